	.target	sm_80

	.elftype	@"ET_EXEC"


//--------------------- .note.nv.tkinfo           --------------------------
	.section	.note.nv.tkinfo,"",@"SHT_NOTE"
	.sectionflags	@"SHF_NOTE_NV_TKINFO"
	.tkinfo
        /*0018*/ 	.word	0x00000002
        /*0030*/ 	.string	""
        /*0030*/ 	.string	"ptxas"
        /*0030*/ 	.string	"Cuda compilation tools, release 13.0, V13.0.88"
        /*0030*/ 	.string	"Build cuda_13.0.r13.0/compiler.36424714_0"
        /*0030*/ 	.string	"-arch sm_80 -m 64 "



//--------------------- .note.nv.cuinfo           --------------------------
	.section	.note.nv.cuinfo,"",@"SHT_NOTE"
	.sectionflags	@"SHF_NOTE_NV_CUINFO"
        /*0018*/ 	.short	0x0002
        /*001a*/ 	.short	0x0050
        /*001c*/ 	.short	0x0082
	.zero		2


//--------------------- .nv.info                  --------------------------
	.section	.nv.info,"",@"SHT_CUDA_INFO"
	.align	4


	//----- nvinfo : EIATTR_REGCOUNT
	.align		4
        /*0000*/ 	.byte	0x04, 0x2f
        /*0002*/ 	.short	(.L_12 - .L_11)
	.align		4
.L_11:
        /*0004*/ 	.word	index@(_ZN7cutlass13device_kernelIN5flash19enable_sm80_to_sm89INS1_16FlashAttnFwdSm80INS1_25CollectiveMainloopFwdSm80ILi8ELi2ELb0EN4cute5tupleIJNS5_1CILi128EEENS7_ILi64EEENS7_ILi192EEEEEELi192ENS_10bfloat16_tEfNS_4arch4Sm80ELb1ELb0ELb0ELb1ELb0ELb1ELb1ELb0EEENS1_21CollectiveEpilogueFwdINS6_IJS8_SA_S9_EEENS6_IJNS7_ILi1EEESI_SI_EEESC_SE_Li256ELb1ELb1ELb0ELb0EEENS1_19SingleTileSchedulerILb1ELb0ELb1ELi128EEEEEEEEEvNT_6ParamsE)
        /*0008*/ 	.word	0x000000ff


	//----- nvinfo : EIATTR_FRAME_SIZE
	.align		4
.L_12:
        /*000c*/ 	.byte	0x04, 0x11
        /*000e*/ 	.short	(.L_14 - .L_13)
	.align		4
.L_13:
        /*0010*/ 	.word	index@(_ZN7cutlass13device_kernelIN5flash19enable_sm80_to_sm89INS1_16FlashAttnFwdSm80INS1_25CollectiveMainloopFwdSm80ILi8ELi2ELb0EN4cute5tupleIJNS5_1CILi128EEENS7_ILi64EEENS7_ILi192EEEEEELi192ENS_10bfloat16_tEfNS_4arch4Sm80ELb1ELb0ELb0ELb1ELb0ELb1ELb1ELb0EEENS1_21CollectiveEpilogueFwdINS6_IJS8_SA_S9_EEENS6_IJNS7_ILi1EEESI_SI_EEESC_SE_Li256ELb1ELb1ELb0ELb0EEENS1_19SingleTileSchedulerILb1ELb0ELb1ELi128EEEEEEEEEvNT_6ParamsE)
        /*0014*/ 	.word	0x00000000


	//----- nvinfo : EIATTR_REGCOUNT
	.align		4
.L_14:
        /*0018*/ 	.byte	0x04, 0x2f
        /*001a*/ 	.short	(.L_16 - .L_15)
	.align		4
.L_15:
        /*001c*/ 	.word	index@(_ZN7cutlass13device_kernelIN5flash19enable_sm80_to_sm89INS1_16FlashAttnFwdSm80INS1_25CollectiveMainloopFwdSm80ILi8ELi2ELb1EN4cute5tupleIJNS5_1CILi128EEENS7_ILi96EEENS7_ILi192EEEEEELi192ENS_10bfloat16_tEfNS_4arch4Sm80ELb1ELb0ELb0ELb1ELb0ELb0ELb1ELb0EEENS1_21CollectiveEpilogueFwdINS6_IJS8_SA_S9_EEENS6_IJNS7_ILi1EEESI_SI_EEESC_SE_Li256ELb1ELb1ELb0ELb0EEENS1_19SingleTileSchedulerILb1ELb0ELb1ELi128EEEEEEEEEvNT_6ParamsE)
        /*0020*/ 	.word	0x000000ff


	//----- nvinfo : EIATTR_FRAME_SIZE
	.align		4
.L_16:
        /*0024*/ 	.byte	0x04, 0x11
        /*0026*/ 	.short	(.L_18 - .L_17)
	.align		4
.L_17:
        /*0028*/ 	.word	index@(_ZN7cutlass13device_kernelIN5flash19enable_sm80_to_sm89INS1_16FlashAttnFwdSm80INS1_25CollectiveMainloopFwdSm80ILi8ELi2ELb1EN4cute5tupleIJNS5_1CILi128EEENS7_ILi96EEENS7_ILi192EEEEEELi192ENS_10bfloat16_tEfNS_4arch4Sm80ELb1ELb0ELb0ELb1ELb0ELb0ELb1ELb0EEENS1_21CollectiveEpilogueFwdINS6_IJS8_SA_S9_EEENS6_IJNS7_ILi1EEESI_SI_EEESC_SE_Li256ELb1ELb1ELb0ELb0EEENS1_19SingleTileSchedulerILb1ELb0ELb1ELi128EEEEEEEEEvNT_6ParamsE)
        /*002c*/ 	.word	0x00000048


	//----- nvinfo : EIATTR_REGCOUNT
	.align		4
.L_18:
        /*0030*/ 	.byte	0x04, 0x2f
        /*0032*/ 	.short	(.L_20 - .L_19)
	.align		4
.L_19:
        /*0034*/ 	.word	index@(_ZN7cutlass13device_kernelIN5flash19enable_sm80_to_sm89INS1_16FlashAttnFwdSm80INS1_25CollectiveMainloopFwdSm80ILi8ELi2ELb1EN4cute5tupleIJNS5_1CILi128EEENS7_ILi96EEENS7_ILi192EEEEEELi192ENS_10bfloat16_tEfNS_4arch4Sm80ELb1ELb0ELb0ELb0ELb0ELb0ELb1ELb0EEENS1_21CollectiveEpilogueFwdINS6_IJS8_SA_S9_EEENS6_IJNS7_ILi1EEESI_SI_EEESC_SE_Li256ELb0ELb1ELb0ELb0EEENS1_30DynamicPersistentTileSchedulerILi256ELi256ELb0ELb1ELb0EEEEEEEEEvNT_6ParamsE)
        /*0038*/ 	.word	0x000000ff


	//----- nvinfo : EIATTR_FRAME_SIZE
	.align		4
.L_20:
        /*003c*/ 	.byte	0x04, 0x11
        /*003e*/ 	.short	(.L_22 - .L_21)
	.align		4
.L_21:
        /*0040*/ 	.word	index@($__internal_9_$__cuda_sm70_shflsync_idx_p)
        /*0044*/ 	.word	0x00000000


	//----- nvinfo : EIATTR_FRAME_SIZE
	.align		4
.L_22:
        /*0048*/ 	.byte	0x04, 0x11
        /*004a*/ 	.short	(.L_24 - .L_23)
	.align		4
.L_23:
        /*004c*/ 	.word	index@($__internal_8_$__cuda_sm70_shflsync_bfly_p)
        /*0050*/ 	.word	0x00000000


	//----- nvinfo : EIATTR_FRAME_SIZE
	.align		4
.L_24:
        /*0054*/ 	.byte	0x04, 0x11
        /*0056*/ 	.short	(.L_26 - .L_25)
	.align		4
.L_25:
        /*0058*/ 	.word	index@(_ZN7cutlass13device_kernelIN5flash19enable_sm80_to_sm89INS1_16FlashAttnFwdSm80INS1_25CollectiveMainloopFwdSm80ILi8ELi2ELb1EN4cute5tupleIJNS5_1CILi128EEENS7_ILi96EEENS7_ILi192EEEEEELi192ENS_10bfloat16_tEfNS_4arch4Sm80ELb1ELb0ELb0ELb0ELb0ELb0ELb1ELb0EEENS1_21CollectiveEpilogueFwdINS6_IJS8_SA_S9_EEENS6_IJNS7_ILi1EEESI_SI_EEESC_SE_Li256ELb0ELb1ELb0ELb0EEENS1_30DynamicPersistentTileSchedulerILi256ELi256ELb0ELb1ELb0EEEEEEEEEvNT_6ParamsE)
        /*005c*/ 	.word	0x000000a8


	//----- nvinfo : EIATTR_REGCOUNT
	.align		4
.L_26:
        /*0060*/ 	.byte	0x04, 0x2f
        /*0062*/ 	.short	(.L_28 - .L_27)
	.align		4
.L_27:
        /*0064*/ 	.word	index@(_ZN7cutlass13device_kernelIN5flash19enable_sm80_to_sm89INS1_16FlashAttnFwdSm80INS1_25CollectiveMainloopFwdSm80ILi8ELi2ELb0EN4cute5tupleIJNS5_1CILi128EEENS7_ILi64EEENS7_ILi192EEEEEELi192ENS_10bfloat16_tEfNS_4arch4Sm80ELb0ELb1ELb0ELb1ELb0ELb1ELb1ELb0EEENS1_21CollectiveEpilogueFwdINS6_IJS8_SA_S9_EEENS6_IJNS7_ILi1EEESI_SI_EEESC_SE_Li256ELb1ELb1ELb0ELb0EEENS1_19SingleTileSchedulerILb1ELb0ELb1ELi128EEEEEEEEEvNT_6ParamsE)
        /*0068*/ 	.word	0x000000ec


	//----- nvinfo : EIATTR_FRAME_SIZE
	.align		4
.L_28:
        /*006c*/ 	.byte	0x04, 0x11
        /*006e*/ 	.short	(.L_30 - .L_29)
	.align		4
.L_29:
        /*0070*/ 	.word	index@(_ZN7cutlass13device_kernelIN5flash19enable_sm80_to_sm89INS1_16FlashAttnFwdSm80INS1_25CollectiveMainloopFwdSm80ILi8ELi2ELb0EN4cute5tupleIJNS5_1CILi128EEENS7_ILi64EEENS7_ILi192EEEEEELi192ENS_10bfloat16_tEfNS_4arch4Sm80ELb0ELb1ELb0ELb1ELb0ELb1ELb1ELb0EEENS1_21CollectiveEpilogueFwdINS6_IJS8_SA_S9_EEENS6_IJNS7_ILi1EEESI_SI_EEESC_SE_Li256ELb1ELb1ELb0ELb0EEENS1_19SingleTileSchedulerILb1ELb0ELb1ELi128EEEEEEEEEvNT_6ParamsE)
        /*0074*/ 	.word	0x00000000


	//----- nvinfo : EIATTR_REGCOUNT
	.align		4
.L_30:
        /*0078*/ 	.byte	0x04, 0x2f
        /*007a*/ 	.short	(.L_32 - .L_31)
	.align		4
.L_31:
        /*007c*/ 	.word	index@(_ZN7cutlass13device_kernelIN5flash19enable_sm80_to_sm89INS1_16FlashAttnFwdSm80INS1_25CollectiveMainloopFwdSm80ILi8ELi2ELb0EN4cute5tupleIJNS5_1CILi128EEENS7_ILi64EEENS7_ILi192EEEEEELi192ENS_10bfloat16_tEfNS_4arch4Sm80ELb0ELb1ELb0ELb1ELb0ELb0ELb1ELb0EEENS1_21CollectiveEpilogueFwdINS6_IJS8_SA_S9_EEENS6_IJNS7_ILi1EEESI_SI_EEESC_SE_Li256ELb1ELb1ELb0ELb0EEENS1_19SingleTileSchedulerILb1ELb0ELb1ELi128EEEEEEEEEvNT_6ParamsE)
        /*0080*/ 	.word	0x000000f0


	//----- nvinfo : EIATTR_FRAME_SIZE
	.align		4
.L_32:
        /*0084*/ 	.byte	0x04, 0x11
        /*0086*/ 	.short	(.L_34 - .L_33)
	.align		4
.L_33:
        /*0088*/ 	.word	index@(_ZN7cutlass13device_kernelIN5flash19enable_sm80_to_sm89INS1_16FlashAttnFwdSm80INS1_25CollectiveMainloopFwdSm80ILi8ELi2ELb0EN4cute5tupleIJNS5_1CILi128EEENS7_ILi64EEENS7_ILi192EEEEEELi192ENS_10bfloat16_tEfNS_4arch4Sm80ELb0ELb1ELb0ELb1ELb0ELb0ELb1ELb0EEENS1_21CollectiveEpilogueFwdINS6_IJS8_SA_S9_EEENS6_IJNS7_ILi1EEESI_SI_EEESC_SE_Li256ELb1ELb1ELb0ELb0EEENS1_19SingleTileSchedulerILb1ELb0ELb1ELi128EEEEEEEEEvNT_6ParamsE)
        /*008c*/ 	.word	0x00000000


	//----- nvinfo : EIATTR_REGCOUNT
	.align		4
.L_34:
        /*0090*/ 	.byte	0x04, 0x2f
        /*0092*/ 	.short	(.L_36 - .L_35)
	.align		4
.L_35:
        /*0094*/ 	.word	index@(_ZN7cutlass13device_kernelIN5flash19enable_sm80_to_sm89INS1_16FlashAttnFwdSm80INS1_25CollectiveMainloopFwdSm80ILi8ELi2ELb0EN4cute5tupleIJNS5_1CILi128EEENS7_ILi64EEENS7_ILi192EEEEEELi192ENS_10bfloat16_tEfNS_4arch4Sm80ELb0ELb1ELb0ELb0ELb0ELb0ELb1ELb0EEENS1_21CollectiveEpilogueFwdINS6_IJS8_SA_S9_EEENS6_IJNS7_ILi1EEESI_SI_EEESC_SE_Li256ELb0ELb1ELb0ELb0EEENS1_19SingleTileSchedulerILb0ELb0ELb1ELi128EEEEEEEEEvNT_6ParamsE)
        /*0098*/ 	.word	0x000000e9


	//----- nvinfo : EIATTR_FRAME_SIZE
	.align		4
.L_36:
        /*009c*/ 	.byte	0x04, 0x11
        /*009e*/ 	.short	(.L_38 - .L_37)
	.align		4
.L_37:
        /*00a0*/ 	.word	index@(_ZN7cutlass13device_kernelIN5flash19enable_sm80_to_sm89INS1_16FlashAttnFwdSm80INS1_25CollectiveMainloopFwdSm80ILi8ELi2ELb0EN4cute5tupleIJNS5_1CILi128EEENS7_ILi64EEENS7_ILi192EEEEEELi192ENS_10bfloat16_tEfNS_4arch4Sm80ELb0ELb1ELb0ELb0ELb0ELb0ELb1ELb0EEENS1_21CollectiveEpilogueFwdINS6_IJS8_SA_S9_EEENS6_IJNS7_ILi1EEESI_SI_EEESC_SE_Li256ELb0ELb1ELb0ELb0EEENS1_19SingleTileSchedulerILb0ELb0ELb1ELi128EEEEEEEEEvNT_6ParamsE)
        /*00a4*/ 	.word	0x00000000


	//----- nvinfo : EIATTR_REGCOUNT
	.align		4
.L_38:
        /*00a8*/ 	.byte	0x04, 0x2f
        /*00aa*/ 	.short	(.L_40 - .L_39)
	.align		4
.L_39:
        /*00ac*/ 	.word	index@(_ZN7cutlass13device_kernelIN5flash19enable_sm80_to_sm89INS1_16FlashAttnFwdSm80INS1_25CollectiveMainloopFwdSm80ILi8ELi2ELb0EN4cute5tupleIJNS5_1CILi128EEENS7_ILi64EEENS7_ILi192EEEEEELi192ENS_10bfloat16_tEfNS_4arch4Sm80ELb0ELb0ELb0ELb1ELb0ELb1ELb1ELb0EEENS1_21CollectiveEpilogueFwdINS6_IJS8_SA_S9_EEENS6_IJNS7_ILi1EEESI_SI_EEESC_SE_Li256ELb1ELb1ELb0ELb0EEENS1_19SingleTileSchedulerILb1ELb0ELb1ELi128EEEEEEEEEvNT_6ParamsE)
        /*00b0*/ 	.word	0x000000ea


	//----- nvinfo : EIATTR_FRAME_SIZE
	.align		4
.L_40:
        /*00b4*/ 	.byte	0x04, 0x11
        /*00b6*/ 	.short	(.L_42 - .L_41)
	.align		4
.L_41:
        /*00b8*/ 	.word	index@(_ZN7cutlass13device_kernelIN5flash19enable_sm80_to_sm89INS1_16FlashAttnFwdSm80INS1_25CollectiveMainloopFwdSm80ILi8ELi2ELb0EN4cute5tupleIJNS5_1CILi128EEENS7_ILi64EEENS7_ILi192EEEEEELi192ENS_10bfloat16_tEfNS_4arch4Sm80ELb0ELb0ELb0ELb1ELb0ELb1ELb1ELb0EEENS1_21CollectiveEpilogueFwdINS6_IJS8_SA_S9_EEENS6_IJNS7_ILi1EEESI_SI_EEESC_SE_Li256ELb1ELb1ELb0ELb0EEENS1_19SingleTileSchedulerILb1ELb0ELb1ELi128EEEEEEEEEvNT_6ParamsE)
        /*00bc*/ 	.word	0x00000000


	//----- nvinfo : EIATTR_REGCOUNT
	.align		4
.L_42:
        /*00c0*/ 	.byte	0x04, 0x2f
        /*00c2*/ 	.short	(.L_44 - .L_43)
	.align		4
.L_43:
        /*00c4*/ 	.word	index@(_ZN7cutlass13device_kernelIN5flash19enable_sm80_to_sm89INS1_16FlashAttnFwdSm80INS1_25CollectiveMainloopFwdSm80ILi8ELi2ELb1EN4cute5tupleIJNS5_1CILi128EEENS7_ILi96EEENS7_ILi192EEEEEELi192ENS_10bfloat16_tEfNS_4arch4Sm80ELb0ELb0ELb0ELb1ELb0ELb0ELb1ELb0EEENS1_21CollectiveEpilogueFwdINS6_IJS8_SA_S9_EEENS6_IJNS7_ILi1EEESI_SI_EEESC_SE_Li256ELb1ELb1ELb0ELb0EEENS1_19SingleTileSchedulerILb1ELb0ELb1ELi128EEEEEEEEEvNT_6ParamsE)
        /*00c8*/ 	.word	0x000000ff


	//----- nvinfo : EIATTR_FRAME_SIZE
	.align		4
.L_44:
        /*00cc*/ 	.byte	0x04, 0x11
        /*00ce*/ 	.short	(.L_46 - .L_45)
	.align		4
.L_45:
        /*00d0*/ 	.word	index@(_ZN7cutlass13device_kernelIN5flash19enable_sm80_to_sm89INS1_16FlashAttnFwdSm80INS1_25CollectiveMainloopFwdSm80ILi8ELi2ELb1EN4cute5tupleIJNS5_1CILi128EEENS7_ILi96EEENS7_ILi192EEEEEELi192ENS_10bfloat16_tEfNS_4arch4Sm80ELb0ELb0ELb0ELb1ELb0ELb0ELb1ELb0EEENS1_21CollectiveEpilogueFwdINS6_IJS8_SA_S9_EEENS6_IJNS7_ILi1EEESI_SI_EEESC_SE_Li256ELb1ELb1ELb0ELb0EEENS1_19SingleTileSchedulerILb1ELb0ELb1ELi128EEEEEEEEEvNT_6ParamsE)
        /*00d4*/ 	.word	0x00000030


	//----- nvinfo : EIATTR_REGCOUNT
	.align		4
.L_46:
        /*00d8*/ 	.byte	0x04, 0x2f
        /*00da*/ 	.short	(.L_48 - .L_47)
	.align		4
.L_47:
        /*00dc*/ 	.word	index@(_ZN7cutlass13device_kernelIN5flash19enable_sm80_to_sm89INS1_16FlashAttnFwdSm80INS1_25CollectiveMainloopFwdSm80ILi8ELi2ELb1EN4cute5tupleIJNS5_1CILi128EEENS7_ILi96EEENS7_ILi192EEEEEELi192ENS_10bfloat16_tEfNS_4arch4Sm80ELb0ELb0ELb0ELb0ELb0ELb0ELb1ELb0EEENS1_21CollectiveEpilogueFwdINS6_IJS8_SA_S9_EEENS6_IJNS7_ILi1EEESI_SI_EEESC_SE_Li256ELb0ELb1ELb0ELb0EEENS1_19SingleTileSchedulerILb0ELb0ELb1ELi128EEEEEEEEEvNT_6ParamsE)
        /*00e0*/ 	.word	0x000000ff


	//----- nvinfo : EIATTR_FRAME_SIZE
	.align		4
.L_48:
        /*00e4*/ 	.byte	0x04, 0x11
        /*00e6*/ 	.short	(.L_50 - .L_49)
	.align		4
.L_49:
        /*00e8*/ 	.word	index@(_ZN7cutlass13device_kernelIN5flash19enable_sm80_to_sm89INS1_16FlashAttnFwdSm80INS1_25CollectiveMainloopFwdSm80ILi8ELi2ELb1EN4cute5tupleIJNS5_1CILi128EEENS7_ILi96EEENS7_ILi192EEEEEELi192ENS_10bfloat16_tEfNS_4arch4Sm80ELb0ELb0ELb0ELb0ELb0ELb0ELb1ELb0EEENS1_21CollectiveEpilogueFwdINS6_IJS8_SA_S9_EEENS6_IJNS7_ILi1EEESI_SI_EEESC_SE_Li256ELb0ELb1ELb0ELb0EEENS1_19SingleTileSchedulerILb0ELb0ELb1ELi128EEEEEEEEEvNT_6ParamsE)
        /*00ec*/ 	.word	0x00000028


	//----- nvinfo : EIATTR_REGCOUNT
	.align		4
.L_50:
        /*00f0*/ 	.byte	0x04, 0x2f
        /*00f2*/ 	.short	(.L_52 - .L_51)
	.align		4
.L_51:
        /*00f4*/ 	.word	index@(_ZN7cutlass13device_kernelIN5flash19enable_sm80_to_sm89INS1_16FlashAttnFwdSm80INS1_25CollectiveMainloopFwdSm80ILi8ELi1ELb0EN4cute5tupleIJNS5_1CILi128EEENS7_ILi64EEENS7_ILi192EEEEEELi192ENS_10bfloat16_tEfNS_4arch4Sm80ELb1ELb0ELb0ELb1ELb0ELb1ELb1ELb0EEENS1_21CollectiveEpilogueFwdINS6_IJS8_SA_S9_EEENS6_IJNS7_ILi1EEESI_SI_EEESC_SE_Li256ELb1ELb1ELb0ELb0EEENS1_19SingleTileSchedulerILb1ELb0ELb1ELi128EEEEEEEEEvNT_6ParamsE)
        /*00f8*/ 	.word	0x000000fe


	//----- nvinfo : EIATTR_FRAME_SIZE
	.align		4
.L_52:
        /*00fc*/ 	.byte	0x04, 0x11
        /*00fe*/ 	.short	(.L_54 - .L_53)
	.align		4
.L_53:
        /*0100*/ 	.word	index@(_ZN7cutlass13device_kernelIN5flash19enable_sm80_to_sm89INS1_16FlashAttnFwdSm80INS1_25CollectiveMainloopFwdSm80ILi8ELi1ELb0EN4cute5tupleIJNS5_1CILi128EEENS7_ILi64EEENS7_ILi192EEEEEELi192ENS_10bfloat16_tEfNS_4arch4Sm80ELb1ELb0ELb0ELb1ELb0ELb1ELb1ELb0EEENS1_21CollectiveEpilogueFwdINS6_IJS8_SA_S9_EEENS6_IJNS7_ILi1EEESI_SI_EEESC_SE_Li256ELb1ELb1ELb0ELb0EEENS1_19SingleTileSchedulerILb1ELb0ELb1ELi128EEEEEEEEEvNT_6ParamsE)
        /*0104*/ 	.word	0x00000000


	//----- nvinfo : EIATTR_REGCOUNT
	.align		4
.L_54:
        /*0108*/ 	.byte	0x04, 0x2f
        /*010a*/ 	.short	(.L_56 - .L_55)
	.align		4
.L_55:
        /*010c*/ 	.word	index@(_ZN7cutlass13device_kernelIN5flash19enable_sm80_to_sm89INS1_16FlashAttnFwdSm80INS1_25CollectiveMainloopFwdSm80ILi8ELi1ELb1EN4cute5tupleIJNS5_1CILi128EEENS7_ILi96EEENS7_ILi192EEEEEELi192ENS_10bfloat16_tEfNS_4arch4Sm80ELb1ELb0ELb0ELb1ELb0ELb0ELb1ELb0EEENS1_21CollectiveEpilogueFwdINS6_IJS8_SA_S9_EEENS6_IJNS7_ILi1EEESI_SI_EEESC_SE_Li256ELb1ELb1ELb0ELb0EEENS1_19SingleTileSchedulerILb1ELb0ELb1ELi128EEEEEEEEEvNT_6ParamsE)
        /*0110*/ 	.word	0x000000ff


	//----- nvinfo : EIATTR_FRAME_SIZE
	.align		4
.L_56:
        /*0114*/ 	.byte	0x04, 0x11
        /*0116*/ 	.short	(.L_58 - .L_57)
	.align		4
.L_57:
        /*0118*/ 	.word	index@(_ZN7cutlass13device_kernelIN5flash19enable_sm80_to_sm89INS1_16FlashAttnFwdSm80INS1_25CollectiveMainloopFwdSm80ILi8ELi1ELb1EN4cute5tupleIJNS5_1CILi128EEENS7_ILi96EEENS7_ILi192EEEEEELi192ENS_10bfloat16_tEfNS_4arch4Sm80ELb1ELb0ELb0ELb1ELb0ELb0ELb1ELb0EEENS1_21CollectiveEpilogueFwdINS6_IJS8_SA_S9_EEENS6_IJNS7_ILi1EEESI_SI_EEESC_SE_Li256ELb1ELb1ELb0ELb0EEENS1_19SingleTileSchedulerILb1ELb0ELb1ELi128EEEEEEEEEvNT_6ParamsE)
        /*011c*/ 	.word	0x00000068


	//----- nvinfo : EIATTR_REGCOUNT
	.align		4
.L_58:
        /*0120*/ 	.byte	0x04, 0x2f
        /*0122*/ 	.short	(.L_60 - .L_59)
	.align		4
.L_59:
        /*0124*/ 	.word	index@(_ZN7cutlass13device_kernelIN5flash19enable_sm80_to_sm89INS1_16FlashAttnFwdSm80INS1_25CollectiveMainloopFwdSm80ILi8ELi1ELb1EN4cute5tupleIJNS5_1CILi128EEENS7_ILi96EEENS7_ILi192EEEEEELi192ENS_10bfloat16_tEfNS_4arch4Sm80ELb1ELb0ELb0ELb0ELb0ELb0ELb1ELb0EEENS1_21CollectiveEpilogueFwdINS6_IJS8_SA_S9_EEENS6_IJNS7_ILi1EEESI_SI_EEESC_SE_Li256ELb0ELb1ELb0ELb0EEENS1_30DynamicPersistentTileSchedulerILi256ELi256ELb0ELb1ELb0EEEEEEEEEvNT_6ParamsE)
        /*0128*/ 	.word	0x000000ff


	//----- nvinfo : EIATTR_FRAME_SIZE
	.align		4
.L_60:
        /*012c*/ 	.byte	0x04, 0x11
        /*012e*/ 	.short	(.L_62 - .L_61)
	.align		4
.L_61:
        /*0130*/ 	.word	index@($__internal_7_$__cuda_sm70_shflsync_idx_p)
        /*0134*/ 	.word	0x00000000


	//----- nvinfo : EIATTR_FRAME_SIZE
	.align		4
.L_62:
        /*0138*/ 	.byte	0x04, 0x11
        /*013a*/ 	.short	(.L_64 - .L_63)
	.align		4
.L_63:
        /*013c*/ 	.word	index@($__internal_6_$__cuda_sm70_shflsync_bfly_p)
        /*0140*/ 	.word	0x00000000


	//----- nvinfo : EIATTR_FRAME_SIZE
	.align		4
.L_64:
        /*0144*/ 	.byte	0x04, 0x11
        /*0146*/ 	.short	(.L_66 - .L_65)
	.align		4
.L_65:
        /*0148*/ 	.word	index@(_ZN7cutlass13device_kernelIN5flash19enable_sm80_to_sm89INS1_16FlashAttnFwdSm80INS1_25CollectiveMainloopFwdSm80ILi8ELi1ELb1EN4cute5tupleIJNS5_1CILi128EEENS7_ILi96EEENS7_ILi192EEEEEELi192ENS_10bfloat16_tEfNS_4arch4Sm80ELb1ELb0ELb0ELb0ELb0ELb0ELb1ELb0EEENS1_21CollectiveEpilogueFwdINS6_IJS8_SA_S9_EEENS6_IJNS7_ILi1EEESI_SI_EEESC_SE_Li256ELb0ELb1ELb0ELb0EEENS1_30DynamicPersistentTileSchedulerILi256ELi256ELb0ELb1ELb0EEEEEEEEEvNT_6ParamsE)
        /*014c*/ 	.word	0x000000a0


	//----- nvinfo : EIATTR_REGCOUNT
	.align		4
.L_66:
        /*0150*/ 	.byte	0x04, 0x2f
        /*0152*/ 	.short	(.L_68 - .L_67)
	.align		4
.L_67:
        /*0154*/ 	.word	index@(_ZN7cutlass13device_kernelIN5flash19enable_sm80_to_sm89INS1_16FlashAttnFwdSm80INS1_25CollectiveMainloopFwdSm80ILi8ELi1ELb0EN4cute5tupleIJNS5_1CILi128EEENS7_ILi64EEENS7_ILi192EEEEEELi192ENS_10bfloat16_tEfNS_4arch4Sm80ELb0ELb1ELb0ELb1ELb0ELb1ELb1ELb0EEENS1_21CollectiveEpilogueFwdINS6_IJS8_SA_S9_EEENS6_IJNS7_ILi1EEESI_SI_EEESC_SE_Li256ELb1ELb1ELb0ELb0EEENS1_19SingleTileSchedulerILb1ELb0ELb1ELi128EEEEEEEEEvNT_6ParamsE)
        /*0158*/ 	.word	0x000000f1


	//----- nvinfo : EIATTR_FRAME_SIZE
	.align		4
.L_68:
        /*015c*/ 	.byte	0x04, 0x11
        /*015e*/ 	.short	(.L_70 - .L_69)
	.align		4
.L_69:
        /*0160*/ 	.word	index@(_ZN7cutlass13device_kernelIN5flash19enable_sm80_to_sm89INS1_16FlashAttnFwdSm80INS1_25CollectiveMainloopFwdSm80ILi8ELi1ELb0EN4cute5tupleIJNS5_1CILi128EEENS7_ILi64EEENS7_ILi192EEEEEELi192ENS_10bfloat16_tEfNS_4arch4Sm80ELb0ELb1ELb0ELb1ELb0ELb1ELb1ELb0EEENS1_21CollectiveEpilogueFwdINS6_IJS8_SA_S9_EEENS6_IJNS7_ILi1EEESI_SI_EEESC_SE_Li256ELb1ELb1ELb0ELb0EEENS1_19SingleTileSchedulerILb1ELb0ELb1ELi128EEEEEEEEEvNT_6ParamsE)
        /*0164*/ 	.word	0x00000000


	//----- nvinfo : EIATTR_REGCOUNT
	.align		4
.L_70:
        /*0168*/ 	.byte	0x04, 0x2f
        /*016a*/ 	.short	(.L_72 - .L_71)
	.align		4
.L_71:
        /*016c*/ 	.word	index@(_ZN7cutlass13device_kernelIN5flash19enable_sm80_to_sm89INS1_16FlashAttnFwdSm80INS1_25CollectiveMainloopFwdSm80ILi8ELi1ELb0EN4cute5tupleIJNS5_1CILi128EEENS7_ILi64EEENS7_ILi192EEEEEELi192ENS_10bfloat16_tEfNS_4arch4Sm80ELb0ELb1ELb0ELb1ELb0ELb0ELb1ELb0EEENS1_21CollectiveEpilogueFwdINS6_IJS8_SA_S9_EEENS6_IJNS7_ILi1EEESI_SI_EEESC_SE_Li256ELb1ELb1ELb0ELb0EEENS1_19SingleTileSchedulerILb1ELb0ELb1ELi128EEEEEEEEEvNT_6ParamsE)
        /*0170*/ 	.word	0x000000f0


	//----- nvinfo : EIATTR_FRAME_SIZE
	.align		4
.L_72:
        /*0174*/ 	.byte	0x04, 0x11
        /*0176*/ 	.short	(.L_74 - .L_73)
	.align		4
.L_73:
        /*0178*/ 	.word	index@(_ZN7cutlass13device_kernelIN5flash19enable_sm80_to_sm89INS1_16FlashAttnFwdSm80INS1_25CollectiveMainloopFwdSm80ILi8ELi1ELb0EN4cute5tupleIJNS5_1CILi128EEENS7_ILi64EEENS7_ILi192EEEEEELi192ENS_10bfloat16_tEfNS_4arch4Sm80ELb0ELb1ELb0ELb1ELb0ELb0ELb1ELb0EEENS1_21CollectiveEpilogueFwdINS6_IJS8_SA_S9_EEENS6_IJNS7_ILi1EEESI_SI_EEESC_SE_Li256ELb1ELb1ELb0ELb0EEENS1_19SingleTileSchedulerILb1ELb0ELb1ELi128EEEEEEEEEvNT_6ParamsE)
        /*017c*/ 	.word	0x00000000


	//----- nvinfo : EIATTR_REGCOUNT
	.align		4
.L_74:
        /*0180*/ 	.byte	0x04, 0x2f
        /*0182*/ 	.short	(.L_76 - .L_75)
	.align		4
.L_75:
        /*0184*/ 	.word	index@(_ZN7cutlass13device_kernelIN5flash19enable_sm80_to_sm89INS1_16FlashAttnFwdSm80INS1_25CollectiveMainloopFwdSm80ILi8ELi1ELb0EN4cute5tupleIJNS5_1CILi128EEENS7_ILi64EEENS7_ILi192EEEEEELi192ENS_10bfloat16_tEfNS_4arch4Sm80ELb0ELb1ELb0ELb0ELb0ELb0ELb1ELb0EEENS1_21CollectiveEpilogueFwdINS6_IJS8_SA_S9_EEENS6_IJNS7_ILi1EEESI_SI_EEESC_SE_Li256ELb0ELb1ELb0ELb0EEENS1_19SingleTileSchedulerILb0ELb0ELb1ELi128EEEEEEEEEvNT_6ParamsE)
        /*0188*/ 	.word	0x000000f0


	//----- nvinfo : EIATTR_FRAME_SIZE
	.align		4
.L_76:
        /*018c*/ 	.byte	0x04, 0x11
        /*018e*/ 	.short	(.L_78 - .L_77)
	.align		4
.L_77:
        /*0190*/ 	.word	index@(_ZN7cutlass13device_kernelIN5flash19enable_sm80_to_sm89INS1_16FlashAttnFwdSm80INS1_25CollectiveMainloopFwdSm80ILi8ELi1ELb0EN4cute5tupleIJNS5_1CILi128EEENS7_ILi64EEENS7_ILi192EEEEEELi192ENS_10bfloat16_tEfNS_4arch4Sm80ELb0ELb1ELb0ELb0ELb0ELb0ELb1ELb0EEENS1_21CollectiveEpilogueFwdINS6_IJS8_SA_S9_EEENS6_IJNS7_ILi1EEESI_SI_EEESC_SE_Li256ELb0ELb1ELb0ELb0EEENS1_19SingleTileSchedulerILb0ELb0ELb1ELi128EEEEEEEEEvNT_6ParamsE)
        /*0194*/ 	.word	0x00000000


	//----- nvinfo : EIATTR_REGCOUNT
	.align		4
.L_78:
        /*0198*/ 	.byte	0x04, 0x2f
        /*019a*/ 	.short	(.L_80 - .L_79)
	.align		4
.L_79:
        /*019c*/ 	.word	index@(_ZN7cutlass13device_kernelIN5flash19enable_sm80_to_sm89INS1_16FlashAttnFwdSm80INS1_25CollectiveMainloopFwdSm80ILi8ELi1ELb0EN4cute5tupleIJNS5_1CILi128EEENS7_ILi64EEENS7_ILi192EEEEEELi192ENS_10bfloat16_tEfNS_4arch4Sm80ELb0ELb0ELb0ELb1ELb0ELb1ELb1ELb0EEENS1_21CollectiveEpilogueFwdINS6_IJS8_SA_S9_EEENS6_IJNS7_ILi1EEESI_SI_EEESC_SE_Li256ELb1ELb1ELb0ELb0EEENS1_19SingleTileSchedulerILb1ELb0ELb1ELi128EEEEEEEEEvNT_6ParamsE)
        /*01a0*/ 	.word	0x000000f2


	//----- nvinfo : EIATTR_FRAME_SIZE
	.align		4
.L_80:
        /*01a4*/ 	.byte	0x04, 0x11
        /*01a6*/ 	.short	(.L_82 - .L_81)
	.align		4
.L_81:
        /*01a8*/ 	.word	index@(_ZN7cutlass13device_kernelIN5flash19enable_sm80_to_sm89INS1_16FlashAttnFwdSm80INS1_25CollectiveMainloopFwdSm80ILi8ELi1ELb0EN4cute5tupleIJNS5_1CILi128EEENS7_ILi64EEENS7_ILi192EEEEEELi192ENS_10bfloat16_tEfNS_4arch4Sm80ELb0ELb0ELb0ELb1ELb0ELb1ELb1ELb0EEENS1_21CollectiveEpilogueFwdINS6_IJS8_SA_S9_EEENS6_IJNS7_ILi1EEESI_SI_EEESC_SE_Li256ELb1ELb1ELb0ELb0EEENS1_19SingleTileSchedulerILb1ELb0ELb1ELi128EEEEEEEEEvNT_6ParamsE)
        /*01ac*/ 	.word	0x00000000


	//----- nvinfo : EIATTR_REGCOUNT
	.align		4
.L_82:
        /*01b0*/ 	.byte	0x04, 0x2f
        /*01b2*/ 	.short	(.L_84 - .L_83)
	.align		4
.L_83:
        /*01b4*/ 	.word	index@(_ZN7cutlass13device_kernelIN5flash19enable_sm80_to_sm89INS1_16FlashAttnFwdSm80INS1_25CollectiveMainloopFwdSm80ILi8ELi1ELb1EN4cute5tupleIJNS5_1CILi128EEENS7_ILi96EEENS7_ILi192EEEEEELi192ENS_10bfloat16_tEfNS_4arch4Sm80ELb0ELb0ELb0ELb1ELb0ELb0ELb1ELb0EEENS1_21CollectiveEpilogueFwdINS6_IJS8_SA_S9_EEENS6_IJNS7_ILi1EEESI_SI_EEESC_SE_Li256ELb1ELb1ELb0ELb0EEENS1_19SingleTileSchedulerILb1ELb0ELb1ELi128EEEEEEEEEvNT_6ParamsE)
        /*01b8*/ 	.word	0x000000ff


	//----- nvinfo : EIATTR_FRAME_SIZE
	.align		4
.L_84:
        /*01bc*/ 	.byte	0x04, 0x11
        /*01be*/ 	.short	(.L_86 - .L_85)
	.align		4
.L_85:
        /*01c0*/ 	.word	index@(_ZN7cutlass13device_kernelIN5flash19enable_sm80_to_sm89INS1_16FlashAttnFwdSm80INS1_25CollectiveMainloopFwdSm80ILi8ELi1ELb1EN4cute5tupleIJNS5_1CILi128EEENS7_ILi96EEENS7_ILi192EEEEEELi192ENS_10bfloat16_tEfNS_4arch4Sm80ELb0ELb0ELb0ELb1ELb0ELb0ELb1ELb0EEENS1_21CollectiveEpilogueFwdINS6_IJS8_SA_S9_EEENS6_IJNS7_ILi1EEESI_SI_EEESC_SE_Li256ELb1ELb1ELb0ELb0EEENS1_19SingleTileSchedulerILb1ELb0ELb1ELi128EEEEEEEEEvNT_6ParamsE)
        /*01c4*/ 	.word	0x00000070


	//----- nvinfo : EIATTR_REGCOUNT
	.align		4
.L_86:
        /*01c8*/ 	.byte	0x04, 0x2f
        /*01ca*/ 	.short	(.L_88 - .L_87)
	.align		4
.L_87:
        /*01cc*/ 	.word	index@(_ZN7cutlass13device_kernelIN5flash19enable_sm80_to_sm89INS1_16FlashAttnFwdSm80INS1_25CollectiveMainloopFwdSm80ILi8ELi1ELb1EN4cute5tupleIJNS5_1CILi128EEENS7_ILi96EEENS7_ILi192EEEEEELi192ENS_10bfloat16_tEfNS_4arch4Sm80ELb0ELb0ELb0ELb0ELb0ELb0ELb1ELb0EEENS1_21CollectiveEpilogueFwdINS6_IJS8_SA_S9_EEENS6_IJNS7_ILi1EEESI_SI_EEESC_SE_Li256ELb0ELb1ELb0ELb0EEENS1_19SingleTileSchedulerILb0ELb0ELb1ELi128EEEEEEEEEvNT_6ParamsE)
        /*01d0*/ 	.word	0x000000ff


	//----- nvinfo : EIATTR_FRAME_SIZE
	.align		4
.L_88:
        /*01d4*/ 	.byte	0x04, 0x11
        /*01d6*/ 	.short	(.L_90 - .L_89)
	.align		4
.L_89:
        /*01d8*/ 	.word	index@(_ZN7cutlass13device_kernelIN5flash19enable_sm80_to_sm89INS1_16FlashAttnFwdSm80INS1_25CollectiveMainloopFwdSm80ILi8ELi1ELb1EN4cute5tupleIJNS5_1CILi128EEENS7_ILi96EEENS7_ILi192EEEEEELi192ENS_10bfloat16_tEfNS_4arch4Sm80ELb0ELb0ELb0ELb0ELb0ELb0ELb1ELb0EEENS1_21CollectiveEpilogueFwdINS6_IJS8_SA_S9_EEENS6_IJNS7_ILi1EEESI_SI_EEESC_SE_Li256ELb0ELb1ELb0ELb0EEENS1_19SingleTileSchedulerILb0ELb0ELb1ELi128EEEEEEEEEvNT_6ParamsE)
        /*01dc*/ 	.word	0x00000090


	//----- nvinfo : EIATTR_REGCOUNT
	.align		4
.L_90:
        /*01e0*/ 	.byte	0x04, 0x2f
        /*01e2*/ 	.short	(.L_92 - .L_91)
	.align		4
.L_91:
        /*01e4*/ 	.word	index@(_ZN7cutlass13device_kernelIN5flash19enable_sm80_to_sm89INS1_16FlashAttnFwdSm80INS1_25CollectiveMainloopFwdSm80ILi8ELi2ELb0EN4cute5tupleIJNS5_1CILi128EEENS7_ILi64EEENS7_ILi192EEEEEELi192ENS_10bfloat16_tEfNS_4arch4Sm80ELb1ELb0ELb1ELb1ELb0ELb1ELb1ELb0EEENS1_21CollectiveEpilogueFwdINS6_IJS8_SA_S9_EEENS6_IJNS7_ILi1EEESI_SI_EEESC_SE_Li256ELb1ELb1ELb0ELb0EEENS1_19SingleTileSchedulerILb1ELb0ELb1ELi128EEEEEEEEEvNT_6ParamsE)
        /*01e8*/ 	.word	0x000000ff


	//----- nvinfo : EIATTR_FRAME_SIZE
	.align		4
.L_92:
        /*01ec*/ 	.byte	0x04, 0x11
        /*01ee*/ 	.short	(.L_94 - .L_93)
	.align		4
.L_93:
        /*01f0*/ 	.word	index@(_ZN7cutlass13device_kernelIN5flash19enable_sm80_to_sm89INS1_16FlashAttnFwdSm80INS1_25CollectiveMainloopFwdSm80ILi8ELi2ELb0EN4cute5tupleIJNS5_1CILi128EEENS7_ILi64EEENS7_ILi192EEEEEELi192ENS_10bfloat16_tEfNS_4arch4Sm80ELb1ELb0ELb1ELb1ELb0ELb1ELb1ELb0EEENS1_21CollectiveEpilogueFwdINS6_IJS8_SA_S9_EEENS6_IJNS7_ILi1EEESI_SI_EEESC_SE_Li256ELb1ELb1ELb0ELb0EEENS1_19SingleTileSchedulerILb1ELb0ELb1ELi128EEEEEEEEEvNT_6ParamsE)
        /*01f4*/ 	.word	0x00000000


	//----- nvinfo : EIATTR_REGCOUNT
	.align		4
.L_94:
        /*01f8*/ 	.byte	0x04, 0x2f
        /*01fa*/ 	.short	(.L_96 - .L_95)
	.align		4
.L_95:
        /*01fc*/ 	.word	index@(_ZN7cutlass13device_kernelIN5flash19enable_sm80_to_sm89INS1_16FlashAttnFwdSm80INS1_25CollectiveMainloopFwdSm80ILi8ELi2ELb1EN4cute5tupleIJNS5_1CILi128EEENS7_ILi96EEENS7_ILi192EEEEEELi192ENS_10bfloat16_tEfNS_4arch4Sm80ELb1ELb0ELb1ELb1ELb0ELb0ELb1ELb0EEENS1_21CollectiveEpilogueFwdINS6_IJS8_SA_S9_EEENS6_IJNS7_ILi1EEESI_SI_EEESC_SE_Li256ELb1ELb1ELb0ELb0EEENS1_19SingleTileSchedulerILb1ELb0ELb1ELi128EEEEEEEEEvNT_6ParamsE)
        /*0200*/ 	.word	0x000000ff


	//----- nvinfo : EIATTR_FRAME_SIZE
	.align		4
.L_96:
        /*0204*/ 	.byte	0x04, 0x11
        /*0206*/ 	.short	(.L_98 - .L_97)
	.align		4
.L_97:
        /*0208*/ 	.word	index@(_ZN7cutlass13device_kernelIN5flash19enable_sm80_to_sm89INS1_16FlashAttnFwdSm80INS1_25CollectiveMainloopFwdSm80ILi8ELi2ELb1EN4cute5tupleIJNS5_1CILi128EEENS7_ILi96EEENS7_ILi192EEEEEELi192ENS_10bfloat16_tEfNS_4arch4Sm80ELb1ELb0ELb1ELb1ELb0ELb0ELb1ELb0EEENS1_21CollectiveEpilogueFwdINS6_IJS8_SA_S9_EEENS6_IJNS7_ILi1EEESI_SI_EEESC_SE_Li256ELb1ELb1ELb0ELb0EEENS1_19SingleTileSchedulerILb1ELb0ELb1ELi128EEEEEEEEEvNT_6ParamsE)
        /*020c*/ 	.word	0x00000048


	//----- nvinfo : EIATTR_REGCOUNT
	.align		4
.L_98:
        /*0210*/ 	.byte	0x04, 0x2f
        /*0212*/ 	.short	(.L_100 - .L_99)
	.align		4
.L_99:
        /*0214*/ 	.word	index@(_ZN7cutlass13device_kernelIN5flash19enable_sm80_to_sm89INS1_16FlashAttnFwdSm80INS1_25CollectiveMainloopFwdSm80ILi8ELi2ELb1EN4cute5tupleIJNS5_1CILi128EEENS7_ILi96EEENS7_ILi192EEEEEELi192ENS_10bfloat16_tEfNS_4arch4Sm80ELb1ELb0ELb1ELb0ELb0ELb0ELb1ELb0EEENS1_21CollectiveEpilogueFwdINS6_IJS8_SA_S9_EEENS6_IJNS7_ILi1EEESI_SI_EEESC_SE_Li256ELb0ELb1ELb0ELb0EEENS1_30DynamicPersistentTileSchedulerILi256ELi256ELb0ELb1ELb0EEEEEEEEEvNT_6ParamsE)
        /*0218*/ 	.word	0x000000ff


	//----- nvinfo : EIATTR_FRAME_SIZE
	.align		4
.L_100:
        /*021c*/ 	.byte	0x04, 0x11
        /*021e*/ 	.short	(.L_102 - .L_101)
	.align		4
.L_101:
        /*0220*/ 	.word	index@($__internal_5_$__cuda_sm70_shflsync_idx_p)
        /*0224*/ 	.word	0x00000000


	//----- nvinfo : EIATTR_FRAME_SIZE
	.align		4
.L_102:
        /*0228*/ 	.byte	0x04, 0x11
        /*022a*/ 	.short	(.L_104 - .L_103)
	.align		4
.L_103:
        /*022c*/ 	.word	index@($__internal_4_$__cuda_sm70_shflsync_bfly_p)
        /*0230*/ 	.word	0x00000000


	//----- nvinfo : EIATTR_FRAME_SIZE
	.align		4
.L_104:
        /*0234*/ 	.byte	0x04, 0x11
        /*0236*/ 	.short	(.L_106 - .L_105)
	.align		4
.L_105:
        /*0238*/ 	.word	index@(_ZN7cutlass13device_kernelIN5flash19enable_sm80_to_sm89INS1_16FlashAttnFwdSm80INS1_25CollectiveMainloopFwdSm80ILi8ELi2ELb1EN4cute5tupleIJNS5_1CILi128EEENS7_ILi96EEENS7_ILi192EEEEEELi192ENS_10bfloat16_tEfNS_4arch4Sm80ELb1ELb0ELb1ELb0ELb0ELb0ELb1ELb0EEENS1_21CollectiveEpilogueFwdINS6_IJS8_SA_S9_EEENS6_IJNS7_ILi1EEESI_SI_EEESC_SE_Li256ELb0ELb1ELb0ELb0EEENS1_30DynamicPersistentTileSchedulerILi256ELi256ELb0ELb1ELb0EEEEEEEEEvNT_6ParamsE)
        /*023c*/ 	.word	0x000000a8


	//----- nvinfo : EIATTR_REGCOUNT
	.align		4
.L_106:
        /*0240*/ 	.byte	0x04, 0x2f
        /*0242*/ 	.short	(.L_108 - .L_107)
	.align		4
.L_107:
        /*0244*/ 	.word	index@(_ZN7cutlass13device_kernelIN5flash19enable_sm80_to_sm89INS1_16FlashAttnFwdSm80INS1_25CollectiveMainloopFwdSm80ILi8ELi2ELb0EN4cute5tupleIJNS5_1CILi128EEENS7_ILi64EEENS7_ILi192EEEEEELi192ENS_10bfloat16_tEfNS_4arch4Sm80ELb0ELb1ELb1ELb1ELb0ELb1ELb1ELb0EEENS1_21CollectiveEpilogueFwdINS6_IJS8_SA_S9_EEENS6_IJNS7_ILi1EEESI_SI_EEESC_SE_Li256ELb1ELb1ELb0ELb0EEENS1_19SingleTileSchedulerILb1ELb0ELb1ELi128EEEEEEEEEvNT_6ParamsE)
        /*0248*/ 	.word	0x000000f6


	//----- nvinfo : EIATTR_FRAME_SIZE
	.align		4
.L_108:
        /*024c*/ 	.byte	0x04, 0x11
        /*024e*/ 	.short	(.L_110 - .L_109)
	.align		4
.L_109:
        /*0250*/ 	.word	index@($__internal_3_$__cuda_sm70_shflsync_idx_p)
        /*0254*/ 	.word	0x00000000


	//----- nvinfo : EIATTR_FRAME_SIZE
	.align		4
.L_110:
        /*0258*/ 	.byte	0x04, 0x11
        /*025a*/ 	.short	(.L_112 - .L_111)
	.align		4
.L_111:
        /*025c*/ 	.word	index@($__internal_2_$__cuda_sm70_shflsync_bfly_p)
        /*0260*/ 	.word	0x00000000


	//----- nvinfo : EIATTR_FRAME_SIZE
	.align		4
.L_112:
        /*0264*/ 	.byte	0x04, 0x11
        /*0266*/ 	.short	(.L_114 - .L_113)
	.align		4
.L_113:
        /*0268*/ 	.word	index@($_ZN7cutlass13device_kernelIN5flash19enable_sm80_to_sm89INS1_16FlashAttnFwdSm80INS1_25CollectiveMainloopFwdSm80ILi8ELi2ELb0EN4cute5tupleIJNS5_1CILi128EEENS7_ILi64EEENS7_ILi192EEEEEELi192ENS_10bfloat16_tEfNS_4arch4Sm80ELb0ELb1ELb1ELb1ELb0ELb1ELb1ELb0EEENS1_21CollectiveEpilogueFwdINS6_IJS8_SA_S9_EEENS6_IJNS7_ILi1EEESI_SI_EEESC_SE_Li256ELb1ELb1ELb0ELb0EEENS1_19SingleTileSchedulerILb1ELb0ELb1ELi128EEEEEEEEEvNT_6ParamsE$_ZZN5flash25CollectiveMainloopFwdSm80ILi8ELi2ELb0EN4cute5tupleIJNS1_1CILi128EEENS3_ILi64EEENS3_ILi192EEEEEELi192EN7cutlass10bfloat16_tEfNS8_4arch4Sm80ELb0ELb1ELb1ELb1ELb0ELb1ELb1ELb0EE3mmaINS_16FlashAttnFwdSm80ISC_NS_21CollectiveEpilogueFwdINS2_IJS4_S6_S5_EEENS2_IJNS3_ILi1EEESH_SH_EEES9_SB_Li256ELb1ELb1ELb0ELb0EEENS_19SingleTileSchedulerILb1ELb0ELb1ELi128EEEE13SharedStorageENS1_6TensorINS1_11ArrayEngineIfLm96EEENS1_6LayoutINS2_IJNS2_IJNS3_ILi2EEESS_EEESH_NS3_ILi24EEEEEENS2_IJNS2_IJSH_SS_EEENS3_ILi0EEENS3_ILi4EEEEEEEEEENS_7SoftmaxILi2ELi0EEEEEbRKNSC_6ParamsERT0_RT1_iRKNS_16SeqlenInfoQKNewKILb1ELb1EEENS2_IJiiiiEEERT_ENKUlvE_clEv)
        /*026c*/ 	.word	0x00000000


	//----- nvinfo : EIATTR_FRAME_SIZE
	.align		4
.L_114:
        /*0270*/ 	.byte	0x04, 0x11
        /*0272*/ 	.short	(.L_116 - .L_115)
	.align		4
.L_115:
        /*0274*/ 	.word	index@(_ZN7cutlass13device_kernelIN5flash19enable_sm80_to_sm89INS1_16FlashAttnFwdSm80INS1_25CollectiveMainloopFwdSm80ILi8ELi2ELb0EN4cute5tupleIJNS5_1CILi128EEENS7_ILi64EEENS7_ILi192EEEEEELi192ENS_10bfloat16_tEfNS_4arch4Sm80ELb0ELb1ELb1ELb1ELb0ELb1ELb1ELb0EEENS1_21CollectiveEpilogueFwdINS6_IJS8_SA_S9_EEENS6_IJNS7_ILi1EEESI_SI_EEESC_SE_Li256ELb1ELb1ELb0ELb0EEENS1_19SingleTileSchedulerILb1ELb0ELb1ELi128EEEEEEEEEvNT_6ParamsE)
        /*0278*/ 	.word	0x00000070


	//----- nvinfo : EIATTR_REGCOUNT
	.align		4
.L_116:
        /*027c*/ 	.byte	0x04, 0x2f
        /*027e*/ 	.short	(.L_118 - .L_117)
	.align		4
.L_117:
        /*0280*/ 	.word	index@(_ZN7cutlass13device_kernelIN5flash19enable_sm80_to_sm89INS1_16FlashAttnFwdSm80INS1_25CollectiveMainloopFwdSm80ILi8ELi2ELb0EN4cute5tupleIJNS5_1CILi128EEENS7_ILi64EEENS7_ILi192EEEEEELi192ENS_10bfloat16_tEfNS_4arch4Sm80ELb0ELb1ELb1ELb1ELb0ELb0ELb1ELb0EEENS1_21CollectiveEpilogueFwdINS6_IJS8_SA_S9_EEENS6_IJNS7_ILi1EEESI_SI_EEESC_SE_Li256ELb1ELb1ELb0ELb0EEENS1_19SingleTileSchedulerILb1ELb0ELb1ELi128EEEEEEEEEvNT_6ParamsE)
        /*0284*/ 	.word	0x000000fc


	//----- nvinfo : EIATTR_FRAME_SIZE
	.align		4
.L_118:
        /*0288*/ 	.byte	0x04, 0x11
        /*028a*/ 	.short	(.L_120 - .L_119)
	.align		4
.L_119:
        /*028c*/ 	.word	index@(_ZN7cutlass13device_kernelIN5flash19enable_sm80_to_sm89INS1_16FlashAttnFwdSm80INS1_25CollectiveMainloopFwdSm80ILi8ELi2ELb0EN4cute5tupleIJNS5_1CILi128EEENS7_ILi64EEENS7_ILi192EEEEEELi192ENS_10bfloat16_tEfNS_4arch4Sm80ELb0ELb1ELb1ELb1ELb0ELb0ELb1ELb0EEENS1_21CollectiveEpilogueFwdINS6_IJS8_SA_S9_EEENS6_IJNS7_ILi1EEESI_SI_EEESC_SE_Li256ELb1ELb1ELb0ELb0EEENS1_19SingleTileSchedulerILb1ELb0ELb1ELi128EEEEEEEEEvNT_6ParamsE)
        /*0290*/ 	.word	0x00000000


	//----- nvinfo : EIATTR_REGCOUNT
	.align		4
.L_120:
        /*0294*/ 	.byte	0x04, 0x2f
        /*0296*/ 	.short	(.L_122 - .L_121)
	.align		4
.L_121:
        /*0298*/ 	.word	index@(_ZN7cutlass13device_kernelIN5flash19enable_sm80_to_sm89INS1_16FlashAttnFwdSm80INS1_25CollectiveMainloopFwdSm80ILi8ELi2ELb0EN4cute5tupleIJNS5_1CILi128EEENS7_ILi64EEENS7_ILi192EEEEEELi192ENS_10bfloat16_tEfNS_4arch4Sm80ELb0ELb1ELb1ELb0ELb0ELb0ELb1ELb0EEENS1_21CollectiveEpilogueFwdINS6_IJS8_SA_S9_EEENS6_IJNS7_ILi1EEESI_SI_EEESC_SE_Li256ELb0ELb1ELb0ELb0EEENS1_19SingleTileSchedulerILb0ELb0ELb1ELi128EEEEEEEEEvNT_6ParamsE)
        /*029c*/ 	.word	0x000000ec


	//----- nvinfo : EIATTR_FRAME_SIZE
	.align		4
.L_122:
        /*02a0*/ 	.byte	0x04, 0x11
        /*02a2*/ 	.short	(.L_124 - .L_123)
	.align		4
.L_123:
        /*02a4*/ 	.word	index@(_ZN7cutlass13device_kernelIN5flash19enable_sm80_to_sm89INS1_16FlashAttnFwdSm80INS1_25CollectiveMainloopFwdSm80ILi8ELi2ELb0EN4cute5tupleIJNS5_1CILi128EEENS7_ILi64EEENS7_ILi192EEEEEELi192ENS_10bfloat16_tEfNS_4arch4Sm80ELb0ELb1ELb1ELb0ELb0ELb0ELb1ELb0EEENS1_21CollectiveEpilogueFwdINS6_IJS8_SA_S9_EEENS6_IJNS7_ILi1EEESI_SI_EEESC_SE_Li256ELb0ELb1ELb0ELb0EEENS1_19SingleTileSchedulerILb0ELb0ELb1ELi128EEEEEEEEEvNT_6ParamsE)
        /*02a8*/ 	.word	0x00000000


	//----- nvinfo : EIATTR_REGCOUNT
	.align		4
.L_124:
        /*02ac*/ 	.byte	0x04, 0x2f
        /*02ae*/ 	.short	(.L_126 - .L_125)
	.align		4
.L_125:
        /*02b0*/ 	.word	index@(_ZN7cutlass13device_kernelIN5flash19enable_sm80_to_sm89INS1_16FlashAttnFwdSm80INS1_25CollectiveMainloopFwdSm80ILi8ELi2ELb0EN4cute5tupleIJNS5_1CILi128EEENS7_ILi64EEENS7_ILi192EEEEEELi192ENS_10bfloat16_tEfNS_4arch4Sm80ELb0ELb0ELb1ELb1ELb0ELb1ELb1ELb0EEENS1_21CollectiveEpilogueFwdINS6_IJS8_SA_S9_EEENS6_IJNS7_ILi1EEESI_SI_EEESC_SE_Li256ELb1ELb1ELb0ELb0EEENS1_19SingleTileSchedulerILb1ELb0ELb1ELi128EEEEEEEEEvNT_6ParamsE)
        /*02b4*/ 	.word	0x000000ed


	//----- nvinfo : EIATTR_FRAME_SIZE
	.align		4
.L_126:
        /*02b8*/ 	.byte	0x04, 0x11
        /*02ba*/ 	.short	(.L_128 - .L_127)
	.align		4
.L_127:
        /*02bc*/ 	.word	index@(_ZN7cutlass13device_kernelIN5flash19enable_sm80_to_sm89INS1_16FlashAttnFwdSm80INS1_25CollectiveMainloopFwdSm80ILi8ELi2ELb0EN4cute5tupleIJNS5_1CILi128EEENS7_ILi64EEENS7_ILi192EEEEEELi192ENS_10bfloat16_tEfNS_4arch4Sm80ELb0ELb0ELb1ELb1ELb0ELb1ELb1ELb0EEENS1_21CollectiveEpilogueFwdINS6_IJS8_SA_S9_EEENS6_IJNS7_ILi1EEESI_SI_EEESC_SE_Li256ELb1ELb1ELb0ELb0EEENS1_19SingleTileSchedulerILb1ELb0ELb1ELi128EEEEEEEEEvNT_6ParamsE)
        /*02c0*/ 	.word	0x00000000


	//----- nvinfo : EIATTR_REGCOUNT
	.align		4
.L_128:
        /*02c4*/ 	.byte	0x04, 0x2f
        /*02c6*/ 	.short	(.L_130 - .L_129)
	.align		4
.L_129:
        /*02c8*/ 	.word	index@(_ZN7cutlass13device_kernelIN5flash19enable_sm80_to_sm89INS1_16FlashAttnFwdSm80INS1_25CollectiveMainloopFwdSm80ILi8ELi2ELb1EN4cute5tupleIJNS5_1CILi128EEENS7_ILi96EEENS7_ILi192EEEEEELi192ENS_10bfloat16_tEfNS_4arch4Sm80ELb0ELb0ELb1ELb1ELb0ELb0ELb1ELb0EEENS1_21CollectiveEpilogueFwdINS6_IJS8_SA_S9_EEENS6_IJNS7_ILi1EEESI_SI_EEESC_SE_Li256ELb1ELb1ELb0ELb0EEENS1_19SingleTileSchedulerILb1ELb0ELb1ELi128EEEEEEEEEvNT_6ParamsE)
        /*02cc*/ 	.word	0x000000ff


	//----- nvinfo : EIATTR_FRAME_SIZE
	.align		4
.L_130:
        /*02d0*/ 	.byte	0x04, 0x11
        /*02d2*/ 	.short	(.L_132 - .L_131)
	.align		4
.L_131:
        /*02d4*/ 	.word	index@(_ZN7cutlass13device_kernelIN5flash19enable_sm80_to_sm89INS1_16FlashAttnFwdSm80INS1_25CollectiveMainloopFwdSm80ILi8ELi2ELb1EN4cute5tupleIJNS5_1CILi128EEENS7_ILi96EEENS7_ILi192EEEEEELi192ENS_10bfloat16_tEfNS_4arch4Sm80ELb0ELb0ELb1ELb1ELb0ELb0ELb1ELb0EEENS1_21CollectiveEpilogueFwdINS6_IJS8_SA_S9_EEENS6_IJNS7_ILi1EEESI_SI_EEESC_SE_Li256ELb1ELb1ELb0ELb0EEENS1_19SingleTileSchedulerILb1ELb0ELb1ELi128EEEEEEEEEvNT_6ParamsE)
        /*02d8*/ 	.word	0x00000038


	//----- nvinfo : EIATTR_REGCOUNT
	.align		4
.L_132:
        /*02dc*/ 	.byte	0x04, 0x2f
        /*02de*/ 	.short	(.L_134 - .L_133)
	.align		4
.L_133:
        /*02e0*/ 	.word	index@(_ZN7cutlass13device_kernelIN5flash19enable_sm80_to_sm89INS1_16FlashAttnFwdSm80INS1_25CollectiveMainloopFwdSm80ILi8ELi2ELb1EN4cute5tupleIJNS5_1CILi128EEENS7_ILi96EEENS7_ILi192EEEEEELi192ENS_10bfloat16_tEfNS_4arch4Sm80ELb0ELb0ELb1ELb0ELb0ELb0ELb1ELb0EEENS1_21CollectiveEpilogueFwdINS6_IJS8_SA_S9_EEENS6_IJNS7_ILi1EEESI_SI_EEESC_SE_Li256ELb0ELb1ELb0ELb0EEENS1_19SingleTileSchedulerILb0ELb0ELb1ELi128EEEEEEEEEvNT_6ParamsE)
        /*02e4*/ 	.word	0x000000ff


	//----- nvinfo : EIATTR_FRAME_SIZE
	.align		4
.L_134:
        /*02e8*/ 	.byte	0x04, 0x11
        /*02ea*/ 	.short	(.L_136 - .L_135)
	.align		4
.L_135:
        /*02ec*/ 	.word	index@(_ZN7cutlass13device_kernelIN5flash19enable_sm80_to_sm89INS1_16FlashAttnFwdSm80INS1_25CollectiveMainloopFwdSm80ILi8ELi2ELb1EN4cute5tupleIJNS5_1CILi128EEENS7_ILi96EEENS7_ILi192EEEEEELi192ENS_10bfloat16_tEfNS_4arch4Sm80ELb0ELb0ELb1ELb0ELb0ELb0ELb1ELb0EEENS1_21CollectiveEpilogueFwdINS6_IJS8_SA_S9_EEENS6_IJNS7_ILi1EEESI_SI_EEESC_SE_Li256ELb0ELb1ELb0ELb0EEENS1_19SingleTileSchedulerILb0ELb0ELb1ELi128EEEEEEEEEvNT_6ParamsE)
        /*02f0*/ 	.word	0x00000050


	//----- nvinfo : EIATTR_REGCOUNT
	.align		4
.L_136:
        /*02f4*/ 	.byte	0x04, 0x2f
        /*02f6*/ 	.short	(.L_138 - .L_137)
	.align		4
.L_137:
        /*02f8*/ 	.word	index@(_ZN7cutlass13device_kernelIN5flash19enable_sm80_to_sm89INS1_16FlashAttnFwdSm80INS1_25CollectiveMainloopFwdSm80ILi8ELi1ELb0EN4cute5tupleIJNS5_1CILi128EEENS7_ILi64EEENS7_ILi192EEEEEELi192ENS_10bfloat16_tEfNS_4arch4Sm80ELb1ELb0ELb1ELb1ELb0ELb1ELb1ELb0EEENS1_21CollectiveEpilogueFwdINS6_IJS8_SA_S9_EEENS6_IJNS7_ILi1EEESI_SI_EEESC_SE_Li256ELb1ELb1ELb0ELb0EEENS1_19SingleTileSchedulerILb1ELb0ELb1ELi128EEEEEEEEEvNT_6ParamsE)
        /*02fc*/ 	.word	0x000000fe


	//----- nvinfo : EIATTR_FRAME_SIZE
	.align		4
.L_138:
        /*0300*/ 	.byte	0x04, 0x11
        /*0302*/ 	.short	(.L_140 - .L_139)
	.align		4
.L_139:
        /*0304*/ 	.word	index@(_ZN7cutlass13device_kernelIN5flash19enable_sm80_to_sm89INS1_16FlashAttnFwdSm80INS1_25CollectiveMainloopFwdSm80ILi8ELi1ELb0EN4cute5tupleIJNS5_1CILi128EEENS7_ILi64EEENS7_ILi192EEEEEELi192ENS_10bfloat16_tEfNS_4arch4Sm80ELb1ELb0ELb1ELb1ELb0ELb1ELb1ELb0EEENS1_21CollectiveEpilogueFwdINS6_IJS8_SA_S9_EEENS6_IJNS7_ILi1EEESI_SI_EEESC_SE_Li256ELb1ELb1ELb0ELb0EEENS1_19SingleTileSchedulerILb1ELb0ELb1ELi128EEEEEEEEEvNT_6ParamsE)
        /*0308*/ 	.word	0x00000000


	//----- nvinfo : EIATTR_REGCOUNT
	.align		4
.L_140:
        /*030c*/ 	.byte	0x04, 0x2f
        /*030e*/ 	.short	(.L_142 - .L_141)
	.align		4
.L_141:
        /*0310*/ 	.word	index@(_ZN7cutlass13device_kernelIN5flash19enable_sm80_to_sm89INS1_16FlashAttnFwdSm80INS1_25CollectiveMainloopFwdSm80ILi8ELi1ELb1EN4cute5tupleIJNS5_1CILi128EEENS7_ILi96EEENS7_ILi192EEEEEELi192ENS_10bfloat16_tEfNS_4arch4Sm80ELb1ELb0ELb1ELb1ELb0ELb0ELb1ELb0EEENS1_21CollectiveEpilogueFwdINS6_IJS8_SA_S9_EEENS6_IJNS7_ILi1EEESI_SI_EEESC_SE_Li256ELb1ELb1ELb0ELb0EEENS1_19SingleTileSchedulerILb1ELb0ELb1ELi128EEEEEEEEEvNT_6ParamsE)
        /*0314*/ 	.word	0x000000ff


	//----- nvinfo : EIATTR_FRAME_SIZE
	.align		4
.L_142:
        /*0318*/ 	.byte	0x04, 0x11
        /*031a*/ 	.short	(.L_144 - .L_143)
	.align		4
.L_143:
        /*031c*/ 	.word	index@(_ZN7cutlass13device_kernelIN5flash19enable_sm80_to_sm89INS1_16FlashAttnFwdSm80INS1_25CollectiveMainloopFwdSm80ILi8ELi1ELb1EN4cute5tupleIJNS5_1CILi128EEENS7_ILi96EEENS7_ILi192EEEEEELi192ENS_10bfloat16_tEfNS_4arch4Sm80ELb1ELb0ELb1ELb1ELb0ELb0ELb1ELb0EEENS1_21CollectiveEpilogueFwdINS6_IJS8_SA_S9_EEENS6_IJNS7_ILi1EEESI_SI_EEESC_SE_Li256ELb1ELb1ELb0ELb0EEENS1_19SingleTileSchedulerILb1ELb0ELb1ELi128EEEEEEEEEvNT_6ParamsE)
        /*0320*/ 	.word	0x00000058


	//----- nvinfo : EIATTR_REGCOUNT
	.align		4
.L_144:
        /*0324*/ 	.byte	0x04, 0x2f
        /*0326*/ 	.short	(.L_146 - .L_145)
	.align		4
.L_145:
        /*0328*/ 	.word	index@(_ZN7cutlass13device_kernelIN5flash19enable_sm80_to_sm89INS1_16FlashAttnFwdSm80INS1_25CollectiveMainloopFwdSm80ILi8ELi1ELb1EN4cute5tupleIJNS5_1CILi128EEENS7_ILi96EEENS7_ILi192EEEEEELi192ENS_10bfloat16_tEfNS_4arch4Sm80ELb1ELb0ELb1ELb0ELb0ELb0ELb1ELb0EEENS1_21CollectiveEpilogueFwdINS6_IJS8_SA_S9_EEENS6_IJNS7_ILi1EEESI_SI_EEESC_SE_Li256ELb0ELb1ELb0ELb0EEENS1_30DynamicPersistentTileSchedulerILi256ELi256ELb0ELb1ELb0EEEEEEEEEvNT_6ParamsE)
        /*032c*/ 	.word	0x000000ff


	//----- nvinfo : EIATTR_FRAME_SIZE
	.align		4
.L_146:
        /*0330*/ 	.byte	0x04, 0x11
        /*0332*/ 	.short	(.L_148 - .L_147)
	.align		4
.L_147:
        /*0334*/ 	.word	index@($__internal_1_$__cuda_sm70_shflsync_idx_p)
        /*0338*/ 	.word	0x00000000


	//----- nvinfo : EIATTR_FRAME_SIZE
	.align		4
.L_148:
        /*033c*/ 	.byte	0x04, 0x11
        /*033e*/ 	.short	(.L_150 - .L_149)
	.align		4
.L_149:
        /*0340*/ 	.word	index@($__internal_0_$__cuda_sm70_shflsync_bfly_p)
        /*0344*/ 	.word	0x00000000


	//----- nvinfo : EIATTR_FRAME_SIZE
	.align		4
.L_150:
        /*0348*/ 	.byte	0x04, 0x11
        /*034a*/ 	.short	(.L_152 - .L_151)
	.align		4
.L_151:
        /*034c*/ 	.word	index@(_ZN7cutlass13device_kernelIN5flash19enable_sm80_to_sm89INS1_16FlashAttnFwdSm80INS1_25CollectiveMainloopFwdSm80ILi8ELi1ELb1EN4cute5tupleIJNS5_1CILi128EEENS7_ILi96EEENS7_ILi192EEEEEELi192ENS_10bfloat16_tEfNS_4arch4Sm80ELb1ELb0ELb1ELb0ELb0ELb0ELb1ELb0EEENS1_21CollectiveEpilogueFwdINS6_IJS8_SA_S9_EEENS6_IJNS7_ILi1EEESI_SI_EEESC_SE_Li256ELb0ELb1ELb0ELb0EEENS1_30DynamicPersistentTileSchedulerILi256ELi256ELb0ELb1ELb0EEEEEEEEEvNT_6ParamsE)
        /*0350*/ 	.word	0x000000d0


	//----- nvinfo : EIATTR_REGCOUNT
	.align		4
.L_152:
        /*0354*/ 	.byte	0x04, 0x2f
        /*0356*/ 	.short	(.L_154 - .L_153)
	.align		4
.L_153:
        /*0358*/ 	.word	index@(_ZN7cutlass13device_kernelIN5flash19enable_sm80_to_sm89INS1_16FlashAttnFwdSm80INS1_25CollectiveMainloopFwdSm80ILi8ELi1ELb0EN4cute5tupleIJNS5_1CILi128EEENS7_ILi64EEENS7_ILi192EEEEEELi192ENS_10bfloat16_tEfNS_4arch4Sm80ELb0ELb1ELb1ELb1ELb0ELb1ELb1ELb0EEENS1_21CollectiveEpilogueFwdINS6_IJS8_SA_S9_EEENS6_IJNS7_ILi1EEESI_SI_EEESC_SE_Li256ELb1ELb1ELb0ELb0EEENS1_19SingleTileSchedulerILb1ELb0ELb1ELi128EEEEEEEEEvNT_6ParamsE)
        /*035c*/ 	.word	0x000000fa


	//----- nvinfo : EIATTR_FRAME_SIZE
	.align		4
.L_154:
        /*0360*/ 	.byte	0x04, 0x11
        /*0362*/ 	.short	(.L_156 - .L_155)
	.align		4
.L_155:
        /*0364*/ 	.word	index@(_ZN7cutlass13device_kernelIN5flash19enable_sm80_to_sm89INS1_16FlashAttnFwdSm80INS1_25CollectiveMainloopFwdSm80ILi8ELi1ELb0EN4cute5tupleIJNS5_1CILi128EEENS7_ILi64EEENS7_ILi192EEEEEELi192ENS_10bfloat16_tEfNS_4arch4Sm80ELb0ELb1ELb1ELb1ELb0ELb1ELb1ELb0EEENS1_21CollectiveEpilogueFwdINS6_IJS8_SA_S9_EEENS6_IJNS7_ILi1EEESI_SI_EEESC_SE_Li256ELb1ELb1ELb0ELb0EEENS1_19SingleTileSchedulerILb1ELb0ELb1ELi128EEEEEEEEEvNT_6ParamsE)
        /*0368*/ 	.word	0x00000000


	//----- nvinfo : EIATTR_REGCOUNT
	.align		4
.L_156:
        /*036c*/ 	.byte	0x04, 0x2f
        /*036e*/ 	.short	(.L_158 - .L_157)
	.align		4
.L_157:
        /*0370*/ 	.word	index@(_ZN7cutlass13device_kernelIN5flash19enable_sm80_to_sm89INS1_16FlashAttnFwdSm80INS1_25CollectiveMainloopFwdSm80ILi8ELi1ELb0EN4cute5tupleIJNS5_1CILi128EEENS7_ILi64EEENS7_ILi192EEEEEELi192ENS_10bfloat16_tEfNS_4arch4Sm80ELb0ELb1ELb1ELb1ELb0ELb0ELb1ELb0EEENS1_21CollectiveEpilogueFwdINS6_IJS8_SA_S9_EEENS6_IJNS7_ILi1EEESI_SI_EEESC_SE_Li256ELb1ELb1ELb0ELb0EEENS1_19SingleTileSchedulerILb1ELb0ELb1ELi128EEEEEEEEEvNT_6ParamsE)
        /*0374*/ 	.word	0x000000ff


	//----- nvinfo : EIATTR_FRAME_SIZE
	.align		4
.L_158:
        /*0378*/ 	.byte	0x04, 0x11
        /*037a*/ 	.short	(.L_160 - .L_159)
	.align		4
.L_159:
        /*037c*/ 	.word	index@(_ZN7cutlass13device_kernelIN5flash19enable_sm80_to_sm89INS1_16FlashAttnFwdSm80INS1_25CollectiveMainloopFwdSm80ILi8ELi1ELb0EN4cute5tupleIJNS5_1CILi128EEENS7_ILi64EEENS7_ILi192EEEEEELi192ENS_10bfloat16_tEfNS_4arch4Sm80ELb0ELb1ELb1ELb1ELb0ELb0ELb1ELb0EEENS1_21CollectiveEpilogueFwdINS6_IJS8_SA_S9_EEENS6_IJNS7_ILi1EEESI_SI_EEESC_SE_Li256ELb1ELb1ELb0ELb0EEENS1_19SingleTileSchedulerILb1ELb0ELb1ELi128EEEEEEEEEvNT_6ParamsE)
        /*0380*/ 	.word	0x00000000


	//----- nvinfo : EIATTR_REGCOUNT
	.align		4
.L_160:
        /*0384*/ 	.byte	0x04, 0x2f
        /*0386*/ 	.short	(.L_162 - .L_161)
	.align		4
.L_161:
        /*0388*/ 	.word	index@(_ZN7cutlass13device_kernelIN5flash19enable_sm80_to_sm89INS1_16FlashAttnFwdSm80INS1_25CollectiveMainloopFwdSm80ILi8ELi1ELb0EN4cute5tupleIJNS5_1CILi128EEENS7_ILi64EEENS7_ILi192EEEEEELi192ENS_10bfloat16_tEfNS_4arch4Sm80ELb0ELb1ELb1ELb0ELb0ELb0ELb1ELb0EEENS1_21CollectiveEpilogueFwdINS6_IJS8_SA_S9_EEENS6_IJNS7_ILi1EEESI_SI_EEESC_SE_Li256ELb0ELb1ELb0ELb0EEENS1_19SingleTileSchedulerILb0ELb0ELb1ELi128EEEEEEEEEvNT_6ParamsE)
        /*038c*/ 	.word	0x000000ff


	//----- nvinfo : EIATTR_FRAME_SIZE
	.align		4
.L_162:
        /*0390*/ 	.byte	0x04, 0x11
        /*0392*/ 	.short	(.L_164 - .L_163)
	.align		4
.L_163:
        /*0394*/ 	.word	index@(_ZN7cutlass13device_kernelIN5flash19enable_sm80_to_sm89INS1_16FlashAttnFwdSm80INS1_25CollectiveMainloopFwdSm80ILi8ELi1ELb0EN4cute5tupleIJNS5_1CILi128EEENS7_ILi64EEENS7_ILi192EEEEEELi192ENS_10bfloat16_tEfNS_4arch4Sm80ELb0ELb1ELb1ELb0ELb0ELb0ELb1ELb0EEENS1_21CollectiveEpilogueFwdINS6_IJS8_SA_S9_EEENS6_IJNS7_ILi1EEESI_SI_EEESC_SE_Li256ELb0ELb1ELb0ELb0EEENS1_19SingleTileSchedulerILb0ELb0ELb1ELi128EEEEEEEEEvNT_6ParamsE)
        /*0398*/ 	.word	0x00000000


	//----- nvinfo : EIATTR_REGCOUNT
	.align		4
.L_164:
        /*039c*/ 	.byte	0x04, 0x2f
        /*039e*/ 	.short	(.L_166 - .L_165)
	.align		4
.L_165:
        /*03a0*/ 	.word	index@(_ZN7cutlass13device_kernelIN5flash19enable_sm80_to_sm89INS1_16FlashAttnFwdSm80INS1_25CollectiveMainloopFwdSm80ILi8ELi1ELb0EN4cute5tupleIJNS5_1CILi128EEENS7_ILi64EEENS7_ILi192EEEEEELi192ENS_10bfloat16_tEfNS_4arch4Sm80ELb0ELb0ELb1ELb1ELb0ELb1ELb1ELb0EEENS1_21CollectiveEpilogueFwdINS6_IJS8_SA_S9_EEENS6_IJNS7_ILi1EEESI_SI_EEESC_SE_Li256ELb1ELb1ELb0ELb0EEENS1_19SingleTileSchedulerILb1ELb0ELb1ELi128EEEEEEEEEvNT_6ParamsE)
        /*03a4*/ 	.word	0x000000fa


	//----- nvinfo : EIATTR_FRAME_SIZE
	.align		4
.L_166:
        /*03a8*/ 	.byte	0x04, 0x11
        /*03aa*/ 	.short	(.L_168 - .L_167)
	.align		4
.L_167:
        /*03ac*/ 	.word	index@(_ZN7cutlass13device_kernelIN5flash19enable_sm80_to_sm89INS1_16FlashAttnFwdSm80INS1_25CollectiveMainloopFwdSm80ILi8ELi1ELb0EN4cute5tupleIJNS5_1CILi128EEENS7_ILi64EEENS7_ILi192EEEEEELi192ENS_10bfloat16_tEfNS_4arch4Sm80ELb0ELb0ELb1ELb1ELb0ELb1ELb1ELb0EEENS1_21CollectiveEpilogueFwdINS6_IJS8_SA_S9_EEENS6_IJNS7_ILi1EEESI_SI_EEESC_SE_Li256ELb1ELb1ELb0ELb0EEENS1_19SingleTileSchedulerILb1ELb0ELb1ELi128EEEEEEEEEvNT_6ParamsE)
        /*03b0*/ 	.word	0x00000000


	//----- nvinfo : EIATTR_REGCOUNT
	.align		4
.L_168:
        /*03b4*/ 	.byte	0x04, 0x2f
        /*03b6*/ 	.short	(.L_170 - .L_169)
	.align		4
.L_169:
        /*03b8*/ 	.word	index@(_ZN7cutlass13device_kernelIN5flash19enable_sm80_to_sm89INS1_16FlashAttnFwdSm80INS1_25CollectiveMainloopFwdSm80ILi8ELi1ELb1EN4cute5tupleIJNS5_1CILi128EEENS7_ILi96EEENS7_ILi192EEEEEELi192ENS_10bfloat16_tEfNS_4arch4Sm80ELb0ELb0ELb1ELb1ELb0ELb0ELb1ELb0EEENS1_21CollectiveEpilogueFwdINS6_IJS8_SA_S9_EEENS6_IJNS7_ILi1EEESI_SI_EEESC_SE_Li256ELb1ELb1ELb0ELb0EEENS1_19SingleTileSchedulerILb1ELb0ELb1ELi128EEEEEEEEEvNT_6ParamsE)
        /*03bc*/ 	.word	0x000000ff


	//----- nvinfo : EIATTR_FRAME_SIZE
	.align		4
.L_170:
        /*03c0*/ 	.byte	0x04, 0x11
        /*03c2*/ 	.short	(.L_172 - .L_171)
	.align		4
.L_171:
        /*03c4*/ 	.word	index@(_ZN7cutlass13device_kernelIN5flash19enable_sm80_to_sm89INS1_16FlashAttnFwdSm80INS1_25CollectiveMainloopFwdSm80ILi8ELi1ELb1EN4cute5tupleIJNS5_1CILi128EEENS7_ILi96EEENS7_ILi192EEEEEELi192ENS_10bfloat16_tEfNS_4arch4Sm80ELb0ELb0ELb1ELb1ELb0ELb0ELb1ELb0EEENS1_21CollectiveEpilogueFwdINS6_IJS8_SA_S9_EEENS6_IJNS7_ILi1EEESI_SI_EEESC_SE_Li256ELb1ELb1ELb0ELb0EEENS1_19SingleTileSchedulerILb1ELb0ELb1ELi128EEEEEEEEEvNT_6ParamsE)
        /*03c8*/ 	.word	0x00000068


	//----- nvinfo : EIATTR_REGCOUNT
	.align		4
.L_172:
        /*03cc*/ 	.byte	0x04, 0x2f
        /*03ce*/ 	.short	(.L_174 - .L_173)
	.align		4
.L_173:
        /*03d0*/ 	.word	index@(_ZN7cutlass13device_kernelIN5flash19enable_sm80_to_sm89INS1_16FlashAttnFwdSm80INS1_25CollectiveMainloopFwdSm80ILi8ELi1ELb1EN4cute5tupleIJNS5_1CILi128EEENS7_ILi96EEENS7_ILi192EEEEEELi192ENS_10bfloat16_tEfNS_4arch4Sm80ELb0ELb0ELb1ELb0ELb0ELb0ELb1ELb0EEENS1_21CollectiveEpilogueFwdINS6_IJS8_SA_S9_EEENS6_IJNS7_ILi1EEESI_SI_EEESC_SE_Li256ELb0ELb1ELb0ELb0EEENS1_19SingleTileSchedulerILb0ELb0ELb1ELi128EEEEEEEEEvNT_6ParamsE)
        /*03d4*/ 	.word	0x000000ff


	//----- nvinfo : EIATTR_FRAME_SIZE
	.align		4
.L_174:
        /*03d8*/ 	.byte	0x04, 0x11
        /*03da*/ 	.short	(.L_176 - .L_175)
	.align		4
.L_175:
        /*03dc*/ 	.word	index@(_ZN7cutlass13device_kernelIN5flash19enable_sm80_to_sm89INS1_16FlashAttnFwdSm80INS1_25CollectiveMainloopFwdSm80ILi8ELi1ELb1EN4cute5tupleIJNS5_1CILi128EEENS7_ILi96EEENS7_ILi192EEEEEELi192ENS_10bfloat16_tEfNS_4arch4Sm80ELb0ELb0ELb1ELb0ELb0ELb0ELb1ELb0EEENS1_21CollectiveEpilogueFwdINS6_IJS8_SA_S9_EEENS6_IJNS7_ILi1EEESI_SI_EEESC_SE_Li256ELb0ELb1ELb0ELb0EEENS1_19SingleTileSchedulerILb0ELb0ELb1ELi128EEEEEEEEEvNT_6ParamsE)
        /*03e0*/ 	.word	0x00000088


	//----- nvinfo : EIATTR_MIN_STACK_SIZE
	.align		4
.L_176:
        /*03e4*/ 	.byte	0x04, 0x12
        /*03e6*/ 	.short	(.L_178 - .L_177)
	.align		4
.L_177:
        /*03e8*/ 	.word	index@(_ZN7cutlass13device_kernelIN5flash19enable_sm80_to_sm89INS1_16FlashAttnFwdSm80INS1_25CollectiveMainloopFwdSm80ILi8ELi1ELb1EN4cute5tupleIJNS5_1CILi128EEENS7_ILi96EEENS7_ILi192EEEEEELi192ENS_10bfloat16_tEfNS_4arch4Sm80ELb0ELb0ELb1ELb0ELb0ELb0ELb1ELb0EEENS1_21CollectiveEpilogueFwdINS6_IJS8_SA_S9_EEENS6_IJNS7_ILi1EEESI_SI_EEESC_SE_Li256ELb0ELb1ELb0ELb0EEENS1_19SingleTileSchedulerILb0ELb0ELb1ELi128EEEEEEEEEvNT_6ParamsE)
        /*03ec*/ 	.word	0x00000088


	//----- nvinfo : EIATTR_MIN_STACK_SIZE
	.align		4
.L_178:
        /*03f0*/ 	.byte	0x04, 0x12
        /*03f2*/ 	.short	(.L_180 - .L_179)
	.align		4
.L_179:
        /*03f4*/ 	.word	index@(_ZN7cutlass13device_kernelIN5flash19enable_sm80_to_sm89INS1_16FlashAttnFwdSm80INS1_25CollectiveMainloopFwdSm80ILi8ELi1ELb1EN4cute5tupleIJNS5_1CILi128EEENS7_ILi96EEENS7_ILi192EEEEEELi192ENS_10bfloat16_tEfNS_4arch4Sm80ELb0ELb0ELb1ELb1ELb0ELb0ELb1ELb0EEENS1_21CollectiveEpilogueFwdINS6_IJS8_SA_S9_EEENS6_IJNS7_ILi1EEESI_SI_EEESC_SE_Li256ELb1ELb1ELb0ELb0EEENS1_19SingleTileSchedulerILb1ELb0ELb1ELi128EEEEEEEEEvNT_6ParamsE)
        /*03f8*/ 	.word	0x00000068


	//----- nvinfo : EIATTR_MIN_STACK_SIZE
	.align		4
.L_180:
        /*03fc*/ 	.byte	0x04, 0x12
        /*03fe*/ 	.short	(.L_182 - .L_181)
	.align		4
.L_181:
        /*0400*/ 	.word	index@(_ZN7cutlass13device_kernelIN5flash19enable_sm80_to_sm89INS1_16FlashAttnFwdSm80INS1_25CollectiveMainloopFwdSm80ILi8ELi1ELb0EN4cute5tupleIJNS5_1CILi128EEENS7_ILi64EEENS7_ILi192EEEEEELi192ENS_10bfloat16_tEfNS_4arch4Sm80ELb0ELb0ELb1ELb1ELb0ELb1ELb1ELb0EEENS1_21CollectiveEpilogueFwdINS6_IJS8_SA_S9_EEENS6_IJNS7_ILi1EEESI_SI_EEESC_SE_Li256ELb1ELb1ELb0ELb0EEENS1_19SingleTileSchedulerILb1ELb0ELb1ELi128EEEEEEEEEvNT_6ParamsE)
        /*0404*/ 	.word	0x00000000


	//----- nvinfo : EIATTR_MIN_STACK_SIZE
	.align		4
.L_182:
        /*0408*/ 	.byte	0x04, 0x12
        /*040a*/ 	.short	(.L_184 - .L_183)
	.align		4
.L_183:
        /*040c*/ 	.word	index@(_ZN7cutlass13device_kernelIN5flash19enable_sm80_to_sm89INS1_16FlashAttnFwdSm80INS1_25CollectiveMainloopFwdSm80ILi8ELi1ELb0EN4cute5tupleIJNS5_1CILi128EEENS7_ILi64EEENS7_ILi192EEEEEELi192ENS_10bfloat16_tEfNS_4arch4Sm80ELb0ELb1ELb1ELb0ELb0ELb0ELb1ELb0EEENS1_21CollectiveEpilogueFwdINS6_IJS8_SA_S9_EEENS6_IJNS7_ILi1EEESI_SI_EEESC_SE_Li256ELb0ELb1ELb0ELb0EEENS1_19SingleTileSchedulerILb0ELb0ELb1ELi128EEEEEEEEEvNT_6ParamsE)
        /*0410*/ 	.word	0x00000000


	//----- nvinfo : EIATTR_MIN_STACK_SIZE
	.align		4
.L_184:
        /*0414*/ 	.byte	0x04, 0x12
        /*0416*/ 	.short	(.L_186 - .L_185)
	.align		4
.L_185:
        /*0418*/ 	.word	index@(_ZN7cutlass13device_kernelIN5flash19enable_sm80_to_sm89INS1_16FlashAttnFwdSm80INS1_25CollectiveMainloopFwdSm80ILi8ELi1ELb0EN4cute5tupleIJNS5_1CILi128EEENS7_ILi64EEENS7_ILi192EEEEEELi192ENS_10bfloat16_tEfNS_4arch4Sm80ELb0ELb1ELb1ELb1ELb0ELb0ELb1ELb0EEENS1_21CollectiveEpilogueFwdINS6_IJS8_SA_S9_EEENS6_IJNS7_ILi1EEESI_SI_EEESC_SE_Li256ELb1ELb1ELb0ELb0EEENS1_19SingleTileSchedulerILb1ELb0ELb1ELi128EEEEEEEEEvNT_6ParamsE)
        /*041c*/ 	.word	0x00000000


	//----- nvinfo : EIATTR_MIN_STACK_SIZE
	.align		4
.L_186:
        /*0420*/ 	.byte	0x04, 0x12
        /*0422*/ 	.short	(.L_188 - .L_187)
	.align		4
.L_187:
        /*0424*/ 	.word	index@(_ZN7cutlass13device_kernelIN5flash19enable_sm80_to_sm89INS1_16FlashAttnFwdSm80INS1_25CollectiveMainloopFwdSm80ILi8ELi1ELb0EN4cute5tupleIJNS5_1CILi128EEENS7_ILi64EEENS7_ILi192EEEEEELi192ENS_10bfloat16_tEfNS_4arch4Sm80ELb0ELb1ELb1ELb1ELb0ELb1ELb1ELb0EEENS1_21CollectiveEpilogueFwdINS6_IJS8_SA_S9_EEENS6_IJNS7_ILi1EEESI_SI_EEESC_SE_Li256ELb1ELb1ELb0ELb0EEENS1_19SingleTileSchedulerILb1ELb0ELb1ELi128EEEEEEEEEvNT_6ParamsE)
        /*0428*/ 	.word	0x00000000


	//----- nvinfo : EIATTR_MIN_STACK_SIZE
	.align		4
.L_188:
        /*042c*/ 	.byte	0x04, 0x12
        /*042e*/ 	.short	(.L_190 - .L_189)
	.align		4
.L_189:
        /*0430*/ 	.word	index@(_ZN7cutlass13device_kernelIN5flash19enable_sm80_to_sm89INS1_16FlashAttnFwdSm80INS1_25CollectiveMainloopFwdSm80ILi8ELi1ELb1EN4cute5tupleIJNS5_1CILi128EEENS7_ILi96EEENS7_ILi192EEEEEELi192ENS_10bfloat16_tEfNS_4arch4Sm80ELb1ELb0ELb1ELb0ELb0ELb0ELb1ELb0EEENS1_21CollectiveEpilogueFwdINS6_IJS8_SA_S9_EEENS6_IJNS7_ILi1EEESI_SI_EEESC_SE_Li256ELb0ELb1ELb0ELb0EEENS1_30DynamicPersistentTileSchedulerILi256ELi256ELb0ELb1ELb0EEEEEEEEEvNT_6ParamsE)
        /*0434*/ 	.word	0x000000d0


	//----- nvinfo : EIATTR_MIN_STACK_SIZE
	.align		4
.L_190:
        /*0438*/ 	.byte	0x04, 0x12
        /*043a*/ 	.short	(.L_192 - .L_191)
	.align		4
.L_191:
        /*043c*/ 	.word	index@(_ZN7cutlass13device_kernelIN5flash19enable_sm80_to_sm89INS1_16FlashAttnFwdSm80INS1_25CollectiveMainloopFwdSm80ILi8ELi1ELb1EN4cute5tupleIJNS5_1CILi128EEENS7_ILi96EEENS7_ILi192EEEEEELi192ENS_10bfloat16_tEfNS_4arch4Sm80ELb1ELb0ELb1ELb1ELb0ELb0ELb1ELb0EEENS1_21CollectiveEpilogueFwdINS6_IJS8_SA_S9_EEENS6_IJNS7_ILi1EEESI_SI_EEESC_SE_Li256ELb1ELb1ELb0ELb0EEENS1_19SingleTileSchedulerILb1ELb0ELb1ELi128EEEEEEEEEvNT_6ParamsE)
        /*0440*/ 	.word	0x00000058


	//----- nvinfo : EIATTR_MIN_STACK_SIZE
	.align		4
.L_192:
        /*0444*/ 	.byte	0x04, 0x12
        /*0446*/ 	.short	(.L_194 - .L_193)
	.align		4
.L_193:
        /*0448*/ 	.word	index@(_ZN7cutlass13device_kernelIN5flash19enable_sm80_to_sm89INS1_16FlashAttnFwdSm80INS1_25CollectiveMainloopFwdSm80ILi8ELi1ELb0EN4cute5tupleIJNS5_1CILi128EEENS7_ILi64EEENS7_ILi192EEEEEELi192ENS_10bfloat16_tEfNS_4arch4Sm80ELb1ELb0ELb1ELb1ELb0ELb1ELb1ELb0EEENS1_21CollectiveEpilogueFwdINS6_IJS8_SA_S9_EEENS6_IJNS7_ILi1EEESI_SI_EEESC_SE_Li256ELb1ELb1ELb0ELb0EEENS1_19SingleTileSchedulerILb1ELb0ELb1ELi128EEEEEEEEEvNT_6ParamsE)
        /*044c*/ 	.word	0x00000000


	//----- nvinfo : EIATTR_MIN_STACK_SIZE
	.align		4
.L_194:
        /*0450*/ 	.byte	0x04, 0x12
        /*0452*/ 	.short	(.L_196 - .L_195)
	.align		4
.L_195:
        /*0454*/ 	.word	index@(_ZN7cutlass13device_kernelIN5flash19enable_sm80_to_sm89INS1_16FlashAttnFwdSm80INS1_25CollectiveMainloopFwdSm80ILi8ELi2ELb1EN4cute5tupleIJNS5_1CILi128EEENS7_ILi96EEENS7_ILi192EEEEEELi192ENS_10bfloat16_tEfNS_4arch4Sm80ELb0ELb0ELb1ELb0ELb0ELb0ELb1ELb0EEENS1_21CollectiveEpilogueFwdINS6_IJS8_SA_S9_EEENS6_IJNS7_ILi1EEESI_SI_EEESC_SE_Li256ELb0ELb1ELb0ELb0EEENS1_19SingleTileSchedulerILb0ELb0ELb1ELi128EEEEEEEEEvNT_6ParamsE)
        /*0458*/ 	.word	0x00000050


	//----- nvinfo : EIATTR_MIN_STACK_SIZE
	.align		4
.L_196:
        /*045c*/ 	.byte	0x04, 0x12
        /*045e*/ 	.short	(.L_198 - .L_197)
	.align		4
.L_197:
        /*0460*/ 	.word	index@(_ZN7cutlass13device_kernelIN5flash19enable_sm80_to_sm89INS1_16FlashAttnFwdSm80INS1_25CollectiveMainloopFwdSm80ILi8ELi2ELb1EN4cute5tupleIJNS5_1CILi128EEENS7_ILi96EEENS7_ILi192EEEEEELi192ENS_10bfloat16_tEfNS_4arch4Sm80ELb0ELb0ELb1ELb1ELb0ELb0ELb1ELb0EEENS1_21CollectiveEpilogueFwdINS6_IJS8_SA_S9_EEENS6_IJNS7_ILi1EEESI_SI_EEESC_SE_Li256ELb1ELb1ELb0ELb0EEENS1_19SingleTileSchedulerILb1ELb0ELb1ELi128EEEEEEEEEvNT_6ParamsE)
        /*0464*/ 	.word	0x00000038


	//----- nvinfo : EIATTR_MIN_STACK_SIZE
	.align		4
.L_198:
        /*0468*/ 	.byte	0x04, 0x12
        /*046a*/ 	.short	(.L_200 - .L_199)
	.align		4
.L_199:
        /*046c*/ 	.word	index@(_ZN7cutlass13device_kernelIN5flash19enable_sm80_to_sm89INS1_16FlashAttnFwdSm80INS1_25CollectiveMainloopFwdSm80ILi8ELi2ELb0EN4cute5tupleIJNS5_1CILi128EEENS7_ILi64EEENS7_ILi192EEEEEELi192ENS_10bfloat16_tEfNS_4arch4Sm80ELb0ELb0ELb1ELb1ELb0ELb1ELb1ELb0EEENS1_21CollectiveEpilogueFwdINS6_IJS8_SA_S9_EEENS6_IJNS7_ILi1EEESI_SI_EEESC_SE_Li256ELb1ELb1ELb0ELb0EEENS1_19SingleTileSchedulerILb1ELb0ELb1ELi128EEEEEEEEEvNT_6ParamsE)
        /*0470*/ 	.word	0x00000000


	//----- nvinfo : EIATTR_MIN_STACK_SIZE
	.align		4
.L_200:
        /*0474*/ 	.byte	0x04, 0x12
        /*0476*/ 	.short	(.L_202 - .L_201)
	.align		4
.L_201:
        /*0478*/ 	.word	index@(_ZN7cutlass13device_kernelIN5flash19enable_sm80_to_sm89INS1_16FlashAttnFwdSm80INS1_25CollectiveMainloopFwdSm80ILi8ELi2ELb0EN4cute5tupleIJNS5_1CILi128EEENS7_ILi64EEENS7_ILi192EEEEEELi192ENS_10bfloat16_tEfNS_4arch4Sm80ELb0ELb1ELb1ELb0ELb0ELb0ELb1ELb0EEENS1_21CollectiveEpilogueFwdINS6_IJS8_SA_S9_EEENS6_IJNS7_ILi1EEESI_SI_EEESC_SE_Li256ELb0ELb1ELb0ELb0EEENS1_19SingleTileSchedulerILb0ELb0ELb1ELi128EEEEEEEEEvNT_6ParamsE)
        /*047c*/ 	.word	0x00000000


	//----- nvinfo : EIATTR_MIN_STACK_SIZE
	.align		4
.L_202:
        /*0480*/ 	.byte	0x04, 0x12
        /*0482*/ 	.short	(.L_204 - .L_203)
	.align		4
.L_203:
        /*0484*/ 	.word	index@(_ZN7cutlass13device_kernelIN5flash19enable_sm80_to_sm89INS1_16FlashAttnFwdSm80INS1_25CollectiveMainloopFwdSm80ILi8ELi2ELb0EN4cute5tupleIJNS5_1CILi128EEENS7_ILi64EEENS7_ILi192EEEEEELi192ENS_10bfloat16_tEfNS_4arch4Sm80ELb0ELb1ELb1ELb1ELb0ELb0ELb1ELb0EEENS1_21CollectiveEpilogueFwdINS6_IJS8_SA_S9_EEENS6_IJNS7_ILi1EEESI_SI_EEESC_SE_Li256ELb1ELb1ELb0ELb0EEENS1_19SingleTileSchedulerILb1ELb0ELb1ELi128EEEEEEEEEvNT_6ParamsE)
        /*0488*/ 	.word	0x00000000


	//----- nvinfo : EIATTR_MIN_STACK_SIZE
	.align		4
.L_204:
        /*048c*/ 	.byte	0x04, 0x12
        /*048e*/ 	.short	(.L_206 - .L_205)
	.align		4
.L_205:
        /*0490*/ 	.word	index@(_ZN7cutlass13device_kernelIN5flash19enable_sm80_to_sm89INS1_16FlashAttnFwdSm80INS1_25CollectiveMainloopFwdSm80ILi8ELi2ELb0EN4cute5tupleIJNS5_1CILi128EEENS7_ILi64EEENS7_ILi192EEEEEELi192ENS_10bfloat16_tEfNS_4arch4Sm80ELb0ELb1ELb1ELb1ELb0ELb1ELb1ELb0EEENS1_21CollectiveEpilogueFwdINS6_IJS8_SA_S9_EEENS6_IJNS7_ILi1EEESI_SI_EEESC_SE_Li256ELb1ELb1ELb0ELb0EEENS1_19SingleTileSchedulerILb1ELb0ELb1ELi128EEEEEEEEEvNT_6ParamsE)
        /*0494*/ 	.word	0x00000070


	//----- nvinfo : EIATTR_MIN_STACK_SIZE
	.align		4
.L_206:
        /*0498*/ 	.byte	0x04, 0x12
        /*049a*/ 	.short	(.L_208 - .L_207)
	.align		4
.L_207:
        /*049c*/ 	.word	index@(_ZN7cutlass13device_kernelIN5flash19enable_sm80_to_sm89INS1_16FlashAttnFwdSm80INS1_25CollectiveMainloopFwdSm80ILi8ELi2ELb1EN4cute5tupleIJNS5_1CILi128EEENS7_ILi96EEENS7_ILi192EEEEEELi192ENS_10bfloat16_tEfNS_4arch4Sm80ELb1ELb0ELb1ELb0ELb0ELb0ELb1ELb0EEENS1_21CollectiveEpilogueFwdINS6_IJS8_SA_S9_EEENS6_IJNS7_ILi1EEESI_SI_EEESC_SE_Li256ELb0ELb1ELb0ELb0EEENS1_30DynamicPersistentTileSchedulerILi256ELi256ELb0ELb1ELb0EEEEEEEEEvNT_6ParamsE)
        /*04a0*/ 	.word	0x000000a8


	//----- nvinfo : EIATTR_MIN_STACK_SIZE
	.align		4
.L_208:
        /*04a4*/ 	.byte	0x04, 0x12
        /*04a6*/ 	.short	(.L_210 - .L_209)
	.align		4
.L_209:
        /*04a8*/ 	.word	index@(_ZN7cutlass13device_kernelIN5flash19enable_sm80_to_sm89INS1_16FlashAttnFwdSm80INS1_25CollectiveMainloopFwdSm80ILi8ELi2ELb1EN4cute5tupleIJNS5_1CILi128EEENS7_ILi96EEENS7_ILi192EEEEEELi192ENS_10bfloat16_tEfNS_4arch4Sm80ELb1ELb0ELb1ELb1ELb0ELb0ELb1ELb0EEENS1_21CollectiveEpilogueFwdINS6_IJS8_SA_S9_EEENS6_IJNS7_ILi1EEESI_SI_EEESC_SE_Li256ELb1ELb1ELb0ELb0EEENS1_19SingleTileSchedulerILb1ELb0ELb1ELi128EEEEEEEEEvNT_6ParamsE)
        /*04ac*/ 	.word	0x00000048


	//----- nvinfo : EIATTR_MIN_STACK_SIZE
	.align		4
.L_210:
        /*04b0*/ 	.byte	0x04, 0x12
        /*04b2*/ 	.short	(.L_212 - .L_211)
	.align		4
.L_211:
        /*04b4*/ 	.word	index@(_ZN7cutlass13device_kernelIN5flash19enable_sm80_to_sm89INS1_16FlashAttnFwdSm80INS1_25CollectiveMainloopFwdSm80ILi8ELi2ELb0EN4cute5tupleIJNS5_1CILi128EEENS7_ILi64EEENS7_ILi192EEEEEELi192ENS_10bfloat16_tEfNS_4arch4Sm80ELb1ELb0ELb1ELb1ELb0ELb1ELb1ELb0EEENS1_21CollectiveEpilogueFwdINS6_IJS8_SA_S9_EEENS6_IJNS7_ILi1EEESI_SI_EEESC_SE_Li256ELb1ELb1ELb0ELb0EEENS1_19SingleTileSchedulerILb1ELb0ELb1ELi128EEEEEEEEEvNT_6ParamsE)
        /*04b8*/ 	.word	0x00000000


	//----- nvinfo : EIATTR_MIN_STACK_SIZE
	.align		4
.L_212:
        /*04bc*/ 	.byte	0x04, 0x12
        /*04be*/ 	.short	(.L_214 - .L_213)
	.align		4
.L_213:
        /*04c0*/ 	.word	index@(_ZN7cutlass13device_kernelIN5flash19enable_sm80_to_sm89INS1_16FlashAttnFwdSm80INS1_25CollectiveMainloopFwdSm80ILi8ELi1ELb1EN4cute5tupleIJNS5_1CILi128EEENS7_ILi96EEENS7_ILi192EEEEEELi192ENS_10bfloat16_tEfNS_4arch4Sm80ELb0ELb0ELb0ELb0ELb0ELb0ELb1ELb0EEENS1_21CollectiveEpilogueFwdINS6_IJS8_SA_S9_EEENS6_IJNS7_ILi1EEESI_SI_EEESC_SE_Li256ELb0ELb1ELb0ELb0EEENS1_19SingleTileSchedulerILb0ELb0ELb1ELi128EEEEEEEEEvNT_6ParamsE)
        /*04c4*/ 	.word	0x00000090


	//----- nvinfo : EIATTR_MIN_STACK_SIZE
	.align		4
.L_214:
        /*04c8*/ 	.byte	0x04, 0x12
        /*04ca*/ 	.short	(.L_216 - .L_215)
	.align		4
.L_215:
        /*04cc*/ 	.word	index@(_ZN7cutlass13device_kernelIN5flash19enable_sm80_to_sm89INS1_16FlashAttnFwdSm80INS1_25CollectiveMainloopFwdSm80ILi8ELi1ELb1EN4cute5tupleIJNS5_1CILi128EEENS7_ILi96EEENS7_ILi192EEEEEELi192ENS_10bfloat16_tEfNS_4arch4Sm80ELb0ELb0ELb0ELb1ELb0ELb0ELb1ELb0EEENS1_21CollectiveEpilogueFwdINS6_IJS8_SA_S9_EEENS6_IJNS7_ILi1EEESI_SI_EEESC_SE_Li256ELb1ELb1ELb0ELb0EEENS1_19SingleTileSchedulerILb1ELb0ELb1ELi128EEEEEEEEEvNT_6ParamsE)
        /*04d0*/ 	.word	0x00000070


	//----- nvinfo : EIATTR_MIN_STACK_SIZE
	.align		4
.L_216:
        /*04d4*/ 	.byte	0x04, 0x12
        /*04d6*/ 	.short	(.L_218 - .L_217)
	.align		4
.L_217:
        /*04d8*/ 	.word	index@(_ZN7cutlass13device_kernelIN5flash19enable_sm80_to_sm89INS1_16FlashAttnFwdSm80INS1_25CollectiveMainloopFwdSm80ILi8ELi1ELb0EN4cute5tupleIJNS5_1CILi128EEENS7_ILi64EEENS7_ILi192EEEEEELi192ENS_10bfloat16_tEfNS_4arch4Sm80ELb0ELb0ELb0ELb1ELb0ELb1ELb1ELb0EEENS1_21CollectiveEpilogueFwdINS6_IJS8_SA_S9_EEENS6_IJNS7_ILi1EEESI_SI_EEESC_SE_Li256ELb1ELb1ELb0ELb0EEENS1_19SingleTileSchedulerILb1ELb0ELb1ELi128EEEEEEEEEvNT_6ParamsE)
        /*04dc*/ 	.word	0x00000000


	//----- nvinfo : EIATTR_MIN_STACK_SIZE
	.align		4
.L_218:
        /*04e0*/ 	.byte	0x04, 0x12
        /*04e2*/ 	.short	(.L_220 - .L_219)
	.align		4
.L_219:
        /*04e4*/ 	.word	index@(_ZN7cutlass13device_kernelIN5flash19enable_sm80_to_sm89INS1_16FlashAttnFwdSm80INS1_25CollectiveMainloopFwdSm80ILi8ELi1ELb0EN4cute5tupleIJNS5_1CILi128EEENS7_ILi64EEENS7_ILi192EEEEEELi192ENS_10bfloat16_tEfNS_4arch4Sm80ELb0ELb1ELb0ELb0ELb0ELb0ELb1ELb0EEENS1_21CollectiveEpilogueFwdINS6_IJS8_SA_S9_EEENS6_IJNS7_ILi1EEESI_SI_EEESC_SE_Li256ELb0ELb1ELb0ELb0EEENS1_19SingleTileSchedulerILb0ELb0ELb1ELi128EEEEEEEEEvNT_6ParamsE)
        /*04e8*/ 	.word	0x00000000


	//----- nvinfo : EIATTR_MIN_STACK_SIZE
	.align		4
.L_220:
        /*04ec*/ 	.byte	0x04, 0x12
        /*04ee*/ 	.short	(.L_222 - .L_221)
	.align		4
.L_221:
        /*04f0*/ 	.word	index@(_ZN7cutlass13device_kernelIN5flash19enable_sm80_to_sm89INS1_16FlashAttnFwdSm80INS1_25CollectiveMainloopFwdSm80ILi8ELi1ELb0EN4cute5tupleIJNS5_1CILi128EEENS7_ILi64EEENS7_ILi192EEEEEELi192ENS_10bfloat16_tEfNS_4arch4Sm80ELb0ELb1ELb0ELb1ELb0ELb0ELb1ELb0EEENS1_21CollectiveEpilogueFwdINS6_IJS8_SA_S9_EEENS6_IJNS7_ILi1EEESI_SI_EEESC_SE_Li256ELb1ELb1ELb0ELb0EEENS1_19SingleTileSchedulerILb1ELb0ELb1ELi128EEEEEEEEEvNT_6ParamsE)
        /*04f4*/ 	.word	0x00000000


	//----- nvinfo : EIATTR_MIN_STACK_SIZE
	.align		4
.L_222:
        /*04f8*/ 	.byte	0x04, 0x12
        /*04fa*/ 	.short	(.L_224 - .L_223)
	.align		4
.L_223:
        /*04fc*/ 	.word	index@(_ZN7cutlass13device_kernelIN5flash19enable_sm80_to_sm89INS1_16FlashAttnFwdSm80INS1_25CollectiveMainloopFwdSm80ILi8ELi1ELb0EN4cute5tupleIJNS5_1CILi128EEENS7_ILi64EEENS7_ILi192EEEEEELi192ENS_10bfloat16_tEfNS_4arch4Sm80ELb0ELb1ELb0ELb1ELb0ELb1ELb1ELb0EEENS1_21CollectiveEpilogueFwdINS6_IJS8_SA_S9_EEENS6_IJNS7_ILi1EEESI_SI_EEESC_SE_Li256ELb1ELb1ELb0ELb0EEENS1_19SingleTileSchedulerILb1ELb0ELb1ELi128EEEEEEEEEvNT_6ParamsE)
        /*0500*/ 	.word	0x00000000


	//----- nvinfo : EIATTR_MIN_STACK_SIZE
	.align		4
.L_224:
        /*0504*/ 	.byte	0x04, 0x12
        /*0506*/ 	.short	(.L_226 - .L_225)
	.align		4
.L_225:
        /*0508*/ 	.word	index@(_ZN7cutlass13device_kernelIN5flash19enable_sm80_to_sm89INS1_16FlashAttnFwdSm80INS1_25CollectiveMainloopFwdSm80ILi8ELi1ELb1EN4cute5tupleIJNS5_1CILi128EEENS7_ILi96EEENS7_ILi192EEEEEELi192ENS_10bfloat16_tEfNS_4arch4Sm80ELb1ELb0ELb0ELb0ELb0ELb0ELb1ELb0EEENS1_21CollectiveEpilogueFwdINS6_IJS8_SA_S9_EEENS6_IJNS7_ILi1EEESI_SI_EEESC_SE_Li256ELb0ELb1ELb0ELb0EEENS1_30DynamicPersistentTileSchedulerILi256ELi256ELb0ELb1ELb0EEEEEEEEEvNT_6ParamsE)
        /*050c*/ 	.word	0x000000a0


	//----- nvinfo : EIATTR_MIN_STACK_SIZE
	.align		4
.L_226:
        /*0510*/ 	.byte	0x04, 0x12
        /*0512*/ 	.short	(.L_228 - .L_227)
	.align		4
.L_227:
        /*0514*/ 	.word	index@(_ZN7cutlass13device_kernelIN5flash19enable_sm80_to_sm89INS1_16FlashAttnFwdSm80INS1_25CollectiveMainloopFwdSm80ILi8ELi1ELb1EN4cute5tupleIJNS5_1CILi128EEENS7_ILi96EEENS7_ILi192EEEEEELi192ENS_10bfloat16_tEfNS_4arch4Sm80ELb1ELb0ELb0ELb1ELb0ELb0ELb1ELb0EEENS1_21CollectiveEpilogueFwdINS6_IJS8_SA_S9_EEENS6_IJNS7_ILi1EEESI_SI_EEESC_SE_Li256ELb1ELb1ELb0ELb0EEENS1_19SingleTileSchedulerILb1ELb0ELb1ELi128EEEEEEEEEvNT_6ParamsE)
        /*0518*/ 	.word	0x00000068


	//----- nvinfo : EIATTR_MIN_STACK_SIZE
	.align		4
.L_228:
        /*051c*/ 	.byte	0x04, 0x12
        /*051e*/ 	.short	(.L_230 - .L_229)
	.align		4
.L_229:
        /*0520*/ 	.word	index@(_ZN7cutlass13device_kernelIN5flash19enable_sm80_to_sm89INS1_16FlashAttnFwdSm80INS1_25CollectiveMainloopFwdSm80ILi8ELi1ELb0EN4cute5tupleIJNS5_1CILi128EEENS7_ILi64EEENS7_ILi192EEEEEELi192ENS_10bfloat16_tEfNS_4arch4Sm80ELb1ELb0ELb0ELb1ELb0ELb1ELb1ELb0EEENS1_21CollectiveEpilogueFwdINS6_IJS8_SA_S9_EEENS6_IJNS7_ILi1EEESI_SI_EEESC_SE_Li256ELb1ELb1ELb0ELb0EEENS1_19SingleTileSchedulerILb1ELb0ELb1ELi128EEEEEEEEEvNT_6ParamsE)
        /*0524*/ 	.word	0x00000000


	//----- nvinfo : EIATTR_MIN_STACK_SIZE
	.align		4
.L_230:
        /*0528*/ 	.byte	0x04, 0x12
        /*052a*/ 	.short	(.L_232 - .L_231)
	.align		4
.L_231:
        /*052c*/ 	.word	index@(_ZN7cutlass13device_kernelIN5flash19enable_sm80_to_sm89INS1_16FlashAttnFwdSm80INS1_25CollectiveMainloopFwdSm80ILi8ELi2ELb1EN4cute5tupleIJNS5_1CILi128EEENS7_ILi96EEENS7_ILi192EEEEEELi192ENS_10bfloat16_tEfNS_4arch4Sm80ELb0ELb0ELb0ELb0ELb0ELb0ELb1ELb0EEENS1_21CollectiveEpilogueFwdINS6_IJS8_SA_S9_EEENS6_IJNS7_ILi1EEESI_SI_EEESC_SE_Li256ELb0ELb1ELb0ELb0EEENS1_19SingleTileSchedulerILb0ELb0ELb1ELi128EEEEEEEEEvNT_6ParamsE)
        /*0530*/ 	.word	0x00000028


	//----- nvinfo : EIATTR_MIN_STACK_SIZE
	.align		4
.L_232:
        /*0534*/ 	.byte	0x04, 0x12
        /*0536*/ 	.short	(.L_234 - .L_233)
	.align		4
.L_233:
        /*0538*/ 	.word	index@(_ZN7cutlass13device_kernelIN5flash19enable_sm80_to_sm89INS1_16FlashAttnFwdSm80INS1_25CollectiveMainloopFwdSm80ILi8ELi2ELb1EN4cute5tupleIJNS5_1CILi128EEENS7_ILi96EEENS7_ILi192EEEEEELi192ENS_10bfloat16_tEfNS_4arch4Sm80ELb0ELb0ELb0ELb1ELb0ELb0ELb1ELb0EEENS1_21CollectiveEpilogueFwdINS6_IJS8_SA_S9_EEENS6_IJNS7_ILi1EEESI_SI_EEESC_SE_Li256ELb1ELb1ELb0ELb0EEENS1_19SingleTileSchedulerILb1ELb0ELb1ELi128EEEEEEEEEvNT_6ParamsE)
        /*053c*/ 	.word	0x00000030


	//----- nvinfo : EIATTR_MIN_STACK_SIZE
	.align		4
.L_234:
        /*0540*/ 	.byte	0x04, 0x12
        /*0542*/ 	.short	(.L_236 - .L_235)
	.align		4
.L_235:
        /*0544*/ 	.word	index@(_ZN7cutlass13device_kernelIN5flash19enable_sm80_to_sm89INS1_16FlashAttnFwdSm80INS1_25CollectiveMainloopFwdSm80ILi8ELi2ELb0EN4cute5tupleIJNS5_1CILi128EEENS7_ILi64EEENS7_ILi192EEEEEELi192ENS_10bfloat16_tEfNS_4arch4Sm80ELb0ELb0ELb0ELb1ELb0ELb1ELb1ELb0EEENS1_21CollectiveEpilogueFwdINS6_IJS8_SA_S9_EEENS6_IJNS7_ILi1EEESI_SI_EEESC_SE_Li256ELb1ELb1ELb0ELb0EEENS1_19SingleTileSchedulerILb1ELb0ELb1ELi128EEEEEEEEEvNT_6ParamsE)
        /*0548*/ 	.word	0x00000000


	//----- nvinfo : EIATTR_MIN_STACK_SIZE
	.align		4
.L_236:
        /*054c*/ 	.byte	0x04, 0x12
        /*054e*/ 	.short	(.L_238 - .L_237)
	.align		4
.L_237:
        /*0550*/ 	.word	index@(_ZN7cutlass13device_kernelIN5flash19enable_sm80_to_sm89INS1_16FlashAttnFwdSm80INS1_25CollectiveMainloopFwdSm80ILi8ELi2ELb0EN4cute5tupleIJNS5_1CILi128EEENS7_ILi64EEENS7_ILi192EEEEEELi192ENS_10bfloat16_tEfNS_4arch4Sm80ELb0ELb1ELb0ELb0ELb0ELb0ELb1ELb0EEENS1_21CollectiveEpilogueFwdINS6_IJS8_SA_S9_EEENS6_IJNS7_ILi1EEESI_SI_EEESC_SE_Li256ELb0ELb1ELb0ELb0EEENS1_19SingleTileSchedulerILb0ELb0ELb1ELi128EEEEEEEEEvNT_6ParamsE)
        /*0554*/ 	.word	0x00000000


	//----- nvinfo : EIATTR_MIN_STACK_SIZE
	.align		4
.L_238:
        /*0558*/ 	.byte	0x04, 0x12
        /*055a*/ 	.short	(.L_240 - .L_239)
	.align		4
.L_239:
        /*055c*/ 	.word	index@(_ZN7cutlass13device_kernelIN5flash19enable_sm80_to_sm89INS1_16FlashAttnFwdSm80INS1_25CollectiveMainloopFwdSm80ILi8ELi2ELb0EN4cute5tupleIJNS5_1CILi128EEENS7_ILi64EEENS7_ILi192EEEEEELi192ENS_10bfloat16_tEfNS_4arch4Sm80ELb0ELb1ELb0ELb1ELb0ELb0ELb1ELb0EEENS1_21CollectiveEpilogueFwdINS6_IJS8_SA_S9_EEENS6_IJNS7_ILi1EEESI_SI_EEESC_SE_Li256ELb1ELb1ELb0ELb0EEENS1_19SingleTileSchedulerILb1ELb0ELb1ELi128EEEEEEEEEvNT_6ParamsE)
        /*0560*/ 	.word	0x00000000


	//----- nvinfo : EIATTR_MIN_STACK_SIZE
	.align		4
.L_240:
        /*0564*/ 	.byte	0x04, 0x12
        /*0566*/ 	.short	(.L_242 - .L_241)
	.align		4
.L_241:
        /*0568*/ 	.word	index@(_ZN7cutlass13device_kernelIN5flash19enable_sm80_to_sm89INS1_16FlashAttnFwdSm80INS1_25CollectiveMainloopFwdSm80ILi8ELi2ELb0EN4cute5tupleIJNS5_1CILi128EEENS7_ILi64EEENS7_ILi192EEEEEELi192ENS_10bfloat16_tEfNS_4arch4Sm80ELb0ELb1ELb0ELb1ELb0ELb1ELb1ELb0EEENS1_21CollectiveEpilogueFwdINS6_IJS8_SA_S9_EEENS6_IJNS7_ILi1EEESI_SI_EEESC_SE_Li256ELb1ELb1ELb0ELb0EEENS1_19SingleTileSchedulerILb1ELb0ELb1ELi128EEEEEEEEEvNT_6ParamsE)
        /*056c*/ 	.word	0x00000000


	//----- nvinfo : EIATTR_MIN_STACK_SIZE
	.align		4
.L_242:
        /*0570*/ 	.byte	0x04, 0x12
        /*0572*/ 	.short	(.L_244 - .L_243)
	.align		4
.L_243:
        /*0574*/ 	.word	index@(_ZN7cutlass13device_kernelIN5flash19enable_sm80_to_sm89INS1_16FlashAttnFwdSm80INS1_25CollectiveMainloopFwdSm80ILi8ELi2ELb1EN4cute5tupleIJNS5_1CILi128EEENS7_ILi96EEENS7_ILi192EEEEEELi192ENS_10bfloat16_tEfNS_4arch4Sm80ELb1ELb0ELb0ELb0ELb0ELb0ELb1ELb0EEENS1_21CollectiveEpilogueFwdINS6_IJS8_SA_S9_EEENS6_IJNS7_ILi1EEESI_SI_EEESC_SE_Li256ELb0ELb1ELb0ELb0EEENS1_30DynamicPersistentTileSchedulerILi256ELi256ELb0ELb1ELb0EEEEEEEEEvNT_6ParamsE)
        /*0578*/ 	.word	0x000000a8


	//----- nvinfo : EIATTR_MIN_STACK_SIZE
	.align		4
.L_244:
        /*057c*/ 	.byte	0x04, 0x12
        /*057e*/ 	.short	(.L_246 - .L_245)
	.align		4
.L_245:
        /*0580*/ 	.word	index@(_ZN7cutlass13device_kernelIN5flash19enable_sm80_to_sm89INS1_16FlashAttnFwdSm80INS1_25CollectiveMainloopFwdSm80ILi8ELi2ELb1EN4cute5tupleIJNS5_1CILi128EEENS7_ILi96EEENS7_ILi192EEEEEELi192ENS_10bfloat16_tEfNS_4arch4Sm80ELb1ELb0ELb0ELb1ELb0ELb0ELb1ELb0EEENS1_21CollectiveEpilogueFwdINS6_IJS8_SA_S9_EEENS6_IJNS7_ILi1EEESI_SI_EEESC_SE_Li256ELb1ELb1ELb0ELb0EEENS1_19SingleTileSchedulerILb1ELb0ELb1ELi128EEEEEEEEEvNT_6ParamsE)
        /*0584*/ 	.word	0x00000048


	//----- nvinfo : EIATTR_MIN_STACK_SIZE
	.align		4
.L_246:
        /*0588*/ 	.byte	0x04, 0x12
        /*058a*/ 	.short	(.L_248 - .L_247)
	.align		4
.L_247:
        /*058c*/ 	.word	index@(_ZN7cutlass13device_kernelIN5flash19enable_sm80_to_sm89INS1_16FlashAttnFwdSm80INS1_25CollectiveMainloopFwdSm80ILi8ELi2ELb0EN4cute5tupleIJNS5_1CILi128EEENS7_ILi64EEENS7_ILi192EEEEEELi192ENS_10bfloat16_tEfNS_4arch4Sm80ELb1ELb0ELb0ELb1ELb0ELb1ELb1ELb0EEENS1_21CollectiveEpilogueFwdINS6_IJS8_SA_S9_EEENS6_IJNS7_ILi1EEESI_SI_EEESC_SE_Li256ELb1ELb1ELb0ELb0EEENS1_19SingleTileSchedulerILb1ELb0ELb1ELi128EEEEEEEEEvNT_6ParamsE)
        /*0590*/ 	.word	0x00000000
.L_248:


//--------------------- .nv.info._ZN7cutlass13device_kernelIN5flash19enable_sm80_to_sm89INS1_16FlashAttnFwdSm80INS1_25CollectiveMainloopFwdSm80ILi8ELi1ELb1EN4cute5tupleIJNS5_1CILi128EEENS7_ILi96EEENS7_ILi192EEEEEELi192ENS_10bfloat16_tEfNS_4arch4Sm80ELb0ELb0ELb1ELb0ELb0ELb0ELb1ELb0EEENS1_21CollectiveEpilogueFwdINS6_IJS8_SA_S9_EEENS6_IJNS7_ILi1EEESI_SI_EEESC_SE_Li256ELb0ELb1ELb0ELb0EEENS1_19SingleTileSchedulerILb0ELb0ELb1ELi128EEEEEEEEEvNT_6ParamsE --------------------------
	.section	.nv.info._ZN7cutlass13device_kernelIN5flash19enable_sm80_to_sm89INS1_16FlashAttnFwdSm80INS1_25CollectiveMainloopFwdSm80ILi8ELi1ELb1EN4cute5tupleIJNS5_1CILi128EEENS7_ILi96EEENS7_ILi192EEEEEELi192ENS_10bfloat16_tEfNS_4arch4Sm80ELb0ELb0ELb1ELb0ELb0ELb0ELb1ELb0EEENS1_21CollectiveEpilogueFwdINS6_IJS8_SA_S9_EEENS6_IJNS7_ILi1EEESI_SI_EEESC_SE_Li256ELb0ELb1ELb0ELb0EEENS1_19SingleTileSchedulerILb0ELb0ELb1ELi128EEEEEEEEEvNT_6ParamsE,"",@"SHT_CUDA_INFO"
	.sectionflags	@""
	.align	4


	//----- nvinfo : EIATTR_CUDA_API_VERSION
	.align		4
        /*0000*/ 	.byte	0x04, 0x37
        /*0002*/ 	.short	(.L_250 - .L_249)
.L_249:
        /*0004*/ 	.word	0x00000082


	//----- nvinfo : EIATTR_SW2861232_WAR
	.align		4
.L_250:
        /*0008*/ 	.byte	0x01, 0x35
	.zero		2


	//----- nvinfo : EIATTR_PARAM_CBANK
	.align		4
        /*000c*/ 	.byte	0x04, 0x0a
        /*000e*/ 	.short	(.L_252 - .L_251)
	.align		4
.L_251:
        /*0010*/ 	.word	index@(.nv.constant0._ZN7cutlass13device_kernelIN5flash19enable_sm80_to_sm89INS1_16FlashAttnFwdSm80INS1_25CollectiveMainloopFwdSm80ILi8ELi1ELb1EN4cute5tupleIJNS5_1CILi128EEENS7_ILi96EEENS7_ILi192EEEEEELi192ENS_10bfloat16_tEfNS_4arch4Sm80ELb0ELb0ELb1ELb0ELb0ELb0ELb1ELb0EEENS1_21CollectiveEpilogueFwdINS6_IJS8_SA_S9_EEENS6_IJNS7_ILi1EEESI_SI_EEESC_SE_Li256ELb0ELb1ELb0ELb0EEENS1_19SingleTileSchedulerILb0ELb0ELb1ELi128EEEEEEEEEvNT_6ParamsE)
        /*0014*/ 	.short	0x0160
        /*0016*/ 	.short	0x0418


	//----- nvinfo : EIATTR_CBANK_PARAM_SIZE
	.align		4
.L_252:
        /*0018*/ 	.byte	0x03, 0x19
        /*001a*/ 	.short	0x0418


	//----- nvinfo : EIATTR_KPARAM_INFO
	.align		4
        /*001c*/ 	.byte	0x04, 0x17
        /*001e*/ 	.short	(.L_254 - .L_253)
.L_253:
        /*0020*/ 	.word	0x00000000
        /*0024*/ 	.short	0x0000
        /*0026*/ 	.short	0x0000
        /*0028*/ 	.byte	0x00, 0xf0, 0x61, 0x10


	//----- nvinfo : EIATTR_MAXREG_COUNT
	.align		4
.L_254:
        /*002c*/ 	.byte	0x03, 0x1b
        /*002e*/ 	.short	0x00ff


	//----- nvinfo : EIATTR_NUM_BARRIERS
	.align		4
        /*0030*/ 	.byte	0x02, 0x4c
        /*0032*/ 	.byte	0x02
	.zero		1


	//----- nvinfo : EIATTR_ANNOTATIONS
	.align		4
        /*0034*/ 	.byte	0x04, 0x55
        /*0036*/ 	.short	(.L_256 - .L_255)


	//   ....[0]....
.L_255:
        /*0038*/ 	.word	0x00000001
        /*003c*/ 	.byte	0x90, 0x02, 0x00, 0x00, 0x01, 0x00, 0x00, 0x00, 0x10, 0x04, 0x00, 0x00, 0x01, 0x00, 0x00, 0x00
        /* <DEDUP_REMOVED lines=35> */
        /*027c*/ 	.byte	0x30, 0xaf, 0x00, 0x00, 0x01, 0x00, 0x00, 0x00, 0x60, 0xaf, 0x00, 0x00


	//----- nvinfo : EIATTR_MERCURY_ISA_VERSION
	.align		4
.L_256:
        /*0288*/ 	.byte	0x03, 0x5f
        /*028a*/ 	.short	0x0000


	//----- nvinfo : EIATTR_COOP_GROUP_MASK_REGIDS
	.align		4
        /*028c*/ 	.byte	0x04, 0x29
        /*028e*/ 	.short	(.L_258 - .L_257)


	//   ....[0]....
.L_257:
        /*0290*/ 	.word	0xffffffff


	//   ....[1]....
        /*0294*/ 	.word	0xffffffff


	//   ....[2]....
        /*0298*/ 	.word	0xffffffff


	//   ....[3]....
        /*029c*/ 	.word	0xffffffff


	//   ....[4]....
        /*02a0*/ 	.word	0xffffffff


	//   ....[5]....
        /*02a4*/ 	.word	0xffffffff


	//   ....[6]....
        /*02a8*/ 	.word	0xffffffff


	//   ....[7]....
        /*02ac*/ 	.word	0xffffffff


	//   ....[8]....
        /*02b0*/ 	.word	0xffffffff


	//   ....[9]....
        /*02b4*/ 	.word	0xffffffff


	//   ....[10]....
        /*02b8*/ 	.word	0xffffffff


	//   ....[11]....
        /*02bc*/ 	.word	0xffffffff


	//   ....[12]....
        /*02c0*/ 	.word	0xffffffff


	//   ....[13]....
        /*02c4*/ 	.word	0xffffffff


	//   ....[14]....
        /*02c8*/ 	.word	0xffffffff


	//   ....[15]....
        /*02cc*/ 	.word	0xffffffff


	//   ....[16]....
        /*02d0*/ 	.word	0xffffffff


	//   ....[17]....
        /*02d4*/ 	.word	0xffffffff


	//   ....[18]....
        /*02d8*/ 	.word	0xffffffff


	//   ....[19]....
        /*02dc*/ 	.word	0xffffffff


	//   ....[20]....
        /*02e0*/ 	.word	0xffffffff


	//   ....[21]....
        /*02e4*/ 	.word	0xffffffff


	//   ....[22]....
        /*02e8*/ 	.word	0xffffffff


	//   ....[23]....
        /*02ec*/ 	.word	0xffffffff


	//   ....[24]....
        /*02f0*/ 	.word	0xffffffff


	//   ....[25]....
        /*02f4*/ 	.word	0xffffffff


	//   ....[26]....
        /*02f8*/ 	.word	0xffffffff


	//   ....[27]....
        /*02fc*/ 	.word	0xffffffff


	//   ....[28]....
        /*0300*/ 	.word	0xffffffff


	//   ....[29]....
        /*0304*/ 	.word	0xffffffff


	//   ....[30]....
        /*0308*/ 	.word	0xffffffff


	//   ....[31]....
        /*030c*/ 	.word	0xffffffff


	//----- nvinfo : EIATTR_COOP_GROUP_INSTR_OFFSETS
	.align		4
.L_258:
        /*0310*/ 	.byte	0x04, 0x28
        /*0312*/ 	.short	(.L_260 - .L_259)


	//   ....[0]....
.L_259:
        /*0314*/ 	.word	0x00000610


	//   ....[1]....
        /*0318*/ 	.word	0x00000650


	//   ....[2]....
        /*031c*/ 	.word	0x000006d0


	//   ....[3]....
        /*0320*/ 	.word	0x00000730


	//   ....[4]....
        /*0324*/ 	.word	0x00000760


	//   ....[5]....
        /*0328*/ 	.word	0x00000800


	//   ....[6]....
        /*032c*/ 	.word	0x00000830


	//   ....[7]....
        /*0330*/ 	.word	0x00000870


	//   ....[8]....
        /*0334*/ 	.word	0x000035b0


	//   ....[9]....
        /*0338*/ 	.word	0x00003670


	//   ....[10]....
        /*033c*/ 	.word	0x000036b0


	//   ....[11]....
        /*0340*/ 	.word	0x00003730


	//   ....[12]....
        /*0344*/ 	.word	0x00008520


	//   ....[13]....
        /*0348*/ 	.word	0x000085a0


	//   ....[14]....
        /*034c*/ 	.word	0x000085b0


	//   ....[15]....
        /*0350*/ 	.word	0x00008640


	//   ....[16]....
        /*0354*/ 	.word	0x0000ac10


	//   ....[17]....
        /*0358*/ 	.word	0x0000ac20


	//   ....[18]....
        /*035c*/ 	.word	0x0000ac50


	//   ....[19]....
        /*0360*/ 	.word	0x0000ac70


	//   ....[20]....
        /*0364*/ 	.word	0x0000c040


	//   ....[21]....
        /*0368*/ 	.word	0x0000c050


	//   ....[22]....
        /*036c*/ 	.word	0x0000c070


	//   ....[23]....
        /*0370*/ 	.word	0x0000c080


	//   ....[24]....
        /*0374*/ 	.word	0x0000c190


	//   ....[25]....
        /*0378*/ 	.word	0x0000c1b0


	//   ....[26]....
        /*037c*/ 	.word	0x0000c310


	//   ....[27]....
        /*0380*/ 	.word	0x0000c340


	//   ....[28]....
        /*0384*/ 	.word	0x0000c470


	//   ....[29]....
        /*0388*/ 	.word	0x0000c4a0


	//   ....[30]....
        /*038c*/ 	.word	0x0000c5d0


	//   ....[31]....
        /*0390*/ 	.word	0x0000c5f0


	//----- nvinfo : EIATTR_EXIT_INSTR_OFFSETS
	.align		4
.L_260:
        /*0394*/ 	.byte	0x04, 0x1c
        /*0396*/ 	.short	(.L_262 - .L_261)


	//   ....[0]....
.L_261:
        /*0398*/ 	.word	0x00000040


	//   ....[1]....
        /*039c*/ 	.word	0x0000c600


	//   ....[2]....
        /*03a0*/ 	.word	0x0000c6b0


	//   ....[3]....
        /*03a4*/ 	.word	0x0000c710


	//----- nvinfo : EIATTR_CTAIDZ_USED
	.align		4
.L_262:
        /*03a8*/ 	.byte	0x01, 0x04
	.zero		2


	//----- nvinfo : EIATTR_MAX_THREADS
	.align		4
        /*03ac*/ 	.byte	0x04, 0x05
        /*03ae*/ 	.short	(.L_264 - .L_263)
.L_263:
        /*03b0*/ 	.word	0x00000100
        /*03b4*/ 	.word	0x00000001
        /*03b8*/ 	.word	0x00000001


	//----- nvinfo : EIATTR_CRS_STACK_SIZE
	.align		4
.L_264:
        /*03bc*/ 	.byte	0x04, 0x1e
        /*03be*/ 	.short	(.L_266 - .L_265)
.L_265:
        /*03c0*/ 	.word	0x00000000
.L_266:


//--------------------- .nv.info._ZN7cutlass13device_kernelIN5flash19enable_sm80_to_sm89INS1_16FlashAttnFwdSm80INS1_25CollectiveMainloopFwdSm80ILi8ELi1ELb1EN4cute5tupleIJNS5_1CILi128EEENS7_ILi96EEENS7_ILi192EEEEEELi192ENS_10bfloat16_tEfNS_4arch4Sm80ELb0ELb0ELb1ELb1ELb0ELb0ELb1ELb0EEENS1_21CollectiveEpilogueFwdINS6_IJS8_SA_S9_EEENS6_IJNS7_ILi1EEESI_SI_EEESC_SE_Li256ELb1ELb1ELb0ELb0EEENS1_19SingleTileSchedulerILb1ELb0ELb1ELi128EEEEEEEEEvNT_6ParamsE --------------------------
	.section	.nv.info._ZN7cutlass13device_kernelIN5flash19enable_sm80_to_sm89INS1_16FlashAttnFwdSm80INS1_25CollectiveMainloopFwdSm80ILi8ELi1ELb1EN4cute5tupleIJNS5_1CILi128EEENS7_ILi96EEENS7_ILi192EEEEEELi192ENS_10bfloat16_tEfNS_4arch4Sm80ELb0ELb0ELb1ELb1ELb0ELb0ELb1ELb0EEENS1_21CollectiveEpilogueFwdINS6_IJS8_SA_S9_EEENS6_IJNS7_ILi1EEESI_SI_EEESC_SE_Li256ELb1ELb1ELb0ELb0EEENS1_19SingleTileSchedulerILb1ELb0ELb1ELi128EEEEEEEEEvNT_6ParamsE,"",@"SHT_CUDA_INFO"
	.sectionflags	@""
	.align	4


	//----- nvinfo : EIATTR_CUDA_API_VERSION
	.align		4
        /*0000*/ 	.byte	0x04, 0x37
        /*0002*/ 	.short	(.L_268 - .L_267)
.L_267:
        /*0004*/ 	.word	0x00000082


	//----- nvinfo : EIATTR_SW2861232_WAR
	.align		4
.L_268:
        /*0008*/ 	.byte	0x01, 0x35
	.zero		2


	//----- nvinfo : EIATTR_PARAM_CBANK
	.align		4
        /*000c*/ 	.byte	0x04, 0x0a
        /*000e*/ 	.short	(.L_270 - .L_269)
	.align		4
.L_269:
        /*0010*/ 	.word	index@(.nv.constant0._ZN7cutlass13device_kernelIN5flash19enable_sm80_to_sm89INS1_16FlashAttnFwdSm80INS1_25CollectiveMainloopFwdSm80ILi8ELi1ELb1EN4cute5tupleIJNS5_1CILi128EEENS7_ILi96EEENS7_ILi192EEEEEELi192ENS_10bfloat16_tEfNS_4arch4Sm80ELb0ELb0ELb1ELb1ELb0ELb0ELb1ELb0EEENS1_21CollectiveEpilogueFwdINS6_IJS8_SA_S9_EEENS6_IJNS7_ILi1EEESI_SI_EEESC_SE_Li256ELb1ELb1ELb0ELb0EEENS1_19SingleTileSchedulerILb1ELb0ELb1ELi128EEEEEEEEEvNT_6ParamsE)
        /*0014*/ 	.short	0x0160
        /*0016*/ 	.short	0x0418


	//----- nvinfo : EIATTR_CBANK_PARAM_SIZE
	.align		4
.L_270:
        /*0018*/ 	.byte	0x03, 0x19
        /*001a*/ 	.short	0x0418


	//----- nvinfo : EIATTR_KPARAM_INFO
	.align		4
        /*001c*/ 	.byte	0x04, 0x17
        /*001e*/ 	.short	(.L_272 - .L_271)
.L_271:
        /*0020*/ 	.word	0x00000000
        /*0024*/ 	.short	0x0000
        /*0026*/ 	.short	0x0000
        /*0028*/ 	.byte	0x00, 0xf0, 0x61, 0x10


	//----- nvinfo : EIATTR_MAXREG_COUNT
	.align		4
.L_272:
        /*002c*/ 	.byte	0x03, 0x1b
        /*002e*/ 	.short	0x00ff


	//----- nvinfo : EIATTR_NUM_BARRIERS
	.align		4
        /*0030*/ 	.byte	0x02, 0x4c
        /*0032*/ 	.byte	0x02
	.zero		1


	//----- nvinfo : EIATTR_ANNOTATIONS
	.align		4
        /*0034*/ 	.byte	0x04, 0x55
        /*0036*/ 	.short	(.L_274 - .L_273)


	//   ....[0]....
.L_273:
        /* <DEDUP_REMOVED lines=30> */
        /*020c*/ 	.byte	0x10, 0xcd, 0x00, 0x00


	//----- nvinfo : EIATTR_MERCURY_ISA_VERSION
	.align		4
.L_274:
        /*0210*/ 	.byte	0x03, 0x5f
        /*0212*/ 	.short	0x0000


	//----- nvinfo : EIATTR_COOP_GROUP_MASK_REGIDS
	.align		4
        /*0214*/ 	.byte	0x04, 0x29
        /*0216*/ 	.short	(.L_276 - .L_275)


	//   ....[0]....
.L_275:
        /*0218*/ 	.word	0xffffffff


	//   ....[1]....
        /*021c*/ 	.word	0xffffffff


	//   ....[2]....
        /*0220*/ 	.word	0xffffffff


	//   ....[3]....
        /*0224*/ 	.word	0xffffffff


	//   ....[4]....
        /*0228*/ 	.word	0xffffffff


	//   ....[5]....
        /*022c*/ 	.word	0xffffffff


	//   ....[6]....
        /*0230*/ 	.word	0xffffffff


	//   ....[7]....
        /*0234*/ 	.word	0xffffffff


	//   ....[8]....
        /*0238*/ 	.word	0xffffffff


	//   ....[9]....
        /*023c*/ 	.word	0xffffffff


	//   ....[10]....
        /*0240*/ 	.word	0xffffffff


	//   ....[11]....
        /*0244*/ 	.word	0xffffffff


	//   ....[12]....
        /*0248*/ 	.word	0xffffffff


	//   ....[13]....
        /*024c*/ 	.word	0xffffffff


	//   ....[14]....
        /*0250*/ 	.word	0xffffffff


	//   ....[15]....
        /*0254*/ 	.word	0xffffffff


	//   ....[16]....
        /*0258*/ 	.word	0xffffffff


	//   ....[17]....
        /*025c*/ 	.word	0xffffffff


	//   ....[18]....
        /*0260*/ 	.word	0xffffffff


	//   ....[19]....
        /*0264*/ 	.word	0xffffffff


	//   ....[20]....
        /*0268*/ 	.word	0xffffffff


	//   ....[21]....
        /*026c*/ 	.word	0xffffffff


	//   ....[22]....
        /*0270*/ 	.word	0xffffffff


	//   ....[23]....
        /*0274*/ 	.word	0xffffffff


	//   ....[24]....
        /*0278*/ 	.word	0xffffffff


	//   ....[25]....
        /*027c*/ 	.word	0xffffffff


	//   ....[26]....
        /*0280*/ 	.word	0xffffffff


	//   ....[27]....
        /*0284*/ 	.word	0xffffffff


	//   ....[28]....
        /*0288*/ 	.word	0xffffffff


	//   ....[29]....
        /*028c*/ 	.word	0xffffffff


	//   ....[30]....
        /*0290*/ 	.word	0xffffffff


	//   ....[31]....
        /*0294*/ 	.word	0xffffffff


	//   ....[32]....
        /*0298*/ 	.word	0xffffffff


	//   ....[33]....
        /*029c*/ 	.word	0xffffffff


	//   ....[34]....
        /*02a0*/ 	.word	0xffffffff


	//   ....[35]....
        /*02a4*/ 	.word	0xffffffff


	//   ....[36]....
        /*02a8*/ 	.word	0xffffffff


	//   ....[37]....
        /*02ac*/ 	.word	0xffffffff


	//   ....[38]....
        /*02b0*/ 	.word	0xffffffff


	//   ....[39]....
        /*02b4*/ 	.word	0xffffffff


	//   ....[40]....
        /*02b8*/ 	.word	0xffffffff


	//----- nvinfo : EIATTR_COOP_GROUP_INSTR_OFFSETS
	.align		4
.L_276:
        /*02bc*/ 	.byte	0x04, 0x28
        /*02be*/ 	.short	(.L_278 - .L_277)


	//   ....[0]....
.L_277:
        /*02c0*/ 	.word	0x00000090


	//   ....[1]....
        /*02c4*/ 	.word	0x00000e80


	//   ....[2]....
        /*02c8*/ 	.word	0x00000ef0


	//   ....[3]....
        /*02cc*/ 	.word	0x00001180


	//   ....[4]....
        /*02d0*/ 	.word	0x000011b0


	//   ....[5]....
        /*02d4*/ 	.word	0x00001360


	//   ....[6]....
        /*02d8*/ 	.word	0x00001390


	//   ....[7]....
        /*02dc*/ 	.word	0x000013d0


	//   ....[8]....
        /*02e0*/ 	.word	0x00001440


	//   ....[9]....
        /*02e4*/ 	.word	0x00003f10


	//   ....[10]....
        /*02e8*/ 	.word	0x00003fc0


	//   ....[11]....
        /*02ec*/ 	.word	0x00003ff0


	//   ....[12]....
        /*02f0*/ 	.word	0x00004060


	//   ....[13]....
        /*02f4*/ 	.word	0x00008900


	//   ....[14]....
        /*02f8*/ 	.word	0x00008970


	//   ....[15]....
        /*02fc*/ 	.word	0x00008980


	//   ....[16]....
        /*0300*/ 	.word	0x00008a10


	//   ....[17]....
        /*0304*/ 	.word	0x0000aed0


	//   ....[18]....
        /*0308*/ 	.word	0x0000aee0


	//   ....[19]....
        /*030c*/ 	.word	0x0000af10


	//   ....[20]....
        /*0310*/ 	.word	0x0000af20


	//   ....[21]....
        /*0314*/ 	.word	0x0000c490


	//   ....[22]....
        /*0318*/ 	.word	0x0000c4e0


	//   ....[23]....
        /*031c*/ 	.word	0x0000c510


	//   ....[24]....
        /*0320*/ 	.word	0x0000c530


	//   ....[25]....
        /*0324*/ 	.word	0x0000c710


	//   ....[26]....
        /*0328*/ 	.word	0x0000c720


	//   ....[27]....
        /*032c*/ 	.word	0x0000c8a0


	//   ....[28]....
        /*0330*/ 	.word	0x0000c8d0


	//   ....[29]....
        /*0334*/ 	.word	0x0000ca20


	//   ....[30]....
        /*0338*/ 	.word	0x0000ca50


	//   ....[31]....
        /*033c*/ 	.word	0x0000cba0


	//   ....[32]....
        /*0340*/ 	.word	0x0000cbc0


	//   ....[33]....
        /*0344*/ 	.word	0x0000d3c0


	//   ....[34]....
        /*0348*/ 	.word	0x0000d3e0


	//   ....[35]....
        /*034c*/ 	.word	0x0000d530


	//   ....[36]....
        /*0350*/ 	.word	0x0000d560


	//   ....[37]....
        /*0354*/ 	.word	0x0000d690


	//   ....[38]....
        /*0358*/ 	.word	0x0000d6c0


	//   ....[39]....
        /*035c*/ 	.word	0x0000d7f0


	//   ....[40]....
        /*0360*/ 	.word	0x0000d810


	//----- nvinfo : EIATTR_EXIT_INSTR_OFFSETS
	.align		4
.L_278:
        /*0364*/ 	.byte	0x04, 0x1c
        /*0366*/ 	.short	(.L_280 - .L_279)


	//   ....[0]....
.L_279:
        /*0368*/ 	.word	0x00000350


	//   ....[1]....
        /*036c*/ 	.word	0x0000cbd0


	//   ....[2]....
        /*0370*/ 	.word	0x0000cca0


	//   ....[3]....
        /*0374*/ 	.word	0x0000cd00


	//   ....[4]....
        /*0378*/ 	.word	0x0000d820


	//   ....[5]....
        /*037c*/ 	.word	0x0000d8d0


	//   ....[6]....
        /*0380*/ 	.word	0x0000d930


	//----- nvinfo : EIATTR_CTAIDZ_USED
	.align		4
.L_280:
        /*0384*/ 	.byte	0x01, 0x04
	.zero		2


	//----- nvinfo : EIATTR_MAX_THREADS
	.align		4
        /*0388*/ 	.byte	0x04, 0x05
        /*038a*/ 	.short	(.L_282 - .L_281)
.L_281:
        /*038c*/ 	.word	0x00000100
        /*0390*/ 	.word	0x00000001
        /*0394*/ 	.word	0x00000001


	//----- nvinfo : EIATTR_CRS_STACK_SIZE
	.align		4
.L_282:
        /*0398*/ 	.byte	0x04, 0x1e
        /*039a*/ 	.short	(.L_284 - .L_283)
.L_283:
        /*039c*/ 	.word	0x00000000
.L_284:


//--------------------- .nv.info._ZN7cutlass13device_kernelIN5flash19enable_sm80_to_sm89INS1_16FlashAttnFwdSm80INS1_25CollectiveMainloopFwdSm80ILi8ELi1ELb0EN4cute5tupleIJNS5_1CILi128EEENS7_ILi64EEENS7_ILi192EEEEEELi192ENS_10bfloat16_tEfNS_4arch4Sm80ELb0ELb0ELb1ELb1ELb0ELb1ELb1ELb0EEENS1_21CollectiveEpilogueFwdINS6_IJS8_SA_S9_EEENS6_IJNS7_ILi1EEESI_SI_EEESC_SE_Li256ELb1ELb1ELb0ELb0EEENS1_19SingleTileSchedulerILb1ELb0ELb1ELi128EEEEEEEEEvNT_6ParamsE --------------------------
	.section	.nv.info._ZN7cutlass13device_kernelIN5flash19enable_sm80_to_sm89INS1_16FlashAttnFwdSm80INS1_25CollectiveMainloopFwdSm80ILi8ELi1ELb0EN4cute5tupleIJNS5_1CILi128EEENS7_ILi64EEENS7_ILi192EEEEEELi192ENS_10bfloat16_tEfNS_4arch4Sm80ELb0ELb0ELb1ELb1ELb0ELb1ELb1ELb0EEENS1_21CollectiveEpilogueFwdINS6_IJS8_SA_S9_EEENS6_IJNS7_ILi1EEESI_SI_EEESC_SE_Li256ELb1ELb1ELb0ELb0EEENS1_19SingleTileSchedulerILb1ELb0ELb1ELi128EEEEEEEEEvNT_6ParamsE,"",@"SHT_CUDA_INFO"
	.sectionflags	@""
	.align	4


	//----- nvinfo : EIATTR_CUDA_API_VERSION
	.align		4
        /*0000*/ 	.byte	0x04, 0x37
        /*0002*/ 	.short	(.L_286 - .L_285)
.L_285:
        /*0004*/ 	.word	0x00000082


	//----- nvinfo : EIATTR_SW2861232_WAR
	.align		4
.L_286:
        /*0008*/ 	.byte	0x01, 0x35
	.zero		2


	//----- nvinfo : EIATTR_PARAM_CBANK
	.align		4
        /*000c*/ 	.byte	0x04, 0x0a
        /*000e*/ 	.short	(.L_288 - .L_287)
	.align		4
.L_287:
        /*0010*/ 	.word	index@(.nv.constant0._ZN7cutlass13device_kernelIN5flash19enable_sm80_to_sm89INS1_16FlashAttnFwdSm80INS1_25CollectiveMainloopFwdSm80ILi8ELi1ELb0EN4cute5tupleIJNS5_1CILi128EEENS7_ILi64EEENS7_ILi192EEEEEELi192ENS_10bfloat16_tEfNS_4arch4Sm80ELb0ELb0ELb1ELb1ELb0ELb1ELb1ELb0EEENS1_21CollectiveEpilogueFwdINS6_IJS8_SA_S9_EEENS6_IJNS7_ILi1EEESI_SI_EEESC_SE_Li256ELb1ELb1ELb0ELb0EEENS1_19SingleTileSchedulerILb1ELb0ELb1ELi128EEEEEEEEEvNT_6ParamsE)
        /*0014*/ 	.short	0x0160
        /*0016*/ 	.short	0x0418


	//----- nvinfo : EIATTR_CBANK_PARAM_SIZE
	.align		4
.L_288:
        /*0018*/ 	.byte	0x03, 0x19
        /*001a*/ 	.short	0x0418


	//----- nvinfo : EIATTR_KPARAM_INFO
	.align		4
        /*001c*/ 	.byte	0x04, 0x17
        /*001e*/ 	.short	(.L_290 - .L_289)
.L_289:
        /*0020*/ 	.word	0x00000000
        /*0024*/ 	.short	0x0000
        /*0026*/ 	.short	0x0000
        /*0028*/ 	.byte	0x00, 0xf0, 0x61, 0x10


	//----- nvinfo : EIATTR_MAXREG_COUNT
	.align		4
.L_290:
        /*002c*/ 	.byte	0x03, 0x1b
        /*002e*/ 	.short	0x00ff


	//----- nvinfo : EIATTR_NUM_BARRIERS
	.align		4
        /*0030*/ 	.byte	0x02, 0x4c
        /*0032*/ 	.byte	0x02
	.zero		1


	//----- nvinfo : EIATTR_MERCURY_ISA_VERSION
	.align		4
        /*0034*/ 	.byte	0x03, 0x5f
        /*0036*/ 	.short	0x0000


	//----- nvinfo : EIATTR_COOP_GROUP_MASK_REGIDS
	.align		4
        /*0038*/ 	.byte	0x04, 0x29
        /*003a*/ 	.short	(.L_292 - .L_291)


	//   ....[0]....
.L_291:
        /*003c*/ 	.word	0xffffffff


	//   ....[1]....
        /*0040*/ 	.word	0xffffffff


	//   ....[2]....
        /*0044*/ 	.word	0xffffffff


	//   ....[3]....
        /*0048*/ 	.word	0xffffffff


	//   ....[4]....
        /*004c*/ 	.word	0xffffffff


	//   ....[5]....
        /*0050*/ 	.word	0xffffffff


	//   ....[6]....
        /*0054*/ 	.word	0xffffffff


	//   ....[7]....
        /*0058*/ 	.word	0xffffffff


	//   ....[8]....
        /*005c*/ 	.word	0xffffffff


	//   ....[9]....
        /*0060*/ 	.word	0xffffffff


	//   ....[10]....
        /*0064*/ 	.word	0xffffffff


	//   ....[11]....
        /*0068*/ 	.word	0xffffffff


	//   ....[12]....
        /*006c*/ 	.word	0xffffffff


	//   ....[13]....
        /*0070*/ 	.word	0xffffffff


	//   ....[14]....
        /*0074*/ 	.word	0xffffffff


	//   ....[15]....
        /*0078*/ 	.word	0xffffffff


	//   ....[16]....
        /*007c*/ 	.word	0xffffffff


	//   ....[17]....
        /*0080*/ 	.word	0xffffffff


	//   ....[18]....
        /*0084*/ 	.word	0xffffffff


	//   ....[19]....
        /*0088*/ 	.word	0xffffffff


	//   ....[20]....
        /*008c*/ 	.word	0xffffffff


	//   ....[21]....
        /*0090*/ 	.word	0xffffffff


	//   ....[22]....
        /*0094*/ 	.word	0xffffffff


	//   ....[23]....
        /*0098*/ 	.word	0xffffffff


	//   ....[24]....
        /*009c*/ 	.word	0xffffffff


	//   ....[25]....
        /*00a0*/ 	.word	0xffffffff


	//   ....[26]....
        /*00a4*/ 	.word	0xffffffff


	//   ....[27]....
        /*00a8*/ 	.word	0xffffffff


	//   ....[28]....
        /*00ac*/ 	.word	0xffffffff


	//   ....[29]....
        /*00b0*/ 	.word	0xffffffff


	//   ....[30]....
        /*00b4*/ 	.word	0xffffffff


	//   ....[31]....
        /*00b8*/ 	.word	0xffffffff


	//   ....[32]....
        /*00bc*/ 	.word	0xffffffff


	//   ....[33]....
        /*00c0*/ 	.word	0xffffffff


	//   ....[34]....
        /*00c4*/ 	.word	0xffffffff


	//   ....[35]....
        /*00c8*/ 	.word	0xffffffff


	//   ....[36]....
        /*00cc*/ 	.word	0xffffffff


	//   ....[37]....
        /*00d0*/ 	.word	0xffffffff


	//   ....[38]....
        /*00d4*/ 	.word	0xffffffff


	//   ....[39]....
        /*00d8*/ 	.word	0xffffffff


	//   ....[40]....
        /*00dc*/ 	.word	0xffffffff


	//----- nvinfo : EIATTR_COOP_GROUP_INSTR_OFFSETS
	.align		4
.L_292:
        /*00e0*/ 	.byte	0x04, 0x28
        /*00e2*/ 	.short	(.L_294 - .L_293)


	//   ....[0]....
.L_293:
        /*00e4*/ 	.word	0x00000080


	//   ....[1]....
        /*00e8*/ 	.word	0x00006450


	//   ....[2]....
        /*00ec*/ 	.word	0x00006480


	//   ....[3]....
        /*00f0*/ 	.word	0x00006760


	//   ....[4]....
        /*00f4*/ 	.word	0x00006790


	//   ....[5]....
        /*00f8*/ 	.word	0x000068d0


	//   ....[6]....
        /*00fc*/ 	.word	0x00006900


	//   ....[7]....
        /*0100*/ 	.word	0x00006a30


	//   ....[8]....
        /*0104*/ 	.word	0x00006a70


	//   ....[9]....
        /*0108*/ 	.word	0x0000e0c0


	//   ....[10]....
        /*010c*/ 	.word	0x0000e1c0


	//   ....[11]....
        /*0110*/ 	.word	0x0000e1d0


	//   ....[12]....
        /*0114*/ 	.word	0x0000e240


	//   ....[13]....
        /*0118*/ 	.word	0x00010870


	//   ....[14]....
        /*011c*/ 	.word	0x00010890


	//   ....[15]....
        /*0120*/ 	.word	0x000108b0


	//   ....[16]....
        /*0124*/ 	.word	0x000108d0


	//   ....[17]....
        /*0128*/ 	.word	0x00012230


	//   ....[18]....
        /*012c*/ 	.word	0x00012260


	//   ....[19]....
        /*0130*/ 	.word	0x000122c0


	//   ....[20]....
        /*0134*/ 	.word	0x000122d0


	//   ....[21]....
        /*0138*/ 	.word	0x000137e0


	//   ....[22]....
        /*013c*/ 	.word	0x00013820


	//   ....[23]....
        /*0140*/ 	.word	0x00013860


	//   ....[24]....
        /*0144*/ 	.word	0x000138a0


	//   ....[25]....
        /*0148*/ 	.word	0x00013a90


	//   ....[26]....
        /*014c*/ 	.word	0x00013aa0


	//   ....[27]....
        /*0150*/ 	.word	0x00013c20


	//   ....[28]....
        /*0154*/ 	.word	0x00013c50


	//   ....[29]....
        /*0158*/ 	.word	0x00013da0


	//   ....[30]....
        /*015c*/ 	.word	0x00013dd0


	//   ....[31]....
        /*0160*/ 	.word	0x00013f20


	//   ....[32]....
        /*0164*/ 	.word	0x00013f40


	//   ....[33]....
        /*0168*/ 	.word	0x00014720


	//   ....[34]....
        /*016c*/ 	.word	0x00014740


	//   ....[35]....
        /*0170*/ 	.word	0x00014870


	//   ....[36]....
        /*0174*/ 	.word	0x000148a0


	//   ....[37]....
        /*0178*/ 	.word	0x000149d0


	//   ....[38]....
        /*017c*/ 	.word	0x00014a00


	//   ....[39]....
        /*0180*/ 	.word	0x00014b30


	//   ....[40]....
        /*0184*/ 	.word	0x00014b50


	//----- nvinfo : EIATTR_EXIT_INSTR_OFFSETS
	.align		4
.L_294:
        /*0188*/ 	.byte	0x04, 0x1c
        /*018a*/ 	.short	(.L_296 - .L_295)


	//   ....[0]....
.L_295:
        /*018c*/ 	.word	0x00000310


	//   ....[1]....
        /*0190*/ 	.word	0x00013f50


	//   ....[2]....
        /*0194*/ 	.word	0x00014020


	//   ....[3]....
        /*0198*/ 	.word	0x00014080


	//   ....[4]....
        /*019c*/ 	.word	0x00014b60


	//   ....[5]....
        /*01a0*/ 	.word	0x00014c10


	//   ....[6]....
        /*01a4*/ 	.word	0x00014c70


	//----- nvinfo : EIATTR_CTAIDZ_USED
	.align		4
.L_296:
        /*01a8*/ 	.byte	0x01, 0x04
	.zero		2


	//----- nvinfo : EIATTR_MAX_THREADS
	.align		4
        /*01ac*/ 	.byte	0x04, 0x05
        /*01ae*/ 	.short	(.L_298 - .L_297)
.L_297:
        /*01b0*/ 	.word	0x00000100
        /*01b4*/ 	.word	0x00000001
        /*01b8*/ 	.word	0x00000001


	//----- nvinfo : EIATTR_CRS_STACK_SIZE
	.align		4
.L_298:
        /*01bc*/ 	.byte	0x04, 0x1e
        /*01be*/ 	.short	(.L_300 - .L_299)
.L_299:
        /*01c0*/ 	.word	0x00000000
.L_300:


//--------------------- .nv.info._ZN7cutlass13device_kernelIN5flash19enable_sm80_to_sm89INS1_16FlashAttnFwdSm80INS1_25CollectiveMainloopFwdSm80ILi8ELi1ELb0EN4cute5tupleIJNS5_1CILi128EEENS7_ILi64EEENS7_ILi192EEEEEELi192ENS_10bfloat16_tEfNS_4arch4Sm80ELb0ELb1ELb1ELb0ELb0ELb0ELb1ELb0EEENS1_21CollectiveEpilogueFwdINS6_IJS8_SA_S9_EEENS6_IJNS7_ILi1EEESI_SI_EEESC_SE_Li256ELb0ELb1ELb0ELb0EEENS1_19SingleTileSchedulerILb0ELb0ELb1ELi128EEEEEEEEEvNT_6ParamsE --------------------------
	.section	.nv.info._ZN7cutlass13device_kernelIN5flash19enable_sm80_to_sm89INS1_16FlashAttnFwdSm80INS1_25CollectiveMainloopFwdSm80ILi8ELi1ELb0EN4cute5tupleIJNS5_1CILi128EEENS7_ILi64EEENS7_ILi192EEEEEELi192ENS_10bfloat16_tEfNS_4arch4Sm80ELb0ELb1ELb1ELb0ELb0ELb0ELb1ELb0EEENS1_21CollectiveEpilogueFwdINS6_IJS8_SA_S9_EEENS6_IJNS7_ILi1EEESI_SI_EEESC_SE_Li256ELb0ELb1ELb0ELb0EEENS1_19SingleTileSchedulerILb0ELb0ELb1ELi128EEEEEEEEEvNT_6ParamsE,"",@"SHT_CUDA_INFO"
	.sectionflags	@""
	.align	4


	//----- nvinfo : EIATTR_CUDA_API_VERSION
	.align		4
        /*0000*/ 	.byte	0x04, 0x37
        /*0002*/ 	.short	(.L_302 - .L_301)
.L_301:
        /*0004*/ 	.word	0x00000082


	//----- nvinfo : EIATTR_SW2861232_WAR
	.align		4
.L_302:
        /*0008*/ 	.byte	0x01, 0x35
	.zero		2


	//----- nvinfo : EIATTR_PARAM_CBANK
	.align		4
        /*000c*/ 	.byte	0x04, 0x0a
        /*000e*/ 	.short	(.L_304 - .L_303)
	.align		4
.L_303:
        /*0010*/ 	.word	index@(.nv.constant0._ZN7cutlass13device_kernelIN5flash19enable_sm80_to_sm89INS1_16FlashAttnFwdSm80INS1_25CollectiveMainloopFwdSm80ILi8ELi1ELb0EN4cute5tupleIJNS5_1CILi128EEENS7_ILi64EEENS7_ILi192EEEEEELi192ENS_10bfloat16_tEfNS_4arch4Sm80ELb0ELb1ELb1ELb0ELb0ELb0ELb1ELb0EEENS1_21CollectiveEpilogueFwdINS6_IJS8_SA_S9_EEENS6_IJNS7_ILi1EEESI_SI_EEESC_SE_Li256ELb0ELb1ELb0ELb0EEENS1_19SingleTileSchedulerILb0ELb0ELb1ELi128EEEEEEEEEvNT_6ParamsE)
        /*0014*/ 	.short	0x0160
        /*0016*/ 	.short	0x0418


	//----- nvinfo : EIATTR_CBANK_PARAM_SIZE
	.align		4
.L_304:
        /*0018*/ 	.byte	0x03, 0x19
        /*001a*/ 	.short	0x0418


	//----- nvinfo : EIATTR_KPARAM_INFO
	.align		4
        /*001c*/ 	.byte	0x04, 0x17
        /*001e*/ 	.short	(.L_306 - .L_305)
.L_305:
        /*0020*/ 	.word	0x00000000
        /*0024*/ 	.short	0x0000
        /*0026*/ 	.short	0x0000
        /*0028*/ 	.byte	0x00, 0xf0, 0x61, 0x10


	//----- nvinfo : EIATTR_MAXREG_COUNT
	.align		4
.L_306:
        /*002c*/ 	.byte	0x03, 0x1b
        /*002e*/ 	.short	0x00ff


	//----- nvinfo : EIATTR_NUM_BARRIERS
	.align		4
        /*0030*/ 	.byte	0x02, 0x4c
        /*0032*/ 	.byte	0x02
	.zero		1


	//----- nvinfo : EIATTR_MERCURY_ISA_VERSION
	.align		4
        /*0034*/ 	.byte	0x03, 0x5f
        /*0036*/ 	.short	0x0000


	//----- nvinfo : EIATTR_COOP_GROUP_MASK_REGIDS
	.align		4
        /*0038*/ 	.byte	0x04, 0x29
        /*003a*/ 	.short	(.L_308 - .L_307)


	//   ....[0]....
.L_307:
        /*003c*/ 	.word	0xffffffff


	//   ....[1]....
        /*0040*/ 	.word	0xffffffff


	//   ....[2]....
        /*0044*/ 	.word	0xffffffff


	//   ....[3]....
        /*0048*/ 	.word	0xffffffff


	//   ....[4]....
        /*004c*/ 	.word	0xffffffff


	//   ....[5]....
        /*0050*/ 	.word	0xffffffff


	//   ....[6]....
        /*0054*/ 	.word	0xffffffff


	//   ....[7]....
        /*0058*/ 	.word	0xffffffff


	//   ....[8]....
        /*005c*/ 	.word	0xffffffff


	//   ....[9]....
        /*0060*/ 	.word	0xffffffff


	//   ....[10]....
        /*0064*/ 	.word	0xffffffff


	//   ....[11]....
        /*0068*/ 	.word	0xffffffff


	//   ....[12]....
        /*006c*/ 	.word	0xffffffff


	//   ....[13]....
        /*0070*/ 	.word	0xffffffff


	//   ....[14]....
        /*0074*/ 	.word	0xffffffff


	//   ....[15]....
        /*0078*/ 	.word	0xffffffff


	//   ....[16]....
        /*007c*/ 	.word	0xffffffff


	//   ....[17]....
        /*0080*/ 	.word	0xffffffff


	//   ....[18]....
        /*0084*/ 	.word	0xffffffff


	//   ....[19]....
        /*0088*/ 	.word	0xffffffff


	//   ....[20]....
        /*008c*/ 	.word	0xffffffff


	//   ....[21]....
        /*0090*/ 	.word	0xffffffff


	//   ....[22]....
        /*0094*/ 	.word	0xffffffff


	//   ....[23]....
        /*0098*/ 	.word	0xffffffff


	//   ....[24]....
        /*009c*/ 	.word	0xffffffff


	//   ....[25]....
        /*00a0*/ 	.word	0xffffffff


	//   ....[26]....
        /*00a4*/ 	.word	0xffffffff


	//   ....[27]....
        /*00a8*/ 	.word	0xffffffff


	//   ....[28]....
        /*00ac*/ 	.word	0xffffffff


	//   ....[29]....
        /*00b0*/ 	.word	0xffffffff


	//   ....[30]....
        /*00b4*/ 	.word	0xffffffff


	//   ....[31]....
        /*00b8*/ 	.word	0xffffffff


	//   ....[32]....
        /*00bc*/ 	.word	0xffffffff


	//   ....[33]....
        /*00c0*/ 	.word	0xffffffff


	//   ....[34]....
        /*00c4*/ 	.word	0xffffffff


	//   ....[35]....
        /*00c8*/ 	.word	0xffffffff


	//   ....[36]....
        /*00cc*/ 	.word	0xffffffff


	//   ....[37]....
        /*00d0*/ 	.word	0xffffffff


	//   ....[38]....
        /*00d4*/ 	.word	0xffffffff


	//   ....[39]....
        /*00d8*/ 	.word	0xffffffff


	//   ....[40]....
        /*00dc*/ 	.word	0xffffffff


	//   ....[41]....
        /*00e0*/ 	.word	0xffffffff


	//   ....[42]....
        /*00e4*/ 	.word	0xffffffff


	//   ....[43]....
        /*00e8*/ 	.word	0xffffffff


	//   ....[44]....
        /*00ec*/ 	.word	0xffffffff


	//   ....[45]....
        /*00f0*/ 	.word	0xffffffff


	//   ....[46]....
        /*00f4*/ 	.word	0xffffffff


	//   ....[47]....
        /*00f8*/ 	.word	0xffffffff


	//   ....[48]....
        /*00fc*/ 	.word	0xffffffff


	//   ....[49]....
        /*0100*/ 	.word	0xffffffff


	//   ....[50]....
        /*0104*/ 	.word	0xffffffff


	//   ....[51]....
        /*0108*/ 	.word	0xffffffff


	//   ....[52]....
        /*010c*/ 	.word	0xffffffff


	//   ....[53]....
        /*0110*/ 	.word	0xffffffff


	//----- nvinfo : EIATTR_COOP_GROUP_INSTR_OFFSETS
	.align		4
.L_308:
        /*0114*/ 	.byte	0x04, 0x28
        /*0116*/ 	.short	(.L_310 - .L_309)


	//   ....[0]....
.L_309:
        /*0118*/ 	.word	0x00000d50


	//   ....[1]....
        /*011c*/ 	.word	0x00000d90


	//   ....[2]....
        /*0120*/ 	.word	0x00000dc0


	//   ....[3]....
        /*0124*/ 	.word	0x00000df0


	//   ....[4]....
        /*0128*/ 	.word	0x00000f30


	//   ....[5]....
        /*012c*/ 	.word	0x00000f80


	//   ....[6]....
        /*0130*/ 	.word	0x00000fd0


	//   ....[7]....
        /*0134*/ 	.word	0x00001070


	//   ....[8]....
        /*0138*/ 	.word	0x00002a70


	//   ....[9]....
        /*013c*/ 	.word	0x00002dd0


	//   ....[10]....
        /*0140*/ 	.word	0x00003af0


	//   ....[11]....
        /*0144*/ 	.word	0x00003b10


	//   ....[12]....
        /*0148*/ 	.word	0x00003b30


	//   ....[13]....
        /*014c*/ 	.word	0x00003b50


	//   ....[14]....
        /*0150*/ 	.word	0x00006050


	//   ....[15]....
        /*0154*/ 	.word	0x00006410


	//   ....[16]....
        /*0158*/ 	.word	0x00006c60


	//   ....[17]....
        /*015c*/ 	.word	0x00006e30


	//   ....[18]....
        /*0160*/ 	.word	0x00006e80


	//   ....[19]....
        /*0164*/ 	.word	0x00006f10


	//   ....[20]....
        /*0168*/ 	.word	0x00009cd0


	//   ....[21]....
        /*016c*/ 	.word	0x00009cf0


	//   ....[22]....
        /*0170*/ 	.word	0x00009d10


	//   ....[23]....
        /*0174*/ 	.word	0x00009d30


	//   ....[24]....
        /*0178*/ 	.word	0x0000caf0


	//   ....[25]....
        /*017c*/ 	.word	0x0000ce80


	//   ....[26]....
        /*0180*/ 	.word	0x0000d600


	//   ....[27]....
        /*0184*/ 	.word	0x0000d7e0


	//   ....[28]....
        /*0188*/ 	.word	0x0000d820


	//   ....[29]....
        /*018c*/ 	.word	0x0000d8a0


	//   ....[30]....
        /*0190*/ 	.word	0x0000ef70


	//   ....[31]....
        /*0194*/ 	.word	0x0000efa0


	//   ....[32]....
        /*0198*/ 	.word	0x0000efe0


	//   ....[33]....
        /*019c*/ 	.word	0x0000eff0


	//   ....[34]....
        /*01a0*/ 	.word	0x00010520


	//   ....[35]....
        /*01a4*/ 	.word	0x00010530


	//   ....[36]....
        /*01a8*/ 	.word	0x00010550


	//   ....[37]....
        /*01ac*/ 	.word	0x00010570


	//   ....[38]....
        /*01b0*/ 	.word	0x00010590


	//   ....[39]....
        /*01b4*/ 	.word	0x000105b0


	//   ....[40]....
        /*01b8*/ 	.word	0x000107e0


	//   ....[41]....
        /*01bc*/ 	.word	0x00010810


	//   ....[42]....
        /*01c0*/ 	.word	0x00010960


	//   ....[43]....
        /*01c4*/ 	.word	0x00010990


	//   ....[44]....
        /*01c8*/ 	.word	0x00010ae0


	//   ....[45]....
        /*01cc*/ 	.word	0x00010b00


	//   ....[46]....
        /*01d0*/ 	.word	0x00011190


	//   ....[47]....
        /*01d4*/ 	.word	0x000111b0


	//   ....[48]....
        /*01d8*/ 	.word	0x000112e0


	//   ....[49]....
        /*01dc*/ 	.word	0x00011310


	//   ....[50]....
        /*01e0*/ 	.word	0x00011440


	//   ....[51]....
        /*01e4*/ 	.word	0x00011470


	//   ....[52]....
        /*01e8*/ 	.word	0x000115a0


	//   ....[53]....
        /*01ec*/ 	.word	0x000115c0


	//----- nvinfo : EIATTR_EXIT_INSTR_OFFSETS
	.align		4
.L_310:
        /*01f0*/ 	.byte	0x04, 0x1c
        /*01f2*/ 	.short	(.L_312 - .L_311)


	//   ....[0]....
.L_311:
        /*01f4*/ 	.word	0x00000030


	//   ....[1]....
        /*01f8*/ 	.word	0x00010b10


	//   ....[2]....
        /*01fc*/ 	.word	0x00010be0


	//   ....[3]....
        /*0200*/ 	.word	0x00010c40


	//   ....[4]....
        /*0204*/ 	.word	0x000115d0


	//   ....[5]....
        /*0208*/ 	.word	0x00011680


	//   ....[6]....
        /*020c*/ 	.word	0x000116e0


	//----- nvinfo : EIATTR_CTAIDZ_USED
	.align		4
.L_312:
        /*0210*/ 	.byte	0x01, 0x04
	.zero		2


	//----- nvinfo : EIATTR_MAX_THREADS
	.align		4
        /*0214*/ 	.byte	0x04, 0x05
        /*0216*/ 	.short	(.L_314 - .L_313)
.L_313:
        /*0218*/ 	.word	0x00000100
        /*021c*/ 	.word	0x00000001
        /*0220*/ 	.word	0x00000001


	//----- nvinfo : EIATTR_CRS_STACK_SIZE
	.align		4
.L_314:
        /*0224*/ 	.byte	0x04, 0x1e
        /*0226*/ 	.short	(.L_316 - .L_315)
.L_315:
        /*0228*/ 	.word	0x00000000
.L_316:


//--------------------- .nv.info._ZN7cutlass13device_kernelIN5flash19enable_sm80_to_sm89INS1_16FlashAttnFwdSm80INS1_25CollectiveMainloopFwdSm80ILi8ELi1ELb0EN4cute5tupleIJNS5_1CILi128EEENS7_ILi64EEENS7_ILi192EEEEEELi192ENS_10bfloat16_tEfNS_4arch4Sm80ELb0ELb1ELb1ELb1ELb0ELb0ELb1ELb0EEENS1_21CollectiveEpilogueFwdINS6_IJS8_SA_S9_EEENS6_IJNS7_ILi1EEESI_SI_EEESC_SE_Li256ELb1ELb1ELb0ELb0EEENS1_19SingleTileSchedulerILb1ELb0ELb1ELi128EEEEEEEEEvNT_6ParamsE --------------------------
	.section	.nv.info._ZN7cutlass13device_kernelIN5flash19enable_sm80_to_sm89INS1_16FlashAttnFwdSm80INS1_25CollectiveMainloopFwdSm80ILi8ELi1ELb0EN4cute5tupleIJNS5_1CILi128EEENS7_ILi64EEENS7_ILi192EEEEEELi192ENS_10bfloat16_tEfNS_4arch4Sm80ELb0ELb1ELb1ELb1ELb0ELb0ELb1ELb0EEENS1_21CollectiveEpilogueFwdINS6_IJS8_SA_S9_EEENS6_IJNS7_ILi1EEESI_SI_EEESC_SE_Li256ELb1ELb1ELb0ELb0EEENS1_19SingleTileSchedulerILb1ELb0ELb1ELi128EEEEEEEEEvNT_6ParamsE,"",@"SHT_CUDA_INFO"
	.sectionflags	@""
	.align	4


	//----- nvinfo : EIATTR_CUDA_API_VERSION
	.align		4
        /*0000*/ 	.byte	0x04, 0x37
        /*0002*/ 	.short	(.L_318 - .L_317)
.L_317:
        /*0004*/ 	.word	0x00000082


	//----- nvinfo : EIATTR_SW2861232_WAR
	.align		4
.L_318:
        /*0008*/ 	.byte	0x01, 0x35
	.zero		2


	//----- nvinfo : EIATTR_PARAM_CBANK
	.align		4
        /*000c*/ 	.byte	0x04, 0x0a
        /*000e*/ 	.short	(.L_320 - .L_319)
	.align		4
.L_319:
        /*0010*/ 	.word	index@(.nv.constant0._ZN7cutlass13device_kernelIN5flash19enable_sm80_to_sm89INS1_16FlashAttnFwdSm80INS1_25CollectiveMainloopFwdSm80ILi8ELi1ELb0EN4cute5tupleIJNS5_1CILi128EEENS7_ILi64EEENS7_ILi192EEEEEELi192ENS_10bfloat16_tEfNS_4arch4Sm80ELb0ELb1ELb1ELb1ELb0ELb0ELb1ELb0EEENS1_21CollectiveEpilogueFwdINS6_IJS8_SA_S9_EEENS6_IJNS7_ILi1EEESI_SI_EEESC_SE_Li256ELb1ELb1ELb0ELb0EEENS1_19SingleTileSchedulerILb1ELb0ELb1ELi128EEEEEEEEEvNT_6ParamsE)
        /*0014*/ 	.short	0x0160
        /*0016*/ 	.short	0x0418


	//----- nvinfo : EIATTR_CBANK_PARAM_SIZE
	.align		4
.L_320:
        /*0018*/ 	.byte	0x03, 0x19
        /*001a*/ 	.short	0x0418


	//----- nvinfo : EIATTR_KPARAM_INFO
	.align		4
        /*001c*/ 	.byte	0x04, 0x17
        /*001e*/ 	.short	(.L_322 - .L_321)
.L_321:
        /*0020*/ 	.word	0x00000000
        /*0024*/ 	.short	0x0000
        /*0026*/ 	.short	0x0000
        /*0028*/ 	.byte	0x00, 0xf0, 0x61, 0x10


	//----- nvinfo : EIATTR_MAXREG_COUNT
	.align		4
.L_322:
        /*002c*/ 	.byte	0x03, 0x1b
        /*002e*/ 	.short	0x00ff


	//----- nvinfo : EIATTR_NUM_BARRIERS
	.align		4
        /*0030*/ 	.byte	0x02, 0x4c
        /*0032*/ 	.byte	0x02
	.zero		1


	//----- nvinfo : EIATTR_MERCURY_ISA_VERSION
	.align		4
        /*0034*/ 	.byte	0x03, 0x5f
        /*0036*/ 	.short	0x0000


	//----- nvinfo : EIATTR_COOP_GROUP_MASK_REGIDS
	.align		4
        /*0038*/ 	.byte	0x04, 0x29
        /*003a*/ 	.short	(.L_324 - .L_323)


	//   ....[0]....
.L_323:
        /*003c*/ 	.word	0xffffffff


	//   ....[1]....
        /*0040*/ 	.word	0xffffffff


	//   ....[2]....
        /*0044*/ 	.word	0xffffffff


	//   ....[3]....
        /*0048*/ 	.word	0xffffffff


	//   ....[4]....
        /*004c*/ 	.word	0xffffffff


	//   ....[5]....
        /*0050*/ 	.word	0xffffffff


	//   ....[6]....
        /*0054*/ 	.word	0xffffffff


	//   ....[7]....
        /*0058*/ 	.word	0xffffffff


	//   ....[8]....
        /*005c*/ 	.word	0xffffffff


	//   ....[9]....
        /*0060*/ 	.word	0xffffffff


	//   ....[10]....
        /*0064*/ 	.word	0xffffffff


	//   ....[11]....
        /*0068*/ 	.word	0xffffffff


	//   ....[12]....
        /*006c*/ 	.word	0xffffffff


	//   ....[13]....
        /*0070*/ 	.word	0xffffffff


	//   ....[14]....
        /*0074*/ 	.word	0xffffffff


	//   ....[15]....
        /*0078*/ 	.word	0xffffffff


	//   ....[16]....
        /*007c*/ 	.word	0xffffffff


	//   ....[17]....
        /*0080*/ 	.word	0xffffffff


	//   ....[18]....
        /*0084*/ 	.word	0xffffffff


	//   ....[19]....
        /*0088*/ 	.word	0xffffffff


	//   ....[20]....
        /*008c*/ 	.word	0xffffffff


	//   ....[21]....
        /*0090*/ 	.word	0xffffffff


	//   ....[22]....
        /*0094*/ 	.word	0xffffffff


	//   ....[23]....
        /*0098*/ 	.word	0xffffffff


	//   ....[24]....
        /*009c*/ 	.word	0xffffffff


	//   ....[25]....
        /*00a0*/ 	.word	0xffffffff


	//   ....[26]....
        /*00a4*/ 	.word	0xffffffff


	//   ....[27]....
        /*00a8*/ 	.word	0xffffffff


	//   ....[28]....
        /*00ac*/ 	.word	0xffffffff


	//   ....[29]....
        /*00b0*/ 	.word	0xffffffff


	//   ....[30]....
        /*00b4*/ 	.word	0xffffffff


	//   ....[31]....
        /*00b8*/ 	.word	0xffffffff


	//   ....[32]....
        /*00bc*/ 	.word	0xffffffff


	//   ....[33]....
        /*00c0*/ 	.word	0xffffffff


	//   ....[34]....
        /*00c4*/ 	.word	0xffffffff


	//   ....[35]....
        /*00c8*/ 	.word	0xffffffff


	//   ....[36]....
        /*00cc*/ 	.word	0xffffffff


	//   ....[37]....
        /*00d0*/ 	.word	0xffffffff


	//   ....[38]....
        /*00d4*/ 	.word	0xffffffff


	//   ....[39]....
        /*00d8*/ 	.word	0xffffffff


	//   ....[40]....
        /*00dc*/ 	.word	0xffffffff


	//   ....[41]....
        /*00e0*/ 	.word	0xffffffff


	//   ....[42]....
        /*00e4*/ 	.word	0xffffffff


	//   ....[43]....
        /*00e8*/ 	.word	0xffffffff


	//   ....[44]....
        /*00ec*/ 	.word	0xffffffff


	//   ....[45]....
        /*00f0*/ 	.word	0xffffffff


	//   ....[46]....
        /*00f4*/ 	.word	0xffffffff


	//   ....[47]....
        /*00f8*/ 	.word	0xffffffff


	//   ....[48]....
        /*00fc*/ 	.word	0xffffffff


	//   ....[49]....
        /*0100*/ 	.word	0xffffffff


	//   ....[50]....
        /*0104*/ 	.word	0xffffffff


	//   ....[51]....
        /*0108*/ 	.word	0xffffffff


	//   ....[52]....
        /*010c*/ 	.word	0xffffffff


	//   ....[53]....
        /*0110*/ 	.word	0xffffffff


	//   ....[54]....
        /*0114*/ 	.word	0xffffffff


	//----- nvinfo : EIATTR_COOP_GROUP_INSTR_OFFSETS
	.align		4
.L_324:
        /*0118*/ 	.byte	0x04, 0x28
        /*011a*/ 	.short	(.L_326 - .L_325)


	//   ....[0]....
.L_325:
        /*011c*/ 	.word	0x00000080


	//   ....[1]....
        /*0120*/ 	.word	0x000014b0


	//   ....[2]....
        /*0124*/ 	.word	0x000014e0


	//   ....[3]....
        /*0128*/ 	.word	0x000017a0


	//   ....[4]....
        /*012c*/ 	.word	0x000017d0


	//   ....[5]....
        /*0130*/ 	.word	0x00001910


	//   ....[6]....
        /*0134*/ 	.word	0x00001940


	//   ....[7]....
        /*0138*/ 	.word	0x00001a70


	//   ....[8]....
        /*013c*/ 	.word	0x00001ab0


	//   ....[9]....
        /*0140*/ 	.word	0x00003070


	//   ....[10]....
        /*0144*/ 	.word	0x00003480


	//   ....[11]....
        /*0148*/ 	.word	0x00004170


	//   ....[12]....
        /*014c*/ 	.word	0x00004190


	//   ....[13]....
        /*0150*/ 	.word	0x000041b0


	//   ....[14]....
        /*0154*/ 	.word	0x000041d0


	//   ....[15]....
        /*0158*/ 	.word	0x00006690


	//   ....[16]....
        /*015c*/ 	.word	0x00006a80


	//   ....[17]....
        /*0160*/ 	.word	0x000072d0


	//   ....[18]....
        /*0164*/ 	.word	0x000074b0


	//   ....[19]....
        /*0168*/ 	.word	0x000074f0


	//   ....[20]....
        /*016c*/ 	.word	0x00007580


	//   ....[21]....
        /*0170*/ 	.word	0x0000a310


	//   ....[22]....
        /*0174*/ 	.word	0x0000a330


	//   ....[23]....
        /*0178*/ 	.word	0x0000a350


	//   ....[24]....
        /*017c*/ 	.word	0x0000a370


	//   ....[25]....
        /*0180*/ 	.word	0x0000d010


	//   ....[26]....
        /*0184*/ 	.word	0x0000d4c0


	//   ....[27]....
        /*0188*/ 	.word	0x0000dc40


	//   ....[28]....
        /*018c*/ 	.word	0x0000de20


	//   ....[29]....
        /*0190*/ 	.word	0x0000de60


	//   ....[30]....
        /*0194*/ 	.word	0x0000dee0


	//   ....[31]....
        /*0198*/ 	.word	0x0000f5b0


	//   ....[32]....
        /*019c*/ 	.word	0x0000f5e0


	//   ....[33]....
        /*01a0*/ 	.word	0x0000f620


	//   ....[34]....
        /*01a4*/ 	.word	0x0000f630


	//   ....[35]....
        /*01a8*/ 	.word	0x00010b70


	//   ....[36]....
        /*01ac*/ 	.word	0x00010ba0


	//   ....[37]....
        /*01b0*/ 	.word	0x00010be0


	//   ....[38]....
        /*01b4*/ 	.word	0x00010c20


	//   ....[39]....
        /*01b8*/ 	.word	0x00010e10


	//   ....[40]....
        /*01bc*/ 	.word	0x00010e20


	//   ....[41]....
        /*01c0*/ 	.word	0x00010fa0


	//   ....[42]....
        /*01c4*/ 	.word	0x00010fd0


	//   ....[43]....
        /*01c8*/ 	.word	0x00011120


	//   ....[44]....
        /*01cc*/ 	.word	0x00011150


	//   ....[45]....
        /*01d0*/ 	.word	0x000112a0


	//   ....[46]....
        /*01d4*/ 	.word	0x000112c0


	//   ....[47]....
        /*01d8*/ 	.word	0x00011ad0


	//   ....[48]....
        /*01dc*/ 	.word	0x00011af0


	//   ....[49]....
        /*01e0*/ 	.word	0x00011c20


	//   ....[50]....
        /*01e4*/ 	.word	0x00011c50


	//   ....[51]....
        /*01e8*/ 	.word	0x00011d80


	//   ....[52]....
        /*01ec*/ 	.word	0x00011db0


	//   ....[53]....
        /*01f0*/ 	.word	0x00011ee0


	//   ....[54]....
        /*01f4*/ 	.word	0x00011f00


	//----- nvinfo : EIATTR_EXIT_INSTR_OFFSETS
	.align		4
.L_326:
        /*01f8*/ 	.byte	0x04, 0x1c
        /*01fa*/ 	.short	(.L_328 - .L_327)


	//   ....[0]....
.L_327:
        /*01fc*/ 	.word	0x00000310


	//   ....[1]....
        /*0200*/ 	.word	0x000112d0


	//   ....[2]....
        /*0204*/ 	.word	0x000113a0


	//   ....[3]....
        /*0208*/ 	.word	0x00011400


	//   ....[4]....
        /*020c*/ 	.word	0x00011f10


	//   ....[5]....
        /*0210*/ 	.word	0x00011fc0


	//   ....[6]....
        /*0214*/ 	.word	0x00012020


	//----- nvinfo : EIATTR_CTAIDZ_USED
	.align		4
.L_328:
        /*0218*/ 	.byte	0x01, 0x04
	.zero		2


	//----- nvinfo : EIATTR_MAX_THREADS
	.align		4
        /*021c*/ 	.byte	0x04, 0x05
        /*021e*/ 	.short	(.L_330 - .L_329)
.L_329:
        /*0220*/ 	.word	0x00000100
        /*0224*/ 	.word	0x00000001
        /*0228*/ 	.word	0x00000001


	//----- nvinfo : EIATTR_CRS_STACK_SIZE
	.align		4
.L_330:
        /*022c*/ 	.byte	0x04, 0x1e
        /*022e*/ 	.short	(.L_332 - .L_331)
.L_331:
        /*0230*/ 	.word	0x00000000
.L_332:


//--------------------- .nv.info._ZN7cutlass13device_kernelIN5flash19enable_sm80_to_sm89INS1_16FlashAttnFwdSm80INS1_25CollectiveMainloopFwdSm80ILi8ELi1ELb0EN4cute5tupleIJNS5_1CILi128EEENS7_ILi64EEENS7_ILi192EEEEEELi192ENS_10bfloat16_tEfNS_4arch4Sm80ELb0ELb1ELb1ELb1ELb0ELb1ELb1ELb0EEENS1_21CollectiveEpilogueFwdINS6_IJS8_SA_S9_EEENS6_IJNS7_ILi1EEESI_SI_EEESC_SE_Li256ELb1ELb1ELb0ELb0EEENS1_19SingleTileSchedulerILb1ELb0ELb1ELi128EEEEEEEEEvNT_6ParamsE --------------------------
	.section	.nv.info._ZN7cutlass13device_kernelIN5flash19enable_sm80_to_sm89INS1_16FlashAttnFwdSm80INS1_25CollectiveMainloopFwdSm80ILi8ELi1ELb0EN4cute5tupleIJNS5_1CILi128EEENS7_ILi64EEENS7_ILi192EEEEEELi192ENS_10bfloat16_tEfNS_4arch4Sm80ELb0ELb1ELb1ELb1ELb0ELb1ELb1ELb0EEENS1_21CollectiveEpilogueFwdINS6_IJS8_SA_S9_EEENS6_IJNS7_ILi1EEESI_SI_EEESC_SE_Li256ELb1ELb1ELb0ELb0EEENS1_19SingleTileSchedulerILb1ELb0ELb1ELi128EEEEEEEEEvNT_6ParamsE,"",@"SHT_CUDA_INFO"
	.sectionflags	@""
	.align	4


	//----- nvinfo : EIATTR_CUDA_API_VERSION
	.align		4
        /*0000*/ 	.byte	0x04, 0x37
        /*0002*/ 	.short	(.L_334 - .L_333)
.L_333:
        /*0004*/ 	.word	0x00000082


	//----- nvinfo : EIATTR_SW2861232_WAR
	.align		4
.L_334:
        /*0008*/ 	.byte	0x01, 0x35
	.zero		2


	//----- nvinfo : EIATTR_PARAM_CBANK
	.align		4
        /*000c*/ 	.byte	0x04, 0x0a
        /*000e*/ 	.short	(.L_336 - .L_335)
	.align		4
.L_335:
        /*0010*/ 	.word	index@(.nv.constant0._ZN7cutlass13device_kernelIN5flash19enable_sm80_to_sm89INS1_16FlashAttnFwdSm80INS1_25CollectiveMainloopFwdSm80ILi8ELi1ELb0EN4cute5tupleIJNS5_1CILi128EEENS7_ILi64EEENS7_ILi192EEEEEELi192ENS_10bfloat16_tEfNS_4arch4Sm80ELb0ELb1ELb1ELb1ELb0ELb1ELb1ELb0EEENS1_21CollectiveEpilogueFwdINS6_IJS8_SA_S9_EEENS6_IJNS7_ILi1EEESI_SI_EEESC_SE_Li256ELb1ELb1ELb0ELb0EEENS1_19SingleTileSchedulerILb1ELb0ELb1ELi128EEEEEEEEEvNT_6ParamsE)
        /*0014*/ 	.short	0x0160
        /*0016*/ 	.short	0x0418


	//----- nvinfo : EIATTR_CBANK_PARAM_SIZE
	.align		4
.L_336:
        /*0018*/ 	.byte	0x03, 0x19
        /*001a*/ 	.short	0x0418


	//----- nvinfo : EIATTR_KPARAM_INFO
	.align		4
        /*001c*/ 	.byte	0x04, 0x17
        /*001e*/ 	.short	(.L_338 - .L_337)
.L_337:
        /*0020*/ 	.word	0x00000000
        /*0024*/ 	.short	0x0000
        /*0026*/ 	.short	0x0000
        /*0028*/ 	.byte	0x00, 0xf0, 0x61, 0x10


	//----- nvinfo : EIATTR_MAXREG_COUNT
	.align		4
.L_338:
        /*002c*/ 	.byte	0x03, 0x1b
        /*002e*/ 	.short	0x00ff


	//----- nvinfo : EIATTR_NUM_BARRIERS
	.align		4
        /*0030*/ 	.byte	0x02, 0x4c
        /*0032*/ 	.byte	0x02
	.zero		1


	//----- nvinfo : EIATTR_MERCURY_ISA_VERSION
	.align		4
        /*0034*/ 	.byte	0x03, 0x5f
        /*0036*/ 	.short	0x0000


	//----- nvinfo : EIATTR_COOP_GROUP_MASK_REGIDS
	.align		4
        /*0038*/ 	.byte	0x04, 0x29
        /*003a*/ 	.short	(.L_340 - .L_339)


	//   ....[0]....
.L_339:
        /*003c*/ 	.word	0xffffffff


	//   ....[1]....
        /*0040*/ 	.word	0xffffffff


	//   ....[2]....
        /*0044*/ 	.word	0xffffffff


	//   ....[3]....
        /*0048*/ 	.word	0xffffffff


	//   ....[4]....
        /*004c*/ 	.word	0xffffffff


	//   ....[5]....
        /*0050*/ 	.word	0xffffffff


	//   ....[6]....
        /*0054*/ 	.word	0xffffffff


	//   ....[7]....
        /*0058*/ 	.word	0xffffffff


	//   ....[8]....
        /*005c*/ 	.word	0xffffffff


	//   ....[9]....
        /*0060*/ 	.word	0xffffffff


	//   ....[10]....
        /*0064*/ 	.word	0xffffffff


	//   ....[11]....
        /*0068*/ 	.word	0xffffffff


	//   ....[12]....
        /*006c*/ 	.word	0xffffffff


	//   ....[13]....
        /*0070*/ 	.word	0xffffffff


	//   ....[14]....
        /*0074*/ 	.word	0xffffffff


	//   ....[15]....
        /*0078*/ 	.word	0xffffffff


	//   ....[16]....
        /*007c*/ 	.word	0xffffffff


	//   ....[17]....
        /*0080*/ 	.word	0xffffffff


	//   ....[18]....
        /*0084*/ 	.word	0xffffffff


	//   ....[19]....
        /*0088*/ 	.word	0xffffffff


	//   ....[20]....
        /*008c*/ 	.word	0xffffffff


	//   ....[21]....
        /*0090*/ 	.word	0xffffffff


	//   ....[22]....
        /*0094*/ 	.word	0xffffffff


	//   ....[23]....
        /*0098*/ 	.word	0xffffffff


	//   ....[24]....
        /*009c*/ 	.word	0xffffffff


	//   ....[25]....
        /*00a0*/ 	.word	0xffffffff


	//   ....[26]....
        /*00a4*/ 	.word	0xffffffff


	//   ....[27]....
        /*00a8*/ 	.word	0xffffffff


	//   ....[28]....
        /*00ac*/ 	.word	0xffffffff


	//   ....[29]....
        /*00b0*/ 	.word	0xffffffff


	//   ....[30]....
        /*00b4*/ 	.word	0xffffffff


	//   ....[31]....
        /*00b8*/ 	.word	0xffffffff


	//   ....[32]....
        /*00bc*/ 	.word	0xffffffff


	//   ....[33]....
        /*00c0*/ 	.word	0xffffffff


	//   ....[34]....
        /*00c4*/ 	.word	0xffffffff


	//   ....[35]....
        /*00c8*/ 	.word	0xffffffff


	//   ....[36]....
        /*00cc*/ 	.word	0xffffffff


	//   ....[37]....
        /*00d0*/ 	.word	0xffffffff


	//   ....[38]....
        /*00d4*/ 	.word	0xffffffff


	//   ....[39]....
        /*00d8*/ 	.word	0xffffffff


	//   ....[40]....
        /*00dc*/ 	.word	0xffffffff


	//   ....[41]....
        /*00e0*/ 	.word	0xffffffff


	//   ....[42]....
        /*00e4*/ 	.word	0xffffffff


	//   ....[43]....
        /*00e8*/ 	.word	0xffffffff


	//   ....[44]....
        /*00ec*/ 	.word	0xffffffff


	//   ....[45]....
        /*00f0*/ 	.word	0xffffffff


	//   ....[46]....
        /*00f4*/ 	.word	0xffffffff


	//   ....[47]....
        /*00f8*/ 	.word	0xffffffff


	//   ....[48]....
        /*00fc*/ 	.word	0xffffffff


	//   ....[49]....
        /*0100*/ 	.word	0xffffffff


	//   ....[50]....
        /*0104*/ 	.word	0xffffffff


	//   ....[51]....
        /*0108*/ 	.word	0xffffffff


	//   ....[52]....
        /*010c*/ 	.word	0xffffffff


	//   ....[53]....
        /*0110*/ 	.word	0xffffffff


	//   ....[54]....
        /*0114*/ 	.word	0xffffffff


	//   ....[55]....
        /*0118*/ 	.word	0xffffffff


	//   ....[56]....
        /*011c*/ 	.word	0xffffffff


	//   ....[57]....
        /*0120*/ 	.word	0xffffffff


	//   ....[58]....
        /*0124*/ 	.word	0xffffffff


	//   ....[59]....
        /*0128*/ 	.word	0xffffffff


	//   ....[60]....
        /*012c*/ 	.word	0xffffffff


	//   ....[61]....
        /*0130*/ 	.word	0xffffffff


	//   ....[62]....
        /*0134*/ 	.word	0xffffffff


	//   ....[63]....
        /*0138*/ 	.word	0xffffffff


	//   ....[64]....
        /*013c*/ 	.word	0xffffffff


	//   ....[65]....
        /*0140*/ 	.word	0xffffffff


	//   ....[66]....
        /*0144*/ 	.word	0xffffffff


	//   ....[67]....
        /*0148*/ 	.word	0xffffffff


	//   ....[68]....
        /*014c*/ 	.word	0xffffffff


	//   ....[69]....
        /*0150*/ 	.word	0xffffffff


	//   ....[70]....
        /*0154*/ 	.word	0xffffffff


	//----- nvinfo : EIATTR_COOP_GROUP_INSTR_OFFSETS
	.align		4
.L_340:
        /*0158*/ 	.byte	0x04, 0x28
        /*015a*/ 	.short	(.L_342 - .L_341)


	//   ....[0]....
.L_341:
        /*015c*/ 	.word	0x00000090


	//   ....[1]....
        /*0160*/ 	.word	0x00007690


	//   ....[2]....
        /*0164*/ 	.word	0x00007750


	//   ....[3]....
        /*0168*/ 	.word	0x000078c0


	//   ....[4]....
        /*016c*/ 	.word	0x000078f0


	//   ....[5]....
        /*0170*/ 	.word	0x00007a30


	//   ....[6]....
        /*0174*/ 	.word	0x00007a60


	//   ....[7]....
        /*0178*/ 	.word	0x00007b90


	//   ....[8]....
        /*017c*/ 	.word	0x00007bd0


	//   ....[9]....
        /*0180*/ 	.word	0x000082a0


	//   ....[10]....
        /*0184*/ 	.word	0x00008320


	//   ....[11]....
        /*0188*/ 	.word	0x00008350


	//   ....[12]....
        /*018c*/ 	.word	0x00008370


	//   ....[13]....
        /*0190*/ 	.word	0x000087a0


	//   ....[14]....
        /*0194*/ 	.word	0x00008a60


	//   ....[15]....
        /*0198*/ 	.word	0x00008aa0


	//   ....[16]....
        /*019c*/ 	.word	0x00008ae0


	//   ....[17]....
        /*01a0*/ 	.word	0x0000bbf0


	//   ....[18]....
        /*01a4*/ 	.word	0x0000bc80


	//   ....[19]....
        /*01a8*/ 	.word	0x0000bc90


	//   ....[20]....
        /*01ac*/ 	.word	0x0000bca0


	//   ....[21]....
        /*01b0*/ 	.word	0x0000bf20


	//   ....[22]....
        /*01b4*/ 	.word	0x0000c1e0


	//   ....[23]....
        /*01b8*/ 	.word	0x0000c220


	//   ....[24]....
        /*01bc*/ 	.word	0x0000c260


	//   ....[25]....
        /*01c0*/ 	.word	0x000108d0


	//   ....[26]....
        /*01c4*/ 	.word	0x00010c70


	//   ....[27]....
        /*01c8*/ 	.word	0x00011870


	//   ....[28]....
        /*01cc*/ 	.word	0x000119d0


	//   ....[29]....
        /*01d0*/ 	.word	0x000119e0


	//   ....[30]....
        /*01d4*/ 	.word	0x00011a30


	//   ....[31]....
        /*01d8*/ 	.word	0x00014010


	//   ....[32]....
        /*01dc*/ 	.word	0x000142e0


	//   ....[33]....
        /*01e0*/ 	.word	0x00014ae0


	//   ....[34]....
        /*01e4*/ 	.word	0x00014d10


	//   ....[35]....
        /*01e8*/ 	.word	0x00014d20


	//   ....[36]....
        /*01ec*/ 	.word	0x00014d90


	//   ....[37]....
        /*01f0*/ 	.word	0x00017b00


	//   ....[38]....
        /*01f4*/ 	.word	0x00017b20


	//   ....[39]....
        /*01f8*/ 	.word	0x00017b50


	//   ....[40]....
        /*01fc*/ 	.word	0x00017b80


	//   ....[41]....
        /*0200*/ 	.word	0x0001a8b0


	//   ....[42]....
        /*0204*/ 	.word	0x0001ad20


	//   ....[43]....
        /*0208*/ 	.word	0x0001b470


	//   ....[44]....
        /*020c*/ 	.word	0x0001b650


	//   ....[45]....
        /*0210*/ 	.word	0x0001b690


	//   ....[46]....
        /*0214*/ 	.word	0x0001b710


	//   ....[47]....
        /*0218*/ 	.word	0x0001ce00


	//   ....[48]....
        /*021c*/ 	.word	0x0001ce30


	//   ....[49]....
        /*0220*/ 	.word	0x0001ce80


	//   ....[50]....
        /*0224*/ 	.word	0x0001ce90


	//   ....[51]....
        /*0228*/ 	.word	0x0001e480


	//   ....[52]....
        /*022c*/ 	.word	0x0001e500


	//   ....[53]....
        /*0230*/ 	.word	0x0001e540


	//   ....[54]....
        /*0234*/ 	.word	0x0001e580


	//   ....[55]....
        /*0238*/ 	.word	0x0001e7b0


	//   ....[56]....
        /*023c*/ 	.word	0x0001e7c0


	//   ....[57]....
        /*0240*/ 	.word	0x0001e940


	//   ....[58]....
        /*0244*/ 	.word	0x0001e970


	//   ....[59]....
        /*0248*/ 	.word	0x0001eac0


	//   ....[60]....
        /*024c*/ 	.word	0x0001eaf0


	//   ....[61]....
        /*0250*/ 	.word	0x0001ec40


	//   ....[62]....
        /*0254*/ 	.word	0x0001ec60


	//   ....[63]....
        /*0258*/ 	.word	0x0001f5a0


	//   ....[64]....
        /*025c*/ 	.word	0x0001f5b0


	//   ....[65]....
        /*0260*/ 	.word	0x0001f6e0


	//   ....[66]....
        /*0264*/ 	.word	0x0001f710


	//   ....[67]....
        /*0268*/ 	.word	0x0001f840


	//   ....[68]....
        /*026c*/ 	.word	0x0001f870


	//   ....[69]....
        /*0270*/ 	.word	0x0001f9a0


	//   ....[70]....
        /*0274*/ 	.word	0x0001f9c0


	//----- nvinfo : EIATTR_EXIT_INSTR_OFFSETS
	.align		4
.L_342:
        /*0278*/ 	.byte	0x04, 0x1c
        /*027a*/ 	.short	(.L_344 - .L_343)


	//   ....[0]....
.L_343:
        /*027c*/ 	.word	0x00000440


	//   ....[1]....
        /*0280*/ 	.word	0x0001ec70


	//   ....[2]....
        /*0284*/ 	.word	0x0001ed40


	//   ....[3]....
        /*0288*/ 	.word	0x0001eda0


	//   ....[4]....
        /*028c*/ 	.word	0x0001f9d0


	//   ....[5]....
        /*0290*/ 	.word	0x0001fa80


	//   ....[6]....
        /*0294*/ 	.word	0x0001fae0


	//----- nvinfo : EIATTR_CTAIDZ_USED
	.align		4
.L_344:
        /*0298*/ 	.byte	0x01, 0x04
	.zero		2


	//----- nvinfo : EIATTR_MAX_THREADS
	.align		4
        /*029c*/ 	.byte	0x04, 0x05
        /*029e*/ 	.short	(.L_346 - .L_345)
.L_345:
        /*02a0*/ 	.word	0x00000100
        /*02a4*/ 	.word	0x00000001
        /*02a8*/ 	.word	0x00000001


	//----- nvinfo : EIATTR_CRS_STACK_SIZE
	.align		4
.L_346:
        /*02ac*/ 	.byte	0x04, 0x1e
        /*02ae*/ 	.short	(.L_348 - .L_347)
.L_347:
        /*02b0*/ 	.word	0x00000000
.L_348:


//--------------------- .nv.info._ZN7cutlass13device_kernelIN5flash19enable_sm80_to_sm89INS1_16FlashAttnFwdSm80INS1_25CollectiveMainloopFwdSm80ILi8ELi1ELb1EN4cute5tupleIJNS5_1CILi128EEENS7_ILi96EEENS7_ILi192EEEEEELi192ENS_10bfloat16_tEfNS_4arch4Sm80ELb1ELb0ELb1ELb0ELb0ELb0ELb1ELb0EEENS1_21CollectiveEpilogueFwdINS6_IJS8_SA_S9_EEENS6_IJNS7_ILi1EEESI_SI_EEESC_SE_Li256ELb0ELb1ELb0ELb0EEENS1_30DynamicPersistentTileSchedulerILi256ELi256ELb0ELb1ELb0EEEEEEEEEvNT_6ParamsE --------------------------
	.section	.nv.info._ZN7cutlass13device_kernelIN5flash19enable_sm80_to_sm89INS1_16FlashAttnFwdSm80INS1_25CollectiveMainloopFwdSm80ILi8ELi1ELb1EN4cute5tupleIJNS5_1CILi128EEENS7_ILi96EEENS7_ILi192EEEEEELi192ENS_10bfloat16_tEfNS_4arch4Sm80ELb1ELb0ELb1ELb0ELb0ELb0ELb1ELb0EEENS1_21CollectiveEpilogueFwdINS6_IJS8_SA_S9_EEENS6_IJNS7_ILi1EEESI_SI_EEESC_SE_Li256ELb0ELb1ELb0ELb0EEENS1_30DynamicPersistentTileSchedulerILi256ELi256ELb0ELb1ELb0EEEEEEEEEvNT_6ParamsE,"",@"SHT_CUDA_INFO"
	.sectionflags	@""
	.align	4


	//----- nvinfo : EIATTR_CUDA_API_VERSION
	.align		4
        /*0000*/ 	.byte	0x04, 0x37
        /*0002*/ 	.short	(.L_350 - .L_349)
.L_349:
        /*0004*/ 	.word	0x00000082


	//----- nvinfo : EIATTR_SW2861232_WAR
	.align		4
.L_350:
        /*0008*/ 	.byte	0x01, 0x35
	.zero		2


	//----- nvinfo : EIATTR_PARAM_CBANK
	.align		4
        /*000c*/ 	.byte	0x04, 0x0a
        /*000e*/ 	.short	(.L_352 - .L_351)
	.align		4
.L_351:
        /*0010*/ 	.word	index@(.nv.constant0._ZN7cutlass13device_kernelIN5flash19enable_sm80_to_sm89INS1_16FlashAttnFwdSm80INS1_25CollectiveMainloopFwdSm80ILi8ELi1ELb1EN4cute5tupleIJNS5_1CILi128EEENS7_ILi96EEENS7_ILi192EEEEEELi192ENS_10bfloat16_tEfNS_4arch4Sm80ELb1ELb0ELb1ELb0ELb0ELb0ELb1ELb0EEENS1_21CollectiveEpilogueFwdINS6_IJS8_SA_S9_EEENS6_IJNS7_ILi1EEESI_SI_EEESC_SE_Li256ELb0ELb1ELb0ELb0EEENS1_30DynamicPersistentTileSchedulerILi256ELi256ELb0ELb1ELb0EEEEEEEEEvNT_6ParamsE)
        /*0014*/ 	.short	0x0160
        /*0016*/ 	.short	0x0428


	//----- nvinfo : EIATTR_CBANK_PARAM_SIZE
	.align		4
.L_352:
        /*0018*/ 	.byte	0x03, 0x19
        /*001a*/ 	.short	0x0428


	//----- nvinfo : EIATTR_KPARAM_INFO
	.align		4
        /*001c*/ 	.byte	0x04, 0x17
        /*001e*/ 	.short	(.L_354 - .L_353)
.L_353:
        /*0020*/ 	.word	0x00000000
        /*0024*/ 	.short	0x0000
        /*0026*/ 	.short	0x0000
        /*0028*/ 	.byte	0x00, 0xf0, 0xa1, 0x10


	//----- nvinfo : EIATTR_MAXREG_COUNT
	.align		4
.L_354:
        /*002c*/ 	.byte	0x03, 0x1b
        /*002e*/ 	.short	0x00ff


	//----- nvinfo : EIATTR_NUM_BARRIERS
	.align		4
        /*0030*/ 	.byte	0x02, 0x4c
        /*0032*/ 	.byte	0x06
	.zero		1


	//----- nvinfo : EIATTR_ANNOTATIONS
	.align		4
        /*0034*/ 	.byte	0x04, 0x55
        /*0036*/ 	.short	(.L_356 - .L_355)


	//   ....[0]....
.L_355:
        /* <DEDUP_REMOVED lines=80> */


	//----- nvinfo : EIATTR_MERCURY_ISA_VERSION
	.align		4
.L_356:
        /*0520*/ 	.byte	0x03, 0x5f
        /*0522*/ 	.short	0x0000


	//----- nvinfo : EIATTR_INT_WARP_WIDE_INSTR_OFFSETS
	.align		4
        /*0524*/ 	.byte	0x04, 0x31
        /*0526*/ 	.short	(.L_358 - .L_357)


	//   ....[0]....
.L_357:
        /*0528*/ 	.word	0x0000f6e0


	//   ....[1]....
        /*052c*/ 	.word	0x0000f760


	//----- nvinfo : EIATTR_COOP_GROUP_MASK_REGIDS
	.align		4
.L_358:
        /*0530*/ 	.byte	0x04, 0x29
        /*0532*/ 	.short	(.L_360 - .L_359)


	//   ....[0]....
.L_359:
        /*0534*/ 	.word	0xffffffff


	//   ....[1]....
        /*0538*/ 	.word	0xffffffff


	//   ....[2]....
        /*053c*/ 	.word	0xffffffff


	//   ....[3]....
        /*0540*/ 	.word	0xffffffff


	//   ....[4]....
        /*0544*/ 	.word	0xffffffff


	//   ....[5]....
        /*0548*/ 	.word	0xffffffff


	//   ....[6]....
        /*054c*/ 	.word	0xffffffff


	//   ....[7]....
        /*0550*/ 	.word	0xffffffff


	//   ....[8]....
        /*0554*/ 	.word	0xffffffff


	//   ....[9]....
        /*0558*/ 	.word	0xffffffff


	//   ....[10]....
        /*055c*/ 	.word	0xffffffff


	//   ....[11]....
        /*0560*/ 	.word	0xffffffff


	//   ....[12]....
        /*0564*/ 	.word	0xffffffff


	//   ....[13]....
        /*0568*/ 	.word	0xffffffff


	//   ....[14]....
        /*056c*/ 	.word	0xffffffff


	//   ....[15]....
        /*0570*/ 	.word	0xffffffff


	//   ....[16]....
        /*0574*/ 	.word	0xffffffff


	//   ....[17]....
        /*0578*/ 	.word	0xffffffff


	//   ....[18]....
        /*057c*/ 	.word	0xffffffff


	//   ....[19]....
        /*0580*/ 	.word	0xffffffff


	//   ....[20]....
        /*0584*/ 	.word	0xffffffff


	//   ....[21]....
        /*0588*/ 	.word	0xffffffff


	//   ....[22]....
        /*058c*/ 	.word	0xffffffff


	//   ....[23]....
        /*0590*/ 	.word	0xffffffff


	//   ....[24]....
        /*0594*/ 	.word	0xffffffff


	//   ....[25]....
        /*0598*/ 	.word	0xffffffff


	//   ....[26]....
        /*059c*/ 	.word	0xffffffff


	//   ....[27]....
        /*05a0*/ 	.word	0xffffffff


	//   ....[28]....
        /*05a4*/ 	.word	0xffffffff


	//   ....[29]....
        /*05a8*/ 	.word	0xffffffff


	//   ....[30]....
        /*05ac*/ 	.word	0xffffffff


	//   ....[31]....
        /*05b0*/ 	.word	0xffffffff


	//   ....[32]....
        /*05b4*/ 	.word	0xffffffff


	//   ....[33]....
        /*05b8*/ 	.word	0xffffffff


	//   ....[34]....
        /*05bc*/ 	.word	0xffffffff


	//   ....[35]....
        /*05c0*/ 	.word	0xffffffff


	//   ....[36]....
        /*05c4*/ 	.word	0xffffffff


	//   ....[37]....
        /*05c8*/ 	.word	0xffffffff


	//   ....[38]....
        /*05cc*/ 	.word	0xffffffff


	//   ....[39]....
        /*05d0*/ 	.word	0xffffffff


	//   ....[40]....
        /*05d4*/ 	.word	0xffffffff


	//   ....[41]....
        /*05d8*/ 	.word	0xffffffff


	//   ....[42]....
        /*05dc*/ 	.word	0xffffffff


	//   ....[43]....
        /*05e0*/ 	.word	0xffffffff


	//   ....[44]....
        /*05e4*/ 	.word	0xffffffff


	//   ....[45]....
        /*05e8*/ 	.word	0xffffffff


	//   ....[46]....
        /*05ec*/ 	.word	0xffffffff


	//   ....[47]....
        /*05f0*/ 	.word	0xffffffff


	//   ....[48]....
        /*05f4*/ 	.word	0xffffffff


	//   ....[49]....
        /*05f8*/ 	.word	0xffffffff


	//   ....[50]....
        /*05fc*/ 	.word	0xffffffff


	//   ....[51]....
        /*0600*/ 	.word	0xffffffff


	//   ....[52]....
        /*0604*/ 	.word	0xffffffff


	//   ....[53]....
        /*0608*/ 	.word	0xffffffff


	//   ....[54]....
        /*060c*/ 	.word	0xffffffff


	//   ....[55]....
        /*0610*/ 	.word	0xffffffff


	//   ....[56]....
        /*0614*/ 	.word	0xffffffff


	//   ....[57]....
        /*0618*/ 	.word	0xffffffff


	//   ....[58]....
        /*061c*/ 	.word	0xffffffff


	//   ....[59]....
        /*0620*/ 	.word	0xffffffff


	//   ....[60]....
        /*0624*/ 	.word	0xffffffff


	//   ....[61]....
        /*0628*/ 	.word	0xffffffff


	//   ....[62]....
        /*062c*/ 	.word	0xffffffff


	//   ....[63]....
        /*0630*/ 	.word	0xffffffff


	//----- nvinfo : EIATTR_COOP_GROUP_INSTR_OFFSETS
	.align		4
.L_360:
        /*0634*/ 	.byte	0x04, 0x28
        /*0636*/ 	.short	(.L_362 - .L_361)


	//   ....[0]....
.L_361:
        /*0638*/ 	.word	0x00000050


	//   ....[1]....
        /*063c*/ 	.word	0x000018f0


	//   ....[2]....
        /*0640*/ 	.word	0x00001900


	//   ....[3]....
        /*0644*/ 	.word	0x00001920


	//   ....[4]....
        /*0648*/ 	.word	0x00001930


	//   ....[5]....
        /*064c*/ 	.word	0x00001a60


	//   ....[6]....
        /*0650*/ 	.word	0x00001a80


	//   ....[7]....
        /*0654*/ 	.word	0x00001b20


	//   ....[8]....
        /*0658*/ 	.word	0x00001b40


	//   ....[9]....
        /*065c*/ 	.word	0x00003a00


	//   ....[10]....
        /*0660*/ 	.word	0x00003a10


	//   ....[11]....
        /*0664*/ 	.word	0x00004290


	//   ....[12]....
        /*0668*/ 	.word	0x000043f0


	//   ....[13]....
        /*066c*/ 	.word	0x00004400


	//   ....[14]....
        /*0670*/ 	.word	0x00004450


	//   ....[15]....
        /*0674*/ 	.word	0x00006970


	//   ....[16]....
        /*0678*/ 	.word	0x00007d00


	//   ....[17]....
        /*067c*/ 	.word	0x00007e30


	//   ....[18]....
        /*0680*/ 	.word	0x00008310


	//   ....[19]....
        /*0684*/ 	.word	0x000083f0


	//   ....[20]....
        /*0688*/ 	.word	0x000084c0


	//   ....[21]....
        /*068c*/ 	.word	0x0000c820


	//   ....[22]....
        /*0690*/ 	.word	0x0000c860


	//   ....[23]....
        /*0694*/ 	.word	0x0000c880


	//   ....[24]....
        /*0698*/ 	.word	0x0000c8a0


	//   ....[25]....
        /*069c*/ 	.word	0x0000ee90


	//   ....[26]....
        /*06a0*/ 	.word	0x0000eee0


	//   ....[27]....
        /*06a4*/ 	.word	0x0000ef00


	//   ....[28]....
        /*06a8*/ 	.word	0x0000ef20


	//   ....[29]....
        /*06ac*/ 	.word	0x0000ff40


	//   ....[30]....
        /*06b0*/ 	.word	0x000102b0


	//   ....[31]....
        /*06b4*/ 	.word	0x000102e0


	//   ....[32]....
        /*06b8*/ 	.word	0x00010300


	//   ....[33]....
        /*06bc*/ 	.word	0x00010330


	//   ....[34]....
        /*06c0*/ 	.word	0x00010500


	//   ....[35]....
        /*06c4*/ 	.word	0x00010520


	//   ....[36]....
        /*06c8*/ 	.word	0x000106e0


	//   ....[37]....
        /*06cc*/ 	.word	0x00010710


	//   ....[38]....
        /*06d0*/ 	.word	0x00010810


	//   ....[39]....
        /*06d4*/ 	.word	0x00010840


	//   ....[40]....
        /*06d8*/ 	.word	0x00010940


	//   ....[41]....
        /*06dc*/ 	.word	0x00010960


	//   ....[42]....
        /*06e0*/ 	.word	0x00010f10


	//   ....[43]....
        /*06e4*/ 	.word	0x00010f30


	//   ....[44]....
        /*06e8*/ 	.word	0x000110c0


	//   ....[45]....
        /*06ec*/ 	.word	0x000110d0


	//   ....[46]....
        /*06f0*/ 	.word	0x00011250


	//   ....[47]....
        /*06f4*/ 	.word	0x00011270


	//   ....[48]....
        /*06f8*/ 	.word	0x000113f0


	//   ....[49]....
        /*06fc*/ 	.word	0x00011400


	//   ....[50]....
        /*0700*/ 	.word	0x000115f0


	//   ....[51]....
        /*0704*/ 	.word	0x000116d0


	//   ....[52]....
        /*0708*/ 	.word	0x00011730


	//   ....[53]....
        /*070c*/ 	.word	0x00011780


	//   ....[54]....
        /*0710*/ 	.word	0x000117d0


	//   ....[55]....
        /*0714*/ 	.word	0x00011840


	//   ....[56]....
        /*0718*/ 	.word	0x000118b0


	//   ....[57]....
        /*071c*/ 	.word	0x00011910


	//   ....[58]....
        /*0720*/ 	.word	0x00011970


	//   ....[59]....
        /*0724*/ 	.word	0x000119d0


	//   ....[60]....
        /*0728*/ 	.word	0x00011a40


	//   ....[61]....
        /*072c*/ 	.word	0x00011aa0


	//   ....[62]....
        /*0730*/ 	.word	0x00011b00


	//   ....[63]....
        /*0734*/ 	.word	0x00011b70


	//----- nvinfo : EIATTR_EXIT_INSTR_OFFSETS
	.align		4
.L_362:
        /*0738*/ 	.byte	0x04, 0x1c
        /*073a*/ 	.short	(.L_364 - .L_363)


	//   ....[0]....
.L_363:
        /*073c*/ 	.word	0x000000a0


	//   ....[1]....
        /*0740*/ 	.word	0x00011690


	//----- nvinfo : EIATTR_MAX_THREADS
	.align		4
.L_364:
        /*0744*/ 	.byte	0x04, 0x05
        /*0746*/ 	.short	(.L_366 - .L_365)
.L_365:
        /*0748*/ 	.word	0x00000100
        /*074c*/ 	.word	0x00000001
        /*0750*/ 	.word	0x00000001


	//----- nvinfo : EIATTR_CRS_STACK_SIZE
	.align		4
.L_366:
        /*0754*/ 	.byte	0x04, 0x1e
        /*0756*/ 	.short	(.L_368 - .L_367)
.L_367:
        /*0758*/ 	.word	0x00000000
.L_368:


//--------------------- .nv.info._ZN7cutlass13device_kernelIN5flash19enable_sm80_to_sm89INS1_16FlashAttnFwdSm80INS1_25CollectiveMainloopFwdSm80ILi8ELi1ELb1EN4cute5tupleIJNS5_1CILi128EEENS7_ILi96EEENS7_ILi192EEEEEELi192ENS_10bfloat16_tEfNS_4arch4Sm80ELb1ELb0ELb1ELb1ELb0ELb0ELb1ELb0EEENS1_21CollectiveEpilogueFwdINS6_IJS8_SA_S9_EEENS6_IJNS7_ILi1EEESI_SI_EEESC_SE_Li256ELb1ELb1ELb0ELb0EEENS1_19SingleTileSchedulerILb1ELb0ELb1ELi128EEEEEEEEEvNT_6ParamsE --------------------------
	.section	.nv.info._ZN7cutlass13device_kernelIN5flash19enable_sm80_to_sm89INS1_16FlashAttnFwdSm80INS1_25CollectiveMainloopFwdSm80ILi8ELi1ELb1EN4cute5tupleIJNS5_1CILi128EEENS7_ILi96EEENS7_ILi192EEEEEELi192ENS_10bfloat16_tEfNS_4arch4Sm80ELb1ELb0ELb1ELb1ELb0ELb0ELb1ELb0EEENS1_21CollectiveEpilogueFwdINS6_IJS8_SA_S9_EEENS6_IJNS7_ILi1EEESI_SI_EEESC_SE_Li256ELb1ELb1ELb0ELb0EEENS1_19SingleTileSchedulerILb1ELb0ELb1ELi128EEEEEEEEEvNT_6ParamsE,"",@"SHT_CUDA_INFO"
	.sectionflags	@""
	.align	4


	//----- nvinfo : EIATTR_CUDA_API_VERSION
	.align		4
        /*0000*/ 	.byte	0x04, 0x37
        /*0002*/ 	.short	(.L_370 - .L_369)
.L_369:
        /*0004*/ 	.word	0x00000082


	//----- nvinfo : EIATTR_SW2861232_WAR
	.align		4
.L_370:
        /*0008*/ 	.byte	0x01, 0x35
	.zero		2


	//----- nvinfo : EIATTR_PARAM_CBANK
	.align		4
        /*000c*/ 	.byte	0x04, 0x0a
        /*000e*/ 	.short	(.L_372 - .L_371)
	.align		4
.L_371:
        /*0010*/ 	.word	index@(.nv.constant0._ZN7cutlass13device_kernelIN5flash19enable_sm80_to_sm89INS1_16FlashAttnFwdSm80INS1_25CollectiveMainloopFwdSm80ILi8ELi1ELb1EN4cute5tupleIJNS5_1CILi128EEENS7_ILi96EEENS7_ILi192EEEEEELi192ENS_10bfloat16_tEfNS_4arch4Sm80ELb1ELb0ELb1ELb1ELb0ELb0ELb1ELb0EEENS1_21CollectiveEpilogueFwdINS6_IJS8_SA_S9_EEENS6_IJNS7_ILi1EEESI_SI_EEESC_SE_Li256ELb1ELb1ELb0ELb0EEENS1_19SingleTileSchedulerILb1ELb0ELb1ELi128EEEEEEEEEvNT_6ParamsE)
        /*0014*/ 	.short	0x0160
        /*0016*/ 	.short	0x0418


	//----- nvinfo : EIATTR_CBANK_PARAM_SIZE
	.align		4
.L_372:
        /*0018*/ 	.byte	0x03, 0x19
        /*001a*/ 	.short	0x0418


	//----- nvinfo : EIATTR_KPARAM_INFO
	.align		4
        /*001c*/ 	.byte	0x04, 0x17
        /*001e*/ 	.short	(.L_374 - .L_373)
.L_373:
        /*0020*/ 	.word	0x00000000
        /*0024*/ 	.short	0x0000
        /*0026*/ 	.short	0x0000
        /*0028*/ 	.byte	0x00, 0xf0, 0x61, 0x10


	//----- nvinfo : EIATTR_MAXREG_COUNT
	.align		4
.L_374:
        /*002c*/ 	.byte	0x03, 0x1b
        /*002e*/ 	.short	0x00ff


	//----- nvinfo : EIATTR_NUM_BARRIERS
	.align		4
        /*0030*/ 	.byte	0x02, 0x4c
        /*0032*/ 	.byte	0x02
	.zero		1


	//----- nvinfo : EIATTR_ANNOTATIONS
	.align		4
        /*0034*/ 	.byte	0x04, 0x55
        /*0036*/ 	.short	(.L_376 - .L_375)


	//   ....[0]....
.L_375:
        /* <DEDUP_REMOVED lines=32> */


	//----- nvinfo : EIATTR_MERCURY_ISA_VERSION
	.align		4
.L_376:
        /*0228*/ 	.byte	0x03, 0x5f
        /*022a*/ 	.short	0x0000


	//----- nvinfo : EIATTR_COOP_GROUP_MASK_REGIDS
	.align		4
        /*022c*/ 	.byte	0x04, 0x29
        /*022e*/ 	.short	(.L_378 - .L_377)


	//   ....[0]....
.L_377:
        /*0230*/ 	.word	0xffffffff


	//   ....[1]....
        /*0234*/ 	.word	0xffffffff


	//   ....[2]....
        /*0238*/ 	.word	0xffffffff


	//   ....[3]....
        /*023c*/ 	.word	0xffffffff


	//   ....[4]....
        /*0240*/ 	.word	0xffffffff


	//   ....[5]....
        /*0244*/ 	.word	0xffffffff


	//   ....[6]....
        /*0248*/ 	.word	0xffffffff


	//   ....[7]....
        /*024c*/ 	.word	0xffffffff


	//   ....[8]....
        /*0250*/ 	.word	0xffffffff


	//   ....[9]....
        /*0254*/ 	.word	0xffffffff


	//   ....[10]....
        /*0258*/ 	.word	0xffffffff


	//   ....[11]....
        /*025c*/ 	.word	0xffffffff


	//   ....[12]....
        /*0260*/ 	.word	0xffffffff


	//   ....[13]....
        /*0264*/ 	.word	0xffffffff


	//   ....[14]....
        /*0268*/ 	.word	0xffffffff


	//   ....[15]....
        /*026c*/ 	.word	0xffffffff


	//   ....[16]....
        /*0270*/ 	.word	0xffffffff


	//   ....[17]....
        /*0274*/ 	.word	0xffffffff


	//   ....[18]....
        /*0278*/ 	.word	0xffffffff


	//   ....[19]....
        /*027c*/ 	.word	0xffffffff


	//   ....[20]....
        /*0280*/ 	.word	0xffffffff


	//   ....[21]....
        /*0284*/ 	.word	0xffffffff


	//   ....[22]....
        /*0288*/ 	.word	0xffffffff


	//   ....[23]....
        /*028c*/ 	.word	0xffffffff


	//   ....[24]....
        /*0290*/ 	.word	0xffffffff


	//   ....[25]....
        /*0294*/ 	.word	0xffffffff


	//   ....[26]....
        /*0298*/ 	.word	0xffffffff


	//   ....[27]....
        /*029c*/ 	.word	0xffffffff


	//   ....[28]....
        /*02a0*/ 	.word	0xffffffff


	//   ....[29]....
        /*02a4*/ 	.word	0xffffffff


	//   ....[30]....
        /*02a8*/ 	.word	0xffffffff


	//   ....[31]....
        /*02ac*/ 	.word	0xffffffff


	//   ....[32]....
        /*02b0*/ 	.word	0xffffffff


	//   ....[33]....
        /*02b4*/ 	.word	0xffffffff


	//   ....[34]....
        /*02b8*/ 	.word	0xffffffff


	//   ....[35]....
        /*02bc*/ 	.word	0xffffffff


	//   ....[36]....
        /*02c0*/ 	.word	0xffffffff


	//   ....[37]....
        /*02c4*/ 	.word	0xffffffff


	//   ....[38]....
        /*02c8*/ 	.word	0xffffffff


	//   ....[39]....
        /*02cc*/ 	.word	0xffffffff


	//   ....[40]....
        /*02d0*/ 	.word	0xffffffff


	//   ....[41]....
        /*02d4*/ 	.word	0xffffffff


	//   ....[42]....
        /*02d8*/ 	.word	0xffffffff


	//   ....[43]....
        /*02dc*/ 	.word	0xffffffff


	//   ....[44]....
        /*02e0*/ 	.word	0xffffffff


	//   ....[45]....
        /*02e4*/ 	.word	0xffffffff


	//   ....[46]....
        /*02e8*/ 	.word	0xffffffff


	//   ....[47]....
        /*02ec*/ 	.word	0xffffffff


	//   ....[48]....
        /*02f0*/ 	.word	0xffffffff


	//----- nvinfo : EIATTR_COOP_GROUP_INSTR_OFFSETS
	.align		4
.L_378:
        /*02f4*/ 	.byte	0x04, 0x28
        /*02f6*/ 	.short	(.L_380 - .L_379)


	//   ....[0]....
.L_379:
        /*02f8*/ 	.word	0x00000090


	//   ....[1]....
        /*02fc*/ 	.word	0x000011b0


	//   ....[2]....
        /*0300*/ 	.word	0x000011f0


	//   ....[3]....
        /*0304*/ 	.word	0x00001240


	//   ....[4]....
        /*0308*/ 	.word	0x000012e0


	//   ....[5]....
        /*030c*/ 	.word	0x00001480


	//   ....[6]....
        /*0310*/ 	.word	0x000014c0


	//   ....[7]....
        /*0314*/ 	.word	0x00001540


	//   ....[8]....
        /*0318*/ 	.word	0x00001550


	//   ....[9]....
        /*031c*/ 	.word	0x00003a80


	//   ....[10]....
        /*0320*/ 	.word	0x00003af0


	//   ....[11]....
        /*0324*/ 	.word	0x00004480


	//   ....[12]....
        /*0328*/ 	.word	0x00004550


	//   ....[13]....
        /*032c*/ 	.word	0x00004560


	//   ....[14]....
        /*0330*/ 	.word	0x00004590


	//   ....[15]....
        /*0334*/ 	.word	0x00008080


	//   ....[16]....
        /*0338*/ 	.word	0x000080b0


	//   ....[17]....
        /*033c*/ 	.word	0x00008c70


	//   ....[18]....
        /*0340*/ 	.word	0x00008e60


	//   ....[19]....
        /*0344*/ 	.word	0x00008ee0


	//   ....[20]....
        /*0348*/ 	.word	0x00008f70


	//   ....[21]....
        /*034c*/ 	.word	0x0000d130


	//   ....[22]....
        /*0350*/ 	.word	0x0000d170


	//   ....[23]....
        /*0354*/ 	.word	0x0000d190


	//   ....[24]....
        /*0358*/ 	.word	0x0000d1b0


	//   ....[25]....
        /*035c*/ 	.word	0x0000f700


	//   ....[26]....
        /*0360*/ 	.word	0x0000f710


	//   ....[27]....
        /*0364*/ 	.word	0x0000f740


	//   ....[28]....
        /*0368*/ 	.word	0x0000f750


	//   ....[29]....
        /*036c*/ 	.word	0x00010cc0


	//   ....[30]....
        /*0370*/ 	.word	0x00010d10


	//   ....[31]....
        /*0374*/ 	.word	0x00010d40


	//   ....[32]....
        /*0378*/ 	.word	0x00010d60


	//   ....[33]....
        /*037c*/ 	.word	0x00010f40


	//   ....[34]....
        /*0380*/ 	.word	0x00010f50


	//   ....[35]....
        /*0384*/ 	.word	0x000110d0


	//   ....[36]....
        /*0388*/ 	.word	0x00011100


	//   ....[37]....
        /*038c*/ 	.word	0x00011250


	//   ....[38]....
        /*0390*/ 	.word	0x00011280


	//   ....[39]....
        /*0394*/ 	.word	0x000113d0


	//   ....[40]....
        /*0398*/ 	.word	0x000113f0


	//   ....[41]....
        /*039c*/ 	.word	0x00011bf0


	//   ....[42]....
        /*03a0*/ 	.word	0x00011c10


	//   ....[43]....
        /*03a4*/ 	.word	0x00011d60


	//   ....[44]....
        /*03a8*/ 	.word	0x00011d90


	//   ....[45]....
        /*03ac*/ 	.word	0x00011ec0


	//   ....[46]....
        /*03b0*/ 	.word	0x00011ef0


	//   ....[47]....
        /*03b4*/ 	.word	0x00012020


	//   ....[48]....
        /*03b8*/ 	.word	0x00012040


	//----- nvinfo : EIATTR_EXIT_INSTR_OFFSETS
	.align		4
.L_380:
        /*03bc*/ 	.byte	0x04, 0x1c
        /*03be*/ 	.short	(.L_382 - .L_381)


	//   ....[0]....
.L_381:
        /*03c0*/ 	.word	0x00000350


	//   ....[1]....
        /*03c4*/ 	.word	0x00011400


	//   ....[2]....
        /*03c8*/ 	.word	0x000114d0


	//   ....[3]....
        /*03cc*/ 	.word	0x00011530


	//   ....[4]....
        /*03d0*/ 	.word	0x00012050


	//   ....[5]....
        /*03d4*/ 	.word	0x00012100


	//   ....[6]....
        /*03d8*/ 	.word	0x00012160


	//----- nvinfo : EIATTR_CTAIDZ_USED
	.align		4
.L_382:
        /*03dc*/ 	.byte	0x01, 0x04
	.zero		2


	//----- nvinfo : EIATTR_MAX_THREADS
	.align		4
        /*03e0*/ 	.byte	0x04, 0x05
        /*03e2*/ 	.short	(.L_384 - .L_383)
.L_383:
        /*03e4*/ 	.word	0x00000100
        /*03e8*/ 	.word	0x00000001
        /*03ec*/ 	.word	0x00000001


	//----- nvinfo : EIATTR_CRS_STACK_SIZE
	.align		4
.L_384:
        /*03f0*/ 	.byte	0x04, 0x1e
        /*03f2*/ 	.short	(.L_386 - .L_385)
.L_385:
        /*03f4*/ 	.word	0x00000000
.L_386:


//--------------------- .nv.info._ZN7cutlass13device_kernelIN5flash19enable_sm80_to_sm89INS1_16FlashAttnFwdSm80INS1_25CollectiveMainloopFwdSm80ILi8ELi1ELb0EN4cute5tupleIJNS5_1CILi128EEENS7_ILi64EEENS7_ILi192EEEEEELi192ENS_10bfloat16_tEfNS_4arch4Sm80ELb1ELb0ELb1ELb1ELb0ELb1ELb1ELb0EEENS1_21CollectiveEpilogueFwdINS6_IJS8_SA_S9_EEENS6_IJNS7_ILi1EEESI_SI_EEESC_SE_Li256ELb1ELb1ELb0ELb0EEENS1_19SingleTileSchedulerILb1ELb0ELb1ELi128EEEEEEEEEvNT_6ParamsE --------------------------
	.section	.nv.info._ZN7cutlass13device_kernelIN5flash19enable_sm80_to_sm89INS1_16FlashAttnFwdSm80INS1_25CollectiveMainloopFwdSm80ILi8ELi1ELb0EN4cute5tupleIJNS5_1CILi128EEENS7_ILi64EEENS7_ILi192EEEEEELi192ENS_10bfloat16_tEfNS_4arch4Sm80ELb1ELb0ELb1ELb1ELb0ELb1ELb1ELb0EEENS1_21CollectiveEpilogueFwdINS6_IJS8_SA_S9_EEENS6_IJNS7_ILi1EEESI_SI_EEESC_SE_Li256ELb1ELb1ELb0ELb0EEENS1_19SingleTileSchedulerILb1ELb0ELb1ELi128EEEEEEEEEvNT_6ParamsE,"",@"SHT_CUDA_INFO"
	.sectionflags	@""
	.align	4


	//----- nvinfo : EIATTR_CUDA_API_VERSION
	.align		4
        /*0000*/ 	.byte	0x04, 0x37
        /*0002*/ 	.short	(.L_388 - .L_387)
.L_387:
        /*0004*/ 	.word	0x00000082


	//----- nvinfo : EIATTR_SW2861232_WAR
	.align		4
.L_388:
        /*0008*/ 	.byte	0x01, 0x35
	.zero		2


	//----- nvinfo : EIATTR_PARAM_CBANK
	.align		4
        /*000c*/ 	.byte	0x04, 0x0a
        /*000e*/ 	.short	(.L_390 - .L_389)
	.align		4
.L_389:
        /*0010*/ 	.word	index@(.nv.constant0._ZN7cutlass13device_kernelIN5flash19enable_sm80_to_sm89INS1_16FlashAttnFwdSm80INS1_25CollectiveMainloopFwdSm80ILi8ELi1ELb0EN4cute5tupleIJNS5_1CILi128EEENS7_ILi64EEENS7_ILi192EEEEEELi192ENS_10bfloat16_tEfNS_4arch4Sm80ELb1ELb0ELb1ELb1ELb0ELb1ELb1ELb0EEENS1_21CollectiveEpilogueFwdINS6_IJS8_SA_S9_EEENS6_IJNS7_ILi1EEESI_SI_EEESC_SE_Li256ELb1ELb1ELb0ELb0EEENS1_19SingleTileSchedulerILb1ELb0ELb1ELi128EEEEEEEEEvNT_6ParamsE)
        /*0014*/ 	.short	0x0160
        /*0016*/ 	.short	0x0418


	//----- nvinfo : EIATTR_CBANK_PARAM_SIZE
	.align		4
.L_390:
        /*0018*/ 	.byte	0x03, 0x19
        /*001a*/ 	.short	0x0418


	//----- nvinfo : EIATTR_KPARAM_INFO
	.align		4
        /*001c*/ 	.byte	0x04, 0x17
        /*001e*/ 	.short	(.L_392 - .L_391)
.L_391:
        /*0020*/ 	.word	0x00000000
        /*0024*/ 	.short	0x0000
        /*0026*/ 	.short	0x0000
        /*0028*/ 	.byte	0x00, 0xf0, 0x61, 0x10


	//----- nvinfo : EIATTR_MAXREG_COUNT
	.align		4
.L_392:
        /*002c*/ 	.byte	0x03, 0x1b
        /*002e*/ 	.short	0x00ff


	//----- nvinfo : EIATTR_NUM_BARRIERS
	.align		4
        /*0030*/ 	.byte	0x02, 0x4c
        /*0032*/ 	.byte	0x02
	.zero		1


	//----- nvinfo : EIATTR_MERCURY_ISA_VERSION
	.align		4
        /*0034*/ 	.byte	0x03, 0x5f
        /*0036*/ 	.short	0x0000


	//----- nvinfo : EIATTR_COOP_GROUP_MASK_REGIDS
	.align		4
        /*0038*/ 	.byte	0x04, 0x29
        /*003a*/ 	.short	(.L_394 - .L_393)


	//   ....[0]....
.L_393:
        /*003c*/ 	.word	0xffffffff


	//   ....[1]....
        /*0040*/ 	.word	0xffffffff


	//   ....[2]....
        /*0044*/ 	.word	0xffffffff


	//   ....[3]....
        /*0048*/ 	.word	0xffffffff


	//   ....[4]....
        /*004c*/ 	.word	0xffffffff


	//   ....[5]....
        /*0050*/ 	.word	0xffffffff


	//   ....[6]....
        /*0054*/ 	.word	0xffffffff


	//   ....[7]....
        /*0058*/ 	.word	0xffffffff


	//   ....[8]....
        /*005c*/ 	.word	0xffffffff


	//   ....[9]....
        /*0060*/ 	.word	0xffffffff


	//   ....[10]....
        /*0064*/ 	.word	0xffffffff


	//   ....[11]....
        /*0068*/ 	.word	0xffffffff


	//   ....[12]....
        /*006c*/ 	.word	0xffffffff


	//   ....[13]....
        /*0070*/ 	.word	0xffffffff


	//   ....[14]....
        /*0074*/ 	.word	0xffffffff


	//   ....[15]....
        /*0078*/ 	.word	0xffffffff


	//   ....[16]....
        /*007c*/ 	.word	0xffffffff


	//   ....[17]....
        /*0080*/ 	.word	0xffffffff


	//   ....[18]....
        /*0084*/ 	.word	0xffffffff


	//   ....[19]....
        /*0088*/ 	.word	0xffffffff


	//   ....[20]....
        /*008c*/ 	.word	0xffffffff


	//   ....[21]....
        /*0090*/ 	.word	0xffffffff


	//   ....[22]....
        /*0094*/ 	.word	0xffffffff


	//   ....[23]....
        /*0098*/ 	.word	0xffffffff


	//   ....[24]....
        /*009c*/ 	.word	0xffffffff


	//   ....[25]....
        /*00a0*/ 	.word	0xffffffff


	//   ....[26]....
        /*00a4*/ 	.word	0xffffffff


	//   ....[27]....
        /*00a8*/ 	.word	0xffffffff


	//   ....[28]....
        /*00ac*/ 	.word	0xffffffff


	//   ....[29]....
        /*00b0*/ 	.word	0xffffffff


	//   ....[30]....
        /*00b4*/ 	.word	0xffffffff


	//   ....[31]....
        /*00b8*/ 	.word	0xffffffff


	//   ....[32]....
        /*00bc*/ 	.word	0xffffffff


	//   ....[33]....
        /*00c0*/ 	.word	0xffffffff


	//   ....[34]....
        /*00c4*/ 	.word	0xffffffff


	//   ....[35]....
        /*00c8*/ 	.word	0xffffffff


	//   ....[36]....
        /*00cc*/ 	.word	0xffffffff


	//   ....[37]....
        /*00d0*/ 	.word	0xffffffff


	//   ....[38]....
        /*00d4*/ 	.word	0xffffffff


	//   ....[39]....
        /*00d8*/ 	.word	0xffffffff


	//   ....[40]....
        /*00dc*/ 	.word	0xffffffff


	//   ....[41]....
        /*00e0*/ 	.word	0xffffffff


	//   ....[42]....
        /*00e4*/ 	.word	0xffffffff


	//   ....[43]....
        /*00e8*/ 	.word	0xffffffff


	//   ....[44]....
        /*00ec*/ 	.word	0xffffffff


	//   ....[45]....
        /*00f0*/ 	.word	0xffffffff


	//   ....[46]....
        /*00f4*/ 	.word	0xffffffff


	//   ....[47]....
        /*00f8*/ 	.word	0xffffffff


	//   ....[48]....
        /*00fc*/ 	.word	0xffffffff


	//   ....[49]....
        /*0100*/ 	.word	0xffffffff


	//   ....[50]....
        /*0104*/ 	.word	0xffffffff


	//   ....[51]....
        /*0108*/ 	.word	0xffffffff


	//   ....[52]....
        /*010c*/ 	.word	0xffffffff


	//   ....[53]....
        /*0110*/ 	.word	0xffffffff


	//   ....[54]....
        /*0114*/ 	.word	0xffffffff


	//   ....[55]....
        /*0118*/ 	.word	0xffffffff


	//   ....[56]....
        /*011c*/ 	.word	0xffffffff


	//   ....[57]....
        /*0120*/ 	.word	0xffffffff


	//   ....[58]....
        /*0124*/ 	.word	0xffffffff


	//   ....[59]....
        /*0128*/ 	.word	0xffffffff


	//   ....[60]....
        /*012c*/ 	.word	0xffffffff


	//   ....[61]....
        /*0130*/ 	.word	0xffffffff


	//   ....[62]....
        /*0134*/ 	.word	0xffffffff


	//   ....[63]....
        /*0138*/ 	.word	0xffffffff


	//   ....[64]....
        /*013c*/ 	.word	0xffffffff


	//----- nvinfo : EIATTR_COOP_GROUP_INSTR_OFFSETS
	.align		4
.L_394:
        /*0140*/ 	.byte	0x04, 0x28
        /*0142*/ 	.short	(.L_396 - .L_395)


	//   ....[0]....
.L_395:
        /*0144*/ 	.word	0x00000080


	//   ....[1]....
        /*0148*/ 	.word	0x000067a0


	//   ....[2]....
        /*014c*/ 	.word	0x000067d0


	//   ....[3]....
        /*0150*/ 	.word	0x00006910


	//   ....[4]....
        /*0154*/ 	.word	0x00006940


	//   ....[5]....
        /*0158*/ 	.word	0x00006a80


	//   ....[6]....
        /*015c*/ 	.word	0x00006ab0


	//   ....[7]....
        /*0160*/ 	.word	0x00006be0


	//   ....[8]....
        /*0164*/ 	.word	0x00006c20


	//   ....[9]....
        /*0168*/ 	.word	0x00007350


	//   ....[10]....
        /*016c*/ 	.word	0x00007370


	//   ....[11]....
        /*0170*/ 	.word	0x00007380


	//   ....[12]....
        /*0174*/ 	.word	0x00007390


	//   ....[13]....
        /*0178*/ 	.word	0x000077c0


	//   ....[14]....
        /*017c*/ 	.word	0x00007800


	//   ....[15]....
        /*0180*/ 	.word	0x00007a20


	//   ....[16]....
        /*0184*/ 	.word	0x00007aa0


	//   ....[17]....
        /*0188*/ 	.word	0x0000ab30


	//   ....[18]....
        /*018c*/ 	.word	0x0000ab50


	//   ....[19]....
        /*0190*/ 	.word	0x0000ab60


	//   ....[20]....
        /*0194*/ 	.word	0x0000ab70


	//   ....[21]....
        /*0198*/ 	.word	0x0000adf0


	//   ....[22]....
        /*019c*/ 	.word	0x0000ae30


	//   ....[23]....
        /*01a0*/ 	.word	0x0000b050


	//   ....[24]....
        /*01a4*/ 	.word	0x0000b0d0


	//   ....[25]....
        /*01a8*/ 	.word	0x0000f590


	//   ....[26]....
        /*01ac*/ 	.word	0x0000f5b0


	//   ....[27]....
        /*01b0*/ 	.word	0x0000fd20


	//   ....[28]....
        /*01b4*/ 	.word	0x0000fe50


	//   ....[29]....
        /*01b8*/ 	.word	0x0000fe80


	//   ....[30]....
        /*01bc*/ 	.word	0x0000ff00


	//   ....[31]....
        /*01c0*/ 	.word	0x000116e0


	//   ....[32]....
        /*01c4*/ 	.word	0x000120e0


	//   ....[33]....
        /*01c8*/ 	.word	0x00012850


	//   ....[34]....
        /*01cc*/ 	.word	0x000129b0


	//   ....[35]....
        /*01d0*/ 	.word	0x00012ab0


	//   ....[36]....
        /*01d4*/ 	.word	0x00012c20


	//   ....[37]....
        /*01d8*/ 	.word	0x00015820


	//   ....[38]....
        /*01dc*/ 	.word	0x00015860


	//   ....[39]....
        /*01e0*/ 	.word	0x00015880


	//   ....[40]....
        /*01e4*/ 	.word	0x000158a0


	//   ....[41]....
        /*01e8*/ 	.word	0x00017200


	//   ....[42]....
        /*01ec*/ 	.word	0x00017220


	//   ....[43]....
        /*01f0*/ 	.word	0x00017250


	//   ....[44]....
        /*01f4*/ 	.word	0x00017260


	//   ....[45]....
        /*01f8*/ 	.word	0x000187f0


	//   ....[46]....
        /*01fc*/ 	.word	0x00018810


	//   ....[47]....
        /*0200*/ 	.word	0x00018850


	//   ....[48]....
        /*0204*/ 	.word	0x00018880


	//   ....[49]....
        /*0208*/ 	.word	0x00018a30


	//   ....[50]....
        /*020c*/ 	.word	0x00018a40


	//   ....[51]....
        /*0210*/ 	.word	0x00018bc0


	//   ....[52]....
        /*0214*/ 	.word	0x00018bf0


	//   ....[53]....
        /*0218*/ 	.word	0x00018d40


	//   ....[54]....
        /*021c*/ 	.word	0x00018d70


	//   ....[55]....
        /*0220*/ 	.word	0x00018ec0


	//   ....[56]....
        /*0224*/ 	.word	0x00018ee0


	//   ....[57]....
        /*0228*/ 	.word	0x00019690


	//   ....[58]....
        /*022c*/ 	.word	0x000196b0


	//   ....[59]....
        /*0230*/ 	.word	0x00019800


	//   ....[60]....
        /*0234*/ 	.word	0x00019830


	//   ....[61]....
        /*0238*/ 	.word	0x00019960


	//   ....[62]....
        /*023c*/ 	.word	0x00019990


	//   ....[63]....
        /*0240*/ 	.word	0x00019ac0


	//   ....[64]....
        /*0244*/ 	.word	0x00019ae0


	//----- nvinfo : EIATTR_EXIT_INSTR_OFFSETS
	.align		4
.L_396:
        /*0248*/ 	.byte	0x04, 0x1c
        /*024a*/ 	.short	(.L_398 - .L_397)


	//   ....[0]....
.L_397:
        /*024c*/ 	.word	0x00000330


	//   ....[1]....
        /*0250*/ 	.word	0x00018ef0


	//   ....[2]....
        /*0254*/ 	.word	0x00018fc0


	//   ....[3]....
        /*0258*/ 	.word	0x00019020


	//   ....[4]....
        /*025c*/ 	.word	0x00019af0


	//   ....[5]....
        /*0260*/ 	.word	0x00019ba0


	//   ....[6]....
        /*0264*/ 	.word	0x00019c00


	//----- nvinfo : EIATTR_CTAIDZ_USED
	.align		4
.L_398:
        /*0268*/ 	.byte	0x01, 0x04
	.zero		2


	//----- nvinfo : EIATTR_MAX_THREADS
	.align		4
        /*026c*/ 	.byte	0x04, 0x05
        /*026e*/ 	.short	(.L_400 - .L_399)
.L_399:
        /*0270*/ 	.word	0x00000100
        /*0274*/ 	.word	0x00000001
        /*0278*/ 	.word	0x00000001


	//----- nvinfo : EIATTR_CRS_STACK_SIZE
	.align		4
.L_400:
        /*027c*/ 	.byte	0x04, 0x1e
        /*027e*/ 	.short	(.L_402 - .L_401)
.L_401:
        /*0280*/ 	.word	0x00000000
.L_402:


//--------------------- .nv.info._ZN7cutlass13device_kernelIN5flash19enable_sm80_to_sm89INS1_16FlashAttnFwdSm80INS1_25CollectiveMainloopFwdSm80ILi8ELi2ELb1EN4cute5tupleIJNS5_1CILi128EEENS7_ILi96EEENS7_ILi192EEEEEELi192ENS_10bfloat16_tEfNS_4arch4Sm80ELb0ELb0ELb1ELb0ELb0ELb0ELb1ELb0EEENS1_21CollectiveEpilogueFwdINS6_IJS8_SA_S9_EEENS6_IJNS7_ILi1EEESI_SI_EEESC_SE_Li256ELb0ELb1ELb0ELb0EEENS1_19SingleTileSchedulerILb0ELb0ELb1ELi128EEEEEEEEEvNT_6ParamsE --------------------------
	.section	.nv.info._ZN7cutlass13device_kernelIN5flash19enable_sm80_to_sm89INS1_16FlashAttnFwdSm80INS1_25CollectiveMainloopFwdSm80ILi8ELi2ELb1EN4cute5tupleIJNS5_1CILi128EEENS7_ILi96EEENS7_ILi192EEEEEELi192ENS_10bfloat16_tEfNS_4arch4Sm80ELb0ELb0ELb1ELb0ELb0ELb0ELb1ELb0EEENS1_21CollectiveEpilogueFwdINS6_IJS8_SA_S9_EEENS6_IJNS7_ILi1EEESI_SI_EEESC_SE_Li256ELb0ELb1ELb0ELb0EEENS1_19SingleTileSchedulerILb0ELb0ELb1ELi128EEEEEEEEEvNT_6ParamsE,"",@"SHT_CUDA_INFO"
	.sectionflags	@""
	.align	4


	//----- nvinfo : EIATTR_CUDA_API_VERSION
	.align		4
        /*0000*/ 	.byte	0x04, 0x37
        /*0002*/ 	.short	(.L_404 - .L_403)
.L_403:
        /*0004*/ 	.word	0x00000082


	//----- nvinfo : EIATTR_SW2861232_WAR
	.align		4
.L_404:
        /*0008*/ 	.byte	0x01, 0x35
	.zero		2


	//----- nvinfo : EIATTR_PARAM_CBANK
	.align		4
        /*000c*/ 	.byte	0x04, 0x0a
        /*000e*/ 	.short	(.L_406 - .L_405)
	.align		4
.L_405:
        /*0010*/ 	.word	index@(.nv.constant0._ZN7cutlass13device_kernelIN5flash19enable_sm80_to_sm89INS1_16FlashAttnFwdSm80INS1_25CollectiveMainloopFwdSm80ILi8ELi2ELb1EN4cute5tupleIJNS5_1CILi128EEENS7_ILi96EEENS7_ILi192EEEEEELi192ENS_10bfloat16_tEfNS_4arch4Sm80ELb0ELb0ELb1ELb0ELb0ELb0ELb1ELb0EEENS1_21CollectiveEpilogueFwdINS6_IJS8_SA_S9_EEENS6_IJNS7_ILi1EEESI_SI_EEESC_SE_Li256ELb0ELb1ELb0ELb0EEENS1_19SingleTileSchedulerILb0ELb0ELb1ELi128EEEEEEEEEvNT_6ParamsE)
        /*0014*/ 	.short	0x0160
        /*0016*/ 	.short	0x0418


	//----- nvinfo : EIATTR_CBANK_PARAM_SIZE
	.align		4
.L_406:
        /*0018*/ 	.byte	0x03, 0x19
        /*001a*/ 	.short	0x0418


	//----- nvinfo : EIATTR_KPARAM_INFO
	.align		4
        /*001c*/ 	.byte	0x04, 0x17
        /*001e*/ 	.short	(.L_408 - .L_407)
.L_407:
        /*0020*/ 	.word	0x00000000
        /*0024*/ 	.short	0x0000
        /*0026*/ 	.short	0x0000
        /*0028*/ 	.byte	0x00, 0xf0, 0x61, 0x10


	//----- nvinfo : EIATTR_MAXREG_COUNT
	.align		4
.L_408:
        /*002c*/ 	.byte	0x03, 0x1b
        /*002e*/ 	.short	0x00ff


	//----- nvinfo : EIATTR_NUM_BARRIERS
	.align		4
        /*0030*/ 	.byte	0x02, 0x4c
        /*0032*/ 	.byte	0x02
	.zero		1


	//----- nvinfo : EIATTR_ANNOTATIONS
	.align		4
        /*0034*/ 	.byte	0x04, 0x55
        /*0036*/ 	.short	(.L_410 - .L_409)


	//   ....[0]....
.L_409:
        /* <DEDUP_REMOVED lines=17> */


	//----- nvinfo : EIATTR_MERCURY_ISA_VERSION
	.align		4
.L_410:
        /*0130*/ 	.byte	0x03, 0x5f
        /*0132*/ 	.short	0x0000


	//----- nvinfo : EIATTR_COOP_GROUP_MASK_REGIDS
	.align		4
        /*0134*/ 	.byte	0x04, 0x29
        /*0136*/ 	.short	(.L_412 - .L_411)


	//   ....[0]....
.L_411:
        /*0138*/ 	.word	0xffffffff


	//   ....[1]....
        /*013c*/ 	.word	0xffffffff


	//   ....[2]....
        /*0140*/ 	.word	0xffffffff


	//   ....[3]....
        /*0144*/ 	.word	0xffffffff


	//   ....[4]....
        /*0148*/ 	.word	0xffffffff


	//   ....[5]....
        /*014c*/ 	.word	0xffffffff


	//   ....[6]....
        /*0150*/ 	.word	0xffffffff


	//   ....[7]....
        /*0154*/ 	.word	0xffffffff


	//   ....[8]....
        /*0158*/ 	.word	0xffffffff


	//   ....[9]....
        /*015c*/ 	.word	0xffffffff


	//   ....[10]....
        /*0160*/ 	.word	0xffffffff


	//   ....[11]....
        /*0164*/ 	.word	0xffffffff


	//   ....[12]....
        /*0168*/ 	.word	0xffffffff


	//   ....[13]....
        /*016c*/ 	.word	0xffffffff


	//   ....[14]....
        /*0170*/ 	.word	0xffffffff


	//   ....[15]....
        /*0174*/ 	.word	0xffffffff


	//   ....[16]....
        /*0178*/ 	.word	0xffffffff


	//   ....[17]....
        /*017c*/ 	.word	0xffffffff


	//   ....[18]....
        /*0180*/ 	.word	0xffffffff


	//   ....[19]....
        /*0184*/ 	.word	0xffffffff


	//   ....[20]....
        /*0188*/ 	.word	0xffffffff


	//   ....[21]....
        /*018c*/ 	.word	0xffffffff


	//   ....[22]....
        /*0190*/ 	.word	0xffffffff


	//   ....[23]....
        /*0194*/ 	.word	0xffffffff


	//   ....[24]....
        /*0198*/ 	.word	0xffffffff


	//   ....[25]....
        /*019c*/ 	.word	0xffffffff


	//   ....[26]....
        /*01a0*/ 	.word	0xffffffff


	//   ....[27]....
        /*01a4*/ 	.word	0xffffffff


	//   ....[28]....
        /*01a8*/ 	.word	0xffffffff


	//   ....[29]....
        /*01ac*/ 	.word	0xffffffff


	//   ....[30]....
        /*01b0*/ 	.word	0xffffffff


	//   ....[31]....
        /*01b4*/ 	.word	0xffffffff


	//----- nvinfo : EIATTR_COOP_GROUP_INSTR_OFFSETS
	.align		4
.L_412:
        /*01b8*/ 	.byte	0x04, 0x28
        /*01ba*/ 	.short	(.L_414 - .L_413)


	//   ....[0]....
.L_413:
        /*01bc*/ 	.word	0x00000610


	//   ....[1]....
        /*01c0*/ 	.word	0x00000700


	//   ....[2]....
        /*01c4*/ 	.word	0x00000880


	//   ....[3]....
        /*01c8*/ 	.word	0x00000960


	//   ....[4]....
        /*01cc*/ 	.word	0x00000990


	//   ....[5]....
        /*01d0*/ 	.word	0x000009b0


	//   ....[6]....
        /*01d4*/ 	.word	0x00000bc0


	//   ....[7]....
        /*01d8*/ 	.word	0x00000c10


	//   ....[8]....
        /*01dc*/ 	.word	0x000035d0


	//   ....[9]....
        /*01e0*/ 	.word	0x00003680


	//   ....[10]....
        /*01e4*/ 	.word	0x00003690


	//   ....[11]....
        /*01e8*/ 	.word	0x000036c0


	//   ....[12]....
        /*01ec*/ 	.word	0x00007490


	//   ....[13]....
        /*01f0*/ 	.word	0x00007510


	//   ....[14]....
        /*01f4*/ 	.word	0x000077d0


	//   ....[15]....
        /*01f8*/ 	.word	0x00007810


	//   ....[16]....
        /*01fc*/ 	.word	0x00009c60


	//   ....[17]....
        /*0200*/ 	.word	0x00009c70


	//   ....[18]....
        /*0204*/ 	.word	0x00009cc0


	//   ....[19]....
        /*0208*/ 	.word	0x00009cd0


	//   ....[20]....
        /*020c*/ 	.word	0x0000b0a0


	//   ....[21]....
        /*0210*/ 	.word	0x0000b0b0


	//   ....[22]....
        /*0214*/ 	.word	0x0000b0d0


	//   ....[23]....
        /*0218*/ 	.word	0x0000b0e0


	//   ....[24]....
        /*021c*/ 	.word	0x0000b1e0


	//   ....[25]....
        /*0220*/ 	.word	0x0000b200


	//   ....[26]....
        /*0224*/ 	.word	0x0000b360


	//   ....[27]....
        /*0228*/ 	.word	0x0000b390


	//   ....[28]....
        /*022c*/ 	.word	0x0000b4c0


	//   ....[29]....
        /*0230*/ 	.word	0x0000b4f0


	//   ....[30]....
        /*0234*/ 	.word	0x0000b620


	//   ....[31]....
        /*0238*/ 	.word	0x0000b640


	//----- nvinfo : EIATTR_EXIT_INSTR_OFFSETS
	.align		4
.L_414:
        /*023c*/ 	.byte	0x04, 0x1c
        /*023e*/ 	.short	(.L_416 - .L_415)


	//   ....[0]....
.L_415:
        /*0240*/ 	.word	0x00000040


	//   ....[1]....
        /*0244*/ 	.word	0x0000b650


	//   ....[2]....
        /*0248*/ 	.word	0x0000b700


	//   ....[3]....
        /*024c*/ 	.word	0x0000b760


	//----- nvinfo : EIATTR_CTAIDZ_USED
	.align		4
.L_416:
        /*0250*/ 	.byte	0x01, 0x04
	.zero		2


	//----- nvinfo : EIATTR_MAX_THREADS
	.align		4
        /*0254*/ 	.byte	0x04, 0x05
        /*0256*/ 	.short	(.L_418 - .L_417)
.L_417:
        /*0258*/ 	.word	0x00000100
        /*025c*/ 	.word	0x00000001
        /*0260*/ 	.word	0x00000001


	//----- nvinfo : EIATTR_CRS_STACK_SIZE
	.align		4
.L_418:
        /*0264*/ 	.byte	0x04, 0x1e
        /*0266*/ 	.short	(.L_420 - .L_419)
.L_419:
        /*0268*/ 	.word	0x00000000
.L_420:


//--------------------- .nv.info._ZN7cutlass13device_kernelIN5flash19enable_sm80_to_sm89INS1_16FlashAttnFwdSm80INS1_25CollectiveMainloopFwdSm80ILi8ELi2ELb1EN4cute5tupleIJNS5_1CILi128EEENS7_ILi96EEENS7_ILi192EEEEEELi192ENS_10bfloat16_tEfNS_4arch4Sm80ELb0ELb0ELb1ELb1ELb0ELb0ELb1ELb0EEENS1_21CollectiveEpilogueFwdINS6_IJS8_SA_S9_EEENS6_IJNS7_ILi1EEESI_SI_EEESC_SE_Li256ELb1ELb1ELb0ELb0EEENS1_19SingleTileSchedulerILb1ELb0ELb1ELi128EEEEEEEEEvNT_6ParamsE --------------------------
	.section	.nv.info._ZN7cutlass13device_kernelIN5flash19enable_sm80_to_sm89INS1_16FlashAttnFwdSm80INS1_25CollectiveMainloopFwdSm80ILi8ELi2ELb1EN4cute5tupleIJNS5_1CILi128EEENS7_ILi96EEENS7_ILi192EEEEEELi192ENS_10bfloat16_tEfNS_4arch4Sm80ELb0ELb0ELb1ELb1ELb0ELb0ELb1ELb0EEENS1_21CollectiveEpilogueFwdINS6_IJS8_SA_S9_EEENS6_IJNS7_ILi1EEESI_SI_EEESC_SE_Li256ELb1ELb1ELb0ELb0EEENS1_19SingleTileSchedulerILb1ELb0ELb1ELi128EEEEEEEEEvNT_6ParamsE,"",@"SHT_CUDA_INFO"
	.sectionflags	@""
	.align	4


	//----- nvinfo : EIATTR_CUDA_API_VERSION
	.align		4
        /*0000*/ 	.byte	0x04, 0x37
        /*0002*/ 	.short	(.L_422 - .L_421)
.L_421:
        /*0004*/ 	.word	0x00000082


	//----- nvinfo : EIATTR_SW2861232_WAR
	.align		4
.L_422:
        /*0008*/ 	.byte	0x01, 0x35
	.zero		2


	//----- nvinfo : EIATTR_PARAM_CBANK
	.align		4
        /*000c*/ 	.byte	0x04, 0x0a
        /*000e*/ 	.short	(.L_424 - .L_423)
	.align		4
.L_423:
        /*0010*/ 	.word	index@(.nv.constant0._ZN7cutlass13device_kernelIN5flash19enable_sm80_to_sm89INS1_16FlashAttnFwdSm80INS1_25CollectiveMainloopFwdSm80ILi8ELi2ELb1EN4cute5tupleIJNS5_1CILi128EEENS7_ILi96EEENS7_ILi192EEEEEELi192ENS_10bfloat16_tEfNS_4arch4Sm80ELb0ELb0ELb1ELb1ELb0ELb0ELb1ELb0EEENS1_21CollectiveEpilogueFwdINS6_IJS8_SA_S9_EEENS6_IJNS7_ILi1EEESI_SI_EEESC_SE_Li256ELb1ELb1ELb0ELb0EEENS1_19SingleTileSchedulerILb1ELb0ELb1ELi128EEEEEEEEEvNT_6ParamsE)
        /*0014*/ 	.short	0x0160
        /*0016*/ 	.short	0x0418


	//----- nvinfo : EIATTR_CBANK_PARAM_SIZE
	.align		4
.L_424:
        /*0018*/ 	.byte	0x03, 0x19
        /*001a*/ 	.short	0x0418


	//----- nvinfo : EIATTR_KPARAM_INFO
	.align		4
        /*001c*/ 	.byte	0x04, 0x17
        /*001e*/ 	.short	(.L_426 - .L_425)
.L_425:
        /*0020*/ 	.word	0x00000000
        /*0024*/ 	.short	0x0000
        /*0026*/ 	.short	0x0000
        /*0028*/ 	.byte	0x00, 0xf0, 0x61, 0x10


	//----- nvinfo : EIATTR_MAXREG_COUNT
	.align		4
.L_426:
        /*002c*/ 	.byte	0x03, 0x1b
        /*002e*/ 	.short	0x00ff


	//----- nvinfo : EIATTR_NUM_BARRIERS
	.align		4
        /*0030*/ 	.byte	0x02, 0x4c
        /*0032*/ 	.byte	0x02
	.zero		1


	//----- nvinfo : EIATTR_ANNOTATIONS
	.align		4
        /*0034*/ 	.byte	0x04, 0x55
        /*0036*/ 	.short	(.L_428 - .L_427)


	//   ....[0]....
.L_427:
        /* <DEDUP_REMOVED lines=15> */


	//----- nvinfo : EIATTR_MERCURY_ISA_VERSION
	.align		4
.L_428:
        /*0110*/ 	.byte	0x03, 0x5f
        /*0112*/ 	.short	0x0000


	//----- nvinfo : EIATTR_COOP_GROUP_MASK_REGIDS
	.align		4
        /*0114*/ 	.byte	0x04, 0x29
        /*0116*/ 	.short	(.L_430 - .L_429)


	//   ....[0]....
.L_429:
        /*0118*/ 	.word	0xffffffff


	//   ....[1]....
        /*011c*/ 	.word	0xffffffff


	//   ....[2]....
        /*0120*/ 	.word	0xffffffff


	//   ....[3]....
        /*0124*/ 	.word	0xffffffff


	//   ....[4]....
        /*0128*/ 	.word	0xffffffff


	//   ....[5]....
        /*012c*/ 	.word	0xffffffff


	//   ....[6]....
        /*0130*/ 	.word	0xffffffff


	//   ....[7]....
        /*0134*/ 	.word	0xffffffff


	//   ....[8]....
        /*0138*/ 	.word	0xffffffff


	//   ....[9]....
        /*013c*/ 	.word	0xffffffff


	//   ....[10]....
        /*0140*/ 	.word	0xffffffff


	//   ....[11]....
        /*0144*/ 	.word	0xffffffff


	//   ....[12]....
        /*0148*/ 	.word	0xffffffff


	//   ....[13]....
        /*014c*/ 	.word	0xffffffff


	//   ....[14]....
        /*0150*/ 	.word	0xffffffff


	//   ....[15]....
        /*0154*/ 	.word	0xffffffff


	//   ....[16]....
        /*0158*/ 	.word	0xffffffff


	//   ....[17]....
        /*015c*/ 	.word	0xffffffff


	//   ....[18]....
        /*0160*/ 	.word	0xffffffff


	//   ....[19]....
        /*0164*/ 	.word	0xffffffff


	//   ....[20]....
        /*0168*/ 	.word	0xffffffff


	//   ....[21]....
        /*016c*/ 	.word	0xffffffff


	//   ....[22]....
        /*0170*/ 	.word	0xffffffff


	//   ....[23]....
        /*0174*/ 	.word	0xffffffff


	//   ....[24]....
        /*0178*/ 	.word	0xffffffff


	//   ....[25]....
        /*017c*/ 	.word	0xffffffff


	//   ....[26]....
        /*0180*/ 	.word	0xffffffff


	//   ....[27]....
        /*0184*/ 	.word	0xffffffff


	//   ....[28]....
        /*0188*/ 	.word	0xffffffff


	//   ....[29]....
        /*018c*/ 	.word	0xffffffff


	//   ....[30]....
        /*0190*/ 	.word	0xffffffff


	//   ....[31]....
        /*0194*/ 	.word	0xffffffff


	//   ....[32]....
        /*0198*/ 	.word	0xffffffff


	//   ....[33]....
        /*019c*/ 	.word	0xffffffff


	//   ....[34]....
        /*01a0*/ 	.word	0xffffffff


	//   ....[35]....
        /*01a4*/ 	.word	0xffffffff


	//   ....[36]....
        /*01a8*/ 	.word	0xffffffff


	//   ....[37]....
        /*01ac*/ 	.word	0xffffffff


	//   ....[38]....
        /*01b0*/ 	.word	0xffffffff


	//   ....[39]....
        /*01b4*/ 	.word	0xffffffff


	//   ....[40]....
        /*01b8*/ 	.word	0xffffffff


	//----- nvinfo : EIATTR_COOP_GROUP_INSTR_OFFSETS
	.align		4
.L_430:
        /*01bc*/ 	.byte	0x04, 0x28
        /*01be*/ 	.short	(.L_432 - .L_431)


	//   ....[0]....
.L_431:
        /*01c0*/ 	.word	0x00000090


	//   ....[1]....
        /*01c4*/ 	.word	0x00001140


	//   ....[2]....
        /*01c8*/ 	.word	0x000011a0


	//   ....[3]....
        /*01cc*/ 	.word	0x000012b0


	//   ....[4]....
        /*01d0*/ 	.word	0x000012e0


	//   ....[5]....
        /*01d4*/ 	.word	0x00001440


	//   ....[6]....
        /*01d8*/ 	.word	0x00001460


	//   ....[7]....
        /*01dc*/ 	.word	0x000014d0


	//   ....[8]....
        /*01e0*/ 	.word	0x00001500


	//   ....[9]....
        /*01e4*/ 	.word	0x00003f50


	//   ....[10]....
        /*01e8*/ 	.word	0x00004030


	//   ....[11]....
        /*01ec*/ 	.word	0x00004040


	//   ....[12]....
        /*01f0*/ 	.word	0x00004070


	//   ....[13]....
        /*01f4*/ 	.word	0x00007f80


	//   ....[14]....
        /*01f8*/ 	.word	0x00008000


	//   ....[15]....
        /*01fc*/ 	.word	0x00008290


	//   ....[16]....
        /*0200*/ 	.word	0x000082d0


	//   ....[17]....
        /*0204*/ 	.word	0x0000a6b0


	//   ....[18]....
        /*0208*/ 	.word	0x0000a6c0


	//   ....[19]....
        /*020c*/ 	.word	0x0000a6f0


	//   ....[20]....
        /*0210*/ 	.word	0x0000a700


	//   ....[21]....
        /*0214*/ 	.word	0x0000bc70


	//   ....[22]....
        /*0218*/ 	.word	0x0000bcc0


	//   ....[23]....
        /*021c*/ 	.word	0x0000bcf0


	//   ....[24]....
        /*0220*/ 	.word	0x0000bd10


	//   ....[25]....
        /*0224*/ 	.word	0x0000bef0


	//   ....[26]....
        /*0228*/ 	.word	0x0000bf00


	//   ....[27]....
        /*022c*/ 	.word	0x0000c080


	//   ....[28]....
        /*0230*/ 	.word	0x0000c0b0


	//   ....[29]....
        /*0234*/ 	.word	0x0000c200


	//   ....[30]....
        /*0238*/ 	.word	0x0000c230


	//   ....[31]....
        /*023c*/ 	.word	0x0000c380


	//   ....[32]....
        /*0240*/ 	.word	0x0000c3a0


	//   ....[33]....
        /*0244*/ 	.word	0x0000cba0


	//   ....[34]....
        /*0248*/ 	.word	0x0000cbc0


	//   ....[35]....
        /*024c*/ 	.word	0x0000cd10


	//   ....[36]....
        /*0250*/ 	.word	0x0000cd40


	//   ....[37]....
        /*0254*/ 	.word	0x0000ce70


	//   ....[38]....
        /*0258*/ 	.word	0x0000cea0


	//   ....[39]....
        /*025c*/ 	.word	0x0000cfd0


	//   ....[40]....
        /*0260*/ 	.word	0x0000cff0


	//----- nvinfo : EIATTR_EXIT_INSTR_OFFSETS
	.align		4
.L_432:
        /*0264*/ 	.byte	0x04, 0x1c
        /*0266*/ 	.short	(.L_434 - .L_433)


	//   ....[0]....
.L_433:
        /*0268*/ 	.word	0x00000350


	//   ....[1]....
        /*026c*/ 	.word	0x0000c3b0


	//   ....[2]....
        /*0270*/ 	.word	0x0000c480


	//   ....[3]....
        /*0274*/ 	.word	0x0000c4e0


	//   ....[4]....
        /*0278*/ 	.word	0x0000d000


	//   ....[5]....
        /*027c*/ 	.word	0x0000d0b0


	//   ....[6]....
        /*0280*/ 	.word	0x0000d110


	//----- nvinfo : EIATTR_CTAIDZ_USED
	.align		4
.L_434:
        /*0284*/ 	.byte	0x01, 0x04
	.zero		2


	//----- nvinfo : EIATTR_MAX_THREADS
	.align		4
        /*0288*/ 	.byte	0x04, 0x05
        /*028a*/ 	.short	(.L_436 - .L_435)
.L_435:
        /*028c*/ 	.word	0x00000100
        /*0290*/ 	.word	0x00000001
        /*0294*/ 	.word	0x00000001


	//----- nvinfo : EIATTR_CRS_STACK_SIZE
	.align		4
.L_436:
        /*0298*/ 	.byte	0x04, 0x1e
        /*029a*/ 	.short	(.L_438 - .L_437)
.L_437:
        /*029c*/ 	.word	0x00000000
.L_438:


//--------------------- .nv.info._ZN7cutlass13device_kernelIN5flash19enable_sm80_to_sm89INS1_16FlashAttnFwdSm80INS1_25CollectiveMainloopFwdSm80ILi8ELi2ELb0EN4cute5tupleIJNS5_1CILi128EEENS7_ILi64EEENS7_ILi192EEEEEELi192ENS_10bfloat16_tEfNS_4arch4Sm80ELb0ELb0ELb1ELb1ELb0ELb1ELb1ELb0EEENS1_21CollectiveEpilogueFwdINS6_IJS8_SA_S9_EEENS6_IJNS7_ILi1EEESI_SI_EEESC_SE_Li256ELb1ELb1ELb0ELb0EEENS1_19SingleTileSchedulerILb1ELb0ELb1ELi128EEEEEEEEEvNT_6ParamsE --------------------------
	.section	.nv.info._ZN7cutlass13device_kernelIN5flash19enable_sm80_to_sm89INS1_16FlashAttnFwdSm80INS1_25CollectiveMainloopFwdSm80ILi8ELi2ELb0EN4cute5tupleIJNS5_1CILi128EEENS7_ILi64EEENS7_ILi192EEEEEELi192ENS_10bfloat16_tEfNS_4arch4Sm80ELb0ELb0ELb1ELb1ELb0ELb1ELb1ELb0EEENS1_21CollectiveEpilogueFwdINS6_IJS8_SA_S9_EEENS6_IJNS7_ILi1EEESI_SI_EEESC_SE_Li256ELb1ELb1ELb0ELb0EEENS1_19SingleTileSchedulerILb1ELb0ELb1ELi128EEEEEEEEEvNT_6ParamsE,"",@"SHT_CUDA_INFO"
	.sectionflags	@""
	.align	4


	//----- nvinfo : EIATTR_CUDA_API_VERSION
	.align		4
        /*0000*/ 	.byte	0x04, 0x37
        /*0002*/ 	.short	(.L_440 - .L_439)
.L_439:
        /*0004*/ 	.word	0x00000082


	//----- nvinfo : EIATTR_SW2861232_WAR
	.align		4
.L_440:
        /*0008*/ 	.byte	0x01, 0x35
	.zero		2


	//----- nvinfo : EIATTR_PARAM_CBANK
	.align		4
        /*000c*/ 	.byte	0x04, 0x0a
        /*000e*/ 	.short	(.L_442 - .L_441)
	.align		4
.L_441:
        /*0010*/ 	.word	index@(.nv.constant0._ZN7cutlass13device_kernelIN5flash19enable_sm80_to_sm89INS1_16FlashAttnFwdSm80INS1_25CollectiveMainloopFwdSm80ILi8ELi2ELb0EN4cute5tupleIJNS5_1CILi128EEENS7_ILi64EEENS7_ILi192EEEEEELi192ENS_10bfloat16_tEfNS_4arch4Sm80ELb0ELb0ELb1ELb1ELb0ELb1ELb1ELb0EEENS1_21CollectiveEpilogueFwdINS6_IJS8_SA_S9_EEENS6_IJNS7_ILi1EEESI_SI_EEESC_SE_Li256ELb1ELb1ELb0ELb0EEENS1_19SingleTileSchedulerILb1ELb0ELb1ELi128EEEEEEEEEvNT_6ParamsE)
        /*0014*/ 	.short	0x0160
        /*0016*/ 	.short	0x0418


	//----- nvinfo : EIATTR_CBANK_PARAM_SIZE
	.align		4
.L_442:
        /*0018*/ 	.byte	0x03, 0x19
        /*001a*/ 	.short	0x0418


	//----- nvinfo : EIATTR_KPARAM_INFO
	.align		4
        /*001c*/ 	.byte	0x04, 0x17
        /*001e*/ 	.short	(.L_444 - .L_443)
.L_443:
        /*0020*/ 	.word	0x00000000
        /*0024*/ 	.short	0x0000
        /*0026*/ 	.short	0x0000
        /*0028*/ 	.byte	0x00, 0xf0, 0x61, 0x10


	//----- nvinfo : EIATTR_MAXREG_COUNT
	.align		4
.L_444:
        /*002c*/ 	.byte	0x03, 0x1b
        /*002e*/ 	.short	0x00ff


	//----- nvinfo : EIATTR_NUM_BARRIERS
	.align		4
        /*0030*/ 	.byte	0x02, 0x4c
        /*0032*/ 	.byte	0x02
	.zero		1


	//----- nvinfo : EIATTR_MERCURY_ISA_VERSION
	.align		4
        /*0034*/ 	.byte	0x03, 0x5f
        /*0036*/ 	.short	0x0000


	//----- nvinfo : EIATTR_COOP_GROUP_MASK_REGIDS
	.align		4
        /*0038*/ 	.byte	0x04, 0x29
        /*003a*/ 	.short	(.L_446 - .L_445)


	//   ....[0]....
.L_445:
        /*003c*/ 	.word	0xffffffff


	//   ....[1]....
        /*0040*/ 	.word	0xffffffff


	//   ....[2]....
        /*0044*/ 	.word	0xffffffff


	//   ....[3]....
        /*0048*/ 	.word	0xffffffff


	//   ....[4]....
        /*004c*/ 	.word	0xffffffff


	//   ....[5]....
        /*0050*/ 	.word	0xffffffff


	//   ....[6]....
        /*0054*/ 	.word	0xffffffff


	//   ....[7]....
        /*0058*/ 	.word	0xffffffff


	//   ....[8]....
        /*005c*/ 	.word	0xffffffff


	//   ....[9]....
        /*0060*/ 	.word	0xffffffff


	//   ....[10]....
        /*0064*/ 	.word	0xffffffff


	//   ....[11]....
        /*0068*/ 	.word	0xffffffff


	//   ....[12]....
        /*006c*/ 	.word	0xffffffff


	//   ....[13]....
        /*0070*/ 	.word	0xffffffff


	//   ....[14]....
        /*0074*/ 	.word	0xffffffff


	//   ....[15]....
        /*0078*/ 	.word	0xffffffff


	//   ....[16]....
        /*007c*/ 	.word	0xffffffff


	//   ....[17]....
        /*0080*/ 	.word	0xffffffff


	//   ....[18]....
        /*0084*/ 	.word	0xffffffff


	//   ....[19]....
        /*0088*/ 	.word	0xffffffff


	//   ....[20]....
        /*008c*/ 	.word	0xffffffff


	//   ....[21]....
        /*0090*/ 	.word	0xffffffff


	//   ....[22]....
        /*0094*/ 	.word	0xffffffff


	//   ....[23]....
        /*0098*/ 	.word	0xffffffff


	//   ....[24]....
        /*009c*/ 	.word	0xffffffff


	//   ....[25]....
        /*00a0*/ 	.word	0xffffffff


	//   ....[26]....
        /*00a4*/ 	.word	0xffffffff


	//   ....[27]....
        /*00a8*/ 	.word	0xffffffff


	//   ....[28]....
        /*00ac*/ 	.word	0xffffffff


	//   ....[29]....
        /*00b0*/ 	.word	0xffffffff


	//   ....[30]....
        /*00b4*/ 	.word	0xffffffff


	//   ....[31]....
        /*00b8*/ 	.word	0xffffffff


	//   ....[32]....
        /*00bc*/ 	.word	0xffffffff


	//   ....[33]....
        /*00c0*/ 	.word	0xffffffff


	//   ....[34]....
        /*00c4*/ 	.word	0xffffffff


	//   ....[35]....
        /*00c8*/ 	.word	0xffffffff


	//   ....[36]....
        /*00cc*/ 	.word	0xffffffff


	//   ....[37]....
        /*00d0*/ 	.word	0xffffffff


	//   ....[38]....
        /*00d4*/ 	.word	0xffffffff


	//   ....[39]....
        /*00d8*/ 	.word	0xffffffff


	//   ....[40]....
        /*00dc*/ 	.word	0xffffffff


	//----- nvinfo : EIATTR_COOP_GROUP_INSTR_OFFSETS
	.align		4
.L_446:
        /*00e0*/ 	.byte	0x04, 0x28
        /*00e2*/ 	.short	(.L_448 - .L_447)


	//   ....[0]....
.L_447:
        /*00e4*/ 	.word	0x00000080


	//   ....[1]....
        /*00e8*/ 	.word	0x000068f0


	//   ....[2]....
        /*00ec*/ 	.word	0x00006910


	//   ....[3]....
        /*00f0*/ 	.word	0x00006ce0


	//   ....[4]....
        /*00f4*/ 	.word	0x00006d10


	//   ....[5]....
        /*00f8*/ 	.word	0x00006e60


	//   ....[6]....
        /*00fc*/ 	.word	0x00006e90


	//   ....[7]....
        /*0100*/ 	.word	0x00006fe0


	//   ....[8]....
        /*0104*/ 	.word	0x00007020


	//   ....[9]....
        /*0108*/ 	.word	0x0000e9d0


	//   ....[10]....
        /*010c*/ 	.word	0x0000ea50


	//   ....[11]....
        /*0110*/ 	.word	0x0000ea70


	//   ....[12]....
        /*0114*/ 	.word	0x0000ea90


	//   ....[13]....
        /*0118*/ 	.word	0x00011070


	//   ....[14]....
        /*011c*/ 	.word	0x000110a0


	//   ....[15]....
        /*0120*/ 	.word	0x000110c0


	//   ....[16]....
        /*0124*/ 	.word	0x000110e0


	//   ....[17]....
        /*0128*/ 	.word	0x00012af0


	//   ....[18]....
        /*012c*/ 	.word	0x00012b20


	//   ....[19]....
        /*0130*/ 	.word	0x00012b70


	//   ....[20]....
        /*0134*/ 	.word	0x00012b80


	//   ....[21]....
        /*0138*/ 	.word	0x00014060


	//   ....[22]....
        /*013c*/ 	.word	0x000140a0


	//   ....[23]....
        /*0140*/ 	.word	0x00014100


	//   ....[24]....
        /*0144*/ 	.word	0x00014140


	//   ....[25]....
        /*0148*/ 	.word	0x00014340


	//   ....[26]....
        /*014c*/ 	.word	0x00014350


	//   ....[27]....
        /*0150*/ 	.word	0x000144d0


	//   ....[28]....
        /*0154*/ 	.word	0x00014500


	//   ....[29]....
        /*0158*/ 	.word	0x00014650


	//   ....[30]....
        /*015c*/ 	.word	0x00014680


	//   ....[31]....
        /*0160*/ 	.word	0x000147d0


	//   ....[32]....
        /*0164*/ 	.word	0x000147f0


	//   ....[33]....
        /*0168*/ 	.word	0x00014fd0


	//   ....[34]....
        /*016c*/ 	.word	0x00014ff0


	//   ....[35]....
        /*0170*/ 	.word	0x00015120


	//   ....[36]....
        /*0174*/ 	.word	0x00015150


	//   ....[37]....
        /*0178*/ 	.word	0x00015280


	//   ....[38]....
        /*017c*/ 	.word	0x000152b0


	//   ....[39]....
        /*0180*/ 	.word	0x000153e0


	//   ....[40]....
        /*0184*/ 	.word	0x00015400


	//----- nvinfo : EIATTR_EXIT_INSTR_OFFSETS
	.align		4
.L_448:
        /*0188*/ 	.byte	0x04, 0x1c
        /*018a*/ 	.short	(.L_450 - .L_449)


	//   ....[0]....
.L_449:
        /*018c*/ 	.word	0x00000310


	//   ....[1]....
        /*0190*/ 	.word	0x00014800


	//   ....[2]....
        /*0194*/ 	.word	0x000148d0


	//   ....[3]....
        /*0198*/ 	.word	0x00014930


	//   ....[4]....
        /*019c*/ 	.word	0x00015410


	//   ....[5]....
        /*01a0*/ 	.word	0x000154c0


	//   ....[6]....
        /*01a4*/ 	.word	0x00015520


	//----- nvinfo : EIATTR_CTAIDZ_USED
	.align		4
.L_450:
        /*01a8*/ 	.byte	0x01, 0x04
	.zero		2


	//----- nvinfo : EIATTR_MAX_THREADS
	.align		4
        /*01ac*/ 	.byte	0x04, 0x05
        /*01ae*/ 	.short	(.L_452 - .L_451)
.L_451:
        /*01b0*/ 	.word	0x00000100
        /*01b4*/ 	.word	0x00000001
        /*01b8*/ 	.word	0x00000001


	//----- nvinfo : EIATTR_CRS_STACK_SIZE
	.align		4
.L_452:
        /*01bc*/ 	.byte	0x04, 0x1e
        /*01be*/ 	.short	(.L_454 - .L_453)
.L_453:
        /*01c0*/ 	.word	0x00000000
.L_454:


//--------------------- .nv.info._ZN7cutlass13device_kernelIN5flash19enable_sm80_to_sm89INS1_16FlashAttnFwdSm80INS1_25CollectiveMainloopFwdSm80ILi8ELi2ELb0EN4cute5tupleIJNS5_1CILi128EEENS7_ILi64EEENS7_ILi192EEEEEELi192ENS_10bfloat16_tEfNS_4arch4Sm80ELb0ELb1ELb1ELb0ELb0ELb0ELb1ELb0EEENS1_21CollectiveEpilogueFwdINS6_IJS8_SA_S9_EEENS6_IJNS7_ILi1EEESI_SI_EEESC_SE_Li256ELb0ELb1ELb0ELb0EEENS1_19SingleTileSchedulerILb0ELb0ELb1ELi128EEEEEEEEEvNT_6ParamsE --------------------------
	.section	.nv.info._ZN7cutlass13device_kernelIN5flash19enable_sm80_to_sm89INS1_16FlashAttnFwdSm80INS1_25CollectiveMainloopFwdSm80ILi8ELi2ELb0EN4cute5tupleIJNS5_1CILi128EEENS7_ILi64EEENS7_ILi192EEEEEELi192ENS_10bfloat16_tEfNS_4arch4Sm80ELb0ELb1ELb1ELb0ELb0ELb0ELb1ELb0EEENS1_21CollectiveEpilogueFwdINS6_IJS8_SA_S9_EEENS6_IJNS7_ILi1EEESI_SI_EEESC_SE_Li256ELb0ELb1ELb0ELb0EEENS1_19SingleTileSchedulerILb0ELb0ELb1ELi128EEEEEEEEEvNT_6ParamsE,"",@"SHT_CUDA_INFO"
	.sectionflags	@""
	.align	4


	//----- nvinfo : EIATTR_CUDA_API_VERSION
	.align		4
        /*0000*/ 	.byte	0x04, 0x37
        /*0002*/ 	.short	(.L_456 - .L_455)
.L_455:
        /*0004*/ 	.word	0x00000082


	//----- nvinfo : EIATTR_SW2861232_WAR
	.align		4
.L_456:
        /*0008*/ 	.byte	0x01, 0x35
	.zero		2


	//----- nvinfo : EIATTR_PARAM_CBANK
	.align		4
        /*000c*/ 	.byte	0x04, 0x0a
        /*000e*/ 	.short	(.L_458 - .L_457)
	.align		4
.L_457:
        /*0010*/ 	.word	index@(.nv.constant0._ZN7cutlass13device_kernelIN5flash19enable_sm80_to_sm89INS1_16FlashAttnFwdSm80INS1_25CollectiveMainloopFwdSm80ILi8ELi2ELb0EN4cute5tupleIJNS5_1CILi128EEENS7_ILi64EEENS7_ILi192EEEEEELi192ENS_10bfloat16_tEfNS_4arch4Sm80ELb0ELb1ELb1ELb0ELb0ELb0ELb1ELb0EEENS1_21CollectiveEpilogueFwdINS6_IJS8_SA_S9_EEENS6_IJNS7_ILi1EEESI_SI_EEESC_SE_Li256ELb0ELb1ELb0ELb0EEENS1_19SingleTileSchedulerILb0ELb0ELb1ELi128EEEEEEEEEvNT_6ParamsE)
        /*0014*/ 	.short	0x0160
        /*0016*/ 	.short	0x0418


	//----- nvinfo : EIATTR_CBANK_PARAM_SIZE
	.align		4
.L_458:
        /*0018*/ 	.byte	0x03, 0x19
        /*001a*/ 	.short	0x0418


	//----- nvinfo : EIATTR_KPARAM_INFO
	.align		4
        /*001c*/ 	.byte	0x04, 0x17
        /*001e*/ 	.short	(.L_460 - .L_459)
.L_459:
        /*0020*/ 	.word	0x00000000
        /*0024*/ 	.short	0x0000
        /*0026*/ 	.short	0x0000
        /*0028*/ 	.byte	0x00, 0xf0, 0x61, 0x10


	//----- nvinfo : EIATTR_MAXREG_COUNT
	.align		4
.L_460:
        /*002c*/ 	.byte	0x03, 0x1b
        /*002e*/ 	.short	0x00ff


	//----- nvinfo : EIATTR_NUM_BARRIERS
	.align		4
        /*0030*/ 	.byte	0x02, 0x4c
        /*0032*/ 	.byte	0x02
	.zero		1


	//----- nvinfo : EIATTR_MERCURY_ISA_VERSION
	.align		4
        /*0034*/ 	.byte	0x03, 0x5f
        /*0036*/ 	.short	0x0000


	//----- nvinfo : EIATTR_COOP_GROUP_MASK_REGIDS
	.align		4
        /*0038*/ 	.byte	0x04, 0x29
        /*003a*/ 	.short	(.L_462 - .L_461)


	//   ....[0]....
.L_461:
        /*003c*/ 	.word	0xffffffff


	//   ....[1]....
        /*0040*/ 	.word	0xffffffff


	//   ....[2]....
        /*0044*/ 	.word	0xffffffff


	//   ....[3]....
        /*0048*/ 	.word	0xffffffff


	//   ....[4]....
        /*004c*/ 	.word	0xffffffff


	//   ....[5]....
        /*0050*/ 	.word	0xffffffff


	//   ....[6]....
        /*0054*/ 	.word	0xffffffff


	//   ....[7]....
        /*0058*/ 	.word	0xffffffff


	//   ....[8]....
        /*005c*/ 	.word	0xffffffff


	//   ....[9]....
        /*0060*/ 	.word	0xffffffff


	//   ....[10]....
        /*0064*/ 	.word	0xffffffff


	//   ....[11]....
        /*0068*/ 	.word	0xffffffff


	//   ....[12]....
        /*006c*/ 	.word	0xffffffff


	//   ....[13]....
        /*0070*/ 	.word	0xffffffff


	//   ....[14]....
        /*0074*/ 	.word	0xffffffff


	//   ....[15]....
        /*0078*/ 	.word	0xffffffff


	//   ....[16]....
        /*007c*/ 	.word	0xffffffff


	//   ....[17]....
        /*0080*/ 	.word	0xffffffff


	//   ....[18]....
        /*0084*/ 	.word	0xffffffff


	//   ....[19]....
        /*0088*/ 	.word	0xffffffff


	//   ....[20]....
        /*008c*/ 	.word	0xffffffff


	//   ....[21]....
        /*0090*/ 	.word	0xffffffff


	//   ....[22]....
        /*0094*/ 	.word	0xffffffff


	//   ....[23]....
        /*0098*/ 	.word	0xffffffff


	//   ....[24]....
        /*009c*/ 	.word	0xffffffff


	//   ....[25]....
        /*00a0*/ 	.word	0xffffffff


	//   ....[26]....
        /*00a4*/ 	.word	0xffffffff


	//   ....[27]....
        /*00a8*/ 	.word	0xffffffff


	//   ....[28]....
        /*00ac*/ 	.word	0xffffffff


	//   ....[29]....
        /*00b0*/ 	.word	0xffffffff


	//   ....[30]....
        /*00b4*/ 	.word	0xffffffff


	//   ....[31]....
        /*00b8*/ 	.word	0xffffffff


	//   ....[32]....
        /*00bc*/ 	.word	0xffffffff


	//   ....[33]....
        /*00c0*/ 	.word	0xffffffff


	//   ....[34]....
        /*00c4*/ 	.word	0xffffffff


	//   ....[35]....
        /*00c8*/ 	.word	0xffffffff


	//   ....[36]....
        /*00cc*/ 	.word	0xffffffff


	//   ....[37]....
        /*00d0*/ 	.word	0xffffffff


	//   ....[38]....
        /*00d4*/ 	.word	0xffffffff


	//   ....[39]....
        /*00d8*/ 	.word	0xffffffff


	//   ....[40]....
        /*00dc*/ 	.word	0xffffffff


	//   ....[41]....
        /*00e0*/ 	.word	0xffffffff


	//   ....[42]....
        /*00e4*/ 	.word	0xffffffff


	//   ....[43]....
        /*00e8*/ 	.word	0xffffffff


	//   ....[44]....
        /*00ec*/ 	.word	0xffffffff


	//   ....[45]....
        /*00f0*/ 	.word	0xffffffff


	//   ....[46]....
        /*00f4*/ 	.word	0xffffffff


	//   ....[47]....
        /*00f8*/ 	.word	0xffffffff


	//   ....[48]....
        /*00fc*/ 	.word	0xffffffff


	//   ....[49]....
        /*0100*/ 	.word	0xffffffff


	//   ....[50]....
        /*0104*/ 	.word	0xffffffff


	//   ....[51]....
        /*0108*/ 	.word	0xffffffff


	//   ....[52]....
        /*010c*/ 	.word	0xffffffff


	//   ....[53]....
        /*0110*/ 	.word	0xffffffff


	//----- nvinfo : EIATTR_COOP_GROUP_INSTR_OFFSETS
	.align		4
.L_462:
        /*0114*/ 	.byte	0x04, 0x28
        /*0116*/ 	.short	(.L_464 - .L_463)


	//   ....[0]....
.L_463:
        /*0118*/ 	.word	0x00000d60


	//   ....[1]....
        /*011c*/ 	.word	0x00000db0


	//   ....[2]....
        /*0120*/ 	.word	0x00000e10


	//   ....[3]....
        /*0124*/ 	.word	0x00000ec0


	//   ....[4]....
        /*0128*/ 	.word	0x00001110


	//   ....[5]....
        /*012c*/ 	.word	0x00001150


	//   ....[6]....
        /*0130*/ 	.word	0x00001190


	//   ....[7]....
        /*0134*/ 	.word	0x000011d0


	//   ....[8]....
        /*0138*/ 	.word	0x00002cc0


	//   ....[9]....
        /*013c*/ 	.word	0x00002fc0


	//   ....[10]....
        /*0140*/ 	.word	0x00003c00


	//   ....[11]....
        /*0144*/ 	.word	0x00003d40


	//   ....[12]....
        /*0148*/ 	.word	0x00003d60


	//   ....[13]....
        /*014c*/ 	.word	0x00003dc0


	//   ....[14]....
        /*0150*/ 	.word	0x00005b10


	//   ....[15]....
        /*0154*/ 	.word	0x000066f0


	//   ....[16]....
        /*0158*/ 	.word	0x00007110


	//   ....[17]....
        /*015c*/ 	.word	0x00007210


	//   ....[18]....
        /*0160*/ 	.word	0x00007220


	//   ....[19]....
        /*0164*/ 	.word	0x00007240


	//   ....[20]....
        /*0168*/ 	.word	0x0000a450


	//   ....[21]....
        /*016c*/ 	.word	0x0000a4a0


	//   ....[22]....
        /*0170*/ 	.word	0x0000a4b0


	//   ....[23]....
        /*0174*/ 	.word	0x0000a4d0


	//   ....[24]....
        /*0178*/ 	.word	0x0000cfa0


	//   ....[25]....
        /*017c*/ 	.word	0x0000d400


	//   ....[26]....
        /*0180*/ 	.word	0x0000dd90


	//   ....[27]....
        /*0184*/ 	.word	0x0000df00


	//   ....[28]....
        /*0188*/ 	.word	0x0000df20


	//   ....[29]....
        /*018c*/ 	.word	0x0000df90


	//   ....[30]....
        /*0190*/ 	.word	0x0000f960


	//   ....[31]....
        /*0194*/ 	.word	0x0000f990


	//   ....[32]....
        /*0198*/ 	.word	0x0000f9d0


	//   ....[33]....
        /*019c*/ 	.word	0x0000f9e0


	//   ....[34]....
        /*01a0*/ 	.word	0x00010f60


	//   ....[35]....
        /*01a4*/ 	.word	0x00010f70


	//   ....[36]....
        /*01a8*/ 	.word	0x00010f80


	//   ....[37]....
        /*01ac*/ 	.word	0x00010f90


	//   ....[38]....
        /*01b0*/ 	.word	0x00010fa0


	//   ....[39]....
        /*01b4*/ 	.word	0x00010fb0


	//   ....[40]....
        /*01b8*/ 	.word	0x000111e0


	//   ....[41]....
        /*01bc*/ 	.word	0x00011210


	//   ....[42]....
        /*01c0*/ 	.word	0x00011360


	//   ....[43]....
        /*01c4*/ 	.word	0x00011390


	//   ....[44]....
        /*01c8*/ 	.word	0x000114e0


	//   ....[45]....
        /*01cc*/ 	.word	0x00011500


	//   ....[46]....
        /*01d0*/ 	.word	0x00011b90


	//   ....[47]....
        /*01d4*/ 	.word	0x00011bb0


	//   ....[48]....
        /*01d8*/ 	.word	0x00011ce0


	//   ....[49]....
        /*01dc*/ 	.word	0x00011d10


	//   ....[50]....
        /*01e0*/ 	.word	0x00011e40


	//   ....[51]....
        /*01e4*/ 	.word	0x00011e70


	//   ....[52]....
        /*01e8*/ 	.word	0x00011fa0


	//   ....[53]....
        /*01ec*/ 	.word	0x00011fc0


	//----- nvinfo : EIATTR_EXIT_INSTR_OFFSETS
	.align		4
.L_464:
        /*01f0*/ 	.byte	0x04, 0x1c
        /*01f2*/ 	.short	(.L_466 - .L_465)


	//   ....[0]....
.L_465:
        /*01f4*/ 	.word	0x00000030


	//   ....[1]....
        /*01f8*/ 	.word	0x00011510


	//   ....[2]....
        /*01fc*/ 	.word	0x000115e0


	//   ....[3]....
        /*0200*/ 	.word	0x00011640


	//   ....[4]....
        /*0204*/ 	.word	0x00011fd0


	//   ....[5]....
        /*0208*/ 	.word	0x00012080


	//   ....[6]....
        /*020c*/ 	.word	0x000120e0


	//----- nvinfo : EIATTR_CTAIDZ_USED
	.align		4
.L_466:
        /*0210*/ 	.byte	0x01, 0x04
	.zero		2


	//----- nvinfo : EIATTR_MAX_THREADS
	.align		4
        /*0214*/ 	.byte	0x04, 0x05
        /*0216*/ 	.short	(.L_468 - .L_467)
.L_467:
        /*0218*/ 	.word	0x00000100
        /*021c*/ 	.word	0x00000001
        /*0220*/ 	.word	0x00000001


	//----- nvinfo : EIATTR_CRS_STACK_SIZE
	.align		4
.L_468:
        /*0224*/ 	.byte	0x04, 0x1e
        /*0226*/ 	.short	(.L_470 - .L_469)
.L_469:
        /*0228*/ 	.word	0x00000000
.L_470:


//--------------------- .nv.info._ZN7cutlass13device_kernelIN5flash19enable_sm80_to_sm89INS1_16FlashAttnFwdSm80INS1_25CollectiveMainloopFwdSm80ILi8ELi2ELb0EN4cute5tupleIJNS5_1CILi128EEENS7_ILi64EEENS7_ILi192EEEEEELi192ENS_10bfloat16_tEfNS_4arch4Sm80ELb0ELb1ELb1ELb1ELb0ELb0ELb1ELb0EEENS1_21CollectiveEpilogueFwdINS6_IJS8_SA_S9_EEENS6_IJNS7_ILi1EEESI_SI_EEESC_SE_Li256ELb1ELb1ELb0ELb0EEENS1_19SingleTileSchedulerILb1ELb0ELb1ELi128EEEEEEEEEvNT_6ParamsE --------------------------
	.section	.nv.info._ZN7cutlass13device_kernelIN5flash19enable_sm80_to_sm89INS1_16FlashAttnFwdSm80INS1_25CollectiveMainloopFwdSm80ILi8ELi2ELb0EN4cute5tupleIJNS5_1CILi128EEENS7_ILi64EEENS7_ILi192EEEEEELi192ENS_10bfloat16_tEfNS_4arch4Sm80ELb0ELb1ELb1ELb1ELb0ELb0ELb1ELb0EEENS1_21CollectiveEpilogueFwdINS6_IJS8_SA_S9_EEENS6_IJNS7_ILi1EEESI_SI_EEESC_SE_Li256ELb1ELb1ELb0ELb0EEENS1_19SingleTileSchedulerILb1ELb0ELb1ELi128EEEEEEEEEvNT_6ParamsE,"",@"SHT_CUDA_INFO"
	.sectionflags	@""
	.align	4


	//----- nvinfo : EIATTR_CUDA_API_VERSION
	.align		4
        /*0000*/ 	.byte	0x04, 0x37
        /*0002*/ 	.short	(.L_472 - .L_471)
.L_471:
        /*0004*/ 	.word	0x00000082


	//----- nvinfo : EIATTR_SW2861232_WAR
	.align		4
.L_472:
        /*0008*/ 	.byte	0x01, 0x35
	.zero		2


	//----- nvinfo : EIATTR_PARAM_CBANK
	.align		4
        /*000c*/ 	.byte	0x04, 0x0a
        /*000e*/ 	.short	(.L_474 - .L_473)
	.align		4
.L_473:
        /*0010*/ 	.word	index@(.nv.constant0._ZN7cutlass13device_kernelIN5flash19enable_sm80_to_sm89INS1_16FlashAttnFwdSm80INS1_25CollectiveMainloopFwdSm80ILi8ELi2ELb0EN4cute5tupleIJNS5_1CILi128EEENS7_ILi64EEENS7_ILi192EEEEEELi192ENS_10bfloat16_tEfNS_4arch4Sm80ELb0ELb1ELb1ELb1ELb0ELb0ELb1ELb0EEENS1_21CollectiveEpilogueFwdINS6_IJS8_SA_S9_EEENS6_IJNS7_ILi1EEESI_SI_EEESC_SE_Li256ELb1ELb1ELb0ELb0EEENS1_19SingleTileSchedulerILb1ELb0ELb1ELi128EEEEEEEEEvNT_6ParamsE)
        /*0014*/ 	.short	0x0160
        /*0016*/ 	.short	0x0418


	//----- nvinfo : EIATTR_CBANK_PARAM_SIZE
	.align		4
.L_474:
        /*0018*/ 	.byte	0x03, 0x19
        /*001a*/ 	.short	0x0418


	//----- nvinfo : EIATTR_KPARAM_INFO
	.align		4
        /*001c*/ 	.byte	0x04, 0x17
        /*001e*/ 	.short	(.L_476 - .L_475)
.L_475:
        /*0020*/ 	.word	0x00000000
        /*0024*/ 	.short	0x0000
        /*0026*/ 	.short	0x0000
        /*0028*/ 	.byte	0x00, 0xf0, 0x61, 0x10


	//----- nvinfo : EIATTR_MAXREG_COUNT
	.align		4
.L_476:
        /*002c*/ 	.byte	0x03, 0x1b
        /*002e*/ 	.short	0x00ff


	//----- nvinfo : EIATTR_NUM_BARRIERS
	.align		4
        /*0030*/ 	.byte	0x02, 0x4c
        /*0032*/ 	.byte	0x02
	.zero		1


	//----- nvinfo : EIATTR_MERCURY_ISA_VERSION
	.align		4
        /*0034*/ 	.byte	0x03, 0x5f
        /*0036*/ 	.short	0x0000


	//----- nvinfo : EIATTR_COOP_GROUP_MASK_REGIDS
	.align		4
        /*0038*/ 	.byte	0x04, 0x29
        /*003a*/ 	.short	(.L_478 - .L_477)


	//   ....[0]....
.L_477:
        /*003c*/ 	.word	0xffffffff


	//   ....[1]....
        /*0040*/ 	.word	0xffffffff


	//   ....[2]....
        /*0044*/ 	.word	0xffffffff


	//   ....[3]....
        /*0048*/ 	.word	0xffffffff


	//   ....[4]....
        /*004c*/ 	.word	0xffffffff


	//   ....[5]....
        /*0050*/ 	.word	0xffffffff


	//   ....[6]....
        /*0054*/ 	.word	0xffffffff


	//   ....[7]....
        /*0058*/ 	.word	0xffffffff


	//   ....[8]....
        /*005c*/ 	.word	0xffffffff


	//   ....[9]....
        /*0060*/ 	.word	0xffffffff


	//   ....[10]....
        /*0064*/ 	.word	0xffffffff


	//   ....[11]....
        /*0068*/ 	.word	0xffffffff


	//   ....[12]....
        /*006c*/ 	.word	0xffffffff


	//   ....[13]....
        /*0070*/ 	.word	0xffffffff


	//   ....[14]....
        /*0074*/ 	.word	0xffffffff


	//   ....[15]....
        /*0078*/ 	.word	0xffffffff


	//   ....[16]....
        /*007c*/ 	.word	0xffffffff


	//   ....[17]....
        /*0080*/ 	.word	0xffffffff


	//   ....[18]....
        /*0084*/ 	.word	0xffffffff


	//   ....[19]....
        /*0088*/ 	.word	0xffffffff


	//   ....[20]....
        /*008c*/ 	.word	0xffffffff


	//   ....[21]....
        /*0090*/ 	.word	0xffffffff


	//   ....[22]....
        /*0094*/ 	.word	0xffffffff


	//   ....[23]....
        /*0098*/ 	.word	0xffffffff


	//   ....[24]....
        /*009c*/ 	.word	0xffffffff


	//   ....[25]....
        /*00a0*/ 	.word	0xffffffff


	//   ....[26]....
        /*00a4*/ 	.word	0xffffffff


	//   ....[27]....
        /*00a8*/ 	.word	0xffffffff


	//   ....[28]....
        /*00ac*/ 	.word	0xffffffff


	//   ....[29]....
        /*00b0*/ 	.word	0xffffffff


	//   ....[30]....
        /*00b4*/ 	.word	0xffffffff


	//   ....[31]....
        /*00b8*/ 	.word	0xffffffff


	//   ....[32]....
        /*00bc*/ 	.word	0xffffffff


	//   ....[33]....
        /*00c0*/ 	.word	0xffffffff


	//   ....[34]....
        /*00c4*/ 	.word	0xffffffff


	//   ....[35]....
        /*00c8*/ 	.word	0xffffffff


	//   ....[36]....
        /*00cc*/ 	.word	0xffffffff


	//   ....[37]....
        /*00d0*/ 	.word	0xffffffff


	//   ....[38]....
        /*00d4*/ 	.word	0xffffffff


	//   ....[39]....
        /*00d8*/ 	.word	0xffffffff


	//   ....[40]....
        /*00dc*/ 	.word	0xffffffff


	//   ....[41]....
        /*00e0*/ 	.word	0xffffffff


	//   ....[42]....
        /*00e4*/ 	.word	0xffffffff


	//   ....[43]....
        /*00e8*/ 	.word	0xffffffff


	//   ....[44]....
        /*00ec*/ 	.word	0xffffffff


	//   ....[45]....
        /*00f0*/ 	.word	0xffffffff


	//   ....[46]....
        /*00f4*/ 	.word	0xffffffff


	//   ....[47]....
        /*00f8*/ 	.word	0xffffffff


	//   ....[48]....
        /*00fc*/ 	.word	0xffffffff


	//   ....[49]....
        /*0100*/ 	.word	0xffffffff


	//   ....[50]....
        /*0104*/ 	.word	0xffffffff


	//   ....[51]....
        /*0108*/ 	.word	0xffffffff


	//   ....[52]....
        /*010c*/ 	.word	0xffffffff


	//   ....[53]....
        /*0110*/ 	.word	0xffffffff


	//   ....[54]....
        /*0114*/ 	.word	0xffffffff


	//----- nvinfo : EIATTR_COOP_GROUP_INSTR_OFFSETS
	.align		4
.L_478:
        /*0118*/ 	.byte	0x04, 0x28
        /*011a*/ 	.short	(.L_480 - .L_479)


	//   ....[0]....
.L_479:
        /*011c*/ 	.word	0x00000080


	//   ....[1]....
        /*0120*/ 	.word	0x000013d0


	//   ....[2]....
        /*0124*/ 	.word	0x000014d0


	//   ....[3]....
        /*0128*/ 	.word	0x00001720


	//   ....[4]....
        /*012c*/ 	.word	0x00001750


	//   ....[5]....
        /*0130*/ 	.word	0x000018a0


	//   ....[6]....
        /*0134*/ 	.word	0x000018d0


	//   ....[7]....
        /*0138*/ 	.word	0x00001a10


	//   ....[8]....
        /*013c*/ 	.word	0x00001a50


	//   ....[9]....
        /*0140*/ 	.word	0x00003000


	//   ....[10]....
        /*0144*/ 	.word	0x00003330


	//   ....[11]....
        /*0148*/ 	.word	0x00003e20


	//   ....[12]....
        /*014c*/ 	.word	0x00003ed0


	//   ....[13]....
        /*0150*/ 	.word	0x00004270


	//   ....[14]....
        /*0154*/ 	.word	0x00004300


	//   ....[15]....
        /*0158*/ 	.word	0x00006340


	//   ....[16]....
        /*015c*/ 	.word	0x000067c0


	//   ....[17]....
        /*0160*/ 	.word	0x000070e0


	//   ....[18]....
        /*0164*/ 	.word	0x00007210


	//   ....[19]....
        /*0168*/ 	.word	0x00007230


	//   ....[20]....
        /*016c*/ 	.word	0x000072d0


	//   ....[21]....
        /*0170*/ 	.word	0x0000a300


	//   ....[22]....
        /*0174*/ 	.word	0x0000a350


	//   ....[23]....
        /*0178*/ 	.word	0x0000a360


	//   ....[24]....
        /*017c*/ 	.word	0x0000a380


	//   ....[25]....
        /*0180*/ 	.word	0x0000ceb0


	//   ....[26]....
        /*0184*/ 	.word	0x0000d4b0


	//   ....[27]....
        /*0188*/ 	.word	0x0000da80


	//   ....[28]....
        /*018c*/ 	.word	0x0000dce0


	//   ....[29]....
        /*0190*/ 	.word	0x0000dd00


	//   ....[30]....
        /*0194*/ 	.word	0x0000dd70


	//   ....[31]....
        /*0198*/ 	.word	0x0000f780


	//   ....[32]....
        /*019c*/ 	.word	0x0000f7b0


	//   ....[33]....
        /*01a0*/ 	.word	0x0000f7f0


	//   ....[34]....
        /*01a4*/ 	.word	0x0000f800


	//   ....[35]....
        /*01a8*/ 	.word	0x00010ce0


	//   ....[36]....
        /*01ac*/ 	.word	0x00010d30


	//   ....[37]....
        /*01b0*/ 	.word	0x00010d60


	//   ....[38]....
        /*01b4*/ 	.word	0x00010da0


	//   ....[39]....
        /*01b8*/ 	.word	0x00010fd0


	//   ....[40]....
        /*01bc*/ 	.word	0x00010fe0


	//   ....[41]....
        /*01c0*/ 	.word	0x00011160


	//   ....[42]....
        /*01c4*/ 	.word	0x00011190


	//   ....[43]....
        /*01c8*/ 	.word	0x000112e0


	//   ....[44]....
        /*01cc*/ 	.word	0x00011310


	//   ....[45]....
        /*01d0*/ 	.word	0x00011460


	//   ....[46]....
        /*01d4*/ 	.word	0x00011480


	//   ....[47]....
        /*01d8*/ 	.word	0x00011c90


	//   ....[48]....
        /*01dc*/ 	.word	0x00011cb0


	//   ....[49]....
        /*01e0*/ 	.word	0x00011de0


	//   ....[50]....
        /*01e4*/ 	.word	0x00011e10


	//   ....[51]....
        /*01e8*/ 	.word	0x00011f40


	//   ....[52]....
        /*01ec*/ 	.word	0x00011f70


	//   ....[53]....
        /*01f0*/ 	.word	0x000120a0


	//   ....[54]....
        /*01f4*/ 	.word	0x000120c0


	//----- nvinfo : EIATTR_EXIT_INSTR_OFFSETS
	.align		4
.L_480:
        /*01f8*/ 	.byte	0x04, 0x1c
        /*01fa*/ 	.short	(.L_482 - .L_481)


	//   ....[0]....
.L_481:
        /*01fc*/ 	.word	0x00000310


	//   ....[1]....
        /*0200*/ 	.word	0x00011490


	//   ....[2]....
        /*0204*/ 	.word	0x00011560


	//   ....[3]....
        /*0208*/ 	.word	0x000115c0


	//   ....[4]....
        /*020c*/ 	.word	0x000120d0


	//   ....[5]....
        /*0210*/ 	.word	0x00012180


	//   ....[6]....
        /*0214*/ 	.word	0x000121e0


	//----- nvinfo : EIATTR_CTAIDZ_USED
	.align		4
.L_482:
        /*0218*/ 	.byte	0x01, 0x04
	.zero		2


	//----- nvinfo : EIATTR_MAX_THREADS
	.align		4
        /*021c*/ 	.byte	0x04, 0x05
        /*021e*/ 	.short	(.L_484 - .L_483)
.L_483:
        /*0220*/ 	.word	0x00000100
        /*0224*/ 	.word	0x00000001
        /*0228*/ 	.word	0x00000001


	//----- nvinfo : EIATTR_CRS_STACK_SIZE
	.align		4
.L_484:
        /*022c*/ 	.byte	0x04, 0x1e
        /*022e*/ 	.short	(.L_486 - .L_485)
.L_485:
        /*0230*/ 	.word	0x00000000
.L_486:


//--------------------- .nv.info._ZN7cutlass13device_kernelIN5flash19enable_sm80_to_sm89INS1_16FlashAttnFwdSm80INS1_25CollectiveMainloopFwdSm80ILi8ELi2ELb0EN4cute5tupleIJNS5_1CILi128EEENS7_ILi64EEENS7_ILi192EEEEEELi192ENS_10bfloat16_tEfNS_4arch4Sm80ELb0ELb1ELb1ELb1ELb0ELb1ELb1ELb0EEENS1_21CollectiveEpilogueFwdINS6_IJS8_SA_S9_EEENS6_IJNS7_ILi1EEESI_SI_EEESC_SE_Li256ELb1ELb1ELb0ELb0EEENS1_19SingleTileSchedulerILb1ELb0ELb1ELi128EEEEEEEEEvNT_6ParamsE --------------------------
	.section	.nv.info._ZN7cutlass13device_kernelIN5flash19enable_sm80_to_sm89INS1_16FlashAttnFwdSm80INS1_25CollectiveMainloopFwdSm80ILi8ELi2ELb0EN4cute5tupleIJNS5_1CILi128EEENS7_ILi64EEENS7_ILi192EEEEEELi192ENS_10bfloat16_tEfNS_4arch4Sm80ELb0ELb1ELb1ELb1ELb0ELb1ELb1ELb0EEENS1_21CollectiveEpilogueFwdINS6_IJS8_SA_S9_EEENS6_IJNS7_ILi1EEESI_SI_EEESC_SE_Li256ELb1ELb1ELb0ELb0EEENS1_19SingleTileSchedulerILb1ELb0ELb1ELi128EEEEEEEEEvNT_6ParamsE,"",@"SHT_CUDA_INFO"
	.sectionflags	@""
	.align	4


	//----- nvinfo : EIATTR_CUDA_API_VERSION
	.align		4
        /*0000*/ 	.byte	0x04, 0x37
        /*0002*/ 	.short	(.L_488 - .L_487)
.L_487:
        /*0004*/ 	.word	0x00000082


	//----- nvinfo : EIATTR_SW2861232_WAR
	.align		4
.L_488:
        /*0008*/ 	.byte	0x01, 0x35
	.zero		2


	//----- nvinfo : EIATTR_PARAM_CBANK
	.align		4
        /*000c*/ 	.byte	0x04, 0x0a
        /*000e*/ 	.short	(.L_490 - .L_489)
	.align		4
.L_489:
        /*0010*/ 	.word	index@(.nv.constant0._ZN7cutlass13device_kernelIN5flash19enable_sm80_to_sm89INS1_16FlashAttnFwdSm80INS1_25CollectiveMainloopFwdSm80ILi8ELi2ELb0EN4cute5tupleIJNS5_1CILi128EEENS7_ILi64EEENS7_ILi192EEEEEELi192ENS_10bfloat16_tEfNS_4arch4Sm80ELb0ELb1ELb1ELb1ELb0ELb1ELb1ELb0EEENS1_21CollectiveEpilogueFwdINS6_IJS8_SA_S9_EEENS6_IJNS7_ILi1EEESI_SI_EEESC_SE_Li256ELb1ELb1ELb0ELb0EEENS1_19SingleTileSchedulerILb1ELb0ELb1ELi128EEEEEEEEEvNT_6ParamsE)
        /*0014*/ 	.short	0x0160
        /*0016*/ 	.short	0x0418


	//----- nvinfo : EIATTR_CBANK_PARAM_SIZE
	.align		4
.L_490:
        /*0018*/ 	.byte	0x03, 0x19
        /*001a*/ 	.short	0x0418


	//----- nvinfo : EIATTR_KPARAM_INFO
	.align		4
        /*001c*/ 	.byte	0x04, 0x17
        /*001e*/ 	.short	(.L_492 - .L_491)
.L_491:
        /*0020*/ 	.word	0x00000000
        /*0024*/ 	.short	0x0000
        /*0026*/ 	.short	0x0000
        /*0028*/ 	.byte	0x00, 0xf0, 0x61, 0x10


	//----- nvinfo : EIATTR_MAXREG_COUNT
	.align		4
.L_492:
        /*002c*/ 	.byte	0x03, 0x1b
        /*002e*/ 	.short	0x00ff


	//----- nvinfo : EIATTR_NUM_BARRIERS
	.align		4
        /*0030*/ 	.byte	0x02, 0x4c
        /*0032*/ 	.byte	0x02
	.zero		1


	//----- nvinfo : EIATTR_MERCURY_ISA_VERSION
	.align		4
        /*0034*/ 	.byte	0x03, 0x5f
        /*0036*/ 	.short	0x0000


	//----- nvinfo : EIATTR_COOP_GROUP_MASK_REGIDS
	.align		4
        /*0038*/ 	.byte	0x04, 0x29
        /*003a*/ 	.short	(.L_494 - .L_493)


	//   ....[0]....
.L_493:
        /*003c*/ 	.word	0xffffffff


	//   ....[1]....
        /*0040*/ 	.word	0xffffffff


	//   ....[2]....
        /*0044*/ 	.word	0xffffffff


	//   ....[3]....
        /*0048*/ 	.word	0xffffffff


	//   ....[4]....
        /*004c*/ 	.word	0xffffffff


	//   ....[5]....
        /*0050*/ 	.word	0xffffffff


	//   ....[6]....
        /*0054*/ 	.word	0xffffffff


	//   ....[7]....
        /*0058*/ 	.word	0xffffffff


	//   ....[8]....
        /*005c*/ 	.word	0xffffffff


	//   ....[9]....
        /*0060*/ 	.word	0xffffffff


	//   ....[10]....
        /*0064*/ 	.word	0xffffffff


	//   ....[11]....
        /*0068*/ 	.word	0xffffffff


	//   ....[12]....
        /*006c*/ 	.word	0xffffffff


	//   ....[13]....
        /*0070*/ 	.word	0xffffffff


	//   ....[14]....
        /*0074*/ 	.word	0xffffffff


	//   ....[15]....
        /*0078*/ 	.word	0xffffffff


	//   ....[16]....
        /*007c*/ 	.word	0xffffffff


	//   ....[17]....
        /*0080*/ 	.word	0xffffffff


	//   ....[18]....
        /*0084*/ 	.word	0xffffffff


	//   ....[19]....
        /*0088*/ 	.word	0xffffffff


	//   ....[20]....
        /*008c*/ 	.word	0xffffffff


	//   ....[21]....
        /*0090*/ 	.word	0xffffffff


	//   ....[22]....
        /*0094*/ 	.word	0xffffffff


	//   ....[23]....
        /*0098*/ 	.word	0xffffffff


	//   ....[24]....
        /*009c*/ 	.word	0xffffffff


	//   ....[25]....
        /*00a0*/ 	.word	0xffffffff


	//   ....[26]....
        /*00a4*/ 	.word	0xffffffff


	//   ....[27]....
        /*00a8*/ 	.word	0xffffffff


	//   ....[28]....
        /*00ac*/ 	.word	0xffffffff


	//   ....[29]....
        /*00b0*/ 	.word	0xffffffff


	//   ....[30]....
        /*00b4*/ 	.word	0xffffffff


	//   ....[31]....
        /*00b8*/ 	.word	0xffffffff


	//   ....[32]....
        /*00bc*/ 	.word	0xffffffff


	//   ....[33]....
        /*00c0*/ 	.word	0xffffffff


	//   ....[34]....
        /*00c4*/ 	.word	0xffffffff


	//   ....[35]....
        /*00c8*/ 	.word	0xffffffff


	//   ....[36]....
        /*00cc*/ 	.word	0xffffffff


	//   ....[37]....
        /*00d0*/ 	.word	0xffffffff


	//   ....[38]....
        /*00d4*/ 	.word	0xffffffff


	//   ....[39]....
        /*00d8*/ 	.word	0xffffffff


	//   ....[40]....
        /*00dc*/ 	.word	0xffffffff


	//   ....[41]....
        /*00e0*/ 	.word	0xffffffff


	//   ....[42]....
        /*00e4*/ 	.word	0xffffffff


	//   ....[43]....
        /*00e8*/ 	.word	0xffffffff


	//   ....[44]....
        /*00ec*/ 	.word	0xffffffff


	//   ....[45]....
        /*00f0*/ 	.word	0xffffffff


	//   ....[46]....
        /*00f4*/ 	.word	0xffffffff


	//   ....[47]....
        /*00f8*/ 	.word	0xffffffff


	//   ....[48]....
        /*00fc*/ 	.word	0xffffffff


	//   ....[49]....
        /*0100*/ 	.word	0xffffffff


	//   ....[50]....
        /*0104*/ 	.word	0xffffffff


	//   ....[51]....
        /*0108*/ 	.word	0xffffffff


	//   ....[52]....
        /*010c*/ 	.word	0xffffffff


	//   ....[53]....
        /*0110*/ 	.word	0xffffffff


	//   ....[54]....
        /*0114*/ 	.word	0xffffffff


	//   ....[55]....
        /*0118*/ 	.word	0xffffffff


	//   ....[56]....
        /*011c*/ 	.word	0xffffffff


	//   ....[57]....
        /*0120*/ 	.word	0xffffffff


	//   ....[58]....
        /*0124*/ 	.word	0xffffffff


	//   ....[59]....
        /*0128*/ 	.word	0xffffffff


	//   ....[60]....
        /*012c*/ 	.word	0xffffffff


	//   ....[61]....
        /*0130*/ 	.word	0xffffffff


	//   ....[62]....
        /*0134*/ 	.word	0xffffffff


	//   ....[63]....
        /*0138*/ 	.word	0xffffffff


	//   ....[64]....
        /*013c*/ 	.word	0xffffffff


	//   ....[65]....
        /*0140*/ 	.word	0xffffffff


	//   ....[66]....
        /*0144*/ 	.word	0xffffffff


	//   ....[67]....
        /*0148*/ 	.word	0xffffffff


	//   ....[68]....
        /*014c*/ 	.word	0xffffffff


	//   ....[69]....
        /*0150*/ 	.word	0xffffffff


	//   ....[70]....
        /*0154*/ 	.word	0xffffffff


	//   ....[71]....
        /*0158*/ 	.word	0xffffffff


	//   ....[72]....
        /*015c*/ 	.word	0xffffffff


	//   ....[73]....
        /*0160*/ 	.word	0xffffffff


	//   ....[74]....
        /*0164*/ 	.word	0xffffffff


	//   ....[75]....
        /*0168*/ 	.word	0xffffffff


	//   ....[76]....
        /*016c*/ 	.word	0xffffffff


	//   ....[77]....
        /*0170*/ 	.word	0xffffffff


	//   ....[78]....
        /*0174*/ 	.word	0xffffffff


	//   ....[79]....
        /*0178*/ 	.word	0xffffffff


	//   ....[80]....
        /*017c*/ 	.word	0xffffffff


	//   ....[81]....
        /*0180*/ 	.word	0xffffffff


	//   ....[82]....
        /*0184*/ 	.word	0xffffffff


	//   ....[83]....
        /*0188*/ 	.word	0xffffffff


	//   ....[84]....
        /*018c*/ 	.word	0xffffffff


	//   ....[85]....
        /*0190*/ 	.word	0xffffffff


	//   ....[86]....
        /*0194*/ 	.word	0xffffffff


	//   ....[87]....
        /*0198*/ 	.word	0xffffffff


	//   ....[88]....
        /*019c*/ 	.word	0xffffffff


	//   ....[89]....
        /*01a0*/ 	.word	0xffffffff


	//   ....[90]....
        /*01a4*/ 	.word	0xffffffff


	//   ....[91]....
        /*01a8*/ 	.word	0xffffffff


	//   ....[92]....
        /*01ac*/ 	.word	0xffffffff


	//   ....[93]....
        /*01b0*/ 	.word	0xffffffff


	//   ....[94]....
        /*01b4*/ 	.word	0xffffffff


	//   ....[95]....
        /*01b8*/ 	.word	0xffffffff


	//   ....[96]....
        /*01bc*/ 	.word	0xffffffff


	//   ....[97]....
        /*01c0*/ 	.word	0xffffffff


	//   ....[98]....
        /*01c4*/ 	.word	0xffffffff


	//   ....[99]....
        /*01c8*/ 	.word	0xffffffff


	//   ....[100]....
        /*01cc*/ 	.word	0xffffffff


	//   ....[101]....
        /*01d0*/ 	.word	0xffffffff


	//   ....[102]....
        /*01d4*/ 	.word	0xffffffff


	//   ....[103]....
        /*01d8*/ 	.word	0xffffffff


	//   ....[104]....
        /*01dc*/ 	.word	0xffffffff


	//   ....[105]....
        /*01e0*/ 	.word	0xffffffff


	//   ....[106]....
        /*01e4*/ 	.word	0xffffffff


	//----- nvinfo : EIATTR_COOP_GROUP_INSTR_OFFSETS
	.align		4
.L_494:
        /*01e8*/ 	.byte	0x04, 0x28
        /*01ea*/ 	.short	(.L_496 - .L_495)


	//   ....[0]....
.L_495:
        /*01ec*/ 	.word	0x00000090


	//   ....[1]....
        /*01f0*/ 	.word	0x000071f0


	//   ....[2]....
        /*01f4*/ 	.word	0x00007210


	//   ....[3]....
        /*01f8*/ 	.word	0x000073e0


	//   ....[4]....
        /*01fc*/ 	.word	0x000073f0


	//   ....[5]....
        /*0200*/ 	.word	0x000075b0


	//   ....[6]....
        /*0204*/ 	.word	0x000075d0


	//   ....[7]....
        /*0208*/ 	.word	0x00007790


	//   ....[8]....
        /*020c*/ 	.word	0x000077a0


	//   ....[9]....
        /*0210*/ 	.word	0x00008f70


	//   ....[10]....
        /*0214*/ 	.word	0x00009870


	//   ....[11]....
        /*0218*/ 	.word	0x0000a040


	//   ....[12]....
        /*021c*/ 	.word	0x0000a0f0


	//   ....[13]....
        /*0220*/ 	.word	0x0000a1a0


	//   ....[14]....
        /*0224*/ 	.word	0x0000a280


	//   ....[15]....
        /*0228*/ 	.word	0x0000c340


	//   ....[16]....
        /*022c*/ 	.word	0x0000c6e0


	//   ....[17]....
        /*0230*/ 	.word	0x0000d200


	//   ....[18]....
        /*0234*/ 	.word	0x0000d230


	//   ....[19]....
        /*0238*/ 	.word	0x0000d250


	//   ....[20]....
        /*023c*/ 	.word	0x0000d350


	//   ....[21]....
        /*0240*/ 	.word	0x00010130


	//   ....[22]....
        /*0244*/ 	.word	0x00010180


	//   ....[23]....
        /*0248*/ 	.word	0x00010190


	//   ....[24]....
        /*024c*/ 	.word	0x000101b0


	//   ....[25]....
        /*0250*/ 	.word	0x00012b30


	//   ....[26]....
        /*0254*/ 	.word	0x00012ec0


	//   ....[27]....
        /*0258*/ 	.word	0x00013780


	//   ....[28]....
        /*025c*/ 	.word	0x000138a0


	//   ....[29]....
        /*0260*/ 	.word	0x000138d0


	//   ....[30]....
        /*0264*/ 	.word	0x00013950


	//   ....[31]....
        /*0268*/ 	.word	0x000153f0


	//   ....[32]....
        /*026c*/ 	.word	0x00015420


	//   ....[33]....
        /*0270*/ 	.word	0x00015430


	//   ....[34]....
        /*0274*/ 	.word	0x00015460


	//   ....[35]....
        /*0278*/ 	.word	0x000169a0


	//   ....[36]....
        /*027c*/ 	.word	0x000169e0


	//   ....[37]....
        /*0280*/ 	.word	0x00016a10


	//   ....[38]....
        /*0284*/ 	.word	0x00016a50


	//   ....[39]....
        /*0288*/ 	.word	0x00016c60


	//   ....[40]....
        /*028c*/ 	.word	0x00016c70


	//   ....[41]....
        /*0290*/ 	.word	0x00016df0


	//   ....[42]....
        /*0294*/ 	.word	0x00016e20


	//   ....[43]....
        /*0298*/ 	.word	0x00016f70


	//   ....[44]....
        /*029c*/ 	.word	0x00016fa0


	//   ....[45]....
        /*02a0*/ 	.word	0x000170f0


	//   ....[46]....
        /*02a4*/ 	.word	0x00017110


	//   ....[47]....
        /*02a8*/ 	.word	0x000178e0


	//   ....[48]....
        /*02ac*/ 	.word	0x00017900


	//   ....[49]....
        /*02b0*/ 	.word	0x00017a70


	//   ....[50]....
        /*02b4*/ 	.word	0x00017a80


	//   ....[51]....
        /*02b8*/ 	.word	0x00017bf0


	//   ....[52]....
        /*02bc*/ 	.word	0x00017c10


	//   ....[53]....
        /*02c0*/ 	.word	0x00017d80


	//   ....[54]....
        /*02c4*/ 	.word	0x00017d90


	//   ....[55]....
        /*02c8*/ 	.word	0x00017f40


	//   ....[56]....
        /*02cc*/ 	.word	0x00017fc0


	//   ....[57]....
        /*02d0*/ 	.word	0x00018030


	//   ....[58]....
        /*02d4*/ 	.word	0x000180a0


	//   ....[59]....
        /*02d8*/ 	.word	0x00018110


	//   ....[60]....
        /*02dc*/ 	.word	0x00018190


	//   ....[61]....
        /*02e0*/ 	.word	0x00018200


	//   ....[62]....
        /*02e4*/ 	.word	0x00018270


	//   ....[63]....
        /*02e8*/ 	.word	0x000182c0


	//   ....[64]....
        /*02ec*/ 	.word	0x00018300


	//   ....[65]....
        /*02f0*/ 	.word	0x00018350


	//   ....[66]....
        /*02f4*/ 	.word	0x000183a0


	//   ....[67]....
        /*02f8*/ 	.word	0x00018410


	//   ....[68]....
        /*02fc*/ 	.word	0x00018490


	//   ....[69]....
        /*0300*/ 	.word	0x00018510


	//   ....[70]....
        /*0304*/ 	.word	0x00018580


	//   ....[71]....
        /*0308*/ 	.word	0x00018600


	//   ....[72]....
        /*030c*/ 	.word	0x00018680


	//   ....[73]....
        /*0310*/ 	.word	0x00018700


	//   ....[74]....
        /*0314*/ 	.word	0x00018770


	//   ....[75]....
        /*0318*/ 	.word	0x00018bb0


	//   ....[76]....
        /*031c*/ 	.word	0x00018bd0


	//   ....[77]....
        /*0320*/ 	.word	0x00018be0


	//   ....[78]....
        /*0324*/ 	.word	0x00018bf0


	//   ....[79]....
        /*0328*/ 	.word	0x00019480


	//   ....[80]....
        /*032c*/ 	.word	0x00019490


	//   ....[81]....
        /*0330*/ 	.word	0x000194a0


	//   ....[82]....
        /*0334*/ 	.word	0x000194b0


	//   ....[83]....
        /*0338*/ 	.word	0x0001c800


	//   ....[84]....
        /*033c*/ 	.word	0x0001c820


	//   ....[85]....
        /*0340*/ 	.word	0x0001c830


	//   ....[86]....
        /*0344*/ 	.word	0x0001c840


	//   ....[87]....
        /*0348*/ 	.word	0x0001cec0


	//   ....[88]....
        /*034c*/ 	.word	0x0001ced0


	//   ....[89]....
        /*0350*/ 	.word	0x0001cee0


	//   ....[90]....
        /*0354*/ 	.word	0x0001cef0


	//   ....[91]....
        /*0358*/ 	.word	0x00020430


	//   ....[92]....
        /*035c*/ 	.word	0x000204b0


	//   ....[93]....
        /*0360*/ 	.word	0x00020520


	//   ....[94]....
        /*0364*/ 	.word	0x00020590


	//   ....[95]....
        /*0368*/ 	.word	0x00020600


	//   ....[96]....
        /*036c*/ 	.word	0x00020670


	//   ....[97]....
        /*0370*/ 	.word	0x000206e0


	//   ....[98]....
        /*0374*/ 	.word	0x00020750


	//   ....[99]....
        /*0378*/ 	.word	0x000207c0


	//   ....[100]....
        /*037c*/ 	.word	0x00020840


	//   ....[101]....
        /*0380*/ 	.word	0x000208b0


	//   ....[102]....
        /*0384*/ 	.word	0x00020920


	//   ....[103]....
        /*0388*/ 	.word	0x00020990


	//   ....[104]....
        /*038c*/ 	.word	0x00020a00


	//   ....[105]....
        /*0390*/ 	.word	0x00020a80


	//   ....[106]....
        /*0394*/ 	.word	0x00020af0


	//----- nvinfo : EIATTR_EXIT_INSTR_OFFSETS
	.align		4
.L_496:
        /*0398*/ 	.byte	0x04, 0x1c
        /*039a*/ 	.short	(.L_498 - .L_497)


	//   ....[0]....
.L_497:
        /*039c*/ 	.word	0x00000320


	//   ....[1]....
        /*03a0*/ 	.word	0x00017120


	//   ....[2]....
        /*03a4*/ 	.word	0x000171f0


	//   ....[3]....
        /*03a8*/ 	.word	0x00017250


	//   ....[4]....
        /*03ac*/ 	.word	0x00017dd0


	//   ....[5]....
        /*03b0*/ 	.word	0x00017e80


	//   ....[6]....
        /*03b4*/ 	.word	0x00017ee0


	//----- nvinfo : EIATTR_CTAIDZ_USED
	.align		4
.L_498:
        /*03b8*/ 	.byte	0x01, 0x04
	.zero		2


	//----- nvinfo : EIATTR_MAX_THREADS
	.align		4
        /*03bc*/ 	.byte	0x04, 0x05
        /*03be*/ 	.short	(.L_500 - .L_499)
.L_499:
        /*03c0*/ 	.word	0x00000100
        /*03c4*/ 	.word	0x00000001
        /*03c8*/ 	.word	0x00000001


	//----- nvinfo : EIATTR_CRS_STACK_SIZE
	.align		4
.L_500:
        /*03cc*/ 	.byte	0x04, 0x1e
        /*03ce*/ 	.short	(.L_502 - .L_501)
.L_501:
        /*03d0*/ 	.word	0x00000000
.L_502:


//--------------------- .nv.info._ZN7cutlass13device_kernelIN5flash19enable_sm80_to_sm89INS1_16FlashAttnFwdSm80INS1_25CollectiveMainloopFwdSm80ILi8ELi2ELb1EN4cute5tupleIJNS5_1CILi128EEENS7_ILi96EEENS7_ILi192EEEEEELi192ENS_10bfloat16_tEfNS_4arch4Sm80ELb1ELb0ELb1ELb0ELb0ELb0ELb1ELb0EEENS1_21CollectiveEpilogueFwdINS6_IJS8_SA_S9_EEENS6_IJNS7_ILi1EEESI_SI_EEESC_SE_Li256ELb0ELb1ELb0ELb0EEENS1_30DynamicPersistentTileSchedulerILi256ELi256ELb0ELb1ELb0EEEEEEEEEvNT_6ParamsE --------------------------
	.section	.nv.info._ZN7cutlass13device_kernelIN5flash19enable_sm80_to_sm89INS1_16FlashAttnFwdSm80INS1_25CollectiveMainloopFwdSm80ILi8ELi2ELb1EN4cute5tupleIJNS5_1CILi128EEENS7_ILi96EEENS7_ILi192EEEEEELi192ENS_10bfloat16_tEfNS_4arch4Sm80ELb1ELb0ELb1ELb0ELb0ELb0ELb1ELb0EEENS1_21CollectiveEpilogueFwdINS6_IJS8_SA_S9_EEENS6_IJNS7_ILi1EEESI_SI_EEESC_SE_Li256ELb0ELb1ELb0ELb0EEENS1_30DynamicPersistentTileSchedulerILi256ELi256ELb0ELb1ELb0EEEEEEEEEvNT_6ParamsE,"",@"SHT_CUDA_INFO"
	.sectionflags	@""
	.align	4


	//----- nvinfo : EIATTR_CUDA_API_VERSION
	.align		4
        /*0000*/ 	.byte	0x04, 0x37
        /*0002*/ 	.short	(.L_504 - .L_503)
.L_503:
        /*0004*/ 	.word	0x00000082


	//----- nvinfo : EIATTR_SW2861232_WAR
	.align		4
.L_504:
        /*0008*/ 	.byte	0x01, 0x35
	.zero		2


	//----- nvinfo : EIATTR_PARAM_CBANK
	.align		4
        /*000c*/ 	.byte	0x04, 0x0a
        /*000e*/ 	.short	(.L_506 - .L_505)
	.align		4
.L_505:
        /*0010*/ 	.word	index@(.nv.constant0._ZN7cutlass13device_kernelIN5flash19enable_sm80_to_sm89INS1_16FlashAttnFwdSm80INS1_25CollectiveMainloopFwdSm80ILi8ELi2ELb1EN4cute5tupleIJNS5_1CILi128EEENS7_ILi96EEENS7_ILi192EEEEEELi192ENS_10bfloat16_tEfNS_4arch4Sm80ELb1ELb0ELb1ELb0ELb0ELb0ELb1ELb0EEENS1_21CollectiveEpilogueFwdINS6_IJS8_SA_S9_EEENS6_IJNS7_ILi1EEESI_SI_EEESC_SE_Li256ELb0ELb1ELb0ELb0EEENS1_30DynamicPersistentTileSchedulerILi256ELi256ELb0ELb1ELb0EEEEEEEEEvNT_6ParamsE)
        /*0014*/ 	.short	0x0160
        /*0016*/ 	.short	0x0428


	//----- nvinfo : EIATTR_CBANK_PARAM_SIZE
	.align		4
.L_506:
        /*0018*/ 	.byte	0x03, 0x19
        /*001a*/ 	.short	0x0428


	//----- nvinfo : EIATTR_KPARAM_INFO
	.align		4
        /*001c*/ 	.byte	0x04, 0x17
        /*001e*/ 	.short	(.L_508 - .L_507)
.L_507:
        /*0020*/ 	.word	0x00000000
        /*0024*/ 	.short	0x0000
        /*0026*/ 	.short	0x0000
        /*0028*/ 	.byte	0x00, 0xf0, 0xa1, 0x10


	//----- nvinfo : EIATTR_MAXREG_COUNT
	.align		4
.L_508:
        /*002c*/ 	.byte	0x03, 0x1b
        /*002e*/ 	.short	0x00ff


	//----- nvinfo : EIATTR_NUM_BARRIERS
	.align		4
        /*0030*/ 	.byte	0x02, 0x4c
        /*0032*/ 	.byte	0x06
	.zero		1


	//----- nvinfo : EIATTR_ANNOTATIONS
	.align		4
        /*0034*/ 	.byte	0x04, 0x55
        /*0036*/ 	.short	(.L_510 - .L_509)


	//   ....[0]....
.L_509:
        /* <DEDUP_REMOVED lines=71> */


	//----- nvinfo : EIATTR_MERCURY_ISA_VERSION
	.align		4
.L_510:
        /*0498*/ 	.byte	0x03, 0x5f
        /*049a*/ 	.short	0x0000


	//----- nvinfo : EIATTR_INT_WARP_WIDE_INSTR_OFFSETS
	.align		4
        /*049c*/ 	.byte	0x04, 0x31
        /*049e*/ 	.short	(.L_512 - .L_511)


	//   ....[0]....
.L_511:
        /*04a0*/ 	.word	0x0000f0b0


	//   ....[1]....
        /*04a4*/ 	.word	0x0000f130


	//----- nvinfo : EIATTR_COOP_GROUP_MASK_REGIDS
	.align		4
.L_512:
        /*04a8*/ 	.byte	0x04, 0x29
        /*04aa*/ 	.short	(.L_514 - .L_513)


	//   ....[0]....
.L_513:
        /*04ac*/ 	.word	0xffffffff


	//   ....[1]....
        /*04b0*/ 	.word	0xffffffff


	//   ....[2]....
        /*04b4*/ 	.word	0xffffffff


	//   ....[3]....
        /*04b8*/ 	.word	0xffffffff


	//   ....[4]....
        /*04bc*/ 	.word	0xffffffff


	//   ....[5]....
        /*04c0*/ 	.word	0xffffffff


	//   ....[6]....
        /*04c4*/ 	.word	0xffffffff


	//   ....[7]....
        /*04c8*/ 	.word	0xffffffff


	//   ....[8]....
        /*04cc*/ 	.word	0xffffffff


	//   ....[9]....
        /*04d0*/ 	.word	0xffffffff


	//   ....[10]....
        /*04d4*/ 	.word	0xffffffff


	//   ....[11]....
        /*04d8*/ 	.word	0xffffffff


	//   ....[12]....
        /*04dc*/ 	.word	0xffffffff


	//   ....[13]....
        /*04e0*/ 	.word	0xffffffff


	//   ....[14]....
        /*04e4*/ 	.word	0xffffffff


	//   ....[15]....
        /*04e8*/ 	.word	0xffffffff


	//   ....[16]....
        /*04ec*/ 	.word	0xffffffff


	//   ....[17]....
        /*04f0*/ 	.word	0xffffffff


	//   ....[18]....
        /*04f4*/ 	.word	0xffffffff


	//   ....[19]....
        /*04f8*/ 	.word	0xffffffff


	//   ....[20]....
        /*04fc*/ 	.word	0xffffffff


	//   ....[21]....
        /*0500*/ 	.word	0xffffffff


	//   ....[22]....
        /*0504*/ 	.word	0xffffffff


	//   ....[23]....
        /*0508*/ 	.word	0xffffffff


	//   ....[24]....
        /*050c*/ 	.word	0xffffffff


	//   ....[25]....
        /*0510*/ 	.word	0xffffffff


	//   ....[26]....
        /*0514*/ 	.word	0xffffffff


	//   ....[27]....
        /*0518*/ 	.word	0xffffffff


	//   ....[28]....
        /*051c*/ 	.word	0xffffffff


	//   ....[29]....
        /*0520*/ 	.word	0xffffffff


	//   ....[30]....
        /*0524*/ 	.word	0xffffffff


	//   ....[31]....
        /*0528*/ 	.word	0xffffffff


	//   ....[32]....
        /*052c*/ 	.word	0xffffffff


	//   ....[33]....
        /*0530*/ 	.word	0xffffffff


	//   ....[34]....
        /*0534*/ 	.word	0xffffffff


	//   ....[35]....
        /*0538*/ 	.word	0xffffffff


	//   ....[36]....
        /*053c*/ 	.word	0xffffffff


	//   ....[37]....
        /*0540*/ 	.word	0xffffffff


	//   ....[38]....
        /*0544*/ 	.word	0xffffffff


	//   ....[39]....
        /*0548*/ 	.word	0xffffffff


	//   ....[40]....
        /*054c*/ 	.word	0xffffffff


	//   ....[41]....
        /*0550*/ 	.word	0xffffffff


	//   ....[42]....
        /*0554*/ 	.word	0xffffffff


	//   ....[43]....
        /*0558*/ 	.word	0xffffffff


	//   ....[44]....
        /*055c*/ 	.word	0xffffffff


	//   ....[45]....
        /*0560*/ 	.word	0xffffffff


	//   ....[46]....
        /*0564*/ 	.word	0xffffffff


	//   ....[47]....
        /*0568*/ 	.word	0xffffffff


	//   ....[48]....
        /*056c*/ 	.word	0xffffffff


	//   ....[49]....
        /*0570*/ 	.word	0xffffffff


	//   ....[50]....
        /*0574*/ 	.word	0xffffffff


	//   ....[51]....
        /*0578*/ 	.word	0xffffffff


	//   ....[52]....
        /*057c*/ 	.word	0xffffffff


	//   ....[53]....
        /*0580*/ 	.word	0xffffffff


	//   ....[54]....
        /*0584*/ 	.word	0xffffffff


	//   ....[55]....
        /*0588*/ 	.word	0xffffffff


	//   ....[56]....
        /*058c*/ 	.word	0xffffffff


	//   ....[57]....
        /*0590*/ 	.word	0xffffffff


	//   ....[58]....
        /*0594*/ 	.word	0xffffffff


	//   ....[59]....
        /*0598*/ 	.word	0xffffffff


	//   ....[60]....
        /*059c*/ 	.word	0xffffffff


	//   ....[61]....
        /*05a0*/ 	.word	0xffffffff


	//   ....[62]....
        /*05a4*/ 	.word	0xffffffff


	//   ....[63]....
        /*05a8*/ 	.word	0xffffffff


	//----- nvinfo : EIATTR_COOP_GROUP_INSTR_OFFSETS
	.align		4
.L_514:
        /*05ac*/ 	.byte	0x04, 0x28
        /*05ae*/ 	.short	(.L_516 - .L_515)


	//   ....[0]....
.L_515:
        /*05b0*/ 	.word	0x00000050


	//   ....[1]....
        /*05b4*/ 	.word	0x00001650


	//   ....[2]....
        /*05b8*/ 	.word	0x00001670


	//   ....[3]....
        /*05bc*/ 	.word	0x000016a0


	//   ....[4]....
        /*05c0*/ 	.word	0x000016c0


	//   ....[5]....
        /*05c4*/ 	.word	0x00001720


	//   ....[6]....
        /*05c8*/ 	.word	0x00001830


	//   ....[7]....
        /*05cc*/ 	.word	0x00001840


	//   ....[8]....
        /*05d0*/ 	.word	0x00001880


	//   ....[9]....
        /*05d4*/ 	.word	0x00003670


	//   ....[10]....
        /*05d8*/ 	.word	0x000036a0


	//   ....[11]....
        /*05dc*/ 	.word	0x000042d0


	//   ....[12]....
        /*05e0*/ 	.word	0x00004410


	//   ....[13]....
        /*05e4*/ 	.word	0x00004450


	//   ....[14]....
        /*05e8*/ 	.word	0x000044c0


	//   ....[15]....
        /*05ec*/ 	.word	0x00007700


	//   ....[16]....
        /*05f0*/ 	.word	0x00007730


	//   ....[17]....
        /*05f4*/ 	.word	0x00008440


	//   ....[18]....
        /*05f8*/ 	.word	0x00008460


	//   ....[19]....
        /*05fc*/ 	.word	0x00008480


	//   ....[20]....
        /*0600*/ 	.word	0x000084a0


	//   ....[21]....
        /*0604*/ 	.word	0x0000c2b0


	//   ....[22]....
        /*0608*/ 	.word	0x0000c330


	//   ....[23]....
        /*060c*/ 	.word	0x0000c470


	//   ....[24]....
        /*0610*/ 	.word	0x0000c4a0


	//   ....[25]....
        /*0614*/ 	.word	0x0000e860


	//   ....[26]....
        /*0618*/ 	.word	0x0000e8b0


	//   ....[27]....
        /*061c*/ 	.word	0x0000e8d0


	//   ....[28]....
        /*0620*/ 	.word	0x0000e8f0


	//   ....[29]....
        /*0624*/ 	.word	0x0000f910


	//   ....[30]....
        /*0628*/ 	.word	0x0000fd10


	//   ....[31]....
        /*062c*/ 	.word	0x0000fd30


	//   ....[32]....
        /*0630*/ 	.word	0x0000fd60


	//   ....[33]....
        /*0634*/ 	.word	0x0000fd90


	//   ....[34]....
        /*0638*/ 	.word	0x0000ff10


	//   ....[35]....
        /*063c*/ 	.word	0x0000ff30


	//   ....[36]....
        /*0640*/ 	.word	0x000100f0


	//   ....[37]....
        /*0644*/ 	.word	0x00010120


	//   ....[38]....
        /*0648*/ 	.word	0x00010220


	//   ....[39]....
        /*064c*/ 	.word	0x00010250


	//   ....[40]....
        /*0650*/ 	.word	0x00010350


	//   ....[41]....
        /*0654*/ 	.word	0x00010370


	//   ....[42]....
        /*0658*/ 	.word	0x00010980


	//   ....[43]....
        /*065c*/ 	.word	0x000109a0


	//   ....[44]....
        /*0660*/ 	.word	0x00010b30


	//   ....[45]....
        /*0664*/ 	.word	0x00010b40


	//   ....[46]....
        /*0668*/ 	.word	0x00010cc0


	//   ....[47]....
        /*066c*/ 	.word	0x00010ce0


	//   ....[48]....
        /*0670*/ 	.word	0x00010e60


	//   ....[49]....
        /*0674*/ 	.word	0x00010e70


	//   ....[50]....
        /*0678*/ 	.word	0x00011060


	//   ....[51]....
        /*067c*/ 	.word	0x00011140


	//   ....[52]....
        /*0680*/ 	.word	0x000111a0


	//   ....[53]....
        /*0684*/ 	.word	0x000111f0


	//   ....[54]....
        /*0688*/ 	.word	0x00011240


	//   ....[55]....
        /*068c*/ 	.word	0x000112b0


	//   ....[56]....
        /*0690*/ 	.word	0x00011320


	//   ....[57]....
        /*0694*/ 	.word	0x00011380


	//   ....[58]....
        /*0698*/ 	.word	0x000113e0


	//   ....[59]....
        /*069c*/ 	.word	0x00011440


	//   ....[60]....
        /*06a0*/ 	.word	0x000114b0


	//   ....[61]....
        /*06a4*/ 	.word	0x00011510


	//   ....[62]....
        /*06a8*/ 	.word	0x00011570


	//   ....[63]....
        /*06ac*/ 	.word	0x000115d0


	//----- nvinfo : EIATTR_EXIT_INSTR_OFFSETS
	.align		4
.L_516:
        /*06b0*/ 	.byte	0x04, 0x1c
        /*06b2*/ 	.short	(.L_518 - .L_517)


	//   ....[0]....
.L_517:
        /*06b4*/ 	.word	0x000000a0


	//   ....[1]....
        /*06b8*/ 	.word	0x00011100


	//----- nvinfo : EIATTR_MAX_THREADS
	.align		4
.L_518:
        /*06bc*/ 	.byte	0x04, 0x05
        /*06be*/ 	.short	(.L_520 - .L_519)
.L_519:
        /*06c0*/ 	.word	0x00000100
        /*06c4*/ 	.word	0x00000001
        /*06c8*/ 	.word	0x00000001


	//----- nvinfo : EIATTR_CRS_STACK_SIZE
	.align		4
.L_520:
        /*06cc*/ 	.byte	0x04, 0x1e
        /*06ce*/ 	.short	(.L_522 - .L_521)
.L_521:
        /*06d0*/ 	.word	0x00000000
.L_522:


//--------------------- .nv.info._ZN7cutlass13device_kernelIN5flash19enable_sm80_to_sm89INS1_16FlashAttnFwdSm80INS1_25CollectiveMainloopFwdSm80ILi8ELi2ELb1EN4cute5tupleIJNS5_1CILi128EEENS7_ILi96EEENS7_ILi192EEEEEELi192ENS_10bfloat16_tEfNS_4arch4Sm80ELb1ELb0ELb1ELb1ELb0ELb0ELb1ELb0EEENS1_21CollectiveEpilogueFwdINS6_IJS8_SA_S9_EEENS6_IJNS7_ILi1EEESI_SI_EEESC_SE_Li256ELb1ELb1ELb0ELb0EEENS1_19SingleTileSchedulerILb1ELb0ELb1ELi128EEEEEEEEEvNT_6ParamsE --------------------------
	.section	.nv.info._ZN7cutlass13device_kernelIN5flash19enable_sm80_to_sm89INS1_16FlashAttnFwdSm80INS1_25CollectiveMainloopFwdSm80ILi8ELi2ELb1EN4cute5tupleIJNS5_1CILi128EEENS7_ILi96EEENS7_ILi192EEEEEELi192ENS_10bfloat16_tEfNS_4arch4Sm80ELb1ELb0ELb1ELb1ELb0ELb0ELb1ELb0EEENS1_21CollectiveEpilogueFwdINS6_IJS8_SA_S9_EEENS6_IJNS7_ILi1EEESI_SI_EEESC_SE_Li256ELb1ELb1ELb0ELb0EEENS1_19SingleTileSchedulerILb1ELb0ELb1ELi128EEEEEEEEEvNT_6ParamsE,"",@"SHT_CUDA_INFO"
	.sectionflags	@""
	.align	4


	//----- nvinfo : EIATTR_CUDA_API_VERSION
	.align		4
        /*0000*/ 	.byte	0x04, 0x37
        /*0002*/ 	.short	(.L_524 - .L_523)
.L_523:
        /*0004*/ 	.word	0x00000082


	//----- nvinfo : EIATTR_SW2861232_WAR
	.align		4
.L_524:
        /*0008*/ 	.byte	0x01, 0x35
	.zero		2


	//----- nvinfo : EIATTR_PARAM_CBANK
	.align		4
        /*000c*/ 	.byte	0x04, 0x0a
        /*000e*/ 	.short	(.L_526 - .L_525)
	.align		4
.L_525:
        /*0010*/ 	.word	index@(.nv.constant0._ZN7cutlass13device_kernelIN5flash19enable_sm80_to_sm89INS1_16FlashAttnFwdSm80INS1_25CollectiveMainloopFwdSm80ILi8ELi2ELb1EN4cute5tupleIJNS5_1CILi128EEENS7_ILi96EEENS7_ILi192EEEEEELi192ENS_10bfloat16_tEfNS_4arch4Sm80ELb1ELb0ELb1ELb1ELb0ELb0ELb1ELb0EEENS1_21CollectiveEpilogueFwdINS6_IJS8_SA_S9_EEENS6_IJNS7_ILi1EEESI_SI_EEESC_SE_Li256ELb1ELb1ELb0ELb0EEENS1_19SingleTileSchedulerILb1ELb0ELb1ELi128EEEEEEEEEvNT_6ParamsE)
        /*0014*/ 	.short	0x0160
        /*0016*/ 	.short	0x0418


	//----- nvinfo : EIATTR_CBANK_PARAM_SIZE
	.align		4
.L_526:
        /*0018*/ 	.byte	0x03, 0x19
        /*001a*/ 	.short	0x0418


	//----- nvinfo : EIATTR_KPARAM_INFO
	.align		4
        /*001c*/ 	.byte	0x04, 0x17
        /*001e*/ 	.short	(.L_528 - .L_527)
.L_527:
        /*0020*/ 	.word	0x00000000
        /*0024*/ 	.short	0x0000
        /*0026*/ 	.short	0x0000
        /*0028*/ 	.byte	0x00, 0xf0, 0x61, 0x10


	//----- nvinfo : EIATTR_MAXREG_COUNT
	.align		4
.L_528:
        /*002c*/ 	.byte	0x03, 0x1b
        /*002e*/ 	.short	0x00ff


	//----- nvinfo : EIATTR_NUM_BARRIERS
	.align		4
        /*0030*/ 	.byte	0x02, 0x4c
        /*0032*/ 	.byte	0x02
	.zero		1


	//----- nvinfo : EIATTR_ANNOTATIONS
	.align		4
        /*0034*/ 	.byte	0x04, 0x55
        /*0036*/ 	.short	(.L_530 - .L_529)


	//   ....[0]....
.L_529:
        /* <DEDUP_REMOVED lines=24> */


	//----- nvinfo : EIATTR_MERCURY_ISA_VERSION
	.align		4
.L_530:
        /*01a8*/ 	.byte	0x03, 0x5f
        /*01aa*/ 	.short	0x0000


	//----- nvinfo : EIATTR_COOP_GROUP_MASK_REGIDS
	.align		4
        /*01ac*/ 	.byte	0x04, 0x29
        /*01ae*/ 	.short	(.L_532 - .L_531)


	//   ....[0]....
.L_531:
        /*01b0*/ 	.word	0xffffffff


	//   ....[1]....
        /*01b4*/ 	.word	0xffffffff


	//   ....[2]....
        /*01b8*/ 	.word	0xffffffff


	//   ....[3]....
        /*01bc*/ 	.word	0xffffffff


	//   ....[4]....
        /*01c0*/ 	.word	0xffffffff


	//   ....[5]....
        /*01c4*/ 	.word	0xffffffff


	//   ....[6]....
        /*01c8*/ 	.word	0xffffffff


	//   ....[7]....
        /*01cc*/ 	.word	0xffffffff


	//   ....[8]....
        /*01d0*/ 	.word	0xffffffff


	//   ....[9]....
        /*01d4*/ 	.word	0xffffffff


	//   ....[10]....
        /*01d8*/ 	.word	0xffffffff


	//   ....[11]....
        /*01dc*/ 	.word	0xffffffff


	//   ....[12]....
        /*01e0*/ 	.word	0xffffffff


	//   ....[13]....
        /*01e4*/ 	.word	0xffffffff


	//   ....[14]....
        /*01e8*/ 	.word	0xffffffff


	//   ....[15]....
        /*01ec*/ 	.word	0xffffffff


	//   ....[16]....
        /*01f0*/ 	.word	0xffffffff


	//   ....[17]....
        /*01f4*/ 	.word	0xffffffff


	//   ....[18]....
        /*01f8*/ 	.word	0xffffffff


	//   ....[19]....
        /*01fc*/ 	.word	0xffffffff


	//   ....[20]....
        /*0200*/ 	.word	0xffffffff


	//   ....[21]....
        /*0204*/ 	.word	0xffffffff


	//   ....[22]....
        /*0208*/ 	.word	0xffffffff


	//   ....[23]....
        /*020c*/ 	.word	0xffffffff


	//   ....[24]....
        /*0210*/ 	.word	0xffffffff


	//   ....[25]....
        /*0214*/ 	.word	0xffffffff


	//   ....[26]....
        /*0218*/ 	.word	0xffffffff


	//   ....[27]....
        /*021c*/ 	.word	0xffffffff


	//   ....[28]....
        /*0220*/ 	.word	0xffffffff


	//   ....[29]....
        /*0224*/ 	.word	0xffffffff


	//   ....[30]....
        /*0228*/ 	.word	0xffffffff


	//   ....[31]....
        /*022c*/ 	.word	0xffffffff


	//   ....[32]....
        /*0230*/ 	.word	0xffffffff


	//   ....[33]....
        /*0234*/ 	.word	0xffffffff


	//   ....[34]....
        /*0238*/ 	.word	0xffffffff


	//   ....[35]....
        /*023c*/ 	.word	0xffffffff


	//   ....[36]....
        /*0240*/ 	.word	0xffffffff


	//   ....[37]....
        /*0244*/ 	.word	0xffffffff


	//   ....[38]....
        /*0248*/ 	.word	0xffffffff


	//   ....[39]....
        /*024c*/ 	.word	0xffffffff


	//   ....[40]....
        /*0250*/ 	.word	0xffffffff


	//   ....[41]....
        /*0254*/ 	.word	0xffffffff


	//   ....[42]....
        /*0258*/ 	.word	0xffffffff


	//   ....[43]....
        /*025c*/ 	.word	0xffffffff


	//   ....[44]....
        /*0260*/ 	.word	0xffffffff


	//   ....[45]....
        /*0264*/ 	.word	0xffffffff


	//   ....[46]....
        /*0268*/ 	.word	0xffffffff


	//   ....[47]....
        /*026c*/ 	.word	0xffffffff


	//   ....[48]....
        /*0270*/ 	.word	0xffffffff


	//----- nvinfo : EIATTR_COOP_GROUP_INSTR_OFFSETS
	.align		4
.L_532:
        /*0274*/ 	.byte	0x04, 0x28
        /*0276*/ 	.short	(.L_534 - .L_533)


	//   ....[0]....
.L_533:
        /*0278*/ 	.word	0x00000090


	//   ....[1]....
        /*027c*/ 	.word	0x000011c0


	//   ....[2]....
        /*0280*/ 	.word	0x00001200


	//   ....[3]....
        /*0284*/ 	.word	0x00001340


	//   ....[4]....
        /*0288*/ 	.word	0x00001380


	//   ....[5]....
        /*028c*/ 	.word	0x00001490


	//   ....[6]....
        /*0290*/ 	.word	0x00001510


	//   ....[7]....
        /*0294*/ 	.word	0x00001540


	//   ....[8]....
        /*0298*/ 	.word	0x00001560


	//   ....[9]....
        /*029c*/ 	.word	0x00003900


	//   ....[10]....
        /*02a0*/ 	.word	0x00003910


	//   ....[11]....
        /*02a4*/ 	.word	0x000043a0


	//   ....[12]....
        /*02a8*/ 	.word	0x000044f0


	//   ....[13]....
        /*02ac*/ 	.word	0x00004500


	//   ....[14]....
        /*02b0*/ 	.word	0x00004550


	//   ....[15]....
        /*02b4*/ 	.word	0x00007dd0


	//   ....[16]....
        /*02b8*/ 	.word	0x00007f50


	//   ....[17]....
        /*02bc*/ 	.word	0x00008bb0


	//   ....[18]....
        /*02c0*/ 	.word	0x00008cb0


	//   ....[19]....
        /*02c4*/ 	.word	0x00008da0


	//   ....[20]....
        /*02c8*/ 	.word	0x00008e30


	//   ....[21]....
        /*02cc*/ 	.word	0x0000cd80


	//   ....[22]....
        /*02d0*/ 	.word	0x0000ce00


	//   ....[23]....
        /*02d4*/ 	.word	0x0000d070


	//   ....[24]....
        /*02d8*/ 	.word	0x0000d0b0


	//   ....[25]....
        /*02dc*/ 	.word	0x0000f510


	//   ....[26]....
        /*02e0*/ 	.word	0x0000f520


	//   ....[27]....
        /*02e4*/ 	.word	0x0000f550


	//   ....[28]....
        /*02e8*/ 	.word	0x0000f560


	//   ....[29]....
        /*02ec*/ 	.word	0x00010ad0


	//   ....[30]....
        /*02f0*/ 	.word	0x00010b20


	//   ....[31]....
        /*02f4*/ 	.word	0x00010b50


	//   ....[32]....
        /*02f8*/ 	.word	0x00010b70


	//   ....[33]....
        /*02fc*/ 	.word	0x00010d50


	//   ....[34]....
        /*0300*/ 	.word	0x00010d60


	//   ....[35]....
        /*0304*/ 	.word	0x00010ee0


	//   ....[36]....
        /*0308*/ 	.word	0x00010f10


	//   ....[37]....
        /*030c*/ 	.word	0x00011060


	//   ....[38]....
        /*0310*/ 	.word	0x00011090


	//   ....[39]....
        /*0314*/ 	.word	0x000111e0


	//   ....[40]....
        /*0318*/ 	.word	0x00011200


	//   ....[41]....
        /*031c*/ 	.word	0x00011a00


	//   ....[42]....
        /*0320*/ 	.word	0x00011a20


	//   ....[43]....
        /*0324*/ 	.word	0x00011b70


	//   ....[44]....
        /*0328*/ 	.word	0x00011ba0


	//   ....[45]....
        /*032c*/ 	.word	0x00011cd0


	//   ....[46]....
        /*0330*/ 	.word	0x00011d00


	//   ....[47]....
        /*0334*/ 	.word	0x00011e30


	//   ....[48]....
        /*0338*/ 	.word	0x00011e50


	//----- nvinfo : EIATTR_EXIT_INSTR_OFFSETS
	.align		4
.L_534:
        /*033c*/ 	.byte	0x04, 0x1c
        /*033e*/ 	.short	(.L_536 - .L_535)


	//   ....[0]....
.L_535:
        /*0340*/ 	.word	0x00000350


	//   ....[1]....
        /*0344*/ 	.word	0x00011210


	//   ....[2]....
        /*0348*/ 	.word	0x000112e0


	//   ....[3]....
        /*034c*/ 	.word	0x00011340


	//   ....[4]....
        /*0350*/ 	.word	0x00011e60


	//   ....[5]....
        /*0354*/ 	.word	0x00011f10


	//   ....[6]....
        /*0358*/ 	.word	0x00011f70


	//----- nvinfo : EIATTR_CTAIDZ_USED
	.align		4
.L_536:
        /*035c*/ 	.byte	0x01, 0x04
	.zero		2


	//----- nvinfo : EIATTR_MAX_THREADS
	.align		4
        /*0360*/ 	.byte	0x04, 0x05
        /*0362*/ 	.short	(.L_538 - .L_537)
.L_537:
        /*0364*/ 	.word	0x00000100
        /*0368*/ 	.word	0x00000001
        /*036c*/ 	.word	0x00000001


	//----- nvinfo : EIATTR_CRS_STACK_SIZE
	.align		4
.L_538:
        /*0370*/ 	.byte	0x04, 0x1e
        /*0372*/ 	.short	(.L_540 - .L_539)
.L_539:
        /*0374*/ 	.word	0x00000000
.L_540:


//--------------------- .nv.info._ZN7cutlass13device_kernelIN5flash19enable_sm80_to_sm89INS1_16FlashAttnFwdSm80INS1_25CollectiveMainloopFwdSm80ILi8ELi2ELb0EN4cute5tupleIJNS5_1CILi128EEENS7_ILi64EEENS7_ILi192EEEEEELi192ENS_10bfloat16_tEfNS_4arch4Sm80ELb1ELb0ELb1ELb1ELb0ELb1ELb1ELb0EEENS1_21CollectiveEpilogueFwdINS6_IJS8_SA_S9_EEENS6_IJNS7_ILi1EEESI_SI_EEESC_SE_Li256ELb1ELb1ELb0ELb0EEENS1_19SingleTileSchedulerILb1ELb0ELb1ELi128EEEEEEEEEvNT_6ParamsE --------------------------
	.section	.nv.info._ZN7cutlass13device_kernelIN5flash19enable_sm80_to_sm89INS1_16FlashAttnFwdSm80INS1_25CollectiveMainloopFwdSm80ILi8ELi2ELb0EN4cute5tupleIJNS5_1CILi128EEENS7_ILi64EEENS7_ILi192EEEEEELi192ENS_10bfloat16_tEfNS_4arch4Sm80ELb1ELb0ELb1ELb1ELb0ELb1ELb1ELb0EEENS1_21CollectiveEpilogueFwdINS6_IJS8_SA_S9_EEENS6_IJNS7_ILi1EEESI_SI_EEESC_SE_Li256ELb1ELb1ELb0ELb0EEENS1_19SingleTileSchedulerILb1ELb0ELb1ELi128EEEEEEEEEvNT_6ParamsE,"",@"SHT_CUDA_INFO"
	.sectionflags	@""
	.align	4


	//----- nvinfo : EIATTR_CUDA_API_VERSION
	.align		4
        /*0000*/ 	.byte	0x04, 0x37
        /*0002*/ 	.short	(.L_542 - .L_541)
.L_541:
        /*0004*/ 	.word	0x00000082


	//----- nvinfo : EIATTR_SW2861232_WAR
	.align		4
.L_542:
        /*0008*/ 	.byte	0x01, 0x35
	.zero		2


	//----- nvinfo : EIATTR_PARAM_CBANK
	.align		4
        /*000c*/ 	.byte	0x04, 0x0a
        /*000e*/ 	.short	(.L_544 - .L_543)
	.align		4
.L_543:
        /*0010*/ 	.word	index@(.nv.constant0._ZN7cutlass13device_kernelIN5flash19enable_sm80_to_sm89INS1_16FlashAttnFwdSm80INS1_25CollectiveMainloopFwdSm80ILi8ELi2ELb0EN4cute5tupleIJNS5_1CILi128EEENS7_ILi64EEENS7_ILi192EEEEEELi192ENS_10bfloat16_tEfNS_4arch4Sm80ELb1ELb0ELb1ELb1ELb0ELb1ELb1ELb0EEENS1_21CollectiveEpilogueFwdINS6_IJS8_SA_S9_EEENS6_IJNS7_ILi1EEESI_SI_EEESC_SE_Li256ELb1ELb1ELb0ELb0EEENS1_19SingleTileSchedulerILb1ELb0ELb1ELi128EEEEEEEEEvNT_6ParamsE)
        /*0014*/ 	.short	0x0160
        /*0016*/ 	.short	0x0418


	//----- nvinfo : EIATTR_CBANK_PARAM_SIZE
	.align		4
.L_544:
        /*0018*/ 	.byte	0x03, 0x19
        /*001a*/ 	.short	0x0418


	//----- nvinfo : EIATTR_KPARAM_INFO
	.align		4
        /*001c*/ 	.byte	0x04, 0x17
        /*001e*/ 	.short	(.L_546 - .L_545)
.L_545:
        /*0020*/ 	.word	0x00000000
        /*0024*/ 	.short	0x0000
        /*0026*/ 	.short	0x0000
        /*0028*/ 	.byte	0x00, 0xf0, 0x61, 0x10


	//----- nvinfo : EIATTR_MAXREG_COUNT
	.align		4
.L_546:
        /*002c*/ 	.byte	0x03, 0x1b
        /*002e*/ 	.short	0x00ff


	//----- nvinfo : EIATTR_NUM_BARRIERS
	.align		4
        /*0030*/ 	.byte	0x02, 0x4c
        /*0032*/ 	.byte	0x02
	.zero		1


	//----- nvinfo : EIATTR_MERCURY_ISA_VERSION
	.align		4
        /*0034*/ 	.byte	0x03, 0x5f
        /*0036*/ 	.short	0x0000


	//----- nvinfo : EIATTR_COOP_GROUP_MASK_REGIDS
	.align		4
        /*0038*/ 	.byte	0x04, 0x29
        /*003a*/ 	.short	(.L_548 - .L_547)


	//   ....[0]....
.L_547:
        /*003c*/ 	.word	0xffffffff


	//   ....[1]....
        /*0040*/ 	.word	0xffffffff


	//   ....[2]....
        /*0044*/ 	.word	0xffffffff


	//   ....[3]....
        /*0048*/ 	.word	0xffffffff


	//   ....[4]....
        /*004c*/ 	.word	0xffffffff


	//   ....[5]....
        /*0050*/ 	.word	0xffffffff


	//   ....[6]....
        /*0054*/ 	.word	0xffffffff


	//   ....[7]....
        /*0058*/ 	.word	0xffffffff


	//   ....[8]....
        /*005c*/ 	.word	0xffffffff


	//   ....[9]....
        /*0060*/ 	.word	0xffffffff


	//   ....[10]....
        /*0064*/ 	.word	0xffffffff


	//   ....[11]....
        /*0068*/ 	.word	0xffffffff


	//   ....[12]....
        /*006c*/ 	.word	0xffffffff


	//   ....[13]....
        /*0070*/ 	.word	0xffffffff


	//   ....[14]....
        /*0074*/ 	.word	0xffffffff


	//   ....[15]....
        /*0078*/ 	.word	0xffffffff


	//   ....[16]....
        /*007c*/ 	.word	0xffffffff


	//   ....[17]....
        /*0080*/ 	.word	0xffffffff


	//   ....[18]....
        /*0084*/ 	.word	0xffffffff


	//   ....[19]....
        /*0088*/ 	.word	0xffffffff


	//   ....[20]....
        /*008c*/ 	.word	0xffffffff


	//   ....[21]....
        /*0090*/ 	.word	0xffffffff


	//   ....[22]....
        /*0094*/ 	.word	0xffffffff


	//   ....[23]....
        /*0098*/ 	.word	0xffffffff


	//   ....[24]....
        /*009c*/ 	.word	0xffffffff


	//   ....[25]....
        /*00a0*/ 	.word	0xffffffff


	//   ....[26]....
        /*00a4*/ 	.word	0xffffffff


	//   ....[27]....
        /*00a8*/ 	.word	0xffffffff


	//   ....[28]....
        /*00ac*/ 	.word	0xffffffff


	//   ....[29]....
        /*00b0*/ 	.word	0xffffffff


	//   ....[30]....
        /*00b4*/ 	.word	0xffffffff


	//   ....[31]....
        /*00b8*/ 	.word	0xffffffff


	//   ....[32]....
        /*00bc*/ 	.word	0xffffffff


	//   ....[33]....
        /*00c0*/ 	.word	0xffffffff


	//   ....[34]....
        /*00c4*/ 	.word	0xffffffff


	//   ....[35]....
        /*00c8*/ 	.word	0xffffffff


	//   ....[36]....
        /*00cc*/ 	.word	0xffffffff


	//   ....[37]....
        /*00d0*/ 	.word	0xffffffff


	//   ....[38]....
        /*00d4*/ 	.word	0xffffffff


	//   ....[39]....
        /*00d8*/ 	.word	0xffffffff


	//   ....[40]....
        /*00dc*/ 	.word	0xffffffff


	//   ....[41]....
        /*00e0*/ 	.word	0xffffffff


	//   ....[42]....
        /*00e4*/ 	.word	0xffffffff


	//   ....[43]....
        /*00e8*/ 	.word	0xffffffff


	//   ....[44]....
        /*00ec*/ 	.word	0xffffffff


	//   ....[45]....
        /*00f0*/ 	.word	0xffffffff


	//   ....[46]....
        /*00f4*/ 	.word	0xffffffff


	//   ....[47]....
        /*00f8*/ 	.word	0xffffffff


	//   ....[48]....
        /*00fc*/ 	.word	0xffffffff


	//   ....[49]....
        /*0100*/ 	.word	0xffffffff


	//   ....[50]....
        /*0104*/ 	.word	0xffffffff


	//   ....[51]....
        /*0108*/ 	.word	0xffffffff


	//   ....[52]....
        /*010c*/ 	.word	0xffffffff


	//   ....[53]....
        /*0110*/ 	.word	0xffffffff


	//   ....[54]....
        /*0114*/ 	.word	0xffffffff


	//   ....[55]....
        /*0118*/ 	.word	0xffffffff


	//   ....[56]....
        /*011c*/ 	.word	0xffffffff


	//   ....[57]....
        /*0120*/ 	.word	0xffffffff


	//   ....[58]....
        /*0124*/ 	.word	0xffffffff


	//   ....[59]....
        /*0128*/ 	.word	0xffffffff


	//   ....[60]....
        /*012c*/ 	.word	0xffffffff


	//   ....[61]....
        /*0130*/ 	.word	0xffffffff


	//   ....[62]....
        /*0134*/ 	.word	0xffffffff


	//   ....[63]....
        /*0138*/ 	.word	0xffffffff


	//   ....[64]....
        /*013c*/ 	.word	0xffffffff


	//----- nvinfo : EIATTR_COOP_GROUP_INSTR_OFFSETS
	.align		4
.L_548:
        /*0140*/ 	.byte	0x04, 0x28
        /*0142*/ 	.short	(.L_550 - .L_549)


	//   ....[0]....
.L_549:
        /*0144*/ 	.word	0x00000080


	//   ....[1]....
        /*0148*/ 	.word	0x00006cf0


	//   ....[2]....
        /*014c*/ 	.word	0x00006d10


	//   ....[3]....
        /*0150*/ 	.word	0x00006e80


	//   ....[4]....
        /*0154*/ 	.word	0x00006eb0


	//   ....[5]....
        /*0158*/ 	.word	0x00006ff0


	//   ....[6]....
        /*015c*/ 	.word	0x00007020


	//   ....[7]....
        /*0160*/ 	.word	0x00007150


	//   ....[8]....
        /*0164*/ 	.word	0x00007180


	//   ....[9]....
        /*0168*/ 	.word	0x00007b30


	//   ....[10]....
        /*016c*/ 	.word	0x00007be0


	//   ....[11]....
        /*0170*/ 	.word	0x00007c00


	//   ....[12]....
        /*0174*/ 	.word	0x00007c20


	//   ....[13]....
        /*0178*/ 	.word	0x00008060


	//   ....[14]....
        /*017c*/ 	.word	0x00008320


	//   ....[15]....
        /*0180*/ 	.word	0x00008360


	//   ....[16]....
        /*0184*/ 	.word	0x000083a0


	//   ....[17]....
        /*0188*/ 	.word	0x0000b420


	//   ....[18]....
        /*018c*/ 	.word	0x0000b4b0


	//   ....[19]....
        /*0190*/ 	.word	0x0000b500


	//   ....[20]....
        /*0194*/ 	.word	0x0000b510


	//   ....[21]....
        /*0198*/ 	.word	0x0000b7a0


	//   ....[22]....
        /*019c*/ 	.word	0x0000ba60


	//   ....[23]....
        /*01a0*/ 	.word	0x0000baa0


	//   ....[24]....
        /*01a4*/ 	.word	0x0000bae0


	//   ....[25]....
        /*01a8*/ 	.word	0x0000fdb0


	//   ....[26]....
        /*01ac*/ 	.word	0x0000fdf0


	//   ....[27]....
        /*01b0*/ 	.word	0x00010840


	//   ....[28]....
        /*01b4*/ 	.word	0x00010860


	//   ....[29]....
        /*01b8*/ 	.word	0x00010880


	//   ....[30]....
        /*01bc*/ 	.word	0x000108a0


	//   ....[31]....
        /*01c0*/ 	.word	0x000129f0


	//   ....[32]....
        /*01c4*/ 	.word	0x00012b10


	//   ....[33]....
        /*01c8*/ 	.word	0x00013300


	//   ....[34]....
        /*01cc*/ 	.word	0x000133f0


	//   ....[35]....
        /*01d0*/ 	.word	0x00013430


	//   ....[36]....
        /*01d4*/ 	.word	0x00013500


	//   ....[37]....
        /*01d8*/ 	.word	0x000163d0


	//   ....[38]....
        /*01dc*/ 	.word	0x00016420


	//   ....[39]....
        /*01e0*/ 	.word	0x00016430


	//   ....[40]....
        /*01e4*/ 	.word	0x00016450


	//   ....[41]....
        /*01e8*/ 	.word	0x00017e80


	//   ....[42]....
        /*01ec*/ 	.word	0x00017eb0


	//   ....[43]....
        /*01f0*/ 	.word	0x00017ef0


	//   ....[44]....
        /*01f4*/ 	.word	0x00017f00


	//   ....[45]....
        /*01f8*/ 	.word	0x00019420


	//   ....[46]....
        /*01fc*/ 	.word	0x00019450


	//   ....[47]....
        /*0200*/ 	.word	0x00019490


	//   ....[48]....
        /*0204*/ 	.word	0x000194d0


	//   ....[49]....
        /*0208*/ 	.word	0x000196c0


	//   ....[50]....
        /*020c*/ 	.word	0x000196d0


	//   ....[51]....
        /*0210*/ 	.word	0x00019850


	//   ....[52]....
        /*0214*/ 	.word	0x00019880


	//   ....[53]....
        /*0218*/ 	.word	0x000199d0


	//   ....[54]....
        /*021c*/ 	.word	0x00019a00


	//   ....[55]....
        /*0220*/ 	.word	0x00019b50


	//   ....[56]....
        /*0224*/ 	.word	0x00019b70


	//   ....[57]....
        /*0228*/ 	.word	0x0001a350


	//   ....[58]....
        /*022c*/ 	.word	0x0001a370


	//   ....[59]....
        /*0230*/ 	.word	0x0001a4a0


	//   ....[60]....
        /*0234*/ 	.word	0x0001a4d0


	//   ....[61]....
        /*0238*/ 	.word	0x0001a600


	//   ....[62]....
        /*023c*/ 	.word	0x0001a630


	//   ....[63]....
        /*0240*/ 	.word	0x0001a760


	//   ....[64]....
        /*0244*/ 	.word	0x0001a780


	//----- nvinfo : EIATTR_EXIT_INSTR_OFFSETS
	.align		4
.L_550:
        /*0248*/ 	.byte	0x04, 0x1c
        /*024a*/ 	.short	(.L_552 - .L_551)


	//   ....[0]....
.L_551:
        /*024c*/ 	.word	0x00000330


	//   ....[1]....
        /*0250*/ 	.word	0x00019b80


	//   ....[2]....
        /*0254*/ 	.word	0x00019c50


	//   ....[3]....
        /*0258*/ 	.word	0x00019cb0


	//   ....[4]....
        /*025c*/ 	.word	0x0001a790


	//   ....[5]....
        /*0260*/ 	.word	0x0001a840


	//   ....[6]....
        /*0264*/ 	.word	0x0001a8a0


	//----- nvinfo : EIATTR_CTAIDZ_USED
	.align		4
.L_552:
        /*0268*/ 	.byte	0x01, 0x04
	.zero		2


	//----- nvinfo : EIATTR_MAX_THREADS
	.align		4
        /*026c*/ 	.byte	0x04, 0x05
        /*026e*/ 	.short	(.L_554 - .L_553)
.L_553:
        /*0270*/ 	.word	0x00000100
        /*0274*/ 	.word	0x00000001
        /*0278*/ 	.word	0x00000001


	//----- nvinfo : EIATTR_CRS_STACK_SIZE
	.align		4
.L_554:
        /*027c*/ 	.byte	0x04, 0x1e
        /*027e*/ 	.short	(.L_556 - .L_555)
.L_555:
        /*0280*/ 	.word	0x00000000
.L_556:


//--------------------- .nv.info._ZN7cutlass13device_kernelIN5flash19enable_sm80_to_sm89INS1_16FlashAttnFwdSm80INS1_25CollectiveMainloopFwdSm80ILi8ELi1ELb1EN4cute5tupleIJNS5_1CILi128EEENS7_ILi96EEENS7_ILi192EEEEEELi192ENS_10bfloat16_tEfNS_4arch4Sm80ELb0ELb0ELb0ELb0ELb0ELb0ELb1ELb0EEENS1_21CollectiveEpilogueFwdINS6_IJS8_SA_S9_EEENS6_IJNS7_ILi1EEESI_SI_EEESC_SE_Li256ELb0ELb1ELb0ELb0EEENS1_19SingleTileSchedulerILb0ELb0ELb1ELi128EEEEEEEEEvNT_6ParamsE --------------------------
	.section	.nv.info._ZN7cutlass13device_kernelIN5flash19enable_sm80_to_sm89INS1_16FlashAttnFwdSm80INS1_25CollectiveMainloopFwdSm80ILi8ELi1ELb1EN4cute5tupleIJNS5_1CILi128EEENS7_ILi96EEENS7_ILi192EEEEEELi192ENS_10bfloat16_tEfNS_4arch4Sm80ELb0ELb0ELb0ELb0ELb0ELb0ELb1ELb0EEENS1_21CollectiveEpilogueFwdINS6_IJS8_SA_S9_EEENS6_IJNS7_ILi1EEESI_SI_EEESC_SE_Li256ELb0ELb1ELb0ELb0EEENS1_19SingleTileSchedulerILb0ELb0ELb1ELi128EEEEEEEEEvNT_6ParamsE,"",@"SHT_CUDA_INFO"
	.sectionflags	@""
	.align	4


	//----- nvinfo : EIATTR_CUDA_API_VERSION
	.align		4
        /*0000*/ 	.byte	0x04, 0x37
        /*0002*/ 	.short	(.L_558 - .L_557)
.L_557:
        /*0004*/ 	.word	0x00000082


	//----- nvinfo : EIATTR_SW2861232_WAR
	.align		4
.L_558:
        /*0008*/ 	.byte	0x01, 0x35
	.zero		2


	//----- nvinfo : EIATTR_PARAM_CBANK
	.align		4
        /*000c*/ 	.byte	0x04, 0x0a
        /*000e*/ 	.short	(.L_560 - .L_559)
	.align		4
.L_559:
        /*0010*/ 	.word	index@(.nv.constant0._ZN7cutlass13device_kernelIN5flash19enable_sm80_to_sm89INS1_16FlashAttnFwdSm80INS1_25CollectiveMainloopFwdSm80ILi8ELi1ELb1EN4cute5tupleIJNS5_1CILi128EEENS7_ILi96EEENS7_ILi192EEEEEELi192ENS_10bfloat16_tEfNS_4arch4Sm80ELb0ELb0ELb0ELb0ELb0ELb0ELb1ELb0EEENS1_21CollectiveEpilogueFwdINS6_IJS8_SA_S9_EEENS6_IJNS7_ILi1EEESI_SI_EEESC_SE_Li256ELb0ELb1ELb0ELb0EEENS1_19SingleTileSchedulerILb0ELb0ELb1ELi128EEEEEEEEEvNT_6ParamsE)
        /*0014*/ 	.short	0x0160
        /*0016*/ 	.short	0x0418


	//----- nvinfo : EIATTR_CBANK_PARAM_SIZE
	.align		4
.L_560:
        /*0018*/ 	.byte	0x03, 0x19
        /*001a*/ 	.short	0x0418


	//----- nvinfo : EIATTR_KPARAM_INFO
	.align		4
        /*001c*/ 	.byte	0x04, 0x17
        /*001e*/ 	.short	(.L_562 - .L_561)
.L_561:
        /*0020*/ 	.word	0x00000000
        /*0024*/ 	.short	0x0000
        /*0026*/ 	.short	0x0000
        /*0028*/ 	.byte	0x00, 0xf0, 0x61, 0x10


	//----- nvinfo : EIATTR_MAXREG_COUNT
	.align		4
.L_562:
        /*002c*/ 	.byte	0x03, 0x1b
        /*002e*/ 	.short	0x00ff


	//----- nvinfo : EIATTR_NUM_BARRIERS
	.align		4
        /*0030*/ 	.byte	0x02, 0x4c
        /*0032*/ 	.byte	0x02
	.zero		1


	//----- nvinfo : EIATTR_ANNOTATIONS
	.align		4
        /*0034*/ 	.byte	0x04, 0x55
        /*0036*/ 	.short	(.L_564 - .L_563)


	//   ....[0]....
.L_563:
        /* <DEDUP_REMOVED lines=30> */


	//----- nvinfo : EIATTR_MERCURY_ISA_VERSION
	.align		4
.L_564:
        /*0208*/ 	.byte	0x03, 0x5f
        /*020a*/ 	.short	0x0000


	//----- nvinfo : EIATTR_COOP_GROUP_MASK_REGIDS
	.align		4
        /*020c*/ 	.byte	0x04, 0x29
        /*020e*/ 	.short	(.L_566 - .L_565)


	//   ....[0]....
.L_565:
        /*0210*/ 	.word	0xffffffff


	//   ....[1]....
        /*0214*/ 	.word	0xffffffff


	//   ....[2]....
        /*0218*/ 	.word	0xffffffff


	//   ....[3]....
        /*021c*/ 	.word	0xffffffff


	//   ....[4]....
        /*0220*/ 	.word	0xffffffff


	//   ....[5]....
        /*0224*/ 	.word	0xffffffff


	//   ....[6]....
        /*0228*/ 	.word	0xffffffff


	//   ....[7]....
        /*022c*/ 	.word	0xffffffff


	//   ....[8]....
        /*0230*/ 	.word	0xffffffff


	//   ....[9]....
        /*0234*/ 	.word	0xffffffff


	//   ....[10]....
        /*0238*/ 	.word	0xffffffff


	//   ....[11]....
        /*023c*/ 	.word	0xffffffff


	//   ....[12]....
        /*0240*/ 	.word	0xffffffff


	//   ....[13]....
        /*0244*/ 	.word	0xffffffff


	//   ....[14]....
        /*0248*/ 	.word	0xffffffff


	//   ....[15]....
        /*024c*/ 	.word	0xffffffff


	//   ....[16]....
        /*0250*/ 	.word	0xffffffff


	//   ....[17]....
        /*0254*/ 	.word	0xffffffff


	//   ....[18]....
        /*0258*/ 	.word	0xffffffff


	//   ....[19]....
        /*025c*/ 	.word	0xffffffff


	//   ....[20]....
        /*0260*/ 	.word	0xffffffff


	//   ....[21]....
        /*0264*/ 	.word	0xffffffff


	//   ....[22]....
        /*0268*/ 	.word	0xffffffff


	//   ....[23]....
        /*026c*/ 	.word	0xffffffff


	//   ....[24]....
        /*0270*/ 	.word	0xffffffff


	//   ....[25]....
        /*0274*/ 	.word	0xffffffff


	//   ....[26]....
        /*0278*/ 	.word	0xffffffff


	//   ....[27]....
        /*027c*/ 	.word	0xffffffff


	//   ....[28]....
        /*0280*/ 	.word	0xffffffff


	//   ....[29]....
        /*0284*/ 	.word	0xffffffff


	//   ....[30]....
        /*0288*/ 	.word	0xffffffff


	//   ....[31]....
        /*028c*/ 	.word	0xffffffff


	//----- nvinfo : EIATTR_COOP_GROUP_INSTR_OFFSETS
	.align		4
.L_566:
        /*0290*/ 	.byte	0x04, 0x28
        /*0292*/ 	.short	(.L_568 - .L_567)


	//   ....[0]....
.L_567:
        /*0294*/ 	.word	0x00000610


	//   ....[1]....
        /*0298*/ 	.word	0x00000650


	//   ....[2]....
        /*029c*/ 	.word	0x000006d0


	//   ....[3]....
        /*02a0*/ 	.word	0x00000730


	//   ....[4]....
        /*02a4*/ 	.word	0x00000760


	//   ....[5]....
        /*02a8*/ 	.word	0x00000800


	//   ....[6]....
        /*02ac*/ 	.word	0x00000830


	//   ....[7]....
        /*02b0*/ 	.word	0x00000870


	//   ....[8]....
        /*02b4*/ 	.word	0x00002f80


	//   ....[9]....
        /*02b8*/ 	.word	0x00003050


	//   ....[10]....
        /*02bc*/ 	.word	0x00003090


	//   ....[11]....
        /*02c0*/ 	.word	0x00003110


	//   ....[12]....
        /*02c4*/ 	.word	0x00007e00


	//   ....[13]....
        /*02c8*/ 	.word	0x00007e30


	//   ....[14]....
        /*02cc*/ 	.word	0x00007e50


	//   ....[15]....
        /*02d0*/ 	.word	0x00007e70


	//   ....[16]....
        /*02d4*/ 	.word	0x0000a1d0


	//   ....[17]....
        /*02d8*/ 	.word	0x0000a1e0


	//   ....[18]....
        /*02dc*/ 	.word	0x0000a210


	//   ....[19]....
        /*02e0*/ 	.word	0x0000a230


	//   ....[20]....
        /*02e4*/ 	.word	0x0000b610


	//   ....[21]....
        /*02e8*/ 	.word	0x0000b620


	//   ....[22]....
        /*02ec*/ 	.word	0x0000b640


	//   ....[23]....
        /*02f0*/ 	.word	0x0000b650


	//   ....[24]....
        /*02f4*/ 	.word	0x0000b760


	//   ....[25]....
        /*02f8*/ 	.word	0x0000b780


	//   ....[26]....
        /*02fc*/ 	.word	0x0000b8e0


	//   ....[27]....
        /*0300*/ 	.word	0x0000b910


	//   ....[28]....
        /*0304*/ 	.word	0x0000ba40


	//   ....[29]....
        /*0308*/ 	.word	0x0000ba70


	//   ....[30]....
        /*030c*/ 	.word	0x0000bba0


	//   ....[31]....
        /*0310*/ 	.word	0x0000bbc0


	//----- nvinfo : EIATTR_EXIT_INSTR_OFFSETS
	.align		4
.L_568:
        /*0314*/ 	.byte	0x04, 0x1c
        /*0316*/ 	.short	(.L_570 - .L_569)


	//   ....[0]....
.L_569:
        /*0318*/ 	.word	0x00000040


	//   ....[1]....
        /*031c*/ 	.word	0x0000bbd0


	//   ....[2]....
        /*0320*/ 	.word	0x0000bc80


	//   ....[3]....
        /*0324*/ 	.word	0x0000bce0


	//----- nvinfo : EIATTR_CTAIDZ_USED
	.align		4
.L_570:
        /*0328*/ 	.byte	0x01, 0x04
	.zero		2


	//----- nvinfo : EIATTR_MAX_THREADS
	.align		4
        /*032c*/ 	.byte	0x04, 0x05
        /*032e*/ 	.short	(.L_572 - .L_571)
.L_571:
        /*0330*/ 	.word	0x00000100
        /*0334*/ 	.word	0x00000001
        /*0338*/ 	.word	0x00000001


	//----- nvinfo : EIATTR_CRS_STACK_SIZE
	.align		4
.L_572:
        /*033c*/ 	.byte	0x04, 0x1e
        /*033e*/ 	.short	(.L_574 - .L_573)
.L_573:
        /*0340*/ 	.word	0x00000000
.L_574:


//--------------------- .nv.info._ZN7cutlass13device_kernelIN5flash19enable_sm80_to_sm89INS1_16FlashAttnFwdSm80INS1_25CollectiveMainloopFwdSm80ILi8ELi1ELb1EN4cute5tupleIJNS5_1CILi128EEENS7_ILi96EEENS7_ILi192EEEEEELi192ENS_10bfloat16_tEfNS_4arch4Sm80ELb0ELb0ELb0ELb1ELb0ELb0ELb1ELb0EEENS1_21CollectiveEpilogueFwdINS6_IJS8_SA_S9_EEENS6_IJNS7_ILi1EEESI_SI_EEESC_SE_Li256ELb1ELb1ELb0ELb0EEENS1_19SingleTileSchedulerILb1ELb0ELb1ELi128EEEEEEEEEvNT_6ParamsE --------------------------
	.section	.nv.info._ZN7cutlass13device_kernelIN5flash19enable_sm80_to_sm89INS1_16FlashAttnFwdSm80INS1_25CollectiveMainloopFwdSm80ILi8ELi1ELb1EN4cute5tupleIJNS5_1CILi128EEENS7_ILi96EEENS7_ILi192EEEEEELi192ENS_10bfloat16_tEfNS_4arch4Sm80ELb0ELb0ELb0ELb1ELb0ELb0ELb1ELb0EEENS1_21CollectiveEpilogueFwdINS6_IJS8_SA_S9_EEENS6_IJNS7_ILi1EEESI_SI_EEESC_SE_Li256ELb1ELb1ELb0ELb0EEENS1_19SingleTileSchedulerILb1ELb0ELb1ELi128EEEEEEEEEvNT_6ParamsE,"",@"SHT_CUDA_INFO"
	.sectionflags	@""
	.align	4


	//----- nvinfo : EIATTR_CUDA_API_VERSION
	.align		4
        /*0000*/ 	.byte	0x04, 0x37
        /*0002*/ 	.short	(.L_576 - .L_575)
.L_575:
        /*0004*/ 	.word	0x00000082


	//----- nvinfo : EIATTR_SW2861232_WAR
	.align		4
.L_576:
        /*0008*/ 	.byte	0x01, 0x35
	.zero		2


	//----- nvinfo : EIATTR_PARAM_CBANK
	.align		4
        /*000c*/ 	.byte	0x04, 0x0a
        /*000e*/ 	.short	(.L_578 - .L_577)
	.align		4
.L_577:
        /*0010*/ 	.word	index@(.nv.constant0._ZN7cutlass13device_kernelIN5flash19enable_sm80_to_sm89INS1_16FlashAttnFwdSm80INS1_25CollectiveMainloopFwdSm80ILi8ELi1ELb1EN4cute5tupleIJNS5_1CILi128EEENS7_ILi96EEENS7_ILi192EEEEEELi192ENS_10bfloat16_tEfNS_4arch4Sm80ELb0ELb0ELb0ELb1ELb0ELb0ELb1ELb0EEENS1_21CollectiveEpilogueFwdINS6_IJS8_SA_S9_EEENS6_IJNS7_ILi1EEESI_SI_EEESC_SE_Li256ELb1ELb1ELb0ELb0EEENS1_19SingleTileSchedulerILb1ELb0ELb1ELi128EEEEEEEEEvNT_6ParamsE)
        /*0014*/ 	.short	0x0160
        /*0016*/ 	.short	0x0418


	//----- nvinfo : EIATTR_CBANK_PARAM_SIZE
	.align		4
.L_578:
        /*0018*/ 	.byte	0x03, 0x19
        /*001a*/ 	.short	0x0418


	//----- nvinfo : EIATTR_KPARAM_INFO
	.align		4
        /*001c*/ 	.byte	0x04, 0x17
        /*001e*/ 	.short	(.L_580 - .L_579)
.L_579:
        /*0020*/ 	.word	0x00000000
        /*0024*/ 	.short	0x0000
        /*0026*/ 	.short	0x0000
        /*0028*/ 	.byte	0x00, 0xf0, 0x61, 0x10


	//----- nvinfo : EIATTR_MAXREG_COUNT
	.align		4
.L_580:
        /*002c*/ 	.byte	0x03, 0x1b
        /*002e*/ 	.short	0x00ff


	//----- nvinfo : EIATTR_NUM_BARRIERS
	.align		4
        /*0030*/ 	.byte	0x02, 0x4c
        /*0032*/ 	.byte	0x02
	.zero		1


	//----- nvinfo : EIATTR_ANNOTATIONS
	.align		4
        /*0034*/ 	.byte	0x04, 0x55
        /*0036*/ 	.short	(.L_582 - .L_581)


	//   ....[0]....
.L_581:
        /* <DEDUP_REMOVED lines=26> */


	//----- nvinfo : EIATTR_MERCURY_ISA_VERSION
	.align		4
.L_582:
        /*01c0*/ 	.byte	0x03, 0x5f
        /*01c2*/ 	.short	0x0000


	//----- nvinfo : EIATTR_COOP_GROUP_MASK_REGIDS
	.align		4
        /*01c4*/ 	.byte	0x04, 0x29
        /*01c6*/ 	.short	(.L_584 - .L_583)


	//   ....[0]....
.L_583:
        /*01c8*/ 	.word	0xffffffff


	//   ....[1]....
        /*01cc*/ 	.word	0xffffffff


	//   ....[2]....
        /*01d0*/ 	.word	0xffffffff


	//   ....[3]....
        /*01d4*/ 	.word	0xffffffff


	//   ....[4]....
        /*01d8*/ 	.word	0xffffffff


	//   ....[5]....
        /*01dc*/ 	.word	0xffffffff


	//   ....[6]....
        /*01e0*/ 	.word	0xffffffff


	//   ....[7]....
        /*01e4*/ 	.word	0xffffffff


	//   ....[8]....
        /*01e8*/ 	.word	0xffffffff


	//   ....[9]....
        /*01ec*/ 	.word	0xffffffff


	//   ....[10]....
        /*01f0*/ 	.word	0xffffffff


	//   ....[11]....
        /*01f4*/ 	.word	0xffffffff


	//   ....[12]....
        /*01f8*/ 	.word	0xffffffff


	//   ....[13]....
        /*01fc*/ 	.word	0xffffffff


	//   ....[14]....
        /*0200*/ 	.word	0xffffffff


	//   ....[15]....
        /*0204*/ 	.word	0xffffffff


	//   ....[16]....
        /*0208*/ 	.word	0xffffffff


	//   ....[17]....
        /*020c*/ 	.word	0xffffffff


	//   ....[18]....
        /*0210*/ 	.word	0xffffffff


	//   ....[19]....
        /*0214*/ 	.word	0xffffffff


	//   ....[20]....
        /*0218*/ 	.word	0xffffffff


	//   ....[21]....
        /*021c*/ 	.word	0xffffffff


	//   ....[22]....
        /*0220*/ 	.word	0xffffffff


	//   ....[23]....
        /*0224*/ 	.word	0xffffffff


	//   ....[24]....
        /*0228*/ 	.word	0xffffffff


	//   ....[25]....
        /*022c*/ 	.word	0xffffffff


	//   ....[26]....
        /*0230*/ 	.word	0xffffffff


	//   ....[27]....
        /*0234*/ 	.word	0xffffffff


	//   ....[28]....
        /*0238*/ 	.word	0xffffffff


	//   ....[29]....
        /*023c*/ 	.word	0xffffffff


	//   ....[30]....
        /*0240*/ 	.word	0xffffffff


	//   ....[31]....
        /*0244*/ 	.word	0xffffffff


	//   ....[32]....
        /*0248*/ 	.word	0xffffffff


	//   ....[33]....
        /*024c*/ 	.word	0xffffffff


	//   ....[34]....
        /*0250*/ 	.word	0xffffffff


	//   ....[35]....
        /*0254*/ 	.word	0xffffffff


	//   ....[36]....
        /*0258*/ 	.word	0xffffffff


	//   ....[37]....
        /*025c*/ 	.word	0xffffffff


	//   ....[38]....
        /*0260*/ 	.word	0xffffffff


	//   ....[39]....
        /*0264*/ 	.word	0xffffffff


	//   ....[40]....
        /*0268*/ 	.word	0xffffffff


	//----- nvinfo : EIATTR_COOP_GROUP_INSTR_OFFSETS
	.align		4
.L_584:
        /*026c*/ 	.byte	0x04, 0x28
        /*026e*/ 	.short	(.L_586 - .L_585)


	//   ....[0]....
.L_585:
        /*0270*/ 	.word	0x00000090


	//   ....[1]....
        /*0274*/ 	.word	0x00000e60


	//   ....[2]....
        /*0278*/ 	.word	0x00000e90


	//   ....[3]....
        /*027c*/ 	.word	0x00000ff0


	//   ....[4]....
        /*0280*/ 	.word	0x00001020


	//   ....[5]....
        /*0284*/ 	.word	0x000011c0


	//   ....[6]....
        /*0288*/ 	.word	0x00001200


	//   ....[7]....
        /*028c*/ 	.word	0x00001260


	//   ....[8]....
        /*0290*/ 	.word	0x00001280


	//   ....[9]....
        /*0294*/ 	.word	0x000038f0


	//   ....[10]....
        /*0298*/ 	.word	0x000039c0


	//   ....[11]....
        /*029c*/ 	.word	0x000039f0


	//   ....[12]....
        /*02a0*/ 	.word	0x00003a60


	//   ....[13]....
        /*02a4*/ 	.word	0x00007e20


	//   ....[14]....
        /*02a8*/ 	.word	0x00007e50


	//   ....[15]....
        /*02ac*/ 	.word	0x00007e70


	//   ....[16]....
        /*02b0*/ 	.word	0x00007e90


	//   ....[17]....
        /*02b4*/ 	.word	0x0000a120


	//   ....[18]....
        /*02b8*/ 	.word	0x0000a130


	//   ....[19]....
        /*02bc*/ 	.word	0x0000a160


	//   ....[20]....
        /*02c0*/ 	.word	0x0000a170


	//   ....[21]....
        /*02c4*/ 	.word	0x0000b6e0


	//   ....[22]....
        /*02c8*/ 	.word	0x0000b730


	//   ....[23]....
        /*02cc*/ 	.word	0x0000b760


	//   ....[24]....
        /*02d0*/ 	.word	0x0000b780


	//   ....[25]....
        /*02d4*/ 	.word	0x0000b960


	//   ....[26]....
        /*02d8*/ 	.word	0x0000b970


	//   ....[27]....
        /*02dc*/ 	.word	0x0000baf0


	//   ....[28]....
        /*02e0*/ 	.word	0x0000bb20


	//   ....[29]....
        /*02e4*/ 	.word	0x0000bc70


	//   ....[30]....
        /*02e8*/ 	.word	0x0000bca0


	//   ....[31]....
        /*02ec*/ 	.word	0x0000bdf0


	//   ....[32]....
        /*02f0*/ 	.word	0x0000be10


	//   ....[33]....
        /*02f4*/ 	.word	0x0000c610


	//   ....[34]....
        /*02f8*/ 	.word	0x0000c630


	//   ....[35]....
        /*02fc*/ 	.word	0x0000c780


	//   ....[36]....
        /*0300*/ 	.word	0x0000c7b0


	//   ....[37]....
        /*0304*/ 	.word	0x0000c8e0


	//   ....[38]....
        /*0308*/ 	.word	0x0000c910


	//   ....[39]....
        /*030c*/ 	.word	0x0000ca40


	//   ....[40]....
        /*0310*/ 	.word	0x0000ca60


	//----- nvinfo : EIATTR_EXIT_INSTR_OFFSETS
	.align		4
.L_586:
        /*0314*/ 	.byte	0x04, 0x1c
        /*0316*/ 	.short	(.L_588 - .L_587)


	//   ....[0]....
.L_587:
        /*0318*/ 	.word	0x00000350


	//   ....[1]....
        /*031c*/ 	.word	0x0000be20


	//   ....[2]....
        /*0320*/ 	.word	0x0000bef0


	//   ....[3]....
        /*0324*/ 	.word	0x0000bf50


	//   ....[4]....
        /*0328*/ 	.word	0x0000ca70


	//   ....[5]....
        /*032c*/ 	.word	0x0000cb20


	//   ....[6]....
        /*0330*/ 	.word	0x0000cb80


	//----- nvinfo : EIATTR_CTAIDZ_USED
	.align		4
.L_588:
        /*0334*/ 	.byte	0x01, 0x04
	.zero		2


	//----- nvinfo : EIATTR_MAX_THREADS
	.align		4
        /*0338*/ 	.byte	0x04, 0x05
        /*033a*/ 	.short	(.L_590 - .L_589)
.L_589:
        /*033c*/ 	.word	0x00000100
        /*0340*/ 	.word	0x00000001
        /*0344*/ 	.word	0x00000001


	//----- nvinfo : EIATTR_CRS_STACK_SIZE
	.align		4
.L_590:
        /*0348*/ 	.byte	0x04, 0x1e
        /*034a*/ 	.short	(.L_592 - .L_591)
.L_591:
        /*034c*/ 	.word	0x00000000
.L_592:


//--------------------- .nv.info._ZN7cutlass13device_kernelIN5flash19enable_sm80_to_sm89INS1_16FlashAttnFwdSm80INS1_25CollectiveMainloopFwdSm80ILi8ELi1ELb0EN4cute5tupleIJNS5_1CILi128EEENS7_ILi64EEENS7_ILi192EEEEEELi192ENS_10bfloat16_tEfNS_4arch4Sm80ELb0ELb0ELb0ELb1ELb0ELb1ELb1ELb0EEENS1_21CollectiveEpilogueFwdINS6_IJS8_SA_S9_EEENS6_IJNS7_ILi1EEESI_SI_EEESC_SE_Li256ELb1ELb1ELb0ELb0EEENS1_19SingleTileSchedulerILb1ELb0ELb1ELi128EEEEEEEEEvNT_6ParamsE --------------------------
	.section	.nv.info._ZN7cutlass13device_kernelIN5flash19enable_sm80_to_sm89INS1_16FlashAttnFwdSm80INS1_25CollectiveMainloopFwdSm80ILi8ELi1ELb0EN4cute5tupleIJNS5_1CILi128EEENS7_ILi64EEENS7_ILi192EEEEEELi192ENS_10bfloat16_tEfNS_4arch4Sm80ELb0ELb0ELb0ELb1ELb0ELb1ELb1ELb0EEENS1_21CollectiveEpilogueFwdINS6_IJS8_SA_S9_EEENS6_IJNS7_ILi1EEESI_SI_EEESC_SE_Li256ELb1ELb1ELb0ELb0EEENS1_19SingleTileSchedulerILb1ELb0ELb1ELi128EEEEEEEEEvNT_6ParamsE,"",@"SHT_CUDA_INFO"
	.sectionflags	@""
	.align	4


	//----- nvinfo : EIATTR_CUDA_API_VERSION
	.align		4
        /*0000*/ 	.byte	0x04, 0x37
        /*0002*/ 	.short	(.L_594 - .L_593)
.L_593:
        /*0004*/ 	.word	0x00000082


	//----- nvinfo : EIATTR_SW2861232_WAR
	.align		4
.L_594:
        /*0008*/ 	.byte	0x01, 0x35
	.zero		2


	//----- nvinfo : EIATTR_PARAM_CBANK
	.align		4
        /*000c*/ 	.byte	0x04, 0x0a
        /*000e*/ 	.short	(.L_596 - .L_595)
	.align		4
.L_595:
        /*0010*/ 	.word	index@(.nv.constant0._ZN7cutlass13device_kernelIN5flash19enable_sm80_to_sm89INS1_16FlashAttnFwdSm80INS1_25CollectiveMainloopFwdSm80ILi8ELi1ELb0EN4cute5tupleIJNS5_1CILi128EEENS7_ILi64EEENS7_ILi192EEEEEELi192ENS_10bfloat16_tEfNS_4arch4Sm80ELb0ELb0ELb0ELb1ELb0ELb1ELb1ELb0EEENS1_21CollectiveEpilogueFwdINS6_IJS8_SA_S9_EEENS6_IJNS7_ILi1EEESI_SI_EEESC_SE_Li256ELb1ELb1ELb0ELb0EEENS1_19SingleTileSchedulerILb1ELb0ELb1ELi128EEEEEEEEEvNT_6ParamsE)
        /*0014*/ 	.short	0x0160
        /*0016*/ 	.short	0x0418


	//----- nvinfo : EIATTR_CBANK_PARAM_SIZE
	.align		4
.L_596:
        /*0018*/ 	.byte	0x03, 0x19
        /*001a*/ 	.short	0x0418


	//----- nvinfo : EIATTR_KPARAM_INFO
	.align		4
        /*001c*/ 	.byte	0x04, 0x17
        /*001e*/ 	.short	(.L_598 - .L_597)
.L_597:
        /*0020*/ 	.word	0x00000000
        /*0024*/ 	.short	0x0000
        /*0026*/ 	.short	0x0000
        /*0028*/ 	.byte	0x00, 0xf0, 0x61, 0x10


	//----- nvinfo : EIATTR_MAXREG_COUNT
	.align		4
.L_598:
        /*002c*/ 	.byte	0x03, 0x1b
        /*002e*/ 	.short	0x00ff


	//----- nvinfo : EIATTR_NUM_BARRIERS
	.align		4
        /*0030*/ 	.byte	0x02, 0x4c
        /*0032*/ 	.byte	0x02
	.zero		1


	//----- nvinfo : EIATTR_MERCURY_ISA_VERSION
	.align		4
        /*0034*/ 	.byte	0x03, 0x5f
        /*0036*/ 	.short	0x0000


	//----- nvinfo : EIATTR_COOP_GROUP_MASK_REGIDS
	.align		4
        /*0038*/ 	.byte	0x04, 0x29
        /*003a*/ 	.short	(.L_600 - .L_599)


	//   ....[0]....
.L_599:
        /*003c*/ 	.word	0xffffffff


	//   ....[1]....
        /*0040*/ 	.word	0xffffffff


	//   ....[2]....
        /*0044*/ 	.word	0xffffffff


	//   ....[3]....
        /*0048*/ 	.word	0xffffffff


	//   ....[4]....
        /*004c*/ 	.word	0xffffffff


	//   ....[5]....
        /*0050*/ 	.word	0xffffffff


	//   ....[6]....
        /*0054*/ 	.word	0xffffffff


	//   ....[7]....
        /*0058*/ 	.word	0xffffffff


	//   ....[8]....
        /*005c*/ 	.word	0xffffffff


	//   ....[9]....
        /*0060*/ 	.word	0xffffffff


	//   ....[10]....
        /*0064*/ 	.word	0xffffffff


	//   ....[11]....
        /*0068*/ 	.word	0xffffffff


	//   ....[12]....
        /*006c*/ 	.word	0xffffffff


	//   ....[13]....
        /*0070*/ 	.word	0xffffffff


	//   ....[14]....
        /*0074*/ 	.word	0xffffffff


	//   ....[15]....
        /*0078*/ 	.word	0xffffffff


	//   ....[16]....
        /*007c*/ 	.word	0xffffffff


	//   ....[17]....
        /*0080*/ 	.word	0xffffffff


	//   ....[18]....
        /*0084*/ 	.word	0xffffffff


	//   ....[19]....
        /*0088*/ 	.word	0xffffffff


	//   ....[20]....
        /*008c*/ 	.word	0xffffffff


	//   ....[21]....
        /*0090*/ 	.word	0xffffffff


	//   ....[22]....
        /*0094*/ 	.word	0xffffffff


	//   ....[23]....
        /*0098*/ 	.word	0xffffffff


	//   ....[24]....
        /*009c*/ 	.word	0xffffffff


	//   ....[25]....
        /*00a0*/ 	.word	0xffffffff


	//   ....[26]....
        /*00a4*/ 	.word	0xffffffff


	//   ....[27]....
        /*00a8*/ 	.word	0xffffffff


	//   ....[28]....
        /*00ac*/ 	.word	0xffffffff


	//   ....[29]....
        /*00b0*/ 	.word	0xffffffff


	//   ....[30]....
        /*00b4*/ 	.word	0xffffffff


	//   ....[31]....
        /*00b8*/ 	.word	0xffffffff


	//   ....[32]....
        /*00bc*/ 	.word	0xffffffff


	//   ....[33]....
        /*00c0*/ 	.word	0xffffffff


	//   ....[34]....
        /*00c4*/ 	.word	0xffffffff


	//   ....[35]....
        /*00c8*/ 	.word	0xffffffff


	//   ....[36]....
        /*00cc*/ 	.word	0xffffffff


	//   ....[37]....
        /*00d0*/ 	.word	0xffffffff


	//   ....[38]....
        /*00d4*/ 	.word	0xffffffff


	//   ....[39]....
        /*00d8*/ 	.word	0xffffffff


	//   ....[40]....
        /*00dc*/ 	.word	0xffffffff


	//----- nvinfo : EIATTR_COOP_GROUP_INSTR_OFFSETS
	.align		4
.L_600:
        /*00e0*/ 	.byte	0x04, 0x28
        /*00e2*/ 	.short	(.L_602 - .L_601)


	//   ....[0]....
.L_601:
        /*00e4*/ 	.word	0x00000080


	//   ....[1]....
        /*00e8*/ 	.word	0x00006420


	//   ....[2]....
        /*00ec*/ 	.word	0x00006450


	//   ....[3]....
        /*00f0*/ 	.word	0x00006750


	//   ....[4]....
        /*00f4*/ 	.word	0x00006780


	//   ....[5]....
        /*00f8*/ 	.word	0x000068c0


	//   ....[6]....
        /*00fc*/ 	.word	0x000068f0


	//   ....[7]....
        /*0100*/ 	.word	0x00006a20


	//   ....[8]....
        /*0104*/ 	.word	0x00006a60


	//   ....[9]....
        /*0108*/ 	.word	0x0000dcf0


	//   ....[10]....
        /*010c*/ 	.word	0x0000ddb0


	//   ....[11]....
        /*0110*/ 	.word	0x0000ddd0


	//   ....[12]....
        /*0114*/ 	.word	0x0000de30


	//   ....[13]....
        /*0118*/ 	.word	0x00010050


	//   ....[14]....
        /*011c*/ 	.word	0x00010070


	//   ....[15]....
        /*0120*/ 	.word	0x00010090


	//   ....[16]....
        /*0124*/ 	.word	0x000100c0


	//   ....[17]....
        /*0128*/ 	.word	0x00011a10


	//   ....[18]....
        /*012c*/ 	.word	0x00011a40


	//   ....[19]....
        /*0130*/ 	.word	0x00011aa0


	//   ....[20]....
        /*0134*/ 	.word	0x00011ab0


	//   ....[21]....
        /*0138*/ 	.word	0x00012fc0


	//   ....[22]....
        /*013c*/ 	.word	0x00013000


	//   ....[23]....
        /*0140*/ 	.word	0x00013040


	//   ....[24]....
        /*0144*/ 	.word	0x00013080


	//   ....[25]....
        /*0148*/ 	.word	0x00013270


	//   ....[26]....
        /*014c*/ 	.word	0x00013280


	//   ....[27]....
        /*0150*/ 	.word	0x00013400


	//   ....[28]....
        /*0154*/ 	.word	0x00013430


	//   ....[29]....
        /*0158*/ 	.word	0x00013580


	//   ....[30]....
        /*015c*/ 	.word	0x000135b0


	//   ....[31]....
        /*0160*/ 	.word	0x00013700


	//   ....[32]....
        /*0164*/ 	.word	0x00013720


	//   ....[33]....
        /*0168*/ 	.word	0x00013f00


	//   ....[34]....
        /*016c*/ 	.word	0x00013f20


	//   ....[35]....
        /*0170*/ 	.word	0x00014050


	//   ....[36]....
        /*0174*/ 	.word	0x00014080


	//   ....[37]....
        /*0178*/ 	.word	0x000141b0


	//   ....[38]....
        /*017c*/ 	.word	0x000141e0


	//   ....[39]....
        /*0180*/ 	.word	0x00014310


	//   ....[40]....
        /*0184*/ 	.word	0x00014330


	//----- nvinfo : EIATTR_EXIT_INSTR_OFFSETS
	.align		4
.L_602:
        /*0188*/ 	.byte	0x04, 0x1c
        /*018a*/ 	.short	(.L_604 - .L_603)


	//   ....[0]....
.L_603:
        /*018c*/ 	.word	0x00000310


	//   ....[1]....
        /*0190*/ 	.word	0x00013730


	//   ....[2]....
        /*0194*/ 	.word	0x00013800


	//   ....[3]....
        /*0198*/ 	.word	0x00013860


	//   ....[4]....
        /*019c*/ 	.word	0x00014340


	//   ....[5]....
        /*01a0*/ 	.word	0x000143f0


	//   ....[6]....
        /*01a4*/ 	.word	0x00014450


	//----- nvinfo : EIATTR_CTAIDZ_USED
	.align		4
.L_604:
        /*01a8*/ 	.byte	0x01, 0x04
	.zero		2


	//----- nvinfo : EIATTR_MAX_THREADS
	.align		4
        /*01ac*/ 	.byte	0x04, 0x05
        /*01ae*/ 	.short	(.L_606 - .L_605)
.L_605:
        /*01b0*/ 	.word	0x00000100
        /*01b4*/ 	.word	0x00000001
        /*01b8*/ 	.word	0x00000001


	//----- nvinfo : EIATTR_CRS_STACK_SIZE
	.align		4
.L_606:
        /*01bc*/ 	.byte	0x04, 0x1e
        /*01be*/ 	.short	(.L_608 - .L_607)
.L_607:
        /*01c0*/ 	.word	0x00000000
.L_608:


//--------------------- .nv.info._ZN7cutlass13device_kernelIN5flash19enable_sm80_to_sm89INS1_16FlashAttnFwdSm80INS1_25CollectiveMainloopFwdSm80ILi8ELi1ELb0EN4cute5tupleIJNS5_1CILi128EEENS7_ILi64EEENS7_ILi192EEEEEELi192ENS_10bfloat16_tEfNS_4arch4Sm80ELb0ELb1ELb0ELb0ELb0ELb0ELb1ELb0EEENS1_21CollectiveEpilogueFwdINS6_IJS8_SA_S9_EEENS6_IJNS7_ILi1EEESI_SI_EEESC_SE_Li256ELb0ELb1ELb0ELb0EEENS1_19SingleTileSchedulerILb0ELb0ELb1ELi128EEEEEEEEEvNT_6ParamsE --------------------------
	.section	.nv.info._ZN7cutlass13device_kernelIN5flash19enable_sm80_to_sm89INS1_16FlashAttnFwdSm80INS1_25CollectiveMainloopFwdSm80ILi8ELi1ELb0EN4cute5tupleIJNS5_1CILi128EEENS7_ILi64EEENS7_ILi192EEEEEELi192ENS_10bfloat16_tEfNS_4arch4Sm80ELb0ELb1ELb0ELb0ELb0ELb0ELb1ELb0EEENS1_21CollectiveEpilogueFwdINS6_IJS8_SA_S9_EEENS6_IJNS7_ILi1EEESI_SI_EEESC_SE_Li256ELb0ELb1ELb0ELb0EEENS1_19SingleTileSchedulerILb0ELb0ELb1ELi128EEEEEEEEEvNT_6ParamsE,"",@"SHT_CUDA_INFO"
	.sectionflags	@""
	.align	4


	//----- nvinfo : EIATTR_CUDA_API_VERSION
	.align		4
        /*0000*/ 	.byte	0x04, 0x37
        /*0002*/ 	.short	(.L_610 - .L_609)
.L_609:
        /*0004*/ 	.word	0x00000082


	//----- nvinfo : EIATTR_SW2861232_WAR
	.align		4
.L_610:
        /*0008*/ 	.byte	0x01, 0x35
	.zero		2


	//----- nvinfo : EIATTR_PARAM_CBANK
	.align		4
        /*000c*/ 	.byte	0x04, 0x0a
        /*000e*/ 	.short	(.L_612 - .L_611)
	.align		4
.L_611:
        /*0010*/ 	.word	index@(.nv.constant0._ZN7cutlass13device_kernelIN5flash19enable_sm80_to_sm89INS1_16FlashAttnFwdSm80INS1_25CollectiveMainloopFwdSm80ILi8ELi1ELb0EN4cute5tupleIJNS5_1CILi128EEENS7_ILi64EEENS7_ILi192EEEEEELi192ENS_10bfloat16_tEfNS_4arch4Sm80ELb0ELb1ELb0ELb0ELb0ELb0ELb1ELb0EEENS1_21CollectiveEpilogueFwdINS6_IJS8_SA_S9_EEENS6_IJNS7_ILi1EEESI_SI_EEESC_SE_Li256ELb0ELb1ELb0ELb0EEENS1_19SingleTileSchedulerILb0ELb0ELb1ELi128EEEEEEEEEvNT_6ParamsE)
        /*0014*/ 	.short	0x0160
        /*0016*/ 	.short	0x0418


	//----- nvinfo : EIATTR_CBANK_PARAM_SIZE
	.align		4
.L_612:
        /*0018*/ 	.byte	0x03, 0x19
        /*001a*/ 	.short	0x0418


	//----- nvinfo : EIATTR_KPARAM_INFO
	.align		4
        /*001c*/ 	.byte	0x04, 0x17
        /*001e*/ 	.short	(.L_614 - .L_613)
.L_613:
        /*0020*/ 	.word	0x00000000
        /*0024*/ 	.short	0x0000
        /*0026*/ 	.short	0x0000
        /*0028*/ 	.byte	0x00, 0xf0, 0x61, 0x10


	//----- nvinfo : EIATTR_MAXREG_COUNT
	.align		4
.L_614:
        /*002c*/ 	.byte	0x03, 0x1b
        /*002e*/ 	.short	0x00ff


	//----- nvinfo : EIATTR_NUM_BARRIERS
	.align		4
        /*0030*/ 	.byte	0x02, 0x4c
        /*0032*/ 	.byte	0x02
	.zero		1


	//----- nvinfo : EIATTR_MERCURY_ISA_VERSION
	.align		4
        /*0034*/ 	.byte	0x03, 0x5f
        /*0036*/ 	.short	0x0000


	//----- nvinfo : EIATTR_COOP_GROUP_MASK_REGIDS
	.align		4
        /*0038*/ 	.byte	0x04, 0x29
        /*003a*/ 	.short	(.L_616 - .L_615)


	//   ....[0]....
.L_615:
        /*003c*/ 	.word	0xffffffff


	//   ....[1]....
        /*0040*/ 	.word	0xffffffff


	//   ....[2]....
        /*0044*/ 	.word	0xffffffff


	//   ....[3]....
        /*0048*/ 	.word	0xffffffff


	//   ....[4]....
        /*004c*/ 	.word	0xffffffff


	//   ....[5]....
        /*0050*/ 	.word	0xffffffff


	//   ....[6]....
        /*0054*/ 	.word	0xffffffff


	//   ....[7]....
        /*0058*/ 	.word	0xffffffff


	//   ....[8]....
        /*005c*/ 	.word	0xffffffff


	//   ....[9]....
        /*0060*/ 	.word	0xffffffff


	//   ....[10]....
        /*0064*/ 	.word	0xffffffff


	//   ....[11]....
        /*0068*/ 	.word	0xffffffff


	//   ....[12]....
        /*006c*/ 	.word	0xffffffff


	//   ....[13]....
        /*0070*/ 	.word	0xffffffff


	//   ....[14]....
        /*0074*/ 	.word	0xffffffff


	//   ....[15]....
        /*0078*/ 	.word	0xffffffff


	//   ....[16]....
        /*007c*/ 	.word	0xffffffff


	//   ....[17]....
        /*0080*/ 	.word	0xffffffff


	//   ....[18]....
        /*0084*/ 	.word	0xffffffff


	//   ....[19]....
        /*0088*/ 	.word	0xffffffff


	//   ....[20]....
        /*008c*/ 	.word	0xffffffff


	//   ....[21]....
        /*0090*/ 	.word	0xffffffff


	//   ....[22]....
        /*0094*/ 	.word	0xffffffff


	//   ....[23]....
        /*0098*/ 	.word	0xffffffff


	//   ....[24]....
        /*009c*/ 	.word	0xffffffff


	//   ....[25]....
        /*00a0*/ 	.word	0xffffffff


	//   ....[26]....
        /*00a4*/ 	.word	0xffffffff


	//   ....[27]....
        /*00a8*/ 	.word	0xffffffff


	//   ....[28]....
        /*00ac*/ 	.word	0xffffffff


	//   ....[29]....
        /*00b0*/ 	.word	0xffffffff


	//   ....[30]....
        /*00b4*/ 	.word	0xffffffff


	//   ....[31]....
        /*00b8*/ 	.word	0xffffffff


	//   ....[32]....
        /*00bc*/ 	.word	0xffffffff


	//   ....[33]....
        /*00c0*/ 	.word	0xffffffff


	//   ....[34]....
        /*00c4*/ 	.word	0xffffffff


	//   ....[35]....
        /*00c8*/ 	.word	0xffffffff


	//   ....[36]....
        /*00cc*/ 	.word	0xffffffff


	//   ....[37]....
        /*00d0*/ 	.word	0xffffffff


	//   ....[38]....
        /*00d4*/ 	.word	0xffffffff


	//   ....[39]....
        /*00d8*/ 	.word	0xffffffff


	//   ....[40]....
        /*00dc*/ 	.word	0xffffffff


	//   ....[41]....
        /*00e0*/ 	.word	0xffffffff


	//   ....[42]....
        /*00e4*/ 	.word	0xffffffff


	//   ....[43]....
        /*00e8*/ 	.word	0xffffffff


	//   ....[44]....
        /*00ec*/ 	.word	0xffffffff


	//   ....[45]....
        /*00f0*/ 	.word	0xffffffff


	//   ....[46]....
        /*00f4*/ 	.word	0xffffffff


	//   ....[47]....
        /*00f8*/ 	.word	0xffffffff


	//   ....[48]....
        /*00fc*/ 	.word	0xffffffff


	//   ....[49]....
        /*0100*/ 	.word	0xffffffff


	//   ....[50]....
        /*0104*/ 	.word	0xffffffff


	//   ....[51]....
        /*0108*/ 	.word	0xffffffff


	//   ....[52]....
        /*010c*/ 	.word	0xffffffff


	//   ....[53]....
        /*0110*/ 	.word	0xffffffff


	//----- nvinfo : EIATTR_COOP_GROUP_INSTR_OFFSETS
	.align		4
.L_616:
        /*0114*/ 	.byte	0x04, 0x28
        /*0116*/ 	.short	(.L_618 - .L_617)


	//   ....[0]....
.L_617:
        /*0118*/ 	.word	0x00000d30


	//   ....[1]....
        /*011c*/ 	.word	0x00000d60


	//   ....[2]....
        /*0120*/ 	.word	0x00000d90


	//   ....[3]....
        /*0124*/ 	.word	0x00000dc0


	//   ....[4]....
        /*0128*/ 	.word	0x00000f40


	//   ....[5]....
        /*012c*/ 	.word	0x00000f70


	//   ....[6]....
        /*0130*/ 	.word	0x00000fe0


	//   ....[7]....
        /*0134*/ 	.word	0x00001010


	//   ....[8]....
        /*0138*/ 	.word	0x00002880


	//   ....[9]....
        /*013c*/ 	.word	0x00002b80


	//   ....[10]....
        /*0140*/ 	.word	0x00003580


	//   ....[11]....
        /*0144*/ 	.word	0x000036f0


	//   ....[12]....
        /*0148*/ 	.word	0x00003700


	//   ....[13]....
        /*014c*/ 	.word	0x00003750


	//   ....[14]....
        /*0150*/ 	.word	0x000051d0


	//   ....[15]....
        /*0154*/ 	.word	0x00005c50


	//   ....[16]....
        /*0158*/ 	.word	0x00006410


	//   ....[17]....
        /*015c*/ 	.word	0x00006620


	//   ....[18]....
        /*0160*/ 	.word	0x00006650


	//   ....[19]....
        /*0164*/ 	.word	0x000066c0


	//   ....[20]....
        /*0168*/ 	.word	0x000090b0


	//   ....[21]....
        /*016c*/ 	.word	0x000090d0


	//   ....[22]....
        /*0170*/ 	.word	0x000090f0


	//   ....[23]....
        /*0174*/ 	.word	0x00009110


	//   ....[24]....
        /*0178*/ 	.word	0x0000bb30


	//   ....[25]....
        /*017c*/ 	.word	0x0000be70


	//   ....[26]....
        /*0180*/ 	.word	0x0000c7a0


	//   ....[27]....
        /*0184*/ 	.word	0x0000c7f0


	//   ....[28]....
        /*0188*/ 	.word	0x0000c810


	//   ....[29]....
        /*018c*/ 	.word	0x0000c830


	//   ....[30]....
        /*0190*/ 	.word	0x0000df60


	//   ....[31]....
        /*0194*/ 	.word	0x0000df90


	//   ....[32]....
        /*0198*/ 	.word	0x0000dfd0


	//   ....[33]....
        /*019c*/ 	.word	0x0000dfe0


	//   ....[34]....
        /*01a0*/ 	.word	0x0000f510


	//   ....[35]....
        /*01a4*/ 	.word	0x0000f520


	//   ....[36]....
        /*01a8*/ 	.word	0x0000f540


	//   ....[37]....
        /*01ac*/ 	.word	0x0000f560


	//   ....[38]....
        /*01b0*/ 	.word	0x0000f580


	//   ....[39]....
        /*01b4*/ 	.word	0x0000f5a0


	//   ....[40]....
        /*01b8*/ 	.word	0x0000f7d0


	//   ....[41]....
        /*01bc*/ 	.word	0x0000f800


	//   ....[42]....
        /*01c0*/ 	.word	0x0000f950


	//   ....[43]....
        /*01c4*/ 	.word	0x0000f980


	//   ....[44]....
        /*01c8*/ 	.word	0x0000fad0


	//   ....[45]....
        /*01cc*/ 	.word	0x0000faf0


	//   ....[46]....
        /*01d0*/ 	.word	0x00010180


	//   ....[47]....
        /*01d4*/ 	.word	0x000101a0


	//   ....[48]....
        /*01d8*/ 	.word	0x000102d0


	//   ....[49]....
        /*01dc*/ 	.word	0x00010300


	//   ....[50]....
        /*01e0*/ 	.word	0x00010430


	//   ....[51]....
        /*01e4*/ 	.word	0x00010460


	//   ....[52]....
        /*01e8*/ 	.word	0x00010590


	//   ....[53]....
        /*01ec*/ 	.word	0x000105b0


	//----- nvinfo : EIATTR_EXIT_INSTR_OFFSETS
	.align		4
.L_618:
        /*01f0*/ 	.byte	0x04, 0x1c
        /*01f2*/ 	.short	(.L_620 - .L_619)


	//   ....[0]....
.L_619:
        /*01f4*/ 	.word	0x00000030


	//   ....[1]....
        /*01f8*/ 	.word	0x0000fb00


	//   ....[2]....
        /*01fc*/ 	.word	0x0000fbd0


	//   ....[3]....
        /*0200*/ 	.word	0x0000fc30


	//   ....[4]....
        /*0204*/ 	.word	0x000105c0


	//   ....[5]....
        /*0208*/ 	.word	0x00010670


	//   ....[6]....
        /*020c*/ 	.word	0x000106d0


	//----- nvinfo : EIATTR_CTAIDZ_USED
	.align		4
.L_620:
        /*0210*/ 	.byte	0x01, 0x04
	.zero		2


	//----- nvinfo : EIATTR_MAX_THREADS
	.align		4
        /*0214*/ 	.byte	0x04, 0x05
        /*0216*/ 	.short	(.L_622 - .L_621)
.L_621:
        /*0218*/ 	.word	0x00000100
        /*021c*/ 	.word	0x00000001
        /*0220*/ 	.word	0x00000001


	//----- nvinfo : EIATTR_CRS_STACK_SIZE
	.align		4
.L_622:
        /*0224*/ 	.byte	0x04, 0x1e
        /*0226*/ 	.short	(.L_624 - .L_623)
.L_623:
        /*0228*/ 	.word	0x00000000
.L_624:


//--------------------- .nv.info._ZN7cutlass13device_kernelIN5flash19enable_sm80_to_sm89INS1_16FlashAttnFwdSm80INS1_25CollectiveMainloopFwdSm80ILi8ELi1ELb0EN4cute5tupleIJNS5_1CILi128EEENS7_ILi64EEENS7_ILi192EEEEEELi192ENS_10bfloat16_tEfNS_4arch4Sm80ELb0ELb1ELb0ELb1ELb0ELb0ELb1ELb0EEENS1_21CollectiveEpilogueFwdINS6_IJS8_SA_S9_EEENS6_IJNS7_ILi1EEESI_SI_EEESC_SE_Li256ELb1ELb1ELb0ELb0EEENS1_19SingleTileSchedulerILb1ELb0ELb1ELi128EEEEEEEEEvNT_6ParamsE --------------------------
	.section	.nv.info._ZN7cutlass13device_kernelIN5flash19enable_sm80_to_sm89INS1_16FlashAttnFwdSm80INS1_25CollectiveMainloopFwdSm80ILi8ELi1ELb0EN4cute5tupleIJNS5_1CILi128EEENS7_ILi64EEENS7_ILi192EEEEEELi192ENS_10bfloat16_tEfNS_4arch4Sm80ELb0ELb1ELb0ELb1ELb0ELb0ELb1ELb0EEENS1_21CollectiveEpilogueFwdINS6_IJS8_SA_S9_EEENS6_IJNS7_ILi1EEESI_SI_EEESC_SE_Li256ELb1ELb1ELb0ELb0EEENS1_19SingleTileSchedulerILb1ELb0ELb1ELi128EEEEEEEEEvNT_6ParamsE,"",@"SHT_CUDA_INFO"
	.sectionflags	@""
	.align	4


	//----- nvinfo : EIATTR_CUDA_API_VERSION
	.align		4
        /*0000*/ 	.byte	0x04, 0x37
        /*0002*/ 	.short	(.L_626 - .L_625)
.L_625:
        /*0004*/ 	.word	0x00000082


	//----- nvinfo : EIATTR_SW2861232_WAR
	.align		4
.L_626:
        /*0008*/ 	.byte	0x01, 0x35
	.zero		2


	//----- nvinfo : EIATTR_PARAM_CBANK
	.align		4
        /*000c*/ 	.byte	0x04, 0x0a
        /*000e*/ 	.short	(.L_628 - .L_627)
	.align		4
.L_627:
        /*0010*/ 	.word	index@(.nv.constant0._ZN7cutlass13device_kernelIN5flash19enable_sm80_to_sm89INS1_16FlashAttnFwdSm80INS1_25CollectiveMainloopFwdSm80ILi8ELi1ELb0EN4cute5tupleIJNS5_1CILi128EEENS7_ILi64EEENS7_ILi192EEEEEELi192ENS_10bfloat16_tEfNS_4arch4Sm80ELb0ELb1ELb0ELb1ELb0ELb0ELb1ELb0EEENS1_21CollectiveEpilogueFwdINS6_IJS8_SA_S9_EEENS6_IJNS7_ILi1EEESI_SI_EEESC_SE_Li256ELb1ELb1ELb0ELb0EEENS1_19SingleTileSchedulerILb1ELb0ELb1ELi128EEEEEEEEEvNT_6ParamsE)
        /*0014*/ 	.short	0x0160
        /*0016*/ 	.short	0x0418


	//----- nvinfo : EIATTR_CBANK_PARAM_SIZE
	.align		4
.L_628:
        /*0018*/ 	.byte	0x03, 0x19
        /*001a*/ 	.short	0x0418


	//----- nvinfo : EIATTR_KPARAM_INFO
	.align		4
        /*001c*/ 	.byte	0x04, 0x17
        /*001e*/ 	.short	(.L_630 - .L_629)
.L_629:
        /*0020*/ 	.word	0x00000000
        /*0024*/ 	.short	0x0000
        /*0026*/ 	.short	0x0000
        /*0028*/ 	.byte	0x00, 0xf0, 0x61, 0x10


	//----- nvinfo : EIATTR_MAXREG_COUNT
	.align		4
.L_630:
        /*002c*/ 	.byte	0x03, 0x1b
        /*002e*/ 	.short	0x00ff


	//----- nvinfo : EIATTR_NUM_BARRIERS
	.align		4
        /*0030*/ 	.byte	0x02, 0x4c
        /*0032*/ 	.byte	0x02
	.zero		1


	//----- nvinfo : EIATTR_MERCURY_ISA_VERSION
	.align		4
        /*0034*/ 	.byte	0x03, 0x5f
        /*0036*/ 	.short	0x0000


	//----- nvinfo : EIATTR_COOP_GROUP_MASK_REGIDS
	.align		4
        /*0038*/ 	.byte	0x04, 0x29
        /*003a*/ 	.short	(.L_632 - .L_631)


	//   ....[0]....
.L_631:
        /*003c*/ 	.word	0xffffffff


	//   ....[1]....
        /*0040*/ 	.word	0xffffffff


	//   ....[2]....
        /*0044*/ 	.word	0xffffffff


	//   ....[3]....
        /*0048*/ 	.word	0xffffffff


	//   ....[4]....
        /*004c*/ 	.word	0xffffffff


	//   ....[5]....
        /*0050*/ 	.word	0xffffffff


	//   ....[6]....
        /*0054*/ 	.word	0xffffffff


	//   ....[7]....
        /*0058*/ 	.word	0xffffffff


	//   ....[8]....
        /*005c*/ 	.word	0xffffffff


	//   ....[9]....
        /*0060*/ 	.word	0xffffffff


	//   ....[10]....
        /*0064*/ 	.word	0xffffffff


	//   ....[11]....
        /*0068*/ 	.word	0xffffffff


	//   ....[12]....
        /*006c*/ 	.word	0xffffffff


	//   ....[13]....
        /*0070*/ 	.word	0xffffffff


	//   ....[14]....
        /*0074*/ 	.word	0xffffffff


	//   ....[15]....
        /*0078*/ 	.word	0xffffffff


	//   ....[16]....
        /*007c*/ 	.word	0xffffffff


	//   ....[17]....
        /*0080*/ 	.word	0xffffffff


	//   ....[18]....
        /*0084*/ 	.word	0xffffffff


	//   ....[19]....
        /*0088*/ 	.word	0xffffffff


	//   ....[20]....
        /*008c*/ 	.word	0xffffffff


	//   ....[21]....
        /*0090*/ 	.word	0xffffffff


	//   ....[22]....
        /*0094*/ 	.word	0xffffffff


	//   ....[23]....
        /*0098*/ 	.word	0xffffffff


	//   ....[24]....
        /*009c*/ 	.word	0xffffffff


	//   ....[25]....
        /*00a0*/ 	.word	0xffffffff


	//   ....[26]....
        /*00a4*/ 	.word	0xffffffff


	//   ....[27]....
        /*00a8*/ 	.word	0xffffffff


	//   ....[28]....
        /*00ac*/ 	.word	0xffffffff


	//   ....[29]....
        /*00b0*/ 	.word	0xffffffff


	//   ....[30]....
        /*00b4*/ 	.word	0xffffffff


	//   ....[31]....
        /*00b8*/ 	.word	0xffffffff


	//   ....[32]....
        /*00bc*/ 	.word	0xffffffff


	//   ....[33]....
        /*00c0*/ 	.word	0xffffffff


	//   ....[34]....
        /*00c4*/ 	.word	0xffffffff


	//   ....[35]....
        /*00c8*/ 	.word	0xffffffff


	//   ....[36]....
        /*00cc*/ 	.word	0xffffffff


	//   ....[37]....
        /*00d0*/ 	.word	0xffffffff


	//   ....[38]....
        /*00d4*/ 	.word	0xffffffff


	//   ....[39]....
        /*00d8*/ 	.word	0xffffffff


	//   ....[40]....
        /*00dc*/ 	.word	0xffffffff


	//   ....[41]....
        /*00e0*/ 	.word	0xffffffff


	//   ....[42]....
        /*00e4*/ 	.word	0xffffffff


	//   ....[43]....
        /*00e8*/ 	.word	0xffffffff


	//   ....[44]....
        /*00ec*/ 	.word	0xffffffff


	//   ....[45]....
        /*00f0*/ 	.word	0xffffffff


	//   ....[46]....
        /*00f4*/ 	.word	0xffffffff


	//   ....[47]....
        /*00f8*/ 	.word	0xffffffff


	//   ....[48]....
        /*00fc*/ 	.word	0xffffffff


	//   ....[49]....
        /*0100*/ 	.word	0xffffffff


	//   ....[50]....
        /*0104*/ 	.word	0xffffffff


	//   ....[51]....
        /*0108*/ 	.word	0xffffffff


	//   ....[52]....
        /*010c*/ 	.word	0xffffffff


	//   ....[53]....
        /*0110*/ 	.word	0xffffffff


	//   ....[54]....
        /*0114*/ 	.word	0xffffffff


	//----- nvinfo : EIATTR_COOP_GROUP_INSTR_OFFSETS
	.align		4
.L_632:
        /*0118*/ 	.byte	0x04, 0x28
        /*011a*/ 	.short	(.L_634 - .L_633)


	//   ....[0]....
.L_633:
        /*011c*/ 	.word	0x00000080


	//   ....[1]....
        /*0120*/ 	.word	0x000013c0


	//   ....[2]....
        /*0124*/ 	.word	0x000014a0


	//   ....[3]....
        /*0128*/ 	.word	0x000017c0


	//   ....[4]....
        /*012c*/ 	.word	0x000017f0


	//   ....[5]....
        /*0130*/ 	.word	0x00001930


	//   ....[6]....
        /*0134*/ 	.word	0x00001960


	//   ....[7]....
        /*0138*/ 	.word	0x00001a90


	//   ....[8]....
        /*013c*/ 	.word	0x00001ad0


	//   ....[9]....
        /*0140*/ 	.word	0x00002f50


	//   ....[10]....
        /*0144*/ 	.word	0x00003250


	//   ....[11]....
        /*0148*/ 	.word	0x00003da0


	//   ....[12]....
        /*014c*/ 	.word	0x00003dc0


	//   ....[13]....
        /*0150*/ 	.word	0x00003de0


	//   ....[14]....
        /*0154*/ 	.word	0x00003e00


	//   ....[15]....
        /*0158*/ 	.word	0x00005870


	//   ....[16]....
        /*015c*/ 	.word	0x000062a0


	//   ....[17]....
        /*0160*/ 	.word	0x00006ad0


	//   ....[18]....
        /*0164*/ 	.word	0x00006ce0


	//   ....[19]....
        /*0168*/ 	.word	0x00006d10


	//   ....[20]....
        /*016c*/ 	.word	0x00006d80


	//   ....[21]....
        /*0170*/ 	.word	0x00009740


	//   ....[22]....
        /*0174*/ 	.word	0x00009760


	//   ....[23]....
        /*0178*/ 	.word	0x00009780


	//   ....[24]....
        /*017c*/ 	.word	0x000097a0


	//   ....[25]....
        /*0180*/ 	.word	0x0000c170


	//   ....[26]....
        /*0184*/ 	.word	0x0000c500


	//   ....[27]....
        /*0188*/ 	.word	0x0000ce30


	//   ....[28]....
        /*018c*/ 	.word	0x0000ce80


	//   ....[29]....
        /*0190*/ 	.word	0x0000cea0


	//   ....[30]....
        /*0194*/ 	.word	0x0000cec0


	//   ....[31]....
        /*0198*/ 	.word	0x0000e5f0


	//   ....[32]....
        /*019c*/ 	.word	0x0000e620


	//   ....[33]....
        /*01a0*/ 	.word	0x0000e660


	//   ....[34]....
        /*01a4*/ 	.word	0x0000e670


	//   ....[35]....
        /*01a8*/ 	.word	0x0000fbb0


	//   ....[36]....
        /*01ac*/ 	.word	0x0000fbe0


	//   ....[37]....
        /*01b0*/ 	.word	0x0000fc20


	//   ....[38]....
        /*01b4*/ 	.word	0x0000fc60


	//   ....[39]....
        /*01b8*/ 	.word	0x0000fe50


	//   ....[40]....
        /*01bc*/ 	.word	0x0000fe60


	//   ....[41]....
        /*01c0*/ 	.word	0x0000ffe0


	//   ....[42]....
        /*01c4*/ 	.word	0x00010010


	//   ....[43]....
        /*01c8*/ 	.word	0x00010160


	//   ....[44]....
        /*01cc*/ 	.word	0x00010190


	//   ....[45]....
        /*01d0*/ 	.word	0x000102e0


	//   ....[46]....
        /*01d4*/ 	.word	0x00010300


	//   ....[47]....
        /*01d8*/ 	.word	0x00010b10


	//   ....[48]....
        /*01dc*/ 	.word	0x00010b30


	//   ....[49]....
        /*01e0*/ 	.word	0x00010c60


	//   ....[50]....
        /*01e4*/ 	.word	0x00010c90


	//   ....[51]....
        /*01e8*/ 	.word	0x00010dc0


	//   ....[52]....
        /*01ec*/ 	.word	0x00010df0


	//   ....[53]....
        /*01f0*/ 	.word	0x00010f20


	//   ....[54]....
        /*01f4*/ 	.word	0x00010f40


	//----- nvinfo : EIATTR_EXIT_INSTR_OFFSETS
	.align		4
.L_634:
        /*01f8*/ 	.byte	0x04, 0x1c
        /*01fa*/ 	.short	(.L_636 - .L_635)


	//   ....[0]....
.L_635:
        /*01fc*/ 	.word	0x00000310


	//   ....[1]....
        /*0200*/ 	.word	0x00010310


	//   ....[2]....
        /*0204*/ 	.word	0x000103e0


	//   ....[3]....
        /*0208*/ 	.word	0x00010440


	//   ....[4]....
        /*020c*/ 	.word	0x00010f50


	//   ....[5]....
        /*0210*/ 	.word	0x00011000


	//   ....[6]....
        /*0214*/ 	.word	0x00011060


	//----- nvinfo : EIATTR_CTAIDZ_USED
	.align		4
.L_636:
        /*0218*/ 	.byte	0x01, 0x04
	.zero		2


	//----- nvinfo : EIATTR_MAX_THREADS
	.align		4
        /*021c*/ 	.byte	0x04, 0x05
        /*021e*/ 	.short	(.L_638 - .L_637)
.L_637:
        /*0220*/ 	.word	0x00000100
        /*0224*/ 	.word	0x00000001
        /*0228*/ 	.word	0x00000001


	//----- nvinfo : EIATTR_CRS_STACK_SIZE
	.align		4
.L_638:
        /*022c*/ 	.byte	0x04, 0x1e
        /*022e*/ 	.short	(.L_640 - .L_639)
.L_639:
        /*0230*/ 	.word	0x00000000
.L_640:


//--------------------- .nv.info._ZN7cutlass13device_kernelIN5flash19enable_sm80_to_sm89INS1_16FlashAttnFwdSm80INS1_25CollectiveMainloopFwdSm80ILi8ELi1ELb0EN4cute5tupleIJNS5_1CILi128EEENS7_ILi64EEENS7_ILi192EEEEEELi192ENS_10bfloat16_tEfNS_4arch4Sm80ELb0ELb1ELb0ELb1ELb0ELb1ELb1ELb0EEENS1_21CollectiveEpilogueFwdINS6_IJS8_SA_S9_EEENS6_IJNS7_ILi1EEESI_SI_EEESC_SE_Li256ELb1ELb1ELb0ELb0EEENS1_19SingleTileSchedulerILb1ELb0ELb1ELi128EEEEEEEEEvNT_6ParamsE --------------------------
	.section	.nv.info._ZN7cutlass13device_kernelIN5flash19enable_sm80_to_sm89INS1_16FlashAttnFwdSm80INS1_25CollectiveMainloopFwdSm80ILi8ELi1ELb0EN4cute5tupleIJNS5_1CILi128EEENS7_ILi64EEENS7_ILi192EEEEEELi192ENS_10bfloat16_tEfNS_4arch4Sm80ELb0ELb1ELb0ELb1ELb0ELb1ELb1ELb0EEENS1_21CollectiveEpilogueFwdINS6_IJS8_SA_S9_EEENS6_IJNS7_ILi1EEESI_SI_EEESC_SE_Li256ELb1ELb1ELb0ELb0EEENS1_19SingleTileSchedulerILb1ELb0ELb1ELi128EEEEEEEEEvNT_6ParamsE,"",@"SHT_CUDA_INFO"
	.sectionflags	@""
	.align	4


	//----- nvinfo : EIATTR_CUDA_API_VERSION
	.align		4
        /*0000*/ 	.byte	0x04, 0x37
        /*0002*/ 	.short	(.L_642 - .L_641)
.L_641:
        /*0004*/ 	.word	0x00000082


	//----- nvinfo : EIATTR_SW2861232_WAR
	.align		4
.L_642:
        /*0008*/ 	.byte	0x01, 0x35
	.zero		2


	//----- nvinfo : EIATTR_PARAM_CBANK
	.align		4
        /*000c*/ 	.byte	0x04, 0x0a
        /*000e*/ 	.short	(.L_644 - .L_643)
	.align		4
.L_643:
        /*0010*/ 	.word	index@(.nv.constant0._ZN7cutlass13device_kernelIN5flash19enable_sm80_to_sm89INS1_16FlashAttnFwdSm80INS1_25CollectiveMainloopFwdSm80ILi8ELi1ELb0EN4cute5tupleIJNS5_1CILi128EEENS7_ILi64EEENS7_ILi192EEEEEELi192ENS_10bfloat16_tEfNS_4arch4Sm80ELb0ELb1ELb0ELb1ELb0ELb1ELb1ELb0EEENS1_21CollectiveEpilogueFwdINS6_IJS8_SA_S9_EEENS6_IJNS7_ILi1EEESI_SI_EEESC_SE_Li256ELb1ELb1ELb0ELb0EEENS1_19SingleTileSchedulerILb1ELb0ELb1ELi128EEEEEEEEEvNT_6ParamsE)
        /*0014*/ 	.short	0x0160
        /*0016*/ 	.short	0x0418


	//----- nvinfo : EIATTR_CBANK_PARAM_SIZE
	.align		4
.L_644:
        /*0018*/ 	.byte	0x03, 0x19
        /*001a*/ 	.short	0x0418


	//----- nvinfo : EIATTR_KPARAM_INFO
	.align		4
        /*001c*/ 	.byte	0x04, 0x17
        /*001e*/ 	.short	(.L_646 - .L_645)
.L_645:
        /*0020*/ 	.word	0x00000000
        /*0024*/ 	.short	0x0000
        /*0026*/ 	.short	0x0000
        /*0028*/ 	.byte	0x00, 0xf0, 0x61, 0x10


	//----- nvinfo : EIATTR_MAXREG_COUNT
	.align		4
.L_646:
        /*002c*/ 	.byte	0x03, 0x1b
        /*002e*/ 	.short	0x00ff


	//----- nvinfo : EIATTR_NUM_BARRIERS
	.align		4
        /*0030*/ 	.byte	0x02, 0x4c
        /*0032*/ 	.byte	0x02
	.zero		1


	//----- nvinfo : EIATTR_MERCURY_ISA_VERSION
	.align		4
        /*0034*/ 	.byte	0x03, 0x5f
        /*0036*/ 	.short	0x0000


	//----- nvinfo : EIATTR_COOP_GROUP_MASK_REGIDS
	.align		4
        /*0038*/ 	.byte	0x04, 0x29
        /*003a*/ 	.short	(.L_648 - .L_647)


	//   ....[0]....
.L_647:
        /*003c*/ 	.word	0xffffffff


	//   ....[1]....
        /*0040*/ 	.word	0xffffffff


	//   ....[2]....
        /*0044*/ 	.word	0xffffffff


	//   ....[3]....
        /*0048*/ 	.word	0xffffffff


	//   ....[4]....
        /*004c*/ 	.word	0xffffffff


	//   ....[5]....
        /*0050*/ 	.word	0xffffffff


	//   ....[6]....
        /*0054*/ 	.word	0xffffffff


	//   ....[7]....
        /*0058*/ 	.word	0xffffffff


	//   ....[8]....
        /*005c*/ 	.word	0xffffffff


	//   ....[9]....
        /*0060*/ 	.word	0xffffffff


	//   ....[10]....
        /*0064*/ 	.word	0xffffffff


	//   ....[11]....
        /*0068*/ 	.word	0xffffffff


	//   ....[12]....
        /*006c*/ 	.word	0xffffffff


	//   ....[13]....
        /*0070*/ 	.word	0xffffffff


	//   ....[14]....
        /*0074*/ 	.word	0xffffffff


	//   ....[15]....
        /*0078*/ 	.word	0xffffffff


	//   ....[16]....
        /*007c*/ 	.word	0xffffffff


	//   ....[17]....
        /*0080*/ 	.word	0xffffffff


	//   ....[18]....
        /*0084*/ 	.word	0xffffffff


	//   ....[19]....
        /*0088*/ 	.word	0xffffffff


	//   ....[20]....
        /*008c*/ 	.word	0xffffffff


	//   ....[21]....
        /*0090*/ 	.word	0xffffffff


	//   ....[22]....
        /*0094*/ 	.word	0xffffffff


	//   ....[23]....
        /*0098*/ 	.word	0xffffffff


	//   ....[24]....
        /*009c*/ 	.word	0xffffffff


	//   ....[25]....
        /*00a0*/ 	.word	0xffffffff


	//   ....[26]....
        /*00a4*/ 	.word	0xffffffff


	//   ....[27]....
        /*00a8*/ 	.word	0xffffffff


	//   ....[28]....
        /*00ac*/ 	.word	0xffffffff


	//   ....[29]....
        /*00b0*/ 	.word	0xffffffff


	//   ....[30]....
        /*00b4*/ 	.word	0xffffffff


	//   ....[31]....
        /*00b8*/ 	.word	0xffffffff


	//   ....[32]....
        /*00bc*/ 	.word	0xffffffff


	//   ....[33]....
        /*00c0*/ 	.word	0xffffffff


	//   ....[34]....
        /*00c4*/ 	.word	0xffffffff


	//   ....[35]....
        /*00c8*/ 	.word	0xffffffff


	//   ....[36]....
        /*00cc*/ 	.word	0xffffffff


	//   ....[37]....
        /*00d0*/ 	.word	0xffffffff


	//   ....[38]....
        /*00d4*/ 	.word	0xffffffff


	//   ....[39]....
        /*00d8*/ 	.word	0xffffffff


	//   ....[40]....
        /*00dc*/ 	.word	0xffffffff


	//   ....[41]....
        /*00e0*/ 	.word	0xffffffff


	//   ....[42]....
        /*00e4*/ 	.word	0xffffffff


	//   ....[43]....
        /*00e8*/ 	.word	0xffffffff


	//   ....[44]....
        /*00ec*/ 	.word	0xffffffff


	//   ....[45]....
        /*00f0*/ 	.word	0xffffffff


	//   ....[46]....
        /*00f4*/ 	.word	0xffffffff


	//   ....[47]....
        /*00f8*/ 	.word	0xffffffff


	//   ....[48]....
        /*00fc*/ 	.word	0xffffffff


	//   ....[49]....
        /*0100*/ 	.word	0xffffffff


	//   ....[50]....
        /*0104*/ 	.word	0xffffffff


	//   ....[51]....
        /*0108*/ 	.word	0xffffffff


	//   ....[52]....
        /*010c*/ 	.word	0xffffffff


	//   ....[53]....
        /*0110*/ 	.word	0xffffffff


	//   ....[54]....
        /*0114*/ 	.word	0xffffffff


	//   ....[55]....
        /*0118*/ 	.word	0xffffffff


	//   ....[56]....
        /*011c*/ 	.word	0xffffffff


	//   ....[57]....
        /*0120*/ 	.word	0xffffffff


	//   ....[58]....
        /*0124*/ 	.word	0xffffffff


	//   ....[59]....
        /*0128*/ 	.word	0xffffffff


	//   ....[60]....
        /*012c*/ 	.word	0xffffffff


	//   ....[61]....
        /*0130*/ 	.word	0xffffffff


	//   ....[62]....
        /*0134*/ 	.word	0xffffffff


	//   ....[63]....
        /*0138*/ 	.word	0xffffffff


	//   ....[64]....
        /*013c*/ 	.word	0xffffffff


	//   ....[65]....
        /*0140*/ 	.word	0xffffffff


	//   ....[66]....
        /*0144*/ 	.word	0xffffffff


	//   ....[67]....
        /*0148*/ 	.word	0xffffffff


	//   ....[68]....
        /*014c*/ 	.word	0xffffffff


	//   ....[69]....
        /*0150*/ 	.word	0xffffffff


	//   ....[70]....
        /*0154*/ 	.word	0xffffffff


	//----- nvinfo : EIATTR_COOP_GROUP_INSTR_OFFSETS
	.align		4
.L_648:
        /*0158*/ 	.byte	0x04, 0x28
        /*015a*/ 	.short	(.L_650 - .L_649)


	//   ....[0]....
.L_649:
        /*015c*/ 	.word	0x00000090


	//   ....[1]....
        /*0160*/ 	.word	0x00007600


	//   ....[2]....
        /*0164*/ 	.word	0x000076d0


	//   ....[3]....
        /*0168*/ 	.word	0x00007860


	//   ....[4]....
        /*016c*/ 	.word	0x00007890


	//   ....[5]....
        /*0170*/ 	.word	0x000079d0


	//   ....[6]....
        /*0174*/ 	.word	0x00007a00


	//   ....[7]....
        /*0178*/ 	.word	0x00007b30


	//   ....[8]....
        /*017c*/ 	.word	0x00007b70


	//   ....[9]....
        /*0180*/ 	.word	0x00008240


	//   ....[10]....
        /*0184*/ 	.word	0x000082c0


	//   ....[11]....
        /*0188*/ 	.word	0x000082f0


	//   ....[12]....
        /*018c*/ 	.word	0x00008310


	//   ....[13]....
        /*0190*/ 	.word	0x00008740


	//   ....[14]....
        /*0194*/ 	.word	0x00008a00


	//   ....[15]....
        /*0198*/ 	.word	0x00008a40


	//   ....[16]....
        /*019c*/ 	.word	0x00008a80


	//   ....[17]....
        /*01a0*/ 	.word	0x0000bb90


	//   ....[18]....
        /*01a4*/ 	.word	0x0000bc20


	//   ....[19]....
        /*01a8*/ 	.word	0x0000bc30


	//   ....[20]....
        /*01ac*/ 	.word	0x0000bc40


	//   ....[21]....
        /*01b0*/ 	.word	0x0000bec0


	//   ....[22]....
        /*01b4*/ 	.word	0x0000c180


	//   ....[23]....
        /*01b8*/ 	.word	0x0000c1c0


	//   ....[24]....
        /*01bc*/ 	.word	0x0000c200


	//   ....[25]....
        /*01c0*/ 	.word	0x00010750


	//   ....[26]....
        /*01c4*/ 	.word	0x00010a20


	//   ....[27]....
        /*01c8*/ 	.word	0x00011440


	//   ....[28]....
        /*01cc*/ 	.word	0x000115b0


	//   ....[29]....
        /*01d0*/ 	.word	0x000115c0


	//   ....[30]....
        /*01d4*/ 	.word	0x00011610


	//   ....[31]....
        /*01d8*/ 	.word	0x00013890


	//   ....[32]....
        /*01dc*/ 	.word	0x00013b20


	//   ....[33]....
        /*01e0*/ 	.word	0x00014370


	//   ....[34]....
        /*01e4*/ 	.word	0x000144e0


	//   ....[35]....
        /*01e8*/ 	.word	0x000144f0


	//   ....[36]....
        /*01ec*/ 	.word	0x00014510


	//   ....[37]....
        /*01f0*/ 	.word	0x00016ef0


	//   ....[38]....
        /*01f4*/ 	.word	0x00016f10


	//   ....[39]....
        /*01f8*/ 	.word	0x00016f30


	//   ....[40]....
        /*01fc*/ 	.word	0x00016f60


	//   ....[41]....
        /*0200*/ 	.word	0x000199c0


	//   ....[42]....
        /*0204*/ 	.word	0x00019e20


	//   ....[43]....
        /*0208*/ 	.word	0x0001a660


	//   ....[44]....
        /*020c*/ 	.word	0x0001a6b0


	//   ....[45]....
        /*0210*/ 	.word	0x0001a6d0


	//   ....[46]....
        /*0214*/ 	.word	0x0001a6f0


	//   ....[47]....
        /*0218*/ 	.word	0x0001be40


	//   ....[48]....
        /*021c*/ 	.word	0x0001be70


	//   ....[49]....
        /*0220*/ 	.word	0x0001bec0


	//   ....[50]....
        /*0224*/ 	.word	0x0001bed0


	//   ....[51]....
        /*0228*/ 	.word	0x0001d4c0


	//   ....[52]....
        /*022c*/ 	.word	0x0001d540


	//   ....[53]....
        /*0230*/ 	.word	0x0001d580


	//   ....[54]....
        /*0234*/ 	.word	0x0001d5c0


	//   ....[55]....
        /*0238*/ 	.word	0x0001d7f0


	//   ....[56]....
        /*023c*/ 	.word	0x0001d800


	//   ....[57]....
        /*0240*/ 	.word	0x0001d980


	//   ....[58]....
        /*0244*/ 	.word	0x0001d9b0


	//   ....[59]....
        /*0248*/ 	.word	0x0001db00


	//   ....[60]....
        /*024c*/ 	.word	0x0001db30


	//   ....[61]....
        /*0250*/ 	.word	0x0001dc80


	//   ....[62]....
        /*0254*/ 	.word	0x0001dca0


	//   ....[63]....
        /*0258*/ 	.word	0x0001e5e0


	//   ....[64]....
        /*025c*/ 	.word	0x0001e5f0


	//   ....[65]....
        /*0260*/ 	.word	0x0001e720


	//   ....[66]....
        /*0264*/ 	.word	0x0001e750


	//   ....[67]....
        /*0268*/ 	.word	0x0001e880


	//   ....[68]....
        /*026c*/ 	.word	0x0001e8b0


	//   ....[69]....
        /*0270*/ 	.word	0x0001e9e0


	//   ....[70]....
        /*0274*/ 	.word	0x0001ea00


	//----- nvinfo : EIATTR_EXIT_INSTR_OFFSETS
	.align		4
.L_650:
        /*0278*/ 	.byte	0x04, 0x1c
        /*027a*/ 	.short	(.L_652 - .L_651)


	//   ....[0]....
.L_651:
        /*027c*/ 	.word	0x00000440


	//   ....[1]....
        /*0280*/ 	.word	0x0001dcb0


	//   ....[2]....
        /*0284*/ 	.word	0x0001dd80


	//   ....[3]....
        /*0288*/ 	.word	0x0001dde0


	//   ....[4]....
        /*028c*/ 	.word	0x0001ea10


	//   ....[5]....
        /*0290*/ 	.word	0x0001eac0


	//   ....[6]....
        /*0294*/ 	.word	0x0001eb20


	//----- nvinfo : EIATTR_CTAIDZ_USED
	.align		4
.L_652:
        /*0298*/ 	.byte	0x01, 0x04
	.zero		2


	//----- nvinfo : EIATTR_MAX_THREADS
	.align		4
        /*029c*/ 	.byte	0x04, 0x05
        /*029e*/ 	.short	(.L_654 - .L_653)
.L_653:
        /*02a0*/ 	.word	0x00000100
        /*02a4*/ 	.word	0x00000001
        /*02a8*/ 	.word	0x00000001


	//----- nvinfo : EIATTR_CRS_STACK_SIZE
	.align		4
.L_654:
        /*02ac*/ 	.byte	0x04, 0x1e
        /*02ae*/ 	.short	(.L_656 - .L_655)
.L_655:
        /*02b0*/ 	.word	0x00000000
.L_656:


//--------------------- .nv.info._ZN7cutlass13device_kernelIN5flash19enable_sm80_to_sm89INS1_16FlashAttnFwdSm80INS1_25CollectiveMainloopFwdSm80ILi8ELi1ELb1EN4cute5tupleIJNS5_1CILi128EEENS7_ILi96EEENS7_ILi192EEEEEELi192ENS_10bfloat16_tEfNS_4arch4Sm80ELb1ELb0ELb0ELb0ELb0ELb0ELb1ELb0EEENS1_21CollectiveEpilogueFwdINS6_IJS8_SA_S9_EEENS6_IJNS7_ILi1EEESI_SI_EEESC_SE_Li256ELb0ELb1ELb0ELb0EEENS1_30DynamicPersistentTileSchedulerILi256ELi256ELb0ELb1ELb0EEEEEEEEEvNT_6ParamsE --------------------------
	.section	.nv.info._ZN7cutlass13device_kernelIN5flash19enable_sm80_to_sm89INS1_16FlashAttnFwdSm80INS1_25CollectiveMainloopFwdSm80ILi8ELi1ELb1EN4cute5tupleIJNS5_1CILi128EEENS7_ILi96EEENS7_ILi192EEEEEELi192ENS_10bfloat16_tEfNS_4arch4Sm80ELb1ELb0ELb0ELb0ELb0ELb0ELb1ELb0EEENS1_21CollectiveEpilogueFwdINS6_IJS8_SA_S9_EEENS6_IJNS7_ILi1EEESI_SI_EEESC_SE_Li256ELb0ELb1ELb0ELb0EEENS1_30DynamicPersistentTileSchedulerILi256ELi256ELb0ELb1ELb0EEEEEEEEEvNT_6ParamsE,"",@"SHT_CUDA_INFO"
	.sectionflags	@""
	.align	4


	//----- nvinfo : EIATTR_CUDA_API_VERSION
	.align		4
        /*0000*/ 	.byte	0x04, 0x37
        /*0002*/ 	.short	(.L_658 - .L_657)
.L_657:
        /*0004*/ 	.word	0x00000082


	//----- nvinfo : EIATTR_SW2861232_WAR
	.align		4
.L_658:
        /*0008*/ 	.byte	0x01, 0x35
	.zero		2


	//----- nvinfo : EIATTR_PARAM_CBANK
	.align		4
        /*000c*/ 	.byte	0x04, 0x0a
        /*000e*/ 	.short	(.L_660 - .L_659)
	.align		4
.L_659:
        /*0010*/ 	.word	index@(.nv.constant0._ZN7cutlass13device_kernelIN5flash19enable_sm80_to_sm89INS1_16FlashAttnFwdSm80INS1_25CollectiveMainloopFwdSm80ILi8ELi1ELb1EN4cute5tupleIJNS5_1CILi128EEENS7_ILi96EEENS7_ILi192EEEEEELi192ENS_10bfloat16_tEfNS_4arch4Sm80ELb1ELb0ELb0ELb0ELb0ELb0ELb1ELb0EEENS1_21CollectiveEpilogueFwdINS6_IJS8_SA_S9_EEENS6_IJNS7_ILi1EEESI_SI_EEESC_SE_Li256ELb0ELb1ELb0ELb0EEENS1_30DynamicPersistentTileSchedulerILi256ELi256ELb0ELb1ELb0EEEEEEEEEvNT_6ParamsE)
        /*0014*/ 	.short	0x0160
        /*0016*/ 	.short	0x0428


	//----- nvinfo : EIATTR_CBANK_PARAM_SIZE
	.align		4
.L_660:
        /*0018*/ 	.byte	0x03, 0x19
        /*001a*/ 	.short	0x0428


	//----- nvinfo : EIATTR_KPARAM_INFO
	.align		4
        /*001c*/ 	.byte	0x04, 0x17
        /*001e*/ 	.short	(.L_662 - .L_661)
.L_661:
        /*0020*/ 	.word	0x00000000
        /*0024*/ 	.short	0x0000
        /*0026*/ 	.short	0x0000
        /*0028*/ 	.byte	0x00, 0xf0, 0xa1, 0x10


	//----- nvinfo : EIATTR_MAXREG_COUNT
	.align		4
.L_662:
        /*002c*/ 	.byte	0x03, 0x1b
        /*002e*/ 	.short	0x00ff


	//----- nvinfo : EIATTR_NUM_BARRIERS
	.align		4
        /*0030*/ 	.byte	0x02, 0x4c
        /*0032*/ 	.byte	0x06
	.zero		1


	//----- nvinfo : EIATTR_ANNOTATIONS
	.align		4
        /*0034*/ 	.byte	0x04, 0x55
        /*0036*/ 	.short	(.L_664 - .L_663)


	//   ....[0]....
.L_663:
        /* <DEDUP_REMOVED lines=68> */


	//----- nvinfo : EIATTR_MERCURY_ISA_VERSION
	.align		4
.L_664:
        /*0460*/ 	.byte	0x03, 0x5f
        /*0462*/ 	.short	0x0000


	//----- nvinfo : EIATTR_INT_WARP_WIDE_INSTR_OFFSETS
	.align		4
        /*0464*/ 	.byte	0x04, 0x31
        /*0466*/ 	.short	(.L_666 - .L_665)


	//   ....[0]....
.L_665:
        /*0468*/ 	.word	0x0000e130


	//   ....[1]....
        /*046c*/ 	.word	0x0000e1b0


	//----- nvinfo : EIATTR_COOP_GROUP_MASK_REGIDS
	.align		4
.L_666:
        /*0470*/ 	.byte	0x04, 0x29
        /*0472*/ 	.short	(.L_668 - .L_667)


	//   ....[0]....
.L_667:
        /*0474*/ 	.word	0xffffffff


	//   ....[1]....
        /*0478*/ 	.word	0xffffffff


	//   ....[2]....
        /*047c*/ 	.word	0xffffffff


	//   ....[3]....
        /*0480*/ 	.word	0xffffffff


	//   ....[4]....
        /*0484*/ 	.word	0xffffffff


	//   ....[5]....
        /*0488*/ 	.word	0xffffffff


	//   ....[6]....
        /*048c*/ 	.word	0xffffffff


	//   ....[7]....
        /*0490*/ 	.word	0xffffffff


	//   ....[8]....
        /*0494*/ 	.word	0xffffffff


	//   ....[9]....
        /*0498*/ 	.word	0xffffffff


	//   ....[10]....
        /*049c*/ 	.word	0xffffffff


	//   ....[11]....
        /*04a0*/ 	.word	0xffffffff


	//   ....[12]....
        /*04a4*/ 	.word	0xffffffff


	//   ....[13]....
        /*04a8*/ 	.word	0xffffffff


	//   ....[14]....
        /*04ac*/ 	.word	0xffffffff


	//   ....[15]....
        /*04b0*/ 	.word	0xffffffff


	//   ....[16]....
        /*04b4*/ 	.word	0xffffffff


	//   ....[17]....
        /*04b8*/ 	.word	0xffffffff


	//   ....[18]....
        /*04bc*/ 	.word	0xffffffff


	//   ....[19]....
        /*04c0*/ 	.word	0xffffffff


	//   ....[20]....
        /*04c4*/ 	.word	0xffffffff


	//   ....[21]....
        /*04c8*/ 	.word	0xffffffff


	//   ....[22]....
        /*04cc*/ 	.word	0xffffffff


	//   ....[23]....
        /*04d0*/ 	.word	0xffffffff


	//   ....[24]....
        /*04d4*/ 	.word	0xffffffff


	//   ....[25]....
        /*04d8*/ 	.word	0xffffffff


	//   ....[26]....
        /*04dc*/ 	.word	0xffffffff


	//   ....[27]....
        /*04e0*/ 	.word	0xffffffff


	//   ....[28]....
        /*04e4*/ 	.word	0xffffffff


	//   ....[29]....
        /*04e8*/ 	.word	0xffffffff


	//   ....[30]....
        /*04ec*/ 	.word	0xffffffff


	//   ....[31]....
        /*04f0*/ 	.word	0xffffffff


	//   ....[32]....
        /*04f4*/ 	.word	0xffffffff


	//   ....[33]....
        /*04f8*/ 	.word	0xffffffff


	//   ....[34]....
        /*04fc*/ 	.word	0xffffffff


	//   ....[35]....
        /*0500*/ 	.word	0xffffffff


	//   ....[36]....
        /*0504*/ 	.word	0xffffffff


	//   ....[37]....
        /*0508*/ 	.word	0xffffffff


	//   ....[38]....
        /*050c*/ 	.word	0xffffffff


	//   ....[39]....
        /*0510*/ 	.word	0xffffffff


	//   ....[40]....
        /*0514*/ 	.word	0xffffffff


	//   ....[41]....
        /*0518*/ 	.word	0xffffffff


	//   ....[42]....
        /*051c*/ 	.word	0xffffffff


	//   ....[43]....
        /*0520*/ 	.word	0xffffffff


	//   ....[44]....
        /*0524*/ 	.word	0xffffffff


	//   ....[45]....
        /*0528*/ 	.word	0xffffffff


	//   ....[46]....
        /*052c*/ 	.word	0xffffffff


	//   ....[47]....
        /*0530*/ 	.word	0xffffffff


	//   ....[48]....
        /*0534*/ 	.word	0xffffffff


	//   ....[49]....
        /*0538*/ 	.word	0xffffffff


	//   ....[50]....
        /*053c*/ 	.word	0xffffffff


	//   ....[51]....
        /*0540*/ 	.word	0xffffffff


	//   ....[52]....
        /*0544*/ 	.word	0xffffffff


	//   ....[53]....
        /*0548*/ 	.word	0xffffffff


	//   ....[54]....
        /*054c*/ 	.word	0xffffffff


	//   ....[55]....
        /*0550*/ 	.word	0xffffffff


	//   ....[56]....
        /*0554*/ 	.word	0xffffffff


	//   ....[57]....
        /*0558*/ 	.word	0xffffffff


	//   ....[58]....
        /*055c*/ 	.word	0xffffffff


	//   ....[59]....
        /*0560*/ 	.word	0xffffffff


	//   ....[60]....
        /*0564*/ 	.word	0xffffffff


	//   ....[61]....
        /*0568*/ 	.word	0xffffffff


	//   ....[62]....
        /*056c*/ 	.word	0xffffffff


	//   ....[63]....
        /*0570*/ 	.word	0xffffffff


	//----- nvinfo : EIATTR_COOP_GROUP_INSTR_OFFSETS
	.align		4
.L_668:
        /*0574*/ 	.byte	0x04, 0x28
        /*0576*/ 	.short	(.L_670 - .L_669)


	//   ....[0]....
.L_669:
        /*0578*/ 	.word	0x00000050


	//   ....[1]....
        /*057c*/ 	.word	0x000018f0


	//   ....[2]....
        /*0580*/ 	.word	0x00001900


	//   ....[3]....
        /*0584*/ 	.word	0x00001920


	//   ....[4]....
        /*0588*/ 	.word	0x00001930


	//   ....[5]....
        /*058c*/ 	.word	0x00001a60


	//   ....[6]....
        /*0590*/ 	.word	0x00001a80


	//   ....[7]....
        /*0594*/ 	.word	0x00001b20


	//   ....[8]....
        /*0598*/ 	.word	0x00001b40


	//   ....[9]....
        /*059c*/ 	.word	0x00003400


	//   ....[10]....
        /*05a0*/ 	.word	0x00003410


	//   ....[11]....
        /*05a4*/ 	.word	0x00003c80


	//   ....[12]....
        /*05a8*/ 	.word	0x00003e00


	//   ....[13]....
        /*05ac*/ 	.word	0x00003e10


	//   ....[14]....
        /*05b0*/ 	.word	0x00003e60


	//   ....[15]....
        /*05b4*/ 	.word	0x00006450


	//   ....[16]....
        /*05b8*/ 	.word	0x00007030


	//   ....[17]....
        /*05bc*/ 	.word	0x00007410


	//   ....[18]....
        /*05c0*/ 	.word	0x00007530


	//   ....[19]....
        /*05c4*/ 	.word	0x00007900


	//   ....[20]....
        /*05c8*/ 	.word	0x000079a0


	//   ....[21]....
        /*05cc*/ 	.word	0x0000b4c0


	//   ....[22]....
        /*05d0*/ 	.word	0x0000b510


	//   ....[23]....
        /*05d4*/ 	.word	0x0000b530


	//   ....[24]....
        /*05d8*/ 	.word	0x0000b550


	//   ....[25]....
        /*05dc*/ 	.word	0x0000d8e0


	//   ....[26]....
        /*05e0*/ 	.word	0x0000d930


	//   ....[27]....
        /*05e4*/ 	.word	0x0000d950


	//   ....[28]....
        /*05e8*/ 	.word	0x0000d970


	//   ....[29]....
        /*05ec*/ 	.word	0x0000e990


	//   ....[30]....
        /*05f0*/ 	.word	0x0000ed00


	//   ....[31]....
        /*05f4*/ 	.word	0x0000ed30


	//   ....[32]....
        /*05f8*/ 	.word	0x0000ed50


	//   ....[33]....
        /*05fc*/ 	.word	0x0000ed80


	//   ....[34]....
        /*0600*/ 	.word	0x0000ef50


	//   ....[35]....
        /*0604*/ 	.word	0x0000ef70


	//   ....[36]....
        /*0608*/ 	.word	0x0000f130


	//   ....[37]....
        /*060c*/ 	.word	0x0000f160


	//   ....[38]....
        /*0610*/ 	.word	0x0000f260


	//   ....[39]....
        /*0614*/ 	.word	0x0000f290


	//   ....[40]....
        /*0618*/ 	.word	0x0000f390


	//   ....[41]....
        /*061c*/ 	.word	0x0000f3b0


	//   ....[42]....
        /*0620*/ 	.word	0x0000f960


	//   ....[43]....
        /*0624*/ 	.word	0x0000f980


	//   ....[44]....
        /*0628*/ 	.word	0x0000fb10


	//   ....[45]....
        /*062c*/ 	.word	0x0000fb20


	//   ....[46]....
        /*0630*/ 	.word	0x0000fca0


	//   ....[47]....
        /*0634*/ 	.word	0x0000fcc0


	//   ....[48]....
        /*0638*/ 	.word	0x0000fe40


	//   ....[49]....
        /*063c*/ 	.word	0x0000fe50


	//   ....[50]....
        /*0640*/ 	.word	0x00010040


	//   ....[51]....
        /*0644*/ 	.word	0x00010120


	//   ....[52]....
        /*0648*/ 	.word	0x00010180


	//   ....[53]....
        /*064c*/ 	.word	0x000101d0


	//   ....[54]....
        /*0650*/ 	.word	0x00010220


	//   ....[55]....
        /*0654*/ 	.word	0x00010290


	//   ....[56]....
        /*0658*/ 	.word	0x00010300


	//   ....[57]....
        /*065c*/ 	.word	0x00010360


	//   ....[58]....
        /*0660*/ 	.word	0x000103c0


	//   ....[59]....
        /*0664*/ 	.word	0x00010420


	//   ....[60]....
        /*0668*/ 	.word	0x00010490


	//   ....[61]....
        /*066c*/ 	.word	0x000104f0


	//   ....[62]....
        /*0670*/ 	.word	0x00010550


	//   ....[63]....
        /*0674*/ 	.word	0x000105c0


	//----- nvinfo : EIATTR_EXIT_INSTR_OFFSETS
	.align		4
.L_670:
        /*0678*/ 	.byte	0x04, 0x1c
        /*067a*/ 	.short	(.L_672 - .L_671)


	//   ....[0]....
.L_671:
        /*067c*/ 	.word	0x000000a0


	//   ....[1]....
        /*0680*/ 	.word	0x000100e0


	//----- nvinfo : EIATTR_MAX_THREADS
	.align		4
.L_672:
        /*0684*/ 	.byte	0x04, 0x05
        /*0686*/ 	.short	(.L_674 - .L_673)
.L_673:
        /*0688*/ 	.word	0x00000100
        /*068c*/ 	.word	0x00000001
        /*0690*/ 	.word	0x00000001


	//----- nvinfo : EIATTR_CRS_STACK_SIZE
	.align		4
.L_674:
        /*0694*/ 	.byte	0x04, 0x1e
        /*0696*/ 	.short	(.L_676 - .L_675)
.L_675:
        /*0698*/ 	.word	0x00000000
.L_676:


//--------------------- .nv.info._ZN7cutlass13device_kernelIN5flash19enable_sm80_to_sm89INS1_16FlashAttnFwdSm80INS1_25CollectiveMainloopFwdSm80ILi8ELi1ELb1EN4cute5tupleIJNS5_1CILi128EEENS7_ILi96EEENS7_ILi192EEEEEELi192ENS_10bfloat16_tEfNS_4arch4Sm80ELb1ELb0ELb0ELb1ELb0ELb0ELb1ELb0EEENS1_21CollectiveEpilogueFwdINS6_IJS8_SA_S9_EEENS6_IJNS7_ILi1EEESI_SI_EEESC_SE_Li256ELb1ELb1ELb0ELb0EEENS1_19SingleTileSchedulerILb1ELb0ELb1ELi128EEEEEEEEEvNT_6ParamsE --------------------------
	.section	.nv.info._ZN7cutlass13device_kernelIN5flash19enable_sm80_to_sm89INS1_16FlashAttnFwdSm80INS1_25CollectiveMainloopFwdSm80ILi8ELi1ELb1EN4cute5tupleIJNS5_1CILi128EEENS7_ILi96EEENS7_ILi192EEEEEELi192ENS_10bfloat16_tEfNS_4arch4Sm80ELb1ELb0ELb0ELb1ELb0ELb0ELb1ELb0EEENS1_21CollectiveEpilogueFwdINS6_IJS8_SA_S9_EEENS6_IJNS7_ILi1EEESI_SI_EEESC_SE_Li256ELb1ELb1ELb0ELb0EEENS1_19SingleTileSchedulerILb1ELb0ELb1ELi128EEEEEEEEEvNT_6ParamsE,"",@"SHT_CUDA_INFO"
	.sectionflags	@""
	.align	4


	//----- nvinfo : EIATTR_CUDA_API_VERSION
	.align		4
        /*0000*/ 	.byte	0x04, 0x37
        /*0002*/ 	.short	(.L_678 - .L_677)
.L_677:
        /*0004*/ 	.word	0x00000082


	//----- nvinfo : EIATTR_SW2861232_WAR
	.align		4
.L_678:
        /*0008*/ 	.byte	0x01, 0x35
	.zero		2


	//----- nvinfo : EIATTR_PARAM_CBANK
	.align		4
        /*000c*/ 	.byte	0x04, 0x0a
        /*000e*/ 	.short	(.L_680 - .L_679)
	.align		4
.L_679:
        /*0010*/ 	.word	index@(.nv.constant0._ZN7cutlass13device_kernelIN5flash19enable_sm80_to_sm89INS1_16FlashAttnFwdSm80INS1_25CollectiveMainloopFwdSm80ILi8ELi1ELb1EN4cute5tupleIJNS5_1CILi128EEENS7_ILi96EEENS7_ILi192EEEEEELi192ENS_10bfloat16_tEfNS_4arch4Sm80ELb1ELb0ELb0ELb1ELb0ELb0ELb1ELb0EEENS1_21CollectiveEpilogueFwdINS6_IJS8_SA_S9_EEENS6_IJNS7_ILi1EEESI_SI_EEESC_SE_Li256ELb1ELb1ELb0ELb0EEENS1_19SingleTileSchedulerILb1ELb0ELb1ELi128EEEEEEEEEvNT_6ParamsE)
        /*0014*/ 	.short	0x0160
        /*0016*/ 	.short	0x0418


	//----- nvinfo : EIATTR_CBANK_PARAM_SIZE
	.align		4
.L_680:
        /*0018*/ 	.byte	0x03, 0x19
        /*001a*/ 	.short	0x0418


	//----- nvinfo : EIATTR_KPARAM_INFO
	.align		4
        /*001c*/ 	.byte	0x04, 0x17
        /*001e*/ 	.short	(.L_682 - .L_681)
.L_681:
        /*0020*/ 	.word	0x00000000
        /*0024*/ 	.short	0x0000
        /*0026*/ 	.short	0x0000
        /*0028*/ 	.byte	0x00, 0xf0, 0x61, 0x10


	//----- nvinfo : EIATTR_MAXREG_COUNT
	.align		4
.L_682:
        /*002c*/ 	.byte	0x03, 0x1b
        /*002e*/ 	.short	0x00ff


	//----- nvinfo : EIATTR_NUM_BARRIERS
	.align		4
        /*0030*/ 	.byte	0x02, 0x4c
        /*0032*/ 	.byte	0x02
	.zero		1


	//----- nvinfo : EIATTR_ANNOTATIONS
	.align		4
        /*0034*/ 	.byte	0x04, 0x55
        /*0036*/ 	.short	(.L_684 - .L_683)


	//   ....[0]....
.L_683:
        /* <DEDUP_REMOVED lines=26> */


	//----- nvinfo : EIATTR_MERCURY_ISA_VERSION
	.align		4
.L_684:
        /*01c8*/ 	.byte	0x03, 0x5f
        /*01ca*/ 	.short	0x0000


	//----- nvinfo : EIATTR_COOP_GROUP_MASK_REGIDS
	.align		4
        /*01cc*/ 	.byte	0x04, 0x29
        /*01ce*/ 	.short	(.L_686 - .L_685)


	//   ....[0]....
.L_685:
        /*01d0*/ 	.word	0xffffffff


	//   ....[1]....
        /*01d4*/ 	.word	0xffffffff


	//   ....[2]....
        /*01d8*/ 	.word	0xffffffff


	//   ....[3]....
        /*01dc*/ 	.word	0xffffffff


	//   ....[4]....
        /*01e0*/ 	.word	0xffffffff


	//   ....[5]....
        /*01e4*/ 	.word	0xffffffff


	//   ....[6]....
        /*01e8*/ 	.word	0xffffffff


	//   ....[7]....
        /*01ec*/ 	.word	0xffffffff


	//   ....[8]....
        /*01f0*/ 	.word	0xffffffff


	//   ....[9]....
        /*01f4*/ 	.word	0xffffffff


	//   ....[10]....
        /*01f8*/ 	.word	0xffffffff


	//   ....[11]....
        /*01fc*/ 	.word	0xffffffff


	//   ....[12]....
        /*0200*/ 	.word	0xffffffff


	//   ....[13]....
        /*0204*/ 	.word	0xffffffff


	//   ....[14]....
        /*0208*/ 	.word	0xffffffff


	//   ....[15]....
        /*020c*/ 	.word	0xffffffff


	//   ....[16]....
        /*0210*/ 	.word	0xffffffff


	//   ....[17]....
        /*0214*/ 	.word	0xffffffff


	//   ....[18]....
        /*0218*/ 	.word	0xffffffff


	//   ....[19]....
        /*021c*/ 	.word	0xffffffff


	//   ....[20]....
        /*0220*/ 	.word	0xffffffff


	//   ....[21]....
        /*0224*/ 	.word	0xffffffff


	//   ....[22]....
        /*0228*/ 	.word	0xffffffff


	//   ....[23]....
        /*022c*/ 	.word	0xffffffff


	//   ....[24]....
        /*0230*/ 	.word	0xffffffff


	//   ....[25]....
        /*0234*/ 	.word	0xffffffff


	//   ....[26]....
        /*0238*/ 	.word	0xffffffff


	//   ....[27]....
        /*023c*/ 	.word	0xffffffff


	//   ....[28]....
        /*0240*/ 	.word	0xffffffff


	//   ....[29]....
        /*0244*/ 	.word	0xffffffff


	//   ....[30]....
        /*0248*/ 	.word	0xffffffff


	//   ....[31]....
        /*024c*/ 	.word	0xffffffff


	//   ....[32]....
        /*0250*/ 	.word	0xffffffff


	//   ....[33]....
        /*0254*/ 	.word	0xffffffff


	//   ....[34]....
        /*0258*/ 	.word	0xffffffff


	//   ....[35]....
        /*025c*/ 	.word	0xffffffff


	//   ....[36]....
        /*0260*/ 	.word	0xffffffff


	//   ....[37]....
        /*0264*/ 	.word	0xffffffff


	//   ....[38]....
        /*0268*/ 	.word	0xffffffff


	//   ....[39]....
        /*026c*/ 	.word	0xffffffff


	//   ....[40]....
        /*0270*/ 	.word	0xffffffff


	//   ....[41]....
        /*0274*/ 	.word	0xffffffff


	//   ....[42]....
        /*0278*/ 	.word	0xffffffff


	//   ....[43]....
        /*027c*/ 	.word	0xffffffff


	//   ....[44]....
        /*0280*/ 	.word	0xffffffff


	//   ....[45]....
        /*0284*/ 	.word	0xffffffff


	//   ....[46]....
        /*0288*/ 	.word	0xffffffff


	//   ....[47]....
        /*028c*/ 	.word	0xffffffff


	//   ....[48]....
        /*0290*/ 	.word	0xffffffff


	//----- nvinfo : EIATTR_COOP_GROUP_INSTR_OFFSETS
	.align		4
.L_686:
        /*0294*/ 	.byte	0x04, 0x28
        /*0296*/ 	.short	(.L_688 - .L_687)


	//   ....[0]....
.L_687:
        /*0298*/ 	.word	0x00000090


	//   ....[1]....
        /*029c*/ 	.word	0x000011b0


	//   ....[2]....
        /*02a0*/ 	.word	0x000011f0


	//   ....[3]....
        /*02a4*/ 	.word	0x00001240


	//   ....[4]....
        /*02a8*/ 	.word	0x000012e0


	//   ....[5]....
        /*02ac*/ 	.word	0x00001480


	//   ....[6]....
        /*02b0*/ 	.word	0x000014c0


	//   ....[7]....
        /*02b4*/ 	.word	0x00001540


	//   ....[8]....
        /*02b8*/ 	.word	0x00001550


	//   ....[9]....
        /*02bc*/ 	.word	0x000034c0


	//   ....[10]....
        /*02c0*/ 	.word	0x000034e0


	//   ....[11]....
        /*02c4*/ 	.word	0x00003ec0


	//   ....[12]....
        /*02c8*/ 	.word	0x00003f50


	//   ....[13]....
        /*02cc*/ 	.word	0x00003f70


	//   ....[14]....
        /*02d0*/ 	.word	0x00003f90


	//   ....[15]....
        /*02d4*/ 	.word	0x00006b80


	//   ....[16]....
        /*02d8*/ 	.word	0x00006bc0


	//   ....[17]....
        /*02dc*/ 	.word	0x00007df0


	//   ....[18]....
        /*02e0*/ 	.word	0x00007f80


	//   ....[19]....
        /*02e4*/ 	.word	0x00008030


	//   ....[20]....
        /*02e8*/ 	.word	0x000080b0


	//   ....[21]....
        /*02ec*/ 	.word	0x0000bc90


	//   ....[22]....
        /*02f0*/ 	.word	0x0000bcc0


	//   ....[23]....
        /*02f4*/ 	.word	0x0000bce0


	//   ....[24]....
        /*02f8*/ 	.word	0x0000bd00


	//   ....[25]....
        /*02fc*/ 	.word	0x0000df70


	//   ....[26]....
        /*0300*/ 	.word	0x0000df80


	//   ....[27]....
        /*0304*/ 	.word	0x0000dfb0


	//   ....[28]....
        /*0308*/ 	.word	0x0000dfc0


	//   ....[29]....
        /*030c*/ 	.word	0x0000f530


	//   ....[30]....
        /*0310*/ 	.word	0x0000f580


	//   ....[31]....
        /*0314*/ 	.word	0x0000f5b0


	//   ....[32]....
        /*0318*/ 	.word	0x0000f5d0


	//   ....[33]....
        /*031c*/ 	.word	0x0000f7b0


	//   ....[34]....
        /*0320*/ 	.word	0x0000f7c0


	//   ....[35]....
        /*0324*/ 	.word	0x0000f940


	//   ....[36]....
        /*0328*/ 	.word	0x0000f970


	//   ....[37]....
        /*032c*/ 	.word	0x0000fac0


	//   ....[38]....
        /*0330*/ 	.word	0x0000faf0


	//   ....[39]....
        /*0334*/ 	.word	0x0000fc40


	//   ....[40]....
        /*0338*/ 	.word	0x0000fc60


	//   ....[41]....
        /*033c*/ 	.word	0x00010460


	//   ....[42]....
        /*0340*/ 	.word	0x00010480


	//   ....[43]....
        /*0344*/ 	.word	0x000105d0


	//   ....[44]....
        /*0348*/ 	.word	0x00010600


	//   ....[45]....
        /*034c*/ 	.word	0x00010730


	//   ....[46]....
        /*0350*/ 	.word	0x00010760


	//   ....[47]....
        /*0354*/ 	.word	0x00010890


	//   ....[48]....
        /*0358*/ 	.word	0x000108b0


	//----- nvinfo : EIATTR_EXIT_INSTR_OFFSETS
	.align		4
.L_688:
        /*035c*/ 	.byte	0x04, 0x1c
        /*035e*/ 	.short	(.L_690 - .L_689)


	//   ....[0]....
.L_689:
        /*0360*/ 	.word	0x00000350


	//   ....[1]....
        /*0364*/ 	.word	0x0000fc70


	//   ....[2]....
        /*0368*/ 	.word	0x0000fd40


	//   ....[3]....
        /*036c*/ 	.word	0x0000fda0


	//   ....[4]....
        /*0370*/ 	.word	0x000108c0


	//   ....[5]....
        /*0374*/ 	.word	0x00010970


	//   ....[6]....
        /*0378*/ 	.word	0x000109d0


	//----- nvinfo : EIATTR_CTAIDZ_USED
	.align		4
.L_690:
        /*037c*/ 	.byte	0x01, 0x04
	.zero		2


	//----- nvinfo : EIATTR_MAX_THREADS
	.align		4
        /*0380*/ 	.byte	0x04, 0x05
        /*0382*/ 	.short	(.L_692 - .L_691)
.L_691:
        /*0384*/ 	.word	0x00000100
        /*0388*/ 	.word	0x00000001
        /*038c*/ 	.word	0x00000001


	//----- nvinfo : EIATTR_CRS_STACK_SIZE
	.align		4
.L_692:
        /*0390*/ 	.byte	0x04, 0x1e
        /*0392*/ 	.short	(.L_694 - .L_693)
.L_693:
        /*0394*/ 	.word	0x00000000
.L_694:


//--------------------- .nv.info._ZN7cutlass13device_kernelIN5flash19enable_sm80_to_sm89INS1_16FlashAttnFwdSm80INS1_25CollectiveMainloopFwdSm80ILi8ELi1ELb0EN4cute5tupleIJNS5_1CILi128EEENS7_ILi64EEENS7_ILi192EEEEEELi192ENS_10bfloat16_tEfNS_4arch4Sm80ELb1ELb0ELb0ELb1ELb0ELb1ELb1ELb0EEENS1_21CollectiveEpilogueFwdINS6_IJS8_SA_S9_EEENS6_IJNS7_ILi1EEESI_SI_EEESC_SE_Li256ELb1ELb1ELb0ELb0EEENS1_19SingleTileSchedulerILb1ELb0ELb1ELi128EEEEEEEEEvNT_6ParamsE --------------------------
	.section	.nv.info._ZN7cutlass13device_kernelIN5flash19enable_sm80_to_sm89INS1_16FlashAttnFwdSm80INS1_25CollectiveMainloopFwdSm80ILi8ELi1ELb0EN4cute5tupleIJNS5_1CILi128EEENS7_ILi64EEENS7_ILi192EEEEEELi192ENS_10bfloat16_tEfNS_4arch4Sm80ELb1ELb0ELb0ELb1ELb0ELb1ELb1ELb0EEENS1_21CollectiveEpilogueFwdINS6_IJS8_SA_S9_EEENS6_IJNS7_ILi1EEESI_SI_EEESC_SE_Li256ELb1ELb1ELb0ELb0EEENS1_19SingleTileSchedulerILb1ELb0ELb1ELi128EEEEEEEEEvNT_6ParamsE,"",@"SHT_CUDA_INFO"
	.sectionflags	@""
	.align	4


	//----- nvinfo : EIATTR_CUDA_API_VERSION
	.align		4
        /*0000*/ 	.byte	0x04, 0x37
        /*0002*/ 	.short	(.L_696 - .L_695)
.L_695:
        /*0004*/ 	.word	0x00000082


	//----- nvinfo : EIATTR_SW2861232_WAR
	.align		4
.L_696:
        /*0008*/ 	.byte	0x01, 0x35
	.zero		2


	//----- nvinfo : EIATTR_PARAM_CBANK
	.align		4
        /*000c*/ 	.byte	0x04, 0x0a
        /*000e*/ 	.short	(.L_698 - .L_697)
	.align		4
.L_697:
        /*0010*/ 	.word	index@(.nv.constant0._ZN7cutlass13device_kernelIN5flash19enable_sm80_to_sm89INS1_16FlashAttnFwdSm80INS1_25CollectiveMainloopFwdSm80ILi8ELi1ELb0EN4cute5tupleIJNS5_1CILi128EEENS7_ILi64EEENS7_ILi192EEEEEELi192ENS_10bfloat16_tEfNS_4arch4Sm80ELb1ELb0ELb0ELb1ELb0ELb1ELb1ELb0EEENS1_21CollectiveEpilogueFwdINS6_IJS8_SA_S9_EEENS6_IJNS7_ILi1EEESI_SI_EEESC_SE_Li256ELb1ELb1ELb0ELb0EEENS1_19SingleTileSchedulerILb1ELb0ELb1ELi128EEEEEEEEEvNT_6ParamsE)
        /*0014*/ 	.short	0x0160
        /*0016*/ 	.short	0x0418


	//----- nvinfo : EIATTR_CBANK_PARAM_SIZE
	.align		4
.L_698:
        /*0018*/ 	.byte	0x03, 0x19
        /*001a*/ 	.short	0x0418


	//----- nvinfo : EIATTR_KPARAM_INFO
	.align		4
        /*001c*/ 	.byte	0x04, 0x17
        /*001e*/ 	.short	(.L_700 - .L_699)
.L_699:
        /*0020*/ 	.word	0x00000000
        /*0024*/ 	.short	0x0000
        /*0026*/ 	.short	0x0000
        /*0028*/ 	.byte	0x00, 0xf0, 0x61, 0x10


	//----- nvinfo : EIATTR_MAXREG_COUNT
	.align		4
.L_700:
        /*002c*/ 	.byte	0x03, 0x1b
        /*002e*/ 	.short	0x00ff


	//----- nvinfo : EIATTR_NUM_BARRIERS
	.align		4
        /*0030*/ 	.byte	0x02, 0x4c
        /*0032*/ 	.byte	0x02
	.zero		1


	//----- nvinfo : EIATTR_MERCURY_ISA_VERSION
	.align		4
        /*0034*/ 	.byte	0x03, 0x5f
        /*0036*/ 	.short	0x0000


	//----- nvinfo : EIATTR_COOP_GROUP_MASK_REGIDS
	.align		4
        /*0038*/ 	.byte	0x04, 0x29
        /*003a*/ 	.short	(.L_702 - .L_701)


	//   ....[0]....
.L_701:
        /*003c*/ 	.word	0xffffffff


	//   ....[1]....
        /*0040*/ 	.word	0xffffffff


	//   ....[2]....
        /*0044*/ 	.word	0xffffffff


	//   ....[3]....
        /*0048*/ 	.word	0xffffffff


	//   ....[4]....
        /*004c*/ 	.word	0xffffffff


	//   ....[5]....
        /*0050*/ 	.word	0xffffffff


	//   ....[6]....
        /*0054*/ 	.word	0xffffffff


	//   ....[7]....
        /*0058*/ 	.word	0xffffffff


	//   ....[8]....
        /*005c*/ 	.word	0xffffffff


	//   ....[9]....
        /*0060*/ 	.word	0xffffffff


	//   ....[10]....
        /*0064*/ 	.word	0xffffffff


	//   ....[11]....
        /*0068*/ 	.word	0xffffffff


	//   ....[12]....
        /*006c*/ 	.word	0xffffffff


	//   ....[13]....
        /*0070*/ 	.word	0xffffffff


	//   ....[14]....
        /*0074*/ 	.word	0xffffffff


	//   ....[15]....
        /*0078*/ 	.word	0xffffffff


	//   ....[16]....
        /*007c*/ 	.word	0xffffffff


	//   ....[17]....
        /*0080*/ 	.word	0xffffffff


	//   ....[18]....
        /*0084*/ 	.word	0xffffffff


	//   ....[19]....
        /*0088*/ 	.word	0xffffffff


	//   ....[20]....
        /*008c*/ 	.word	0xffffffff


	//   ....[21]....
        /*0090*/ 	.word	0xffffffff


	//   ....[22]....
        /*0094*/ 	.word	0xffffffff


	//   ....[23]....
        /*0098*/ 	.word	0xffffffff


	//   ....[24]....
        /*009c*/ 	.word	0xffffffff


	//   ....[25]....
        /*00a0*/ 	.word	0xffffffff


	//   ....[26]....
        /*00a4*/ 	.word	0xffffffff


	//   ....[27]....
        /*00a8*/ 	.word	0xffffffff


	//   ....[28]....
        /*00ac*/ 	.word	0xffffffff


	//   ....[29]....
        /*00b0*/ 	.word	0xffffffff


	//   ....[30]....
        /*00b4*/ 	.word	0xffffffff


	//   ....[31]....
        /*00b8*/ 	.word	0xffffffff


	//   ....[32]....
        /*00bc*/ 	.word	0xffffffff


	//   ....[33]....
        /*00c0*/ 	.word	0xffffffff


	//   ....[34]....
        /*00c4*/ 	.word	0xffffffff


	//   ....[35]....
        /*00c8*/ 	.word	0xffffffff


	//   ....[36]....
        /*00cc*/ 	.word	0xffffffff


	//   ....[37]....
        /*00d0*/ 	.word	0xffffffff


	//   ....[38]....
        /*00d4*/ 	.word	0xffffffff


	//   ....[39]....
        /*00d8*/ 	.word	0xffffffff


	//   ....[40]....
        /*00dc*/ 	.word	0xffffffff


	//   ....[41]....
        /*00e0*/ 	.word	0xffffffff


	//   ....[42]....
        /*00e4*/ 	.word	0xffffffff


	//   ....[43]....
        /*00e8*/ 	.word	0xffffffff


	//   ....[44]....
        /*00ec*/ 	.word	0xffffffff


	//   ....[45]....
        /*00f0*/ 	.word	0xffffffff


	//   ....[46]....
        /*00f4*/ 	.word	0xffffffff


	//   ....[47]....
        /*00f8*/ 	.word	0xffffffff


	//   ....[48]....
        /*00fc*/ 	.word	0xffffffff


	//   ....[49]....
        /*0100*/ 	.word	0xffffffff


	//   ....[50]....
        /*0104*/ 	.word	0xffffffff


	//   ....[51]....
        /*0108*/ 	.word	0xffffffff


	//   ....[52]....
        /*010c*/ 	.word	0xffffffff


	//   ....[53]....
        /*0110*/ 	.word	0xffffffff


	//   ....[54]....
        /*0114*/ 	.word	0xffffffff


	//   ....[55]....
        /*0118*/ 	.word	0xffffffff


	//   ....[56]....
        /*011c*/ 	.word	0xffffffff


	//   ....[57]....
        /*0120*/ 	.word	0xffffffff


	//   ....[58]....
        /*0124*/ 	.word	0xffffffff


	//   ....[59]....
        /*0128*/ 	.word	0xffffffff


	//   ....[60]....
        /*012c*/ 	.word	0xffffffff


	//   ....[61]....
        /*0130*/ 	.word	0xffffffff


	//   ....[62]....
        /*0134*/ 	.word	0xffffffff


	//   ....[63]....
        /*0138*/ 	.word	0xffffffff


	//   ....[64]....
        /*013c*/ 	.word	0xffffffff


	//----- nvinfo : EIATTR_COOP_GROUP_INSTR_OFFSETS
	.align		4
.L_702:
        /*0140*/ 	.byte	0x04, 0x28
        /*0142*/ 	.short	(.L_704 - .L_703)


	//   ....[0]....
.L_703:
        /*0144*/ 	.word	0x00000080


	//   ....[1]....
        /*0148*/ 	.word	0x000066f0


	//   ....[2]....
        /*014c*/ 	.word	0x00006740


	//   ....[3]....
        /*0150*/ 	.word	0x00006910


	//   ....[4]....
        /*0154*/ 	.word	0x00006940


	//   ....[5]....
        /*0158*/ 	.word	0x00006a80


	//   ....[6]....
        /*015c*/ 	.word	0x00006ab0


	//   ....[7]....
        /*0160*/ 	.word	0x00006be0


	//   ....[8]....
        /*0164*/ 	.word	0x00006c20


	//   ....[9]....
        /*0168*/ 	.word	0x00007310


	//   ....[10]....
        /*016c*/ 	.word	0x00007360


	//   ....[11]....
        /*0170*/ 	.word	0x00007380


	//   ....[12]....
        /*0174*/ 	.word	0x00007390


	//   ....[13]....
        /*0178*/ 	.word	0x000077c0


	//   ....[14]....
        /*017c*/ 	.word	0x00007a80


	//   ....[15]....
        /*0180*/ 	.word	0x00007ac0


	//   ....[16]....
        /*0184*/ 	.word	0x00007b00


	//   ....[17]....
        /*0188*/ 	.word	0x0000abf0


	//   ....[18]....
        /*018c*/ 	.word	0x0000ac80


	//   ....[19]....
        /*0190*/ 	.word	0x0000ac90


	//   ....[20]....
        /*0194*/ 	.word	0x0000aca0


	//   ....[21]....
        /*0198*/ 	.word	0x0000af20


	//   ....[22]....
        /*019c*/ 	.word	0x0000b1e0


	//   ....[23]....
        /*01a0*/ 	.word	0x0000b220


	//   ....[24]....
        /*01a4*/ 	.word	0x0000b260


	//   ....[25]....
        /*01a8*/ 	.word	0x0000f5b0


	//   ....[26]....
        /*01ac*/ 	.word	0x0000f5d0


	//   ....[27]....
        /*01b0*/ 	.word	0x0000fc50


	//   ....[28]....
        /*01b4*/ 	.word	0x0000fcf0


	//   ....[29]....
        /*01b8*/ 	.word	0x0000fd30


	//   ....[30]....
        /*01bc*/ 	.word	0x0000fd60


	//   ....[31]....
        /*01c0*/ 	.word	0x00011d20


	//   ....[32]....
        /*01c4*/ 	.word	0x00011d50


	//   ....[33]....
        /*01c8*/ 	.word	0x00012370


	//   ....[34]....
        /*01cc*/ 	.word	0x00012490


	//   ....[35]....
        /*01d0*/ 	.word	0x000124e0


	//   ....[36]....
        /*01d4*/ 	.word	0x000125f0


	//   ....[37]....
        /*01d8*/ 	.word	0x00014e70


	//   ....[38]....
        /*01dc*/ 	.word	0x00014e90


	//   ....[39]....
        /*01e0*/ 	.word	0x00014ed0


	//   ....[40]....
        /*01e4*/ 	.word	0x00014f20


	//   ....[41]....
        /*01e8*/ 	.word	0x00016840


	//   ....[42]....
        /*01ec*/ 	.word	0x00016870


	//   ....[43]....
        /*01f0*/ 	.word	0x000168b0


	//   ....[44]....
        /*01f4*/ 	.word	0x000168c0


	//   ....[45]....
        /*01f8*/ 	.word	0x00017da0


	//   ....[46]....
        /*01fc*/ 	.word	0x00017de0


	//   ....[47]....
        /*0200*/ 	.word	0x00017e20


	//   ....[48]....
        /*0204*/ 	.word	0x00017e60


	//   ....[49]....
        /*0208*/ 	.word	0x00018090


	//   ....[50]....
        /*020c*/ 	.word	0x000180a0


	//   ....[51]....
        /*0210*/ 	.word	0x00018220


	//   ....[52]....
        /*0214*/ 	.word	0x00018250


	//   ....[53]....
        /*0218*/ 	.word	0x000183a0


	//   ....[54]....
        /*021c*/ 	.word	0x000183d0


	//   ....[55]....
        /*0220*/ 	.word	0x00018520


	//   ....[56]....
        /*0224*/ 	.word	0x00018540


	//   ....[57]....
        /*0228*/ 	.word	0x00018d20


	//   ....[58]....
        /*022c*/ 	.word	0x00018d40


	//   ....[59]....
        /*0230*/ 	.word	0x00018e70


	//   ....[60]....
        /*0234*/ 	.word	0x00018ea0


	//   ....[61]....
        /*0238*/ 	.word	0x00018fd0


	//   ....[62]....
        /*023c*/ 	.word	0x00019000


	//   ....[63]....
        /*0240*/ 	.word	0x00019130


	//   ....[64]....
        /*0244*/ 	.word	0x00019150


	//----- nvinfo : EIATTR_EXIT_INSTR_OFFSETS
	.align		4
.L_704:
        /*0248*/ 	.byte	0x04, 0x1c
        /*024a*/ 	.short	(.L_706 - .L_705)


	//   ....[0]....
.L_705:
        /*024c*/ 	.word	0x00000330


	//   ....[1]....
        /*0250*/ 	.word	0x00018550


	//   ....[2]....
        /*0254*/ 	.word	0x00018620


	//   ....[3]....
        /*0258*/ 	.word	0x00018680


	//   ....[4]....
        /*025c*/ 	.word	0x00019160


	//   ....[5]....
        /*0260*/ 	.word	0x00019210


	//   ....[6]....
        /*0264*/ 	.word	0x00019270


	//----- nvinfo : EIATTR_CTAIDZ_USED
	.align		4
.L_706:
        /*0268*/ 	.byte	0x01, 0x04
	.zero		2


	//----- nvinfo : EIATTR_MAX_THREADS
	.align		4
        /*026c*/ 	.byte	0x04, 0x05
        /*026e*/ 	.short	(.L_708 - .L_707)
.L_707:
        /*0270*/ 	.word	0x00000100
        /*0274*/ 	.word	0x00000001
        /*0278*/ 	.word	0x00000001


	//----- nvinfo : EIATTR_CRS_STACK_SIZE
	.align		4
.L_708:
        /*027c*/ 	.byte	0x04, 0x1e
        /*027e*/ 	.short	(.L_710 - .L_709)
.L_709:
        /*0280*/ 	.word	0x00000000
.L_710:


//--------------------- .nv.info._ZN7cutlass13device_kernelIN5flash19enable_sm80_to_sm89INS1_16FlashAttnFwdSm80INS1_25CollectiveMainloopFwdSm80ILi8ELi2ELb1EN4cute5tupleIJNS5_1CILi128EEENS7_ILi96EEENS7_ILi192EEEEEELi192ENS_10bfloat16_tEfNS_4arch4Sm80ELb0ELb0ELb0ELb0ELb0ELb0ELb1ELb0EEENS1_21CollectiveEpilogueFwdINS6_IJS8_SA_S9_EEENS6_IJNS7_ILi1EEESI_SI_EEESC_SE_Li256ELb0ELb1ELb0ELb0EEENS1_19SingleTileSchedulerILb0ELb0ELb1ELi128EEEEEEEEEvNT_6ParamsE --------------------------
	.section	.nv.info._ZN7cutlass13device_kernelIN5flash19enable_sm80_to_sm89INS1_16FlashAttnFwdSm80INS1_25CollectiveMainloopFwdSm80ILi8ELi2ELb1EN4cute5tupleIJNS5_1CILi128EEENS7_ILi96EEENS7_ILi192EEEEEELi192ENS_10bfloat16_tEfNS_4arch4Sm80ELb0ELb0ELb0ELb0ELb0ELb0ELb1ELb0EEENS1_21CollectiveEpilogueFwdINS6_IJS8_SA_S9_EEENS6_IJNS7_ILi1EEESI_SI_EEESC_SE_Li256ELb0ELb1ELb0ELb0EEENS1_19SingleTileSchedulerILb0ELb0ELb1ELi128EEEEEEEEEvNT_6ParamsE,"",@"SHT_CUDA_INFO"
	.sectionflags	@""
	.align	4


	//----- nvinfo : EIATTR_CUDA_API_VERSION
	.align		4
        /*0000*/ 	.byte	0x04, 0x37
        /*0002*/ 	.short	(.L_712 - .L_711)
.L_711:
        /*0004*/ 	.word	0x00000082


	//----- nvinfo : EIATTR_SW2861232_WAR
	.align		4
.L_712:
        /*0008*/ 	.byte	0x01, 0x35
	.zero		2


	//----- nvinfo : EIATTR_PARAM_CBANK
	.align		4
        /*000c*/ 	.byte	0x04, 0x0a
        /*000e*/ 	.short	(.L_714 - .L_713)
	.align		4
.L_713:
        /*0010*/ 	.word	index@(.nv.constant0._ZN7cutlass13device_kernelIN5flash19enable_sm80_to_sm89INS1_16FlashAttnFwdSm80INS1_25CollectiveMainloopFwdSm80ILi8ELi2ELb1EN4cute5tupleIJNS5_1CILi128EEENS7_ILi96EEENS7_ILi192EEEEEELi192ENS_10bfloat16_tEfNS_4arch4Sm80ELb0ELb0ELb0ELb0ELb0ELb0ELb1ELb0EEENS1_21CollectiveEpilogueFwdINS6_IJS8_SA_S9_EEENS6_IJNS7_ILi1EEESI_SI_EEESC_SE_Li256ELb0ELb1ELb0ELb0EEENS1_19SingleTileSchedulerILb0ELb0ELb1ELi128EEEEEEEEEvNT_6ParamsE)
        /*0014*/ 	.short	0x0160
        /*0016*/ 	.short	0x0418


	//----- nvinfo : EIATTR_CBANK_PARAM_SIZE
	.align		4
.L_714:
        /*0018*/ 	.byte	0x03, 0x19
        /*001a*/ 	.short	0x0418


	//----- nvinfo : EIATTR_KPARAM_INFO
	.align		4
        /*001c*/ 	.byte	0x04, 0x17
        /*001e*/ 	.short	(.L_716 - .L_715)
.L_715:
        /*0020*/ 	.word	0x00000000
        /*0024*/ 	.short	0x0000
        /*0026*/ 	.short	0x0000
        /*0028*/ 	.byte	0x00, 0xf0, 0x61, 0x10


	//----- nvinfo : EIATTR_MAXREG_COUNT
	.align		4
.L_716:
        /*002c*/ 	.byte	0x03, 0x1b
        /*002e*/ 	.short	0x00ff


	//----- nvinfo : EIATTR_NUM_BARRIERS
	.align		4
        /*0030*/ 	.byte	0x02, 0x4c
        /*0032*/ 	.byte	0x02
	.zero		1


	//----- nvinfo : EIATTR_ANNOTATIONS
	.align		4
        /*0034*/ 	.byte	0x04, 0x55
        /*0036*/ 	.short	(.L_718 - .L_717)


	//   ....[0]....
.L_717:
        /*0038*/ 	.word	0x00000001
        /*003c*/ 	.byte	0xe0, 0x02, 0x00, 0x00, 0x01, 0x00, 0x00, 0x00, 0x10, 0x03, 0x00, 0x00, 0x01, 0x00, 0x00, 0x00
        /*004c*/ 	.byte	0x00, 0x0b, 0x00, 0x00, 0x01, 0x00, 0x00, 0x00, 0x20, 0x0d, 0x00, 0x00, 0x01, 0x00, 0x00, 0x00
        /*005c*/ 	.byte	0x00, 0x11, 0x00, 0x00, 0x01, 0x00, 0x00, 0x00, 0x60, 0x1a, 0x00, 0x00, 0x01, 0x00, 0x00, 0x00
        /*006c*/ 	.byte	0x00, 0x27, 0x00, 0x00, 0x01, 0x00, 0x00, 0x00, 0x70, 0x49, 0x00, 0x00, 0x01, 0x00, 0x00, 0x00
        /*007c*/ 	.byte	0x80, 0x5d, 0x00, 0x00, 0x01, 0x00, 0x00, 0x00, 0xb0, 0x5d, 0x00, 0x00, 0x01, 0x00, 0x00, 0x00
        /*008c*/ 	.byte	0x90, 0x88, 0x00, 0x00, 0x01, 0x00, 0x00, 0x00, 0x70, 0x94, 0x00, 0x00, 0x01, 0x00, 0x00, 0x00
        /*009c*/ 	.byte	0x90, 0x94, 0x00, 0x00, 0x01, 0x00, 0x00, 0x00, 0xe0, 0x96, 0x00, 0x00


	//----- nvinfo : EIATTR_MERCURY_ISA_VERSION
	.align		4
.L_718:
        /*00a8*/ 	.byte	0x03, 0x5f
        /*00aa*/ 	.short	0x0000


	//----- nvinfo : EIATTR_COOP_GROUP_MASK_REGIDS
	.align		4
        /*00ac*/ 	.byte	0x04, 0x29
        /*00ae*/ 	.short	(.L_720 - .L_719)


	//   ....[0]....
.L_719:
        /*00b0*/ 	.word	0xffffffff


	//   ....[1]....
        /*00b4*/ 	.word	0xffffffff


	//   ....[2]....
        /*00b8*/ 	.word	0xffffffff


	//   ....[3]....
        /*00bc*/ 	.word	0xffffffff


	//   ....[4]....
        /*00c0*/ 	.word	0xffffffff


	//   ....[5]....
        /*00c4*/ 	.word	0xffffffff


	//   ....[6]....
        /*00c8*/ 	.word	0xffffffff


	//   ....[7]....
        /*00cc*/ 	.word	0xffffffff


	//   ....[8]....
        /*00d0*/ 	.word	0xffffffff


	//   ....[9]....
        /*00d4*/ 	.word	0xffffffff


	//   ....[10]....
        /*00d8*/ 	.word	0xffffffff


	//   ....[11]....
        /*00dc*/ 	.word	0xffffffff


	//   ....[12]....
        /*00e0*/ 	.word	0xffffffff


	//   ....[13]....
        /*00e4*/ 	.word	0xffffffff


	//   ....[14]....
        /*00e8*/ 	.word	0xffffffff


	//   ....[15]....
        /*00ec*/ 	.word	0xffffffff


	//   ....[16]....
        /*00f0*/ 	.word	0xffffffff


	//   ....[17]....
        /*00f4*/ 	.word	0xffffffff


	//   ....[18]....
        /*00f8*/ 	.word	0xffffffff


	//   ....[19]....
        /*00fc*/ 	.word	0xffffffff


	//   ....[20]....
        /*0100*/ 	.word	0xffffffff


	//   ....[21]....
        /*0104*/ 	.word	0xffffffff


	//   ....[22]....
        /*0108*/ 	.word	0xffffffff


	//   ....[23]....
        /*010c*/ 	.word	0xffffffff


	//   ....[24]....
        /*0110*/ 	.word	0xffffffff


	//   ....[25]....
        /*0114*/ 	.word	0xffffffff


	//   ....[26]....
        /*0118*/ 	.word	0xffffffff


	//   ....[27]....
        /*011c*/ 	.word	0xffffffff


	//   ....[28]....
        /*0120*/ 	.word	0xffffffff


	//   ....[29]....
        /*0124*/ 	.word	0xffffffff


	//   ....[30]....
        /*0128*/ 	.word	0xffffffff


	//   ....[31]....
        /*012c*/ 	.word	0xffffffff


	//----- nvinfo : EIATTR_COOP_GROUP_INSTR_OFFSETS
	.align		4
.L_720:
        /*0130*/ 	.byte	0x04, 0x28
        /*0132*/ 	.short	(.L_722 - .L_721)


	//   ....[0]....
.L_721:
        /*0134*/ 	.word	0x00000610


	//   ....[1]....
        /*0138*/ 	.word	0x000006d0


	//   ....[2]....
        /*013c*/ 	.word	0x00000840


	//   ....[3]....
        /*0140*/ 	.word	0x00000920


	//   ....[4]....
        /*0144*/ 	.word	0x00000950


	//   ....[5]....
        /*0148*/ 	.word	0x00000970


	//   ....[6]....
        /*014c*/ 	.word	0x00000b70


	//   ....[7]....
        /*0150*/ 	.word	0x00000bc0


	//   ....[8]....
        /*0154*/ 	.word	0x00002f80


	//   ....[9]....
        /*0158*/ 	.word	0x00003020


	//   ....[10]....
        /*015c*/ 	.word	0x00003030


	//   ....[11]....
        /*0160*/ 	.word	0x00003060


	//   ....[12]....
        /*0164*/ 	.word	0x00007250


	//   ....[13]....
        /*0168*/ 	.word	0x00007280


	//   ....[14]....
        /*016c*/ 	.word	0x000072a0


	//   ....[15]....
        /*0170*/ 	.word	0x000072c0


	//   ....[16]....
        /*0174*/ 	.word	0x000094c0


	//   ....[17]....
        /*0178*/ 	.word	0x000094d0


	//   ....[18]....
        /*017c*/ 	.word	0x00009520


	//   ....[19]....
        /*0180*/ 	.word	0x00009540


	//   ....[20]....
        /*0184*/ 	.word	0x0000a8f0


	//   ....[21]....
        /*0188*/ 	.word	0x0000a900


	//   ....[22]....
        /*018c*/ 	.word	0x0000a920


	//   ....[23]....
        /*0190*/ 	.word	0x0000a930


	//   ....[24]....
        /*0194*/ 	.word	0x0000aa30


	//   ....[25]....
        /*0198*/ 	.word	0x0000aa50


	//   ....[26]....
        /*019c*/ 	.word	0x0000abb0


	//   ....[27]....
        /*01a0*/ 	.word	0x0000abe0


	//   ....[28]....
        /*01a4*/ 	.word	0x0000ad10


	//   ....[29]....
        /*01a8*/ 	.word	0x0000ad40


	//   ....[30]....
        /*01ac*/ 	.word	0x0000ae70


	//   ....[31]....
        /*01b0*/ 	.word	0x0000ae90


	//----- nvinfo : EIATTR_EXIT_INSTR_OFFSETS
	.align		4
.L_722:
        /*01b4*/ 	.byte	0x04, 0x1c
        /*01b6*/ 	.short	(.L_724 - .L_723)


	//   ....[0]....
.L_723:
        /*01b8*/ 	.word	0x00000040


	//   ....[1]....
        /*01bc*/ 	.word	0x0000aea0


	//   ....[2]....
        /*01c0*/ 	.word	0x0000af50


	//   ....[3]....
        /*01c4*/ 	.word	0x0000afb0


	//----- nvinfo : EIATTR_CTAIDZ_USED
	.align		4
.L_724:
        /*01c8*/ 	.byte	0x01, 0x04
	.zero		2


	//----- nvinfo : EIATTR_MAX_THREADS
	.align		4
        /*01cc*/ 	.byte	0x04, 0x05
        /*01ce*/ 	.short	(.L_726 - .L_725)
.L_725:
        /*01d0*/ 	.word	0x00000100
        /*01d4*/ 	.word	0x00000001
        /*01d8*/ 	.word	0x00000001


	//----- nvinfo : EIATTR_CRS_STACK_SIZE
	.align		4
.L_726:
        /*01dc*/ 	.byte	0x04, 0x1e
        /*01de*/ 	.short	(.L_728 - .L_727)
.L_727:
        /*01e0*/ 	.word	0x00000000
.L_728:


//--------------------- .nv.info._ZN7cutlass13device_kernelIN5flash19enable_sm80_to_sm89INS1_16FlashAttnFwdSm80INS1_25CollectiveMainloopFwdSm80ILi8ELi2ELb1EN4cute5tupleIJNS5_1CILi128EEENS7_ILi96EEENS7_ILi192EEEEEELi192ENS_10bfloat16_tEfNS_4arch4Sm80ELb0ELb0ELb0ELb1ELb0ELb0ELb1ELb0EEENS1_21CollectiveEpilogueFwdINS6_IJS8_SA_S9_EEENS6_IJNS7_ILi1EEESI_SI_EEESC_SE_Li256ELb1ELb1ELb0ELb0EEENS1_19SingleTileSchedulerILb1ELb0ELb1ELi128EEEEEEEEEvNT_6ParamsE --------------------------
	.section	.nv.info._ZN7cutlass13device_kernelIN5flash19enable_sm80_to_sm89INS1_16FlashAttnFwdSm80INS1_25CollectiveMainloopFwdSm80ILi8ELi2ELb1EN4cute5tupleIJNS5_1CILi128EEENS7_ILi96EEENS7_ILi192EEEEEELi192ENS_10bfloat16_tEfNS_4arch4Sm80ELb0ELb0ELb0ELb1ELb0ELb0ELb1ELb0EEENS1_21CollectiveEpilogueFwdINS6_IJS8_SA_S9_EEENS6_IJNS7_ILi1EEESI_SI_EEESC_SE_Li256ELb1ELb1ELb0ELb0EEENS1_19SingleTileSchedulerILb1ELb0ELb1ELi128EEEEEEEEEvNT_6ParamsE,"",@"SHT_CUDA_INFO"
	.sectionflags	@""
	.align	4


	//----- nvinfo : EIATTR_CUDA_API_VERSION
	.align		4
        /*0000*/ 	.byte	0x04, 0x37
        /*0002*/ 	.short	(.L_730 - .L_729)
.L_729:
        /*0004*/ 	.word	0x00000082


	//----- nvinfo : EIATTR_SW2861232_WAR
	.align		4
.L_730:
        /*0008*/ 	.byte	0x01, 0x35
	.zero		2


	//----- nvinfo : EIATTR_PARAM_CBANK
	.align		4
        /*000c*/ 	.byte	0x04, 0x0a
        /*000e*/ 	.short	(.L_732 - .L_731)
	.align		4
.L_731:
        /*0010*/ 	.word	index@(.nv.constant0._ZN7cutlass13device_kernelIN5flash19enable_sm80_to_sm89INS1_16FlashAttnFwdSm80INS1_25CollectiveMainloopFwdSm80ILi8ELi2ELb1EN4cute5tupleIJNS5_1CILi128EEENS7_ILi96EEENS7_ILi192EEEEEELi192ENS_10bfloat16_tEfNS_4arch4Sm80ELb0ELb0ELb0ELb1ELb0ELb0ELb1ELb0EEENS1_21CollectiveEpilogueFwdINS6_IJS8_SA_S9_EEENS6_IJNS7_ILi1EEESI_SI_EEESC_SE_Li256ELb1ELb1ELb0ELb0EEENS1_19SingleTileSchedulerILb1ELb0ELb1ELi128EEEEEEEEEvNT_6ParamsE)
        /*0014*/ 	.short	0x0160
        /*0016*/ 	.short	0x0418


	//----- nvinfo : EIATTR_CBANK_PARAM_SIZE
	.align		4
.L_732:
        /*0018*/ 	.byte	0x03, 0x19
        /*001a*/ 	.short	0x0418


	//----- nvinfo : EIATTR_KPARAM_INFO
	.align		4
        /*001c*/ 	.byte	0x04, 0x17
        /*001e*/ 	.short	(.L_734 - .L_733)
.L_733:
        /*0020*/ 	.word	0x00000000
        /*0024*/ 	.short	0x0000
        /*0026*/ 	.short	0x0000
        /*0028*/ 	.byte	0x00, 0xf0, 0x61, 0x10


	//----- nvinfo : EIATTR_MAXREG_COUNT
	.align		4
.L_734:
        /*002c*/ 	.byte	0x03, 0x1b
        /*002e*/ 	.short	0x00ff


	//----- nvinfo : EIATTR_NUM_BARRIERS
	.align		4
        /*0030*/ 	.byte	0x02, 0x4c
        /*0032*/ 	.byte	0x02
	.zero		1


	//----- nvinfo : EIATTR_ANNOTATIONS
	.align		4
        /*0034*/ 	.byte	0x04, 0x55
        /*0036*/ 	.short	(.L_736 - .L_735)


	//   ....[0]....
.L_735:
        /* <DEDUP_REMOVED lines=10> */


	//----- nvinfo : EIATTR_MERCURY_ISA_VERSION
	.align		4
.L_736:
        /*00c8*/ 	.byte	0x03, 0x5f
        /*00ca*/ 	.short	0x0000


	//----- nvinfo : EIATTR_COOP_GROUP_MASK_REGIDS
	.align		4
        /*00cc*/ 	.byte	0x04, 0x29
        /*00ce*/ 	.short	(.L_738 - .L_737)


	//   ....[0]....
.L_737:
        /*00d0*/ 	.word	0xffffffff


	//   ....[1]....
        /*00d4*/ 	.word	0xffffffff


	//   ....[2]....
        /*00d8*/ 	.word	0xffffffff


	//   ....[3]....
        /*00dc*/ 	.word	0xffffffff


	//   ....[4]....
        /*00e0*/ 	.word	0xffffffff


	//   ....[5]....
        /*00e4*/ 	.word	0xffffffff


	//   ....[6]....
        /*00e8*/ 	.word	0xffffffff


	//   ....[7]....
        /*00ec*/ 	.word	0xffffffff


	//   ....[8]....
        /*00f0*/ 	.word	0xffffffff


	//   ....[9]....
        /*00f4*/ 	.word	0xffffffff


	//   ....[10]....
        /*00f8*/ 	.word	0xffffffff


	//   ....[11]....
        /*00fc*/ 	.word	0xffffffff


	//   ....[12]....
        /*0100*/ 	.word	0xffffffff


	//   ....[13]....
        /*0104*/ 	.word	0xffffffff


	//   ....[14]....
        /*0108*/ 	.word	0xffffffff


	//   ....[15]....
        /*010c*/ 	.word	0xffffffff


	//   ....[16]....
        /*0110*/ 	.word	0xffffffff


	//   ....[17]....
        /*0114*/ 	.word	0xffffffff


	//   ....[18]....
        /*0118*/ 	.word	0xffffffff


	//   ....[19]....
        /*011c*/ 	.word	0xffffffff


	//   ....[20]....
        /*0120*/ 	.word	0xffffffff


	//   ....[21]....
        /*0124*/ 	.word	0xffffffff


	//   ....[22]....
        /*0128*/ 	.word	0xffffffff


	//   ....[23]....
        /*012c*/ 	.word	0xffffffff


	//   ....[24]....
        /*0130*/ 	.word	0xffffffff


	//   ....[25]....
        /*0134*/ 	.word	0xffffffff


	//   ....[26]....
        /*0138*/ 	.word	0xffffffff


	//   ....[27]....
        /*013c*/ 	.word	0xffffffff


	//   ....[28]....
        /*0140*/ 	.word	0xffffffff


	//   ....[29]....
        /*0144*/ 	.word	0xffffffff


	//   ....[30]....
        /*0148*/ 	.word	0xffffffff


	//   ....[31]....
        /*014c*/ 	.word	0xffffffff


	//   ....[32]....
        /*0150*/ 	.word	0xffffffff


	//   ....[33]....
        /*0154*/ 	.word	0xffffffff


	//   ....[34]....
        /*0158*/ 	.word	0xffffffff


	//   ....[35]....
        /*015c*/ 	.word	0xffffffff


	//   ....[36]....
        /*0160*/ 	.word	0xffffffff


	//   ....[37]....
        /*0164*/ 	.word	0xffffffff


	//   ....[38]....
        /*0168*/ 	.word	0xffffffff


	//   ....[39]....
        /*016c*/ 	.word	0xffffffff


	//   ....[40]....
        /*0170*/ 	.word	0xffffffff


	//----- nvinfo : EIATTR_COOP_GROUP_INSTR_OFFSETS
	.align		4
.L_738:
        /*0174*/ 	.byte	0x04, 0x28
        /*0176*/ 	.short	(.L_740 - .L_739)


	//   ....[0]....
.L_739:
        /*0178*/ 	.word	0x00000090


	//   ....[1]....
        /*017c*/ 	.word	0x00001110


	//   ....[2]....
        /*0180*/ 	.word	0x00001170


	//   ....[3]....
        /*0184*/ 	.word	0x00001280


	//   ....[4]....
        /*0188*/ 	.word	0x000012b0


	//   ....[5]....
        /*018c*/ 	.word	0x00001400


	//   ....[6]....
        /*0190*/ 	.word	0x00001420


	//   ....[7]....
        /*0194*/ 	.word	0x00001490


	//   ....[8]....
        /*0198*/ 	.word	0x000014c0


	//   ....[9]....
        /*019c*/ 	.word	0x00003970


	//   ....[10]....
        /*01a0*/ 	.word	0x00003a30


	//   ....[11]....
        /*01a4*/ 	.word	0x00003a40


	//   ....[12]....
        /*01a8*/ 	.word	0x00003a70


	//   ....[13]....
        /*01ac*/ 	.word	0x00007900


	//   ....[14]....
        /*01b0*/ 	.word	0x00007930


	//   ....[15]....
        /*01b4*/ 	.word	0x00007950


	//   ....[16]....
        /*01b8*/ 	.word	0x00007970


	//   ....[17]....
        /*01bc*/ 	.word	0x00009b40


	//   ....[18]....
        /*01c0*/ 	.word	0x00009b70


	//   ....[19]....
        /*01c4*/ 	.word	0x00009bb0


	//   ....[20]....
        /*01c8*/ 	.word	0x00009bc0


	//   ....[21]....
        /*01cc*/ 	.word	0x0000b120


	//   ....[22]....
        /*01d0*/ 	.word	0x0000b170


	//   ....[23]....
        /*01d4*/ 	.word	0x0000b1a0


	//   ....[24]....
        /*01d8*/ 	.word	0x0000b1c0


	//   ....[25]....
        /*01dc*/ 	.word	0x0000b3a0


	//   ....[26]....
        /*01e0*/ 	.word	0x0000b3b0


	//   ....[27]....
        /*01e4*/ 	.word	0x0000b530


	//   ....[28]....
        /*01e8*/ 	.word	0x0000b560


	//   ....[29]....
        /*01ec*/ 	.word	0x0000b6b0


	//   ....[30]....
        /*01f0*/ 	.word	0x0000b6e0


	//   ....[31]....
        /*01f4*/ 	.word	0x0000b830


	//   ....[32]....
        /*01f8*/ 	.word	0x0000b850


	//   ....[33]....
        /*01fc*/ 	.word	0x0000c040


	//   ....[34]....
        /*0200*/ 	.word	0x0000c060


	//   ....[35]....
        /*0204*/ 	.word	0x0000c1b0


	//   ....[36]....
        /*0208*/ 	.word	0x0000c1e0


	//   ....[37]....
        /*020c*/ 	.word	0x0000c310


	//   ....[38]....
        /*0210*/ 	.word	0x0000c340


	//   ....[39]....
        /*0214*/ 	.word	0x0000c470


	//   ....[40]....
        /*0218*/ 	.word	0x0000c490


	//----- nvinfo : EIATTR_EXIT_INSTR_OFFSETS
	.align		4
.L_740:
        /*021c*/ 	.byte	0x04, 0x1c
        /*021e*/ 	.short	(.L_742 - .L_741)


	//   ....[0]....
.L_741:
        /*0220*/ 	.word	0x00000320


	//   ....[1]....
        /*0224*/ 	.word	0x0000b860


	//   ....[2]....
        /*0228*/ 	.word	0x0000b930


	//   ....[3]....
        /*022c*/ 	.word	0x0000b990


	//   ....[4]....
        /*0230*/ 	.word	0x0000c4a0


	//   ....[5]....
        /*0234*/ 	.word	0x0000c550


	//   ....[6]....
        /*0238*/ 	.word	0x0000c5b0


	//----- nvinfo : EIATTR_CTAIDZ_USED
	.align		4
.L_742:
        /*023c*/ 	.byte	0x01, 0x04
	.zero		2


	//----- nvinfo : EIATTR_MAX_THREADS
	.align		4
        /*0240*/ 	.byte	0x04, 0x05
        /*0242*/ 	.short	(.L_744 - .L_743)
.L_743:
        /*0244*/ 	.word	0x00000100
        /*0248*/ 	.word	0x00000001
        /*024c*/ 	.word	0x00000001


	//----- nvinfo : EIATTR_CRS_STACK_SIZE
	.align		4
.L_744:
        /*0250*/ 	.byte	0x04, 0x1e
        /*0252*/ 	.short	(.L_746 - .L_745)
.L_745:
        /*0254*/ 	.word	0x00000000
.L_746:


//--------------------- .nv.info._ZN7cutlass13device_kernelIN5flash19enable_sm80_to_sm89INS1_16FlashAttnFwdSm80INS1_25CollectiveMainloopFwdSm80ILi8ELi2ELb0EN4cute5tupleIJNS5_1CILi128EEENS7_ILi64EEENS7_ILi192EEEEEELi192ENS_10bfloat16_tEfNS_4arch4Sm80ELb0ELb0ELb0ELb1ELb0ELb1ELb1ELb0EEENS1_21CollectiveEpilogueFwdINS6_IJS8_SA_S9_EEENS6_IJNS7_ILi1EEESI_SI_EEESC_SE_Li256ELb1ELb1ELb0ELb0EEENS1_19SingleTileSchedulerILb1ELb0ELb1ELi128EEEEEEEEEvNT_6ParamsE --------------------------
	.section	.nv.info._ZN7cutlass13device_kernelIN5flash19enable_sm80_to_sm89INS1_16FlashAttnFwdSm80INS1_25CollectiveMainloopFwdSm80ILi8ELi2ELb0EN4cute5tupleIJNS5_1CILi128EEENS7_ILi64EEENS7_ILi192EEEEEELi192ENS_10bfloat16_tEfNS_4arch4Sm80ELb0ELb0ELb0ELb1ELb0ELb1ELb1ELb0EEENS1_21CollectiveEpilogueFwdINS6_IJS8_SA_S9_EEENS6_IJNS7_ILi1EEESI_SI_EEESC_SE_Li256ELb1ELb1ELb0ELb0EEENS1_19SingleTileSchedulerILb1ELb0ELb1ELi128EEEEEEEEEvNT_6ParamsE,"",@"SHT_CUDA_INFO"
	.sectionflags	@""
	.align	4


	//----- nvinfo : EIATTR_CUDA_API_VERSION
	.align		4
        /*0000*/ 	.byte	0x04, 0x37
        /*0002*/ 	.short	(.L_748 - .L_747)
.L_747:
        /*0004*/ 	.word	0x00000082


	//----- nvinfo : EIATTR_SW2861232_WAR
	.align		4
.L_748:
        /*0008*/ 	.byte	0x01, 0x35
	.zero		2


	//----- nvinfo : EIATTR_PARAM_CBANK
	.align		4
        /*000c*/ 	.byte	0x04, 0x0a
        /*000e*/ 	.short	(.L_750 - .L_749)
	.align		4
.L_749:
        /*0010*/ 	.word	index@(.nv.constant0._ZN7cutlass13device_kernelIN5flash19enable_sm80_to_sm89INS1_16FlashAttnFwdSm80INS1_25CollectiveMainloopFwdSm80ILi8ELi2ELb0EN4cute5tupleIJNS5_1CILi128EEENS7_ILi64EEENS7_ILi192EEEEEELi192ENS_10bfloat16_tEfNS_4arch4Sm80ELb0ELb0ELb0ELb1ELb0ELb1ELb1ELb0EEENS1_21CollectiveEpilogueFwdINS6_IJS8_SA_S9_EEENS6_IJNS7_ILi1EEESI_SI_EEESC_SE_Li256ELb1ELb1ELb0ELb0EEENS1_19SingleTileSchedulerILb1ELb0ELb1ELi128EEEEEEEEEvNT_6ParamsE)
        /*0014*/ 	.short	0x0160
        /*0016*/ 	.short	0x0418


	//----- nvinfo : EIATTR_CBANK_PARAM_SIZE
	.align		4
.L_750:
        /*0018*/ 	.byte	0x03, 0x19
        /*001a*/ 	.short	0x0418


	//----- nvinfo : EIATTR_KPARAM_INFO
	.align		4
        /*001c*/ 	.byte	0x04, 0x17
        /*001e*/ 	.short	(.L_752 - .L_751)
.L_751:
        /*0020*/ 	.word	0x00000000
        /*0024*/ 	.short	0x0000
        /*0026*/ 	.short	0x0000
        /*0028*/ 	.byte	0x00, 0xf0, 0x61, 0x10


	//----- nvinfo : EIATTR_MAXREG_COUNT
	.align		4
.L_752:
        /*002c*/ 	.byte	0x03, 0x1b
        /*002e*/ 	.short	0x00ff


	//----- nvinfo : EIATTR_NUM_BARRIERS
	.align		4
        /*0030*/ 	.byte	0x02, 0x4c
        /*0032*/ 	.byte	0x02
	.zero		1


	//----- nvinfo : EIATTR_MERCURY_ISA_VERSION
	.align		4
        /*0034*/ 	.byte	0x03, 0x5f
        /*0036*/ 	.short	0x0000


	//----- nvinfo : EIATTR_COOP_GROUP_MASK_REGIDS
	.align		4
        /*0038*/ 	.byte	0x04, 0x29
        /*003a*/ 	.short	(.L_754 - .L_753)


	//   ....[0]....
.L_753:
        /*003c*/ 	.word	0xffffffff


	//   ....[1]....
        /*0040*/ 	.word	0xffffffff


	//   ....[2]....
        /*0044*/ 	.word	0xffffffff


	//   ....[3]....
        /*0048*/ 	.word	0xffffffff


	//   ....[4]....
        /*004c*/ 	.word	0xffffffff


	//   ....[5]....
        /*0050*/ 	.word	0xffffffff


	//   ....[6]....
        /*0054*/ 	.word	0xffffffff


	//   ....[7]....
        /*0058*/ 	.word	0xffffffff


	//   ....[8]....
        /*005c*/ 	.word	0xffffffff


	//   ....[9]....
        /*0060*/ 	.word	0xffffffff


	//   ....[10]....
        /*0064*/ 	.word	0xffffffff


	//   ....[11]....
        /*0068*/ 	.word	0xffffffff


	//   ....[12]....
        /*006c*/ 	.word	0xffffffff


	//   ....[13]....
        /*0070*/ 	.word	0xffffffff


	//   ....[14]....
        /*0074*/ 	.word	0xffffffff


	//   ....[15]....
        /*0078*/ 	.word	0xffffffff


	//   ....[16]....
        /*007c*/ 	.word	0xffffffff


	//   ....[17]....
        /*0080*/ 	.word	0xffffffff


	//   ....[18]....
        /*0084*/ 	.word	0xffffffff


	//   ....[19]....
        /*0088*/ 	.word	0xffffffff


	//   ....[20]....
        /*008c*/ 	.word	0xffffffff


	//   ....[21]....
        /*0090*/ 	.word	0xffffffff


	//   ....[22]....
        /*0094*/ 	.word	0xffffffff


	//   ....[23]....
        /*0098*/ 	.word	0xffffffff


	//   ....[24]....
        /*009c*/ 	.word	0xffffffff


	//   ....[25]....
        /*00a0*/ 	.word	0xffffffff


	//   ....[26]....
        /*00a4*/ 	.word	0xffffffff


	//   ....[27]....
        /*00a8*/ 	.word	0xffffffff


	//   ....[28]....
        /*00ac*/ 	.word	0xffffffff


	//   ....[29]....
        /*00b0*/ 	.word	0xffffffff


	//   ....[30]....
        /*00b4*/ 	.word	0xffffffff


	//   ....[31]....
        /*00b8*/ 	.word	0xffffffff


	//   ....[32]....
        /*00bc*/ 	.word	0xffffffff


	//   ....[33]....
        /*00c0*/ 	.word	0xffffffff


	//   ....[34]....
        /*00c4*/ 	.word	0xffffffff


	//   ....[35]....
        /*00c8*/ 	.word	0xffffffff


	//   ....[36]....
        /*00cc*/ 	.word	0xffffffff


	//   ....[37]....
        /*00d0*/ 	.word	0xffffffff


	//   ....[38]....
        /*00d4*/ 	.word	0xffffffff


	//   ....[39]....
        /*00d8*/ 	.word	0xffffffff


	//   ....[40]....
        /*00dc*/ 	.word	0xffffffff


	//----- nvinfo : EIATTR_COOP_GROUP_INSTR_OFFSETS
	.align		4
.L_754:
        /*00e0*/ 	.byte	0x04, 0x28
        /*00e2*/ 	.short	(.L_756 - .L_755)


	//   ....[0]....
.L_755:
        /*00e4*/ 	.word	0x00000080


	//   ....[1]....
        /*00e8*/ 	.word	0x00006a60


	//   ....[2]....
        /*00ec*/ 	.word	0x00006ad0


	//   ....[3]....
        /*00f0*/ 	.word	0x00006cf0


	//   ....[4]....
        /*00f4*/ 	.word	0x00006d20


	//   ....[5]....
        /*00f8*/ 	.word	0x00006e70


	//   ....[6]....
        /*00fc*/ 	.word	0x00006ea0


	//   ....[7]....
        /*0100*/ 	.word	0x00006ff0


	//   ....[8]....
        /*0104*/ 	.word	0x00007030


	//   ....[9]....
        /*0108*/ 	.word	0x0000e5f0


	//   ....[10]....
        /*010c*/ 	.word	0x0000e680


	//   ....[11]....
        /*0110*/ 	.word	0x0000e690


	//   ....[12]....
        /*0114*/ 	.word	0x0000e6c0


	//   ....[13]....
        /*0118*/ 	.word	0x00010860


	//   ....[14]....
        /*011c*/ 	.word	0x00010880


	//   ....[15]....
        /*0120*/ 	.word	0x000108a0


	//   ....[16]....
        /*0124*/ 	.word	0x000108c0


	//   ....[17]....
        /*0128*/ 	.word	0x00012300


	//   ....[18]....
        /*012c*/ 	.word	0x00012330


	//   ....[19]....
        /*0130*/ 	.word	0x00012380


	//   ....[20]....
        /*0134*/ 	.word	0x00012390


	//   ....[21]....
        /*0138*/ 	.word	0x000138e0


	//   ....[22]....
        /*013c*/ 	.word	0x00013920


	//   ....[23]....
        /*0140*/ 	.word	0x00013960


	//   ....[24]....
        /*0144*/ 	.word	0x000139a0


	//   ....[25]....
        /*0148*/ 	.word	0x00013b50


	//   ....[26]....
        /*014c*/ 	.word	0x00013b60


	//   ....[27]....
        /*0150*/ 	.word	0x00013ce0


	//   ....[28]....
        /*0154*/ 	.word	0x00013d10


	//   ....[29]....
        /*0158*/ 	.word	0x00013e60


	//   ....[30]....
        /*015c*/ 	.word	0x00013e90


	//   ....[31]....
        /*0160*/ 	.word	0x00013fe0


	//   ....[32]....
        /*0164*/ 	.word	0x00014000


	//   ....[33]....
        /*0168*/ 	.word	0x000147e0


	//   ....[34]....
        /*016c*/ 	.word	0x00014800


	//   ....[35]....
        /*0170*/ 	.word	0x00014930


	//   ....[36]....
        /*0174*/ 	.word	0x00014960


	//   ....[37]....
        /*0178*/ 	.word	0x00014a90


	//   ....[38]....
        /*017c*/ 	.word	0x00014ac0


	//   ....[39]....
        /*0180*/ 	.word	0x00014bf0


	//   ....[40]....
        /*0184*/ 	.word	0x00014c10


	//----- nvinfo : EIATTR_EXIT_INSTR_OFFSETS
	.align		4
.L_756:
        /*0188*/ 	.byte	0x04, 0x1c
        /*018a*/ 	.short	(.L_758 - .L_757)


	//   ....[0]....
.L_757:
        /*018c*/ 	.word	0x00000310


	//   ....[1]....
        /*0190*/ 	.word	0x00014010


	//   ....[2]....
        /*0194*/ 	.word	0x000140e0


	//   ....[3]....
        /*0198*/ 	.word	0x00014140


	//   ....[4]....
        /*019c*/ 	.word	0x00014c20


	//   ....[5]....
        /*01a0*/ 	.word	0x00014cd0


	//   ....[6]....
        /*01a4*/ 	.word	0x00014d30


	//----- nvinfo : EIATTR_CTAIDZ_USED
	.align		4
.L_758:
        /*01a8*/ 	.byte	0x01, 0x04
	.zero		2


	//----- nvinfo : EIATTR_MAX_THREADS
	.align		4
        /*01ac*/ 	.byte	0x04, 0x05
        /*01ae*/ 	.short	(.L_760 - .L_759)
.L_759:
        /*01b0*/ 	.word	0x00000100
        /*01b4*/ 	.word	0x00000001
        /*01b8*/ 	.word	0x00000001


	//----- nvinfo : EIATTR_CRS_STACK_SIZE
	.align		4
.L_760:
        /*01bc*/ 	.byte	0x04, 0x1e
        /*01be*/ 	.short	(.L_762 - .L_761)
.L_761:
        /*01c0*/ 	.word	0x00000000
.L_762:


//--------------------- .nv.info._ZN7cutlass13device_kernelIN5flash19enable_sm80_to_sm89INS1_16FlashAttnFwdSm80INS1_25CollectiveMainloopFwdSm80ILi8ELi2ELb0EN4cute5tupleIJNS5_1CILi128EEENS7_ILi64EEENS7_ILi192EEEEEELi192ENS_10bfloat16_tEfNS_4arch4Sm80ELb0ELb1ELb0ELb0ELb0ELb0ELb1ELb0EEENS1_21CollectiveEpilogueFwdINS6_IJS8_SA_S9_EEENS6_IJNS7_ILi1EEESI_SI_EEESC_SE_Li256ELb0ELb1ELb0ELb0EEENS1_19SingleTileSchedulerILb0ELb0ELb1ELi128EEEEEEEEEvNT_6ParamsE --------------------------
	.section	.nv.info._ZN7cutlass13device_kernelIN5flash19enable_sm80_to_sm89INS1_16FlashAttnFwdSm80INS1_25CollectiveMainloopFwdSm80ILi8ELi2ELb0EN4cute5tupleIJNS5_1CILi128EEENS7_ILi64EEENS7_ILi192EEEEEELi192ENS_10bfloat16_tEfNS_4arch4Sm80ELb0ELb1ELb0ELb0ELb0ELb0ELb1ELb0EEENS1_21CollectiveEpilogueFwdINS6_IJS8_SA_S9_EEENS6_IJNS7_ILi1EEESI_SI_EEESC_SE_Li256ELb0ELb1ELb0ELb0EEENS1_19SingleTileSchedulerILb0ELb0ELb1ELi128EEEEEEEEEvNT_6ParamsE,"",@"SHT_CUDA_INFO"
	.sectionflags	@""
	.align	4


	//----- nvinfo : EIATTR_CUDA_API_VERSION
	.align		4
        /*0000*/ 	.byte	0x04, 0x37
        /*0002*/ 	.short	(.L_764 - .L_763)
.L_763:
        /*0004*/ 	.word	0x00000082


	//----- nvinfo : EIATTR_SW2861232_WAR
	.align		4
.L_764:
        /*0008*/ 	.byte	0x01, 0x35
	.zero		2


	//----- nvinfo : EIATTR_PARAM_CBANK
	.align		4
        /*000c*/ 	.byte	0x04, 0x0a
        /*000e*/ 	.short	(.L_766 - .L_765)
	.align		4
.L_765:
        /*0010*/ 	.word	index@(.nv.constant0._ZN7cutlass13device_kernelIN5flash19enable_sm80_to_sm89INS1_16FlashAttnFwdSm80INS1_25CollectiveMainloopFwdSm80ILi8ELi2ELb0EN4cute5tupleIJNS5_1CILi128EEENS7_ILi64EEENS7_ILi192EEEEEELi192ENS_10bfloat16_tEfNS_4arch4Sm80ELb0ELb1ELb0ELb0ELb0ELb0ELb1ELb0EEENS1_21CollectiveEpilogueFwdINS6_IJS8_SA_S9_EEENS6_IJNS7_ILi1EEESI_SI_EEESC_SE_Li256ELb0ELb1ELb0ELb0EEENS1_19SingleTileSchedulerILb0ELb0ELb1ELi128EEEEEEEEEvNT_6ParamsE)
        /*0014*/ 	.short	0x0160
        /*0016*/ 	.short	0x0418


	//----- nvinfo : EIATTR_CBANK_PARAM_SIZE
	.align		4
.L_766:
        /*0018*/ 	.byte	0x03, 0x19
        /*001a*/ 	.short	0x0418


	//----- nvinfo : EIATTR_KPARAM_INFO
	.align		4
        /*001c*/ 	.byte	0x04, 0x17
        /*001e*/ 	.short	(.L_768 - .L_767)
.L_767:
        /*0020*/ 	.word	0x00000000
        /*0024*/ 	.short	0x0000
        /*0026*/ 	.short	0x0000
        /*0028*/ 	.byte	0x00, 0xf0, 0x61, 0x10


	//----- nvinfo : EIATTR_MAXREG_COUNT
	.align		4
.L_768:
        /*002c*/ 	.byte	0x03, 0x1b
        /*002e*/ 	.short	0x00ff


	//----- nvinfo : EIATTR_NUM_BARRIERS
	.align		4
        /*0030*/ 	.byte	0x02, 0x4c
        /*0032*/ 	.byte	0x02
	.zero		1


	//----- nvinfo : EIATTR_MERCURY_ISA_VERSION
	.align		4
        /*0034*/ 	.byte	0x03, 0x5f
        /*0036*/ 	.short	0x0000


	//----- nvinfo : EIATTR_COOP_GROUP_MASK_REGIDS
	.align		4
        /*0038*/ 	.byte	0x04, 0x29
        /*003a*/ 	.short	(.L_770 - .L_769)


	//   ....[0]....
.L_769:
        /*003c*/ 	.word	0xffffffff


	//   ....[1]....
        /*0040*/ 	.word	0xffffffff


	//   ....[2]....
        /*0044*/ 	.word	0xffffffff


	//   ....[3]....
        /*0048*/ 	.word	0xffffffff


	//   ....[4]....
        /*004c*/ 	.word	0xffffffff


	//   ....[5]....
        /*0050*/ 	.word	0xffffffff


	//   ....[6]....
        /*0054*/ 	.word	0xffffffff


	//   ....[7]....
        /*0058*/ 	.word	0xffffffff


	//   ....[8]....
        /*005c*/ 	.word	0xffffffff


	//   ....[9]....
        /*0060*/ 	.word	0xffffffff


	//   ....[10]....
        /*0064*/ 	.word	0xffffffff


	//   ....[11]....
        /*0068*/ 	.word	0xffffffff


	//   ....[12]....
        /*006c*/ 	.word	0xffffffff


	//   ....[13]....
        /*0070*/ 	.word	0xffffffff


	//   ....[14]....
        /*0074*/ 	.word	0xffffffff


	//   ....[15]....
        /*0078*/ 	.word	0xffffffff


	//   ....[16]....
        /*007c*/ 	.word	0xffffffff


	//   ....[17]....
        /*0080*/ 	.word	0xffffffff


	//   ....[18]....
        /*0084*/ 	.word	0xffffffff


	//   ....[19]....
        /*0088*/ 	.word	0xffffffff


	//   ....[20]....
        /*008c*/ 	.word	0xffffffff


	//   ....[21]....
        /*0090*/ 	.word	0xffffffff


	//   ....[22]....
        /*0094*/ 	.word	0xffffffff


	//   ....[23]....
        /*0098*/ 	.word	0xffffffff


	//   ....[24]....
        /*009c*/ 	.word	0xffffffff


	//   ....[25]....
        /*00a0*/ 	.word	0xffffffff


	//   ....[26]....
        /*00a4*/ 	.word	0xffffffff


	//   ....[27]....
        /*00a8*/ 	.word	0xffffffff


	//   ....[28]....
        /*00ac*/ 	.word	0xffffffff


	//   ....[29]....
        /*00b0*/ 	.word	0xffffffff


	//   ....[30]....
        /*00b4*/ 	.word	0xffffffff


	//   ....[31]....
        /*00b8*/ 	.word	0xffffffff


	//   ....[32]....
        /*00bc*/ 	.word	0xffffffff


	//   ....[33]....
        /*00c0*/ 	.word	0xffffffff


	//   ....[34]....
        /*00c4*/ 	.word	0xffffffff


	//   ....[35]....
        /*00c8*/ 	.word	0xffffffff


	//   ....[36]....
        /*00cc*/ 	.word	0xffffffff


	//   ....[37]....
        /*00d0*/ 	.word	0xffffffff


	//   ....[38]....
        /*00d4*/ 	.word	0xffffffff


	//   ....[39]....
        /*00d8*/ 	.word	0xffffffff


	//   ....[40]....
        /*00dc*/ 	.word	0xffffffff


	//   ....[41]....
        /*00e0*/ 	.word	0xffffffff


	//   ....[42]....
        /*00e4*/ 	.word	0xffffffff


	//   ....[43]....
        /*00e8*/ 	.word	0xffffffff


	//   ....[44]....
        /*00ec*/ 	.word	0xffffffff


	//   ....[45]....
        /*00f0*/ 	.word	0xffffffff


	//   ....[46]....
        /*00f4*/ 	.word	0xffffffff


	//   ....[47]....
        /*00f8*/ 	.word	0xffffffff


	//   ....[48]....
        /*00fc*/ 	.word	0xffffffff


	//   ....[49]....
        /*0100*/ 	.word	0xffffffff


	//   ....[50]....
        /*0104*/ 	.word	0xffffffff


	//   ....[51]....
        /*0108*/ 	.word	0xffffffff


	//   ....[52]....
        /*010c*/ 	.word	0xffffffff


	//   ....[53]....
        /*0110*/ 	.word	0xffffffff


	//----- nvinfo : EIATTR_COOP_GROUP_INSTR_OFFSETS
	.align		4
.L_770:
        /*0114*/ 	.byte	0x04, 0x28
        /*0116*/ 	.short	(.L_772 - .L_771)


	//   ....[0]....
.L_771:
        /*0118*/ 	.word	0x00000d50


	//   ....[1]....
        /*011c*/ 	.word	0x00000da0


	//   ....[2]....
        /*0120*/ 	.word	0x00000e00


	//   ....[3]....
        /*0124*/ 	.word	0x00000eb0


	//   ....[4]....
        /*0128*/ 	.word	0x00001100


	//   ....[5]....
        /*012c*/ 	.word	0x00001140


	//   ....[6]....
        /*0130*/ 	.word	0x00001180


	//   ....[7]....
        /*0134*/ 	.word	0x000011c0


	//   ....[8]....
        /*0138*/ 	.word	0x00002b40


	//   ....[9]....
        /*013c*/ 	.word	0x00002d70


	//   ....[10]....
        /*0140*/ 	.word	0x00003840


	//   ....[11]....
        /*0144*/ 	.word	0x00003940


	//   ....[12]....
        /*0148*/ 	.word	0x00003950


	//   ....[13]....
        /*014c*/ 	.word	0x00003980


	//   ....[14]....
        /*0150*/ 	.word	0x00005530


	//   ....[15]....
        /*0154*/ 	.word	0x00005ec0


	//   ....[16]....
        /*0158*/ 	.word	0x00006890


	//   ....[17]....
        /*015c*/ 	.word	0x000069c0


	//   ....[18]....
        /*0160*/ 	.word	0x000069f0


	//   ....[19]....
        /*0164*/ 	.word	0x00006a10


	//   ....[20]....
        /*0168*/ 	.word	0x00009810


	//   ....[21]....
        /*016c*/ 	.word	0x00009830


	//   ....[22]....
        /*0170*/ 	.word	0x00009850


	//   ....[23]....
        /*0174*/ 	.word	0x00009870


	//   ....[24]....
        /*0178*/ 	.word	0x0000c140


	//   ....[25]....
        /*017c*/ 	.word	0x0000c570


	//   ....[26]....
        /*0180*/ 	.word	0x0000ce10


	//   ....[27]....
        /*0184*/ 	.word	0x0000ceb0


	//   ....[28]....
        /*0188*/ 	.word	0x0000ced0


	//   ....[29]....
        /*018c*/ 	.word	0x0000cef0


	//   ....[30]....
        /*0190*/ 	.word	0x0000e920


	//   ....[31]....
        /*0194*/ 	.word	0x0000e950


	//   ....[32]....
        /*0198*/ 	.word	0x0000e990


	//   ....[33]....
        /*019c*/ 	.word	0x0000e9a0


	//   ....[34]....
        /*01a0*/ 	.word	0x0000ff20


	//   ....[35]....
        /*01a4*/ 	.word	0x0000ff30


	//   ....[36]....
        /*01a8*/ 	.word	0x0000ff40


	//   ....[37]....
        /*01ac*/ 	.word	0x0000ff50


	//   ....[38]....
        /*01b0*/ 	.word	0x0000ff60


	//   ....[39]....
        /*01b4*/ 	.word	0x0000ff70


	//   ....[40]....
        /*01b8*/ 	.word	0x000101a0


	//   ....[41]....
        /*01bc*/ 	.word	0x000101d0


	//   ....[42]....
        /*01c0*/ 	.word	0x00010320


	//   ....[43]....
        /*01c4*/ 	.word	0x00010350


	//   ....[44]....
        /*01c8*/ 	.word	0x000104a0


	//   ....[45]....
        /*01cc*/ 	.word	0x000104c0


	//   ....[46]....
        /*01d0*/ 	.word	0x00010b50


	//   ....[47]....
        /*01d4*/ 	.word	0x00010b70


	//   ....[48]....
        /*01d8*/ 	.word	0x00010ca0


	//   ....[49]....
        /*01dc*/ 	.word	0x00010cd0


	//   ....[50]....
        /*01e0*/ 	.word	0x00010e00


	//   ....[51]....
        /*01e4*/ 	.word	0x00010e30


	//   ....[52]....
        /*01e8*/ 	.word	0x00010f60


	//   ....[53]....
        /*01ec*/ 	.word	0x00010f80


	//----- nvinfo : EIATTR_EXIT_INSTR_OFFSETS
	.align		4
.L_772:
        /*01f0*/ 	.byte	0x04, 0x1c
        /*01f2*/ 	.short	(.L_774 - .L_773)


	//   ....[0]....
.L_773:
        /*01f4*/ 	.word	0x00000030


	//   ....[1]....
        /*01f8*/ 	.word	0x000104d0


	//   ....[2]....
        /*01fc*/ 	.word	0x000105a0


	//   ....[3]....
        /*0200*/ 	.word	0x00010600


	//   ....[4]....
        /*0204*/ 	.word	0x00010f90


	//   ....[5]....
        /*0208*/ 	.word	0x00011040


	//   ....[6]....
        /*020c*/ 	.word	0x000110a0


	//----- nvinfo : EIATTR_CTAIDZ_USED
	.align		4
.L_774:
        /*0210*/ 	.byte	0x01, 0x04
	.zero		2


	//----- nvinfo : EIATTR_MAX_THREADS
	.align		4
        /*0214*/ 	.byte	0x04, 0x05
        /*0216*/ 	.short	(.L_776 - .L_775)
.L_775:
        /*0218*/ 	.word	0x00000100
        /*021c*/ 	.word	0x00000001
        /*0220*/ 	.word	0x00000001


	//----- nvinfo : EIATTR_CRS_STACK_SIZE
	.align		4
.L_776:
        /*0224*/ 	.byte	0x04, 0x1e
        /*0226*/ 	.short	(.L_778 - .L_777)
.L_777:
        /*0228*/ 	.word	0x00000000
.L_778:


//--------------------- .nv.info._ZN7cutlass13device_kernelIN5flash19enable_sm80_to_sm89INS1_16FlashAttnFwdSm80INS1_25CollectiveMainloopFwdSm80ILi8ELi2ELb0EN4cute5tupleIJNS5_1CILi128EEENS7_ILi64EEENS7_ILi192EEEEEELi192ENS_10bfloat16_tEfNS_4arch4Sm80ELb0ELb1ELb0ELb1ELb0ELb0ELb1ELb0EEENS1_21CollectiveEpilogueFwdINS6_IJS8_SA_S9_EEENS6_IJNS7_ILi1EEESI_SI_EEESC_SE_Li256ELb1ELb1ELb0ELb0EEENS1_19SingleTileSchedulerILb1ELb0ELb1ELi128EEEEEEEEEvNT_6ParamsE --------------------------
	.section	.nv.info._ZN7cutlass13device_kernelIN5flash19enable_sm80_to_sm89INS1_16FlashAttnFwdSm80INS1_25CollectiveMainloopFwdSm80ILi8ELi2ELb0EN4cute5tupleIJNS5_1CILi128EEENS7_ILi64EEENS7_ILi192EEEEEELi192ENS_10bfloat16_tEfNS_4arch4Sm80ELb0ELb1ELb0ELb1ELb0ELb0ELb1ELb0EEENS1_21CollectiveEpilogueFwdINS6_IJS8_SA_S9_EEENS6_IJNS7_ILi1EEESI_SI_EEESC_SE_Li256ELb1ELb1ELb0ELb0EEENS1_19SingleTileSchedulerILb1ELb0ELb1ELi128EEEEEEEEEvNT_6ParamsE,"",@"SHT_CUDA_INFO"
	.sectionflags	@""
	.align	4


	//----- nvinfo : EIATTR_CUDA_API_VERSION
	.align		4
        /*0000*/ 	.byte	0x04, 0x37
        /*0002*/ 	.short	(.L_780 - .L_779)
.L_779:
        /*0004*/ 	.word	0x00000082


	//----- nvinfo : EIATTR_SW2861232_WAR
	.align		4
.L_780:
        /*0008*/ 	.byte	0x01, 0x35
	.zero		2


	//----- nvinfo : EIATTR_PARAM_CBANK
	.align		4
        /*000c*/ 	.byte	0x04, 0x0a
        /*000e*/ 	.short	(.L_782 - .L_781)
	.align		4
.L_781:
        /*0010*/ 	.word	index@(.nv.constant0._ZN7cutlass13device_kernelIN5flash19enable_sm80_to_sm89INS1_16FlashAttnFwdSm80INS1_25CollectiveMainloopFwdSm80ILi8ELi2ELb0EN4cute5tupleIJNS5_1CILi128EEENS7_ILi64EEENS7_ILi192EEEEEELi192ENS_10bfloat16_tEfNS_4arch4Sm80ELb0ELb1ELb0ELb1ELb0ELb0ELb1ELb0EEENS1_21CollectiveEpilogueFwdINS6_IJS8_SA_S9_EEENS6_IJNS7_ILi1EEESI_SI_EEESC_SE_Li256ELb1ELb1ELb0ELb0EEENS1_19SingleTileSchedulerILb1ELb0ELb1ELi128EEEEEEEEEvNT_6ParamsE)
        /*0014*/ 	.short	0x0160
        /*0016*/ 	.short	0x0418


	//----- nvinfo : EIATTR_CBANK_PARAM_SIZE
	.align		4
.L_782:
        /*0018*/ 	.byte	0x03, 0x19
        /*001a*/ 	.short	0x0418


	//----- nvinfo : EIATTR_KPARAM_INFO
	.align		4
        /*001c*/ 	.byte	0x04, 0x17
        /*001e*/ 	.short	(.L_784 - .L_783)
.L_783:
        /*0020*/ 	.word	0x00000000
        /*0024*/ 	.short	0x0000
        /*0026*/ 	.short	0x0000
        /*0028*/ 	.byte	0x00, 0xf0, 0x61, 0x10


	//----- nvinfo : EIATTR_MAXREG_COUNT
	.align		4
.L_784:
        /*002c*/ 	.byte	0x03, 0x1b
        /*002e*/ 	.short	0x00ff


	//----- nvinfo : EIATTR_NUM_BARRIERS
	.align		4
        /*0030*/ 	.byte	0x02, 0x4c
        /*0032*/ 	.byte	0x02
	.zero		1


	//----- nvinfo : EIATTR_MERCURY_ISA_VERSION
	.align		4
        /*0034*/ 	.byte	0x03, 0x5f
        /*0036*/ 	.short	0x0000


	//----- nvinfo : EIATTR_COOP_GROUP_MASK_REGIDS
	.align		4
        /*0038*/ 	.byte	0x04, 0x29
        /*003a*/ 	.short	(.L_786 - .L_785)


	//   ....[0]....
.L_785:
        /*003c*/ 	.word	0xffffffff


	//   ....[1]....
        /*0040*/ 	.word	0xffffffff


	//   ....[2]....
        /*0044*/ 	.word	0xffffffff


	//   ....[3]....
        /*0048*/ 	.word	0xffffffff


	//   ....[4]....
        /*004c*/ 	.word	0xffffffff


	//   ....[5]....
        /*0050*/ 	.word	0xffffffff


	//   ....[6]....
        /*0054*/ 	.word	0xffffffff


	//   ....[7]....
        /*0058*/ 	.word	0xffffffff


	//   ....[8]....
        /*005c*/ 	.word	0xffffffff


	//   ....[9]....
        /*0060*/ 	.word	0xffffffff


	//   ....[10]....
        /*0064*/ 	.word	0xffffffff


	//   ....[11]....
        /*0068*/ 	.word	0xffffffff


	//   ....[12]....
        /*006c*/ 	.word	0xffffffff


	//   ....[13]....
        /*0070*/ 	.word	0xffffffff


	//   ....[14]....
        /*0074*/ 	.word	0xffffffff


	//   ....[15]....
        /*0078*/ 	.word	0xffffffff


	//   ....[16]....
        /*007c*/ 	.word	0xffffffff


	//   ....[17]....
        /*0080*/ 	.word	0xffffffff


	//   ....[18]....
        /*0084*/ 	.word	0xffffffff


	//   ....[19]....
        /*0088*/ 	.word	0xffffffff


	//   ....[20]....
        /*008c*/ 	.word	0xffffffff


	//   ....[21]....
        /*0090*/ 	.word	0xffffffff


	//   ....[22]....
        /*0094*/ 	.word	0xffffffff


	//   ....[23]....
        /*0098*/ 	.word	0xffffffff


	//   ....[24]....
        /*009c*/ 	.word	0xffffffff


	//   ....[25]....
        /*00a0*/ 	.word	0xffffffff


	//   ....[26]....
        /*00a4*/ 	.word	0xffffffff


	//   ....[27]....
        /*00a8*/ 	.word	0xffffffff


	//   ....[28]....
        /*00ac*/ 	.word	0xffffffff


	//   ....[29]....
        /*00b0*/ 	.word	0xffffffff


	//   ....[30]....
        /*00b4*/ 	.word	0xffffffff


	//   ....[31]....
        /*00b8*/ 	.word	0xffffffff


	//   ....[32]....
        /*00bc*/ 	.word	0xffffffff


	//   ....[33]....
        /*00c0*/ 	.word	0xffffffff


	//   ....[34]....
        /*00c4*/ 	.word	0xffffffff


	//   ....[35]....
        /*00c8*/ 	.word	0xffffffff


	//   ....[36]....
        /*00cc*/ 	.word	0xffffffff


	//   ....[37]....
        /*00d0*/ 	.word	0xffffffff


	//   ....[38]....
        /*00d4*/ 	.word	0xffffffff


	//   ....[39]....
        /*00d8*/ 	.word	0xffffffff


	//   ....[40]....
        /*00dc*/ 	.word	0xffffffff


	//   ....[41]....
        /*00e0*/ 	.word	0xffffffff


	//   ....[42]....
        /*00e4*/ 	.word	0xffffffff


	//   ....[43]....
        /*00e8*/ 	.word	0xffffffff


	//   ....[44]....
        /*00ec*/ 	.word	0xffffffff


	//   ....[45]....
        /*00f0*/ 	.word	0xffffffff


	//   ....[46]....
        /*00f4*/ 	.word	0xffffffff


	//   ....[47]....
        /*00f8*/ 	.word	0xffffffff


	//   ....[48]....
        /*00fc*/ 	.word	0xffffffff


	//   ....[49]....
        /*0100*/ 	.word	0xffffffff


	//   ....[50]....
        /*0104*/ 	.word	0xffffffff


	//   ....[51]....
        /*0108*/ 	.word	0xffffffff


	//   ....[52]....
        /*010c*/ 	.word	0xffffffff


	//   ....[53]....
        /*0110*/ 	.word	0xffffffff


	//   ....[54]....
        /*0114*/ 	.word	0xffffffff


	//----- nvinfo : EIATTR_COOP_GROUP_INSTR_OFFSETS
	.align		4
.L_786:
        /*0118*/ 	.byte	0x04, 0x28
        /*011a*/ 	.short	(.L_788 - .L_787)


	//   ....[0]....
.L_787:
        /*011c*/ 	.word	0x00000080


	//   ....[1]....
        /*0120*/ 	.word	0x00001450


	//   ....[2]....
        /*0124*/ 	.word	0x00001520


	//   ....[3]....
        /*0128*/ 	.word	0x00001740


	//   ....[4]....
        /*012c*/ 	.word	0x00001770


	//   ....[5]....
        /*0130*/ 	.word	0x000018c0


	//   ....[6]....
        /*0134*/ 	.word	0x000018f0


	//   ....[7]....
        /*0138*/ 	.word	0x00001a30


	//   ....[8]....
        /*013c*/ 	.word	0x00001a70


	//   ....[9]....
        /*0140*/ 	.word	0x00002f20


	//   ....[10]....
        /*0144*/ 	.word	0x00003320


	//   ....[11]....
        /*0148*/ 	.word	0x00003c80


	//   ....[12]....
        /*014c*/ 	.word	0x00003cb0


	//   ....[13]....
        /*0150*/ 	.word	0x00003cf0


	//   ....[14]....
        /*0154*/ 	.word	0x00003d00


	//   ....[15]....
        /*0158*/ 	.word	0x00005ce0


	//   ....[16]....
        /*015c*/ 	.word	0x00005fd0


	//   ....[17]....
        /*0160*/ 	.word	0x00006960


	//   ....[18]....
        /*0164*/ 	.word	0x00006a10


	//   ....[19]....
        /*0168*/ 	.word	0x00006a30


	//   ....[20]....
        /*016c*/ 	.word	0x00006a50


	//   ....[21]....
        /*0170*/ 	.word	0x00009700


	//   ....[22]....
        /*0174*/ 	.word	0x00009720


	//   ....[23]....
        /*0178*/ 	.word	0x00009740


	//   ....[24]....
        /*017c*/ 	.word	0x00009760


	//   ....[25]....
        /*0180*/ 	.word	0x0000bfb0


	//   ....[26]....
        /*0184*/ 	.word	0x0000c290


	//   ....[27]....
        /*0188*/ 	.word	0x0000cb30


	//   ....[28]....
        /*018c*/ 	.word	0x0000ccc0


	//   ....[29]....
        /*0190*/ 	.word	0x0000ccf0


	//   ....[30]....
        /*0194*/ 	.word	0x0000cd60


	//   ....[31]....
        /*0198*/ 	.word	0x0000e780


	//   ....[32]....
        /*019c*/ 	.word	0x0000e7b0


	//   ....[33]....
        /*01a0*/ 	.word	0x0000e7f0


	//   ....[34]....
        /*01a4*/ 	.word	0x0000e800


	//   ....[35]....
        /*01a8*/ 	.word	0x0000fd20


	//   ....[36]....
        /*01ac*/ 	.word	0x0000fd60


	//   ....[37]....
        /*01b0*/ 	.word	0x0000fda0


	//   ....[38]....
        /*01b4*/ 	.word	0x0000fdc0


	//   ....[39]....
        /*01b8*/ 	.word	0x0000ffd0


	//   ....[40]....
        /*01bc*/ 	.word	0x0000ffe0


	//   ....[41]....
        /*01c0*/ 	.word	0x00010160


	//   ....[42]....
        /*01c4*/ 	.word	0x00010190


	//   ....[43]....
        /*01c8*/ 	.word	0x000102e0


	//   ....[44]....
        /*01cc*/ 	.word	0x00010310


	//   ....[45]....
        /*01d0*/ 	.word	0x00010460


	//   ....[46]....
        /*01d4*/ 	.word	0x00010480


	//   ....[47]....
        /*01d8*/ 	.word	0x00010c90


	//   ....[48]....
        /*01dc*/ 	.word	0x00010cb0


	//   ....[49]....
        /*01e0*/ 	.word	0x00010de0


	//   ....[50]....
        /*01e4*/ 	.word	0x00010e10


	//   ....[51]....
        /*01e8*/ 	.word	0x00010f40


	//   ....[52]....
        /*01ec*/ 	.word	0x00010f70


	//   ....[53]....
        /*01f0*/ 	.word	0x000110a0


	//   ....[54]....
        /*01f4*/ 	.word	0x000110c0


	//----- nvinfo : EIATTR_EXIT_INSTR_OFFSETS
	.align		4
.L_788:
        /*01f8*/ 	.byte	0x04, 0x1c
        /*01fa*/ 	.short	(.L_790 - .L_789)


	//   ....[0]....
.L_789:
        /*01fc*/ 	.word	0x00000310


	//   ....[1]....
        /*0200*/ 	.word	0x00010490


	//   ....[2]....
        /*0204*/ 	.word	0x00010560


	//   ....[3]....
        /*0208*/ 	.word	0x000105c0


	//   ....[4]....
        /*020c*/ 	.word	0x000110d0


	//   ....[5]....
        /*0210*/ 	.word	0x00011180


	//   ....[6]....
        /*0214*/ 	.word	0x000111e0


	//----- nvinfo : EIATTR_CTAIDZ_USED
	.align		4
.L_790:
        /*0218*/ 	.byte	0x01, 0x04
	.zero		2


	//----- nvinfo : EIATTR_MAX_THREADS
	.align		4
        /*021c*/ 	.byte	0x04, 0x05
        /*021e*/ 	.short	(.L_792 - .L_791)
.L_791:
        /*0220*/ 	.word	0x00000100
        /*0224*/ 	.word	0x00000001
        /*0228*/ 	.word	0x00000001


	//----- nvinfo : EIATTR_CRS_STACK_SIZE
	.align		4
.L_792:
        /*022c*/ 	.byte	0x04, 0x1e
        /*022e*/ 	.short	(.L_794 - .L_793)
.L_793:
        /*0230*/ 	.word	0x00000000
.L_794:


//--------------------- .nv.info._ZN7cutlass13device_kernelIN5flash19enable_sm80_to_sm89INS1_16FlashAttnFwdSm80INS1_25CollectiveMainloopFwdSm80ILi8ELi2ELb0EN4cute5tupleIJNS5_1CILi128EEENS7_ILi64EEENS7_ILi192EEEEEELi192ENS_10bfloat16_tEfNS_4arch4Sm80ELb0ELb1ELb0ELb1ELb0ELb1ELb1ELb0EEENS1_21CollectiveEpilogueFwdINS6_IJS8_SA_S9_EEENS6_IJNS7_ILi1EEESI_SI_EEESC_SE_Li256ELb1ELb1ELb0ELb0EEENS1_19SingleTileSchedulerILb1ELb0ELb1ELi128EEEEEEEEEvNT_6ParamsE --------------------------
	.section	.nv.info._ZN7cutlass13device_kernelIN5flash19enable_sm80_to_sm89INS1_16FlashAttnFwdSm80INS1_25CollectiveMainloopFwdSm80ILi8ELi2ELb0EN4cute5tupleIJNS5_1CILi128EEENS7_ILi64EEENS7_ILi192EEEEEELi192ENS_10bfloat16_tEfNS_4arch4Sm80ELb0ELb1ELb0ELb1ELb0ELb1ELb1ELb0EEENS1_21CollectiveEpilogueFwdINS6_IJS8_SA_S9_EEENS6_IJNS7_ILi1EEESI_SI_EEESC_SE_Li256ELb1ELb1ELb0ELb0EEENS1_19SingleTileSchedulerILb1ELb0ELb1ELi128EEEEEEEEEvNT_6ParamsE,"",@"SHT_CUDA_INFO"
	.sectionflags	@""
	.align	4


	//----- nvinfo : EIATTR_CUDA_API_VERSION
	.align		4
        /*0000*/ 	.byte	0x04, 0x37
        /*0002*/ 	.short	(.L_796 - .L_795)
.L_795:
        /*0004*/ 	.word	0x00000082


	//----- nvinfo : EIATTR_SW2861232_WAR
	.align		4
.L_796:
        /*0008*/ 	.byte	0x01, 0x35
	.zero		2


	//----- nvinfo : EIATTR_PARAM_CBANK
	.align		4
        /*000c*/ 	.byte	0x04, 0x0a
        /*000e*/ 	.short	(.L_798 - .L_797)
	.align		4
.L_797:
        /*0010*/ 	.word	index@(.nv.constant0._ZN7cutlass13device_kernelIN5flash19enable_sm80_to_sm89INS1_16FlashAttnFwdSm80INS1_25CollectiveMainloopFwdSm80ILi8ELi2ELb0EN4cute5tupleIJNS5_1CILi128EEENS7_ILi64EEENS7_ILi192EEEEEELi192ENS_10bfloat16_tEfNS_4arch4Sm80ELb0ELb1ELb0ELb1ELb0ELb1ELb1ELb0EEENS1_21CollectiveEpilogueFwdINS6_IJS8_SA_S9_EEENS6_IJNS7_ILi1EEESI_SI_EEESC_SE_Li256ELb1ELb1ELb0ELb0EEENS1_19SingleTileSchedulerILb1ELb0ELb1ELi128EEEEEEEEEvNT_6ParamsE)
        /*0014*/ 	.short	0x0160
        /*0016*/ 	.short	0x0418


	//----- nvinfo : EIATTR_CBANK_PARAM_SIZE
	.align		4
.L_798:
        /*0018*/ 	.byte	0x03, 0x19
        /*001a*/ 	.short	0x0418


	//----- nvinfo : EIATTR_KPARAM_INFO
	.align		4
        /*001c*/ 	.byte	0x04, 0x17
        /*001e*/ 	.short	(.L_800 - .L_799)
.L_799:
        /*0020*/ 	.word	0x00000000
        /*0024*/ 	.short	0x0000
        /*0026*/ 	.short	0x0000
        /*0028*/ 	.byte	0x00, 0xf0, 0x61, 0x10


	//----- nvinfo : EIATTR_MAXREG_COUNT
	.align		4
.L_800:
        /*002c*/ 	.byte	0x03, 0x1b
        /*002e*/ 	.short	0x00ff


	//----- nvinfo : EIATTR_NUM_BARRIERS
	.align		4
        /*0030*/ 	.byte	0x02, 0x4c
        /*0032*/ 	.byte	0x02
	.zero		1


	//----- nvinfo : EIATTR_MERCURY_ISA_VERSION
	.align		4
        /*0034*/ 	.byte	0x03, 0x5f
        /*0036*/ 	.short	0x0000


	//----- nvinfo : EIATTR_COOP_GROUP_MASK_REGIDS
	.align		4
        /*0038*/ 	.byte	0x04, 0x29
        /*003a*/ 	.short	(.L_802 - .L_801)


	//   ....[0]....
.L_801:
        /*003c*/ 	.word	0xffffffff


	//   ....[1]....
        /*0040*/ 	.word	0xffffffff


	//   ....[2]....
        /*0044*/ 	.word	0xffffffff


	//   ....[3]....
        /*0048*/ 	.word	0xffffffff


	//   ....[4]....
        /*004c*/ 	.word	0xffffffff


	//   ....[5]....
        /*0050*/ 	.word	0xffffffff


	//   ....[6]....
        /*0054*/ 	.word	0xffffffff


	//   ....[7]....
        /*0058*/ 	.word	0xffffffff


	//   ....[8]....
        /*005c*/ 	.word	0xffffffff


	//   ....[9]....
        /*0060*/ 	.word	0xffffffff


	//   ....[10]....
        /*0064*/ 	.word	0xffffffff


	//   ....[11]....
        /*0068*/ 	.word	0xffffffff


	//   ....[12]....
        /*006c*/ 	.word	0xffffffff


	//   ....[13]....
        /*0070*/ 	.word	0xffffffff


	//   ....[14]....
        /*0074*/ 	.word	0xffffffff


	//   ....[15]....
        /*0078*/ 	.word	0xffffffff


	//   ....[16]....
        /*007c*/ 	.word	0xffffffff


	//   ....[17]....
        /*0080*/ 	.word	0xffffffff


	//   ....[18]....
        /*0084*/ 	.word	0xffffffff


	//   ....[19]....
        /*0088*/ 	.word	0xffffffff


	//   ....[20]....
        /*008c*/ 	.word	0xffffffff


	//   ....[21]....
        /*0090*/ 	.word	0xffffffff


	//   ....[22]....
        /*0094*/ 	.word	0xffffffff


	//   ....[23]....
        /*0098*/ 	.word	0xffffffff


	//   ....[24]....
        /*009c*/ 	.word	0xffffffff


	//   ....[25]....
        /*00a0*/ 	.word	0xffffffff


	//   ....[26]....
        /*00a4*/ 	.word	0xffffffff


	//   ....[27]....
        /*00a8*/ 	.word	0xffffffff


	//   ....[28]....
        /*00ac*/ 	.word	0xffffffff


	//   ....[29]....
        /*00b0*/ 	.word	0xffffffff


	//   ....[30]....
        /*00b4*/ 	.word	0xffffffff


	//   ....[31]....
        /*00b8*/ 	.word	0xffffffff


	//   ....[32]....
        /*00bc*/ 	.word	0xffffffff


	//   ....[33]....
        /*00c0*/ 	.word	0xffffffff


	//   ....[34]....
        /*00c4*/ 	.word	0xffffffff


	//   ....[35]....
        /*00c8*/ 	.word	0xffffffff


	//   ....[36]....
        /*00cc*/ 	.word	0xffffffff


	//   ....[37]....
        /*00d0*/ 	.word	0xffffffff


	//   ....[38]....
        /*00d4*/ 	.word	0xffffffff


	//   ....[39]....
        /*00d8*/ 	.word	0xffffffff


	//   ....[40]....
        /*00dc*/ 	.word	0xffffffff


	//   ....[41]....
        /*00e0*/ 	.word	0xffffffff


	//   ....[42]....
        /*00e4*/ 	.word	0xffffffff


	//   ....[43]....
        /*00e8*/ 	.word	0xffffffff


	//   ....[44]....
        /*00ec*/ 	.word	0xffffffff


	//   ....[45]....
        /*00f0*/ 	.word	0xffffffff


	//   ....[46]....
        /*00f4*/ 	.word	0xffffffff


	//   ....[47]....
        /*00f8*/ 	.word	0xffffffff


	//   ....[48]....
        /*00fc*/ 	.word	0xffffffff


	//   ....[49]....
        /*0100*/ 	.word	0xffffffff


	//   ....[50]....
        /*0104*/ 	.word	0xffffffff


	//   ....[51]....
        /*0108*/ 	.word	0xffffffff


	//   ....[52]....
        /*010c*/ 	.word	0xffffffff


	//   ....[53]....
        /*0110*/ 	.word	0xffffffff


	//   ....[54]....
        /*0114*/ 	.word	0xffffffff


	//   ....[55]....
        /*0118*/ 	.word	0xffffffff


	//   ....[56]....
        /*011c*/ 	.word	0xffffffff


	//   ....[57]....
        /*0120*/ 	.word	0xffffffff


	//   ....[58]....
        /*0124*/ 	.word	0xffffffff


	//   ....[59]....
        /*0128*/ 	.word	0xffffffff


	//   ....[60]....
        /*012c*/ 	.word	0xffffffff


	//   ....[61]....
        /*0130*/ 	.word	0xffffffff


	//   ....[62]....
        /*0134*/ 	.word	0xffffffff


	//   ....[63]....
        /*0138*/ 	.word	0xffffffff


	//   ....[64]....
        /*013c*/ 	.word	0xffffffff


	//   ....[65]....
        /*0140*/ 	.word	0xffffffff


	//   ....[66]....
        /*0144*/ 	.word	0xffffffff


	//   ....[67]....
        /*0148*/ 	.word	0xffffffff


	//   ....[68]....
        /*014c*/ 	.word	0xffffffff


	//   ....[69]....
        /*0150*/ 	.word	0xffffffff


	//   ....[70]....
        /*0154*/ 	.word	0xffffffff


	//----- nvinfo : EIATTR_COOP_GROUP_INSTR_OFFSETS
	.align		4
.L_802:
        /*0158*/ 	.byte	0x04, 0x28
        /*015a*/ 	.short	(.L_804 - .L_803)


	//   ....[0]....
.L_803:
        /*015c*/ 	.word	0x00000080


	//   ....[1]....
        /*0160*/ 	.word	0x00007150


	//   ....[2]....
        /*0164*/ 	.word	0x00007220


	//   ....[3]....
        /*0168*/ 	.word	0x000073f0


	//   ....[4]....
        /*016c*/ 	.word	0x00007420


	//   ....[5]....
        /*0170*/ 	.word	0x00007570


	//   ....[6]....
        /*0174*/ 	.word	0x000075a0


	//   ....[7]....
        /*0178*/ 	.word	0x000076f0


	//   ....[8]....
        /*017c*/ 	.word	0x00007730


	//   ....[9]....
        /*0180*/ 	.word	0x00008110


	//   ....[10]....
        /*0184*/ 	.word	0x00008180


	//   ....[11]....
        /*0188*/ 	.word	0x000081b0


	//   ....[12]....
        /*018c*/ 	.word	0x000081d0


	//   ....[13]....
        /*0190*/ 	.word	0x00008610


	//   ....[14]....
        /*0194*/ 	.word	0x000088d0


	//   ....[15]....
        /*0198*/ 	.word	0x00008910


	//   ....[16]....
        /*019c*/ 	.word	0x00008950


	//   ....[17]....
        /*01a0*/ 	.word	0x0000ba10


	//   ....[18]....
        /*01a4*/ 	.word	0x0000ba70


	//   ....[19]....
        /*01a8*/ 	.word	0x0000bac0


	//   ....[20]....
        /*01ac*/ 	.word	0x0000bad0


	//   ....[21]....
        /*01b0*/ 	.word	0x0000bd60


	//   ....[22]....
        /*01b4*/ 	.word	0x0000c020


	//   ....[23]....
        /*01b8*/ 	.word	0x0000c060


	//   ....[24]....
        /*01bc*/ 	.word	0x0000c0a0


	//   ....[25]....
        /*01c0*/ 	.word	0x00010280


	//   ....[26]....
        /*01c4*/ 	.word	0x00010450


	//   ....[27]....
        /*01c8*/ 	.word	0x00010fa0


	//   ....[28]....
        /*01cc*/ 	.word	0x00010ff0


	//   ....[29]....
        /*01d0*/ 	.word	0x00011010


	//   ....[30]....
        /*01d4*/ 	.word	0x00011100


	//   ....[31]....
        /*01d8*/ 	.word	0x00013130


	//   ....[32]....
        /*01dc*/ 	.word	0x00013480


	//   ....[33]....
        /*01e0*/ 	.word	0x00013c60


	//   ....[34]....
        /*01e4*/ 	.word	0x00013da0


	//   ....[35]....
        /*01e8*/ 	.word	0x00013db0


	//   ....[36]....
        /*01ec*/ 	.word	0x00013dd0


	//   ....[37]....
        /*01f0*/ 	.word	0x00016b10


	//   ....[38]....
        /*01f4*/ 	.word	0x00016b30


	//   ....[39]....
        /*01f8*/ 	.word	0x00016b50


	//   ....[40]....
        /*01fc*/ 	.word	0x00016b70


	//   ....[41]....
        /*0200*/ 	.word	0x00019450


	//   ....[42]....
        /*0204*/ 	.word	0x00019730


	//   ....[43]....
        /*0208*/ 	.word	0x00019fd0


	//   ....[44]....
        /*020c*/ 	.word	0x0001a160


	//   ....[45]....
        /*0210*/ 	.word	0x0001a190


	//   ....[46]....
        /*0214*/ 	.word	0x0001a200


	//   ....[47]....
        /*0218*/ 	.word	0x0001bc20


	//   ....[48]....
        /*021c*/ 	.word	0x0001bc50


	//   ....[49]....
        /*0220*/ 	.word	0x0001bc90


	//   ....[50]....
        /*0224*/ 	.word	0x0001bca0


	//   ....[51]....
        /*0228*/ 	.word	0x0001d1b0


	//   ....[52]....
        /*022c*/ 	.word	0x0001d1f0


	//   ....[53]....
        /*0230*/ 	.word	0x0001d230


	//   ....[54]....
        /*0234*/ 	.word	0x0001d270


	//   ....[55]....
        /*0238*/ 	.word	0x0001d460


	//   ....[56]....
        /*023c*/ 	.word	0x0001d470


	//   ....[57]....
        /*0240*/ 	.word	0x0001d5f0


	//   ....[58]....
        /*0244*/ 	.word	0x0001d620


	//   ....[59]....
        /*0248*/ 	.word	0x0001d770


	//   ....[60]....
        /*024c*/ 	.word	0x0001d7a0


	//   ....[61]....
        /*0250*/ 	.word	0x0001d8f0


	//   ....[62]....
        /*0254*/ 	.word	0x0001d910


	//   ....[63]....
        /*0258*/ 	.word	0x0001e0f0


	//   ....[64]....
        /*025c*/ 	.word	0x0001e110


	//   ....[65]....
        /*0260*/ 	.word	0x0001e240


	//   ....[66]....
        /*0264*/ 	.word	0x0001e270


	//   ....[67]....
        /*0268*/ 	.word	0x0001e3a0


	//   ....[68]....
        /*026c*/ 	.word	0x0001e3d0


	//   ....[69]....
        /*0270*/ 	.word	0x0001e500


	//   ....[70]....
        /*0274*/ 	.word	0x0001e520


	//----- nvinfo : EIATTR_EXIT_INSTR_OFFSETS
	.align		4
.L_804:
        /*0278*/ 	.byte	0x04, 0x1c
        /*027a*/ 	.short	(.L_806 - .L_805)


	//   ....[0]....
.L_805:
        /*027c*/ 	.word	0x00000310


	//   ....[1]....
        /*0280*/ 	.word	0x0001d920


	//   ....[2]....
        /*0284*/ 	.word	0x0001d9f0


	//   ....[3]....
        /*0288*/ 	.word	0x0001da50


	//   ....[4]....
        /*028c*/ 	.word	0x0001e530


	//   ....[5]....
        /*0290*/ 	.word	0x0001e5e0


	//   ....[6]....
        /*0294*/ 	.word	0x0001e640


	//----- nvinfo : EIATTR_CTAIDZ_USED
	.align		4
.L_806:
        /*0298*/ 	.byte	0x01, 0x04
	.zero		2


	//----- nvinfo : EIATTR_MAX_THREADS
	.align		4
        /*029c*/ 	.byte	0x04, 0x05
        /*029e*/ 	.short	(.L_808 - .L_807)
.L_807:
        /*02a0*/ 	.word	0x00000100
        /*02a4*/ 	.word	0x00000001
        /*02a8*/ 	.word	0x00000001


	//----- nvinfo : EIATTR_CRS_STACK_SIZE
	.align		4
.L_808:
        /*02ac*/ 	.byte	0x04, 0x1e
        /*02ae*/ 	.short	(.L_810 - .L_809)
.L_809:
        /*02b0*/ 	.word	0x00000000
.L_810:


//--------------------- .nv.info._ZN7cutlass13device_kernelIN5flash19enable_sm80_to_sm89INS1_16FlashAttnFwdSm80INS1_25CollectiveMainloopFwdSm80ILi8ELi2ELb1EN4cute5tupleIJNS5_1CILi128EEENS7_ILi96EEENS7_ILi192EEEEEELi192ENS_10bfloat16_tEfNS_4arch4Sm80ELb1ELb0ELb0ELb0ELb0ELb0ELb1ELb0EEENS1_21CollectiveEpilogueFwdINS6_IJS8_SA_S9_EEENS6_IJNS7_ILi1EEESI_SI_EEESC_SE_Li256ELb0ELb1ELb0ELb0EEENS1_30DynamicPersistentTileSchedulerILi256ELi256ELb0ELb1ELb0EEEEEEEEEvNT_6ParamsE --------------------------
	.section	.nv.info._ZN7cutlass13device_kernelIN5flash19enable_sm80_to_sm89INS1_16FlashAttnFwdSm80INS1_25CollectiveMainloopFwdSm80ILi8ELi2ELb1EN4cute5tupleIJNS5_1CILi128EEENS7_ILi96EEENS7_ILi192EEEEEELi192ENS_10bfloat16_tEfNS_4arch4Sm80ELb1ELb0ELb0ELb0ELb0ELb0ELb1ELb0EEENS1_21CollectiveEpilogueFwdINS6_IJS8_SA_S9_EEENS6_IJNS7_ILi1EEESI_SI_EEESC_SE_Li256ELb0ELb1ELb0ELb0EEENS1_30DynamicPersistentTileSchedulerILi256ELi256ELb0ELb1ELb0EEEEEEEEEvNT_6ParamsE,"",@"SHT_CUDA_INFO"
	.sectionflags	@""
	.align	4


	//----- nvinfo : EIATTR_CUDA_API_VERSION
	.align		4
        /*0000*/ 	.byte	0x04, 0x37
        /*0002*/ 	.short	(.L_812 - .L_811)
.L_811:
        /*0004*/ 	.word	0x00000082


	//----- nvinfo : EIATTR_SW2861232_WAR
	.align		4
.L_812:
        /*0008*/ 	.byte	0x01, 0x35
	.zero		2


	//----- nvinfo : EIATTR_PARAM_CBANK
	.align		4
        /*000c*/ 	.byte	0x04, 0x0a
        /*000e*/ 	.short	(.L_814 - .L_813)
	.align		4
.L_813:
        /*0010*/ 	.word	index@(.nv.constant0._ZN7cutlass13device_kernelIN5flash19enable_sm80_to_sm89INS1_16FlashAttnFwdSm80INS1_25CollectiveMainloopFwdSm80ILi8ELi2ELb1EN4cute5tupleIJNS5_1CILi128EEENS7_ILi96EEENS7_ILi192EEEEEELi192ENS_10bfloat16_tEfNS_4arch4Sm80ELb1ELb0ELb0ELb0ELb0ELb0ELb1ELb0EEENS1_21CollectiveEpilogueFwdINS6_IJS8_SA_S9_EEENS6_IJNS7_ILi1EEESI_SI_EEESC_SE_Li256ELb0ELb1ELb0ELb0EEENS1_30DynamicPersistentTileSchedulerILi256ELi256ELb0ELb1ELb0EEEEEEEEEvNT_6ParamsE)
        /*0014*/ 	.short	0x0160
        /*0016*/ 	.short	0x0428


	//----- nvinfo : EIATTR_CBANK_PARAM_SIZE
	.align		4
.L_814:
        /*0018*/ 	.byte	0x03, 0x19
        /*001a*/ 	.short	0x0428


	//----- nvinfo : EIATTR_KPARAM_INFO
	.align		4
        /*001c*/ 	.byte	0x04, 0x17
        /*001e*/ 	.short	(.L_816 - .L_815)
.L_815:
        /*0020*/ 	.word	0x00000000
        /*0024*/ 	.short	0x0000
        /*0026*/ 	.short	0x0000
        /*0028*/ 	.byte	0x00, 0xf0, 0xa1, 0x10


	//----- nvinfo : EIATTR_MAXREG_COUNT
	.align		4
.L_816:
        /*002c*/ 	.byte	0x03, 0x1b
        /*002e*/ 	.short	0x00ff


	//----- nvinfo : EIATTR_NUM_BARRIERS
	.align		4
        /*0030*/ 	.byte	0x02, 0x4c
        /*0032*/ 	.byte	0x06
	.zero		1


	//----- nvinfo : EIATTR_ANNOTATIONS
	.align		4
        /*0034*/ 	.byte	0x04, 0x55
        /*0036*/ 	.short	(.L_818 - .L_817)


	//   ....[0]....
.L_817:
        /* <DEDUP_REMOVED lines=71> */


	//----- nvinfo : EIATTR_MERCURY_ISA_VERSION
	.align		4
.L_818:
        /*0498*/ 	.byte	0x03, 0x5f
        /*049a*/ 	.short	0x0000


	//----- nvinfo : EIATTR_INT_WARP_WIDE_INSTR_OFFSETS
	.align		4
        /*049c*/ 	.byte	0x04, 0x31
        /*049e*/ 	.short	(.L_820 - .L_819)


	//   ....[0]....
.L_819:
        /*04a0*/ 	.word	0x0000dd50


	//   ....[1]....
        /*04a4*/ 	.word	0x0000ddd0


	//----- nvinfo : EIATTR_COOP_GROUP_MASK_REGIDS
	.align		4
.L_820:
        /*04a8*/ 	.byte	0x04, 0x29
        /*04aa*/ 	.short	(.L_822 - .L_821)


	//   ....[0]....
.L_821:
        /*04ac*/ 	.word	0xffffffff


	//   ....[1]....
        /*04b0*/ 	.word	0xffffffff


	//   ....[2]....
        /*04b4*/ 	.word	0xffffffff


	//   ....[3]....
        /*04b8*/ 	.word	0xffffffff


	//   ....[4]....
        /*04bc*/ 	.word	0xffffffff


	//   ....[5]....
        /*04c0*/ 	.word	0xffffffff


	//   ....[6]....
        /*04c4*/ 	.word	0xffffffff


	//   ....[7]....
        /*04c8*/ 	.word	0xffffffff


	//   ....[8]....
        /*04cc*/ 	.word	0xffffffff


	//   ....[9]....
        /*04d0*/ 	.word	0xffffffff


	//   ....[10]....
        /*04d4*/ 	.word	0xffffffff


	//   ....[11]....
        /*04d8*/ 	.word	0xffffffff


	//   ....[12]....
        /*04dc*/ 	.word	0xffffffff


	//   ....[13]....
        /*04e0*/ 	.word	0xffffffff


	//   ....[14]....
        /*04e4*/ 	.word	0xffffffff


	//   ....[15]....
        /*04e8*/ 	.word	0xffffffff


	//   ....[16]....
        /*04ec*/ 	.word	0xffffffff


	//   ....[17]....
        /*04f0*/ 	.word	0xffffffff


	//   ....[18]....
        /*04f4*/ 	.word	0xffffffff


	//   ....[19]....
        /*04f8*/ 	.word	0xffffffff


	//   ....[20]....
        /*04fc*/ 	.word	0xffffffff


	//   ....[21]....
        /*0500*/ 	.word	0xffffffff


	//   ....[22]....
        /*0504*/ 	.word	0xffffffff


	//   ....[23]....
        /*0508*/ 	.word	0xffffffff


	//   ....[24]....
        /*050c*/ 	.word	0xffffffff


	//   ....[25]....
        /*0510*/ 	.word	0xffffffff


	//   ....[26]....
        /*0514*/ 	.word	0xffffffff


	//   ....[27]....
        /*0518*/ 	.word	0xffffffff


	//   ....[28]....
        /*051c*/ 	.word	0xffffffff


	//   ....[29]....
        /*0520*/ 	.word	0xffffffff


	//   ....[30]....
        /*0524*/ 	.word	0xffffffff


	//   ....[31]....
        /*0528*/ 	.word	0xffffffff


	//   ....[32]....
        /*052c*/ 	.word	0xffffffff


	//   ....[33]....
        /*0530*/ 	.word	0xffffffff


	//   ....[34]....
        /*0534*/ 	.word	0xffffffff


	//   ....[35]....
        /*0538*/ 	.word	0xffffffff


	//   ....[36]....
        /*053c*/ 	.word	0xffffffff


	//   ....[37]....
        /*0540*/ 	.word	0xffffffff


	//   ....[38]....
        /*0544*/ 	.word	0xffffffff


	//   ....[39]....
        /*0548*/ 	.word	0xffffffff


	//   ....[40]....
        /*054c*/ 	.word	0xffffffff


	//   ....[41]....
        /*0550*/ 	.word	0xffffffff


	//   ....[42]....
        /*0554*/ 	.word	0xffffffff


	//   ....[43]....
        /*0558*/ 	.word	0xffffffff


	//   ....[44]....
        /*055c*/ 	.word	0xffffffff


	//   ....[45]....
        /*0560*/ 	.word	0xffffffff


	//   ....[46]....
        /*0564*/ 	.word	0xffffffff


	//   ....[47]....
        /*0568*/ 	.word	0xffffffff


	//   ....[48]....
        /*056c*/ 	.word	0xffffffff


	//   ....[49]....
        /*0570*/ 	.word	0xffffffff


	//   ....[50]....
        /*0574*/ 	.word	0xffffffff


	//   ....[51]....
        /*0578*/ 	.word	0xffffffff


	//   ....[52]....
        /*057c*/ 	.word	0xffffffff


	//   ....[53]....
        /*0580*/ 	.word	0xffffffff


	//   ....[54]....
        /*0584*/ 	.word	0xffffffff


	//   ....[55]....
        /*0588*/ 	.word	0xffffffff


	//   ....[56]....
        /*058c*/ 	.word	0xffffffff


	//   ....[57]....
        /*0590*/ 	.word	0xffffffff


	//   ....[58]....
        /*0594*/ 	.word	0xffffffff


	//   ....[59]....
        /*0598*/ 	.word	0xffffffff


	//   ....[60]....
        /*059c*/ 	.word	0xffffffff


	//   ....[61]....
        /*05a0*/ 	.word	0xffffffff


	//   ....[62]....
        /*05a4*/ 	.word	0xffffffff


	//   ....[63]....
        /*05a8*/ 	.word	0xffffffff


	//----- nvinfo : EIATTR_COOP_GROUP_INSTR_OFFSETS
	.align		4
.L_822:
        /*05ac*/ 	.byte	0x04, 0x28
        /*05ae*/ 	.short	(.L_824 - .L_823)


	//   ....[0]....
.L_823:
        /*05b0*/ 	.word	0x00000050


	//   ....[1]....
        /*05b4*/ 	.word	0x00001660


	//   ....[2]....
        /*05b8*/ 	.word	0x00001680


	//   ....[3]....
        /*05bc*/ 	.word	0x000016b0


	//   ....[4]....
        /*05c0*/ 	.word	0x000016d0


	//   ....[5]....
        /*05c4*/ 	.word	0x00001720


	//   ....[6]....
        /*05c8*/ 	.word	0x00001800


	//   ....[7]....
        /*05cc*/ 	.word	0x00001810


	//   ....[8]....
        /*05d0*/ 	.word	0x00001850


	//   ....[9]....
        /*05d4*/ 	.word	0x00003390


	//   ....[10]....
        /*05d8*/ 	.word	0x000033a0


	//   ....[11]....
        /*05dc*/ 	.word	0x00003c50


	//   ....[12]....
        /*05e0*/ 	.word	0x00003e10


	//   ....[13]....
        /*05e4*/ 	.word	0x00003e50


	//   ....[14]....
        /*05e8*/ 	.word	0x00003ec0


	//   ....[15]....
        /*05ec*/ 	.word	0x00006e30


	//   ....[16]....
        /*05f0*/ 	.word	0x00006e60


	//   ....[17]....
        /*05f4*/ 	.word	0x000077f0


	//   ....[18]....
        /*05f8*/ 	.word	0x00007860


	//   ....[19]....
        /*05fc*/ 	.word	0x00007880


	//   ....[20]....
        /*0600*/ 	.word	0x000078a0


	//   ....[21]....
        /*0604*/ 	.word	0x0000b1c0


	//   ....[22]....
        /*0608*/ 	.word	0x0000b250


	//   ....[23]....
        /*060c*/ 	.word	0x0000b260


	//   ....[24]....
        /*0610*/ 	.word	0x0000b2e0


	//   ....[25]....
        /*0614*/ 	.word	0x0000d500


	//   ....[26]....
        /*0618*/ 	.word	0x0000d550


	//   ....[27]....
        /*061c*/ 	.word	0x0000d570


	//   ....[28]....
        /*0620*/ 	.word	0x0000d590


	//   ....[29]....
        /*0624*/ 	.word	0x0000e5b0


	//   ....[30]....
        /*0628*/ 	.word	0x0000e9b0


	//   ....[31]....
        /*062c*/ 	.word	0x0000e9d0


	//   ....[32]....
        /*0630*/ 	.word	0x0000ea00


	//   ....[33]....
        /*0634*/ 	.word	0x0000ea30


	//   ....[34]....
        /*0638*/ 	.word	0x0000ebb0


	//   ....[35]....
        /*063c*/ 	.word	0x0000ebd0


	//   ....[36]....
        /*0640*/ 	.word	0x0000ed90


	//   ....[37]....
        /*0644*/ 	.word	0x0000edc0


	//   ....[38]....
        /*0648*/ 	.word	0x0000eec0


	//   ....[39]....
        /*064c*/ 	.word	0x0000eef0


	//   ....[40]....
        /*0650*/ 	.word	0x0000eff0


	//   ....[41]....
        /*0654*/ 	.word	0x0000f010


	//   ....[42]....
        /*0658*/ 	.word	0x0000f620


	//   ....[43]....
        /*065c*/ 	.word	0x0000f640


	//   ....[44]....
        /*0660*/ 	.word	0x0000f7d0


	//   ....[45]....
        /*0664*/ 	.word	0x0000f7e0


	//   ....[46]....
        /*0668*/ 	.word	0x0000f960


	//   ....[47]....
        /*066c*/ 	.word	0x0000f980


	//   ....[48]....
        /*0670*/ 	.word	0x0000fb00


	//   ....[49]....
        /*0674*/ 	.word	0x0000fb10


	//   ....[50]....
        /*0678*/ 	.word	0x0000fd00


	//   ....[51]....
        /*067c*/ 	.word	0x0000fde0


	//   ....[52]....
        /*0680*/ 	.word	0x0000fe40


	//   ....[53]....
        /*0684*/ 	.word	0x0000fe90


	//   ....[54]....
        /*0688*/ 	.word	0x0000fee0


	//   ....[55]....
        /*068c*/ 	.word	0x0000ff50


	//   ....[56]....
        /*0690*/ 	.word	0x0000ffc0


	//   ....[57]....
        /*0694*/ 	.word	0x00010020


	//   ....[58]....
        /*0698*/ 	.word	0x00010080


	//   ....[59]....
        /*069c*/ 	.word	0x000100e0


	//   ....[60]....
        /*06a0*/ 	.word	0x00010150


	//   ....[61]....
        /*06a4*/ 	.word	0x000101b0


	//   ....[62]....
        /*06a8*/ 	.word	0x00010210


	//   ....[63]....
        /*06ac*/ 	.word	0x00010270


	//----- nvinfo : EIATTR_EXIT_INSTR_OFFSETS
	.align		4
.L_824:
        /*06b0*/ 	.byte	0x04, 0x1c
        /*06b2*/ 	.short	(.L_826 - .L_825)


	//   ....[0]....
.L_825:
        /*06b4*/ 	.word	0x000000a0


	//   ....[1]....
        /*06b8*/ 	.word	0x0000fda0


	//----- nvinfo : EIATTR_MAX_THREADS
	.align		4
.L_826:
        /*06bc*/ 	.byte	0x04, 0x05
        /*06be*/ 	.short	(.L_828 - .L_827)
.L_827:
        /*06c0*/ 	.word	0x00000100
        /*06c4*/ 	.word	0x00000001
        /*06c8*/ 	.word	0x00000001


	//----- nvinfo : EIATTR_CRS_STACK_SIZE
	.align		4
.L_828:
        /*06cc*/ 	.byte	0x04, 0x1e
        /*06ce*/ 	.short	(.L_830 - .L_829)
.L_829:
        /*06d0*/ 	.word	0x00000000
.L_830:


//--------------------- .nv.info._ZN7cutlass13device_kernelIN5flash19enable_sm80_to_sm89INS1_16FlashAttnFwdSm80INS1_25CollectiveMainloopFwdSm80ILi8ELi2ELb1EN4cute5tupleIJNS5_1CILi128EEENS7_ILi96EEENS7_ILi192EEEEEELi192ENS_10bfloat16_tEfNS_4arch4Sm80ELb1ELb0ELb0ELb1ELb0ELb0ELb1ELb0EEENS1_21CollectiveEpilogueFwdINS6_IJS8_SA_S9_EEENS6_IJNS7_ILi1EEESI_SI_EEESC_SE_Li256ELb1ELb1ELb0ELb0EEENS1_19SingleTileSchedulerILb1ELb0ELb1ELi128EEEEEEEEEvNT_6ParamsE --------------------------
	.section	.nv.info._ZN7cutlass13device_kernelIN5flash19enable_sm80_to_sm89INS1_16FlashAttnFwdSm80INS1_25CollectiveMainloopFwdSm80ILi8ELi2ELb1EN4cute5tupleIJNS5_1CILi128EEENS7_ILi96EEENS7_ILi192EEEEEELi192ENS_10bfloat16_tEfNS_4arch4Sm80ELb1ELb0ELb0ELb1ELb0ELb0ELb1ELb0EEENS1_21CollectiveEpilogueFwdINS6_IJS8_SA_S9_EEENS6_IJNS7_ILi1EEESI_SI_EEESC_SE_Li256ELb1ELb1ELb0ELb0EEENS1_19SingleTileSchedulerILb1ELb0ELb1ELi128EEEEEEEEEvNT_6ParamsE,"",@"SHT_CUDA_INFO"
	.sectionflags	@""
	.align	4


	//----- nvinfo : EIATTR_CUDA_API_VERSION
	.align		4
        /*0000*/ 	.byte	0x04, 0x37
        /*0002*/ 	.short	(.L_832 - .L_831)
.L_831:
        /*0004*/ 	.word	0x00000082


	//----- nvinfo : EIATTR_SW2861232_WAR
	.align		4
.L_832:
        /*0008*/ 	.byte	0x01, 0x35
	.zero		2


	//----- nvinfo : EIATTR_PARAM_CBANK
	.align		4
        /*000c*/ 	.byte	0x04, 0x0a
        /*000e*/ 	.short	(.L_834 - .L_833)
	.align		4
.L_833:
        /*0010*/ 	.word	index@(.nv.constant0._ZN7cutlass13device_kernelIN5flash19enable_sm80_to_sm89INS1_16FlashAttnFwdSm80INS1_25CollectiveMainloopFwdSm80ILi8ELi2ELb1EN4cute5tupleIJNS5_1CILi128EEENS7_ILi96EEENS7_ILi192EEEEEELi192ENS_10bfloat16_tEfNS_4arch4Sm80ELb1ELb0ELb0ELb1ELb0ELb0ELb1ELb0EEENS1_21CollectiveEpilogueFwdINS6_IJS8_SA_S9_EEENS6_IJNS7_ILi1EEESI_SI_EEESC_SE_Li256ELb1ELb1ELb0ELb0EEENS1_19SingleTileSchedulerILb1ELb0ELb1ELi128EEEEEEEEEvNT_6ParamsE)
        /*0014*/ 	.short	0x0160
        /*0016*/ 	.short	0x0418


	//----- nvinfo : EIATTR_CBANK_PARAM_SIZE
	.align		4
.L_834:
        /*0018*/ 	.byte	0x03, 0x19
        /*001a*/ 	.short	0x0418


	//----- nvinfo : EIATTR_KPARAM_INFO
	.align		4
        /*001c*/ 	.byte	0x04, 0x17
        /*001e*/ 	.short	(.L_836 - .L_835)
.L_835:
        /*0020*/ 	.word	0x00000000
        /*0024*/ 	.short	0x0000
        /*0026*/ 	.short	0x0000
        /*0028*/ 	.byte	0x00, 0xf0, 0x61, 0x10


	//----- nvinfo : EIATTR_MAXREG_COUNT
	.align		4
.L_836:
        /*002c*/ 	.byte	0x03, 0x1b
        /*002e*/ 	.short	0x00ff


	//----- nvinfo : EIATTR_NUM_BARRIERS
	.align		4
        /*0030*/ 	.byte	0x02, 0x4c
        /*0032*/ 	.byte	0x02
	.zero		1


	//----- nvinfo : EIATTR_ANNOTATIONS
	.align		4
        /*0034*/ 	.byte	0x04, 0x55
        /*0036*/ 	.short	(.L_838 - .L_837)


	//   ....[0]....
.L_837:
        /* <DEDUP_REMOVED lines=24> */


	//----- nvinfo : EIATTR_MERCURY_ISA_VERSION
	.align		4
.L_838:
        /*01a8*/ 	.byte	0x03, 0x5f
        /*01aa*/ 	.short	0x0000


	//----- nvinfo : EIATTR_COOP_GROUP_MASK_REGIDS
	.align		4
        /*01ac*/ 	.byte	0x04, 0x29
        /*01ae*/ 	.short	(.L_840 - .L_839)


	//   ....[0]....
.L_839:
        /*01b0*/ 	.word	0xffffffff


	//   ....[1]....
        /*01b4*/ 	.word	0xffffffff


	//   ....[2]....
        /*01b8*/ 	.word	0xffffffff


	//   ....[3]....
        /*01bc*/ 	.word	0xffffffff


	//   ....[4]....
        /*01c0*/ 	.word	0xffffffff


	//   ....[5]....
        /*01c4*/ 	.word	0xffffffff


	//   ....[6]....
        /*01c8*/ 	.word	0xffffffff


	//   ....[7]....
        /*01cc*/ 	.word	0xffffffff


	//   ....[8]....
        /*01d0*/ 	.word	0xffffffff


	//   ....[9]....
        /*01d4*/ 	.word	0xffffffff


	//   ....[10]....
        /*01d8*/ 	.word	0xffffffff


	//   ....[11]....
        /*01dc*/ 	.word	0xffffffff


	//   ....[12]....
        /*01e0*/ 	.word	0xffffffff


	//   ....[13]....
        /*01e4*/ 	.word	0xffffffff


	//   ....[14]....
        /*01e8*/ 	.word	0xffffffff


	//   ....[15]....
        /*01ec*/ 	.word	0xffffffff


	//   ....[16]....
        /*01f0*/ 	.word	0xffffffff


	//   ....[17]....
        /*01f4*/ 	.word	0xffffffff


	//   ....[18]....
        /*01f8*/ 	.word	0xffffffff


	//   ....[19]....
        /*01fc*/ 	.word	0xffffffff


	//   ....[20]....
        /*0200*/ 	.word	0xffffffff


	//   ....[21]....
        /*0204*/ 	.word	0xffffffff


	//   ....[22]....
        /*0208*/ 	.word	0xffffffff


	//   ....[23]....
        /*020c*/ 	.word	0xffffffff


	//   ....[24]....
        /*0210*/ 	.word	0xffffffff


	//   ....[25]....
        /*0214*/ 	.word	0xffffffff


	//   ....[26]....
        /*0218*/ 	.word	0xffffffff


	//   ....[27]....
        /*021c*/ 	.word	0xffffffff


	//   ....[28]....
        /*0220*/ 	.word	0xffffffff


	//   ....[29]....
        /*0224*/ 	.word	0xffffffff


	//   ....[30]....
        /*0228*/ 	.word	0xffffffff


	//   ....[31]....
        /*022c*/ 	.word	0xffffffff


	//   ....[32]....
        /*0230*/ 	.word	0xffffffff


	//   ....[33]....
        /*0234*/ 	.word	0xffffffff


	//   ....[34]....
        /*0238*/ 	.word	0xffffffff


	//   ....[35]....
        /*023c*/ 	.word	0xffffffff


	//   ....[36]....
        /*0240*/ 	.word	0xffffffff


	//   ....[37]....
        /*0244*/ 	.word	0xffffffff


	//   ....[38]....
        /*0248*/ 	.word	0xffffffff


	//   ....[39]....
        /*024c*/ 	.word	0xffffffff


	//   ....[40]....
        /*0250*/ 	.word	0xffffffff


	//   ....[41]....
        /*0254*/ 	.word	0xffffffff


	//   ....[42]....
        /*0258*/ 	.word	0xffffffff


	//   ....[43]....
        /*025c*/ 	.word	0xffffffff


	//   ....[44]....
        /*0260*/ 	.word	0xffffffff


	//   ....[45]....
        /*0264*/ 	.word	0xffffffff


	//   ....[46]....
        /*0268*/ 	.word	0xffffffff


	//   ....[47]....
        /*026c*/ 	.word	0xffffffff


	//   ....[48]....
        /*0270*/ 	.word	0xffffffff


	//----- nvinfo : EIATTR_COOP_GROUP_INSTR_OFFSETS
	.align		4
.L_840:
        /*0274*/ 	.byte	0x04, 0x28
        /*0276*/ 	.short	(.L_842 - .L_841)


	//   ....[0]....
.L_841:
        /*0278*/ 	.word	0x00000090


	//   ....[1]....
        /*027c*/ 	.word	0x000011d0


	//   ....[2]....
        /*0280*/ 	.word	0x00001210


	//   ....[3]....
        /*0284*/ 	.word	0x00001350


	//   ....[4]....
        /*0288*/ 	.word	0x00001390


	//   ....[5]....
        /*028c*/ 	.word	0x00001490


	//   ....[6]....
        /*0290*/ 	.word	0x00001510


	//   ....[7]....
        /*0294*/ 	.word	0x00001540


	//   ....[8]....
        /*0298*/ 	.word	0x00001560


	//   ....[9]....
        /*029c*/ 	.word	0x00003410


	//   ....[10]....
        /*02a0*/ 	.word	0x00003420


	//   ....[11]....
        /*02a4*/ 	.word	0x00003db0


	//   ....[12]....
        /*02a8*/ 	.word	0x00003ef0


	//   ....[13]....
        /*02ac*/ 	.word	0x00003f00


	//   ....[14]....
        /*02b0*/ 	.word	0x00003f50


	//   ....[15]....
        /*02b4*/ 	.word	0x00007560


	//   ....[16]....
        /*02b8*/ 	.word	0x00007570


	//   ....[17]....
        /*02bc*/ 	.word	0x00007ec0


	//   ....[18]....
        /*02c0*/ 	.word	0x00007ff0


	//   ....[19]....
        /*02c4*/ 	.word	0x00008000


	//   ....[20]....
        /*02c8*/ 	.word	0x00008060


	//   ....[21]....
        /*02cc*/ 	.word	0x0000bca0


	//   ....[22]....
        /*02d0*/ 	.word	0x0000bcd0


	//   ....[23]....
        /*02d4*/ 	.word	0x0000bcf0


	//   ....[24]....
        /*02d8*/ 	.word	0x0000bd10


	//   ....[25]....
        /*02dc*/ 	.word	0x0000df50


	//   ....[26]....
        /*02e0*/ 	.word	0x0000df60


	//   ....[27]....
        /*02e4*/ 	.word	0x0000df90


	//   ....[28]....
        /*02e8*/ 	.word	0x0000dfa0


	//   ....[29]....
        /*02ec*/ 	.word	0x0000f510


	//   ....[30]....
        /*02f0*/ 	.word	0x0000f560


	//   ....[31]....
        /*02f4*/ 	.word	0x0000f590


	//   ....[32]....
        /*02f8*/ 	.word	0x0000f5b0


	//   ....[33]....
        /*02fc*/ 	.word	0x0000f790


	//   ....[34]....
        /*0300*/ 	.word	0x0000f7a0


	//   ....[35]....
        /*0304*/ 	.word	0x0000f920


	//   ....[36]....
        /*0308*/ 	.word	0x0000f950


	//   ....[37]....
        /*030c*/ 	.word	0x0000faa0


	//   ....[38]....
        /*0310*/ 	.word	0x0000fad0


	//   ....[39]....
        /*0314*/ 	.word	0x0000fc20


	//   ....[40]....
        /*0318*/ 	.word	0x0000fc40


	//   ....[41]....
        /*031c*/ 	.word	0x00010440


	//   ....[42]....
        /*0320*/ 	.word	0x00010460


	//   ....[43]....
        /*0324*/ 	.word	0x000105b0


	//   ....[44]....
        /*0328*/ 	.word	0x000105e0


	//   ....[45]....
        /*032c*/ 	.word	0x00010710


	//   ....[46]....
        /*0330*/ 	.word	0x00010740


	//   ....[47]....
        /*0334*/ 	.word	0x00010870


	//   ....[48]....
        /*0338*/ 	.word	0x00010890


	//----- nvinfo : EIATTR_EXIT_INSTR_OFFSETS
	.align		4
.L_842:
        /*033c*/ 	.byte	0x04, 0x1c
        /*033e*/ 	.short	(.L_844 - .L_843)


	//   ....[0]....
.L_843:
        /*0340*/ 	.word	0x00000350


	//   ....[1]....
        /*0344*/ 	.word	0x0000fc50


	//   ....[2]....
        /*0348*/ 	.word	0x0000fd20


	//   ....[3]....
        /*034c*/ 	.word	0x0000fd80


	//   ....[4]....
        /*0350*/ 	.word	0x000108a0


	//   ....[5]....
        /*0354*/ 	.word	0x00010950


	//   ....[6]....
        /*0358*/ 	.word	0x000109b0


	//----- nvinfo : EIATTR_CTAIDZ_USED
	.align		4
.L_844:
        /*035c*/ 	.byte	0x01, 0x04
	.zero		2


	//----- nvinfo : EIATTR_MAX_THREADS
	.align		4
        /*0360*/ 	.byte	0x04, 0x05
        /*0362*/ 	.short	(.L_846 - .L_845)
.L_845:
        /*0364*/ 	.word	0x00000100
        /*0368*/ 	.word	0x00000001
        /*036c*/ 	.word	0x00000001


	//----- nvinfo : EIATTR_CRS_STACK_SIZE
	.align		4
.L_846:
        /*0370*/ 	.byte	0x04, 0x1e
        /*0372*/ 	.short	(.L_848 - .L_847)
.L_847:
        /*0374*/ 	.word	0x00000000
.L_848:


//--------------------- .nv.info._ZN7cutlass13device_kernelIN5flash19enable_sm80_to_sm89INS1_16FlashAttnFwdSm80INS1_25CollectiveMainloopFwdSm80ILi8ELi2ELb0EN4cute5tupleIJNS5_1CILi128EEENS7_ILi64EEENS7_ILi192EEEEEELi192ENS_10bfloat16_tEfNS_4arch4Sm80ELb1ELb0ELb0ELb1ELb0ELb1ELb1ELb0EEENS1_21CollectiveEpilogueFwdINS6_IJS8_SA_S9_EEENS6_IJNS7_ILi1EEESI_SI_EEESC_SE_Li256ELb1ELb1ELb0ELb0EEENS1_19SingleTileSchedulerILb1ELb0ELb1ELi128EEEEEEEEEvNT_6ParamsE --------------------------
	.section	.nv.info._ZN7cutlass13device_kernelIN5flash19enable_sm80_to_sm89INS1_16FlashAttnFwdSm80INS1_25CollectiveMainloopFwdSm80ILi8ELi2ELb0EN4cute5tupleIJNS5_1CILi128EEENS7_ILi64EEENS7_ILi192EEEEEELi192ENS_10bfloat16_tEfNS_4arch4Sm80ELb1ELb0ELb0ELb1ELb0ELb1ELb1ELb0EEENS1_21CollectiveEpilogueFwdINS6_IJS8_SA_S9_EEENS6_IJNS7_ILi1EEESI_SI_EEESC_SE_Li256ELb1ELb1ELb0ELb0EEENS1_19SingleTileSchedulerILb1ELb0ELb1ELi128EEEEEEEEEvNT_6ParamsE,"",@"SHT_CUDA_INFO"
	.sectionflags	@""
	.align	4


	//----- nvinfo : EIATTR_CUDA_API_VERSION
	.align		4
        /*0000*/ 	.byte	0x04, 0x37
        /*0002*/ 	.short	(.L_850 - .L_849)
.L_849:
        /*0004*/ 	.word	0x00000082


	//----- nvinfo : EIATTR_SW2861232_WAR
	.align		4
.L_850:
        /*0008*/ 	.byte	0x01, 0x35
	.zero		2


	//----- nvinfo : EIATTR_PARAM_CBANK
	.align		4
        /*000c*/ 	.byte	0x04, 0x0a
        /*000e*/ 	.short	(.L_852 - .L_851)
	.align		4
.L_851:
        /*0010*/ 	.word	index@(.nv.constant0._ZN7cutlass13device_kernelIN5flash19enable_sm80_to_sm89INS1_16FlashAttnFwdSm80INS1_25CollectiveMainloopFwdSm80ILi8ELi2ELb0EN4cute5tupleIJNS5_1CILi128EEENS7_ILi64EEENS7_ILi192EEEEEELi192ENS_10bfloat16_tEfNS_4arch4Sm80ELb1ELb0ELb0ELb1ELb0ELb1ELb1ELb0EEENS1_21CollectiveEpilogueFwdINS6_IJS8_SA_S9_EEENS6_IJNS7_ILi1EEESI_SI_EEESC_SE_Li256ELb1ELb1ELb0ELb0EEENS1_19SingleTileSchedulerILb1ELb0ELb1ELi128EEEEEEEEEvNT_6ParamsE)
        /*0014*/ 	.short	0x0160
        /*0016*/ 	.short	0x0418


	//----- nvinfo : EIATTR_CBANK_PARAM_SIZE
	.align		4
.L_852:
        /*0018*/ 	.byte	0x03, 0x19
        /*001a*/ 	.short	0x0418


	//----- nvinfo : EIATTR_KPARAM_INFO
	.align		4
        /*001c*/ 	.byte	0x04, 0x17
        /*001e*/ 	.short	(.L_854 - .L_853)
.L_853:
        /*0020*/ 	.word	0x00000000
        /*0024*/ 	.short	0x0000
        /*0026*/ 	.short	0x0000
        /*0028*/ 	.byte	0x00, 0xf0, 0x61, 0x10


	//----- nvinfo : EIATTR_MAXREG_COUNT
	.align		4
.L_854:
        /*002c*/ 	.byte	0x03, 0x1b
        /*002e*/ 	.short	0x00ff


	//----- nvinfo : EIATTR_NUM_BARRIERS
	.align		4
        /*0030*/ 	.byte	0x02, 0x4c
        /*0032*/ 	.byte	0x02
	.zero		1


	//----- nvinfo : EIATTR_MERCURY_ISA_VERSION
	.align		4
        /*0034*/ 	.byte	0x03, 0x5f
        /*0036*/ 	.short	0x0000


	//----- nvinfo : EIATTR_COOP_GROUP_MASK_REGIDS
	.align		4
        /*0038*/ 	.byte	0x04, 0x29
        /*003a*/ 	.short	(.L_856 - .L_855)


	//   ....[0]....
.L_855:
        /*003c*/ 	.word	0xffffffff


	//   ....[1]....
        /*0040*/ 	.word	0xffffffff


	//   ....[2]....
        /*0044*/ 	.word	0xffffffff


	//   ....[3]....
        /*0048*/ 	.word	0xffffffff


	//   ....[4]....
        /*004c*/ 	.word	0xffffffff


	//   ....[5]....
        /*0050*/ 	.word	0xffffffff


	//   ....[6]....
        /*0054*/ 	.word	0xffffffff


	//   ....[7]....
        /*0058*/ 	.word	0xffffffff


	//   ....[8]....
        /*005c*/ 	.word	0xffffffff


	//   ....[9]....
        /*0060*/ 	.word	0xffffffff


	//   ....[10]....
        /*0064*/ 	.word	0xffffffff


	//   ....[11]....
        /*0068*/ 	.word	0xffffffff


	//   ....[12]....
        /*006c*/ 	.word	0xffffffff


	//   ....[13]....
        /*0070*/ 	.word	0xffffffff


	//   ....[14]....
        /*0074*/ 	.word	0xffffffff


	//   ....[15]....
        /*0078*/ 	.word	0xffffffff


	//   ....[16]....
        /*007c*/ 	.word	0xffffffff


	//   ....[17]....
        /*0080*/ 	.word	0xffffffff


	//   ....[18]....
        /*0084*/ 	.word	0xffffffff


	//   ....[19]....
        /*0088*/ 	.word	0xffffffff


	//   ....[20]....
        /*008c*/ 	.word	0xffffffff


	//   ....[21]....
        /*0090*/ 	.word	0xffffffff


	//   ....[22]....
        /*0094*/ 	.word	0xffffffff


	//   ....[23]....
        /*0098*/ 	.word	0xffffffff


	//   ....[24]....
        /*009c*/ 	.word	0xffffffff


	//   ....[25]....
        /*00a0*/ 	.word	0xffffffff


	//   ....[26]....
        /*00a4*/ 	.word	0xffffffff


	//   ....[27]....
        /*00a8*/ 	.word	0xffffffff


	//   ....[28]....
        /*00ac*/ 	.word	0xffffffff


	//   ....[29]....
        /*00b0*/ 	.word	0xffffffff


	//   ....[30]....
        /*00b4*/ 	.word	0xffffffff


	//   ....[31]....
        /*00b8*/ 	.word	0xffffffff


	//   ....[32]....
        /*00bc*/ 	.word	0xffffffff


	//   ....[33]....
        /*00c0*/ 	.word	0xffffffff


	//   ....[34]....
        /*00c4*/ 	.word	0xffffffff


	//   ....[35]....
        /*00c8*/ 	.word	0xffffffff


	//   ....[36]....
        /*00cc*/ 	.word	0xffffffff


	//   ....[37]....
        /*00d0*/ 	.word	0xffffffff


	//   ....[38]....
        /*00d4*/ 	.word	0xffffffff


	//   ....[39]....
        /*00d8*/ 	.word	0xffffffff


	//   ....[40]....
        /*00dc*/ 	.word	0xffffffff


	//   ....[41]....
        /*00e0*/ 	.word	0xffffffff


	//   ....[42]....
        /*00e4*/ 	.word	0xffffffff


	//   ....[43]....
        /*00e8*/ 	.word	0xffffffff


	//   ....[44]....
        /*00ec*/ 	.word	0xffffffff


	//   ....[45]....
        /*00f0*/ 	.word	0xffffffff


	//   ....[46]....
        /*00f4*/ 	.word	0xffffffff


	//   ....[47]....
        /*00f8*/ 	.word	0xffffffff


	//   ....[48]....
        /*00fc*/ 	.word	0xffffffff


	//   ....[49]....
        /*0100*/ 	.word	0xffffffff


	//   ....[50]....
        /*0104*/ 	.word	0xffffffff


	//   ....[51]....
        /*0108*/ 	.word	0xffffffff


	//   ....[52]....
        /*010c*/ 	.word	0xffffffff


	//   ....[53]....
        /*0110*/ 	.word	0xffffffff


	//   ....[54]....
        /*0114*/ 	.word	0xffffffff


	//   ....[55]....
        /*0118*/ 	.word	0xffffffff


	//   ....[56]....
        /*011c*/ 	.word	0xffffffff


	//   ....[57]....
        /*0120*/ 	.word	0xffffffff


	//   ....[58]....
        /*0124*/ 	.word	0xffffffff


	//   ....[59]....
        /*0128*/ 	.word	0xffffffff


	//   ....[60]....
        /*012c*/ 	.word	0xffffffff


	//   ....[61]....
        /*0130*/ 	.word	0xffffffff


	//   ....[62]....
        /*0134*/ 	.word	0xffffffff


	//   ....[63]....
        /*0138*/ 	.word	0xffffffff


	//   ....[64]....
        /*013c*/ 	.word	0xffffffff


	//----- nvinfo : EIATTR_COOP_GROUP_INSTR_OFFSETS
	.align		4
.L_856:
        /*0140*/ 	.byte	0x04, 0x28
        /*0142*/ 	.short	(.L_858 - .L_857)


	//   ....[0]....
.L_857:
        /*0144*/ 	.word	0x00000080


	//   ....[1]....
        /*0148*/ 	.word	0x00006d10


	//   ....[2]....
        /*014c*/ 	.word	0x00006d30


	//   ....[3]....
        /*0150*/ 	.word	0x00006ea0


	//   ....[4]....
        /*0154*/ 	.word	0x00006ed0


	//   ....[5]....
        /*0158*/ 	.word	0x00007010


	//   ....[6]....
        /*015c*/ 	.word	0x00007040


	//   ....[7]....
        /*0160*/ 	.word	0x00007170


	//   ....[8]....
        /*0164*/ 	.word	0x000071a0


	//   ....[9]....
        /*0168*/ 	.word	0x00007b50


	//   ....[10]....
        /*016c*/ 	.word	0x00007c00


	//   ....[11]....
        /*0170*/ 	.word	0x00007c20


	//   ....[12]....
        /*0174*/ 	.word	0x00007c40


	//   ....[13]....
        /*0178*/ 	.word	0x00008080


	//   ....[14]....
        /*017c*/ 	.word	0x00008340


	//   ....[15]....
        /*0180*/ 	.word	0x00008380


	//   ....[16]....
        /*0184*/ 	.word	0x000083c0


	//   ....[17]....
        /*0188*/ 	.word	0x0000b440


	//   ....[18]....
        /*018c*/ 	.word	0x0000b4d0


	//   ....[19]....
        /*0190*/ 	.word	0x0000b520


	//   ....[20]....
        /*0194*/ 	.word	0x0000b530


	//   ....[21]....
        /*0198*/ 	.word	0x0000b7c0


	//   ....[22]....
        /*019c*/ 	.word	0x0000ba80


	//   ....[23]....
        /*01a0*/ 	.word	0x0000bac0


	//   ....[24]....
        /*01a4*/ 	.word	0x0000bb00


	//   ....[25]....
        /*01a8*/ 	.word	0x0000fc80


	//   ....[26]....
        /*01ac*/ 	.word	0x0000fdd0


	//   ....[27]....
        /*01b0*/ 	.word	0x000103d0


	//   ....[28]....
        /*01b4*/ 	.word	0x00010490


	//   ....[29]....
        /*01b8*/ 	.word	0x000104a0


	//   ....[30]....
        /*01bc*/ 	.word	0x000104d0


	//   ....[31]....
        /*01c0*/ 	.word	0x00012460


	//   ....[32]....
        /*01c4*/ 	.word	0x00012490


	//   ....[33]....
        /*01c8*/ 	.word	0x00012c00


	//   ....[34]....
        /*01cc*/ 	.word	0x00012c20


	//   ....[35]....
        /*01d0*/ 	.word	0x00012c40


	//   ....[36]....
        /*01d4*/ 	.word	0x00012c60


	//   ....[37]....
        /*01d8*/ 	.word	0x000157f0


	//   ....[38]....
        /*01dc*/ 	.word	0x00015810


	//   ....[39]....
        /*01e0*/ 	.word	0x00015830


	//   ....[40]....
        /*01e4*/ 	.word	0x00015850


	//   ....[41]....
        /*01e8*/ 	.word	0x00017290


	//   ....[42]....
        /*01ec*/ 	.word	0x000172c0


	//   ....[43]....
        /*01f0*/ 	.word	0x00017300


	//   ....[44]....
        /*01f4*/ 	.word	0x00017310


	//   ....[45]....
        /*01f8*/ 	.word	0x00018830


	//   ....[46]....
        /*01fc*/ 	.word	0x00018860


	//   ....[47]....
        /*0200*/ 	.word	0x000188a0


	//   ....[48]....
        /*0204*/ 	.word	0x000188e0


	//   ....[49]....
        /*0208*/ 	.word	0x00018ad0


	//   ....[50]....
        /*020c*/ 	.word	0x00018ae0


	//   ....[51]....
        /*0210*/ 	.word	0x00018c60


	//   ....[52]....
        /*0214*/ 	.word	0x00018c90


	//   ....[53]....
        /*0218*/ 	.word	0x00018de0


	//   ....[54]....
        /*021c*/ 	.word	0x00018e10


	//   ....[55]....
        /*0220*/ 	.word	0x00018f60


	//   ....[56]....
        /*0224*/ 	.word	0x00018f80


	//   ....[57]....
        /*0228*/ 	.word	0x00019760


	//   ....[58]....
        /*022c*/ 	.word	0x00019780


	//   ....[59]....
        /*0230*/ 	.word	0x000198b0


	//   ....[60]....
        /*0234*/ 	.word	0x000198e0


	//   ....[61]....
        /*0238*/ 	.word	0x00019a10


	//   ....[62]....
        /*023c*/ 	.word	0x00019a40


	//   ....[63]....
        /*0240*/ 	.word	0x00019b70


	//   ....[64]....
        /*0244*/ 	.word	0x00019b90


	//----- nvinfo : EIATTR_EXIT_INSTR_OFFSETS
	.align		4
.L_858:
        /*0248*/ 	.byte	0x04, 0x1c
        /*024a*/ 	.short	(.L_860 - .L_859)


	//   ....[0]....
.L_859:
        /*024c*/ 	.word	0x00000330


	//   ....[1]....
        /*0250*/ 	.word	0x00018f90


	//   ....[2]....
        /*0254*/ 	.word	0x00019060


	//   ....[3]....
        /*0258*/ 	.word	0x000190c0


	//   ....[4]....
        /*025c*/ 	.word	0x00019ba0


	//   ....[5]....
        /*0260*/ 	.word	0x00019c50


	//   ....[6]....
        /*0264*/ 	.word	0x00019cb0


	//----- nvinfo : EIATTR_CTAIDZ_USED
	.align		4
.L_860:
        /*0268*/ 	.byte	0x01, 0x04
	.zero		2


	//----- nvinfo : EIATTR_MAX_THREADS
	.align		4
        /*026c*/ 	.byte	0x04, 0x05
        /*026e*/ 	.short	(.L_862 - .L_861)
.L_861:
        /*0270*/ 	.word	0x00000100
        /*0274*/ 	.word	0x00000001
        /*0278*/ 	.word	0x00000001


	//----- nvinfo : EIATTR_CRS_STACK_SIZE
	.align		4
.L_862:
        /*027c*/ 	.byte	0x04, 0x1e
        /*027e*/ 	.short	(.L_864 - .L_863)
.L_863:
        /*0280*/ 	.word	0x00000000
.L_864:


//--------------------- .nv.callgraph             --------------------------
	.section	.nv.callgraph,"",@"SHT_CUDA_CALLGRAPH"
	.align	4
	.sectionentsize	8
	.align		4
        /*0000*/ 	.word	0x00000000
	.align		4
        /*0004*/ 	.word	0xffffffff
	.align		4
        /*0008*/ 	.word	0x00000000
	.align		4
        /*000c*/ 	.word	0xfffffffe
	.align		4
        /*0010*/ 	.word	0x00000000
	.align		4
        /*0014*/ 	.word	0xfffffffd
	.align		4
        /*0018*/ 	.word	0x00000000
	.align		4
        /*001c*/ 	.word	0xfffffffc


//--------------------- .nv.rel.action            --------------------------
	.section	.nv.rel.action,"",@"SHT_CUDA_RELOCINFO"
	.align	8
	.sectionentsize	8
        /*0000*/ 	.byte	0x73, 0x00, 0x00, 0x00, 0x00, 0x00, 0x00, 0x00, 0x00, 0x00, 0x00, 0x11, 0x25, 0x00, 0x05, 0x36


//--------------------- .nv.constant4             --------------------------
	.section	.nv.constant4,"a",@progbits
	.align	8
	.align		8
.nv.constant4:
        /*0000*/ 	.dword	_ZN77_INTERNAL_591b084b_41_flash_fwd_hdim192_bf16_softcapall_sm80_cu_9d2915ae_31584cuda3std3__45__cpo5beginE
	.align		8
        /*0008*/ 	.dword	_ZN77_INTERNAL_591b084b_41_flash_fwd_hdim192_bf16_softcapall_sm80_cu_9d2915ae_31584cuda3std3__45__cpo3endE
	.align		8
        /*0010*/ 	.dword	_ZN77_INTERNAL_591b084b_41_flash_fwd_hdim192_bf16_softcapall_sm80_cu_9d2915ae_31584cuda3std3__45__cpo6cbeginE
	.align		8
        /*0018*/ 	.dword	_ZN77_INTERNAL_591b084b_41_flash_fwd_hdim192_bf16_softcapall_sm80_cu_9d2915ae_31584cuda3std3__45__cpo4cendE
	.align		8
        /*0020*/ 	.dword	_ZN77_INTERNAL_591b084b_41_flash_fwd_hdim192_bf16_softcapall_sm80_cu_9d2915ae_31584cuda3std3__479_GLOBAL__N__591b084b_41_flash_fwd_hdim192_bf16_softcapall_sm80_cu_9d2915ae_31586ignoreE
	.align		8
        /*0028*/ 	.dword	_ZN77_INTERNAL_591b084b_41_flash_fwd_hdim192_bf16_softcapall_sm80_cu_9d2915ae_31584cuda3std3__419piecewise_constructE
	.align		8
        /*0030*/ 	.dword	_ZN77_INTERNAL_591b084b_41_flash_fwd_hdim192_bf16_softcapall_sm80_cu_9d2915ae_31584cuda3std3__48in_placeE
	.align		8
        /*0038*/ 	.dword	_ZN77_INTERNAL_591b084b_41_flash_fwd_hdim192_bf16_softcapall_sm80_cu_9d2915ae_31584cuda3std6ranges3__45__cpo4swapE
	.align		8
        /*0040*/ 	.dword	_ZN77_INTERNAL_591b084b_41_flash_fwd_hdim192_bf16_softcapall_sm80_cu_9d2915ae_31584cuda3std6ranges3__45__cpo9iter_moveE
	.align		8
        /*0048*/ 	.dword	_ZN77_INTERNAL_591b084b_41_flash_fwd_hdim192_bf16_softcapall_sm80_cu_9d2915ae_31584cute7productE
	.align		8
        /*0050*/ 	.dword	_ZN77_INTERNAL_591b084b_41_flash_fwd_hdim192_bf16_softcapall_sm80_cu_9d2915ae_31584cute1_E


//--------------------- .nv.constant0._ZN7cutlass13device_kernelIN5flash19enable_sm80_to_sm89INS1_16FlashAttnFwdSm80INS1_25CollectiveMainloopFwdSm80ILi8ELi1ELb1EN4cute5tupleIJNS5_1CILi128EEENS7_ILi96EEENS7_ILi192EEEEEELi192ENS_10bfloat16_tEfNS_4arch4Sm80ELb0ELb0ELb1ELb0ELb0ELb0ELb1ELb0EEENS1_21CollectiveEpilogueFwdINS6_IJS8_SA_S9_EEENS6_IJNS7_ILi1EEESI_SI_EEESC_SE_Li256ELb0ELb1ELb0ELb0EEENS1_19SingleTileSchedulerILb0ELb0ELb1ELi128EEEEEEEEEvNT_6ParamsE --------------------------
	.section	.nv.constant0._ZN7cutlass13device_kernelIN5flash19enable_sm80_to_sm89INS1_16FlashAttnFwdSm80INS1_25CollectiveMainloopFwdSm80ILi8ELi1ELb1EN4cute5tupleIJNS5_1CILi128EEENS7_ILi96EEENS7_ILi192EEEEEELi192ENS_10bfloat16_tEfNS_4arch4Sm80ELb0ELb0ELb1ELb0ELb0ELb0ELb1ELb0EEENS1_21CollectiveEpilogueFwdINS6_IJS8_SA_S9_EEENS6_IJNS7_ILi1EEESI_SI_EEESC_SE_Li256ELb0ELb1ELb0ELb0EEENS1_19SingleTileSchedulerILb0ELb0ELb1ELi128EEEEEEEEEvNT_6ParamsE,"a",@progbits
	.sectionflags	@""
	.align	4
.nv.constant0._ZN7cutlass13device_kernelIN5flash19enable_sm80_to_sm89INS1_16FlashAttnFwdSm80INS1_25CollectiveMainloopFwdSm80ILi8ELi1ELb1EN4cute5tupleIJNS5_1CILi128EEENS7_ILi96EEENS7_ILi192EEEEEELi192ENS_10bfloat16_tEfNS_4arch4Sm80ELb0ELb0ELb1ELb0ELb0ELb0ELb1ELb0EEENS1_21CollectiveEpilogueFwdINS6_IJS8_SA_S9_EEENS6_IJNS7_ILi1EEESI_SI_EEESC_SE_Li256ELb0ELb1ELb0ELb0EEENS1_19SingleTileSchedulerILb0ELb0ELb1ELi128EEEEEEEEEvNT_6ParamsE:
	.zero		1400


//--------------------- .nv.constant0._ZN7cutlass13device_kernelIN5flash19enable_sm80_to_sm89INS1_16FlashAttnFwdSm80INS1_25CollectiveMainloopFwdSm80ILi8ELi1ELb1EN4cute5tupleIJNS5_1CILi128EEENS7_ILi96EEENS7_ILi192EEEEEELi192ENS_10bfloat16_tEfNS_4arch4Sm80ELb0ELb0ELb1ELb1ELb0ELb0ELb1ELb0EEENS1_21CollectiveEpilogueFwdINS6_IJS8_SA_S9_EEENS6_IJNS7_ILi1EEESI_SI_EEESC_SE_Li256ELb1ELb1ELb0ELb0EEENS1_19SingleTileSchedulerILb1ELb0ELb1ELi128EEEEEEEEEvNT_6ParamsE --------------------------
	.section	.nv.constant0._ZN7cutlass13device_kernelIN5flash19enable_sm80_to_sm89INS1_16FlashAttnFwdSm80INS1_25CollectiveMainloopFwdSm80ILi8ELi1ELb1EN4cute5tupleIJNS5_1CILi128EEENS7_ILi96EEENS7_ILi192EEEEEELi192ENS_10bfloat16_tEfNS_4arch4Sm80ELb0ELb0ELb1ELb1ELb0ELb0ELb1ELb0EEENS1_21CollectiveEpilogueFwdINS6_IJS8_SA_S9_EEENS6_IJNS7_ILi1EEESI_SI_EEESC_SE_Li256ELb1ELb1ELb0ELb0EEENS1_19SingleTileSchedulerILb1ELb0ELb1ELi128EEEEEEEEEvNT_6ParamsE,"a",@progbits
	.sectionflags	@""
	.align	4
.nv.constant0._ZN7cutlass13device_kernelIN5flash19enable_sm80_to_sm89INS1_16FlashAttnFwdSm80INS1_25CollectiveMainloopFwdSm80ILi8ELi1ELb1EN4cute5tupleIJNS5_1CILi128EEENS7_ILi96EEENS7_ILi192EEEEEELi192ENS_10bfloat16_tEfNS_4arch4Sm80ELb0ELb0ELb1ELb1ELb0ELb0ELb1ELb0EEENS1_21CollectiveEpilogueFwdINS6_IJS8_SA_S9_EEENS6_IJNS7_ILi1EEESI_SI_EEESC_SE_Li256ELb1ELb1ELb0ELb0EEENS1_19SingleTileSchedulerILb1ELb0ELb1ELi128EEEEEEEEEvNT_6ParamsE:
	.zero		1400


//--------------------- .nv.constant0._ZN7cutlass13device_kernelIN5flash19enable_sm80_to_sm89INS1_16FlashAttnFwdSm80INS1_25CollectiveMainloopFwdSm80ILi8ELi1ELb0EN4cute5tupleIJNS5_1CILi128EEENS7_ILi64EEENS7_ILi192EEEEEELi192ENS_10bfloat16_tEfNS_4arch4Sm80ELb0ELb0ELb1ELb1ELb0ELb1ELb1ELb0EEENS1_21CollectiveEpilogueFwdINS6_IJS8_SA_S9_EEENS6_IJNS7_ILi1EEESI_SI_EEESC_SE_Li256ELb1ELb1ELb0ELb0EEENS1_19SingleTileSchedulerILb1ELb0ELb1ELi128EEEEEEEEEvNT_6ParamsE --------------------------
	.section	.nv.constant0._ZN7cutlass13device_kernelIN5flash19enable_sm80_to_sm89INS1_16FlashAttnFwdSm80INS1_25CollectiveMainloopFwdSm80ILi8ELi1ELb0EN4cute5tupleIJNS5_1CILi128EEENS7_ILi64EEENS7_ILi192EEEEEELi192ENS_10bfloat16_tEfNS_4arch4Sm80ELb0ELb0ELb1ELb1ELb0ELb1ELb1ELb0EEENS1_21CollectiveEpilogueFwdINS6_IJS8_SA_S9_EEENS6_IJNS7_ILi1EEESI_SI_EEESC_SE_Li256ELb1ELb1ELb0ELb0EEENS1_19SingleTileSchedulerILb1ELb0ELb1ELi128EEEEEEEEEvNT_6ParamsE,"a",@progbits
	.sectionflags	@""
	.align	4
.nv.constant0._ZN7cutlass13device_kernelIN5flash19enable_sm80_to_sm89INS1_16FlashAttnFwdSm80INS1_25CollectiveMainloopFwdSm80ILi8ELi1ELb0EN4cute5tupleIJNS5_1CILi128EEENS7_ILi64EEENS7_ILi192EEEEEELi192ENS_10bfloat16_tEfNS_4arch4Sm80ELb0ELb0ELb1ELb1ELb0ELb1ELb1ELb0EEENS1_21CollectiveEpilogueFwdINS6_IJS8_SA_S9_EEENS6_IJNS7_ILi1EEESI_SI_EEESC_SE_Li256ELb1ELb1ELb0ELb0EEENS1_19SingleTileSchedulerILb1ELb0ELb1ELi128EEEEEEEEEvNT_6ParamsE:
	.zero		1400


//--------------------- .nv.constant0._ZN7cutlass13device_kernelIN5flash19enable_sm80_to_sm89INS1_16FlashAttnFwdSm80INS1_25CollectiveMainloopFwdSm80ILi8ELi1ELb0EN4cute5tupleIJNS5_1CILi128EEENS7_ILi64EEENS7_ILi192EEEEEELi192ENS_10bfloat16_tEfNS_4arch4Sm80ELb0ELb1ELb1ELb0ELb0ELb0ELb1ELb0EEENS1_21CollectiveEpilogueFwdINS6_IJS8_SA_S9_EEENS6_IJNS7_ILi1EEESI_SI_EEESC_SE_Li256ELb0ELb1ELb0ELb0EEENS1_19SingleTileSchedulerILb0ELb0ELb1ELi128EEEEEEEEEvNT_6ParamsE --------------------------
	.section	.nv.constant0._ZN7cutlass13device_kernelIN5flash19enable_sm80_to_sm89INS1_16FlashAttnFwdSm80INS1_25CollectiveMainloopFwdSm80ILi8ELi1ELb0EN4cute5tupleIJNS5_1CILi128EEENS7_ILi64EEENS7_ILi192EEEEEELi192ENS_10bfloat16_tEfNS_4arch4Sm80ELb0ELb1ELb1ELb0ELb0ELb0ELb1ELb0EEENS1_21CollectiveEpilogueFwdINS6_IJS8_SA_S9_EEENS6_IJNS7_ILi1EEESI_SI_EEESC_SE_Li256ELb0ELb1ELb0ELb0EEENS1_19SingleTileSchedulerILb0ELb0ELb1ELi128EEEEEEEEEvNT_6ParamsE,"a",@progbits
	.sectionflags	@""
	.align	4
.nv.constant0._ZN7cutlass13device_kernelIN5flash19enable_sm80_to_sm89INS1_16FlashAttnFwdSm80INS1_25CollectiveMainloopFwdSm80ILi8ELi1ELb0EN4cute5tupleIJNS5_1CILi128EEENS7_ILi64EEENS7_ILi192EEEEEELi192ENS_10bfloat16_tEfNS_4arch4Sm80ELb0ELb1ELb1ELb0ELb0ELb0ELb1ELb0EEENS1_21CollectiveEpilogueFwdINS6_IJS8_SA_S9_EEENS6_IJNS7_ILi1EEESI_SI_EEESC_SE_Li256ELb0ELb1ELb0ELb0EEENS1_19SingleTileSchedulerILb0ELb0ELb1ELi128EEEEEEEEEvNT_6ParamsE:
	.zero		1400


//--------------------- .nv.constant0._ZN7cutlass13device_kernelIN5flash19enable_sm80_to_sm89INS1_16FlashAttnFwdSm80INS1_25CollectiveMainloopFwdSm80ILi8ELi1ELb0EN4cute5tupleIJNS5_1CILi128EEENS7_ILi64EEENS7_ILi192EEEEEELi192ENS_10bfloat16_tEfNS_4arch4Sm80ELb0ELb1ELb1ELb1ELb0ELb0ELb1ELb0EEENS1_21CollectiveEpilogueFwdINS6_IJS8_SA_S9_EEENS6_IJNS7_ILi1EEESI_SI_EEESC_SE_Li256ELb1ELb1ELb0ELb0EEENS1_19SingleTileSchedulerILb1ELb0ELb1ELi128EEEEEEEEEvNT_6ParamsE --------------------------
	.section	.nv.constant0._ZN7cutlass13device_kernelIN5flash19enable_sm80_to_sm89INS1_16FlashAttnFwdSm80INS1_25CollectiveMainloopFwdSm80ILi8ELi1ELb0EN4cute5tupleIJNS5_1CILi128EEENS7_ILi64EEENS7_ILi192EEEEEELi192ENS_10bfloat16_tEfNS_4arch4Sm80ELb0ELb1ELb1ELb1ELb0ELb0ELb1ELb0EEENS1_21CollectiveEpilogueFwdINS6_IJS8_SA_S9_EEENS6_IJNS7_ILi1EEESI_SI_EEESC_SE_Li256ELb1ELb1ELb0ELb0EEENS1_19SingleTileSchedulerILb1ELb0ELb1ELi128EEEEEEEEEvNT_6ParamsE,"a",@progbits
	.sectionflags	@""
	.align	4
.nv.constant0._ZN7cutlass13device_kernelIN5flash19enable_sm80_to_sm89INS1_16FlashAttnFwdSm80INS1_25CollectiveMainloopFwdSm80ILi8ELi1ELb0EN4cute5tupleIJNS5_1CILi128EEENS7_ILi64EEENS7_ILi192EEEEEELi192ENS_10bfloat16_tEfNS_4arch4Sm80ELb0ELb1ELb1ELb1ELb0ELb0ELb1ELb0EEENS1_21CollectiveEpilogueFwdINS6_IJS8_SA_S9_EEENS6_IJNS7_ILi1EEESI_SI_EEESC_SE_Li256ELb1ELb1ELb0ELb0EEENS1_19SingleTileSchedulerILb1ELb0ELb1ELi128EEEEEEEEEvNT_6ParamsE:
	.zero		1400


//--------------------- .nv.constant0._ZN7cutlass13device_kernelIN5flash19enable_sm80_to_sm89INS1_16FlashAttnFwdSm80INS1_25CollectiveMainloopFwdSm80ILi8ELi1ELb0EN4cute5tupleIJNS5_1CILi128EEENS7_ILi64EEENS7_ILi192EEEEEELi192ENS_10bfloat16_tEfNS_4arch4Sm80ELb0ELb1ELb1ELb1ELb0ELb1ELb1ELb0EEENS1_21CollectiveEpilogueFwdINS6_IJS8_SA_S9_EEENS6_IJNS7_ILi1EEESI_SI_EEESC_SE_Li256ELb1ELb1ELb0ELb0EEENS1_19SingleTileSchedulerILb1ELb0ELb1ELi128EEEEEEEEEvNT_6ParamsE --------------------------
	.section	.nv.constant0._ZN7cutlass13device_kernelIN5flash19enable_sm80_to_sm89INS1_16FlashAttnFwdSm80INS1_25CollectiveMainloopFwdSm80ILi8ELi1ELb0EN4cute5tupleIJNS5_1CILi128EEENS7_ILi64EEENS7_ILi192EEEEEELi192ENS_10bfloat16_tEfNS_4arch4Sm80ELb0ELb1ELb1ELb1ELb0ELb1ELb1ELb0EEENS1_21CollectiveEpilogueFwdINS6_IJS8_SA_S9_EEENS6_IJNS7_ILi1EEESI_SI_EEESC_SE_Li256ELb1ELb1ELb0ELb0EEENS1_19SingleTileSchedulerILb1ELb0ELb1ELi128EEEEEEEEEvNT_6ParamsE,"a",@progbits
	.sectionflags	@""
	.align	4
.nv.constant0._ZN7cutlass13device_kernelIN5flash19enable_sm80_to_sm89INS1_16FlashAttnFwdSm80INS1_25CollectiveMainloopFwdSm80ILi8ELi1ELb0EN4cute5tupleIJNS5_1CILi128EEENS7_ILi64EEENS7_ILi192EEEEEELi192ENS_10bfloat16_tEfNS_4arch4Sm80ELb0ELb1ELb1ELb1ELb0ELb1ELb1ELb0EEENS1_21CollectiveEpilogueFwdINS6_IJS8_SA_S9_EEENS6_IJNS7_ILi1EEESI_SI_EEESC_SE_Li256ELb1ELb1ELb0ELb0EEENS1_19SingleTileSchedulerILb1ELb0ELb1ELi128EEEEEEEEEvNT_6ParamsE:
	.zero		1400


//--------------------- .nv.constant0._ZN7cutlass13device_kernelIN5flash19enable_sm80_to_sm89INS1_16FlashAttnFwdSm80INS1_25CollectiveMainloopFwdSm80ILi8ELi1ELb1EN4cute5tupleIJNS5_1CILi128EEENS7_ILi96EEENS7_ILi192EEEEEELi192ENS_10bfloat16_tEfNS_4arch4Sm80ELb1ELb0ELb1ELb0ELb0ELb0ELb1ELb0EEENS1_21CollectiveEpilogueFwdINS6_IJS8_SA_S9_EEENS6_IJNS7_ILi1EEESI_SI_EEESC_SE_Li256ELb0ELb1ELb0ELb0EEENS1_30DynamicPersistentTileSchedulerILi256ELi256ELb0ELb1ELb0EEEEEEEEEvNT_6ParamsE --------------------------
	.section	.nv.constant0._ZN7cutlass13device_kernelIN5flash19enable_sm80_to_sm89INS1_16FlashAttnFwdSm80INS1_25CollectiveMainloopFwdSm80ILi8ELi1ELb1EN4cute5tupleIJNS5_1CILi128EEENS7_ILi96EEENS7_ILi192EEEEEELi192ENS_10bfloat16_tEfNS_4arch4Sm80ELb1ELb0ELb1ELb0ELb0ELb0ELb1ELb0EEENS1_21CollectiveEpilogueFwdINS6_IJS8_SA_S9_EEENS6_IJNS7_ILi1EEESI_SI_EEESC_SE_Li256ELb0ELb1ELb0ELb0EEENS1_30DynamicPersistentTileSchedulerILi256ELi256ELb0ELb1ELb0EEEEEEEEEvNT_6ParamsE,"a",@progbits
	.sectionflags	@""
	.align	4
.nv.constant0._ZN7cutlass13device_kernelIN5flash19enable_sm80_to_sm89INS1_16FlashAttnFwdSm80INS1_25CollectiveMainloopFwdSm80ILi8ELi1ELb1EN4cute5tupleIJNS5_1CILi128EEENS7_ILi96EEENS7_ILi192EEEEEELi192ENS_10bfloat16_tEfNS_4arch4Sm80ELb1ELb0ELb1ELb0ELb0ELb0ELb1ELb0EEENS1_21CollectiveEpilogueFwdINS6_IJS8_SA_S9_EEENS6_IJNS7_ILi1EEESI_SI_EEESC_SE_Li256ELb0ELb1ELb0ELb0EEENS1_30DynamicPersistentTileSchedulerILi256ELi256ELb0ELb1ELb0EEEEEEEEEvNT_6ParamsE:
	.zero		1416


//--------------------- .nv.constant0._ZN7cutlass13device_kernelIN5flash19enable_sm80_to_sm89INS1_16FlashAttnFwdSm80INS1_25CollectiveMainloopFwdSm80ILi8ELi1ELb1EN4cute5tupleIJNS5_1CILi128EEENS7_ILi96EEENS7_ILi192EEEEEELi192ENS_10bfloat16_tEfNS_4arch4Sm80ELb1ELb0ELb1ELb1ELb0ELb0ELb1ELb0EEENS1_21CollectiveEpilogueFwdINS6_IJS8_SA_S9_EEENS6_IJNS7_ILi1EEESI_SI_EEESC_SE_Li256ELb1ELb1ELb0ELb0EEENS1_19SingleTileSchedulerILb1ELb0ELb1ELi128EEEEEEEEEvNT_6ParamsE --------------------------
	.section	.nv.constant0._ZN7cutlass13device_kernelIN5flash19enable_sm80_to_sm89INS1_16FlashAttnFwdSm80INS1_25CollectiveMainloopFwdSm80ILi8ELi1ELb1EN4cute5tupleIJNS5_1CILi128EEENS7_ILi96EEENS7_ILi192EEEEEELi192ENS_10bfloat16_tEfNS_4arch4Sm80ELb1ELb0ELb1ELb1ELb0ELb0ELb1ELb0EEENS1_21CollectiveEpilogueFwdINS6_IJS8_SA_S9_EEENS6_IJNS7_ILi1EEESI_SI_EEESC_SE_Li256ELb1ELb1ELb0ELb0EEENS1_19SingleTileSchedulerILb1ELb0ELb1ELi128EEEEEEEEEvNT_6ParamsE,"a",@progbits
	.sectionflags	@""
	.align	4
.nv.constant0._ZN7cutlass13device_kernelIN5flash19enable_sm80_to_sm89INS1_16FlashAttnFwdSm80INS1_25CollectiveMainloopFwdSm80ILi8ELi1ELb1EN4cute5tupleIJNS5_1CILi128EEENS7_ILi96EEENS7_ILi192EEEEEELi192ENS_10bfloat16_tEfNS_4arch4Sm80ELb1ELb0ELb1ELb1ELb0ELb0ELb1ELb0EEENS1_21CollectiveEpilogueFwdINS6_IJS8_SA_S9_EEENS6_IJNS7_ILi1EEESI_SI_EEESC_SE_Li256ELb1ELb1ELb0ELb0EEENS1_19SingleTileSchedulerILb1ELb0ELb1ELi128EEEEEEEEEvNT_6ParamsE:
	.zero		1400


//--------------------- .nv.constant0._ZN7cutlass13device_kernelIN5flash19enable_sm80_to_sm89INS1_16FlashAttnFwdSm80INS1_25CollectiveMainloopFwdSm80ILi8ELi1ELb0EN4cute5tupleIJNS5_1CILi128EEENS7_ILi64EEENS7_ILi192EEEEEELi192ENS_10bfloat16_tEfNS_4arch4Sm80ELb1ELb0ELb1ELb1ELb0ELb1ELb1ELb0EEENS1_21CollectiveEpilogueFwdINS6_IJS8_SA_S9_EEENS6_IJNS7_ILi1EEESI_SI_EEESC_SE_Li256ELb1ELb1ELb0ELb0EEENS1_19SingleTileSchedulerILb1ELb0ELb1ELi128EEEEEEEEEvNT_6ParamsE --------------------------
	.section	.nv.constant0._ZN7cutlass13device_kernelIN5flash19enable_sm80_to_sm89INS1_16FlashAttnFwdSm80INS1_25CollectiveMainloopFwdSm80ILi8ELi1ELb0EN4cute5tupleIJNS5_1CILi128EEENS7_ILi64EEENS7_ILi192EEEEEELi192ENS_10bfloat16_tEfNS_4arch4Sm80ELb1ELb0ELb1ELb1ELb0ELb1ELb1ELb0EEENS1_21CollectiveEpilogueFwdINS6_IJS8_SA_S9_EEENS6_IJNS7_ILi1EEESI_SI_EEESC_SE_Li256ELb1ELb1ELb0ELb0EEENS1_19SingleTileSchedulerILb1ELb0ELb1ELi128EEEEEEEEEvNT_6ParamsE,"a",@progbits
	.sectionflags	@""
	.align	4
.nv.constant0._ZN7cutlass13device_kernelIN5flash19enable_sm80_to_sm89INS1_16FlashAttnFwdSm80INS1_25CollectiveMainloopFwdSm80ILi8ELi1ELb0EN4cute5tupleIJNS5_1CILi128EEENS7_ILi64EEENS7_ILi192EEEEEELi192ENS_10bfloat16_tEfNS_4arch4Sm80ELb1ELb0ELb1ELb1ELb0ELb1ELb1ELb0EEENS1_21CollectiveEpilogueFwdINS6_IJS8_SA_S9_EEENS6_IJNS7_ILi1EEESI_SI_EEESC_SE_Li256ELb1ELb1ELb0ELb0EEENS1_19SingleTileSchedulerILb1ELb0ELb1ELi128EEEEEEEEEvNT_6ParamsE:
	.zero		1400


//--------------------- .nv.constant0._ZN7cutlass13device_kernelIN5flash19enable_sm80_to_sm89INS1_16FlashAttnFwdSm80INS1_25CollectiveMainloopFwdSm80ILi8ELi2ELb1EN4cute5tupleIJNS5_1CILi128EEENS7_ILi96EEENS7_ILi192EEEEEELi192ENS_10bfloat16_tEfNS_4arch4Sm80ELb0ELb0ELb1ELb0ELb0ELb0ELb1ELb0EEENS1_21CollectiveEpilogueFwdINS6_IJS8_SA_S9_EEENS6_IJNS7_ILi1EEESI_SI_EEESC_SE_Li256ELb0ELb1ELb0ELb0EEENS1_19SingleTileSchedulerILb0ELb0ELb1ELi128EEEEEEEEEvNT_6ParamsE --------------------------
	.section	.nv.constant0._ZN7cutlass13device_kernelIN5flash19enable_sm80_to_sm89INS1_16FlashAttnFwdSm80INS1_25CollectiveMainloopFwdSm80ILi8ELi2ELb1EN4cute5tupleIJNS5_1CILi128EEENS7_ILi96EEENS7_ILi192EEEEEELi192ENS_10bfloat16_tEfNS_4arch4Sm80ELb0ELb0ELb1ELb0ELb0ELb0ELb1ELb0EEENS1_21CollectiveEpilogueFwdINS6_IJS8_SA_S9_EEENS6_IJNS7_ILi1EEESI_SI_EEESC_SE_Li256ELb0ELb1ELb0ELb0EEENS1_19SingleTileSchedulerILb0ELb0ELb1ELi128EEEEEEEEEvNT_6ParamsE,"a",@progbits
	.sectionflags	@""
	.align	4
.nv.constant0._ZN7cutlass13device_kernelIN5flash19enable_sm80_to_sm89INS1_16FlashAttnFwdSm80INS1_25CollectiveMainloopFwdSm80ILi8ELi2ELb1EN4cute5tupleIJNS5_1CILi128EEENS7_ILi96EEENS7_ILi192EEEEEELi192ENS_10bfloat16_tEfNS_4arch4Sm80ELb0ELb0ELb1ELb0ELb0ELb0ELb1ELb0EEENS1_21CollectiveEpilogueFwdINS6_IJS8_SA_S9_EEENS6_IJNS7_ILi1EEESI_SI_EEESC_SE_Li256ELb0ELb1ELb0ELb0EEENS1_19SingleTileSchedulerILb0ELb0ELb1ELi128EEEEEEEEEvNT_6ParamsE:
	.zero		1400


//--------------------- .nv.constant0._ZN7cutlass13device_kernelIN5flash19enable_sm80_to_sm89INS1_16FlashAttnFwdSm80INS1_25CollectiveMainloopFwdSm80ILi8ELi2ELb1EN4cute5tupleIJNS5_1CILi128EEENS7_ILi96EEENS7_ILi192EEEEEELi192ENS_10bfloat16_tEfNS_4arch4Sm80ELb0ELb0ELb1ELb1ELb0ELb0ELb1ELb0EEENS1_21CollectiveEpilogueFwdINS6_IJS8_SA_S9_EEENS6_IJNS7_ILi1EEESI_SI_EEESC_SE_Li256ELb1ELb1ELb0ELb0EEENS1_19SingleTileSchedulerILb1ELb0ELb1ELi128EEEEEEEEEvNT_6ParamsE --------------------------
	.section	.nv.constant0._ZN7cutlass13device_kernelIN5flash19enable_sm80_to_sm89INS1_16FlashAttnFwdSm80INS1_25CollectiveMainloopFwdSm80ILi8ELi2ELb1EN4cute5tupleIJNS5_1CILi128EEENS7_ILi96EEENS7_ILi192EEEEEELi192ENS_10bfloat16_tEfNS_4arch4Sm80ELb0ELb0ELb1ELb1ELb0ELb0ELb1ELb0EEENS1_21CollectiveEpilogueFwdINS6_IJS8_SA_S9_EEENS6_IJNS7_ILi1EEESI_SI_EEESC_SE_Li256ELb1ELb1ELb0ELb0EEENS1_19SingleTileSchedulerILb1ELb0ELb1ELi128EEEEEEEEEvNT_6ParamsE,"a",@progbits
	.sectionflags	@""
	.align	4
.nv.constant0._ZN7cutlass13device_kernelIN5flash19enable_sm80_to_sm89INS1_16FlashAttnFwdSm80INS1_25CollectiveMainloopFwdSm80ILi8ELi2ELb1EN4cute5tupleIJNS5_1CILi128EEENS7_ILi96EEENS7_ILi192EEEEEELi192ENS_10bfloat16_tEfNS_4arch4Sm80ELb0ELb0ELb1ELb1ELb0ELb0ELb1ELb0EEENS1_21CollectiveEpilogueFwdINS6_IJS8_SA_S9_EEENS6_IJNS7_ILi1EEESI_SI_EEESC_SE_Li256ELb1ELb1ELb0ELb0EEENS1_19SingleTileSchedulerILb1ELb0ELb1ELi128EEEEEEEEEvNT_6ParamsE:
	.zero		1400


//--------------------- .nv.constant0._ZN7cutlass13device_kernelIN5flash19enable_sm80_to_sm89INS1_16FlashAttnFwdSm80INS1_25CollectiveMainloopFwdSm80ILi8ELi2ELb0EN4cute5tupleIJNS5_1CILi128EEENS7_ILi64EEENS7_ILi192EEEEEELi192ENS_10bfloat16_tEfNS_4arch4Sm80ELb0ELb0ELb1ELb1ELb0ELb1ELb1ELb0EEENS1_21CollectiveEpilogueFwdINS6_IJS8_SA_S9_EEENS6_IJNS7_ILi1EEESI_SI_EEESC_SE_Li256ELb1ELb1ELb0ELb0EEENS1_19SingleTileSchedulerILb1ELb0ELb1ELi128EEEEEEEEEvNT_6ParamsE --------------------------
	.section	.nv.constant0._ZN7cutlass13device_kernelIN5flash19enable_sm80_to_sm89INS1_16FlashAttnFwdSm80INS1_25CollectiveMainloopFwdSm80ILi8ELi2ELb0EN4cute5tupleIJNS5_1CILi128EEENS7_ILi64EEENS7_ILi192EEEEEELi192ENS_10bfloat16_tEfNS_4arch4Sm80ELb0ELb0ELb1ELb1ELb0ELb1ELb1ELb0EEENS1_21CollectiveEpilogueFwdINS6_IJS8_SA_S9_EEENS6_IJNS7_ILi1EEESI_SI_EEESC_SE_Li256ELb1ELb1ELb0ELb0EEENS1_19SingleTileSchedulerILb1ELb0ELb1ELi128EEEEEEEEEvNT_6ParamsE,"a",@progbits
	.sectionflags	@""
	.align	4
.nv.constant0._ZN7cutlass13device_kernelIN5flash19enable_sm80_to_sm89INS1_16FlashAttnFwdSm80INS1_25CollectiveMainloopFwdSm80ILi8ELi2ELb0EN4cute5tupleIJNS5_1CILi128EEENS7_ILi64EEENS7_ILi192EEEEEELi192ENS_10bfloat16_tEfNS_4arch4Sm80ELb0ELb0ELb1ELb1ELb0ELb1ELb1ELb0EEENS1_21CollectiveEpilogueFwdINS6_IJS8_SA_S9_EEENS6_IJNS7_ILi1EEESI_SI_EEESC_SE_Li256ELb1ELb1ELb0ELb0EEENS1_19SingleTileSchedulerILb1ELb0ELb1ELi128EEEEEEEEEvNT_6ParamsE:
	.zero		1400


//--------------------- .nv.constant0._ZN7cutlass13device_kernelIN5flash19enable_sm80_to_sm89INS1_16FlashAttnFwdSm80INS1_25CollectiveMainloopFwdSm80ILi8ELi2ELb0EN4cute5tupleIJNS5_1CILi128EEENS7_ILi64EEENS7_ILi192EEEEEELi192ENS_10bfloat16_tEfNS_4arch4Sm80ELb0ELb1ELb1ELb0ELb0ELb0ELb1ELb0EEENS1_21CollectiveEpilogueFwdINS6_IJS8_SA_S9_EEENS6_IJNS7_ILi1EEESI_SI_EEESC_SE_Li256ELb0ELb1ELb0ELb0EEENS1_19SingleTileSchedulerILb0ELb0ELb1ELi128EEEEEEEEEvNT_6ParamsE --------------------------
	.section	.nv.constant0._ZN7cutlass13device_kernelIN5flash19enable_sm80_to_sm89INS1_16FlashAttnFwdSm80INS1_25CollectiveMainloopFwdSm80ILi8ELi2ELb0EN4cute5tupleIJNS5_1CILi128EEENS7_ILi64EEENS7_ILi192EEEEEELi192ENS_10bfloat16_tEfNS_4arch4Sm80ELb0ELb1ELb1ELb0ELb0ELb0ELb1ELb0EEENS1_21CollectiveEpilogueFwdINS6_IJS8_SA_S9_EEENS6_IJNS7_ILi1EEESI_SI_EEESC_SE_Li256ELb0ELb1ELb0ELb0EEENS1_19SingleTileSchedulerILb0ELb0ELb1ELi128EEEEEEEEEvNT_6ParamsE,"a",@progbits
	.sectionflags	@""
	.align	4
.nv.constant0._ZN7cutlass13device_kernelIN5flash19enable_sm80_to_sm89INS1_16FlashAttnFwdSm80INS1_25CollectiveMainloopFwdSm80ILi8ELi2ELb0EN4cute5tupleIJNS5_1CILi128EEENS7_ILi64EEENS7_ILi192EEEEEELi192ENS_10bfloat16_tEfNS_4arch4Sm80ELb0ELb1ELb1ELb0ELb0ELb0ELb1ELb0EEENS1_21CollectiveEpilogueFwdINS6_IJS8_SA_S9_EEENS6_IJNS7_ILi1EEESI_SI_EEESC_SE_Li256ELb0ELb1ELb0ELb0EEENS1_19SingleTileSchedulerILb0ELb0ELb1ELi128EEEEEEEEEvNT_6ParamsE:
	.zero		1400


//--------------------- .nv.constant0._ZN7cutlass13device_kernelIN5flash19enable_sm80_to_sm89INS1_16FlashAttnFwdSm80INS1_25CollectiveMainloopFwdSm80ILi8ELi2ELb0EN4cute5tupleIJNS5_1CILi128EEENS7_ILi64EEENS7_ILi192EEEEEELi192ENS_10bfloat16_tEfNS_4arch4Sm80ELb0ELb1ELb1ELb1ELb0ELb0ELb1ELb0EEENS1_21CollectiveEpilogueFwdINS6_IJS8_SA_S9_EEENS6_IJNS7_ILi1EEESI_SI_EEESC_SE_Li256ELb1ELb1ELb0ELb0EEENS1_19SingleTileSchedulerILb1ELb0ELb1ELi128EEEEEEEEEvNT_6ParamsE --------------------------
	.section	.nv.constant0._ZN7cutlass13device_kernelIN5flash19enable_sm80_to_sm89INS1_16FlashAttnFwdSm80INS1_25CollectiveMainloopFwdSm80ILi8ELi2ELb0EN4cute5tupleIJNS5_1CILi128EEENS7_ILi64EEENS7_ILi192EEEEEELi192ENS_10bfloat16_tEfNS_4arch4Sm80ELb0ELb1ELb1ELb1ELb0ELb0ELb1ELb0EEENS1_21CollectiveEpilogueFwdINS6_IJS8_SA_S9_EEENS6_IJNS7_ILi1EEESI_SI_EEESC_SE_Li256ELb1ELb1ELb0ELb0EEENS1_19SingleTileSchedulerILb1ELb0ELb1ELi128EEEEEEEEEvNT_6ParamsE,"a",@progbits
	.sectionflags	@""
	.align	4
.nv.constant0._ZN7cutlass13device_kernelIN5flash19enable_sm80_to_sm89INS1_16FlashAttnFwdSm80INS1_25CollectiveMainloopFwdSm80ILi8ELi2ELb0EN4cute5tupleIJNS5_1CILi128EEENS7_ILi64EEENS7_ILi192EEEEEELi192ENS_10bfloat16_tEfNS_4arch4Sm80ELb0ELb1ELb1ELb1ELb0ELb0ELb1ELb0EEENS1_21CollectiveEpilogueFwdINS6_IJS8_SA_S9_EEENS6_IJNS7_ILi1EEESI_SI_EEESC_SE_Li256ELb1ELb1ELb0ELb0EEENS1_19SingleTileSchedulerILb1ELb0ELb1ELi128EEEEEEEEEvNT_6ParamsE:
	.zero		1400


//--------------------- .nv.constant0._ZN7cutlass13device_kernelIN5flash19enable_sm80_to_sm89INS1_16FlashAttnFwdSm80INS1_25CollectiveMainloopFwdSm80ILi8ELi2ELb0EN4cute5tupleIJNS5_1CILi128EEENS7_ILi64EEENS7_ILi192EEEEEELi192ENS_10bfloat16_tEfNS_4arch4Sm80ELb0ELb1ELb1ELb1ELb0ELb1ELb1ELb0EEENS1_21CollectiveEpilogueFwdINS6_IJS8_SA_S9_EEENS6_IJNS7_ILi1EEESI_SI_EEESC_SE_Li256ELb1ELb1ELb0ELb0EEENS1_19SingleTileSchedulerILb1ELb0ELb1ELi128EEEEEEEEEvNT_6ParamsE --------------------------
	.section	.nv.constant0._ZN7cutlass13device_kernelIN5flash19enable_sm80_to_sm89INS1_16FlashAttnFwdSm80INS1_25CollectiveMainloopFwdSm80ILi8ELi2ELb0EN4cute5tupleIJNS5_1CILi128EEENS7_ILi64EEENS7_ILi192EEEEEELi192ENS_10bfloat16_tEfNS_4arch4Sm80ELb0ELb1ELb1ELb1ELb0ELb1ELb1ELb0EEENS1_21CollectiveEpilogueFwdINS6_IJS8_SA_S9_EEENS6_IJNS7_ILi1EEESI_SI_EEESC_SE_Li256ELb1ELb1ELb0ELb0EEENS1_19SingleTileSchedulerILb1ELb0ELb1ELi128EEEEEEEEEvNT_6ParamsE,"a",@progbits
	.sectionflags	@""
	.align	4
.nv.constant0._ZN7cutlass13device_kernelIN5flash19enable_sm80_to_sm89INS1_16FlashAttnFwdSm80INS1_25CollectiveMainloopFwdSm80ILi8ELi2ELb0EN4cute5tupleIJNS5_1CILi128EEENS7_ILi64EEENS7_ILi192EEEEEELi192ENS_10bfloat16_tEfNS_4arch4Sm80ELb0ELb1ELb1ELb1ELb0ELb1ELb1ELb0EEENS1_21CollectiveEpilogueFwdINS6_IJS8_SA_S9_EEENS6_IJNS7_ILi1EEESI_SI_EEESC_SE_Li256ELb1ELb1ELb0ELb0EEENS1_19SingleTileSchedulerILb1ELb0ELb1ELi128EEEEEEEEEvNT_6ParamsE:
	.zero		1400


//--------------------- .nv.constant0._ZN7cutlass13device_kernelIN5flash19enable_sm80_to_sm89INS1_16FlashAttnFwdSm80INS1_25CollectiveMainloopFwdSm80ILi8ELi2ELb1EN4cute5tupleIJNS5_1CILi128EEENS7_ILi96EEENS7_ILi192EEEEEELi192ENS_10bfloat16_tEfNS_4arch4Sm80ELb1ELb0ELb1ELb0ELb0ELb0ELb1ELb0EEENS1_21CollectiveEpilogueFwdINS6_IJS8_SA_S9_EEENS6_IJNS7_ILi1EEESI_SI_EEESC_SE_Li256ELb0ELb1ELb0ELb0EEENS1_30DynamicPersistentTileSchedulerILi256ELi256ELb0ELb1ELb0EEEEEEEEEvNT_6ParamsE --------------------------
	.section	.nv.constant0._ZN7cutlass13device_kernelIN5flash19enable_sm80_to_sm89INS1_16FlashAttnFwdSm80INS1_25CollectiveMainloopFwdSm80ILi8ELi2ELb1EN4cute5tupleIJNS5_1CILi128EEENS7_ILi96EEENS7_ILi192EEEEEELi192ENS_10bfloat16_tEfNS_4arch4Sm80ELb1ELb0ELb1ELb0ELb0ELb0ELb1ELb0EEENS1_21CollectiveEpilogueFwdINS6_IJS8_SA_S9_EEENS6_IJNS7_ILi1EEESI_SI_EEESC_SE_Li256ELb0ELb1ELb0ELb0EEENS1_30DynamicPersistentTileSchedulerILi256ELi256ELb0ELb1ELb0EEEEEEEEEvNT_6ParamsE,"a",@progbits
	.sectionflags	@""
	.align	4
.nv.constant0._ZN7cutlass13device_kernelIN5flash19enable_sm80_to_sm89INS1_16FlashAttnFwdSm80INS1_25CollectiveMainloopFwdSm80ILi8ELi2ELb1EN4cute5tupleIJNS5_1CILi128EEENS7_ILi96EEENS7_ILi192EEEEEELi192ENS_10bfloat16_tEfNS_4arch4Sm80ELb1ELb0ELb1ELb0ELb0ELb0ELb1ELb0EEENS1_21CollectiveEpilogueFwdINS6_IJS8_SA_S9_EEENS6_IJNS7_ILi1EEESI_SI_EEESC_SE_Li256ELb0ELb1ELb0ELb0EEENS1_30DynamicPersistentTileSchedulerILi256ELi256ELb0ELb1ELb0EEEEEEEEEvNT_6ParamsE:
	.zero		1416


//--------------------- .nv.constant0._ZN7cutlass13device_kernelIN5flash19enable_sm80_to_sm89INS1_16FlashAttnFwdSm80INS1_25CollectiveMainloopFwdSm80ILi8ELi2ELb1EN4cute5tupleIJNS5_1CILi128EEENS7_ILi96EEENS7_ILi192EEEEEELi192ENS_10bfloat16_tEfNS_4arch4Sm80ELb1ELb0ELb1ELb1ELb0ELb0ELb1ELb0EEENS1_21CollectiveEpilogueFwdINS6_IJS8_SA_S9_EEENS6_IJNS7_ILi1EEESI_SI_EEESC_SE_Li256ELb1ELb1ELb0ELb0EEENS1_19SingleTileSchedulerILb1ELb0ELb1ELi128EEEEEEEEEvNT_6ParamsE --------------------------
	.section	.nv.constant0._ZN7cutlass13device_kernelIN5flash19enable_sm80_to_sm89INS1_16FlashAttnFwdSm80INS1_25CollectiveMainloopFwdSm80ILi8ELi2ELb1EN4cute5tupleIJNS5_1CILi128EEENS7_ILi96EEENS7_ILi192EEEEEELi192ENS_10bfloat16_tEfNS_4arch4Sm80ELb1ELb0ELb1ELb1ELb0ELb0ELb1ELb0EEENS1_21CollectiveEpilogueFwdINS6_IJS8_SA_S9_EEENS6_IJNS7_ILi1EEESI_SI_EEESC_SE_Li256ELb1ELb1ELb0ELb0EEENS1_19SingleTileSchedulerILb1ELb0ELb1ELi128EEEEEEEEEvNT_6ParamsE,"a",@progbits
	.sectionflags	@""
	.align	4
.nv.constant0._ZN7cutlass13device_kernelIN5flash19enable_sm80_to_sm89INS1_16FlashAttnFwdSm80INS1_25CollectiveMainloopFwdSm80ILi8ELi2ELb1EN4cute5tupleIJNS5_1CILi128EEENS7_ILi96EEENS7_ILi192EEEEEELi192ENS_10bfloat16_tEfNS_4arch4Sm80ELb1ELb0ELb1ELb1ELb0ELb0ELb1ELb0EEENS1_21CollectiveEpilogueFwdINS6_IJS8_SA_S9_EEENS6_IJNS7_ILi1EEESI_SI_EEESC_SE_Li256ELb1ELb1ELb0ELb0EEENS1_19SingleTileSchedulerILb1ELb0ELb1ELi128EEEEEEEEEvNT_6ParamsE:
	.zero		1400


//--------------------- .nv.constant0._ZN7cutlass13device_kernelIN5flash19enable_sm80_to_sm89INS1_16FlashAttnFwdSm80INS1_25CollectiveMainloopFwdSm80ILi8ELi2ELb0EN4cute5tupleIJNS5_1CILi128EEENS7_ILi64EEENS7_ILi192EEEEEELi192ENS_10bfloat16_tEfNS_4arch4Sm80ELb1ELb0ELb1ELb1ELb0ELb1ELb1ELb0EEENS1_21CollectiveEpilogueFwdINS6_IJS8_SA_S9_EEENS6_IJNS7_ILi1EEESI_SI_EEESC_SE_Li256ELb1ELb1ELb0ELb0EEENS1_19SingleTileSchedulerILb1ELb0ELb1ELi128EEEEEEEEEvNT_6ParamsE --------------------------
	.section	.nv.constant0._ZN7cutlass13device_kernelIN5flash19enable_sm80_to_sm89INS1_16FlashAttnFwdSm80INS1_25CollectiveMainloopFwdSm80ILi8ELi2ELb0EN4cute5tupleIJNS5_1CILi128EEENS7_ILi64EEENS7_ILi192EEEEEELi192ENS_10bfloat16_tEfNS_4arch4Sm80ELb1ELb0ELb1ELb1ELb0ELb1ELb1ELb0EEENS1_21CollectiveEpilogueFwdINS6_IJS8_SA_S9_EEENS6_IJNS7_ILi1EEESI_SI_EEESC_SE_Li256ELb1ELb1ELb0ELb0EEENS1_19SingleTileSchedulerILb1ELb0ELb1ELi128EEEEEEEEEvNT_6ParamsE,"a",@progbits
	.sectionflags	@""
	.align	4
.nv.constant0._ZN7cutlass13device_kernelIN5flash19enable_sm80_to_sm89INS1_16FlashAttnFwdSm80INS1_25CollectiveMainloopFwdSm80ILi8ELi2ELb0EN4cute5tupleIJNS5_1CILi128EEENS7_ILi64EEENS7_ILi192EEEEEELi192ENS_10bfloat16_tEfNS_4arch4Sm80ELb1ELb0ELb1ELb1ELb0ELb1ELb1ELb0EEENS1_21CollectiveEpilogueFwdINS6_IJS8_SA_S9_EEENS6_IJNS7_ILi1EEESI_SI_EEESC_SE_Li256ELb1ELb1ELb0ELb0EEENS1_19SingleTileSchedulerILb1ELb0ELb1ELi128EEEEEEEEEvNT_6ParamsE:
	.zero		1400


//--------------------- .nv.constant0._ZN7cutlass13device_kernelIN5flash19enable_sm80_to_sm89INS1_16FlashAttnFwdSm80INS1_25CollectiveMainloopFwdSm80ILi8ELi1ELb1EN4cute5tupleIJNS5_1CILi128EEENS7_ILi96EEENS7_ILi192EEEEEELi192ENS_10bfloat16_tEfNS_4arch4Sm80ELb0ELb0ELb0ELb0ELb0ELb0ELb1ELb0EEENS1_21CollectiveEpilogueFwdINS6_IJS8_SA_S9_EEENS6_IJNS7_ILi1EEESI_SI_EEESC_SE_Li256ELb0ELb1ELb0ELb0EEENS1_19SingleTileSchedulerILb0ELb0ELb1ELi128EEEEEEEEEvNT_6ParamsE --------------------------
	.section	.nv.constant0._ZN7cutlass13device_kernelIN5flash19enable_sm80_to_sm89INS1_16FlashAttnFwdSm80INS1_25CollectiveMainloopFwdSm80ILi8ELi1ELb1EN4cute5tupleIJNS5_1CILi128EEENS7_ILi96EEENS7_ILi192EEEEEELi192ENS_10bfloat16_tEfNS_4arch4Sm80ELb0ELb0ELb0ELb0ELb0ELb0ELb1ELb0EEENS1_21CollectiveEpilogueFwdINS6_IJS8_SA_S9_EEENS6_IJNS7_ILi1EEESI_SI_EEESC_SE_Li256ELb0ELb1ELb0ELb0EEENS1_19SingleTileSchedulerILb0ELb0ELb1ELi128EEEEEEEEEvNT_6ParamsE,"a",@progbits
	.sectionflags	@""
	.align	4
.nv.constant0._ZN7cutlass13device_kernelIN5flash19enable_sm80_to_sm89INS1_16FlashAttnFwdSm80INS1_25CollectiveMainloopFwdSm80ILi8ELi1ELb1EN4cute5tupleIJNS5_1CILi128EEENS7_ILi96EEENS7_ILi192EEEEEELi192ENS_10bfloat16_tEfNS_4arch4Sm80ELb0ELb0ELb0ELb0ELb0ELb0ELb1ELb0EEENS1_21CollectiveEpilogueFwdINS6_IJS8_SA_S9_EEENS6_IJNS7_ILi1EEESI_SI_EEESC_SE_Li256ELb0ELb1ELb0ELb0EEENS1_19SingleTileSchedulerILb0ELb0ELb1ELi128EEEEEEEEEvNT_6ParamsE:
	.zero		1400


//--------------------- .nv.constant0._ZN7cutlass13device_kernelIN5flash19enable_sm80_to_sm89INS1_16FlashAttnFwdSm80INS1_25CollectiveMainloopFwdSm80ILi8ELi1ELb1EN4cute5tupleIJNS5_1CILi128EEENS7_ILi96EEENS7_ILi192EEEEEELi192ENS_10bfloat16_tEfNS_4arch4Sm80ELb0ELb0ELb0ELb1ELb0ELb0ELb1ELb0EEENS1_21CollectiveEpilogueFwdINS6_IJS8_SA_S9_EEENS6_IJNS7_ILi1EEESI_SI_EEESC_SE_Li256ELb1ELb1ELb0ELb0EEENS1_19SingleTileSchedulerILb1ELb0ELb1ELi128EEEEEEEEEvNT_6ParamsE --------------------------
	.section	.nv.constant0._ZN7cutlass13device_kernelIN5flash19enable_sm80_to_sm89INS1_16FlashAttnFwdSm80INS1_25CollectiveMainloopFwdSm80ILi8ELi1ELb1EN4cute5tupleIJNS5_1CILi128EEENS7_ILi96EEENS7_ILi192EEEEEELi192ENS_10bfloat16_tEfNS_4arch4Sm80ELb0ELb0ELb0ELb1ELb0ELb0ELb1ELb0EEENS1_21CollectiveEpilogueFwdINS6_IJS8_SA_S9_EEENS6_IJNS7_ILi1EEESI_SI_EEESC_SE_Li256ELb1ELb1ELb0ELb0EEENS1_19SingleTileSchedulerILb1ELb0ELb1ELi128EEEEEEEEEvNT_6ParamsE,"a",@progbits
	.sectionflags	@""
	.align	4
.nv.constant0._ZN7cutlass13device_kernelIN5flash19enable_sm80_to_sm89INS1_16FlashAttnFwdSm80INS1_25CollectiveMainloopFwdSm80ILi8ELi1ELb1EN4cute5tupleIJNS5_1CILi128EEENS7_ILi96EEENS7_ILi192EEEEEELi192ENS_10bfloat16_tEfNS_4arch4Sm80ELb0ELb0ELb0ELb1ELb0ELb0ELb1ELb0EEENS1_21CollectiveEpilogueFwdINS6_IJS8_SA_S9_EEENS6_IJNS7_ILi1EEESI_SI_EEESC_SE_Li256ELb1ELb1ELb0ELb0EEENS1_19SingleTileSchedulerILb1ELb0ELb1ELi128EEEEEEEEEvNT_6ParamsE:
	.zero		1400


//--------------------- .nv.constant0._ZN7cutlass13device_kernelIN5flash19enable_sm80_to_sm89INS1_16FlashAttnFwdSm80INS1_25CollectiveMainloopFwdSm80ILi8ELi1ELb0EN4cute5tupleIJNS5_1CILi128EEENS7_ILi64EEENS7_ILi192EEEEEELi192ENS_10bfloat16_tEfNS_4arch4Sm80ELb0ELb0ELb0ELb1ELb0ELb1ELb1ELb0EEENS1_21CollectiveEpilogueFwdINS6_IJS8_SA_S9_EEENS6_IJNS7_ILi1EEESI_SI_EEESC_SE_Li256ELb1ELb1ELb0ELb0EEENS1_19SingleTileSchedulerILb1ELb0ELb1ELi128EEEEEEEEEvNT_6ParamsE --------------------------
	.section	.nv.constant0._ZN7cutlass13device_kernelIN5flash19enable_sm80_to_sm89INS1_16FlashAttnFwdSm80INS1_25CollectiveMainloopFwdSm80ILi8ELi1ELb0EN4cute5tupleIJNS5_1CILi128EEENS7_ILi64EEENS7_ILi192EEEEEELi192ENS_10bfloat16_tEfNS_4arch4Sm80ELb0ELb0ELb0ELb1ELb0ELb1ELb1ELb0EEENS1_21CollectiveEpilogueFwdINS6_IJS8_SA_S9_EEENS6_IJNS7_ILi1EEESI_SI_EEESC_SE_Li256ELb1ELb1ELb0ELb0EEENS1_19SingleTileSchedulerILb1ELb0ELb1ELi128EEEEEEEEEvNT_6ParamsE,"a",@progbits
	.sectionflags	@""
	.align	4
.nv.constant0._ZN7cutlass13device_kernelIN5flash19enable_sm80_to_sm89INS1_16FlashAttnFwdSm80INS1_25CollectiveMainloopFwdSm80ILi8ELi1ELb0EN4cute5tupleIJNS5_1CILi128EEENS7_ILi64EEENS7_ILi192EEEEEELi192ENS_10bfloat16_tEfNS_4arch4Sm80ELb0ELb0ELb0ELb1ELb0ELb1ELb1ELb0EEENS1_21CollectiveEpilogueFwdINS6_IJS8_SA_S9_EEENS6_IJNS7_ILi1EEESI_SI_EEESC_SE_Li256ELb1ELb1ELb0ELb0EEENS1_19SingleTileSchedulerILb1ELb0ELb1ELi128EEEEEEEEEvNT_6ParamsE:
	.zero		1400


//--------------------- .nv.constant0._ZN7cutlass13device_kernelIN5flash19enable_sm80_to_sm89INS1_16FlashAttnFwdSm80INS1_25CollectiveMainloopFwdSm80ILi8ELi1ELb0EN4cute5tupleIJNS5_1CILi128EEENS7_ILi64EEENS7_ILi192EEEEEELi192ENS_10bfloat16_tEfNS_4arch4Sm80ELb0ELb1ELb0ELb0ELb0ELb0ELb1ELb0EEENS1_21CollectiveEpilogueFwdINS6_IJS8_SA_S9_EEENS6_IJNS7_ILi1EEESI_SI_EEESC_SE_Li256ELb0ELb1ELb0ELb0EEENS1_19SingleTileSchedulerILb0ELb0ELb1ELi128EEEEEEEEEvNT_6ParamsE --------------------------
	.section	.nv.constant0._ZN7cutlass13device_kernelIN5flash19enable_sm80_to_sm89INS1_16FlashAttnFwdSm80INS1_25CollectiveMainloopFwdSm80ILi8ELi1ELb0EN4cute5tupleIJNS5_1CILi128EEENS7_ILi64EEENS7_ILi192EEEEEELi192ENS_10bfloat16_tEfNS_4arch4Sm80ELb0ELb1ELb0ELb0ELb0ELb0ELb1ELb0EEENS1_21CollectiveEpilogueFwdINS6_IJS8_SA_S9_EEENS6_IJNS7_ILi1EEESI_SI_EEESC_SE_Li256ELb0ELb1ELb0ELb0EEENS1_19SingleTileSchedulerILb0ELb0ELb1ELi128EEEEEEEEEvNT_6ParamsE,"a",@progbits
	.sectionflags	@""
	.align	4
.nv.constant0._ZN7cutlass13device_kernelIN5flash19enable_sm80_to_sm89INS1_16FlashAttnFwdSm80INS1_25CollectiveMainloopFwdSm80ILi8ELi1ELb0EN4cute5tupleIJNS5_1CILi128EEENS7_ILi64EEENS7_ILi192EEEEEELi192ENS_10bfloat16_tEfNS_4arch4Sm80ELb0ELb1ELb0ELb0ELb0ELb0ELb1ELb0EEENS1_21CollectiveEpilogueFwdINS6_IJS8_SA_S9_EEENS6_IJNS7_ILi1EEESI_SI_EEESC_SE_Li256ELb0ELb1ELb0ELb0EEENS1_19SingleTileSchedulerILb0ELb0ELb1ELi128EEEEEEEEEvNT_6ParamsE:
	.zero		1400


//--------------------- .nv.constant0._ZN7cutlass13device_kernelIN5flash19enable_sm80_to_sm89INS1_16FlashAttnFwdSm80INS1_25CollectiveMainloopFwdSm80ILi8ELi1ELb0EN4cute5tupleIJNS5_1CILi128EEENS7_ILi64EEENS7_ILi192EEEEEELi192ENS_10bfloat16_tEfNS_4arch4Sm80ELb0ELb1ELb0ELb1ELb0ELb0ELb1ELb0EEENS1_21CollectiveEpilogueFwdINS6_IJS8_SA_S9_EEENS6_IJNS7_ILi1EEESI_SI_EEESC_SE_Li256ELb1ELb1ELb0ELb0EEENS1_19SingleTileSchedulerILb1ELb0ELb1ELi128EEEEEEEEEvNT_6ParamsE --------------------------
	.section	.nv.constant0._ZN7cutlass13device_kernelIN5flash19enable_sm80_to_sm89INS1_16FlashAttnFwdSm80INS1_25CollectiveMainloopFwdSm80ILi8ELi1ELb0EN4cute5tupleIJNS5_1CILi128EEENS7_ILi64EEENS7_ILi192EEEEEELi192ENS_10bfloat16_tEfNS_4arch4Sm80ELb0ELb1ELb0ELb1ELb0ELb0ELb1ELb0EEENS1_21CollectiveEpilogueFwdINS6_IJS8_SA_S9_EEENS6_IJNS7_ILi1EEESI_SI_EEESC_SE_Li256ELb1ELb1ELb0ELb0EEENS1_19SingleTileSchedulerILb1ELb0ELb1ELi128EEEEEEEEEvNT_6ParamsE,"a",@progbits
	.sectionflags	@""
	.align	4
.nv.constant0._ZN7cutlass13device_kernelIN5flash19enable_sm80_to_sm89INS1_16FlashAttnFwdSm80INS1_25CollectiveMainloopFwdSm80ILi8ELi1ELb0EN4cute5tupleIJNS5_1CILi128EEENS7_ILi64EEENS7_ILi192EEEEEELi192ENS_10bfloat16_tEfNS_4arch4Sm80ELb0ELb1ELb0ELb1ELb0ELb0ELb1ELb0EEENS1_21CollectiveEpilogueFwdINS6_IJS8_SA_S9_EEENS6_IJNS7_ILi1EEESI_SI_EEESC_SE_Li256ELb1ELb1ELb0ELb0EEENS1_19SingleTileSchedulerILb1ELb0ELb1ELi128EEEEEEEEEvNT_6ParamsE:
	.zero		1400


//--------------------- .nv.constant0._ZN7cutlass13device_kernelIN5flash19enable_sm80_to_sm89INS1_16FlashAttnFwdSm80INS1_25CollectiveMainloopFwdSm80ILi8ELi1ELb0EN4cute5tupleIJNS5_1CILi128EEENS7_ILi64EEENS7_ILi192EEEEEELi192ENS_10bfloat16_tEfNS_4arch4Sm80ELb0ELb1ELb0ELb1ELb0ELb1ELb1ELb0EEENS1_21CollectiveEpilogueFwdINS6_IJS8_SA_S9_EEENS6_IJNS7_ILi1EEESI_SI_EEESC_SE_Li256ELb1ELb1ELb0ELb0EEENS1_19SingleTileSchedulerILb1ELb0ELb1ELi128EEEEEEEEEvNT_6ParamsE --------------------------
	.section	.nv.constant0._ZN7cutlass13device_kernelIN5flash19enable_sm80_to_sm89INS1_16FlashAttnFwdSm80INS1_25CollectiveMainloopFwdSm80ILi8ELi1ELb0EN4cute5tupleIJNS5_1CILi128EEENS7_ILi64EEENS7_ILi192EEEEEELi192ENS_10bfloat16_tEfNS_4arch4Sm80ELb0ELb1ELb0ELb1ELb0ELb1ELb1ELb0EEENS1_21CollectiveEpilogueFwdINS6_IJS8_SA_S9_EEENS6_IJNS7_ILi1EEESI_SI_EEESC_SE_Li256ELb1ELb1ELb0ELb0EEENS1_19SingleTileSchedulerILb1ELb0ELb1ELi128EEEEEEEEEvNT_6ParamsE,"a",@progbits
	.sectionflags	@""
	.align	4
.nv.constant0._ZN7cutlass13device_kernelIN5flash19enable_sm80_to_sm89INS1_16FlashAttnFwdSm80INS1_25CollectiveMainloopFwdSm80ILi8ELi1ELb0EN4cute5tupleIJNS5_1CILi128EEENS7_ILi64EEENS7_ILi192EEEEEELi192ENS_10bfloat16_tEfNS_4arch4Sm80ELb0ELb1ELb0ELb1ELb0ELb1ELb1ELb0EEENS1_21CollectiveEpilogueFwdINS6_IJS8_SA_S9_EEENS6_IJNS7_ILi1EEESI_SI_EEESC_SE_Li256ELb1ELb1ELb0ELb0EEENS1_19SingleTileSchedulerILb1ELb0ELb1ELi128EEEEEEEEEvNT_6ParamsE:
	.zero		1400


//--------------------- .nv.constant0._ZN7cutlass13device_kernelIN5flash19enable_sm80_to_sm89INS1_16FlashAttnFwdSm80INS1_25CollectiveMainloopFwdSm80ILi8ELi1ELb1EN4cute5tupleIJNS5_1CILi128EEENS7_ILi96EEENS7_ILi192EEEEEELi192ENS_10bfloat16_tEfNS_4arch4Sm80ELb1ELb0ELb0ELb0ELb0ELb0ELb1ELb0EEENS1_21CollectiveEpilogueFwdINS6_IJS8_SA_S9_EEENS6_IJNS7_ILi1EEESI_SI_EEESC_SE_Li256ELb0ELb1ELb0ELb0EEENS1_30DynamicPersistentTileSchedulerILi256ELi256ELb0ELb1ELb0EEEEEEEEEvNT_6ParamsE --------------------------
	.section	.nv.constant0._ZN7cutlass13device_kernelIN5flash19enable_sm80_to_sm89INS1_16FlashAttnFwdSm80INS1_25CollectiveMainloopFwdSm80ILi8ELi1ELb1EN4cute5tupleIJNS5_1CILi128EEENS7_ILi96EEENS7_ILi192EEEEEELi192ENS_10bfloat16_tEfNS_4arch4Sm80ELb1ELb0ELb0ELb0ELb0ELb0ELb1ELb0EEENS1_21CollectiveEpilogueFwdINS6_IJS8_SA_S9_EEENS6_IJNS7_ILi1EEESI_SI_EEESC_SE_Li256ELb0ELb1ELb0ELb0EEENS1_30DynamicPersistentTileSchedulerILi256ELi256ELb0ELb1ELb0EEEEEEEEEvNT_6ParamsE,"a",@progbits
	.sectionflags	@""
	.align	4
.nv.constant0._ZN7cutlass13device_kernelIN5flash19enable_sm80_to_sm89INS1_16FlashAttnFwdSm80INS1_25CollectiveMainloopFwdSm80ILi8ELi1ELb1EN4cute5tupleIJNS5_1CILi128EEENS7_ILi96EEENS7_ILi192EEEEEELi192ENS_10bfloat16_tEfNS_4arch4Sm80ELb1ELb0ELb0ELb0ELb0ELb0ELb1ELb0EEENS1_21CollectiveEpilogueFwdINS6_IJS8_SA_S9_EEENS6_IJNS7_ILi1EEESI_SI_EEESC_SE_Li256ELb0ELb1ELb0ELb0EEENS1_30DynamicPersistentTileSchedulerILi256ELi256ELb0ELb1ELb0EEEEEEEEEvNT_6ParamsE:
	.zero		1416


//--------------------- .nv.constant0._ZN7cutlass13device_kernelIN5flash19enable_sm80_to_sm89INS1_16FlashAttnFwdSm80INS1_25CollectiveMainloopFwdSm80ILi8ELi1ELb1EN4cute5tupleIJNS5_1CILi128EEENS7_ILi96EEENS7_ILi192EEEEEELi192ENS_10bfloat16_tEfNS_4arch4Sm80ELb1ELb0ELb0ELb1ELb0ELb0ELb1ELb0EEENS1_21CollectiveEpilogueFwdINS6_IJS8_SA_S9_EEENS6_IJNS7_ILi1EEESI_SI_EEESC_SE_Li256ELb1ELb1ELb0ELb0EEENS1_19SingleTileSchedulerILb1ELb0ELb1ELi128EEEEEEEEEvNT_6ParamsE --------------------------
	.section	.nv.constant0._ZN7cutlass13device_kernelIN5flash19enable_sm80_to_sm89INS1_16FlashAttnFwdSm80INS1_25CollectiveMainloopFwdSm80ILi8ELi1ELb1EN4cute5tupleIJNS5_1CILi128EEENS7_ILi96EEENS7_ILi192EEEEEELi192ENS_10bfloat16_tEfNS_4arch4Sm80ELb1ELb0ELb0ELb1ELb0ELb0ELb1ELb0EEENS1_21CollectiveEpilogueFwdINS6_IJS8_SA_S9_EEENS6_IJNS7_ILi1EEESI_SI_EEESC_SE_Li256ELb1ELb1ELb0ELb0EEENS1_19SingleTileSchedulerILb1ELb0ELb1ELi128EEEEEEEEEvNT_6ParamsE,"a",@progbits
	.sectionflags	@""
	.align	4
.nv.constant0._ZN7cutlass13device_kernelIN5flash19enable_sm80_to_sm89INS1_16FlashAttnFwdSm80INS1_25CollectiveMainloopFwdSm80ILi8ELi1ELb1EN4cute5tupleIJNS5_1CILi128EEENS7_ILi96EEENS7_ILi192EEEEEELi192ENS_10bfloat16_tEfNS_4arch4Sm80ELb1ELb0ELb0ELb1ELb0ELb0ELb1ELb0EEENS1_21CollectiveEpilogueFwdINS6_IJS8_SA_S9_EEENS6_IJNS7_ILi1EEESI_SI_EEESC_SE_Li256ELb1ELb1ELb0ELb0EEENS1_19SingleTileSchedulerILb1ELb0ELb1ELi128EEEEEEEEEvNT_6ParamsE:
	.zero		1400


//--------------------- .nv.constant0._ZN7cutlass13device_kernelIN5flash19enable_sm80_to_sm89INS1_16FlashAttnFwdSm80INS1_25CollectiveMainloopFwdSm80ILi8ELi1ELb0EN4cute5tupleIJNS5_1CILi128EEENS7_ILi64EEENS7_ILi192EEEEEELi192ENS_10bfloat16_tEfNS_4arch4Sm80ELb1ELb0ELb0ELb1ELb0ELb1ELb1ELb0EEENS1_21CollectiveEpilogueFwdINS6_IJS8_SA_S9_EEENS6_IJNS7_ILi1EEESI_SI_EEESC_SE_Li256ELb1ELb1ELb0ELb0EEENS1_19SingleTileSchedulerILb1ELb0ELb1ELi128EEEEEEEEEvNT_6ParamsE --------------------------
	.section	.nv.constant0._ZN7cutlass13device_kernelIN5flash19enable_sm80_to_sm89INS1_16FlashAttnFwdSm80INS1_25CollectiveMainloopFwdSm80ILi8ELi1ELb0EN4cute5tupleIJNS5_1CILi128EEENS7_ILi64EEENS7_ILi192EEEEEELi192ENS_10bfloat16_tEfNS_4arch4Sm80ELb1ELb0ELb0ELb1ELb0ELb1ELb1ELb0EEENS1_21CollectiveEpilogueFwdINS6_IJS8_SA_S9_EEENS6_IJNS7_ILi1EEESI_SI_EEESC_SE_Li256ELb1ELb1ELb0ELb0EEENS1_19SingleTileSchedulerILb1ELb0ELb1ELi128EEEEEEEEEvNT_6ParamsE,"a",@progbits
	.sectionflags	@""
	.align	4
.nv.constant0._ZN7cutlass13device_kernelIN5flash19enable_sm80_to_sm89INS1_16FlashAttnFwdSm80INS1_25CollectiveMainloopFwdSm80ILi8ELi1ELb0EN4cute5tupleIJNS5_1CILi128EEENS7_ILi64EEENS7_ILi192EEEEEELi192ENS_10bfloat16_tEfNS_4arch4Sm80ELb1ELb0ELb0ELb1ELb0ELb1ELb1ELb0EEENS1_21CollectiveEpilogueFwdINS6_IJS8_SA_S9_EEENS6_IJNS7_ILi1EEESI_SI_EEESC_SE_Li256ELb1ELb1ELb0ELb0EEENS1_19SingleTileSchedulerILb1ELb0ELb1ELi128EEEEEEEEEvNT_6ParamsE:
	.zero		1400


//--------------------- .nv.constant0._ZN7cutlass13device_kernelIN5flash19enable_sm80_to_sm89INS1_16FlashAttnFwdSm80INS1_25CollectiveMainloopFwdSm80ILi8ELi2ELb1EN4cute5tupleIJNS5_1CILi128EEENS7_ILi96EEENS7_ILi192EEEEEELi192ENS_10bfloat16_tEfNS_4arch4Sm80ELb0ELb0ELb0ELb0ELb0ELb0ELb1ELb0EEENS1_21CollectiveEpilogueFwdINS6_IJS8_SA_S9_EEENS6_IJNS7_ILi1EEESI_SI_EEESC_SE_Li256ELb0ELb1ELb0ELb0EEENS1_19SingleTileSchedulerILb0ELb0ELb1ELi128EEEEEEEEEvNT_6ParamsE --------------------------
	.section	.nv.constant0._ZN7cutlass13device_kernelIN5flash19enable_sm80_to_sm89INS1_16FlashAttnFwdSm80INS1_25CollectiveMainloopFwdSm80ILi8ELi2ELb1EN4cute5tupleIJNS5_1CILi128EEENS7_ILi96EEENS7_ILi192EEEEEELi192ENS_10bfloat16_tEfNS_4arch4Sm80ELb0ELb0ELb0ELb0ELb0ELb0ELb1ELb0EEENS1_21CollectiveEpilogueFwdINS6_IJS8_SA_S9_EEENS6_IJNS7_ILi1EEESI_SI_EEESC_SE_Li256ELb0ELb1ELb0ELb0EEENS1_19SingleTileSchedulerILb0ELb0ELb1ELi128EEEEEEEEEvNT_6ParamsE,"a",@progbits
	.sectionflags	@""
	.align	4
.nv.constant0._ZN7cutlass13device_kernelIN5flash19enable_sm80_to_sm89INS1_16FlashAttnFwdSm80INS1_25CollectiveMainloopFwdSm80ILi8ELi2ELb1EN4cute5tupleIJNS5_1CILi128EEENS7_ILi96EEENS7_ILi192EEEEEELi192ENS_10bfloat16_tEfNS_4arch4Sm80ELb0ELb0ELb0ELb0ELb0ELb0ELb1ELb0EEENS1_21CollectiveEpilogueFwdINS6_IJS8_SA_S9_EEENS6_IJNS7_ILi1EEESI_SI_EEESC_SE_Li256ELb0ELb1ELb0ELb0EEENS1_19SingleTileSchedulerILb0ELb0ELb1ELi128EEEEEEEEEvNT_6ParamsE:
	.zero		1400


//--------------------- .nv.constant0._ZN7cutlass13device_kernelIN5flash19enable_sm80_to_sm89INS1_16FlashAttnFwdSm80INS1_25CollectiveMainloopFwdSm80ILi8ELi2ELb1EN4cute5tupleIJNS5_1CILi128EEENS7_ILi96EEENS7_ILi192EEEEEELi192ENS_10bfloat16_tEfNS_4arch4Sm80ELb0ELb0ELb0ELb1ELb0ELb0ELb1ELb0EEENS1_21CollectiveEpilogueFwdINS6_IJS8_SA_S9_EEENS6_IJNS7_ILi1EEESI_SI_EEESC_SE_Li256ELb1ELb1ELb0ELb0EEENS1_19SingleTileSchedulerILb1ELb0ELb1ELi128EEEEEEEEEvNT_6ParamsE --------------------------
	.section	.nv.constant0._ZN7cutlass13device_kernelIN5flash19enable_sm80_to_sm89INS1_16FlashAttnFwdSm80INS1_25CollectiveMainloopFwdSm80ILi8ELi2ELb1EN4cute5tupleIJNS5_1CILi128EEENS7_ILi96EEENS7_ILi192EEEEEELi192ENS_10bfloat16_tEfNS_4arch4Sm80ELb0ELb0ELb0ELb1ELb0ELb0ELb1ELb0EEENS1_21CollectiveEpilogueFwdINS6_IJS8_SA_S9_EEENS6_IJNS7_ILi1EEESI_SI_EEESC_SE_Li256ELb1ELb1ELb0ELb0EEENS1_19SingleTileSchedulerILb1ELb0ELb1ELi128EEEEEEEEEvNT_6ParamsE,"a",@progbits
	.sectionflags	@""
	.align	4
.nv.constant0._ZN7cutlass13device_kernelIN5flash19enable_sm80_to_sm89INS1_16FlashAttnFwdSm80INS1_25CollectiveMainloopFwdSm80ILi8ELi2ELb1EN4cute5tupleIJNS5_1CILi128EEENS7_ILi96EEENS7_ILi192EEEEEELi192ENS_10bfloat16_tEfNS_4arch4Sm80ELb0ELb0ELb0ELb1ELb0ELb0ELb1ELb0EEENS1_21CollectiveEpilogueFwdINS6_IJS8_SA_S9_EEENS6_IJNS7_ILi1EEESI_SI_EEESC_SE_Li256ELb1ELb1ELb0ELb0EEENS1_19SingleTileSchedulerILb1ELb0ELb1ELi128EEEEEEEEEvNT_6ParamsE:
	.zero		1400


//--------------------- .nv.constant0._ZN7cutlass13device_kernelIN5flash19enable_sm80_to_sm89INS1_16FlashAttnFwdSm80INS1_25CollectiveMainloopFwdSm80ILi8ELi2ELb0EN4cute5tupleIJNS5_1CILi128EEENS7_ILi64EEENS7_ILi192EEEEEELi192ENS_10bfloat16_tEfNS_4arch4Sm80ELb0ELb0ELb0ELb1ELb0ELb1ELb1ELb0EEENS1_21CollectiveEpilogueFwdINS6_IJS8_SA_S9_EEENS6_IJNS7_ILi1EEESI_SI_EEESC_SE_Li256ELb1ELb1ELb0ELb0EEENS1_19SingleTileSchedulerILb1ELb0ELb1ELi128EEEEEEEEEvNT_6ParamsE --------------------------
	.section	.nv.constant0._ZN7cutlass13device_kernelIN5flash19enable_sm80_to_sm89INS1_16FlashAttnFwdSm80INS1_25CollectiveMainloopFwdSm80ILi8ELi2ELb0EN4cute5tupleIJNS5_1CILi128EEENS7_ILi64EEENS7_ILi192EEEEEELi192ENS_10bfloat16_tEfNS_4arch4Sm80ELb0ELb0ELb0ELb1ELb0ELb1ELb1ELb0EEENS1_21CollectiveEpilogueFwdINS6_IJS8_SA_S9_EEENS6_IJNS7_ILi1EEESI_SI_EEESC_SE_Li256ELb1ELb1ELb0ELb0EEENS1_19SingleTileSchedulerILb1ELb0ELb1ELi128EEEEEEEEEvNT_6ParamsE,"a",@progbits
	.sectionflags	@""
	.align	4
.nv.constant0._ZN7cutlass13device_kernelIN5flash19enable_sm80_to_sm89INS1_16FlashAttnFwdSm80INS1_25CollectiveMainloopFwdSm80ILi8ELi2ELb0EN4cute5tupleIJNS5_1CILi128EEENS7_ILi64EEENS7_ILi192EEEEEELi192ENS_10bfloat16_tEfNS_4arch4Sm80ELb0ELb0ELb0ELb1ELb0ELb1ELb1ELb0EEENS1_21CollectiveEpilogueFwdINS6_IJS8_SA_S9_EEENS6_IJNS7_ILi1EEESI_SI_EEESC_SE_Li256ELb1ELb1ELb0ELb0EEENS1_19SingleTileSchedulerILb1ELb0ELb1ELi128EEEEEEEEEvNT_6ParamsE:
	.zero		1400


//--------------------- .nv.constant0._ZN7cutlass13device_kernelIN5flash19enable_sm80_to_sm89INS1_16FlashAttnFwdSm80INS1_25CollectiveMainloopFwdSm80ILi8ELi2ELb0EN4cute5tupleIJNS5_1CILi128EEENS7_ILi64EEENS7_ILi192EEEEEELi192ENS_10bfloat16_tEfNS_4arch4Sm80ELb0ELb1ELb0ELb0ELb0ELb0ELb1ELb0EEENS1_21CollectiveEpilogueFwdINS6_IJS8_SA_S9_EEENS6_IJNS7_ILi1EEESI_SI_EEESC_SE_Li256ELb0ELb1ELb0ELb0EEENS1_19SingleTileSchedulerILb0ELb0ELb1ELi128EEEEEEEEEvNT_6ParamsE --------------------------
	.section	.nv.constant0._ZN7cutlass13device_kernelIN5flash19enable_sm80_to_sm89INS1_16FlashAttnFwdSm80INS1_25CollectiveMainloopFwdSm80ILi8ELi2ELb0EN4cute5tupleIJNS5_1CILi128EEENS7_ILi64EEENS7_ILi192EEEEEELi192ENS_10bfloat16_tEfNS_4arch4Sm80ELb0ELb1ELb0ELb0ELb0ELb0ELb1ELb0EEENS1_21CollectiveEpilogueFwdINS6_IJS8_SA_S9_EEENS6_IJNS7_ILi1EEESI_SI_EEESC_SE_Li256ELb0ELb1ELb0ELb0EEENS1_19SingleTileSchedulerILb0ELb0ELb1ELi128EEEEEEEEEvNT_6ParamsE,"a",@progbits
	.sectionflags	@""
	.align	4
.nv.constant0._ZN7cutlass13device_kernelIN5flash19enable_sm80_to_sm89INS1_16FlashAttnFwdSm80INS1_25CollectiveMainloopFwdSm80ILi8ELi2ELb0EN4cute5tupleIJNS5_1CILi128EEENS7_ILi64EEENS7_ILi192EEEEEELi192ENS_10bfloat16_tEfNS_4arch4Sm80ELb0ELb1ELb0ELb0ELb0ELb0ELb1ELb0EEENS1_21CollectiveEpilogueFwdINS6_IJS8_SA_S9_EEENS6_IJNS7_ILi1EEESI_SI_EEESC_SE_Li256ELb0ELb1ELb0ELb0EEENS1_19SingleTileSchedulerILb0ELb0ELb1ELi128EEEEEEEEEvNT_6ParamsE:
	.zero		1400


//--------------------- .nv.constant0._ZN7cutlass13device_kernelIN5flash19enable_sm80_to_sm89INS1_16FlashAttnFwdSm80INS1_25CollectiveMainloopFwdSm80ILi8ELi2ELb0EN4cute5tupleIJNS5_1CILi128EEENS7_ILi64EEENS7_ILi192EEEEEELi192ENS_10bfloat16_tEfNS_4arch4Sm80ELb0ELb1ELb0ELb1ELb0ELb0ELb1ELb0EEENS1_21CollectiveEpilogueFwdINS6_IJS8_SA_S9_EEENS6_IJNS7_ILi1EEESI_SI_EEESC_SE_Li256ELb1ELb1ELb0ELb0EEENS1_19SingleTileSchedulerILb1ELb0ELb1ELi128EEEEEEEEEvNT_6ParamsE --------------------------
	.section	.nv.constant0._ZN7cutlass13device_kernelIN5flash19enable_sm80_to_sm89INS1_16FlashAttnFwdSm80INS1_25CollectiveMainloopFwdSm80ILi8ELi2ELb0EN4cute5tupleIJNS5_1CILi128EEENS7_ILi64EEENS7_ILi192EEEEEELi192ENS_10bfloat16_tEfNS_4arch4Sm80ELb0ELb1ELb0ELb1ELb0ELb0ELb1ELb0EEENS1_21CollectiveEpilogueFwdINS6_IJS8_SA_S9_EEENS6_IJNS7_ILi1EEESI_SI_EEESC_SE_Li256ELb1ELb1ELb0ELb0EEENS1_19SingleTileSchedulerILb1ELb0ELb1ELi128EEEEEEEEEvNT_6ParamsE,"a",@progbits
	.sectionflags	@""
	.align	4
.nv.constant0._ZN7cutlass13device_kernelIN5flash19enable_sm80_to_sm89INS1_16FlashAttnFwdSm80INS1_25CollectiveMainloopFwdSm80ILi8ELi2ELb0EN4cute5tupleIJNS5_1CILi128EEENS7_ILi64EEENS7_ILi192EEEEEELi192ENS_10bfloat16_tEfNS_4arch4Sm80ELb0ELb1ELb0ELb1ELb0ELb0ELb1ELb0EEENS1_21CollectiveEpilogueFwdINS6_IJS8_SA_S9_EEENS6_IJNS7_ILi1EEESI_SI_EEESC_SE_Li256ELb1ELb1ELb0ELb0EEENS1_19SingleTileSchedulerILb1ELb0ELb1ELi128EEEEEEEEEvNT_6ParamsE:
	.zero		1400


//--------------------- .nv.constant0._ZN7cutlass13device_kernelIN5flash19enable_sm80_to_sm89INS1_16FlashAttnFwdSm80INS1_25CollectiveMainloopFwdSm80ILi8ELi2ELb0EN4cute5tupleIJNS5_1CILi128EEENS7_ILi64EEENS7_ILi192EEEEEELi192ENS_10bfloat16_tEfNS_4arch4Sm80ELb0ELb1ELb0ELb1ELb0ELb1ELb1ELb0EEENS1_21CollectiveEpilogueFwdINS6_IJS8_SA_S9_EEENS6_IJNS7_ILi1EEESI_SI_EEESC_SE_Li256ELb1ELb1ELb0ELb0EEENS1_19SingleTileSchedulerILb1ELb0ELb1ELi128EEEEEEEEEvNT_6ParamsE --------------------------
	.section	.nv.constant0._ZN7cutlass13device_kernelIN5flash19enable_sm80_to_sm89INS1_16FlashAttnFwdSm80INS1_25CollectiveMainloopFwdSm80ILi8ELi2ELb0EN4cute5tupleIJNS5_1CILi128EEENS7_ILi64EEENS7_ILi192EEEEEELi192ENS_10bfloat16_tEfNS_4arch4Sm80ELb0ELb1ELb0ELb1ELb0ELb1ELb1ELb0EEENS1_21CollectiveEpilogueFwdINS6_IJS8_SA_S9_EEENS6_IJNS7_ILi1EEESI_SI_EEESC_SE_Li256ELb1ELb1ELb0ELb0EEENS1_19SingleTileSchedulerILb1ELb0ELb1ELi128EEEEEEEEEvNT_6ParamsE,"a",@progbits
	.sectionflags	@""
	.align	4
.nv.constant0._ZN7cutlass13device_kernelIN5flash19enable_sm80_to_sm89INS1_16FlashAttnFwdSm80INS1_25CollectiveMainloopFwdSm80ILi8ELi2ELb0EN4cute5tupleIJNS5_1CILi128EEENS7_ILi64EEENS7_ILi192EEEEEELi192ENS_10bfloat16_tEfNS_4arch4Sm80ELb0ELb1ELb0ELb1ELb0ELb1ELb1ELb0EEENS1_21CollectiveEpilogueFwdINS6_IJS8_SA_S9_EEENS6_IJNS7_ILi1EEESI_SI_EEESC_SE_Li256ELb1ELb1ELb0ELb0EEENS1_19SingleTileSchedulerILb1ELb0ELb1ELi128EEEEEEEEEvNT_6ParamsE:
	.zero		1400


//--------------------- .nv.constant0._ZN7cutlass13device_kernelIN5flash19enable_sm80_to_sm89INS1_16FlashAttnFwdSm80INS1_25CollectiveMainloopFwdSm80ILi8ELi2ELb1EN4cute5tupleIJNS5_1CILi128EEENS7_ILi96EEENS7_ILi192EEEEEELi192ENS_10bfloat16_tEfNS_4arch4Sm80ELb1ELb0ELb0ELb0ELb0ELb0ELb1ELb0EEENS1_21CollectiveEpilogueFwdINS6_IJS8_SA_S9_EEENS6_IJNS7_ILi1EEESI_SI_EEESC_SE_Li256ELb0ELb1ELb0ELb0EEENS1_30DynamicPersistentTileSchedulerILi256ELi256ELb0ELb1ELb0EEEEEEEEEvNT_6ParamsE --------------------------
	.section	.nv.constant0._ZN7cutlass13device_kernelIN5flash19enable_sm80_to_sm89INS1_16FlashAttnFwdSm80INS1_25CollectiveMainloopFwdSm80ILi8ELi2ELb1EN4cute5tupleIJNS5_1CILi128EEENS7_ILi96EEENS7_ILi192EEEEEELi192ENS_10bfloat16_tEfNS_4arch4Sm80ELb1ELb0ELb0ELb0ELb0ELb0ELb1ELb0EEENS1_21CollectiveEpilogueFwdINS6_IJS8_SA_S9_EEENS6_IJNS7_ILi1EEESI_SI_EEESC_SE_Li256ELb0ELb1ELb0ELb0EEENS1_30DynamicPersistentTileSchedulerILi256ELi256ELb0ELb1ELb0EEEEEEEEEvNT_6ParamsE,"a",@progbits
	.sectionflags	@""
	.align	4
.nv.constant0._ZN7cutlass13device_kernelIN5flash19enable_sm80_to_sm89INS1_16FlashAttnFwdSm80INS1_25CollectiveMainloopFwdSm80ILi8ELi2ELb1EN4cute5tupleIJNS5_1CILi128EEENS7_ILi96EEENS7_ILi192EEEEEELi192ENS_10bfloat16_tEfNS_4arch4Sm80ELb1ELb0ELb0ELb0ELb0ELb0ELb1ELb0EEENS1_21CollectiveEpilogueFwdINS6_IJS8_SA_S9_EEENS6_IJNS7_ILi1EEESI_SI_EEESC_SE_Li256ELb0ELb1ELb0ELb0EEENS1_30DynamicPersistentTileSchedulerILi256ELi256ELb0ELb1ELb0EEEEEEEEEvNT_6ParamsE:
	.zero		1416


//--------------------- .nv.constant0._ZN7cutlass13device_kernelIN5flash19enable_sm80_to_sm89INS1_16FlashAttnFwdSm80INS1_25CollectiveMainloopFwdSm80ILi8ELi2ELb1EN4cute5tupleIJNS5_1CILi128EEENS7_ILi96EEENS7_ILi192EEEEEELi192ENS_10bfloat16_tEfNS_4arch4Sm80ELb1ELb0ELb0ELb1ELb0ELb0ELb1ELb0EEENS1_21CollectiveEpilogueFwdINS6_IJS8_SA_S9_EEENS6_IJNS7_ILi1EEESI_SI_EEESC_SE_Li256ELb1ELb1ELb0ELb0EEENS1_19SingleTileSchedulerILb1ELb0ELb1ELi128EEEEEEEEEvNT_6ParamsE --------------------------
	.section	.nv.constant0._ZN7cutlass13device_kernelIN5flash19enable_sm80_to_sm89INS1_16FlashAttnFwdSm80INS1_25CollectiveMainloopFwdSm80ILi8ELi2ELb1EN4cute5tupleIJNS5_1CILi128EEENS7_ILi96EEENS7_ILi192EEEEEELi192ENS_10bfloat16_tEfNS_4arch4Sm80ELb1ELb0ELb0ELb1ELb0ELb0ELb1ELb0EEENS1_21CollectiveEpilogueFwdINS6_IJS8_SA_S9_EEENS6_IJNS7_ILi1EEESI_SI_EEESC_SE_Li256ELb1ELb1ELb0ELb0EEENS1_19SingleTileSchedulerILb1ELb0ELb1ELi128EEEEEEEEEvNT_6ParamsE,"a",@progbits
	.sectionflags	@""
	.align	4
.nv.constant0._ZN7cutlass13device_kernelIN5flash19enable_sm80_to_sm89INS1_16FlashAttnFwdSm80INS1_25CollectiveMainloopFwdSm80ILi8ELi2ELb1EN4cute5tupleIJNS5_1CILi128EEENS7_ILi96EEENS7_ILi192EEEEEELi192ENS_10bfloat16_tEfNS_4arch4Sm80ELb1ELb0ELb0ELb1ELb0ELb0ELb1ELb0EEENS1_21CollectiveEpilogueFwdINS6_IJS8_SA_S9_EEENS6_IJNS7_ILi1EEESI_SI_EEESC_SE_Li256ELb1ELb1ELb0ELb0EEENS1_19SingleTileSchedulerILb1ELb0ELb1ELi128EEEEEEEEEvNT_6ParamsE:
	.zero		1400


//--------------------- .nv.constant0._ZN7cutlass13device_kernelIN5flash19enable_sm80_to_sm89INS1_16FlashAttnFwdSm80INS1_25CollectiveMainloopFwdSm80ILi8ELi2ELb0EN4cute5tupleIJNS5_1CILi128EEENS7_ILi64EEENS7_ILi192EEEEEELi192ENS_10bfloat16_tEfNS_4arch4Sm80ELb1ELb0ELb0ELb1ELb0ELb1ELb1ELb0EEENS1_21CollectiveEpilogueFwdINS6_IJS8_SA_S9_EEENS6_IJNS7_ILi1EEESI_SI_EEESC_SE_Li256ELb1ELb1ELb0ELb0EEENS1_19SingleTileSchedulerILb1ELb0ELb1ELi128EEEEEEEEEvNT_6ParamsE --------------------------
	.section	.nv.constant0._ZN7cutlass13device_kernelIN5flash19enable_sm80_to_sm89INS1_16FlashAttnFwdSm80INS1_25CollectiveMainloopFwdSm80ILi8ELi2ELb0EN4cute5tupleIJNS5_1CILi128EEENS7_ILi64EEENS7_ILi192EEEEEELi192ENS_10bfloat16_tEfNS_4arch4Sm80ELb1ELb0ELb0ELb1ELb0ELb1ELb1ELb0EEENS1_21CollectiveEpilogueFwdINS6_IJS8_SA_S9_EEENS6_IJNS7_ILi1EEESI_SI_EEESC_SE_Li256ELb1ELb1ELb0ELb0EEENS1_19SingleTileSchedulerILb1ELb0ELb1ELi128EEEEEEEEEvNT_6ParamsE,"a",@progbits
	.sectionflags	@""
	.align	4
.nv.constant0._ZN7cutlass13device_kernelIN5flash19enable_sm80_to_sm89INS1_16FlashAttnFwdSm80INS1_25CollectiveMainloopFwdSm80ILi8ELi2ELb0EN4cute5tupleIJNS5_1CILi128EEENS7_ILi64EEENS7_ILi192EEEEEELi192ENS_10bfloat16_tEfNS_4arch4Sm80ELb1ELb0ELb0ELb1ELb0ELb1ELb1ELb0EEENS1_21CollectiveEpilogueFwdINS6_IJS8_SA_S9_EEENS6_IJNS7_ILi1EEESI_SI_EEESC_SE_Li256ELb1ELb1ELb0ELb0EEENS1_19SingleTileSchedulerILb1ELb0ELb1ELi128EEEEEEEEEvNT_6ParamsE:
	.zero		1400


//--------------------- .text._ZN7cutlass13device_kernelIN5flash19enable_sm80_to_sm89INS1_16FlashAttnFwdSm80INS1_25CollectiveMainloopFwdSm80ILi8ELi1ELb1EN4cute5tupleIJNS5_1CILi128EEENS7_ILi96EEENS7_ILi192EEEEEELi192ENS_10bfloat16_tEfNS_4arch4Sm80ELb0ELb0ELb1ELb0ELb0ELb0ELb1ELb0EEENS1_21CollectiveEpilogueFwdINS6_IJS8_SA_S9_EEENS6_IJNS7_ILi1EEESI_SI_EEESC_SE_Li256ELb0ELb1ELb0ELb0EEENS1_19SingleTileSchedulerILb0ELb0ELb1ELi128EEEEEEEEEvNT_6ParamsE --------------------------
	.section	.text._ZN7cutlass13device_kernelIN5flash19enable_sm80_to_sm89INS1_16FlashAttnFwdSm80INS1_25CollectiveMainloopFwdSm80ILi8ELi1ELb1EN4cute5tupleIJNS5_1CILi128EEENS7_ILi96EEENS7_ILi192EEEEEELi192ENS_10bfloat16_tEfNS_4arch4Sm80ELb0ELb0ELb1ELb0ELb0ELb0ELb1ELb0EEENS1_21CollectiveEpilogueFwdINS6_IJS8_SA_S9_EEENS6_IJNS7_ILi1EEESI_SI_EEESC_SE_Li256ELb0ELb1ELb0ELb0EEENS1_19SingleTileSchedulerILb0ELb0ELb1ELi128EEEEEEEEEvNT_6ParamsE,"ax",@progbits
	.sectioninfo	@"SHI_REGISTERS=255"
	.align	128
.text._ZN7cutlass13device_kernelIN5flash19enable_sm80_to_sm89INS1_16FlashAttnFwdSm80INS1_25CollectiveMainloopFwdSm80ILi8ELi1ELb1EN4cute5tupleIJNS5_1CILi128EEENS7_ILi96EEENS7_ILi192EEEEEELi192ENS_10bfloat16_tEfNS_4arch4Sm80ELb0ELb0ELb1ELb0ELb0ELb0ELb1ELb0EEENS1_21CollectiveEpilogueFwdINS6_IJS8_SA_S9_EEENS6_IJNS7_ILi1EEESI_SI_EEESC_SE_Li256ELb0ELb1ELb0ELb0EEENS1_19SingleTileSchedulerILb0ELb0ELb1ELi128EEEEEEEEEvNT_6ParamsE:
        .type           _ZN7cutlass13device_kernelIN5flash19enable_sm80_to_sm89INS1_16FlashAttnFwdSm80INS1_25CollectiveMainloopFwdSm80ILi8ELi1ELb1EN4cute5tupleIJNS5_1CILi128EEENS7_ILi96EEENS7_ILi192EEEEEELi192ENS_10bfloat16_tEfNS_4arch4Sm80ELb0ELb0ELb1ELb0ELb0ELb0ELb1ELb0EEENS1_21CollectiveEpilogueFwdINS6_IJS8_SA_S9_EEENS6_IJNS7_ILi1EEESI_SI_EEESC_SE_Li256ELb0ELb1ELb0ELb0EEENS1_19SingleTileSchedulerILb0ELb0ELb1ELi128EEEEEEEEEvNT_6ParamsE,@function
        .size           _ZN7cutlass13device_kernelIN5flash19enable_sm80_to_sm89INS1_16FlashAttnFwdSm80INS1_25CollectiveMainloopFwdSm80ILi8ELi1ELb1EN4cute5tupleIJNS5_1CILi128EEENS7_ILi96EEENS7_ILi192EEEEEELi192ENS_10bfloat16_tEfNS_4arch4Sm80ELb0ELb0ELb1ELb0ELb0ELb0ELb1ELb0EEENS1_21CollectiveEpilogueFwdINS6_IJS8_SA_S9_EEENS6_IJNS7_ILi1EEESI_SI_EEESC_SE_Li256ELb0ELb1ELb0ELb0EEENS1_19SingleTileSchedulerILb0ELb0ELb1ELi128EEEEEEEEEvNT_6ParamsE,(.L_x_2614 - _ZN7cutlass13device_kernelIN5flash19enable_sm80_to_sm89INS1_16FlashAttnFwdSm80INS1_25CollectiveMainloopFwdSm80ILi8ELi1ELb1EN4cute5tupleIJNS5_1CILi128EEENS7_ILi96EEENS7_ILi192EEEEEELi192ENS_10bfloat16_tEfNS_4arch4Sm80ELb0ELb0ELb1ELb0ELb0ELb0ELb1ELb0EEENS1_21CollectiveEpilogueFwdINS6_IJS8_SA_S9_EEENS6_IJNS7_ILi1EEESI_SI_EEESC_SE_Li256ELb0ELb1ELb0ELb0EEENS1_19SingleTileSchedulerILb0ELb0ELb1ELi128EEEEEEEEEvNT_6ParamsE)
        .other          _ZN7cutlass13device_kernelIN5flash19enable_sm80_to_sm89INS1_16FlashAttnFwdSm80INS1_25CollectiveMainloopFwdSm80ILi8ELi1ELb1EN4cute5tupleIJNS5_1CILi128EEENS7_ILi96EEENS7_ILi192EEEEEELi192ENS_10bfloat16_tEfNS_4arch4Sm80ELb0ELb0ELb1ELb0ELb0ELb0ELb1ELb0EEENS1_21CollectiveEpilogueFwdINS6_IJS8_SA_S9_EEENS6_IJNS7_ILi1EEESI_SI_EEESC_SE_Li256ELb0ELb1ELb0ELb0EEENS1_19SingleTileSchedulerILb0ELb0ELb1ELi128EEEEEEEEEvNT_6ParamsE,@"STO_CUDA_ENTRY STV_DEFAULT"
_ZN7cutlass13device_kernelIN5flash19enable_sm80_to_sm89INS1_16FlashAttnFwdSm80INS1_25CollectiveMainloopFwdSm80ILi8ELi1ELb1EN4cute5tupleIJNS5_1CILi128EEENS7_ILi96EEENS7_ILi192EEEEEELi192ENS_10bfloat16_tEfNS_4arch4Sm80ELb0ELb0ELb1ELb0ELb0ELb0ELb1ELb0EEENS1_21CollectiveEpilogueFwdINS6_IJS8_SA_S9_EEENS6_IJNS7_ILi1EEESI_SI_EEESC_SE_Li256ELb0ELb1ELb0ELb0EEENS1_19SingleTileSchedulerILb0ELb0ELb1ELi128EEEEEEEEEvNT_6ParamsE:
[----:B------:R-:W-:-:S03]  /*0000*/  MOV R1, c[0x0][0x28] ;  /* 0x00000a0000017a02 */ /* 0x000fc60000000f00 */
[----:B------:R-:W1:Y:S01]  /*0010*/  S2R R17, SR_CTAID.Z ;  /* 0x0000000000117919 */ /* 0x000e620000002700 */
[----:B------:R-:W-:Y:S02]  /*0020*/  IADD3 R1, R1, -0x88, RZ ;  /* 0xffffff7801017810 */ /* 0x000fe40007ffe0ff */
[----:B-1----:R-:W-:-:S13]  /*0030*/  ISETP.GE.AND P0, PT, R17, RZ, PT ;  /* 0x000000ff1100720c */ /* 0x002fda0003f06270 */
[----:B------:R-:W-:Y:S05]  /*0040*/  @!P0 EXIT ;  /* 0x000000000000894d */ /* 0x000fea0003800000 */
[----:B------:R-:W-:Y:S01]  /*0050*/  ISETP.NE.U32.AND P4, PT, RZ, c[0x0][0x340], PT ;  /* 0x0000d000ff007a0c */ /* 0x000fe20003f85070 */
[----:B------:R-:W-:-:S03]  /*0060*/  ULDC.64 UR8, c[0x0][0x118] ;  /* 0x0000460000087ab9 */ /* 0x000fc60000000a00 */
[----:B------:R-:W-:-:S13]  /*0070*/  ISETP.NE.AND.EX P4, PT, RZ, c[0x0][0x344], PT, P4 ;  /* 0x0000d100ff007a0c */ /* 0x000fda0003f85340 */
[----:B------:R-:W-:-:S04]  /*0080*/  @P4 IMAD.MOV.U32 R2, RZ, RZ, 0x4 ;  /* 0x00000004ff024424 */ /* 0x000fc800078e00ff */
[----:B------:R-:W-:-:S05]  /*0090*/  @P4 IMAD.WIDE R2, R17, R2, c[0x0][0x340] ;  /* 0x0000d00011024625 */ /* 0x000fca00078e0202 */
[----:B------:R1:W2:Y:S01]  /*00a0*/  @P4 LDG.E R20, [R2.64] ;  /* 0x0000000802144981 */ /* 0x0002a2000c1e1900 */
[----:B------:R-:W-:Y:S01]  /*00b0*/  IMAD.MOV.U32 R13, RZ, RZ, c[0x0][0x2c4] ;  /* 0x0000b100ff0d7624 */ /* 0x000fe200078e00ff */
[----:B------:R-:W-:Y:S01]  /*00c0*/  SHF.R.S32.HI R22, RZ, 0x1f, R17 ;  /* 0x0000001fff167819 */ /* 0x000fe20000011411 */
[----:B------:R-:W-:Y:S01]  /*00d0*/  IMAD.MOV.U32 R139, RZ, RZ, c[0x0][0x1d0] ;  /* 0x00007400ff8b7624 */ /* 0x000fe200078e00ff */
[----:B------:R-:W3:Y:S01]  /*00e0*/  S2R R36, SR_TID.X ;  /* 0x0000000000247919 */ /* 0x000ee20000002100 */
[----:B------:R-:W-:Y:S01]  /*00f0*/  IMAD.MOV.U32 R135, RZ, RZ, c[0x0][0x1e0] ;  /* 0x00007800ff877624 */ /* 0x000fe200078e00ff */
[----:B------:R-:W-:Y:S01]  /*0100*/  ISETP.NE.AND P0, PT, R13, 0x1, PT ;  /* 0x000000010d00780c */ /* 0x000fe20003f05270 */
[----:B------:R-:W-:Y:S01]  /*0110*/  IMAD R6, R22, c[0x0][0x1c0], RZ ;  /* 0x0000700016067a24 */ /* 0x000fe200078e02ff */
[----:B------:R-:W4:Y:S01]  /*0120*/  S2R R37, SR_CTAID.Y ;  /* 0x0000000000257919 */ /* 0x000f220000002600 */
[----:B------:R-:W-:Y:S01]  /*0130*/  IADD3 R9, R139, 0x5f, RZ ;  /* 0x0000005f8b097810 */ /* 0x000fe20007ffe0ff */
[----:B------:R-:W-:-:S02]  /*0140*/  IMAD R13, R13, c[0x0][0x168], RZ ;  /* 0x00005a000d0d7a24 */ /* 0x000fc400078e02ff */
[----:B------:R-:W5:Y:S01]  /*0150*/  S2R R7, SR_CTAID.X ;  /* 0x0000000000077919 */ /* 0x000f620000002500 */
[----:B------:R-:W-:Y:S02]  /*0160*/  IMAD.MOV.U32 R138, RZ, RZ, c[0x0][0x1e4] ;  /* 0x00007900ff8a7624 */ /* 0x000fe400078e00ff */
[----:B------:R-:W-:Y:S01]  /*0170*/  IMAD.HI R9, R9, 0x2aaaaaab, RZ ;  /* 0x2aaaaaab09097827 */ /* 0x000fe200078e02ff */
[----:B---3--:R-:W-:-:S04]  /*0180*/  SHF.R.S32.HI R34, RZ, 0x1f, R36 ;  /* 0x0000001fff227819 */ /* 0x008fc80000011424 */
[-C--:B-1----:R-:W-:Y:S01]  /*0190*/  LEA.HI R2, R34, R36.reuse, RZ, 0x3 ;  /* 0x0000002422027211 */ /* 0x082fe200078f18ff */
[C---:B----4-:R-:W-:Y:S01]  /*01a0*/  IMAD.WIDE.U32 R4, R37.reuse, c[0x0][0x1b8], RZ ;  /* 0x00006e0025047a25 */ /* 0x050fe200078e00ff */
[----:B------:R-:W-:Y:S02]  /*01b0*/  SHF.R.S32.HI R38, RZ, 0x1f, R37 ;  /* 0x0000001fff267819 */ /* 0x000fe40000011425 */
[----:B------:R-:W-:Y:S02]  /*01c0*/  LOP3.LUT R0, R2, 0xfffffff8, RZ, 0xc0, !PT ;  /* 0xfffffff802007812 */ /* 0x000fe400078ec0ff */
[----:B------:R-:W-:Y:S01]  /*01d0*/  SHF.R.S32.HI R24, RZ, 0x3, R2 ;  /* 0x00000003ff187819 */ /* 0x000fe20000011402 */
[----:B------:R-:W-:Y:S01]  /*01e0*/  IMAD R3, R38, c[0x0][0x1b8], RZ ;  /* 0x00006e0026037a24 */ /* 0x000fe200078e02ff */
[----:B------:R-:W-:Y:S01]  /*01f0*/  LEA.HI R32, R34, R36, RZ, 0x4 ;  /* 0x0000002422207211 */ /* 0x000fe200078f20ff */
[----:B------:R-:W-:Y:S01]  /*0200*/  IMAD.IADD R30, R36, 0x1, -R0 ;  /* 0x00000001241e7824 */ /* 0x000fe200078e0a00 */
[----:B------:R-:W-:Y:S01]  /*0210*/  SHF.R.S32.HI R33, RZ, 0x1f, R24 ;  /* 0x0000001fff217819 */ /* 0x000fe20000011418 */
[----:B------:R-:W-:Y:S01]  /*0220*/  IMAD R2, R37, c[0x0][0x1bc], R3 ;  /* 0x00006f0025027a24 */ /* 0x000fe200078e0203 */
[----:B------:R-:W-:Y:S01]  /*0230*/  SHF.R.S32.HI R12, RZ, 0x4, R32 ;  /* 0x00000004ff0c7819 */ /* 0x000fe20000011420 */
[----:B------:R-:W-:-:S02]  /*0240*/  IMAD R0, R30, 0x20, R24 ;  /* 0x000000201e007824 */ /* 0x000fc400078e0218 */
[----:B------:R-:W-:Y:S02]  /*0250*/  IMAD.IADD R3, R5, 0x1, R2 ;  /* 0x0000000105037824 */ /* 0x000fe400078e0202 */
[----:B-----5:R-:W-:Y:S02]  /*0260*/  IMAD R8, R7, 0x80, R0 ;  /* 0x0000008007087824 */ /* 0x020fe400078e0200 */
[----:B------:R-:W-:Y:S02]  /*0270*/  IMAD.MOV.U32 R2, RZ, RZ, R4 ;  /* 0x000000ffff027224 */ /* 0x000fe400078e0004 */
[----:B------:R-:W-:Y:S01]  /*0280*/  @P0 IMAD.HI.U32 R5, R8, c[0x0][0x2c8], RZ ;  /* 0x0000b20008050a27 */ /* 0x000fe200078e00ff */
[----:B------:R1:W-:Y:S03]  /*0290*/  STL [R1+0x34], R8 ;  /* 0x0000340801007387 */ /* 0x0003e60000100800 */
[----:B------:R-:W-:Y:S01]  /*02a0*/  IMAD.MOV.U32 R0, RZ, RZ, R8 ;  /* 0x000000ffff007224 */ /* 0x000fe200078e0008 */
[----:B------:R-:W-:Y:S01]  /*02b0*/  @P0 SHF.R.U32.HI R0, RZ, c[0x0][0x2cc], R5 ;  /* 0x0000b300ff000a19 */ /* 0x000fe20000011605 */
[C---:B------:R-:W-:Y:S01]  /*02c0*/  IMAD R4, R17.reuse, c[0x0][0x1c4], R6 ;  /* 0x0000710011047a24 */ /* 0x040fe200078e0206 */
[----:B------:R-:W-:Y:S01]  /*02d0*/  SHF.R.U32.HI R6, RZ, 0x1f, R9 ;  /* 0x0000001fff067819 */ /* 0x000fe20000011609 */
[----:B------:R-:W-:-:S03]  /*02e0*/  IMAD.WIDE.U32 R2, R17, c[0x0][0x1c0], R2 ;  /* 0x0000700011027a25 */ /* 0x000fc600078e0002 */
[----:B------:R-:W-:Y:S01]  /*02f0*/  LEA.HI.SX32 R141, R9, R6, 0x1c ;  /* 0x00000006098d7211 */ /* 0x000fe200078fe2ff */
[----:B------:R-:W-:Y:S01]  /*0300*/  IMAD.IADD R3, R3, 0x1, R4 ;  /* 0x0000000103037824 */ /* 0x000fe200078e0204 */
[--C-:B------:R-:W-:Y:S01]  /*0310*/  SHF.R.S32.HI R4, RZ, 0x1f, R0.reuse ;  /* 0x0000001fff047819 */ /* 0x100fe20000011400 */
[----:B------:R-:W-:Y:S01]  /*0320*/  IMAD.MOV R5, RZ, RZ, -R0 ;  /* 0x000000ffff057224 */ /* 0x000fe200078e0a00 */
[----:B------:R-:W-:Y:S01]  /*0330*/  LEA.HI R9, R32, R12, RZ, 0x1 ;  /* 0x0000000c20097211 */ /* 0x000fe200078f08ff */
[----:B------:R-:W-:-:S03]  /*0340*/  IMAD.WIDE.U32 R2, R0, c[0x0][0x1b0], R2 ;  /* 0x00006c0000027a25 */ /* 0x000fc600078e0002 */
[----:B------:R-:W-:Y:S01]  /*0350*/  LOP3.LUT R9, R9, 0xfffffffe, RZ, 0xc0, !PT ;  /* 0xfffffffe09097812 */ /* 0x000fe200078ec0ff */
[----:B------:R-:W-:Y:S02]  /*0360*/  IMAD R4, R4, c[0x0][0x1b0], RZ ;  /* 0x00006c0004047a24 */ /* 0x000fe400078e02ff */
[----:B------:R-:W-:Y:S02]  /*0370*/  IMAD R10, R7, 0x80, R24 ;  /* 0x00000080070a7824 */ /* 0x000fe400078e0218 */
[----:B------:R-:W-:Y:S02]  /*0380*/  IMAD R4, R0, c[0x0][0x1b4], R4 ;  /* 0x00006d0000047a24 */ /* 0x000fe400078e0204 */
[----:B------:R-:W-:Y:S01]  /*0390*/  IMAD R0, R5, c[0x0][0x2c4], R8 ;  /* 0x0000b10005007a24 */ /* 0x000fe200078e0208 */
[C---:B-1----:R-:W-:Y:S01]  /*03a0*/  IADD3 R8, R10.reuse, 0x20, RZ ;  /* 0x000000200a087810 */ /* 0x042fe20007ffe0ff */
[----:B------:R-:W-:Y:S01]  /*03b0*/  IMAD.IADD R3, R3, 0x1, R4 ;  /* 0x0000000103037824 */ /* 0x000fe200078e0204 */
[----:B------:R-:W-:Y:S01]  /*03c0*/  IADD3 R7, R10, 0x40, RZ ;  /* 0x000000400a077810 */ /* 0x000fe20007ffe0ff */
[----:B------:R-:W-:Y:S01]  /*03d0*/  IMAD.SHL.U32 R48, R30, 0x8, RZ ;  /* 0x000000081e307824 */ /* 0x000fe200078e00ff */
[----:B------:R-:W-:Y:S01]  /*03e0*/  SHF.R.S32.HI R5, RZ, 0x1f, R0 ;  /* 0x0000001fff057819 */ /* 0x000fe20000011400 */
[----:B------:R-:W-:Y:S01]  /*03f0*/  IMAD.WIDE.U32 R2, R0, c[0x0][0x1a8], R2 ;  /* 0x00006a0000027a25 */ /* 0x000fe200078e0002 */
[-C--:B------:R-:W-:Y:S01]  /*0400*/  ISETP.GE.AND P3, PT, R8, R13.reuse, PT ;  /* 0x0000000d0800720c */ /* 0x080fe20003f66270 */
[----:B------:R1:W-:Y:S01]  /*0410*/  STL [R1+0x48], R10 ;  /* 0x0000480a01007387 */ /* 0x0003e20000100800 */
[-C--:B------:R-:W-:Y:S01]  /*0420*/  ISETP.GE.AND P2, PT, R7, R13.reuse, PT ;  /* 0x0000000d0700720c */ /* 0x080fe20003f46270 */
[----:B------:R-:W-:Y:S01]  /*0430*/  IMAD R4, R5, c[0x0][0x1a8], RZ ;  /* 0x00006a0005047a24 */ /* 0x000fe200078e02ff */
[CC--:B------:R-:W-:Y:S01]  /*0440*/  ISETP.GE.AND P1, PT, R10.reuse, R13.reuse, PT ;  /* 0x0000000d0a00720c */ /* 0x0c0fe20003f26270 */
[----:B------:R-:W-:Y:S01]  /*0450*/  IMAD R6, R33, c[0x0][0x1e0], RZ ;  /* 0x0000780021067a24 */ /* 0x000fe200078e02ff */
[----:B------:R-:W-:Y:S01]  /*0460*/  IADD3 R8, R10, 0x60, RZ ;  /* 0x000000600a087810 */ /* 0x000fe20007ffe0ff */
[----:B------:R-:W-:Y:S01]  /*0470*/  IMAD R11, R0, c[0x0][0x1ac], R4 ;  /* 0x00006b00000b7a24 */ /* 0x000fe200078e0204 */
[----:B------:R-:W-:Y:S01]  /*0480*/  SHF.R.S32.HI R49, RZ, 0x1f, R48 ;  /* 0x0000001fff317819 */ /* 0x000fe20000011430 */
[----:B------:R-:W-:Y:S01]  /*0490*/  IMAD.SHL.U32 R0, R24, 0x40, RZ ;  /* 0x0000004018007824 */ /* 0x000fe200078e00ff */
[----:B------:R-:W-:Y:S01]  /*04a0*/  LEA R16, P0, R2, c[0x0][0x160], 0x1 ;  /* 0x0000580002107a11 */ /* 0x000fe200078008ff */
[----:B------:R-:W-:Y:S01]  /*04b0*/  IMAD R6, R24, c[0x0][0x1e4], R6 ;  /* 0x0000790018067a24 */ /* 0x000fe200078e0206 */
[----:B------:R-:W-:Y:S01]  /*04c0*/  IADD3 R35, R48, 0x80, RZ ;  /* 0x0000008030237810 */ /* 0x000fe20007ffe0ff */
[----:B------:R-:W-:Y:S01]  /*04d0*/  IMAD.WIDE.U32 R4, R24, c[0x0][0x1e0], R48 ;  /* 0x0000780018047a25 */ /* 0x000fe200078e0030 */
[----:B------:R-:W-:Y:S01]  /*04e0*/  LOP3.LUT R0, R0, 0x1c0, RZ, 0xc0, !PT ;  /* 0x000001c000007812 */ /* 0x000fe200078ec0ff */
[----:B------:R-:W-:Y:S01]  /*04f0*/  STL [R1+0xc], R141 ;  /* 0x00000c8d01007387 */ /* 0x000fe20000100800 */
[----:B------:R-:W-:Y:S01]  /*0500*/  IADD3 R39, R48, 0x40, RZ ;  /* 0x0000004030277810 */ /* 0x000fe20007ffe0ff */
[----:B------:R-:W-:Y:S01]  /*0510*/  IMAD.IADD R5, R5, 0x1, R6 ;  /* 0x0000000105057824 */ /* 0x000fe200078e0206 */
[----:B------:R-:W-:Y:S01]  /*0520*/  SHF.R.U32.HI R7, RZ, 0x3, R0 ;  /* 0x00000003ff077819 */ /* 0x000fe20000011600 */
[----:B------:R-:W-:Y:S01]  /*0530*/  IMAD.SHL.U32 R6, R24, 0x8, RZ ;  /* 0x0000000818067824 */ /* 0x000fe200078e00ff */
[----:B------:R-:W-:Y:S01]  /*0540*/  BAR.SYNC.DEFER_BLOCKING 0x0 ;  /* 0x0000000000007b1d */ /* 0x000fe20000010000 */
[----:B------:R-:W-:Y:S01]  /*0550*/  IMAD.IADD R25, R12, 0x1, -R9 ;  /* 0x000000010c197824 */ /* 0x000fe200078e0a09 */
[----:B------:R-:W-:Y:S01]  /*0560*/  ISETP.GE.AND P5, PT, R8, R13, PT ;  /* 0x0000000d0800720c */ /* 0x000fe20003fa6270 */
[----:B------:R-:W-:Y:S01]  /*0570*/  IMAD.WIDE.U32 R4, R37, c[0x0][0x1e8], R4 ;  /* 0x00007a0025047a25 */ /* 0x000fe200078e0004 */
[----:B------:R-:W-:-:S02]  /*0580*/  @!P1 SHF.R.S32.HI R8, RZ, 0x1f, R39 ;  /* 0x0000001fff089819 */ /* 0x000fc40000011427 */
[----:B-1----:R-:W-:Y:S01]  /*0590*/  LOP3.LUT R10, R0, 0x38, R48, 0xf8, !PT ;  /* 0x00000038000a7812 */ /* 0x002fe200078ef830 */
[----:B------:R-:W-:Y:S01]  /*05a0*/  IMAD.IADD R0, R3, 0x1, R11 ;  /* 0x0000000103007824 */ /* 0x000fe200078e020b */
[----:B------:R-:W-:Y:S01]  /*05b0*/  LEA.HI R9, R34, R36, RZ, 0x6 ;  /* 0x0000002422097211 */ /* 0x000fe200078f30ff */
[----:B------:R-:W-:Y:S01]  /*05c0*/  IMAD.MOV.U32 R18, RZ, RZ, R4 ;  /* 0x000000ffff127224 */ /* 0x000fe200078e0004 */
[----:B------:R-:W-:Y:S01]  /*05d0*/  LOP3.LUT R12, R10, R7, RZ, 0x3c, !PT ;  /* 0x000000070a0c7212 */ /* 0x000fe200078e3cff */
[----:B------:R-:W-:Y:S01]  /*05e0*/  IMAD R10, R38, c[0x0][0x1e8], RZ ;  /* 0x00007a00260a7a24 */ /* 0x000fe200078e02ff */
[----:B------:R-:W-:Y:S01]  /*05f0*/  LEA.HI.X R11, R2, c[0x0][0x164], R0, 0x1, P0 ;  /* 0x00005900020b7a11 */ /* 0x000fe200000f0c00 */
[----:B------:R-:W-:Y:S01]  /*0600*/  IMAD.SHL.U32 R0, R30, 0x40, RZ ;  /* 0x000000401e007824 */ /* 0x000fe200078e00ff */
[----:B------:R-:W-:Y:S01]  /*0610*/  SHFL.IDX PT, R2, R16, RZ, 0x181f ;  /* 0x00181fff10027589 */ /* 0x000fe200000e0000 */
[--C-:B------:R-:W-:Y:S01]  /*0620*/  @!P1 SHF.R.S32.HI R7, RZ, 0x1f, R35.reuse ;  /* 0x0000001fff079819 */ /* 0x100fe20000011423 */
[----:B------:R-:W-:Y:S01]  /*0630*/  IMAD.SHL.U32 R9, R9, 0x8, RZ ;  /* 0x0000000809097824 */ /* 0x000fe200078e00ff */
[----:B------:R-:W-:Y:S01]  /*0640*/  @!P1 LEA.HI R8, R8, R39, RZ, 0x3 ;  /* 0x0000002708089211 */ /* 0x000fe200078f18ff */
[----:B------:R-:W1:Y:S01]  /*0650*/  SHFL.IDX PT, R3, R11, RZ, 0x181f ;  /* 0x00181fff0b037589 */ /* 0x000e6200000e0000 */
[----:B------:R-:W-:Y:S01]  /*0660*/  LOP3.LUT R0, R0, 0x1c0, RZ, 0xc0, !PT ;  /* 0x000001c000007812 */ /* 0x000fe200078ec0ff */
[----:B------:R-:W-:Y:S01]  /*0670*/  IMAD R10, R37, c[0x0][0x1ec], R10 ;  /* 0x00007b00250a7a24 */ /* 0x000fe200078e020a */
[----:B------:R-:W-:Y:S01]  /*0680*/  @!P3 SHF.R.S32.HI R4, RZ, 0x1f, R35 ;  /* 0x0000001fff04b819 */ /* 0x000fe20000011423 */
[----:B------:R-:W-:Y:S01]  /*0690*/  STL.64 [R1+0x10], R48 ;  /* 0x0000103001007387 */ /* 0x000fe20000100a00 */
[----:B------:R-:W-:Y:S01]  /*06a0*/  LOP3.LUT R6, R0, 0x8, R6, 0xf8, !PT ;  /* 0x0000000800067812 */ /* 0x000fe200078ef806 */
[----:B------:R-:W-:Y:S01]  /*06b0*/  IMAD.IADD R19, R5, 0x1, R10 ;  /* 0x0000000105137824 */ /* 0x000fe200078e020a */
[----:B------:R-:W-:Y:S01]  /*06c0*/  SHF.R.U32.HI R0, RZ, 0x3, R0 ;  /* 0x00000003ff007819 */ /* 0x000fe20000011600 */
[----:B------:R-:W-:Y:S01]  /*06d0*/  SHFL.IDX PT, R5, R11, 0x2, 0x181f ;  /* 0x00581f000b057f89 */ /* 0x000fe200000e0000 */
[----:B------:R-:W-:-:S02]  /*06e0*/  @!P1 LOP3.LUT R8, R8, 0xfffffff8, RZ, 0xc0, !PT ;  /* 0xfffffff808089812 */ /* 0x000fc400078ec0ff */
[----:B------:R-:W-:Y:S01]  /*06f0*/  LOP3.LUT R31, R6, R0, RZ, 0x3c, !PT ;  /* 0x00000000061f7212 */ /* 0x000fe200078e3cff */
[----:B------:R-:W-:Y:S01]  /*0700*/  STL [R1+0x24], R39 ;  /* 0x0000242701007387 */ /* 0x000fe20000100800 */
[-C--:B------:R-:W-:Y:S02]  /*0710*/  @!P1 LEA.HI R0, R7, R35.reuse, RZ, 0x3 ;  /* 0x0000002307009211 */ /* 0x080fe400078f18ff */
[----:B------:R-:W-:Y:S01]  /*0720*/  @!P3 LEA.HI R4, R4, R35, RZ, 0x3 ;  /* 0x000000230404b211 */ /* 0x000fe200078f18ff */
[----:B------:R-:W-:Y:S01]  /*0730*/  SHFL.IDX PT, R6, R16, 0x1, 0x181f ;  /* 0x00381f0010067f89 */ /* 0x000fe200000e0000 */
[----:B------:R-:W-:Y:S02]  /*0740*/  @!P1 LOP3.LUT R0, R0, 0xfffffff8, RZ, 0xc0, !PT ;  /* 0xfffffff800009812 */ /* 0x000fe400078ec0ff */
[----:B------:R-:W-:Y:S01]  /*0750*/  LOP3.LUT R140, R12, 0xfffffe00, R9, 0xf8, !PT ;  /* 0xfffffe000c8c7812 */ /* 0x000fe200078ef809 */
[----:B------:R-:W3:Y:S01]  /*0760*/  SHFL.IDX PT, R7, R11, 0x1, 0x181f ;  /* 0x00381f000b077f89 */ /* 0x000ee200000e0000 */
[----:B------:R-:W-:Y:S01]  /*0770*/  ISETP.GE.AND P0, PT, R39, c[0x0][0x198], PT ;  /* 0x0000660027007a0c */ /* 0x000fe20003f06270 */
[--C-:B-1----:R-:W-:Y:S01]  /*0780*/  @!P1 IMAD.WIDE R12, R8, 0x2, R2.reuse ;  /* 0x00000002080c9825 */ /* 0x102fe200078e0202 */
[----:B------:R-:W-:Y:S01]  /*0790*/  @!P1 LEA R8, P6, R48, R2, 0x1 ;  /* 0x0000000230089211 */ /* 0x000fe200078c08ff */
[----:B------:R-:W-:Y:S02]  /*07a0*/  STL [R1+0x20], R35 ;  /* 0x0000202301007387 */ /* 0x000fe40000100800 */
[----:B------:R-:W-:Y:S01]  /*07b0*/  @!P1 IMAD.WIDE R14, R0, 0x2, R2 ;  /* 0x00000002000e9825 */ /* 0x000fe200078e0202 */
[----:B------:R-:W-:Y:S01]  /*07c0*/  @!P3 SHF.R.S32.HI R0, RZ, 0x1f, R39 ;  /* 0x0000001fff00b819 */ /* 0x000fe20000011427 */
[----:B------:R-:W-:Y:S01]  /*07d0*/  STL [R1+0x30], R140 ;  /* 0x0000308c01007387 */ /* 0x000fe20000100800 */
[----:B------:R-:W-:-:S02]  /*07e0*/  @!P3 LOP3.LUT R2, R4, 0xfffffff8, RZ, 0xc0, !PT ;  /* 0xfffffff80402b812 */ /* 0x000fc400078ec0ff */
[----:B------:R-:W-:Y:S01]  /*07f0*/  @!P1 LEA.HI.X R9, R48, R3, R49, 0x1, P6 ;  /* 0x0000000330099211 */ /* 0x000fe200030f0c31 */
[----:B------:R-:W-:Y:S01]  /*0800*/  SHFL.IDX PT, R4, R16, 0x2, 0x181f ;  /* 0x00581f0010047f89 */ /* 0x000fe200000e0000 */
[----:B------:R-:W-:Y:S02]  /*0810*/  ISETP.GE.AND P6, PT, R35, c[0x0][0x198], PT ;  /* 0x0000660023007a0c */ /* 0x000fe40003fc6270 */
[----:B------:R-:W-:Y:S01]  /*0820*/  @!P3 LEA.HI R0, R0, R39, RZ, 0x3 ;  /* 0x000000270000b211 */ /* 0x000fe200078f18ff */
[----:B------:R1:W-:Y:S03]  /*0830*/  SHFL.IDX PT, R3, R11, 0x3, 0x181f ;  /* 0x00781f000b037f89 */ /* 0x0003e600000e0000 */
[----:B------:R-:W-:Y:S01]  /*0840*/  @!P3 LOP3.LUT R10, R0, 0xfffffff8, RZ, 0xc0, !PT ;  /* 0xfffffff8000ab812 */ /* 0x000fe200078ec0ff */
[----:B------:R-:W-:Y:S02]  /*0850*/  @!P1 IMAD.SHL.U32 R0, R140, 0x2, RZ ;  /* 0x000000028c009824 */ /* 0x000fe400078e00ff */
[----:B---3--:R-:W-:-:S02]  /*0860*/  @!P3 IMAD.WIDE R26, R2, 0x2, R6 ;  /* 0x00000002021ab825 */ /* 0x008fc400078e0206 */
[----:B------:R-:W3:Y:S02]  /*0870*/  SHFL.IDX PT, R2, R16, 0x3, 0x181f ;  /* 0x00781f0010027f89 */ /* 0x000ee400000e0000 */
[----:B------:R-:W-:-:S04]  /*0880*/  @!P3 IMAD.WIDE R28, R10, 0x2, R6 ;  /* 0x000000020a1cb825 */ /* 0x000fc800078e0206 */
[----:B------:R-:W-:Y:S01]  /*0890*/  @!P3 IMAD.SHL.U32 R10, R140, 0x2, RZ ;  /* 0x000000028c0ab824 */ /* 0x000fe200078e00ff */
[----:B-1----:R-:W-:-:S04]  /*08a0*/  @!P5 SHF.R.S32.HI R11, RZ, 0x1f, R39 ;  /* 0x0000001fff0bd819 */ /* 0x002fc80000011427 */
[----:B------:R-:W-:-:S04]  /*08b0*/  @!P5 LEA.HI R11, R11, R39, RZ, 0x3 ;  /* 0x000000270b0bd211 */ /* 0x000fc800078f18ff */
[----:B------:R-:W-:Y:S02]  /*08c0*/  @!P5 LOP3.LUT R11, R11, 0xfffffff8, RZ, 0xc0, !PT ;  /* 0xfffffff80b0bd812 */ /* 0x000fe400078ec0ff */
[----:B--2---:R-:W-:Y:S01]  /*08d0*/  @P4 SHF.R.S32.HI R21, RZ, 0x1f, R20 ;  /* 0x0000001fff154819 */ /* 0x004fe20000011414 */
[----:B------:R-:W-:Y:S02]  /*08e0*/  @!P4 IMAD.MOV.U32 R20, RZ, RZ, R17 ;  /* 0x000000ffff14c224 */ /* 0x000fe400078e0011 */
[----:B------:R-:W-:Y:S01]  /*08f0*/  @!P4 IMAD.MOV.U32 R21, RZ, RZ, R22 ;  /* 0x000000ffff15c224 */ /* 0x000fe200078e0016 */
[----:B------:R-:W-:Y:S01]  /*0900*/  ISETP.GE.AND P4, PT, R48, c[0x0][0x198], PT ;  /* 0x0000660030007a0c */ /* 0x000fe20003f86270 */
[----:B---3--:R-:W-:-:S04]  /*0910*/  @!P5 IMAD.WIDE R16, R11, 0x2, R2 ;  /* 0x000000020b10d825 */ /* 0x008fc800078e0202 */
[----:B------:R-:W-:-:S04]  /*0920*/  IMAD.WIDE.U32 R40, R20, c[0x0][0x1f0], R18 ;  /* 0x00007c0014287a25 */ /* 0x000fc800078e0012 */
[----:B------:R-:W-:Y:S01]  /*0930*/  IMAD.MOV.U32 R142, RZ, RZ, R40 ;  /* 0x000000ffff8e7224 */ /* 0x000fe200078e0028 */
[----:B------:R1:W-:Y:S04]  /*0940*/  STL.64 [R1+0x28], R40 ;  /* 0x0000282801007387 */ /* 0x0003e80000100a00 */
[----:B------:R2:W-:Y:S04]  /*0950*/  @!P1 LDGSTS.E.BYPASS.LTC128B.128 [R0+0x100], [R8.64], !P4 ;  /* 0x0010000008009fae */ /* 0x0005e8000e101d48 */
[----:B------:R3:W-:Y:S04]  /*0960*/  @!P1 LDGSTS.E.BYPASS.LTC128B.128 [R0+0x4100], [R12.64], !P0 ;  /* 0x041000000c009fae */ /* 0x0007e8000c101d48 */
[----:B------:R3:W-:Y:S01]  /*0970*/  @!P1 LDGSTS.E.BYPASS.LTC128B.128 [R0+0x8100], [R14.64], !P6 ;  /* 0x081000000e009fae */ /* 0x0007e2000f101d48 */
[----:B------:R-:W-:-:S04]  /*0980*/  @!P3 LEA R6, P1, R48, R6, 0x1 ;  /* 0x000000063006b211 */ /* 0x000fc800078208ff */
[----:B------:R-:W-:-:S05]  /*0990*/  @!P3 LEA.HI.X R7, R48, R7, R49, 0x1, P1 ;  /* 0x000000073007b211 */ /* 0x000fca00008f0c31 */
[----:B------:R4:W-:Y:S04]  /*09a0*/  @!P3 LDGSTS.E.BYPASS.LTC128B.128 [R10+0x1100], [R6.64], !P4 ;  /* 0x01100000060abfae */ /* 0x0009e8000e101d48 */
[----:B------:R5:W-:Y:S04]  /*09b0*/  @!P3 LDGSTS.E.BYPASS.LTC128B.128 [R10+0x5100], [R28.64], !P0 ;  /* 0x051000001c0abfae */ /* 0x000be8000c101d48 */
[----:B------:R1:W-:Y:S01]  /*09c0*/  @!P3 LDGSTS.E.BYPASS.LTC128B.128 [R10+0x9100], [R26.64], !P6 ;  /* 0x091000001a0abfae */ /* 0x0003e2000f101d48 */
[----:B--2---:R-:W-:Y:S02]  /*09d0*/  @!P2 SHF.R.S32.HI R9, RZ, 0x1f, R39 ;  /* 0x0000001fff09a819 */ /* 0x004fe40000011427 */
[----:B------:R-:W-:-:S02]  /*09e0*/  @!P2 SHF.R.S32.HI R8, RZ, 0x1f, R35 ;  /* 0x0000001fff08a819 */ /* 0x000fc40000011423 */
[----:B------:R-:W-:Y:S02]  /*09f0*/  @!P2 LEA.HI R9, R9, R39, RZ, 0x3 ;  /* 0x000000270909a211 */ /* 0x000fe400078f18ff */
[-C--:B------:R-:W-:Y:S02]  /*0a00*/  @!P2 LEA.HI R8, R8, R35.reuse, RZ, 0x3 ;  /* 0x000000230808a211 */ /* 0x080fe400078f18ff */
[----:B---3--:R-:W-:Y:S02]  /*0a10*/  @!P5 SHF.R.S32.HI R0, RZ, 0x1f, R35 ;  /* 0x0000001fff00d819 */ /* 0x008fe40000011423 */
[----:B------:R-:W-:Y:S02]  /*0a20*/  @!P2 LOP3.LUT R9, R9, 0xfffffff8, RZ, 0xc0, !PT ;  /* 0xfffffff80909a812 */ /* 0x000fe400078ec0ff */
[----:B------:R-:W-:Y:S02]  /*0a30*/  @!P5 LEA.HI R0, R0, R35, RZ, 0x3 ;  /* 0x000000230000d211 */ /* 0x000fe400078f18ff */
[----:B------:R-:W-:Y:S01]  /*0a40*/  @!P2 LOP3.LUT R14, R8, 0xfffffff8, RZ, 0xc0, !PT ;  /* 0xfffffff8080ea812 */ /* 0x000fe200078ec0ff */
[----:B------:R-:W-:Y:S01]  /*0a50*/  @!P2 IMAD.WIDE R12, R9, 0x2, R4 ;  /* 0x00000002090ca825 */ /* 0x000fe200078e0204 */
[----:B------:R-:W-:-:S02]  /*0a60*/  @!P2 LEA R8, P1, R48, R4, 0x1 ;  /* 0x000000043008a211 */ /* 0x000fc400078208ff */
[----:B------:R-:W-:Y:S01]  /*0a70*/  @!P5 LOP3.LUT R0, R0, 0xfffffff8, RZ, 0xc0, !PT ;  /* 0xfffffff80000d812 */ /* 0x000fe200078ec0ff */
[----:B------:R-:W-:Y:S01]  /*0a80*/  @!P2 IMAD.WIDE R14, R14, 0x2, R4 ;  /* 0x000000020e0ea825 */ /* 0x000fe200078e0204 */
[C---:B------:R-:W-:Y:S02]  /*0a90*/  @!P2 LEA.HI.X R9, R48.reuse, R5, R49, 0x1, P1 ;  /* 0x000000053009a211 */ /* 0x040fe400008f0c31 */
[----:B------:R-:W-:Y:S01]  /*0aa0*/  @!P5 LEA R4, P1, R48, R2, 0x1 ;  /* 0x000000023004d211 */ /* 0x000fe200078208ff */
[----:B------:R-:W-:Y:S01]  /*0ab0*/  @!P5 IMAD.WIDE R22, R0, 0x2, R2 ;  /* 0x000000020016d825 */ /* 0x000fe200078e0202 */
[----:B------:R-:W-:Y:S02]  /*0ac0*/  LOP3.LUT R2, R32, 0xfffffff0, RZ, 0xc0, !PT ;  /* 0xfffffff020027812 */ /* 0x000fe400078ec0ff */
[----:B------:R-:W-:Y:S01]  /*0ad0*/  @!P5 LEA.HI.X R5, R48, R3, R49, 0x1, P1 ;  /* 0x000000033005d211 */ /* 0x000fe200008f0c31 */
[----:B------:R-:W-:Y:S02]  /*0ae0*/  @!P2 IMAD.SHL.U32 R0, R140, 0x2, RZ ;  /* 0x000000028c00a824 */ /* 0x000fe400078e00ff */
[----:B------:R-:W-:-:S02]  /*0af0*/  IMAD.MOV.U32 R3, RZ, RZ, 0x60 ;  /* 0x00000060ff037424 */ /* 0x000fc400078e00ff */
[----:B-----5:R-:W-:Y:S01]  /*0b00*/  IMAD.MOV.U32 R28, RZ, RZ, 0x40 ;  /* 0x00000040ff1c7424 */ /* 0x020fe200078e00ff */
[----:B------:R2:W-:Y:S01]  /*0b10*/  @!P2 LDGSTS.E.BYPASS.LTC128B.128 [R0+0x2100], [R8.64], !P4 ;  /* 0x021000000800afae */ /* 0x0005e2000e101d48 */
[----:B------:R-:W-:-:S03]  /*0b20*/  IMAD.WIDE.U32 R136, R3, c[0x0][0x1e0], RZ ;  /* 0x0000780003887a25 */ /* 0x000fc600078e00ff */
[----:B------:R3:W-:Y:S01]  /*0b30*/  @!P2 LDGSTS.E.BYPASS.LTC128B.128 [R0+0x6100], [R12.64], !P0 ;  /* 0x061000000c00afae */ /* 0x0007e2000c101d48 */
[----:B------:R-:W-:-:S03]  /*0b40*/  IMAD R133, R141, -0x60, R3 ;  /* 0xffffffa08d857824 */ /* 0x000fc600078e0203 */
[----:B------:R5:W-:Y:S01]  /*0b50*/  @!P2 LDGSTS.E.BYPASS.LTC128B.128 [R0+0xa100], [R14.64], !P6 ;  /* 0x0a1000000e00afae */ /* 0x000be2000f101d48 */
[----:B--2---:R-:W-:Y:S01]  /*0b60*/  @!P5 IMAD.SHL.U32 R8, R140, 0x2, RZ ;  /* 0x000000028c08d824 */ /* 0x004fe200078e00ff */
[----:B---3--:R-:W-:-:S04]  /*0b70*/  IADD3 R12, R133, c[0x0][0x1d0], -R24 ;  /* 0x00007400850c7a10 */ /* 0x008fc80007ffe818 */
[----:B------:R2:W-:Y:S01]  /*0b80*/  @!P5 LDGSTS.E.BYPASS.LTC128B.128 [R8+0x3100], [R4.64], !P4 ;  /* 0x031000000408dfae */ /* 0x0005e2000e101d48 */
[----:B-----5:R-:W-:Y:S01]  /*0b90*/  IMAD R0, R3, c[0x0][0x1e4], RZ ;  /* 0x0000790003007a24 */ /* 0x020fe200078e02ff */
[----:B------:R-:W-:Y:S02]  /*0ba0*/  IADD3 R15, R141, -0x1, RZ ;  /* 0xffffffff8d0f7810 */ /* 0x000fe40007ffe0ff */
[----:B------:R3:W-:Y:S01]  /*0bb0*/  @!P5 LDGSTS.E.BYPASS.LTC128B.128 [R8+0x7100], [R16.64], !P0 ;  /* 0x071000001008dfae */ /* 0x0007e2000c101d48 */
[C---:B------:R-:W-:Y:S01]  /*0bc0*/  ISETP.GE.AND P3, PT, R12.reuse, 0x1, PT ;  /* 0x000000010c00780c */ /* 0x040fe20003f66270 */
[----:B------:R-:W-:Y:S01]  /*0bd0*/  IMAD.IADD R134, R137, 0x1, R0 ;  /* 0x0000000189867824 */ /* 0x000fe200078e0200 */
[----:B-1----:R-:W-:Y:S01]  /*0be0*/  SHF.R.S32.HI R26, RZ, 0x1f, R15 ;  /* 0x0000001fff1a7819 */ /* 0x002fe2000001140f */
[----:B------:R-:W-:Y:S01]  /*0bf0*/  IMAD R0, R21, c[0x0][0x1f0], RZ ;  /* 0x00007c0015007a24 */ /* 0x000fe200078e02ff */
[----:B------:R-:W-:Y:S01]  /*0c00*/  ISETP.GE.AND P1, PT, R12, 0x41, PT ;  /* 0x000000410c00780c */ /* 0x000fe20003f26270 */
[----:B------:R-:W-:Y:S01]  /*0c10*/  IMAD.SHL.U32 R14, R138, 0x40, RZ ;  /* 0x000000408a0e7824 */ /* 0x000fe200078e00ff */
[----:B------:R-:W-:Y:S01]  /*0c20*/  ISETP.GE.AND P2, PT, R12, 0x21, PT ;  /* 0x000000210c00780c */ /* 0x000fe20003f46270 */
[----:B------:R1:W-:Y:S01]  /*0c30*/  @!P5 LDGSTS.E.BYPASS.LTC128B.128 [R8+0xb100], [R22.64], !P6 ;  /* 0x0b1000001608dfae */ /* 0x0003e2000f101d48 */
[----:B------:R-:W-:-:S02]  /*0c40*/  ISETP.GE.AND P6, PT, R48, c[0x0][0x1d4], PT ;  /* 0x0000750030007a0c */ /* 0x000fc40003fc6270 */
[----:B------:R-:W-:Y:S01]  /*0c50*/  ISETP.GE.AND P5, PT, R39, c[0x0][0x1d4], PT ;  /* 0x0000750027007a0c */ /* 0x000fe20003fa6270 */
[----:B------:R-:W0:Y:S01]  /*0c60*/  LDGDEPBAR ;  /* 0x00000000000079af */ /* 0x000e220000000000 */
[----:B--2---:R-:W-:Y:S02]  /*0c70*/  IMAD.IADD R4, R36, 0x1, -R2 ;  /* 0x0000000124047824 */ /* 0x004fe400078e0a02 */
[----:B------:R-:W-:Y:S02]  /*0c80*/  IMAD R2, R20, c[0x0][0x1f4], R0 ;  /* 0x00007d0014027a24 */ /* 0x000fe400078e0200 */
[----:B------:R-:W-:Y:S01]  /*0c90*/  IMAD R0, R134, R15, RZ ;  /* 0x0000000f86007224 */ /* 0x000fe200078e02ff */
[----:B------:R-:W-:Y:S01]  /*0ca0*/  SHF.R.S32.HI R3, RZ, 0x1f, R4 ;  /* 0x0000001fff037819 */ /* 0x000fe20000011404 */
[----:B------:R-:W-:Y:S02]  /*0cb0*/  IMAD.IADD R143, R41, 0x1, R2 ;  /* 0x00000001298f7824 */ /* 0x000fe400078e0202 */
[----:B------:R-:W-:Y:S01]  /*0cc0*/  IMAD R0, R26, R136, R0 ;  /* 0x000000881a007224 */ /* 0x000fe200078e0200 */
[----:B------:R-:W-:Y:S01]  /*0cd0*/  LEA.HI R13, R3, R4, RZ, 0x3 ;  /* 0x00000004030d7211 */ /* 0x000fe200078f18ff */
[----:B------:R-:W-:Y:S01]  /*0ce0*/  IMAD.WIDE.U32 R2, R15, R136, R142 ;  /* 0x000000880f027225 */ /* 0x000fe200078e008e */
[----:B------:R2:W-:Y:S02]  /*0cf0*/  STL.64 [R1+0x18], R142 ;  /* 0x0000188e01007387 */ /* 0x0005e40000100a00 */
[----:B------:R-:W-:Y:S01]  /*0d00*/  LOP3.LUT R5, R13, 0xfffffff8, RZ, 0xc0, !PT ;  /* 0xfffffff80d057812 */ /* 0x000fe200078ec0ff */
[----:B------:R-:W-:Y:S01]  /*0d10*/  IMAD.IADD R0, R3, 0x1, R0 ;  /* 0x0000000103007824 */ /* 0x000fe200078e0200 */
[----:B----4-:R-:W-:Y:S01]  /*0d20*/  @P3 LEA R6, P0, R2, c[0x0][0x1c8], 0x1 ;  /* 0x0000720002063a11 */ /* 0x010fe200078008ff */
[----:B---3--:R-:W-:-:S03]  /*0d30*/  IMAD.WIDE.U32 R16, R135, 0x40, RZ ;  /* 0x0000004087107825 */ /* 0x008fc600078e00ff */
[----:B------:R-:W-:Y:S01]  /*0d40*/  @P3 LEA.HI.X R7, R2, c[0x0][0x1cc], R0, 0x1, P0 ;  /* 0x0000730002073a11 */ /* 0x000fe200000f0c00 */
[----:B------:R-:W-:Y:S01]  /*0d50*/  IMAD.IADD R11, R4, 0x1, -R5 ;  /* 0x00000001040b7824 */ /* 0x000fe200078e0a05 */
[----:B------:R-:W-:Y:S01]  /*0d60*/  @P1 IADD3 R9, P4, R2, R16, RZ ;  /* 0x0000001002091210 */ /* 0x000fe20007f9e0ff */
[----:B------:R-:W-:Y:S01]  /*0d70*/  IMAD.SHL.U32 R5, R25, 0x8, RZ ;  /* 0x0000000819057824 */ /* 0x000fe200078e00ff */
[----:B------:R-:W-:Y:S01]  /*0d80*/  @P2 LEA R3, P0, R135, R2, 0x5 ;  /* 0x0000000287032211 */ /* 0x000fe200078028ff */
[----:B------:R-:W-:Y:S01]  /*0d90*/  IMAD.SHL.U32 R2, R11, 0x40, RZ ;  /* 0x000000400b027824 */ /* 0x000fe200078e00ff */
[----:B------:R-:W-:Y:S02]  /*0da0*/  @P1 IADD3.X R14, R0, R17, R14, P4, !PT ;  /* 0x00000011000e1210 */ /* 0x000fe400027fe40e */
[----:B------:R-:W-:Y:S02]  /*0db0*/  @P2 LEA.HI.X R0, R135, R0, R138, 0x5, P0 ;  /* 0x0000000087002211 */ /* 0x000fe400000f2c8a */
[----:B------:R-:W-:-:S02]  /*0dc0*/  LOP3.LUT R2, R2, 0x1c0, RZ, 0xc0, !PT ;  /* 0x000001c002027812 */ /* 0x000fc400078ec0ff */
[----:B------:R-:W-:Y:S02]  /*0dd0*/  ISETP.GE.AND P4, PT, R35, c[0x0][0x1d4], PT ;  /* 0x0000750023007a0c */ /* 0x000fe40003f86270 */
[C---:B------:R-:W-:Y:S02]  /*0de0*/  @P2 LEA R4, P0, R3.reuse, c[0x0][0x1c8], 0x1 ;  /* 0x0000720003042a11 */ /* 0x040fe400078008ff */
[----:B------:R-:W-:Y:S02]  /*0df0*/  LOP3.LUT R10, R2, 0x8, R5, 0xf8, !PT ;  /* 0x00000008020a7812 */ /* 0x000fe400078ef805 */
[----:B-1----:R-:W-:Y:S02]  /*0e00*/  SHF.R.U32.HI R8, RZ, 0x3, R2 ;  /* 0x00000003ff087819 */ /* 0x002fe40000011602 */
[----:B------:R-:W-:Y:S01]  /*0e10*/  @P2 LEA.HI.X R5, R3, c[0x0][0x1cc], R0, 0x1, P0 ;  /* 0x0000730003052a11 */ /* 0x000fe200000f0c00 */
[----:B------:R-:W-:Y:S01]  /*0e20*/  IMAD R0, R25, 0x200, R31 ;  /* 0x0000020019007824 */ /* 0x000fe200078e021f */
[----:B------:R-:W-:Y:S01]  /*0e30*/  LOP3.LUT R10, R10, R8, RZ, 0x3c, !PT ;  /* 0x000000080a0a7212 */ /* 0x000fe200078e3cff */
[----:B------:R-:W-:Y:S01]  /*0e40*/  @P3 IMAD.SHL.U32 R8, R140, 0x2, RZ ;  /* 0x000000028c083824 */ /* 0x000fe200078e00ff */
[----:B------:R-:W-:Y:S01]  /*0e50*/  @P1 LEA R2, P0, R9, c[0x0][0x1c8], 0x1 ;  /* 0x0000720009021a11 */ /* 0x000fe200078008ff */
[----:B------:R-:W-:-:S02]  /*0e60*/  IMAD.SHL.U32 R224, R0, 0x2, RZ ;  /* 0x0000000200e07824 */ /* 0x000fc400078e00ff */
[----:B------:R-:W-:Y:S01]  /*0e70*/  IMAD.MOV.U32 R0, RZ, RZ, 0x20 ;  /* 0x00000020ff007424 */ /* 0x000fe200078e00ff */
[----:B------:R-:W-:Y:S01]  /*0e80*/  @P1 LEA.HI.X R3, R9, c[0x0][0x1cc], R14, 0x1, P0 ;  /* 0x0000730009031a11 */ /* 0x000fe200000f0c0e */
[----:B------:R-:W-:Y:S01]  /*0e90*/  @P2 IMAD.SHL.U32 R9, R140, 0x2, RZ ;  /* 0x000000028c092824 */ /* 0x000fe200078e00ff */
[----:B------:R1:W-:Y:S01]  /*0ea0*/  @P3 LDGSTS.E.BYPASS.LTC128B.128 [R8+0xc100], [R6.64], !P6 ;  /* 0x0c10000006083fae */ /* 0x0003e2000f101d48 */
[----:B------:R-:W-:Y:S02]  /*0eb0*/  LOP3.LUT P0, RZ, R30, 0x2, RZ, 0xc0, !PT ;  /* 0x000000021eff7812 */ /* 0x000fe4000780c0ff */
[----:B------:R-:W-:Y:S01]  /*0ec0*/  IADD3 R231, R224, 0xc120, RZ ;  /* 0x0000c120e0e77810 */ /* 0x000fe20007ffe0ff */
[----:B------:R1:W-:Y:S04]  /*0ed0*/  @P3 LDGSTS.E.BYPASS.LTC128B.128 [R8+0xf100], [R6.64+0x80], !P5 ;  /* 0x0f10008006083fae */ /* 0x0003e8000e901d48 */
[----:B------:R1:W-:Y:S04]  /*0ee0*/  @P3 LDGSTS.E.BYPASS.LTC128B.128 [R8+0x12100], [R6.64+0x100], !P4 ;  /* 0x1210010006083fae */ /* 0x0003e8000e101d48 */
[----:B------:R3:W-:Y:S04]  /*0ef0*/  @P2 LDGSTS.E.BYPASS.LTC128B.128 [R9+0xd100], [R4.64], !P6 ;  /* 0x0d10000004092fae */ /* 0x0007e8000f101d48 */
[----:B------:R3:W-:Y:S04]  /*0f00*/  @P2 LDGSTS.E.BYPASS.LTC128B.128 [R9+0x10100], [R4.64+0x80], !P5 ;  /* 0x1010008004092fae */ /* 0x0007e8000e901d48 */
[----:B------:R3:W-:Y:S01]  /*0f10*/  @P2 LDGSTS.E.BYPASS.LTC128B.128 [R9+0x13100], [R4.64+0x100], !P4 ;  /* 0x1310010004092fae */ /* 0x0007e2000e101d48 */
[----:B------:R-:W-:-:S04]  /*0f20*/  LOP3.LUT P2, RZ, R11, 0x4, RZ, 0xc0, !PT ;  /* 0x000000040bff7812 */ /* 0x000fc8000784c0ff */
[----:B------:R-:W-:Y:S01]  /*0f30*/  SEL R0, R0, 0xffffffe0, !P2 ;  /* 0xffffffe000007807 */ /* 0x000fe20005000000 */
[----:B-1----:R-:W-:Y:S01]  /*0f40*/  @P1 IMAD.SHL.U32 R6, R140, 0x2, RZ ;  /* 0x000000028c061824 */ /* 0x002fe200078e00ff */
[----:B------:R-:W-:-:S04]  /*0f50*/  LEA.HI R7, R34, R36, RZ, 0x5 ;  /* 0x0000002422077211 */ /* 0x000fc800078f28ff */
[----:B------:R1:W-:Y:S01]  /*0f60*/  @P1 LDGSTS.E.BYPASS.LTC128B.128 [R6+0xe100], [R2.64], !P6 ;  /* 0x0e10000002061fae */ /* 0x0003e2000f101d48 */
[----:B------:R-:W-:Y:S02]  /*0f70*/  SHF.R.S32.HI R208, RZ, 0x5, R7 ;  /* 0x00000005ffd07819 */ /* 0x000fe40000011407 */
[----:B------:R-:W-:Y:S01]  /*0f80*/  LOP3.LUT R7, R7, 0xffffffe0, RZ, 0xc0, !PT ;  /* 0xffffffe007077812 */ /* 0x000fe200078ec0ff */
[----:B------:R1:W-:Y:S01]  /*0f90*/  @P1 LDGSTS.E.BYPASS.LTC128B.128 [R6+0x11100], [R2.64+0x80], !P5 ;  /* 0x1110008002061fae */ /* 0x0003e2000e901d48 */
[----:B---3--:R-:W-:-:S03]  /*0fa0*/  IMAD.SHL.U32 R5, R13, 0x40, RZ ;  /* 0x000000400d057824 */ /* 0x008fc600078e00ff */
[----:B------:R1:W-:Y:S01]  /*0fb0*/  @P1 LDGSTS.E.BYPASS.LTC128B.128 [R6+0x14100], [R2.64+0x100], !P4 ;  /* 0x1410010002061fae */ /* 0x0003e2000e101d48 */
[----:B------:R-:W-:Y:S01]  /*0fc0*/  IMAD.MOV.U32 R4, RZ, RZ, 0x10 ;  /* 0x00000010ff047424 */ /* 0x000fe200078e00ff */
[----:B------:R-:W-:Y:S01]  /*0fd0*/  LOP3.LUT P1, RZ, R11, 0x2, RZ, 0xc0, !PT ;  /* 0x000000020bff7812 */ /* 0x000fe2000782c0ff */
[----:B------:R-:W-:Y:S01]  /*0fe0*/  IMAD.IADD R132, R36, 0x1, -R7 ;  /* 0x0000000124847824 */ /* 0x000fe200078e0a07 */
[----:B------:R-:W0:Y:S01]  /*0ff0*/  LDGDEPBAR ;  /* 0x00000000000079af */ /* 0x000e220000000000 */
[----:B------:R-:W-:Y:S02]  /*1000*/  LOP3.LUT R5, R10, 0xfffffe00, R5, 0xf8, !PT ;  /* 0xfffffe000a057812 */ /* 0x000fe400078ef805 */
[----:B------:R-:W-:-:S03]  /*1010*/  SEL R4, R4, 0xfffffff0, !P1 ;  /* 0xfffffff004047807 */ /* 0x000fc60004800000 */
[----:B------:R-:W-:-:S04]  /*1020*/  IMAD R208, R208, 0x400, R5 ;  /* 0x00000400d0d07824 */ /* 0x000fc800078e0205 */
[----:B------:R-:W-:-:S04]  /*1030*/  IMAD.SHL.U32 R208, R208, 0x2, RZ ;  /* 0x00000002d0d07824 */ /* 0x000fc800078e00ff */
[--C-:B------:R-:W-:Y:S02]  /*1040*/  IMAD R212, R4, 0x2, R208.reuse ;  /* 0x0000000204d47824 */ /* 0x100fe400078e02d0 */
[C---:B------:R-:W-:Y:S02]  /*1050*/  IMAD R216, R0.reuse, 0x2, R208 ;  /* 0x0000000200d87824 */ /* 0x040fe400078e02d0 */
[----:B------:R-:W-:Y:S01]  /*1060*/  IMAD R220, R0, 0x2, R212 ;  /* 0x0000000200dc7824 */ /* 0x000fe200078e02d4 */
[----:B-1----:R-:W-:Y:S01]  /*1070*/  IADD3 R3, R224, 0xc100, RZ ;  /* 0x0000c100e0037810 */ /* 0x002fe20007ffe0ff */
[----:B------:R-:W-:-:S04]  /*1080*/  DEPBAR.LE SB0, 0x1 ;  /* 0x000080400000791a */ /* 0x000fc80000000000 */
[----:B------:R-:W-:Y:S01]  /*1090*/  BAR.SYNC.DEFER_BLOCKING 0x0 ;  /* 0x0000000000007b1d */ /* 0x000fe20000010000 */
[----:B------:R-:W-:Y:S01]  /*10a0*/  IMAD R2, R33, c[0x0][0x208], RZ ;  /* 0x0000820021027a24 */ /* 0x000fe200078e02ff */
[----:B------:R-:W-:Y:S02]  /*10b0*/  @P0 IADD3 R231, R3, -0x20, RZ ;  /* 0xffffffe003e70810 */ /* 0x000fe40007ffe0ff */
[----:B------:R-:W-:Y:S01]  /*10c0*/  ISETP.GE.AND P0, PT, R139, 0x1, PT ;  /* 0x000000018b00780c */ /* 0x000fe20003f06270 */
[C---:B------:R-:W-:Y:S01]  /*10d0*/  IMAD R6, R24.reuse, c[0x0][0x20c], R2 ;  /* 0x0000830018067a24 */ /* 0x040fe200078e0202 */
[C---:B------:R-:W-:Y:S01]  /*10e0*/  IADD3 R248, R231.reuse, 0x800, RZ ;  /* 0x00000800e7f87810 */ /* 0x040fe20007ffe0ff */
[----:B------:R-:W-:Y:S01]  /*10f0*/  IMAD.WIDE.U32 R2, R24, c[0x0][0x208], R48 ;  /* 0x0000820018027a25 */ /* 0x000fe200078e0030 */
[C---:B------:R-:W-:Y:S02]  /*1100*/  IADD3 R247, R231.reuse, 0x1000, RZ ;  /* 0x00001000e7f77810 */ /* 0x040fe40007ffe0ff */
[----:B------:R-:W-:Y:S01]  /*1110*/  IADD3 R246, R231, 0x1800, RZ ;  /* 0x00001800e7f67810 */ /* 0x000fe20007ffe0ff */
[----:B------:R-:W-:Y:S01]  /*1120*/  IMAD.IADD R3, R3, 0x1, R6 ;  /* 0x0000000103037824 */ /* 0x000fe200078e0206 */
[C---:B------:R-:W-:Y:S01]  /*1130*/  IADD3 R245, R231.reuse, 0x2000, RZ ;  /* 0x00002000e7f57810 */ /* 0x040fe20007ffe0ff */
[----:B------:R-:W-:Y:S01]  /*1140*/  IMAD R6, R38, c[0x0][0x210], RZ ;  /* 0x0000840026067a24 */ /* 0x000fe200078e02ff */
[----:B------:R-:W-:Y:S01]  /*1150*/  IADD3 R244, R231, 0x2800, RZ ;  /* 0x00002800e7f47810 */ /* 0x000fe20007ffe0ff */
[----:B------:R-:W-:-:S04]  /*1160*/  IMAD.WIDE.U32 R2, R37, c[0x0][0x210], R2 ;  /* 0x0000840025027a25 */ /* 0x000fc800078e0002 */
[----:B------:R-:W-:-:S04]  /*1170*/  IMAD R6, R37, c[0x0][0x214], R6 ;  /* 0x0000850025067a24 */ /* 0x000fc800078e0206 */
[----:B------:R-:W-:Y:S01]  /*1180*/  IMAD.IADD R3, R3, 0x1, R6 ;  /* 0x0000000103037824 */ /* 0x000fe200078e0206 */
[----:B------:R2:W1:Y:S01]  /*1190*/  LDSM.16.M88.4 R156, [R208+0x100] ;  /* 0x00010000d09c783b */ /* 0x0004620000000200 */
[----:B------:R-:W-:Y:S02]  /*11a0*/  IMAD R6, R21, c[0x0][0x218], RZ ;  /* 0x0000860015067a24 */ /* 0x000fe400078e02ff */
[C---:B------:R-:W-:Y:S01]  /*11b0*/  IMAD.WIDE.U32 R10, R20.reuse, c[0x0][0x218], R2 ;  /* 0x00008600140a7a25 */ /* 0x040fe200078e0002 */
[----:B------:R2:W3:Y:S03]  /*11c0*/  LDSM.16.M88.4 R192, [R208+0x4100] ;  /* 0x00410000d0c0783b */ /* 0x0004e60000000200 */
[----:B------:R-:W-:Y:S01]  /*11d0*/  IMAD R6, R20, c[0x0][0x21c], R6 ;  /* 0x0000870014067a24 */ /* 0x000fe200078e0206 */
[----:B------:R2:W4:Y:S03]  /*11e0*/  LDSM.16.M88.4 R160, [R212+0x100] ;  /* 0x00010000d4a0783b */ /* 0x0005260000000200 */
[----:B------:R-:W-:Y:S01]  /*11f0*/  IMAD.IADD R9, R11, 0x1, R6 ;  /* 0x000000010b097824 */ /* 0x000fe200078e0206 */
[----:B------:R2:W1:Y:S04]  /*1200*/  LDSM.16.M88.4 R196, [R212+0x4100] ;  /* 0x00410000d4c4783b */ /* 0x0004680000000200 */
[----:B------:R2:W1:Y:S04]  /*1210*/  LDSM.16.M88.4 R184, [R216+0x100] ;  /* 0x00010000d8b8783b */ /* 0x0004680000000200 */
[----:B------:R2:W1:Y:S04]  /*1220*/  LDSM.16.M88.4 R200, [R216+0x4100] ;  /* 0x00410000d8c8783b */ /* 0x0004680000000200 */
[----:B------:R2:W1:Y:S04]  /*1230*/  LDSM.16.M88.4 R188, [R220+0x100] ;  /* 0x00010000dcbc783b */ /* 0x0004680000000200 */
[----:B------:R2:W1:Y:S04]  /*1240*/  LDSM.16.M88.4 R204, [R220+0x4100] ;  /* 0x00410000dccc783b */ /* 0x0004680000000200 */
[----:B------:R-:W1:Y:S04]  /*1250*/  LDSM.16.M88.4 R208, [R208+0x8100] ;  /* 0x00810000d0d0783b */ /* 0x000e680000000200 */
[----:B------:R-:W1:Y:S04]  /*1260*/  LDSM.16.M88.4 R212, [R212+0x8100] ;  /* 0x00810000d4d4783b */ /* 0x000e680000000200 */
[----:B------:R-:W1:Y:S04]  /*1270*/  LDSM.16.M88.4 R216, [R216+0x8100] ;  /* 0x00810000d8d8783b */ /* 0x000e680000000200 */
[----:B------:R-:W1:Y:S04]  /*1280*/  LDSM.16.M88.4 R220, [R220+0x8100] ;  /* 0x00810000dcdc783b */ /* 0x000e680000000200 */
[----:B------:R-:W-:Y:S06]  /*1290*/  BAR.SYNC.DEFER_BLOCKING 0x0 ;  /* 0x0000000000007b1d */ /* 0x000fec0000010000 */
[----:B------:R2:W-:Y:S04]  /*12a0*/  STL.64 [R1+0x40], R10 ;  /* 0x0000400a01007387 */ /* 0x0005e80000100a00 */
[----:B------:R2:W-:Y:S01]  /*12b0*/  STL [R1+0x3c], R9 ;  /* 0x00003c0901007387 */ /* 0x0005e20000100800 */
[----:B------:R-:W-:-:S04]  /*12c0*/  DEPBAR.LE SB0, 0x0 ;  /* 0x000080000000791a */ /* 0x000fc80000000000 */
[----:B------:R-:W-:Y:S06]  /*12d0*/  BAR.SYNC.DEFER_BLOCKING 0x0 ;  /* 0x0000000000007b1d */ /* 0x000fec0000010000 */
[----:B------:R2:W1:Y:S04]  /*12e0*/  LDSM.16.M88.4 R32, [R224+0xc100] ;  /* 0x00c10000e020783b */ /* 0x0004680000000200 */
[----:B------:R2:W1:Y:S04]  /*12f0*/  LDSM.16.M88.4 R16, [R224+0xc900] ;  /* 0x00c90000e010783b */ /* 0x0004680000000200 */
[----:B------:R2:W1:Y:S04]  /*1300*/  LDSM.16.M88.4 R40, [R224+0xd100] ;  /* 0x00d10000e028783b */ /* 0x0004680000000200 */
[----:B------:R2:W1:Y:S04]  /*1310*/  LDSM.16.M88.4 R52, [R224+0xd900] ;  /* 0x00d90000e034783b */ /* 0x0004680000000200 */
[----:B------:R2:W1:Y:S04]  /*1320*/  LDSM.16.M88.4 R76, [R224+0xe100] ;  /* 0x00e10000e04c783b */ /* 0x0004680000000200 */
[----:B------:R2:W1:Y:S04]  /*1330*/  LDSM.16.M88.4 R84, [R224+0xe900] ;  /* 0x00e90000e054783b */ /* 0x0004680000000200 */
[----:B------:R2:W1:Y:S04]  /*1340*/  LDSM.16.M88.4 R44, [R231] ;  /* 0x00000000e72c783b */ /* 0x0004680000000200 */
[----:B------:R2:W1:Y:S04]  /*1350*/  LDSM.16.M88.4 R56, [R231+0x800] ;  /* 0x00080000e738783b */ /* 0x0004680000000200 */
[----:B------:R2:W1:Y:S04]  /*1360*/  LDSM.16.M88.4 R72, [R231+0x1000] ;  /* 0x00100000e748783b */ /* 0x0004680000000200 */
[----:B------:R2:W1:Y:S04]  /*1370*/  LDSM.16.M88.4 R80, [R231+0x1800] ;  /* 0x00180000e750783b */ /* 0x0004680000000200 */
[----:B------:R2:W1:Y:S04]  /*1380*/  LDSM.16.M88.4 R88, [R231+0x2000] ;  /* 0x00200000e758783b */ /* 0x0004680000000200 */
[----:B------:R2:W1:Y:S01]  /*1390*/  LDSM.16.M88.4 R100, [R231+0x2800] ;  /* 0x00280000e764783b */ /* 0x0004620000000200 */
[----:B------:R-:W-:Y:S05]  /*13a0*/  @!P0 BRA `(.L_x_0) ;  /* 0x0000032000008947 */ /* 0x000fea0003800000 */
[----:B---34-:R-:W-:Y:S01]  /*13b0*/  IMAD R2, R26, c[0x0][0x208], RZ ;  /* 0x000082001a027a24 */ /* 0x018fe200078e02ff */
[----:B------:R-:W-:Y:S01]  /*13c0*/  ISETP.LT.OR P3, PT, R12, 0x1, P6 ;  /* 0x000000010c00780c */ /* 0x000fe20003761670 */
[----:B------:R-:W-:-:S04]  /*13d0*/  IMAD.WIDE.U32 R6, R15, c[0x0][0x208], RZ ;  /* 0x000082000f067a25 */ /* 0x000fc800078e00ff */
[----:B------:R-:W-:Y:S02]  /*13e0*/  IMAD R2, R15, c[0x0][0x20c], R2 ;  /* 0x000083000f027a24 */ /* 0x000fe400078e0202 */
[----:B------:R-:W-:Y:S01]  /*13f0*/  IMAD.MOV.U32 R8, RZ, RZ, R10 ;  /* 0x000000ffff087224 */ /* 0x000fe200078e000a */
[----:B--2---:R-:W-:Y:S01]  /*1400*/  SEL R10, RZ, 0x2, P5 ;  /* 0x00000002ff0a7807 */ /* 0x004fe20002800000 */
[----:B------:R-:W-:Y:S02]  /*1410*/  IMAD.IADD R2, R7, 0x1, R2 ;  /* 0x0000000107027824 */ /* 0x000fe400078e0202 */
[----:B------:R-:W-:Y:S01]  /*1420*/  IMAD.WIDE.U32 R6, R6, 0x60, R8 ;  /* 0x0000006006067825 */ /* 0x000fe200078e0008 */
[----:B------:R2:W-:Y:S03]  /*1430*/  STL.64 [R1+0x38], R8 ;  /* 0x0000380801007387 */ /* 0x0005e60000100a00 */
[----:B------:R-:W-:Y:S01]  /*1440*/  IMAD R3, R2, 0x60, RZ ;  /* 0x0000006002037824 */ /* 0x000fe200078e02ff */
[----:B------:R-:W-:Y:S01]  /*1450*/  LEA R2, P0, R6, c[0x0][0x1f8], 0x1 ;  /* 0x00007e0006027a11 */ /* 0x000fe200078008ff */
[----:B------:R-:W-:-:S02]  /*1460*/  IMAD R11, R28, c[0x0][0x20c], RZ ;  /* 0x000083001c0b7a24 */ /* 0x000fc400078e02ff */
[----:B------:R-:W-:Y:S01]  /*1470*/  IMAD.IADD R3, R7, 0x1, R3 ;  /* 0x0000000107037824 */ /* 0x000fe200078e0203 */
[----:B------:R-:W-:Y:S01]  /*1480*/  SEL R7, RZ, 0x4, P4 ;  /* 0x00000004ff077807 */ /* 0x000fe20002000000 */
[----:B------:R-:W-:-:S03]  /*1490*/  IMAD.WIDE.U32 R14, R28, c[0x0][0x208], RZ ;  /* 0x000082001c0e7a25 */ /* 0x000fc600078e00ff */
[----:B------:R-:W-:Y:S01]  /*14a0*/  LEA.HI.X R3, R6, c[0x0][0x1fc], R3, 0x1, P0 ;  /* 0x00007f0006037a11 */ /* 0x000fe200000f0c03 */
[----:B------:R-:W-:Y:S01]  /*14b0*/  IMAD.IADD R11, R15, 0x1, R11 ;  /* 0x000000010f0b7824 */ /* 0x000fe200078e020b */
[----:B------:R-:W-:Y:S01]  /*14c0*/  SEL R6, RZ, 0x1, P6 ;  /* 0x00000001ff067807 */ /* 0x000fe20003000000 */
[----:B------:R-:W-:-:S03]  /*14d0*/  IMAD.SHL.U32 R13, R140, 0x2, RZ ;  /* 0x000000028c0d7824 */ /* 0x000fc600078e00ff */
[----:B------:R-:W-:Y:S02]  /*14e0*/  IADD3 R10, R7, R10, R6 ;  /* 0x0000000a070a7210 */ /* 0x000fe40007ffe006 */
[----:B------:R-:W-:Y:S01]  /*14f0*/  @!PT LDS RZ, [RZ] ;  /* 0x00000000fffff984 */ /* 0x000fe20000000800 */
[----:B------:R-:W-:Y:S01]  /*1500*/  @!PT LDS RZ, [RZ] ;  /* 0x00000000fffff984 */ /* 0x000fe20000000800 */
[----:B------:R-:W-:Y:S01]  /*1510*/  @!PT LDS RZ, [RZ] ;  /* 0x00000000fffff984 */ /* 0x000fe20000000800 */
[----:B------:R3:W-:Y:S02]  /*1520*/  LDGSTS.E.BYPASS.LTC128B.128 [R13+0x100], [R2.64], !P3 ;  /* 0x00100000020d7fae */ /* 0x0007e4000d901d48 */
[----:B------:R-:W-:Y:S02]  /*1530*/  LOP3.LUT P2, RZ, R10, 0x2, RZ, 0xc0, !PT ;  /* 0x000000020aff7812 */ /* 0x000fe4000784c0ff */
[----:B--2---:R-:W-:-:S04]  /*1540*/  IADD3 R8, P1, P0, R14, 0x80, R2 ;  /* 0x000000800e087810 */ /* 0x004fc8000783e002 */
[----:B------:R-:W-:Y:S02]  /*1550*/  IADD3.X R9, R11, RZ, R3, P1, P0 ;  /* 0x000000ff0b097210 */ /* 0x000fe40000fe0403 */
[----:B------:R-:W-:-:S04]  /*1560*/  IADD3 R6, P1, P0, R14, 0x100, R2 ;  /* 0x000001000e067810 */ /* 0x000fc8000783e002 */
[----:B------:R-:W-:Y:S02]  /*1570*/  IADD3.X R7, R11, RZ, R3, P1, P0 ;  /* 0x000000ff0b077210 */ /* 0x000fe40000fe0403 */
[----:B------:R-:W-:Y:S02]  /*1580*/  LOP3.LUT P1, RZ, R10, 0x4, RZ, 0xc0, !PT ;  /* 0x000000040aff7812 */ /* 0x000fe4000782c0ff */
[C---:B------:R-:W-:Y:S02]  /*1590*/  ISETP.LT.OR P0, PT, R12.reuse, 0x1, !P2 ;  /* 0x000000010c00780c */ /* 0x040fe40005701670 */
[----:B------:R-:W-:-:S11]  /*15a0*/  ISETP.LT.OR P3, PT, R12, 0x1, !P1 ;  /* 0x000000010c00780c */ /* 0x000fd60004f61670 */
[----:B------:R3:W-:Y:S01]  /*15b0*/  LDGSTS.E.BYPASS.LTC128B.128 [R13+0x3100], [R2.64+0x80], !P0 ;  /* 0x03100080020d7fae */ /* 0x0007e2000c101d48 */
[----:B------:R-:W-:-:S03]  /*15c0*/  ISETP.LT.OR P0, PT, R12, 0x21, P6 ;  /* 0x000000210c00780c */ /* 0x000fc60003701670 */
[----:B------:R3:W-:Y:S02]  /*15d0*/  LDGSTS.E.BYPASS.LTC128B.128 [R13+0x6100], [R2.64+0x100], !P3 ;  /* 0x06100100020d7fae */ /* 0x0007e4000d901d48 */
[----:B---3--:R-:W-:-:S05]  /*15e0*/  IADD3 R2, P3, R2, R14, RZ ;  /* 0x0000000e02027210 */ /* 0x008fca0007f7e0ff */
[----:B------:R-:W-:Y:S01]  /*15f0*/  IMAD.X R3, R11, 0x1, R3, P3 ;  /* 0x000000010b037824 */ /* 0x000fe200018e0603 */
[C---:B------:R-:W-:Y:S02]  /*1600*/  ISETP.LT.OR P3, PT, R12.reuse, 0x21, !P2 ;  /* 0x000000210c00780c */ /* 0x040fe40005761670 */
[C---:B------:R-:W-:Y:S02]  /*1610*/  ISETP.LT.OR P2, PT, R12.reuse, 0x41, !P2 ;  /* 0x000000410c00780c */ /* 0x040fe40005741670 */
[----:B------:R2:W-:Y:S01]  /*1620*/  LDGSTS.E.BYPASS.LTC128B.128 [R13+0x1100], [R2.64], !P0 ;  /* 0x01100000020d7fae */ /* 0x0005e2000c101d48 */
[C---:B------:R-:W-:Y:S02]  /*1630*/  ISETP.LT.OR P0, PT, R12.reuse, 0x21, !P1 ;  /* 0x000000210c00780c */ /* 0x040fe40004f01670 */
[----:B------:R-:W-:-:S06]  /*1640*/  ISETP.LT.OR P1, PT, R12, 0x41, !P1 ;  /* 0x000000410c00780c */ /* 0x000fcc0004f21670 */
[----:B------:R3:W-:Y:S01]  /*1650*/  LDGSTS.E.BYPASS.LTC128B.128 [R13+0x4100], [R8.64], !P3 ;  /* 0x04100000080d7fae */ /* 0x0007e2000d901d48 */
[----:B------:R-:W-:-:S04]  /*1660*/  ISETP.LT.OR P3, PT, R12, 0x41, P6 ;  /* 0x000000410c00780c */ /* 0x000fc80003761670 */
[----:B------:R3:W-:Y:S01]  /*1670*/  LDGSTS.E.BYPASS.LTC128B.128 [R13+0x7100], [R6.64], !P0 ;  /* 0x07100000060d7fae */ /* 0x0007e2000c101d48 */
[----:B--2---:R-:W-:-:S05]  /*1680*/  IADD3 R2, P0, R2, R14, RZ ;  /* 0x0000000e02027210 */ /* 0x004fca0007f1e0ff */
[----:B------:R-:W-:-:S05]  /*1690*/  IMAD.X R3, R3, 0x1, R11, P0 ;  /* 0x0000000103037824 */ /* 0x000fca00000e060b */
[----:B------:R3:W-:Y:S04]  /*16a0*/  LDGSTS.E.BYPASS.LTC128B.128 [R13+0x2100], [R2.64], !P3 ;  /* 0x02100000020d7fae */ /* 0x0007e8000d901d48 */
[----:B------:R3:W-:Y:S04]  /*16b0*/  LDGSTS.E.BYPASS.LTC128B.128 [R13+0x5100], [R2.64+0x80], !P2 ;  /* 0x05100080020d7fae */ /* 0x0007e8000d101d48 */
[----:B------:R3:W-:Y:S02]  /*16c0*/  LDGSTS.E.BYPASS.LTC128B.128 [R13+0x8100], [R2.64+0x100], !P1 ;  /* 0x08100100020d7fae */ /* 0x0007e4000c901d48 */
.L_x_0:
[----:B-1-34-:R-:W-:Y:S01]  /*16d0*/  HMMA.16816.F32.BF16 R24, R156, R16, RZ ;  /* 0x000000109c18723c */ /* 0x01afe200000418ff */
[----:B------:R-:W-:Y:S01]  /*16e0*/  LOP3.LUT P0, RZ, R30, 0x4, RZ, 0xc0, !PT ;  /* 0x000000041eff7812 */ /* 0x000fe2000780c0ff */
[----:B------:R-:W-:Y:S01]  /*16f0*/  LDSM.16.M88.4 R116, [R231+0x3800] ;  /* 0x00380000e774783b */ /* 0x000fe20000000200 */
[----:B------:R-:W-:-:S02]  /*1700*/  ISETP.GE.AND P3, PT, R139, 0x61, PT ;  /* 0x000000618b00780c */ /* 0x000fc40003f66270 */
[----:B------:R-:W-:Y:S01]  /*1710*/  SEL R2, R28, 0xffffffc0, !P0 ;  /* 0xffffffc01c027807 */ /* 0x000fe20004000000 */
[----:B------:R-:W-:Y:S01]  /*1720*/  LDSM.16.M88.4 R120, [R224+0x12100] ;  /* 0x01210000e078783b */ /* 0x000fe20000000200 */
[C---:B------:R-:W-:Y:S01]  /*1730*/  IADD3 R243, R231.reuse, 0x3000, RZ ;  /* 0x00003000e7f37810 */ /* 0x040fe20007ffe0ff */
[C---:B------:R-:W-:Y:S01]  /*1740*/  HMMA.16816.F32.BF16 R20, R156.reuse, R18, RZ ;  /* 0x000000129c14723c */ /* 0x040fe200000418ff */
[-C--:B------:R-:W-:Y:S01]  /*1750*/  IADD3 R230, R224, R2.reuse, RZ ;  /* 0x00000002e0e67210 */ /* 0x080fe20007ffe0ff */
[----:B------:R-:W0:Y:S01]  /*1760*/  LDGDEPBAR ;  /* 0x00000000000079af */ /* 0x000e220000000000 */
[C---:B------:R-:W-:Y:S02]  /*1770*/  IADD3 R227, R231.reuse, R2, RZ ;  /* 0x00000002e7e37210 */ /* 0x040fe40007ffe0ff */
[C---:B------:R-:W-:Y:S01]  /*1780*/  IADD3 R242, R231.reuse, 0x3800, RZ ;  /* 0x00003800e7f27810 */ /* 0x040fe20007ffe0ff */
[----:B------:R-:W-:Y:S01]  /*1790*/  LDSM.16.M88.4 R92, [R230+0xe100] ;  /* 0x00e10000e65c783b */ /* 0x000fe20000000200 */
[C---:B------:R-:W-:Y:S01]  /*17a0*/  IADD3 R241, R231.reuse, 0x4000, RZ ;  /* 0x00004000e7f17810 */ /* 0x040fe20007ffe0ff */
[----:B------:R-:W-:Y:S01]  /*17b0*/  HMMA.16816.F32.BF16 R16, R156, R40, RZ ;  /* 0x000000289c10723c */ /* 0x000fe200000418ff */
[C---:B------:R-:W-:Y:S01]  /*17c0*/  IADD3 R240, R231.reuse, 0x4800, RZ ;  /* 0x00004800e7f07810 */ /* 0x040fe20007ffe0ff */
[----:B------:R-:W-:Y:S01]  /*17d0*/  LDSM.16.M88.4 R96, [R227] ;  /* 0x00000000e360783b */ /* 0x000fe20000000200 */
[----:B------:R-:W-:-:S02]  /*17e0*/  IADD3 R239, R231, 0x5000, RZ ;  /* 0x00005000e7ef7810 */ /* 0x000fc40007ffe0ff */
[C---:B------:R-:W-:Y:S01]  /*17f0*/  IADD3 R238, R231.reuse, 0x5800, RZ ;  /* 0x00005800e7ee7810 */ /* 0x040fe20007ffe0ff */
[----:B------:R-:W-:Y:S01]  /*1800*/  LDSM.16.M88.4 R124, [R227+0x3000] ;  /* 0x00300000e37c783b */ /* 0x000fe20000000200 */
[C---:B------:R-:W-:Y:S01]  /*1810*/  IADD3 R237, R231.reuse, 0x6000, RZ ;  /* 0x00006000e7ed7810 */ /* 0x040fe20007ffe0ff */
[C---:B------:R-:W-:Y:S01]  /*1820*/  HMMA.16816.F32.BF16 R36, R156.reuse, R32, RZ ;  /* 0x000000209c24723c */ /* 0x040fe200000418ff */
[C---:B------:R-:W-:Y:S01]  /*1830*/  IADD3 R236, R231.reuse, 0x6800, RZ ;  /* 0x00006800e7ec7810 */ /* 0x040fe20007ffe0ff */
[----:B------:R-:W-:Y:S01]  /*1840*/  LDSM.16.M88.4 R108, [R230+0xf900] ;  /* 0x00f90000e66c783b */ /* 0x000fe20000000200 */
[C---:B------:R-:W-:Y:S02]  /*1850*/  IADD3 R235, R231.reuse, 0x7000, RZ ;  /* 0x00007000e7eb7810 */ /* 0x040fe40007ffe0ff */
[C---:B------:R-:W-:Y:S01]  /*1860*/  IADD3 R234, R231.reuse, 0x7800, RZ ;  /* 0x00007800e7ea7810 */ /* 0x040fe20007ffe0ff */
[----:B------:R-:W-:Y:S01]  /*1870*/  LDSM.16.M88.4 R112, [R227+0x3800] ;  /* 0x00380000e370783b */ /* 0x000fe20000000200 */
[C---:B------:R-:W-:Y:S01]  /*1880*/  IADD3 R233, R231.reuse, 0x8000, RZ ;  /* 0x00008000e7e97810 */ /* 0x040fe20007ffe0ff */
[C---:B------:R-:W-:Y:S01]  /*1890*/  HMMA.16816.F32.BF16 R32, R156.reuse, R34, RZ ;  /* 0x000000229c20723c */ /* 0x040fe200000418ff */
[----:B------:R-:W-:Y:S01]  /*18a0*/  IADD3 R232, R231, 0x8800, RZ ;  /* 0x00008800e7e87810 */ /* 0x000fe20007ffe0ff */
[----:B------:R-:W-:Y:S06]  /*18b0*/  LDSM.16.M88.4 R128, [R230+0x12100] ;  /* 0x01210000e680783b */ /* 0x000fec0000000200 */
[C---:B--2---:R-:W-:Y:S08]  /*18c0*/  HMMA.16816.F32.BF16 R8, R156.reuse, R52, RZ ;  /* 0x000000349c08723c */ /* 0x044ff000000418ff */
[----:B------:R-:W-:Y:S08]  /*18d0*/  HMMA.16816.F32.BF16 R12, R156, R42, RZ ;  /* 0x0000002a9c0c723c */ /* 0x000ff000000418ff */
[C---:B------:R-:W-:Y:S01]  /*18e0*/  HMMA.16816.F32.BF16 R48, R160.reuse, R72, R16 ;  /* 0x00000048a030723c */ /* 0x040fe20000041810 */
[----:B------:R-:W1:Y:S07]  /*18f0*/  LDSM.16.M88.4 R16, [R230+0xc100] ;  /* 0x00c10000e610783b */ /* 0x000e6e0000000200 */
[----:B------:R-:W-:Y:S08]  /*1900*/  HMMA.16816.F32.BF16 R64, R160, R46, R32 ;  /* 0x0000002ea040723c */ /* 0x000ff00000041820 */
[----:B------:R-:W-:Y:S01]  /*1910*/  HMMA.16816.F32.BF16 R32, R156, R54, RZ ;  /* 0x000000369c20723c */ /* 0x000fe200000418ff */
[----:B------:R-:W2:Y:S07]  /*1920*/  LDSM.16.M88.4 R52, [R230+0xd900] ;  /* 0x00d90000e634783b */ /* 0x000eae0000000200 */
[----:B------:R-:W-:Y:S08]  /*1930*/  HMMA.16816.F32.BF16 R40, R160, R80, R8 ;  /* 0x00000050a028723c */ /* 0x000ff00000041808 */
[C---:B------:R-:W-:Y:S08]  /*1940*/  HMMA.16816.F32.BF16 R8, R156.reuse, R76, RZ ;  /* 0x0000004c9c08723c */ /* 0x040ff000000418ff */
[----:B------:R-:W-:Y:S08]  /*1950*/  HMMA.16816.F32.BF16 R28, R156, R78, RZ ;  /* 0x0000004e9c1c723c */ /* 0x000ff000000418ff */
[C---:B------:R-:W-:Y:S01]  /*1960*/  HMMA.16816.F32.BF16 R68, R160.reuse, R44, R36 ;  /* 0x0000002ca044723c */ /* 0x040fe20000041824 */
[----:B------:R-:W-:Y:S07]  /*1970*/  LDSM.16.M88.4 R36, [R230+0xd100] ;  /* 0x00d10000e624783b */ /* 0x000fee0000000200 */
[C---:B------:R-:W-:Y:S01]  /*1980*/  HMMA.16816.F32.BF16 R44, R160.reuse, R74, R12 ;  /* 0x0000004aa02c723c */ /* 0x040fe2000004180c */
[----:B------:R-:W3:Y:S07]  /*1990*/  LDSM.16.M88.4 R12, [R230+0xc900] ;  /* 0x00c90000e60c783b */ /* 0x000eee0000000200 */
[C---:B------:R-:W-:Y:S08]  /*19a0*/  HMMA.16816.F32.BF16 R60, R160.reuse, R56, R24 ;  /* 0x00000038a03c723c */ /* 0x040ff00000041818 */
[----:B------:R-:W-:Y:S08]  /*19b0*/  HMMA.16816.F32.BF16 R56, R160, R58, R20 ;  /* 0x0000003aa038723c */ /* 0x000ff00000041814 */
[C---:B------:R-:W-:Y:S08]  /*19c0*/  HMMA.16816.F32.BF16 R24, R156.reuse, R84, RZ ;  /* 0x000000549c18723c */ /* 0x040ff000000418ff */
[----:B------:R-:W-:Y:S08]  /*19d0*/  HMMA.16816.F32.BF16 R20, R156, R86, RZ ;  /* 0x000000569c14723c */ /* 0x000ff000000418ff */
[C---:B------:R-:W-:Y:S08]  /*19e0*/  HMMA.16816.F32.BF16 R32, R160.reuse, R82, R32 ;  /* 0x00000052a020723c */ /* 0x040ff00000041820 */
[C---:B------:R-:W-:Y:S08]  /*19f0*/  HMMA.16816.F32.BF16 R72, R160.reuse, R88, R8 ;  /* 0x00000058a048723c */ /* 0x040ff00000041808 */
[----:B------:R-:W-:Y:S01]  /*1a00*/  HMMA.16816.F32.BF16 R84, R160, R90, R28 ;  /* 0x0000005aa054723c */ /* 0x000fe2000004181c */
[----:B------:R-:W4:Y:S04]  /*1a10*/  LDSM.16.M88.4 R88, [R230+0xe900] ;  /* 0x00e90000e658783b */ /* 0x000f280000000200 */
[----:B------:R-:W-:Y:S03]  /*1a20*/  LDSM.16.M88.4 R28, [R227+0x1800] ;  /* 0x00180000e31c783b */ /* 0x000fe60000000200 */
[C---:B-1----:R-:W-:Y:S08]  /*1a30*/  HMMA.16816.F32.BF16 R8, R184.reuse, R16, R68 ;  /* 0x00000010b808723c */ /* 0x042ff00000041844 */
[----:B------:R-:W-:Y:S08]  /*1a40*/  HMMA.16816.F32.BF16 R64, R184, R18, R64 ;  /* 0x00000012b840723c */ /* 0x000ff00000041840 */
[C---:B------:R-:W-:Y:S08]  /*1a50*/  HMMA.16816.F32.BF16 R80, R160.reuse, R100, R24 ;  /* 0x00000064a050723c */ /* 0x040ff00000041818 */
[----:B------:R-:W-:Y:S08]  /*1a60*/  HMMA.16816.F32.BF16 R76, R160, R102, R20 ;  /* 0x00000066a04c723c */ /* 0x000ff00000041814 */
[C---:B--2---:R-:W-:Y:S01]  /*1a70*/  HMMA.16816.F32.BF16 R16, R184.reuse, R52, R40 ;  /* 0x00000034b810723c */ /* 0x044fe20000041828 */
[----:B------:R-:W1:Y:S07]  /*1a80*/  LDSM.16.M88.4 R40, [R224+0xf100] ;  /* 0x00f10000e028783b */ /* 0x000e6e0000000200 */
[C---:B---3--:R-:W-:Y:S08]  /*1a90*/  HMMA.16816.F32.BF16 R60, R184.reuse, R12, R60 ;  /* 0x0000000cb83c723c */ /* 0x048ff0000004183c */
[C---:B------:R-:W-:Y:S08]  /*1aa0*/  HMMA.16816.F32.BF16 R56, R184.reuse, R14, R56 ;  /* 0x0000000eb838723c */ /* 0x040ff00000041838 */
[C---:B------:R-:W-:Y:S08]  /*1ab0*/  HMMA.16816.F32.BF16 R24, R184.reuse, R36, R48 ;  /* 0x00000024b818723c */ /* 0x040ff00000041830 */
[C---:B------:R-:W-:Y:S01]  /*1ac0*/  HMMA.16816.F32.BF16 R20, R184.reuse, R38, R44 ;  /* 0x00000026b814723c */ /* 0x040fe2000004182c */
[----:B------:R-:W2:Y:S07]  /*1ad0*/  LDSM.16.M88.4 R36, [R227+0x800] ;  /* 0x00080000e324783b */ /* 0x000eae0000000200 */
[----:B------:R-:W-:Y:S01]  /*1ae0*/  HMMA.16816.F32.BF16 R12, R184, R54, R32 ;  /* 0x00000036b80c723c */ /* 0x000fe20000041820 */
[----:B------:R-:W3:Y:S04]  /*1af0*/  LDSM.16.M88.4 R32, [R227+0x1000] ;  /* 0x00100000e320783b */ /* 0x000ee80000000200 */
[----:B------:R-:W-:Y:S03]  /*1b00*/  LDSM.16.M88.4 R52, [R227+0x2000] ;  /* 0x00200000e334783b */ /* 0x000fe60000000200 */
[----:B------:R-:W-:Y:S08]  /*1b10*/  HMMA.16816.F32.BF16 R8, R188, R96, R8 ;  /* 0x00000060bc08723c */ /* 0x000ff00000041808 */
[C---:B------:R-:W-:Y:S08]  /*1b20*/  HMMA.16816.F32.BF16 R48, R184.reuse, R92, R72 ;  /* 0x0000005cb830723c */ /* 0x040ff00000041848 */
[C---:B----4-:R-:W-:Y:S08]  /*1b30*/  HMMA.16816.F32.BF16 R100, R184.reuse, R88, R80 ;  /* 0x00000058b864723c */ /* 0x050ff00000041850 */
[----:B------:R-:W-:Y:S01]  /*1b40*/  HMMA.16816.F32.BF16 R72, R184, R90, R76 ;  /* 0x0000005ab848723c */ /* 0x000fe2000004184c */
[----:B------:R-:W4:Y:S07]  /*1b50*/  LDSM.16.M88.4 R88, [R231+0x3000] ;  /* 0x00300000e758783b */ /* 0x000f2e0000000200 */
[----:B-1----:R-:W-:Y:S08]  /*1b60*/  HMMA.16816.F32.BF16 R8, R192, R40, R8 ;  /* 0x00000028c008723c */ /* 0x002ff00000041808 */
[C---:B------:R-:W-:Y:S01]  /*1b70*/  HMMA.16816.F32.BF16 R44, R188.reuse, R98, R64 ;  /* 0x00000062bc2c723c */ /* 0x040fe20000041840 */
[----:B------:R-:W-:Y:S07]  /*1b80*/  LDSM.16.M88.4 R64, [R230+0xf100] ;  /* 0x00f10000e640783b */ /* 0x000fee0000000200 */
[C---:B--2---:R-:W-:Y:S08]  /*1b90*/  HMMA.16816.F32.BF16 R68, R188.reuse, R36, R60 ;  /* 0x00000024bc44723c */ /* 0x044ff0000004183c */
[C---:B---3--:R-:W-:Y:S01]  /*1ba0*/  HMMA.16816.F32.BF16 R60, R188.reuse, R34, R20 ;  /* 0x00000022bc3c723c */ /* 0x048fe20000041814 */
[----:B------:R-:W1:Y:S07]  /*1bb0*/  LDSM.16.M88.4 R20, [R224+0xf900] ;  /* 0x00f90000e014783b */ /* 0x000e6e0000000200 */
[----:B------:R-:W-:Y:S01]  /*1bc0*/  HMMA.16816.F32.BF16 R76, R188, R32, R24 ;  /* 0x00000020bc4c723c */ /* 0x000fe20000041818 */
[----:B------:R-:W2:Y:S07]  /*1bd0*/  LDSM.16.M88.4 R24, [R227+0x2800] ;  /* 0x00280000e318783b */ /* 0x000eae0000000200 */
[----:B------:R-:W-:Y:S08]  /*1be0*/  HMMA.16816.F32.BF16 R104, R184, R94, R84 ;  /* 0x0000005eb868723c */ /* 0x000ff00000041854 */
[----:B------:R-:W-:Y:S08]  /*1bf0*/  HMMA.16816.F32.BF16 R92, R188, R30, R12 ;  /* 0x0000001ebc5c723c */ /* 0x000ff0000004180c */
[----:B----4-:R-:W-:Y:S08]  /*1c00*/  HMMA.16816.F32.BF16 R8, R196, R88, R8 ;  /* 0x00000058c408723c */ /* 0x010ff00000041808 */
[----:B------:R-:W-:Y:S08]  /*1c10*/  HMMA.16816.F32.BF16 R12, R192, R42, R44 ;  /* 0x0000002ac00c723c */ /* 0x000ff0000004182c */
[C---:B------:R-:W-:Y:S01]  /*1c20*/  HMMA.16816.F32.BF16 R96, R188.reuse, R28, R16 ;  /* 0x0000001cbc60723c */ /* 0x040fe20000041810 */
[----:B------:R-:W3:Y:S07]  /*1c30*/  LDSM.16.M88.4 R16, [R224+0x10100] ;  /* 0x01010000e010783b */ /* 0x000eee0000000200 */
[----:B------:R-:W-:Y:S01]  /*1c40*/  HMMA.16816.F32.BF16 R84, R188, R38, R56 ;  /* 0x00000026bc54723c */ /* 0x000fe20000041838 */
[----:B------:R-:W4:Y:S04]  /*1c50*/  LDSM.16.M88.4 R56, [R224+0x11900] ;  /* 0x01190000e038783b */ /* 0x000f280000000200 */
[----:B------:R-:W5:Y:S03]  /*1c60*/  LDSM.16.M88.4 R36, [R224+0x10900] ;  /* 0x01090000e024783b */ /* 0x000f660000000200 */
[----:B-1----:R-:W-:Y:S01]  /*1c70*/  HMMA.16816.F32.BF16 R32, R192, R20, R68 ;  /* 0x00000014c020723c */ /* 0x002fe20000041844 */
[----:B------:R-:W-:Y:S07]  /*1c80*/  LDSM.16.M88.4 R68, [R231+0x4800] ;  /* 0x00480000e744783b */ /* 0x000fee0000000200 */
[C---:B------:R-:W-:Y:S01]  /*1c90*/  HMMA.16816.F32.BF16 R80, R188.reuse, R52, R48 ;  /* 0x00000034bc50723c */ /* 0x040fe20000041830 */
[----:B------:R-:W1:Y:S07]  /*1ca0*/  LDSM.16.M88.4 R48, [R224+0x11100] ;  /* 0x01110000e030783b */ /* 0x000e6e0000000200 */
[----:B--2---:R-:W-:Y:S08]  /*1cb0*/  HMMA.16816.F32.BF16 R40, R188, R26, R72 ;  /* 0x0000001abc28723c */ /* 0x004ff00000041848 */
[----:B------:R-:W-:Y:S08]  /*1cc0*/  HMMA.16816.F32.BF16 R8, R200, R64, R8 ;  /* 0x00000040c808723c */ /* 0x000ff00000041808 */
[----:B------:R-:W-:Y:S08]  /*1cd0*/  HMMA.16816.F32.BF16 R12, R196, R90, R12 ;  /* 0x0000005ac40c723c */ /* 0x000ff0000004180c */
[----:B------:R-:W-:Y:S01]  /*1ce0*/  HMMA.16816.F32.BF16 R44, R188, R24, R100 ;  /* 0x00000018bc2c723c */ /* 0x000fe20000041864 */
[----:B------:R-:W-:Y:S07]  /*1cf0*/  LDSM.16.M88.4 R100, [R230+0x11900] ;  /* 0x01190000e664783b */ /* 0x000fee0000000200 */
[----:B------:R-:W-:Y:S08]  /*1d00*/  HMMA.16816.F32.BF16 R84, R192, R22, R84 ;  /* 0x00000016c054723c */ /* 0x000ff00000041854 */
[----:B------:R-:W-:Y:S01]  /*1d10*/  HMMA.16816.F32.BF16 R52, R188, R54, R104 ;  /* 0x00000036bc34723c */ /* 0x000fe20000041868 */
[----:B------:R-:W-:Y:S07]  /*1d20*/  LDSM.16.M88.4 R104, [R231+0x5000] ;  /* 0x00500000e768783b */ /* 0x000fee0000000200 */
[C---:B---3--:R-:W-:Y:S08]  /*1d30*/  HMMA.16816.F32.BF16 R76, R192.reuse, R16, R76 ;  /* 0x00000010c04c723c */ /* 0x048ff0000004184c */
[----:B------:R-:W-:Y:S01]  /*1d40*/  HMMA.16816.F32.BF16 R72, R192, R18, R60 ;  /* 0x00000012c048723c */ /* 0x000fe2000004183c */
[----:B------:R-:W2:Y:S07]  /*1d50*/  LDSM.16.M88.4 R60, [R231+0x4000] ;  /* 0x00400000e73c783b */ /* 0x000eae0000000200 */
[----:B------:R-:W-:Y:S01]  /*1d60*/  HMMA.16816.F32.BF16 R16, R196, R116, R32 ;  /* 0x00000074c410723c */ /* 0x000fe20000041820 */
[----:B------:R-:W-:Y:S07]  /*1d70*/  LDSM.16.M88.4 R32, [R230+0x11100] ;  /* 0x01110000e620783b */ /* 0x000fee0000000200 */
[----:B----4-:R-:W-:Y:S01]  /*1d80*/  HMMA.16816.F32.BF16 R88, R192, R58, R40 ;  /* 0x0000003ac058723c */ /* 0x010fe20000041828 */
[----:B------:R-:W3:Y:S07]  /*1d90*/  LDSM.16.M88.4 R40, [R231+0x5800] ;  /* 0x00580000e728783b */ /* 0x000eee0000000200 */
[----:B------:R-:W-:Y:S08]  /*1da0*/  HMMA.16816.F32.BF16 R8, R204, R124, R8 ;  /* 0x0000007ccc08723c */ /* 0x000ff00000041808 */
[----:B------:R-:W-:Y:S08]  /*1db0*/  HMMA.16816.F32.BF16 R12, R200, R66, R12 ;  /* 0x00000042c80c723c */ /* 0x000ff0000004180c */
[C---:B-----5:R-:W-:Y:S08]  /*1dc0*/  HMMA.16816.F32.BF16 R24, R192.reuse, R38, R92 ;  /* 0x00000026c018723c */ /* 0x060ff0000004185c */
[----:B------:R-:W-:Y:S08]  /*1dd0*/  HMMA.16816.F32.BF16 R92, R192, R56, R44 ;  /* 0x00000038c05c723c */ /* 0x000ff0000004182c */
[----:B------:R-:W-:Y:S01]  /*1de0*/  HMMA.16816.F32.BF16 R44, R196, R118, R84 ;  /* 0x00000076c42c723c */ /* 0x000fe20000041854 */
[----:B------:R-:W4:Y:S07]  /*1df0*/  LDSM.16.M88.4 R116, [R231+0x6000] ;  /* 0x00600000e774783b */ /* 0x000f2e0000000200 */
[C---:B-1----:R-:W-:Y:S01]  /*1e00*/  HMMA.16816.F32.BF16 R20, R192.reuse, R48, R80 ;  /* 0x00000030c014723c */ /* 0x042fe20000041850 */
[----:B------:R-:W1:Y:S07]  /*1e10*/  LDSM.16.M88.4 R80, [R230+0x10100] ;  /* 0x01010000e650783b */ /* 0x000e6e0000000200 */
[C---:B------:R-:W-:Y:S01]  /*1e20*/  HMMA.16816.F32.BF16 R28, R192.reuse, R36, R96 ;  /* 0x00000024c01c723c */ /* 0x040fe20000041860 */
[----:B------:R-:W-:Y:S07]  /*1e30*/  LDSM.16.M88.4 R36, [R230+0x10900] ;  /* 0x01090000e624783b */ /* 0x000fee0000000200 */
[----:B------:R-:W-:Y:S08]  /*1e40*/  HMMA.16816.F32.BF16 R96, R192, R50, R52 ;  /* 0x00000032c060723c */ /* 0x000ff00000041834 */
[----:B------:R-:W-:Y:S08]  /*1e50*/  HMMA.16816.F32.BF16 R16, R200, R108, R16 ;  /* 0x0000006cc810723c */ /* 0x000ff00000041810 */
[----:B------:R-:W-:Y:S08]  /*1e60*/  HMMA.16816.F32.BF16 R8, R208, R120, R8 ;  /* 0x00000078d008723c */ /* 0x000ff00000041808 */
[----:B------:R-:W-:Y:S01]  /*1e70*/  HMMA.16816.F32.BF16 R12, R204, R126, R12 ;  /* 0x0000007ecc0c723c */ /* 0x000fe2000004180c */
[----:B------:R-:W5:Y:S07]  /*1e80*/  LDSM.16.M88.4 R124, [R224+0x12900] ;  /* 0x01290000e07c783b */ /* 0x000f6e0000000200 */
[C---:B--2---:R-:W-:Y:S01]  /*1e90*/  HMMA.16816.F32.BF16 R52, R196.reuse, R60, R76 ;  /* 0x0000003cc434723c */ /* 0x044fe2000004184c */
[----:B------:R-:W-:Y:S07]  /*1ea0*/  LDSM.16.M88.4 R76, [R227+0x4800] ;  /* 0x00480000e34c783b */ /* 0x000fee0000000200 */
[C---:B------:R-:W-:Y:S08]  /*1eb0*/  HMMA.16816.F32.BF16 R56, R196.reuse, R70, R24 ;  /* 0x00000046c438723c */ /* 0x040ff00000041818 */
[C---:B------:R-:W-:Y:S08]  /*1ec0*/  HMMA.16816.F32.BF16 R48, R196.reuse, R104, R20 ;  /* 0x00000068c430723c */ /* 0x040ff00000041814 */
[----:B---3--:R-:W-:Y:S08]  /*1ed0*/  HMMA.16816.F32.BF16 R24, R196, R40, R92 ;  /* 0x00000028c418723c */ /* 0x008ff0000004185c */
[----:B------:R-:W-:Y:S01]  /*1ee0*/  HMMA.16816.F32.BF16 R20, R200, R110, R44 ;  /* 0x0000006ec814723c */ /* 0x000fe2000004182c */
[----:B------:R-:W-:Y:S07]  /*1ef0*/  LDSM.16.M88.4 R108, [R227+0x6000] ;  /* 0x00600000e36c783b */ /* 0x000fee0000000200 */
[C---:B------:R-:W-:Y:S01]  /*1f00*/  HMMA.16816.F32.BF16 R64, R196.reuse, R62, R72 ;  /* 0x0000003ec440723c */ /* 0x040fe20000041848 */
[----:B------:R-:W-:Y:S07]  /*1f10*/  LDSM.16.M88.4 R72, [R224+0x13900] ;  /* 0x01390000e048783b */ /* 0x000fee0000000200 */
[C---:B------:R-:W-:Y:S01]  /*1f20*/  HMMA.16816.F32.BF16 R60, R196.reuse, R68, R28 ;  /* 0x00000044c43c723c */ /* 0x040fe2000004181c */
[----:B------:R-:W2:Y:S07]  /*1f30*/  LDSM.16.M88.4 R68, [R227+0x4000] ;  /* 0x00400000e344783b */ /* 0x000eae0000000200 */
[----:B------:R-:W-:Y:S01]  /*1f40*/  HMMA.16816.F32.BF16 R28, R196, R106, R96 ;  /* 0x0000006ac41c723c */ /* 0x000fe20000041860 */
[----:B------:R-:W-:Y:S04]  /*1f50*/  LDSM.16.M88.4 R104, [R231+0x6800] ;  /* 0x00680000e768783b */ /* 0x000fe80000000200 */
[----:B------:R-:W-:Y:S03]  /*1f60*/  LDSM.16.M88.4 R96, [R227+0x5800] ;  /* 0x00580000e360783b */ /* 0x000fe60000000200 */
[----:B------:R-:W-:Y:S08]  /*1f70*/  HMMA.16816.F32.BF16 R16, R204, R112, R16 ;  /* 0x00000070cc10723c */ /* 0x000ff00000041810 */
[----:B----4-:R-:W-:Y:S08]  /*1f80*/  HMMA.16816.F32.BF16 R8, R212, R116, R8 ;  /* 0x00000074d408723c */ /* 0x010ff00000041808 */
[----:B------:R-:W-:Y:S08]  /*1f90*/  HMMA.16816.F32.BF16 R12, R208, R122, R12 ;  /* 0x0000007ad00c723c */ /* 0x000ff0000004180c */
[----:B------:R-:W-:Y:S01]  /*1fa0*/  HMMA.16816.F32.BF16 R92, R196, R42, R88 ;  /* 0x0000002ac45c723c */ /* 0x000fe20000041858 */
[----:B------:R-:W3:Y:S07]  /*1fb0*/  LDSM.16.M88.4 R88, [R227+0x5000] ;  /* 0x00500000e358783b */ /* 0x000eee0000000200 */
[C---:B-1----:R-:W-:Y:S08]  /*1fc0*/  HMMA.16816.F32.BF16 R84, R200.reuse, R80, R52 ;  /* 0x00000050c854723c */ /* 0x042ff00000041834 */
[----:B------:R-:W-:Y:S08]  /*1fd0*/  HMMA.16816.F32.BF16 R40, R200, R100, R24 ;  /* 0x00000064c828723c */ /* 0x000ff00000041818 */
[----:B------:R-:W-:Y:S08]  /*1fe0*/  HMMA.16816.F32.BF16 R24, R204, R114, R20 ;  /* 0x00000072cc18723c */ /* 0x000ff00000041814 */
[C---:B------:R-:W-:Y:S01]  /*1ff0*/  HMMA.16816.F32.BF16 R64, R200.reuse, R82, R64 ;  /* 0x00000052c840723c */ /* 0x040fe20000041840 */
[----:B------:R-:W-:Y:S07]  /*2000*/  LDSM.16.M88.4 R80, [R230+0x12900] ;  /* 0x01290000e650783b */ /* 0x000fee0000000200 */
[C---:B------:R-:W-:Y:S08]  /*2010*/  HMMA.16816.F32.BF16 R52, R200.reuse, R32, R48 ;  /* 0x00000020c834723c */ /* 0x040ff00000041830 */
[----:B------:R-:W-:Y:S01]  /*2020*/  HMMA.16816.F32.BF16 R44, R200, R34, R28 ;  /* 0x00000022c82c723c */ /* 0x000fe2000004181c */
[----:B------:R-:W1:Y:S07]  /*2030*/  LDSM.16.M88.4 R32, [R224+0x13100] ;  /* 0x01310000e020783b */ /* 0x000e6e0000000200 */
[----:B-----5:R-:W-:Y:S08]  /*2040*/  HMMA.16816.F32.BF16 R20, R208, R124, R16 ;  /* 0x0000007cd014723c */ /* 0x020ff00000041810 */
[C---:B------:R-:W-:Y:S08]  /*2050*/  HMMA.16816.F32.BF16 R60, R200.reuse, R36, R60 ;  /* 0x00000024c83c723c */ /* 0x040ff0000004183c */
[----:B------:R-:W-:Y:S08]  /*2060*/  HMMA.16816.F32.BF16 R56, R200, R38, R56 ;  /* 0x00000026c838723c */ /* 0x000ff00000041838 */
[----:B------:R-:W-:Y:S08]  /*2070*/  HMMA.16816.F32.BF16 R8, R216, R128, R8 ;  /* 0x00000080d808723c */ /* 0x000ff00000041808 */
[----:B------:R-:W-:Y:S08]  /*2080*/  HMMA.16816.F32.BF16 R12, R212, R118, R12 ;  /* 0x00000076d40c723c */ /* 0x000ff0000004180c */
[----:B--2---:R-:W-:Y:S08]  /*2090*/  HMMA.16816.F32.BF16 R16, R204, R68, R84 ;  /* 0x00000044cc10723c */ /* 0x004ff00000041854 */
[----:B------:R-:W-:Y:S08]  /*20a0*/  HMMA.16816.F32.BF16 R24, R208, R126, R24 ;  /* 0x0000007ed018723c */ /* 0x000ff00000041818 */
[C---:B------:R-:W-:Y:S08]  /*20b0*/  HMMA.16816.F32.BF16 R36, R204.reuse, R70, R64 ;  /* 0x00000046cc24723c */ /* 0x040ff00000041840 */
[C---:B---3--:R-:W-:Y:S01]  /*20c0*/  HMMA.16816.F32.BF16 R68, R204.reuse, R88, R52 ;  /* 0x00000058cc44723c */ /* 0x048fe20000041834 */
[----:B------:R-:W-:Y:S07]  /*20d0*/  LDSM.16.M88.4 R52, [R224+0x14100] ;  /* 0x01410000e034783b */ /* 0x000fee0000000200 */
[----:B------:R-:W-:Y:S01]  /*20e0*/  HMMA.16816.F32.BF16 R88, R204, R90, R44 ;  /* 0x0000005acc58723c */ /* 0x000fe2000004182c */
[----:B------:R-:W2:Y:S07]  /*20f0*/  LDSM.16.M88.4 R44, [R231+0x7000] ;  /* 0x00700000e72c783b */ /* 0x000eae0000000200 */
[----:B------:R-:W-:Y:S08]  /*2100*/  HMMA.16816.F32.BF16 R20, R212, R104, R20 ;  /* 0x00000068d414723c */ /* 0x000ff00000041814 */
[C---:B------:R-:W-:Y:S08]  /*2110*/  HMMA.16816.F32.BF16 R48, R204.reuse, R76, R60 ;  /* 0x0000004ccc30723c */ /* 0x040ff0000004183c */
[C---:B------:R-:W-:Y:S01]  /*2120*/  HMMA.16816.F32.BF16 R64, R204.reuse, R78, R56 ;  /* 0x0000004ecc40723c */ /* 0x040fe20000041838 */
[----:B------:R-:W3:Y:S07]  /*2130*/  LDSM.16.M88.4 R56, [R227+0x6800] ;  /* 0x00680000e338783b */ /* 0x000eee0000000200 */
[----:B------:R-:W-:Y:S08]  /*2140*/  HMMA.16816.F32.BF16 R76, R204, R96, R40 ;  /* 0x00000060cc4c723c */ /* 0x000ff00000041828 */
[----:B------:R-:W-:Y:S08]  /*2150*/  HMMA.16816.F32.BF16 R40, R220, R108, R8 ;  /* 0x0000006cdc28723c */ /* 0x000ff00000041808 */
[----:B------:R-:W-:Y:S08]  /*2160*/  HMMA.16816.F32.BF16 R8, R216, R130, R12 ;  /* 0x00000082d808723c */ /* 0x000ff0000004180c */
[----:B-1----:R-:W-:Y:S08]  /*2170*/  HMMA.16816.F32.BF16 R12, R208, R32, R16 ;  /* 0x00000020d00c723c */ /* 0x002ff00000041810 */
[----:B------:R-:W-:Y:S01]  /*2180*/  HMMA.16816.F32.BF16 R24, R212, R106, R24 ;  /* 0x0000006ad418723c */ /* 0x000fe20000041818 */
[----:B------:R-:W-:-:S04]  /*2190*/  FMUL.FTZ R2, R40, c[0x0][0x320] ;  /* 0x0000c80028027a20 */ /* 0x000fc80000410000 */
[----:B------:R1:W4:Y:S03]  /*21a0*/  MUFU.TANH R101, R2 ;  /* 0x0000000200657308 */ /* 0x0003260000002400 */
[----:B------:R-:W-:Y:S08]  /*21b0*/  HMMA.16816.F32.BF16 R28, R200, R102, R92 ;  /* 0x00000066c81c723c */ /* 0x000ff0000004185c */
[----:B------:R-:W-:Y:S01]  /*21c0*/  HMMA.16816.F32.BF16 R36, R208, R34, R36 ;  /* 0x00000022d024723c */ /* 0x000fe20000041824 */
[----:B------:R-:W5:Y:S01]  /*21d0*/  LDSM.16.M88.4 R32, [R230+0x13100] ;  /* 0x01310000e620783b */ /* 0x000f620000000200 */
[----:B-1----:R-:W-:-:S06]  /*21e0*/  FMUL.FTZ R2, R41, c[0x0][0x320] ;  /* 0x0000c80029027a20 */ /* 0x002fcc0000410000 */
[----:B------:R-:W-:Y:S01]  /*21f0*/  HMMA.16816.F32.BF16 R20, R216, R80, R20 ;  /* 0x00000050d814723c */ /* 0x000fe20000041814 */
[----:B------:R1:W1:Y:S07]  /*2200*/  MUFU.TANH R100, R2 ;  /* 0x0000000200647308 */ /* 0x00026e0000002400 */
[----:B------:R-:W-:Y:S08]  /*2210*/  HMMA.16816.F32.BF16 R16, R220, R110, R8 ;  /* 0x0000006edc10723c */ /* 0x000ff00000041808 */
[----:B--2---:R-:W-:Y:S01]  /*2220*/  HMMA.16816.F32.BF16 R12, R212, R44, R12 ;  /* 0x0000002cd40c723c */ /* 0x004fe2000004180c */
[----:B-1----:R-:W-:-:S04]  /*2230*/  FMUL.FTZ R2, R42, c[0x0][0x320] ;  /* 0x0000c8002a027a20 */ /* 0x002fc80000410000 */
[----:B------:R1:W2:Y:S03]  /*2240*/  MUFU.TANH R95, R2 ;  /* 0x00000002005f7308 */ /* 0x0002a60000002400 */
[----:B------:R-:W-:Y:S08]  /*2250*/  HMMA.16816.F32.BF16 R8, R216, R82, R24 ;  /* 0x00000052d808723c */ /* 0x000ff00000041818 */
[----:B------:R-:W-:Y:S01]  /*2260*/  HMMA.16816.F32.BF16 R96, R204, R98, R28 ;  /* 0x00000062cc60723c */ /* 0x000fe2000004181c */
[----:B-1----:R-:W-:-:S02]  /*2270*/  FMUL.FTZ R2, R43, c[0x0][0x320] ;  /* 0x0000c8002b027a20 */ /* 0x002fc40000410000 */
[----:B------:R-:W1:Y:S05]  /*2280*/  LDSM.16.M88.4 R40, [R231+0x7800] ;  /* 0x00780000e728783b */ /* 0x000e6a0000000200 */
[----:B------:R-:W-:Y:S01]  /*2290*/  HMMA.16816.F32.BF16 R60, R208, R72, R48 ;  /* 0x00000048d03c723c */ /* 0x000fe20000041830 */
[----:B------:R2:W1:Y:S01]  /*22a0*/  MUFU.TANH R94, R2 ;  /* 0x00000002005e7308 */ /* 0x0004620000002400 */
[----:B------:R-:W-:Y:S06]  /*22b0*/  LDSM.16.M88.4 R48, [R227+0x7000] ;  /* 0x00700000e330783b */ /* 0x000fec0000000200 */
[----:B---3--:R-:W-:Y:S08]  /*22c0*/  HMMA.16816.F32.BF16 R28, R220, R56, R20 ;  /* 0x00000038dc1c723c */ /* 0x008ff00000041814 */
[----:B------:R-:W-:Y:S01]  /*22d0*/  HMMA.16816.F32.BF16 R24, R212, R46, R36 ;  /* 0x0000002ed418723c */ /* 0x000fe20000041824 */
[----:B--2---:R-:W-:Y:S01]  /*22e0*/  FMUL.FTZ R2, R16, c[0x0][0x320] ;  /* 0x0000c80010027a20 */ /* 0x004fe20000410000 */
[----:B------:R-:W-:Y:S03]  /*22f0*/  LDSM.16.M88.4 R44, [R230+0x13900] ;  /* 0x01390000e62c783b */ /* 0x000fe60000000200 */
[----:B------:R2:W3:Y:S03]  /*2300*/  MUFU.TANH R93, R2 ;  /* 0x00000002005d7308 */ /* 0x0004e60000002400 */
[----:B-----5:R-:W-:Y:S08]  /*2310*/  HMMA.16816.F32.BF16 R20, R216, R32, R12 ;  /* 0x00000020d814723c */ /* 0x020ff0000004180c */
[----:B------:R-:W-:Y:S01]  /*2320*/  HMMA.16816.F32.BF16 R8, R220, R58, R8 ;  /* 0x0000003adc08723c */ /* 0x000fe20000041808 */
[----:B--2---:R-:W-:-:S07]  /*2330*/  FMUL.FTZ R2, R17, c[0x0][0x320] ;  /* 0x0000c80011027a20 */ /* 0x004fce0000410000 */
[----:B------:R-:W-:Y:S01]  /*2340*/  HMMA.16816.F32.BF16 R12, R216, R34, R24 ;  /* 0x00000022d80c723c */ /* 0x000fe20000041818 */
[----:B------:R2:W1:Y:S01]  /*2350*/  MUFU.TANH R92, R2 ;  /* 0x00000002005c7308 */ /* 0x0004620000002400 */
[----:B------:R-:W-:Y:S06]  /*2360*/  LDSM.16.M88.4 R32, [R231+0x8000] ;  /* 0x00800000e720783b */ /* 0x000fec0000000200 */
[C---:B------:R-:W-:Y:S08]  /*2370*/  HMMA.16816.F32.BF16 R68, R208.reuse, R52, R68 ;  /* 0x00000034d044723c */ /* 0x040ff00000041844 */
[----:B------:R-:W-:Y:S01]  /*2380*/  HMMA.16816.F32.BF16 R64, R208, R74, R64 ;  /* 0x0000004ad040723c */ /* 0x000fe20000041840 */
[----:B--2---:R-:W-:-:S04]  /*2390*/  FMUL.FTZ R2, R18, c[0x0][0x320] ;  /* 0x0000c80012027a20 */ /* 0x004fc80000410000 */
[----:B------:R2:W1:Y:S03]  /*23a0*/  MUFU.TANH R87, R2 ;  /* 0x0000000200577308 */ /* 0x0004660000002400 */
[----:B------:R-:W-:Y:S01]  /*23b0*/  HMMA.16816.F32.BF16 R36, R208, R54, R88 ;  /* 0x00000036d024723c */ /* 0x000fe20000041858 */
[----:B------:R-:W-:Y:S01]  /*23c0*/  LDSM.16.M88.4 R52, [R231+0x8800] ;  /* 0x00880000e734783b */ /* 0x000fe20000000200 */
[----:B--2---:R-:W-:-:S06]  /*23d0*/  FMUL.FTZ R2, R19, c[0x0][0x320] ;  /* 0x0000c80013027a20 */ /* 0x004fcc0000410000 */
[C---:B-1----:R-:W-:Y:S01]  /*23e0*/  HMMA.16816.F32.BF16 R16, R212.reuse, R40, R60 ;  /* 0x00000028d410723c */ /* 0x042fe2000004183c */
[----:B------:R-:W1:Y:S01]  /*23f0*/  LDSM.16.M88.4 R60, [R224+0x14900] ;  /* 0x01490000e03c783b */ /* 0x000e620000000200 */
[----:B------:R2:W1:Y:S06]  /*2400*/  MUFU.TANH R86, R2 ;  /* 0x0000000200567308 */ /* 0x00046c0000002400 */
[----:B------:R-:W-:Y:S01]  /*2410*/  HMMA.16816.F32.BF16 R24, R212, R42, R64 ;  /* 0x0000002ad418723c */ /* 0x000fe20000041840 */
[----:B------:R-:W5:Y:S01]  /*2420*/  LDSM.16.M88.4 R40, [R227+0x7800] ;  /* 0x00780000e328783b */ /* 0x000f620000000200 */
[----:B--2---:R-:W-:-:S04]  /*2430*/  FMUL.FTZ R2, R28, c[0x0][0x320] ;  /* 0x0000c8001c027a20 */ /* 0x004fc80000410000 */
[----:B------:R2:W1:Y:S02]  /*2440*/  MUFU.TANH R85, R2 ;  /* 0x0000000200557308 */ /* 0x0004640000002400 */
[----:B--2---:R-:W-:Y:S01]  /*2450*/  FMUL.FTZ R2, R29, c[0x0][0x320] ;  /* 0x0000c8001d027a20 */ /* 0x004fe20000410000 */
[----:B-1----:R-:W-:Y:S05]  /*2460*/  HMMA.16816.F32.BF16 R56, R208, R60, R76 ;  /* 0x0000003cd038723c */ /* 0x002fea000004184c */
[----:B------:R1:W2:Y:S02]  /*2470*/  MUFU.TANH R84, R2 ;  /* 0x0000000200547308 */ /* 0x0002a40000002400 */
[----:B-1----:R-:W-:-:S06]  /*2480*/  FMUL.FTZ R2, R30, c[0x0][0x320] ;  /* 0x0000c8001e027a20 */ /* 0x002fcc0000410000 */
[----:B------:R1:W1:Y:S02]  /*2490*/  MUFU.TANH R83, R2 ;  /* 0x0000000200537308 */ /* 0x0002640000002400 */
[----:B-1----:R-:W-:Y:S02]  /*24a0*/  FMUL.FTZ R2, R31, c[0x0][0x320] ;  /* 0x0000c8001f027a20 */ /* 0x002fe40000410000 */
[----:B------:R-:W-:Y:S04]  /*24b0*/  HMMA.16816.F32.BF16 R28, R220, R48, R20 ;  /* 0x00000030dc1c723c */ /* 0x000fe80000041814 */
[----:B------:R1:W1:Y:S04]  /*24c0*/  MUFU.TANH R82, R2 ;  /* 0x0000000200527308 */ /* 0x0002680000002400 */
[----:B------:R-:W-:Y:S08]  /*24d0*/  HMMA.16816.F32.BF16 R20, R216, R44, R16 ;  /* 0x0000002cd814723c */ /* 0x000ff00000041810 */
[----:B------:R-:W-:Y:S01]  /*24e0*/  HMMA.16816.F32.BF16 R16, R212, R32, R68 ;  /* 0x00000020d410723c */ /* 0x000fe20000041844 */
[----:B-1----:R-:W-:-:S04]  /*24f0*/  FMUL.FTZ R2, R8, c[0x0][0x320] ;  /* 0x0000c80008027a20 */ /* 0x002fc80000410000 */
[----:B------:R1:W1:Y:S02]  /*2500*/  MUFU.TANH R81, R2 ;  /* 0x0000000200517308 */ /* 0x0002640000002400 */
[----:B-1----:R-:W-:-:S06]  /*2510*/  FMUL.FTZ R2, R9, c[0x0][0x320] ;  /* 0x0000c80009027a20 */ /* 0x002fcc0000410000 */
[----:B------:R1:W1:Y:S02]  /*2520*/  MUFU.TANH R80, R2 ;  /* 0x0000000200507308 */ /* 0x0002640000002400 */
[----:B-1----:R-:W-:-:S06]  /*2530*/  FMUL.FTZ R2, R10, c[0x0][0x320] ;  /* 0x0000c8000a027a20 */ /* 0x002fcc0000410000 */
[----:B------:R1:W1:Y:S02]  /*2540*/  MUFU.TANH R75, R2 ;  /* 0x00000002004b7308 */ /* 0x0002640000002400 */
[----:B-1----:R-:W-:Y:S02]  /*2550*/  FMUL.FTZ R2, R11, c[0x0][0x320] ;  /* 0x0000c8000b027a20 */ /* 0x002fe40000410000 */
[----:B------:R-:W-:Y:S01]  /*2560*/  HMMA.16816.F32.BF16 R8, R220, R50, R12 ;  /* 0x00000032dc08723c */ /* 0x000fe2000004180c */
[----:B------:R-:W1:Y:S03]  /*2570*/  LDSM.16.M88.4 R48, [R230+0x14100] ;  /* 0x01410000e630783b */ /* 0x000e660000000200 */
[----:B------:R2:W1:Y:S04]  /*2580*/  MUFU.TANH R74, R2 ;  /* 0x00000002004a7308 */ /* 0x0004680000002400 */
[----:B------:R-:W-:Y:S01]  /*2590*/  HMMA.16816.F32.BF16 R12, R216, R46, R24 ;  /* 0x0000002ed80c723c */ /* 0x000fe20000041818 */
[----:B------:R-:W-:Y:S07]  /*25a0*/  LDSM.16.M88.4 R44, [R227+0x8000] ;  /* 0x00800000e32c783b */ /* 0x000fee0000000200 */
[----:B-----5:R-:W-:Y:S01]  /*25b0*/  HMMA.16816.F32.BF16 R24, R220, R40, R20 ;  /* 0x00000028dc18723c */ /* 0x020fe20000041814 */
[----:B--2---:R-:W-:-:S04]  /*25c0*/  FMUL.FTZ R2, R28, c[0x0][0x320] ;  /* 0x0000c8001c027a20 */ /* 0x004fc80000410000 */
[----:B------:R2:W1:Y:S11]  /*25d0*/  MUFU.TANH R73, R2 ;  /* 0x0000000200497308 */ /* 0x0004760000002400 */
[----:B------:R-:W-:Y:S01]  /*25e0*/  HMMA.16816.F32.BF16 R12, R220, R42, R12 ;  /* 0x0000002adc0c723c */ /* 0x000fe2000004180c */
[----:B--2---:R-:W-:-:S07]  /*25f0*/  FMUL.FTZ R2, R29, c[0x0][0x320] ;  /* 0x0000c8001d027a20 */ /* 0x004fce0000410000 */
[----:B------:R-:W-:Y:S01]  /*2600*/  FMUL.FTZ R25, R25, c[0x0][0x320] ;  /* 0x0000c80019197a20 */ /* 0x000fe20000410000 */
[----:B-1----:R-:W-:Y:S01]  /*2610*/  HMMA.16816.F32.BF16 R20, R216, R48, R16 ;  /* 0x00000030d814723c */ /* 0x002fe20000041810 */
[----:B------:R1:W2:Y:S01]  /*2620*/  MUFU.TANH R72, R2 ;  /* 0x0000000200487308 */ /* 0x0002a20000002400 */
[----:B------:R-:W-:Y:S02]  /*2630*/  FMUL.FTZ R26, R26, c[0x0][0x320] ;  /* 0x0000c8001a1a7a20 */ /* 0x000fe40000410000 */
[----:B------:R-:W-:-:S04]  /*2640*/  FMUL.FTZ R27, R27, c[0x0][0x320] ;  /* 0x0000c8001b1b7a20 */ /* 0x000fc80000410000 */
[----:B------:R-:W-:Y:S01]  /*2650*/  HMMA.16816.F32.BF16 R16, R212, R52, R56 ;  /* 0x00000034d410723c */ /* 0x000fe20000041838 */
[----:B------:R-:W2:Y:S06]  /*2660*/  MUFU.TANH R60, R25 ;  /* 0x00000019003c7308 */ /* 0x000eac0000002400 */
[----:B------:R-:W-:Y:S02]  /*2670*/  FMUL.FTZ R12, R12, c[0x0][0x320] ;  /* 0x0000c8000c0c7a20 */ /* 0x000fe40000410000 */
[----:B-1----:R-:W-:Y:S01]  /*2680*/  FMUL.FTZ R2, R30, c[0x0][0x320] ;  /* 0x0000c8001e027a20 */ /* 0x002fe20000410000 */
[----:B------:R-:W1:Y:S01]  /*2690*/  MUFU.TANH R52, R26 ;  /* 0x0000001a00347308 */ /* 0x000e620000002400 */
[----:B------:R-:W-:-:S02]  /*26a0*/  FMUL.FTZ R13, R13, c[0x0][0x320] ;  /* 0x0000c8000d0d7a20 */ /* 0x000fc40000410000 */
[----:B------:R-:W-:Y:S02]  /*26b0*/  FMUL.FTZ R14, R14, c[0x0][0x320] ;  /* 0x0000c8000e0e7a20 */ /* 0x000fe40000410000 */
[----:B------:R-:W-:-:S03]  /*26c0*/  FMUL.FTZ R15, R15, c[0x0][0x320] ;  /* 0x0000c8000f0f7a20 */ /* 0x000fc60000410000 */
[----:B------:R5:W1:Y:S08]  /*26d0*/  MUFU.TANH R69, R2 ;  /* 0x0000000200457308 */ /* 0x000a700000002400 */
[----:B------:R-:W1:Y:S01]  /*26e0*/  MUFU.TANH R49, R27 ;  /* 0x0000001b00317308 */ /* 0x000e620000002400 */
[----:B-----5:R-:W-:-:S07]  /*26f0*/  FMUL.FTZ R2, R31, c[0x0][0x320] ;  /* 0x0000c8001f027a20 */ /* 0x020fce0000410000 */
[----:B------:R-:W1:Y:S01]  /*2700*/  MUFU.TANH R48, R12 ;  /* 0x0000000c00307308 */ /* 0x000e620000002400 */
[----:B------:R-:W-:Y:S01]  /*2710*/  HMMA.16816.F32.BF16 R28, R212, R34, R36 ;  /* 0x00000022d41c723c */ /* 0x000fe20000041824 */
[----:B------:R-:W5:Y:S04]  /*2720*/  LDSM.16.M88.4 R36, [R230+0x14900] ;  /* 0x01490000e624783b */ /* 0x000f680000000200 */
[----:B------:R-:W1:Y:S01]  /*2730*/  LDSM.16.M88.4 R32, [R227+0x8800] ;  /* 0x00880000e320783b */ /* 0x000e620000000200 */
[----:B------:R-:W-:-:S04]  /*2740*/  DEPBAR.LE SB0, 0x0 ;  /* 0x000080000000791a */ /* 0x000fc80000000000 */
[----:B------:R2:W1:Y:S08]  /*2750*/  MUFU.TANH R68, R2 ;  /* 0x0000000200447308 */ /* 0x0004700000002400 */
[----:B------:R-:W1:Y:S06]  /*2760*/  MUFU.TANH R43, R15 ;  /* 0x0000000f002b7308 */ /* 0x000e6c0000002400 */
[----:B------:R-:W-:Y:S01]  /*2770*/  HMMA.16816.F32.BF16 R28, R216, R50, R28 ;  /* 0x00000032d81c723c */ /* 0x000fe2000004181c */
[----:B--2---:R-:W-:-:S04]  /*2780*/  FMUL.FTZ R2, R8, c[0x0][0x320] ;  /* 0x0000c80008027a20 */ /* 0x004fc80000410000 */
[----:B------:R2:W1:Y:S03]  /*2790*/  MUFU.TANH R67, R2 ;  /* 0x0000000200437308 */ /* 0x0004660000002400 */
[----:B-----5:R-:W-:Y:S01]  /*27a0*/  HMMA.16816.F32.BF16 R16, R216, R36, R16 ;  /* 0x00000024d810723c */ /* 0x020fe20000041810 */
[----:B--2---:R-:W-:-:S04]  /*27b0*/  FMUL.FTZ R2, R9, c[0x0][0x320] ;  /* 0x0000c80009027a20 */ /* 0x004fc80000410000 */
[----:B------:R2:W1:Y:S02]  /*27c0*/  MUFU.TANH R66, R2 ;  /* 0x0000000200427308 */ /* 0x0004640000002400 */
[----:B--2---:R-:W-:-:S06]  /*27d0*/  FMUL.FTZ R2, R10, c[0x0][0x320] ;  /* 0x0000c8000a027a20 */ /* 0x004fcc0000410000 */
[----:B------:R2:W1:Y:S02]  /*27e0*/  MUFU.TANH R65, R2 ;  /* 0x0000000200417308 */ /* 0x0004640000002400 */
[----:B--2---:R-:W-:Y:S02]  /*27f0*/  FMUL.FTZ R2, R11, c[0x0][0x320] ;  /* 0x0000c8000b027a20 */ /* 0x004fe40000410000 */
[----:B------:R-:W-:Y:S04]  /*2800*/  HMMA.16816.F32.BF16 R8, R208, R62, R96 ;  /* 0x0000003ed008723c */ /* 0x000fe80000041860 */
[----:B------:R2:W1:Y:S02]  /*2810*/  MUFU.TANH R64, R2 ;  /* 0x0000000200407308 */ /* 0x0004640000002400 */
[----:B--2---:R-:W-:-:S02]  /*2820*/  FMUL.FTZ R2, R24, c[0x0][0x320] ;  /* 0x0000c80018027a20 */ /* 0x004fc40000410000 */
[----:B------:R-:W-:Y:S04]  /*2830*/  HMMA.16816.F32.BF16 R24, R220, R44, R20 ;  /* 0x0000002cdc18723c */ /* 0x000fe80000041814 */
[----:B------:R-:W2:Y:S11]  /*2840*/  MUFU.TANH R45, R13 ;  /* 0x0000000d002d7308 */ /* 0x000eb60000002400 */
[----:B------:R-:W-:Y:S01]  /*2850*/  @!UPT UIADD3 URZ, URZ, URZ, URZ ;  /* 0x0000003f3f3ff290 */ /* 0x000fe2000fffe03f */
[----:B------:R-:W-:Y:S01]  /*2860*/  HMMA.16816.F32.BF16 R8, R212, R54, R8 ;  /* 0x00000036d408723c */ /* 0x000fe20000041808 */
[----:B------:R1:W1:Y:S07]  /*2870*/  MUFU.TANH R44, R14 ;  /* 0x0000000e002c7308 */ /* 0x00026e0000002400 */
[----:B------:R-:W-:Y:S01]  /*2880*/  HMMA.16816.F32.BF16 R20, R220, R46, R28 ;  /* 0x0000002edc14723c */ /* 0x000fe2000004181c */
[----:B------:R2:W2:Y:S01]  /*2890*/  MUFU.TANH R61, R2 ;  /* 0x00000002003d7308 */ /* 0x0004a20000002400 */
[----:B------:R-:W-:-:S06]  /*28a0*/  FMUL.FTZ R25, R25, c[0x0][0x320] ;  /* 0x0000c80019197a20 */ /* 0x000fcc0000410000 */
[----:B-1----:R-:W-:Y:S01]  /*28b0*/  HMMA.16816.F32.BF16 R12, R220, R32, R16 ;  /* 0x00000020dc0c723c */ /* 0x002fe20000041810 */
[----:B------:R-:W-:Y:S02]  /*28c0*/  FMUL.FTZ R26, R26, c[0x0][0x320] ;  /* 0x0000c8001a1a7a20 */ /* 0x000fe40000410000 */
[----:B------:R-:W-:Y:S01]  /*28d0*/  FMUL.FTZ R27, R27, c[0x0][0x320] ;  /* 0x0000c8001b1b7a20 */ /* 0x000fe20000410000 */
[----:B------:R1:W1:Y:S01]  /*28e0*/  MUFU.TANH R41, R25 ;  /* 0x0000001900297308 */ /* 0x0002620000002400 */
[----:B------:R-:W-:-:S03]  /*28f0*/  FMUL.FTZ R24, R24, c[0x0][0x320] ;  /* 0x0000c80018187a20 */ /* 0x000fc60000410000 */
[----:B------:R-:W-:Y:S04]  /*2900*/  HMMA.16816.F32.BF16 R8, R216, R38, R8 ;  /* 0x00000026d808723c */ /* 0x000fe80000041808 */
[----:B------:R1:W1:Y:S04]  /*2910*/  MUFU.TANH R40, R26 ;  /* 0x0000001a00287308 */ /* 0x0002680000002400 */
[----:B------:R-:W-:Y:S02]  /*2920*/  FMUL.FTZ R20, R20, c[0x0][0x320] ;  /* 0x0000c80014147a20 */ /* 0x000fe40000410000 */
[----:B------:R-:W-:-:S02]  /*2930*/  FMUL.FTZ R21, R21, c[0x0][0x320] ;  /* 0x0000c80015157a20 */ /* 0x000fc40000410000 */
[----:B------:R-:W-:Y:S01]  /*2940*/  FMUL.FTZ R22, R22, c[0x0][0x320] ;  /* 0x0000c80016167a20 */ /* 0x000fe20000410000 */
[----:B------:R1:W1:Y:S01]  /*2950*/  MUFU.TANH R37, R27 ;  /* 0x0000001b00257308 */ /* 0x0002620000002400 */
[----:B------:R-:W-:Y:S02]  /*2960*/  FMUL.FTZ R23, R23, c[0x0][0x320] ;  /* 0x0000c80017177a20 */ /* 0x000fe40000410000 */
[----:B------:R-:W-:Y:S02]  /*2970*/  FMUL.FTZ R12, R12, c[0x0][0x320] ;  /* 0x0000c8000c0c7a20 */ /* 0x000fe40000410000 */
[----:B------:R-:W-:Y:S02]  /*2980*/  FMUL.FTZ R13, R13, c[0x0][0x320] ;  /* 0x0000c8000d0d7a20 */ /* 0x000fe40000410000 */
[----:B------:R-:W-:Y:S01]  /*2990*/  FMUL.FTZ R14, R14, c[0x0][0x320] ;  /* 0x0000c8000e0e7a20 */ /* 0x000fe20000410000 */
[----:B------:R1:W1:Y:S01]  /*29a0*/  MUFU.TANH R42, R24 ;  /* 0x00000018002a7308 */ /* 0x0002620000002400 */
[----:B------:R-:W-:-:S02]  /*29b0*/  FMUL.FTZ R15, R15, c[0x0][0x320] ;  /* 0x0000c8000f0f7a20 */ /* 0x000fc40000410000 */
[----:B------:R-:W-:Y:S05]  /*29c0*/  HMMA.16816.F32.BF16 R8, R220, R34, R8 ;  /* 0x00000022dc08723c */ /* 0x000fea0000041808 */
[----:B------:R1:W1:Y:S08]  /*29d0*/  MUFU.TANH R36, R20 ;  /* 0x0000001400247308 */ /* 0x0002700000002400 */
[----:B------:R1:W1:Y:S08]  /*29e0*/  MUFU.TANH R33, R21 ;  /* 0x0000001500217308 */ /* 0x0002700000002400 */
[----:B------:R1:W1:Y:S03]  /*29f0*/  MUFU.TANH R27, R22 ;  /* 0x00000016001b7308 */ /* 0x0002660000002400 */
[----:B------:R-:W-:-:S02]  /*2a00*/  FMUL.FTZ R8, R8, c[0x0][0x320] ;  /* 0x0000c80008087a20 */ /* 0x000fc40000410000 */
[----:B------:R-:W-:Y:S02]  /*2a10*/  FMUL.FTZ R9, R9, c[0x0][0x320] ;  /* 0x0000c80009097a20 */ /* 0x000fe40000410000 */
[----:B------:R-:W-:Y:S01]  /*2a20*/  FMUL.FTZ R10, R10, c[0x0][0x320] ;  /* 0x0000c8000a0a7a20 */ /* 0x000fe20000410000 */
[----:B------:R1:W1:Y:S01]  /*2a30*/  MUFU.TANH R30, R23 ;  /* 0x00000017001e7308 */ /* 0x0002620000002400 */
[----:B------:R-:W-:-:S07]  /*2a40*/  FMUL.FTZ R11, R11, c[0x0][0x320] ;  /* 0x0000c8000b0b7a20 */ /* 0x000fce0000410000 */
[----:B------:R1:W1:Y:S08]  /*2a50*/  MUFU.TANH R26, R12 ;  /* 0x0000000c001a7308 */ /* 0x0002700000002400 */
[----:B------:R1:W1:Y:S08]  /*2a60*/  MUFU.TANH R25, R13 ;  /* 0x0000000d00197308 */ /* 0x0002700000002400 */
[----:B------:R1:W1:Y:S08]  /*2a70*/  MUFU.TANH R19, R14 ;  /* 0x0000000e00137308 */ /* 0x0002700000002400 */
[----:B------:R1:W1:Y:S08]  /*2a80*/  MUFU.TANH R34, R15 ;  /* 0x0000000f00227308 */ /* 0x0002700000002400 */
[----:B------:R1:W1:Y:S08]  /*2a90*/  MUFU.TANH R18, R8 ;  /* 0x0000000800127308 */ /* 0x0002700000002400 */
[----:B------:R1:W1:Y:S08]  /*2aa0*/  MUFU.TANH R17, R9 ;  /* 0x0000000900117308 */ /* 0x0002700000002400 */
[----:B------:R1:W1:Y:S08]  /*2ab0*/  MUFU.TANH R32, R10 ;  /* 0x0000000a00207308 */ /* 0x0002700000002400 */
[----:B------:R1:W1:Y:S01]  /*2ac0*/  MUFU.TANH R31, R11 ;  /* 0x0000000b001f7308 */ /* 0x0002620000002400 */
[----:B------:R-:W-:Y:S06]  /*2ad0*/  BAR.SYNC.DEFER_BLOCKING 0x0 ;  /* 0x0000000000007b1d */ /* 0x000fec0000010000 */
[----:B------:R-:W-:Y:S05]  /*2ae0*/  @!P3 BRA `(.L_x_1) ;  /* 0x000001f00000b947 */ /* 0x000fea0003800000 */
[----:B--234-:R-:W-:Y:S01]  /*2af0*/  IADD3 R6, R141, -0x2, RZ ;  /* 0xfffffffe8d067810 */ /* 0x01cfe20007ffe0ff */
[C---:B-1----:R-:W-:Y:S01]  /*2b00*/  IMAD.SHL.U32 R8, R135.reuse, 0x40, RZ ;  /* 0x0000004087087824 */ /* 0x042fe200078e00ff */
[----:B------:R-:W-:Y:S01]  /*2b10*/  SHF.L.U64.HI R9, R135, 0x6, R138 ;  /* 0x0000000687097819 */ /* 0x000fe2000001028a */
[----:B------:R-:W-:Y:S01]  /*2b20*/  IMAD.SHL.U32 R14, R140, 0x2, RZ ;  /* 0x000000028c0e7824 */ /* 0x000fe200078e00ff */
[----:B------:R-:W-:Y:S01]  /*2b30*/  SHF.R.S32.HI R3, RZ, 0x1f, R6 ;  /* 0x0000001fff037819 */ /* 0x000fe20000011406 */
[----:B------:R-:W-:-:S02]  /*2b40*/  IMAD R2, R134, R6, RZ ;  /* 0x0000000686027224 */ /* 0x000fc400078e02ff */
[----:B------:R-:W-:-:S04]  /*2b50*/  IMAD.WIDE.U32 R6, R6, R136, R142 ;  /* 0x0000008806067225 */ /* 0x000fc800078e008e */
[----:B------:R-:W-:Y:S01]  /*2b60*/  IMAD R3, R3, R136, R2 ;  /* 0x0000008803037224 */ /* 0x000fe200078e0202 */
[----:B------:R-:W-:-:S03]  /*2b70*/  LEA R2, P0, R6, c[0x0][0x1c8], 0x1 ;  /* 0x0000720006027a11 */ /* 0x000fc600078008ff */
[----:B------:R-:W-:Y:S01]  /*2b80*/  IMAD.IADD R3, R7, 0x1, R3 ;  /* 0x0000000107037824 */ /* 0x000fe200078e0203 */
[----:B------:R-:W-:-:S04]  /*2b90*/  IADD3 R12, P2, P1, R8, 0x80, R2 ;  /* 0x00000080080c7810 */ /* 0x000fc8000795e002 */
[----:B------:R-:W-:Y:S02]  /*2ba0*/  LEA.HI.X R3, R6, c[0x0][0x1cc], R3, 0x1, P0 ;  /* 0x0000730006037a11 */ /* 0x000fe400000f0c03 */
[C---:B------:R-:W-:Y:S02]  /*2bb0*/  IADD3 R6, P0, R8.reuse, R2, RZ ;  /* 0x0000000208067210 */ /* 0x040fe40007f1e0ff */
[C-C-:B------:R-:W-:Y:S01]  /*2bc0*/  IADD3.X R13, R9.reuse, RZ, R3.reuse, P2, P1 ;  /* 0x000000ff090d7210 */ /* 0x140fe200017e2403 */
[----:B------:R-:W-:Y:S01]  /*2bd0*/  @!PT LDS RZ, [RZ] ;  /* 0x00000000fffff984 */ /* 0x000fe20000000800 */
[----:B------:R-:W-:Y:S01]  /*2be0*/  @!PT LDS RZ, [RZ] ;  /* 0x00000000fffff984 */ /* 0x000fe20000000800 */
[----:B------:R-:W-:Y:S01]  /*2bf0*/  @!PT LDS RZ, [RZ] ;  /* 0x00000000fffff984 */ /* 0x000fe20000000800 */
[----:B------:R1:W-:Y:S01]  /*2c00*/  LDGSTS.E.BYPASS.LTC128B.128 [R14+0xc100], [R2.64], !P6 ;  /* 0x0c100000020e7fae */ /* 0x0003e2000f101d48 */
[----:B------:R-:W-:Y:S01]  /*2c10*/  IADD3 R10, P2, P1, R8, 0x100, R2 ;  /* 0x00000100080a7810 */ /* 0x000fe2000795e002 */
[C-C-:B------:R-:W-:Y:S01]  /*2c20*/  IMAD.X R7, R9.reuse, 0x1, R3.reuse, P0 ;  /* 0x0000000109077824 */ /* 0x140fe200000e0603 */
[----:B------:R-:W-:Y:S01]  /*2c30*/  IADD3 R8, P0, R6, R8, RZ ;  /* 0x0000000806087210 */ /* 0x000fe20007f1e0ff */
[----:B------:R1:W-:Y:S01]  /*2c40*/  LDGSTS.E.BYPASS.LTC128B.128 [R14+0xf100], [R2.64+0x80], !P5 ;  /* 0x0f100080020e7fae */ /* 0x0003e2000e901d48 */
[----:B------:R-:W-:-:S03]  /*2c50*/  IADD3.X R11, R9, RZ, R3, P2, P1 ;  /* 0x000000ff090b7210 */ /* 0x000fc600017e2403 */
[----:B------:R-:W-:Y:S01]  /*2c60*/  IMAD.X R9, R7, 0x1, R9, P0 ;  /* 0x0000000107097824 */ /* 0x000fe200000e0609 */
[----:B------:R1:W-:Y:S04]  /*2c70*/  LDGSTS.E.BYPASS.LTC128B.128 [R14+0x12100], [R2.64+0x100], !P4 ;  /* 0x12100100020e7fae */ /* 0x0003e8000e101d48 */
[----:B------:R1:W-:Y:S04]  /*2c80*/  LDGSTS.E.BYPASS.LTC128B.128 [R14+0xd100], [R6.64], !P6 ;  /* 0x0d100000060e7fae */ /* 0x0003e8000f101d48 */
[----:B------:R1:W-:Y:S04]  /*2c90*/  LDGSTS.E.BYPASS.LTC128B.128 [R14+0x10100], [R12.64], !P5 ;  /* 0x101000000c0e7fae */ /* 0x0003e8000e901d48 */
[----:B------:R1:W-:Y:S04]  /*2ca0*/  LDGSTS.E.BYPASS.LTC128B.128 [R14+0x13100], [R10.64], !P4 ;  /* 0x131000000a0e7fae */ /* 0x0003e8000e101d48 */
[----:B------:R1:W-:Y:S04]  /*2cb0*/  LDGSTS.E.BYPASS.LTC128B.128 [R14+0xe100], [R8.64], !P6 ;  /* 0x0e100000080e7fae */ /* 0x0003e8000f101d48 */
[----:B------:R1:W-:Y:S04]  /*2cc0*/  LDGSTS.E.BYPASS.LTC128B.128 [R14+0x11100], [R8.64+0x80], !P5 ;  /* 0x11100080080e7fae */ /* 0x0003e8000e901d48 */
[----:B------:R1:W-:Y:S02]  /*2cd0*/  LDGSTS.E.BYPASS.LTC128B.128 [R14+0x14100], [R8.64+0x100], !P4 ;  /* 0x14100100080e7fae */ /* 0x0003e4000e101d48 */
.L_x_1:
[----:B--234-:R-:W-:Y:S01]  /*2ce0*/  STL [R1+0x80], R188 ;  /* 0x000080bc01007387 */ /* 0x01cfe20000100800 */
[----:B-1----:R-:W-:Y:S01]  /*2cf0*/  SHF.R.S32.HI R2, RZ, 0x1f, R132 ;  /* 0x0000001fff027819 */ /* 0x002fe20000011484 */
[----:B------:R-:W-:-:S02]  /*2d00*/  IMAD.SHL.U32 R225, R5, 0x2, RZ ;  /* 0x0000000205e17824 */ /* 0x000fc400078e00ff */
[----:B------:R-:W-:Y:S01]  /*2d10*/  STL [R1+0x7c], R187 ;  /* 0x00007cbb01007387 */ /* 0x000fe20000100800 */
[----:B------:R-:W-:Y:S01]  /*2d20*/  LEA.HI R3, R2, R132, RZ, 0x2 ;  /* 0x0000008402037211 */ /* 0x000fe200078f10ff */
[----:B------:R-:W-:Y:S01]  /*2d30*/  IMAD R229, R0, 0x2, R225 ;  /* 0x0000000200e57824 */ /* 0x000fe200078e02e1 */
[----:B------:R-:W-:Y:S01]  /*2d40*/  LEA R226, R4, R225, 0x1 ;  /* 0x000000e104e27211 */ /* 0x000fe200078e08ff */
[----:B------:R-:W-:Y:S01]  /*2d50*/  STL [R1+0x78], R186 ;  /* 0x000078ba01007387 */ /* 0x000fe20000100800 */
[----:B------:R-:W-:Y:S02]  /*2d60*/  LOP3.LUT R2, R3, 0x7ffffffc, RZ, 0xc0, !PT ;  /* 0x7ffffffc03027812 */ /* 0x000fe400078ec0ff */
[----:B------:R-:W-:Y:S01]  /*2d70*/  LEA R228, R0, R226, 0x1 ;  /* 0x000000e200e47211 */ /* 0x000fe200078e08ff */
[----:B------:R-:W-:Y:S02]  /*2d80*/  STL [R1+0x74], R185 ;  /* 0x000074b901007387 */ /* 0x000fe40000100800 */
[----:B------:R-:W-:-:S02]  /*2d90*/  IMAD.IADD R2, R132, 0x1, -R2 ;  /* 0x0000000184027824 */ /* 0x000fc400078e0a02 */
[----:B------:R-:W-:Y:S04]  /*2da0*/  STL [R1+0x70], R184 ;  /* 0x000070b801007387 */ /* 0x000fe80000100800 */
        /* <DEDUP_REMOVED lines=8> */
[----:B------:R1:W-:Y:S04]  /*2e30*/  STL [R1+0x4c], R3 ;  /* 0x00004c0301007387 */ /* 0x0003e80000100800 */
[----:B------:R-:W-:Y:S04]  /*2e40*/  LDSM.16.MT88.4 R76, [R229+0x3900] ;  /* 0x00390000e54c783b */ /* 0x000fe80000004200 */
[----:B------:R-:W0:Y:S01]  /*2e50*/  LDGDEPBAR ;  /* 0x00000000000079af */ /* 0x000e220000000000 */
[----:B-1----:R-:W-:-:S05]  /*2e60*/  IADD3 R3, R133, c[0x0][0x1d0], RZ ;  /* 0x0000740085037a10 */ /* 0x002fca0007ffe0ff */
[----:B------:R-:W-:-:S05]  /*2e70*/  IMAD R2, R2, -0x2, R3 ;  /* 0xfffffffe02027824 */ /* 0x000fca00078e0203 */
[C---:B------:R-:W-:Y:S02]  /*2e80*/  ISETP.GT.AND P2, PT, R2.reuse, RZ, PT ;  /* 0x000000ff0200720c */ /* 0x040fe40003f44270 */
[C---:B------:R-:W-:Y:S02]  /*2e90*/  ISETP.GT.AND P1, PT, R2.reuse, 0x1, PT ;  /* 0x000000010200780c */ /* 0x040fe40003f24270 */
[----:B------:R-:W-:Y:S02]  /*2ea0*/  ISETP.GT.AND P0, PT, R2, 0x8, PT ;  /* 0x000000080200780c */ /* 0x000fe40003f04270 */
[----:B------:R-:W-:Y:S02]  /*2eb0*/  FSEL R7, R101, -INF , P2 ;  /* 0xff80000065077808 */ /* 0x000fe40001000000 */
[----:B------:R-:W-:Y:S02]  /*2ec0*/  FSEL R8, R100, -INF , P1 ;  /* 0xff80000064087808 */ /* 0x000fe40000800000 */
[----:B------:R-:W-:-:S02]  /*2ed0*/  FSEL R16, R95, -INF , P2 ;  /* 0xff8000005f107808 */ /* 0x000fc40001000000 */
[----:B------:R-:W-:Y:S02]  /*2ee0*/  ISETP.GT.AND P2, PT, R2, 0x9, PT ;  /* 0x000000090200780c */ /* 0x000fe40003f44270 */
[----:B------:R-:W-:Y:S02]  /*2ef0*/  FSEL R9, R93, -INF , P0 ;  /* 0xff8000005d097808 */ /* 0x000fe40000000000 */
[----:B------:R-:W-:Y:S02]  /*2f00*/  FMNMX.FTZ R100, R7, R8, !PT ;  /* 0x0000000807647209 */ /* 0x000fe40007810000 */
[----:B------:R-:W-:Y:S02]  /*2f10*/  FSEL R20, R94, -INF , P1 ;  /* 0xff8000005e147808 */ /* 0x000fe40000800000 */
[----:B------:R-:W-:Y:S02]  /*2f20*/  ISETP.GT.AND P1, PT, R2, 0x10, PT ;  /* 0x000000100200780c */ /* 0x000fe40003f24270 */
[----:B------:R-:W-:-:S02]  /*2f30*/  FSEL R10, R92, -INF , P2 ;  /* 0xff8000005c0a7808 */ /* 0x000fc40001000000 */
[----:B------:R-:W-:Y:S02]  /*2f40*/  FMNMX.FTZ R100, R9, R100, !PT ;  /* 0x0000006409647209 */ /* 0x000fe40007810000 */
[----:B------:R-:W-:Y:S02]  /*2f50*/  FSEL R21, R87, -INF , P0 ;  /* 0xff80000057157808 */ /* 0x000fe40000000000 */
[----:B------:R-:W-:Y:S02]  /*2f60*/  ISETP.GT.AND P0, PT, R2, 0x11, PT ;  /* 0x000000110200780c */ /* 0x000fe40003f04270 */
[----:B------:R-:W-:Y:S02]  /*2f70*/  FSEL R11, R85, -INF , P1 ;  /* 0xff800000550b7808 */ /* 0x000fe40000800000 */
[----:B------:R-:W-:Y:S02]  /*2f80*/  FMNMX.FTZ R100, R10, R100, !PT ;  /* 0x000000640a647209 */ /* 0x000fe40007810000 */
        /* <DEDUP_REMOVED lines=19> */
[----:B------:R-:W-:Y:S01]  /*30c0*/  FMNMX.FTZ R100, R83, R100, !PT ;  /* 0x0000006453647209 */ /* 0x000fe20007810000 */
[----:B------:R-:W-:Y:S01]  /*30d0*/  LDSM.16.MT88.4 R72, [R229+0x3100] ;  /* 0x00310000e548783b */ /* 0x000fe20000004200 */
[----:B------:R-:W-:Y:S02]  /*30e0*/  FSEL R90, R69, -INF , P0 ;  /* 0xff800000455a7808 */ /* 0x000fe40000000000 */
[----:B------:R-:W-:Y:S02]  /*30f0*/  ISETP.GT.AND P0, PT, R2, 0x29, PT ;  /* 0x000000290200780c */ /* 0x000fe40003f04270 */
[----:B------:R-:W-:Y:S02]  /*3100*/  FSEL R81, R67, -INF , P1 ;  /* 0xff80000043517808 */ /* 0x000fe40000800000 */
[----:B------:R-:W-:Y:S02]  /*3110*/  FMNMX.FTZ R100, R82, R100, !PT ;  /* 0x0000006452647209 */ /* 0x000fe40007810000 */
[----:B------:R-:W-:-:S02]  /*3120*/  FSEL R89, R68, -INF , P2 ;  /* 0xff80000044597808 */ /* 0x000fc40001000000 */
[----:B------:R-:W-:Y:S01]  /*3130*/  ISETP.GT.AND P2, PT, R2, 0x30, PT ;  /* 0x000000300200780c */ /* 0x000fe20003f44270 */
[----:B------:R-:W-:Y:S01]  /*3140*/  LDSM.16.MT88.4 R68, [R228+0x900] ;  /* 0x00090000e444783b */ /* 0x000fe20000004200 */
[----:B------:R-:W-:Y:S02]  /*3150*/  FSEL R80, R66, -INF , P0 ;  /* 0xff80000042507808 */ /* 0x000fe40000000000 */
[----:B------:R-:W-:Y:S02]  /*3160*/  FMNMX.FTZ R100, R81, R100, !PT ;  /* 0x0000006451647209 */ /* 0x000fe40007810000 */
[----:B------:R-:W-:Y:S02]  /*3170*/  FSEL R88, R65, -INF , P1 ;  /* 0xff80000041587808 */ /* 0x000fe40000800000 */
[----:B------:R-:W-:Y:S02]  /*3180*/  ISETP.GT.AND P1, PT, R2, 0x31, PT ;  /* 0x000000310200780c */ /* 0x000fe40003f24270 */
[----:B------:R-:W-:-:S02]  /*3190*/  FSEL R249, R61, -INF , P2 ;  /* 0xff8000003df97808 */ /* 0x000fc40001000000 */
[----:B------:R-:W-:Y:S02]  /*31a0*/  FMNMX.FTZ R100, R80, R100, !PT ;  /* 0x0000006450647209 */ /* 0x000fe40007810000 */
[----:B------:R-:W-:Y:S02]  /*31b0*/  FMNMX.FTZ R3, R16, R20, !PT ;  /* 0x0000001410037209 */ /* 0x000fe40007810000 */
[----:B------:R-:W-:Y:S02]  /*31c0*/  FSEL R91, R64, -INF , P0 ;  /* 0xff800000405b7808 */ /* 0x000fe40000000000 */
[----:B------:R-:W-:Y:S01]  /*31d0*/  ISETP.GT.AND P0, PT, R2, 0x38, PT ;  /* 0x000000380200780c */ /* 0x000fe20003f04270 */
[----:B------:R-:W-:Y:S01]  /*31e0*/  LDSM.16.MT88.4 R64, [R225+0x3900] ;  /* 0x00390000e140783b */ /* 0x000fe20000004200 */
[----:B------:R-:W-:Y:S02]  /*31f0*/  FSEL R103, R60, -INF , P1 ;  /* 0xff8000003c677808 */ /* 0x000fe40000800000 */
[----:B------:R-:W-:Y:S01]  /*3200*/  FMNMX.FTZ R100, R249, R100, !PT ;  /* 0x00000064f9647209 */ /* 0x000fe20007810000 */
[----:B------:R-:W-:Y:S01]  /*3210*/  LDSM.16.MT88.4 R60, [R226+0x3900] ;  /* 0x00390000e23c783b */ /* 0x000fe20000004200 */
[----:B------:R-:W-:-:S02]  /*3220*/  FMNMX.FTZ R3, R21, R3, !PT ;  /* 0x0000000315037209 */ /* 0x000fc40007810000 */
[----:B------:R-:W-:Y:S02]  /*3230*/  FSEL R252, R52, -INF , P2 ;  /* 0xff80000034fc7808 */ /* 0x000fe40001000000 */
[----:B------:R-:W-:Y:S01]  /*3240*/  ISETP.GT.AND P2, PT, R2, 0x39, PT ;  /* 0x000000390200780c */ /* 0x000fe20003f44270 */
[----:B------:R-:W-:Y:S01]  /*3250*/  LDSM.16.MT88.4 R52, [R226+0x900] ;  /* 0x00090000e234783b */ /* 0x000fe20000004200 */
[----:B------:R-:W-:Y:S02]  /*3260*/  FSEL R102, R48, -INF , P0 ;  /* 0xff80000030667808 */ /* 0x000fe40000000000 */
[----:B------:R-:W-:Y:S02]  /*3270*/  FMNMX.FTZ R100, R103, R100, !PT ;  /* 0x0000006467647209 */ /* 0x000fe40007810000 */
[----:B------:R-:W-:Y:S02]  /*3280*/  FMNMX.FTZ R3, R22, R3, !PT ;  /* 0x0000000316037209 */ /* 0x000fe40007810000 */
[----:B------:R-:W-:-:S02]  /*3290*/  FSEL R251, R49, -INF , P1 ;  /* 0xff80000031fb7808 */ /* 0x000fc40000800000 */
[----:B------:R-:W-:Y:S01]  /*32a0*/  ISETP.GT.AND P1, PT, R2, 0x40, PT ;  /* 0x000000400200780c */ /* 0x000fe20003f24270 */
[----:B------:R-:W-:Y:S01]  /*32b0*/  LDSM.16.MT88.4 R48, [R225+0x3100] ;  /* 0x00310000e130783b */ /* 0x000fe20000004200 */
[----:B------:R-:W-:Y:S02]  /*32c0*/  FSEL R101, R45, -INF , P2 ;  /* 0xff8000002d657808 */ /* 0x000fe40001000000 */
[----:B------:R-:W-:Y:S02]  /*32d0*/  FMNMX.FTZ R100, R102, R100, !PT ;  /* 0x0000006466647209 */ /* 0x000fe40007810000 */
[----:B------:R-:W-:Y:S02]  /*32e0*/  FMNMX.FTZ R3, R23, R3, !PT ;  /* 0x0000000317037209 */ /* 0x000fe40007810000 */
[----:B------:R-:W-:Y:S02]  /*32f0*/  FSEL R250, R44, -INF , P0 ;  /* 0xff8000002cfa7808 */ /* 0x000fe40000000000 */
[----:B------:R-:W-:Y:S01]  /*3300*/  ISETP.GT.AND P0, PT, R2, 0x41, PT ;  /* 0x000000410200780c */ /* 0x000fe20003f04270 */
[----:B------:R-:W-:Y:S01]  /*3310*/  LDSM.16.MT88.4 R44, [R229+0x100] ;  /* 0x00010000e52c783b */ /* 0x000fe20000004200 */
[----:B------:R-:W-:-:S02]  /*3320*/  FSEL R116, R42, -INF , P1 ;  /* 0xff8000002a747808 */ /* 0x000fc40000800000 */
[----:B------:R-:W-:Y:S02]  /*3330*/  FMNMX.FTZ R100, R101, R100, !PT ;  /* 0x0000006465647209 */ /* 0x000fe40007810000 */
[----:B------:R-:W-:Y:S02]  /*3340*/  FMNMX.FTZ R3, R24, R3, !PT ;  /* 0x0000000318037209 */ /* 0x000fe40007810000 */
[----:B------:R-:W-:Y:S02]  /*3350*/  FSEL R121, R43, -INF , P2 ;  /* 0xff8000002b797808 */ /* 0x000fe40001000000 */
[----:B------:R-:W-:Y:S02]  /*3360*/  ISETP.GT.AND P2, PT, R2, 0x48, PT ;  /* 0x000000480200780c */ /* 0x000fe40003f44270 */
[----:B------:R-:W-:Y:S02]  /*3370*/  FSEL R115, R41, -INF , P0 ;  /* 0xff80000029737808 */ /* 0x000fe40000000000 */
[----:B------:R-:W-:-:S02]  /*3380*/  FMNMX.FTZ R100, R116, R100, !PT ;  /* 0x0000006474647209 */ /* 0x000fc40007810000 */
[----:B------:R-:W-:Y:S02]  /*3390*/  FMNMX.FTZ R3, R28, R3, !PT ;  /* 0x000000031c037209 */ /* 0x000fe40007810000 */
[----:B------:R-:W-:Y:S02]  /*33a0*/  FSEL R110, R40, -INF , P1 ;  /* 0xff800000286e7808 */ /* 0x000fe40000800000 */
[----:B------:R-:W-:Y:S01]  /*33b0*/  ISETP.GT.AND P1, PT, R2, 0x49, PT ;  /* 0x000000490200780c */ /* 0x000fe20003f24270 */
[----:B------:R-:W-:Y:S01]  /*33c0*/  LDSM.16.MT88.4 R40, [R226+0x100] ;  /* 0x00010000e228783b */ /* 0x000fe20000004200 */
[----:B------:R-:W-:Y:S02]  /*33d0*/  FSEL R117, R36, -INF , P2 ;  /* 0xff80000024757808 */ /* 0x000fe40001000000 */
[----:B------:R-:W-:Y:S02]  /*33e0*/  FMNMX.FTZ R100, R115, R100, !PT ;  /* 0x0000006473647209 */ /* 0x000fe40007810000 */
        /* <DEDUP_REMOVED lines=8> */
[----:B------:R-:W-:Y:S02]  /*3470*/  ISETP.GT.AND P2, PT, R2, 0x51, PT ;  /* 0x000000510200780c */ /* 0x000fe40003f44270 */
[----:B------:R-:W-:Y:S02]  /*3480*/  FSEL R109, R26, -INF , P0 ;  /* 0xff8000001a6d7808 */ /* 0x000fe40000000000 */
[----:B------:R-:W-:Y:S02]  /*3490*/  FMNMX.FTZ R100, R118, R100, !PT ;  /* 0x0000006476647209 */ /* 0x000fe40007810000 */
[----:B------:R-:W-:Y:S02]  /*34a0*/  FMNMX.FTZ R3, R89, R3, !PT ;  /* 0x0000000359037209 */ /* 0x000fe40007810000 */
[----:B------:R-:W-:Y:S02]  /*34b0*/  FSEL R111, R30, -INF , P1 ;  /* 0xff8000001e6f7808 */ /* 0x000fe40000800000 */
[----:B------:R-:W-:-:S02]  /*34c0*/  FSEL R158, R19, -INF , P0 ;  /* 0xff800000139e7808 */ /* 0x000fc40000000000 */
[C---:B------:R-:W-:Y:S02]  /*34d0*/  ISETP.GT.AND P1, PT, R2.reuse, 0x58, PT ;  /* 0x000000580200780c */ /* 0x040fe40003f24270 */
[----:B------:R-:W-:Y:S02]  /*34e0*/  FSEL R161, R25, -INF , P2 ;  /* 0xff80000019a17808 */ /* 0x000fe40001000000 */
[----:B------:R-:W-:Y:S02]  /*34f0*/  FMNMX.FTZ R100, R109, R100, !PT ;  /* 0x000000646d647209 */ /* 0x000fe40007810000 */
[----:B------:R-:W-:Y:S02]  /*3500*/  ISETP.GT.AND P0, PT, R2, 0x59, PT ;  /* 0x000000590200780c */ /* 0x000fe40003f04270 */
[----:B------:R-:W-:Y:S02]  /*3510*/  FMNMX.FTZ R2, R88, R3, !PT ;  /* 0x0000000358027209 */ /* 0x000fe40007810000 */
[----:B------:R-:W-:-:S02]  /*3520*/  FSEL R160, R18, -INF , P1 ;  /* 0xff80000012a07808 */ /* 0x000fc40000800000 */
[----:B------:R-:W-:Y:S02]  /*3530*/  FMNMX.FTZ R100, R161, R100, !PT ;  /* 0x00000064a1647209 */ /* 0x000fe40007810000 */
[----:B------:R-:W-:Y:S02]  /*3540*/  FMNMX.FTZ R2, R91, R2, !PT ;  /* 0x000000025b027209 */ /* 0x000fe40007810000 */
[----:B------:R-:W-:Y:S02]  /*3550*/  FSEL R159, R17, -INF , P0 ;  /* 0xff800000119f7808 */ /* 0x000fe40000000000 */
[----:B------:R-:W-:Y:S02]  /*3560*/  FMNMX.FTZ R100, R160, R100, !PT ;  /* 0x00000064a0647209 */ /* 0x000fe40007810000 */
[----:B------:R-:W-:Y:S02]  /*3570*/  FMNMX.FTZ R2, R252, R2, !PT ;  /* 0x00000002fc027209 */ /* 0x000fe40007810000 */
[----:B------:R-:W-:-:S02]  /*3580*/  FMNMX.FTZ R100, R159, R100, !PT ;  /* 0x000000649f647209 */ /* 0x000fc40007810000 */
[----:B------:R-:W-:Y:S02]  /*3590*/  FMNMX.FTZ R2, R251, R2, !PT ;  /* 0x00000002fb027209 */ /* 0x000fe40007810000 */
[----:B------:R-:W-:Y:S01]  /*35a0*/  FSEL R157, R34, -INF , P2 ;  /* 0xff800000229d7808 */ /* 0x000fe20001000000 */
[----:B------:R-:W1:Y:S01]  /*35b0*/  SHFL.BFLY PT, R3, R100, 0x2, 0x1f ;  /* 0x0c401f0064037f89 */ /* 0x000e6200000e0000 */
[----:B------:R-:W-:Y:S02]  /*35c0*/  FMNMX.FTZ R2, R250, R2, !PT ;  /* 0x00000002fa027209 */ /* 0x000fe40007810000 */
[----:B------:R-:W-:Y:S02]  /*35d0*/  FSEL R156, R32, -INF , P1 ;  /* 0xff800000209c7808 */ /* 0x000fe40000800000 */
[----:B------:R-:W-:Y:S01]  /*35e0*/  FMNMX.FTZ R2, R121, R2, !PT ;  /* 0x0000000279027209 */ /* 0x000fe20007810000 */
[----:B------:R-:W-:Y:S01]  /*35f0*/  LDSM.16.MT88.4 R32, [R229+0x900] ;  /* 0x00090000e520783b */ /* 0x000fe20000004200 */
[----:B------:R-:W-:-:S02]  /*3600*/  FSEL R185, R31, -INF , P0 ;  /* 0xff8000001fb97808 */ /* 0x000fc40000000000 */
[----:B------:R-:W-:-:S04]  /*3610*/  FMNMX.FTZ R2, R110, R2, !PT ;  /* 0x000000026e027209 */ /* 0x000fc80007810000 */
[----:B------:R-:W-:-:S04]  /*3620*/  FMNMX.FTZ R2, R112, R2, !PT ;  /* 0x0000000270027209 */ /* 0x000fc80007810000 */
[----:B------:R-:W-:-:S04]  /*3630*/  FMNMX.FTZ R2, R186, R2, !PT ;  /* 0x00000002ba027209 */ /* 0x000fc80007810000 */
[----:B------:R-:W-:Y:S02]  /*3640*/  FMNMX.FTZ R2, R111, R2, !PT ;  /* 0x000000026f027209 */ /* 0x000fe40007810000 */
[----:B-1----:R-:W-:Y:S02]  /*3650*/  FMNMX.FTZ R100, R100, R3, !PT ;  /* 0x0000000364647209 */ /* 0x002fe40007810000 */
[----:B------:R-:W-:-:S03]  /*3660*/  FMNMX.FTZ R3, R158, R2, !PT ;  /* 0x000000029e037209 */ /* 0x000fc60007810000 */
[----:B------:R-:W1:Y:S01]  /*3670*/  SHFL.BFLY PT, R2, R100, 0x1, 0x1f ;  /* 0x0c201f0064027f89 */ /* 0x000e6200000e0000 */
[----:B------:R-:W-:-:S04]  /*3680*/  FMNMX.FTZ R3, R157, R3, !PT ;  /* 0x000000039d037209 */ /* 0x000fc80007810000 */
[----:B------:R-:W-:-:S04]  /*3690*/  FMNMX.FTZ R3, R156, R3, !PT ;  /* 0x000000039c037209 */ /* 0x000fc80007810000 */
[----:B------:R-:W-:-:S05]  /*36a0*/  FMNMX.FTZ R3, R185, R3, !PT ;  /* 0x00000003b9037209 */ /* 0x000fca0007810000 */
[----:B------:R-:W2:Y:S01]  /*36b0*/  SHFL.BFLY PT, R6, R3, 0x2, 0x1f ;  /* 0x0c401f0003067f89 */ /* 0x000ea200000e0000 */
[----:B-1----:R-:W-:-:S04]  /*36c0*/  FMNMX.FTZ R100, R100, R2, !PT ;  /* 0x0000000264647209 */ /* 0x002fc80007810000 */
[C---:B------:R-:W-:Y:S01]  /*36d0*/  FSETP.NEU.FTZ.AND P0, PT, R100.reuse, -INF , PT ;  /* 0xff8000006400780b */ /* 0x040fe20003f1d000 */
[----:B------:R-:W-:-:S05]  /*36e0*/  FMUL.FTZ R12, R100, c[0x0][0x2d0] ;  /* 0x0000b400640c7a20 */ /* 0x000fca0000410000 */
[----:B------:R-:W-:Y:S02]  /*36f0*/  FSEL R12, R12, RZ, P0 ;  /* 0x000000ff0c0c7208 */ /* 0x000fe40000000000 */
[----:B--2---:R-:W-:-:S03]  /*3700*/  FMNMX.FTZ R3, R3, R6, !PT ;  /* 0x0000000603037209 */ /* 0x004fc60007810000 */
[--C-:B------:R-:W-:Y:S02]  /*3710*/  FFMA.FTZ R2, R7, c[0x0][0x2d0], -R12.reuse ;  /* 0x0000b40007027a23 */ /* 0x100fe4000001080c */
[--C-:B------:R-:W-:Y:S01]  /*3720*/  FFMA.FTZ R0, R83, c[0x0][0x2d0], -R12.reuse ;  /* 0x0000b40053007a23 */ /* 0x100fe2000001080c */
[----:B------:R-:W1:Y:S01]  /*3730*/  SHFL.BFLY PT, R6, R3, 0x1, 0x1f ;  /* 0x0c201f0003067f89 */ /* 0x000e6200000e0000 */
[----:B------:R2:W-:Y:S02]  /*3740*/  MUFU.EX2 R107, R2 ;  /* 0x00000002006b7308 */ /* 0x0005e40000000800 */
[----:B--2---:R-:W-:-:S06]  /*3750*/  FFMA.FTZ R2, R8, c[0x0][0x2d0], -R12 ;  /* 0x0000b40008027a23 */ /* 0x004fcc000001080c */
[----:B------:R2:W3:Y:S01]  /*3760*/  MUFU.EX2 R114, R2 ;  /* 0x0000000200727308 */ /* 0x0004e20000000800 */
[----:B-1----:R-:W-:Y:S01]  /*3770*/  FMNMX.FTZ R3, R3, R6, !PT ;  /* 0x0000000603037209 */ /* 0x002fe20007810000 */
[----:B------:R-:W-:Y:S02]  /*3780*/  FFMA.FTZ R6, R14, c[0x0][0x2d0], -R12 ;  /* 0x0000b4000e067a23 */ /* 0x000fe4000001080c */
[----:B------:R-:W-:Y:S01]  /*3790*/  IMAD.MOV.U32 R14, RZ, RZ, R121 ;  /* 0x000000ffff0e7224 */ /* 0x000fe200078e0079 */
[----:B------:R-:W-:-:S03]  /*37a0*/  FSETP.NEU.FTZ.AND P0, PT, R3, -INF , PT ;  /* 0xff8000000300780b */ /* 0x000fc60003f1d000 */
[----:B------:R1:W-:Y:S01]  /*37b0*/  MUFU.EX2 R119, R6 ;  /* 0x0000000600777308 */ /* 0x0003e20000000800 */
[----:B--2---:R-:W-:Y:S01]  /*37c0*/  FFMA.FTZ R2, R9, c[0x0][0x2d0], -R12 ;  /* 0x0000b40009027a23 */ /* 0x004fe2000001080c */
[----:B---3--:R-:W-:-:S06]  /*37d0*/  F2FP.BF16.PACK_AB R8, R114, R107 ;  /* 0x0000006b7208723e */ /* 0x008fcc00000010ff */
[----:B------:R2:W-:Y:S01]  /*37e0*/  MUFU.EX2 R162, R2 ;  /* 0x0000000200a27308 */ /* 0x0005e20000000800 */
[----:B-1----:R-:W-:-:S07]  /*37f0*/  FFMA.FTZ R6, R15, c[0x0][0x2d0], -R12 ;  /* 0x0000b4000f067a23 */ /* 0x002fce000001080c */
[----:B------:R-:W1:Y:S01]  /*3800*/  MUFU.EX2 R188, R6 ;  /* 0x0000000600bc7308 */ /* 0x000e620000000800 */
[----:B--2---:R-:W-:-:S07]  /*3810*/  FFMA.FTZ R2, R10, c[0x0][0x2d0], -R12 ;  /* 0x0000b4000a027a23 */ /* 0x004fce000001080c */
[----:B------:R2:W3:Y:S01]  /*3820*/  MUFU.EX2 R104, R2 ;  /* 0x0000000200687308 */ /* 0x0004e20000000800 */
[----:B-1----:R-:W-:Y:S01]  /*3830*/  F2FP.BF16.PACK_AB R6, R188, R119 ;  /* 0x00000077bc06723e */ /* 0x002fe200000010ff */
[----:B--2---:R-:W-:Y:S01]  /*3840*/  FFMA.FTZ R2, R11, c[0x0][0x2d0], -R12 ;  /* 0x0000b4000b027a23 */ /* 0x004fe2000001080c */
[----:B---3--:R-:W-:-:S05]  /*3850*/  F2FP.BF16.PACK_AB R10, R104, R162 ;  /* 0x000000a2680a723e */ /* 0x008fca00000010ff */
[----:B------:R1:W-:Y:S02]  /*3860*/  MUFU.EX2 R163, R2 ;  /* 0x0000000200a37308 */ /* 0x0003e40000000800 */
[----:B-1----:R-:W-:-:S06]  /*3870*/  FFMA.FTZ R2, R13, c[0x0][0x2d0], -R12 ;  /* 0x0000b4000d027a23 */ /* 0x002fcc000001080c */
[----:B------:R1:W-:Y:S02]  /*3880*/  MUFU.EX2 R108, R2 ;  /* 0x00000002006c7308 */ /* 0x0003e40000000800 */
[----:B-1----:R-:W-:-:S05]  /*3890*/  FMUL.FTZ R2, R3, c[0x0][0x2d0] ;  /* 0x0000b40003027a20 */ /* 0x002fca0000410000 */
[----:B------:R-:W-:-:S05]  /*38a0*/  FSEL R2, R2, RZ, P0 ;  /* 0x000000ff02027208 */ /* 0x000fca0000000000 */
[--C-:B------:R-:W-:Y:S02]  /*38b0*/  FFMA.FTZ R5, R16, c[0x0][0x2d0], -R2.reuse ;  /* 0x0000b40010057a23 */ /* 0x100fe40000010802 */
[----:B------:R-:W1:Y:S01]  /*38c0*/  LDSM.16.MT88.4 R16, [R225+0x100] ;  /* 0x00010000e110783b */ /* 0x000e620000004200 */
[--C-:B------:R-:W-:Y:S01]  /*38d0*/  FFMA.FTZ R4, R24, c[0x0][0x2d0], -R2.reuse ;  /* 0x0000b40018047a23 */ /* 0x100fe20000010802 */
[----:B------:R2:W-:Y:S02]  /*38e0*/  MUFU.EX2 R187, R5 ;  /* 0x0000000500bb7308 */ /* 0x0005e40000000800 */
[----:B------:R-:W3:Y:S06]  /*38f0*/  LDSM.16.MT88.4 R24, [R225+0x900] ;  /* 0x00090000e118783b */ /* 0x000eec0000004200 */
[----:B------:R4:W-:Y:S01]  /*3900*/  MUFU.EX2 R122, R4 ;  /* 0x00000004007a7308 */ /* 0x0009e20000000800 */
[----:B--2---:R-:W-:-:S07]  /*3910*/  FFMA.FTZ R5, R20, c[0x0][0x2d0], -R2 ;  /* 0x0000b40014057a23 */ /* 0x004fce0000010802 */
[----:B------:R2:W2:Y:S01]  /*3920*/  MUFU.EX2 R106, R5 ;  /* 0x00000005006a7308 */ /* 0x0004a20000000800 */
[----:B----4-:R-:W-:-:S07]  /*3930*/  FFMA.FTZ R4, R28, c[0x0][0x2d0], -R2 ;  /* 0x0000b4001c047a23 */ /* 0x010fce0000010802 */
[----:B------:R4:W-:Y:S01]  /*3940*/  MUFU.EX2 R105, R4 ;  /* 0x0000000400697308 */ /* 0x0009e20000000800 */
[----:B--2---:R-:W-:Y:S01]  /*3950*/  FFMA.FTZ R5, R21, c[0x0][0x2d0], -R2 ;  /* 0x0000b40015057a23 */ /* 0x004fe20000010802 */
[----:B------:R-:W-:-:S06]  /*3960*/  F2FP.BF16.PACK_AB R9, R106, R187 ;  /* 0x000000bb6a09723e */ /* 0x000fcc00000010ff */
[----:B------:R2:W-:Y:S01]  /*3970*/  MUFU.EX2 R120, R5 ;  /* 0x0000000500787308 */ /* 0x0005e20000000800 */
[----:B----4-:R-:W-:-:S07]  /*3980*/  FFMA.FTZ R4, R29, c[0x0][0x2d0], -R2 ;  /* 0x0000b4001d047a23 */ /* 0x010fce0000010802 */
[----:B------:R4:W1:Y:S01]  /*3990*/  MUFU.EX2 R87, R4 ;  /* 0x0000000400577308 */ /* 0x0008620000000800 */
[----:B--2---:R-:W-:-:S07]  /*39a0*/  FFMA.FTZ R5, R22, c[0x0][0x2d0], -R2 ;  /* 0x0000b40016057a23 */ /* 0x004fce0000010802 */
[----:B------:R-:W2:Y:S01]  /*39b0*/  MUFU.EX2 R184, R5 ;  /* 0x0000000500b87308 */ /* 0x000ea20000000800 */
[----:B----4-:R-:W-:Y:S02]  /*39c0*/  F2FP.BF16.PACK_AB R4, R108, R163 ;  /* 0x000000a36c04723e */ /* 0x010fe400000010ff */
[----:B-1----:R-:W-:Y:S02]  /*39d0*/  F2FP.BF16.PACK_AB R7, R87, R105 ;  /* 0x000000695707723e */ /* 0x002fe400000010ff */
[----:B--2---:R-:W-:Y:S01]  /*39e0*/  F2FP.BF16.PACK_AB R11, R184, R120 ;  /* 0x00000078b80b723e */ /* 0x004fe200000010ff */
[----:B------:R-:W-:-:S04]  /*39f0*/  FFMA.FTZ R5, R23, c[0x0][0x2d0], -R2 ;  /* 0x0000b40017057a23 */ /* 0x000fc80000010802 */
[----:B------:R-:W1:Y:S02]  /*3a00*/  MUFU.EX2 R113, R5 ;  /* 0x0000000500717308 */ /* 0x000e640000000800 */
[C---:B------:R-:W-:Y:S08]  /*3a10*/  HMMA.16816.F32.BF16 R20, R8.reuse, R16, RZ ;  /* 0x000000100814723c */ /* 0x040ff000000418ff */
[----:B------:R-:W-:Y:S01]  /*3a20*/  HMMA.16816.F32.BF16 R16, R8, R18, RZ ;  /* 0x000000120810723c */ /* 0x000fe200000418ff */
[----:B-1----:R-:W-:-:S07]  /*3a30*/  F2FP.BF16.PACK_AB R5, R122, R113 ;  /* 0x000000717a05723e */ /* 0x002fce00000010ff */
[----:B------:R-:W-:Y:S08]  /*3a40*/  HMMA.16816.F32.BF16 R28, R8, R40, RZ ;  /* 0x00000028081c723c */ /* 0x000ff000000418ff */
[C---:B---3--:R-:W-:Y:S08]  /*3a50*/  HMMA.16816.F32.BF16 R56, R4.reuse, R24, R20 ;  /* 0x000000180438723c */ /* 0x048ff00000041814 */
[----:B------:R-:W-:Y:S08]  /*3a60*/  HMMA.16816.F32.BF16 R180, R4, R26, R16 ;  /* 0x0000001a04b4723c */ /* 0x000ff00000041810 */
[C---:B------:R-:W-:Y:S08]  /*3a70*/  HMMA.16816.F32.BF16 R24, R8.reuse, R42, RZ ;  /* 0x0000002a0818723c */ /* 0x040ff000000418ff */
[----:B------:R-:W-:Y:S01]  /*3a80*/  IMAD.MOV.U32 R85, RZ, RZ, R56 ;  /* 0x000000ffff557224 */ /* 0x000fe200078e0038 */
[----:B------:R-:W-:Y:S01]  /*3a90*/  MOV R84, R57 ;  /* 0x0000003900547202 */ /* 0x000fe20000000f00 */
[----:B------:R-:W-:Y:S01]  /*3aa0*/  IMAD.MOV.U32 R15, RZ, RZ, R58 ;  /* 0x000000ffff0f7224 */ /* 0x000fe200078e003a */
[----:B------:R-:W-:Y:S01]  /*3ab0*/  HMMA.16816.F32.BF16 R16, R8, R46, RZ ;  /* 0x0000002e0810723c */ /* 0x000fe200000418ff */
[----:B------:R-:W-:-:S02]  /*3ac0*/  IMAD.MOV.U32 R13, RZ, RZ, R59 ;  /* 0x000000ffff0d7224 */ /* 0x000fc400078e003b */
[----:B------:R-:W1:Y:S05]  /*3ad0*/  LDSM.16.MT88.4 R56, [R226+0x3100] ;  /* 0x00310000e238783b */ /* 0x000e6a0000004200 */
[----:B------:R-:W-:Y:S08]  /*3ae0*/  HMMA.16816.F32.BF16 R20, R8, R44, RZ ;  /* 0x0000002c0814723c */ /* 0x000ff000000418ff */
[C---:B------:R-:W-:Y:S08]  /*3af0*/  HMMA.16816.F32.BF16 R176, R4.reuse, R54, R24 ;  /* 0x0000003604b0723c */ /* 0x040ff00000041818 */
[C---:B------:R-:W-:Y:S01]  /*3b00*/  HMMA.16816.F32.BF16 R164, R4.reuse, R52, R28 ;  /* 0x0000003404a4723c */ /* 0x040fe2000004181c */
[----:B------:R-:W2:Y:S07]  /*3b10*/  LDSM.16.MT88.4 R52, [R228+0x3100] ;  /* 0x00310000e434783b */ /* 0x000eae0000004200 */
[C---:B------:R-:W-:Y:S08]  /*3b20*/  HMMA.16816.F32.BF16 R168, R4.reuse, R34, R16 ;  /* 0x0000002204a8723c */ /* 0x040ff00000041810 */
[----:B------:R-:W-:Y:S08]  /*3b30*/  HMMA.16816.F32.BF16 R172, R4, R32, R20 ;  /* 0x0000002004ac723c */ /* 0x000ff00000041814 */
[C---:B-1----:R-:W-:Y:S08]  /*3b40*/  HMMA.16816.F32.BF16 R24, R8.reuse, R56, RZ ;  /* 0x000000380818723c */ /* 0x042ff000000418ff */
[C---:B------:R-:W-:Y:S08]  /*3b50*/  HMMA.16816.F32.BF16 R16, R8.reuse, R72, RZ ;  /* 0x000000480810723c */ /* 0x040ff000000418ff */
[C---:B------:R-:W-:Y:S01]  /*3b60*/  HMMA.16816.F32.BF16 R20, R8.reuse, R58, RZ ;  /* 0x0000003a0814723c */ /* 0x040fe200000418ff */
[----:B------:R-:W1:Y:S07]  /*3b70*/  LDSM.16.MT88.4 R56, [R225+0x6100] ;  /* 0x00610000e138783b */ /* 0x000e6e0000004200 */
[C---:B------:R-:W-:Y:S08]  /*3b80*/  HMMA.16816.F32.BF16 R40, R8.reuse, R36, RZ ;  /* 0x000000240828723c */ /* 0x040ff000000418ff */
[----:B------:R-:W-:Y:S08]  /*3b90*/  HMMA.16816.F32.BF16 R36, R8, R38, RZ ;  /* 0x000000260824723c */ /* 0x000ff000000418ff */
[C---:B------:R-:W-:Y:S01]  /*3ba0*/  HMMA.16816.F32.BF16 R92, R4.reuse, R60, R24 ;  /* 0x0000003c045c723c */ /* 0x040fe20000041818 */
[----:B------:R-:W3:Y:S07]  /*3bb0*/  LDSM.16.MT88.4 R24, [R228+0x3900] ;  /* 0x00390000e418783b */ /* 0x000eee0000004200 */
[----:B------:R-:W-:Y:S07]  /*3bc0*/  HMMA.16816.F32.BF16 R140, R4, R76, R16 ;  /* 0x0000004c048c723c */ /* 0x000fee0000041810 */
[----:B------:R-:W-:Y:S01]  /*3bd0*/  IMAD.MOV.U32 R77, RZ, RZ, R187 ;  /* 0x000000ffff4d7224 */ /* 0x000fe200078e00bb */
[----:B------:R-:W-:Y:S01]  /*3be0*/  HMMA.16816.F32.BF16 R44, R8, R74, RZ ;  /* 0x0000004a082c723c */ /* 0x000fe200000418ff */
[----:B------:R-:W4:Y:S01]  /*3bf0*/  LDSM.16.MT88.4 R72, [R226+0x6100] ;  /* 0x00610000e248783b */ /* 0x000f220000004200 */
[----:B------:R-:W-:-:S06]  /*3c00*/  MOV R76, R186 ;  /* 0x000000ba004c7202 */ /* 0x000fcc0000000f00 */
[----:B------:R-:W-:Y:S01]  /*3c10*/  HMMA.16816.F32.BF16 R148, R4, R62, R20 ;  /* 0x0000003e0494723c */ /* 0x000fe20000041814 */
[----:B------:R-:W1:Y:S04]  /*3c20*/  LDSM.16.MT88.4 R20, [R229+0x6100] ;  /* 0x00610000e514783b */ /* 0x000e680000004200 */
[----:B------:R-:W1:Y:S03]  /*3c30*/  LDSM.16.MT88.4 R60, [R228+0x6100] ;  /* 0x00610000e43c783b */ /* 0x000e660000004200 */
[----:B--2---:R-:W-:Y:S08]  /*3c40*/  HMMA.16816.F32.BF16 R16, R8, R52, RZ ;  /* 0x000000340810723c */ /* 0x004ff000000418ff */
[C---:B------:R-:W-:Y:S08]  /*3c50*/  HMMA.16816.F32.BF16 R128, R4.reuse, R68, R40 ;  /* 0x000000440480723c */ /* 0x040ff00000041828 */
[----:B------:R-:W-:Y:S01]  /*3c60*/  HMMA.16816.F32.BF16 R152, R4, R70, R36 ;  /* 0x000000460498723c */ /* 0x000fe20000041824 */
[----:B------:R-:W2:Y:S07]  /*3c70*/  LDSM.16.MT88.4 R68, [R225+0x6900] ;  /* 0x00690000e144783b */ /* 0x000eae0000004200 */
[C---:B------:R-:W-:Y:S08]  /*3c80*/  HMMA.16816.F32.BF16 R32, R8.reuse, R48, RZ ;  /* 0x000000300820723c */ /* 0x040ff000000418ff */
[C---:B------:R-:W-:Y:S08]  /*3c90*/  HMMA.16816.F32.BF16 R28, R8.reuse, R50, RZ ;  /* 0x00000032081c723c */ /* 0x040ff000000418ff */
[----:B-1----:R-:W-:Y:S08]  /*3ca0*/  HMMA.16816.F32.BF16 R48, R8, R56, RZ ;  /* 0x000000380830723c */ /* 0x002ff000000418ff */
[C---:B---3--:R-:W-:Y:S01]  /*3cb0*/  HMMA.16816.F32.BF16 R96, R4.reuse, R24, R16 ;  /* 0x000000180460723c */ /* 0x048fe20000041810 */
[----:B------:R-:W1:Y:S06]  /*3cc0*/  LDSM.16.MT88.4 R16, [R228+0x6900] ;  /* 0x00690000e410783b */ /* 0x000e6c0000004200 */
[----:B------:R-:W-:Y:S01]  /*3cd0*/  IMAD.MOV.U32 R25, RZ, RZ, R119 ;  /* 0x000000ffff197224 */ /* 0x000fe200078e0077 */
[----:B------:R-:W-:Y:S01]  /*3ce0*/  HMMA.16816.F32.BF16 R132, R4, R78, R44 ;  /* 0x0000004e0484723c */ /* 0x000fe2000004182c */
[----:B------:R-:W-:-:S06]  /*3cf0*/  IMAD.MOV.U32 R24, RZ, RZ, R118 ;  /* 0x000000ffff187224 */ /* 0x000fcc00078e0076 */
[----:B------:R-:W-:Y:S01]  /*3d00*/  IMAD.MOV.U32 R79, RZ, RZ, R184 ;  /* 0x000000ffff4f7224 */ /* 0x000fe200078e00b8 */
[----:B------:R-:W-:Y:S01]  /*3d10*/  HMMA.16816.F32.BF16 R144, R4, R64, R32 ;  /* 0x000000400490723c */ /* 0x000fe20000041820 */
[----:B------:R-:W-:-:S07]  /*3d20*/  MOV R78, R104 ;  /* 0x00000068004e7202 */ /* 0x000fce0000000f00 */
[----:B------:R-:W-:Y:S01]  /*3d30*/  HMMA.16816.F32.BF16 R136, R4, R66, R28 ;  /* 0x000000420488723c */ /* 0x000fe2000004181c */
[----:B------:R-:W3:Y:S07]  /*3d40*/  LDSM.16.MT88.4 R64, [R226+0x6900] ;  /* 0x00690000e240783b */ /* 0x000eee0000004200 */
[C---:B------:R-:W-:Y:S08]  /*3d50*/  HMMA.16816.F32.BF16 R44, R8.reuse, R58, RZ ;  /* 0x0000003a082c723c */ /* 0x040ff000000418ff */
[C---:B------:R-:W-:Y:S08]  /*3d60*/  HMMA.16816.F32.BF16 R52, R8.reuse, R54, RZ ;  /* 0x000000360834723c */ /* 0x040ff000000418ff */
[C---:B----4-:R-:W-:Y:S07]  /*3d70*/  HMMA.16816.F32.BF16 R40, R8.reuse, R72, RZ ;  /* 0x000000480828723c */ /* 0x050fee00000418ff */
[----:B------:R-:W-:Y:S01]  /*3d80*/  MOV R73, R107 ;  /* 0x0000006b00497202 */ /* 0x000fe20000000f00 */
[----:B------:R-:W-:Y:S01]  /*3d90*/  HMMA.16816.F32.BF16 R56, R8, R74, RZ ;  /* 0x0000004a0838723c */ /* 0x000fe200000418ff */
[----:B------:R-:W-:-:S06]  /*3da0*/  IMAD.MOV.U32 R72, RZ, RZ, R105 ;  /* 0x000000ffff487224 */ /* 0x000fcc00078e0069 */
[----:B------:R-:W-:Y:S01]  /*3db0*/  IMAD.MOV.U32 R75, RZ, RZ, R106 ;  /* 0x000000ffff4b7224 */ /* 0x000fe200078e006a */
[C---:B------:R-:W-:Y:S08]  /*3dc0*/  HMMA.16816.F32.BF16 R36, R8.reuse, R20, RZ ;  /* 0x000000140824723c */ /* 0x040ff000000418ff */
[C---:B------:R-:W-:Y:S01]  /*3dd0*/  HMMA.16816.F32.BF16 R32, R8.reuse, R22, RZ ;  /* 0x000000160820723c */ /* 0x040fe200000418ff */
[----:B------:R-:W4:Y:S07]  /*3de0*/  LDSM.16.MT88.4 R20, [R229+0x6900] ;  /* 0x00690000e514783b */ /* 0x000f2e0000004200 */
[C---:B------:R-:W-:Y:S07]  /*3df0*/  HMMA.16816.F32.BF16 R28, R8.reuse, R60, RZ ;  /* 0x0000003c081c723c */ /* 0x040fee00000418ff */
[----:B------:R-:W-:Y:S01]  /*3e00*/  IMAD.MOV.U32 R61, RZ, RZ, R122 ;  /* 0x000000ffff3d7224 */ /* 0x000fe200078e007a */
[----:B------:R-:W-:Y:S01]  /*3e10*/  HMMA.16816.F32.BF16 R8, R8, R62, RZ ;  /* 0x0000003e0808723c */ /* 0x000fe200000418ff */
[----:B------:R-:W-:-:S06]  /*3e20*/  MOV R60, R120 ;  /* 0x00000078003c7202 */ /* 0x000fcc0000000f00 */
[----:B------:R-:W-:Y:S01]  /*3e30*/  MOV R63, R117 ;  /* 0x00000075003f7202 */ /* 0x000fe20000000f00 */
[----:B--2---:R-:W-:Y:S01]  /*3e40*/  HMMA.16816.F32.BF16 R120, R4, R68, R48 ;  /* 0x000000440478723c */ /* 0x004fe20000041830 */
[----:B------:R2:W-:Y:S01]  /*3e50*/  MUFU.EX2 R51, R0 ;  /* 0x0000000000337308 */ /* 0x0005e20000000800 */
[----:B------:R-:W-:-:S05]  /*3e60*/  IMAD.MOV.U32 R62, RZ, RZ, R116 ;  /* 0x000000ffff3e7224 */ /* 0x000fca00078e0074 */
[----:B------:R-:W-:Y:S01]  /*3e70*/  IMAD.MOV.U32 R49, RZ, RZ, R113 ;  /* 0x000000ffff317224 */ /* 0x000fe200078e0071 */
[----:B------:R-:W-:Y:S01]  /*3e80*/  HMMA.16816.F32.BF16 R116, R4, R70, R44 ;  /* 0x000000460474723c */ /* 0x000fe2000004182c */
[----:B------:R-:W-:-:S06]  /*3e90*/  IMAD.MOV.U32 R48, RZ, RZ, R112 ;  /* 0x000000ffff307224 */ /* 0x000fcc00078e0070 */
[----:B------:R-:W-:Y:S01]  /*3ea0*/  MOV R47, R111 ;  /* 0x0000006f002f7202 */ /* 0x000fe20000000f00 */
[C---:B-1----:R-:W-:Y:S01]  /*3eb0*/  HMMA.16816.F32.BF16 R68, R4.reuse, R16, R28 ;  /* 0x000000100444723c */ /* 0x042fe2000004181c */
[----:B--2---:R-:W-:Y:S01]  /*3ec0*/  FFMA.FTZ R0, R82, c[0x0][0x2d0], -R12 ;  /* 0x0000b40052007a23 */ /* 0x004fe2000001080c */
[----:B------:R-:W-:Y:S01]  /*3ed0*/  MOV R44, R108 ;  /* 0x0000006c002c7202 */ /* 0x000fe20000000f00 */
[----:B------:R-:W-:Y:S02]  /*3ee0*/  IMAD.MOV.U32 R46, RZ, RZ, R110 ;  /* 0x000000ffff2e7224 */ /* 0x000fe400078e006e */
[----:B------:R1:W2:Y:S01]  /*3ef0*/  MUFU.EX2 R74, R0 ;  /* 0x00000000004a7308 */ /* 0x0002a20000000800 */
[----:B------:R-:W-:Y:S02]  /*3f00*/  IMAD.MOV.U32 R45, RZ, RZ, R109 ;  /* 0x000000ffff2d7224 */ /* 0x000fe400078e006d */
[C---:B------:R-:W-:Y:S01]  /*3f10*/  HMMA.16816.F32.BF16 R28, R4.reuse, R18, R8 ;  /* 0x00000012041c723c */ /* 0x040fe20000041808 */
[----:B------:R-:W2:Y:S04]  /*3f20*/  LDSM.16.MT88.4 R8, [R225+0x1100] ;  /* 0x00110000e108783b */ /* 0x000ea80000004200 */
[----:B------:R-:W2:Y:S03]  /*3f30*/  LDSM.16.MT88.4 R16, [R226+0x1100] ;  /* 0x00110000e210783b */ /* 0x000ea60000004200 */
[----:B------:R-:W-:Y:S01]  /*3f40*/  HMMA.16816.F32.BF16 R124, R4, R26, R52 ;  /* 0x0000001a047c723c */ /* 0x000fe20000041834 */
[----:B-1----:R-:W-:-:S06]  /*3f50*/  FFMA.FTZ R0, R81, c[0x0][0x2d0], -R12 ;  /* 0x0000b40051007a23 */ /* 0x002fcc000001080c */
[----:B------:R-:W-:Y:S01]  /*3f60*/  IMAD.MOV.U32 R54, RZ, RZ, R15 ;  /* 0x000000ffff367224 */ /* 0x000fe200078e000f */
[----:B------:R-:W-:Y:S01]  /*3f70*/  MOV R26, R114 ;  /* 0x00000072001a7202 */ /* 0x000fe20000000f00 */
[----:B------:R1:W-:Y:S01]  /*3f80*/  MUFU.EX2 R184, R0 ;  /* 0x0000000000b87308 */ /* 0x0003e20000000800 */
[----:B------:R-:W-:Y:S01]  /*3f90*/  IMAD.MOV.U32 R55, RZ, RZ, R13 ;  /* 0x000000ffff377224 */ /* 0x000fe200078e000d */
[----:B------:R-:W-:Y:S01]  /*3fa0*/  MOV R53, R84 ;  /* 0x0000005400357202 */ /* 0x000fe20000000f00 */
[----:B------:R-:W-:Y:S01]  /*3fb0*/  IMAD.MOV.U32 R27, RZ, RZ, R115 ;  /* 0x000000ffff1b7224 */ /* 0x000fe200078e0073 */
[----:B---3--:R-:W-:Y:S01]  /*3fc0*/  HMMA.16816.F32.BF16 R108, R4, R64, R40 ;  /* 0x00000040046c723c */ /* 0x008fe20000041828 */
[----:B------:R-:W-:-:S07]  /*3fd0*/  IMAD.MOV.U32 R52, RZ, RZ, R85 ;  /* 0x000000ffff347224 */ /* 0x000fce00078e0055 */
[----:B------:R-:W-:Y:S01]  /*3fe0*/  HMMA.16816.F32.BF16 R112, R4, R66, R56 ;  /* 0x000000420470723c */ /* 0x000fe20000041838 */
[----:B-1----:R-:W-:-:S06]  /*3ff0*/  FFMA.FTZ R0, R80, c[0x0][0x2d0], -R12 ;  /* 0x0000b40050007a23 */ /* 0x002fcc000001080c */
[----:B------:R-:W-:Y:S01]  /*4000*/  IMAD.MOV.U32 R59, RZ, RZ, R87 ;  /* 0x000000ffff3b7224 */ /* 0x000fe200078e0057 */
[----:B------:R1:W3:Y:S01]  /*4010*/  MUFU.EX2 R50, R0 ;  /* 0x0000000000327308 */ /* 0x0002e20000000800 */
[C---:B----4-:R-:W-:Y:S01]  /*4020*/  HMMA.16816.F32.BF16 R104, R4.reuse, R20, R36 ;  /* 0x000000140468723c */ /* 0x050fe20000041824 */
[----:B------:R-:W-:Y:S01]  /*4030*/  IMAD.MOV.U32 R57, RZ, RZ, R44 ;  /* 0x000000ffff397224 */ /* 0x000fe200078e002c */
[----:B------:R-:W-:Y:S01]  /*4040*/  MOV R58, R45 ;  /* 0x0000002d003a7202 */ /* 0x000fe20000000f00 */
[----:B------:R-:W-:Y:S01]  /*4050*/  IMAD.MOV.U32 R44, RZ, RZ, R47 ;  /* 0x000000ffff2c7224 */ /* 0x000fe200078e002f */
[----:B------:R-:W-:Y:S01]  /*4060*/  MOV R45, R48 ;  /* 0x00000030002d7202 */ /* 0x000fe20000000f00 */
[----:B------:R-:W-:Y:S02]  /*4070*/  IMAD.MOV.U32 R56, RZ, RZ, R79 ;  /* 0x000000ffff387224 */ /* 0x000fe400078e004f */
[----:B------:R-:W-:Y:S01]  /*4080*/  IMAD.MOV.U32 R37, RZ, RZ, R75 ;  /* 0x000000ffff257224 */ /* 0x000fe200078e004b */
[----:B------:R-:W-:Y:S01]  /*4090*/  HMMA.16816.F32.BF16 R84, R4, R22, R32 ;  /* 0x000000160454723c */ /* 0x000fe20000041820 */
[----:B------:R-:W-:Y:S01]  /*40a0*/  IMAD.MOV.U32 R38, RZ, RZ, R72 ;  /* 0x000000ffff267224 */ /* 0x000fe200078e0048 */
[----:B------:R-:W-:Y:S01]  /*40b0*/  MOV R39, R78 ;  /* 0x0000004e00277202 */ /* 0x000fe20000000f00 */
[----:B------:R-:W-:Y:S01]  /*40c0*/  IMAD.MOV.U32 R72, RZ, RZ, R76 ;  /* 0x000000ffff487224 */ /* 0x000fe200078e004c */
[----:B------:R-:W-:Y:S01]  /*40d0*/  MOV R75, R77 ;  /* 0x0000004d004b7202 */ /* 0x000fe20000000f00 */
[----:B------:R-:W-:Y:S01]  /*40e0*/  IMAD.MOV.U32 R47, RZ, RZ, R26 ;  /* 0x000000ffff2f7224 */ /* 0x000fe200078e001a */
[----:B------:R-:W-:Y:S01]  /*40f0*/  MOV R26, R27 ;  /* 0x0000001b001a7202 */ /* 0x000fe20000000f00 */
[--C-:B-1----:R-:W-:Y:S01]  /*4100*/  FFMA.FTZ R0, R90, c[0x0][0x2d0], -R2.reuse ;  /* 0x0000b4005a007a23 */ /* 0x102fe20000010802 */
[----:B--2---:R-:W-:Y:S01]  /*4110*/  F2FP.BF16.PACK_AB R4, R74, R51 ;  /* 0x000000334a04723e */ /* 0x004fe200000010ff */
[----:B------:R-:W-:Y:S01]  /*4120*/  IMAD.MOV.U32 R27, RZ, RZ, R63 ;  /* 0x000000ffff1b7224 */ /* 0x000fe200078e003f */
[----:B---3--:R-:W-:Y:S01]  /*4130*/  F2FP.BF16.PACK_AB R6, R50, R184 ;  /* 0x000000b83206723e */ /* 0x008fe200000010ff */
[----:B------:R1:W-:Y:S01]  /*4140*/  MUFU.EX2 R15, R0 ;  /* 0x00000000000f7308 */ /* 0x0003e20000000800 */
[----:B------:R-:W2:Y:S01]  /*4150*/  LDSM.16.MT88.4 R20, [R228+0x1100] ;  /* 0x00110000e414783b */ /* 0x000ea20000004200 */
[----:B-1----:R-:W-:-:S06]  /*4160*/  FFMA.FTZ R0, R89, c[0x0][0x2d0], -R2 ;  /* 0x0000b40059007a23 */ /* 0x002fcc0000010802 */
[----:B------:R1:W3:Y:S02]  /*4170*/  MUFU.EX2 R13, R0 ;  /* 0x00000000000d7308 */ /* 0x0002e40000000800 */
[----:B-1----:R-:W-:Y:S01]  /*4180*/  FFMA.FTZ R0, R88, c[0x0][0x2d0], -R2 ;  /* 0x0000b40058007a23 */ /* 0x002fe20000010802 */
[----:B---3--:R-:W-:-:S05]  /*4190*/  F2FP.BF16.PACK_AB R5, R13, R15 ;  /* 0x0000000f0d05723e */ /* 0x008fca00000010ff */
[----:B------:R1:W-:Y:S02]  /*41a0*/  MUFU.EX2 R187, R0 ;  /* 0x0000000000bb7308 */ /* 0x0003e40000000800 */
[----:B-1----:R-:W-:-:S06]  /*41b0*/  FFMA.FTZ R0, R91, c[0x0][0x2d0], -R2 ;  /* 0x0000b4005b007a23 */ /* 0x002fcc0000010802 */
[----:B------:R-:W1:Y:S02]  /*41c0*/  MUFU.EX2 R186, R0 ;  /* 0x0000000000ba7308 */ /* 0x000e640000000800 */
[----:B-1----:R-:W-:Y:S01]  /*41d0*/  F2FP.BF16.PACK_AB R7, R186, R187 ;  /* 0x000000bbba07723e */ /* 0x002fe200000010ff */
[----:B------:R-:W-:-:S06]  /*41e0*/  FFMA.FTZ R0, R249, c[0x0][0x2d0], -R12 ;  /* 0x0000b400f9007a23 */ /* 0x000fcc000001080c */
[C---:B------:R-:W-:Y:S08]  /*41f0*/  HMMA.16816.F32.BF16 R64, R4.reuse, R8, R52 ;  /* 0x000000080440723c */ /* 0x040ff00000041834 */
[C---:B------:R-:W-:Y:S01]  /*4200*/  HMMA.16816.F32.BF16 R52, R4.reuse, R10, R180 ;  /* 0x0000000a0434723c */ /* 0x040fe200000418b4 */
[----:B------:R-:W1:Y:S06]  /*4210*/  LDSM.16.MT88.4 R8, [R229+0x1100] ;  /* 0x00110000e508783b */ /* 0x000e6c0000004200 */
[----:B------:R-:W-:Y:S01]  /*4220*/  IMAD.MOV.U32 R180, RZ, RZ, R74 ;  /* 0x000000ffffb47224 */ /* 0x000fe200078e004a */
[----:B------:R-:W-:Y:S01]  /*4230*/  HMMA.16816.F32.BF16 R76, R4, R18, R176 ;  /* 0x00000012044c723c */ /* 0x000fe200000418b0 */
[----:B------:R-:W-:Y:S01]  /*4240*/  MOV R181, R75 ;  /* 0x0000004b00b57202 */ /* 0x000fe20000000f00 */
[----:B------:R-:W-:-:S02]  /*4250*/  IMAD.MOV.U32 R182, RZ, RZ, R72 ;  /* 0x000000ffffb67224 */ /* 0x000fc400078e0048 */
[----:B------:R-:W-:-:S03]  /*4260*/  IMAD.MOV.U32 R183, RZ, RZ, R73 ;  /* 0x000000ffffb77224 */ /* 0x000fc600078e0049 */
[----:B------:R-:W-:Y:S01]  /*4270*/  IMAD.MOV.U32 R179, RZ, RZ, R59 ;  /* 0x000000ffffb37224 */ /* 0x000fe200078e003b */
[----:B------:R-:W-:Y:S01]  /*4280*/  MOV R177, R60 ;  /* 0x0000003c00b17202 */ /* 0x000fe20000000f00 */
[----:B------:R-:W-:Y:S01]  /*4290*/  IMAD.MOV.U32 R178, RZ, RZ, R62 ;  /* 0x000000ffffb27224 */ /* 0x000fe200078e003e */
[C---:B------:R-:W-:Y:S01]  /*42a0*/  HMMA.16816.F32.BF16 R40, R4.reuse, R16, R164 ;  /* 0x000000100428723c */ /* 0x040fe200000418a4 */
[----:B------:R-:W-:Y:S01]  /*42b0*/  IMAD.MOV.U32 R176, RZ, RZ, R61 ;  /* 0x000000ffffb07224 */ /* 0x000fe200078e003d */
[----:B------:R-:W3:Y:S01]  /*42c0*/  LDSM.16.MT88.4 R16, [R226+0x4100] ;  /* 0x00410000e210783b */ /* 0x000ee20000004200 */
[----:B------:R-:W-:Y:S02]  /*42d0*/  IMAD.MOV.U32 R59, RZ, RZ, R46 ;  /* 0x000000ffff3b7224 */ /* 0x000fe400078e002e */
[----:B------:R-:W-:Y:S02]  /*42e0*/  IMAD.MOV.U32 R46, RZ, RZ, R49 ;  /* 0x000000ffff2e7224 */ /* 0x000fe400078e0031 */
[----:B------:R-:W-:Y:S01]  /*42f0*/  MOV R167, R44 ;  /* 0x0000002c00a77202 */ /* 0x000fe20000000f00 */
[----:B--2---:R-:W-:Y:S01]  /*4300*/  HMMA.16816.F32.BF16 R72, R4, R22, R152 ;  /* 0x000000160448723c */ /* 0x004fe20000041898 */
[----:B------:R-:W-:Y:S01]  /*4310*/  IMAD.MOV.U32 R166, RZ, RZ, R45 ;  /* 0x000000ffffa67224 */ /* 0x000fe200078e002d */
[----:B------:R-:W-:Y:S01]  /*4320*/  MOV R164, R47 ;  /* 0x0000002f00a47202 */ /* 0x000fe20000000f00 */
[----:B------:R-:W-:-:S04]  /*4330*/  IMAD.MOV.U32 R165, RZ, RZ, R46 ;  /* 0x000000ffffa57224 */ /* 0x000fc800078e002e */
[----:B------:R-:W-:Y:S01]  /*4340*/  MOV R154, R57 ;  /* 0x00000039009a7202 */ /* 0x000fe20000000f00 */
[----:B------:R-:W-:Y:S02]  /*4350*/  IMAD.MOV.U32 R153, RZ, RZ, R59 ;  /* 0x000000ffff997224 */ /* 0x000fe400078e003b */
[----:B------:R-:W-:Y:S01]  /*4360*/  IMAD.MOV.U32 R152, RZ, RZ, R26 ;  /* 0x000000ffff987224 */ /* 0x000fe200078e001a */
[C---:B-1----:R-:W-:Y:S01]  /*4370*/  HMMA.16816.F32.BF16 R60, R4.reuse, R8, R172 ;  /* 0x00000008043c723c */ /* 0x042fe200000418ac */
[----:B------:R1:W-:Y:S06]  /*4380*/  MUFU.EX2 R173, R0 ;  /* 0x0000000000ad7308 */ /* 0x0003ec0000000800 */
[----:B------:R-:W-:Y:S01]  /*4390*/  IMAD.MOV.U32 R175, RZ, RZ, R50 ;  /* 0x000000ffffaf7224 */ /* 0x000fe200078e0032 */
[----:B------:R-:W-:Y:S01]  /*43a0*/  MOV R174, R51 ;  /* 0x0000003300ae7202 */ /* 0x000fe20000000f00 */
[----:B------:R-:W-:Y:S01]  /*43b0*/  IMAD.MOV.U32 R172, RZ, RZ, R58 ;  /* 0x000000ffffac7224 */ /* 0x000fe200078e003a */
[C---:B------:R-:W-:Y:S01]  /*43c0*/  HMMA.16816.F32.BF16 R48, R4.reuse, R10, R168 ;  /* 0x0000000a0430723c */ /* 0x040fe200000418a8 */
[----:B------:R-:W2:Y:S06]  /*43d0*/  LDSM.16.MT88.4 R8, [R225+0x4100] ;  /* 0x00410000e108783b */ /* 0x000eac0000004200 */
[----:B------:R-:W-:Y:S01]  /*43e0*/  IMAD.MOV.U32 R168, RZ, RZ, R56 ;  /* 0x000000ffffa87224 */ /* 0x000fe200078e0038 */
[----:B------:R-:W-:Y:S01]  /*43f0*/  MOV R169, R39 ;  /* 0x0000002700a97202 */ /* 0x000fe20000000f00 */
[----:B---3--:R-:W-:Y:S01]  /*4400*/  HMMA.16816.F32.BF16 R32, R4, R16, R92 ;  /* 0x000000100420723c */ /* 0x008fe2000004185c */
[----:B-1----:R-:W-:-:S02]  /*4410*/  FFMA.FTZ R0, R103, c[0x0][0x2d0], -R12 ;  /* 0x0000b40067007a23 */ /* 0x002fc4000001080c */
[----:B------:R-:W-:Y:S02]  /*4420*/  IMAD.MOV.U32 R171, RZ, RZ, R37 ;  /* 0x000000ffffab7224 */ /* 0x000fe400078e0025 */
[----:B------:R-:W-:Y:S02]  /*4430*/  IMAD.MOV.U32 R170, RZ, RZ, R38 ;  /* 0x000000ffffaa7224 */ /* 0x000fe400078e0026 */
[----:B------:R-:W-:Y:S01]  /*4440*/  IMAD.MOV.U32 R103, RZ, RZ, R181 ;  /* 0x000000ffff677224 */ /* 0x000fe200078e00b5 */
[C---:B------:R-:W-:Y:S01]  /*4450*/  HMMA.16816.F32.BF16 R80, R4.reuse, R18, R148 ;  /* 0x000000120450723c */ /* 0x040fe20000041894 */
[----:B------:R-:W-:Y:S07]  /*4460*/  LDSM.16.MT88.4 R16, [R229+0x7100] ;  /* 0x00710000e510783b */ /* 0x000fee0000004200 */
[C---:B------:R-:W-:Y:S01]  /*4470*/  HMMA.16816.F32.BF16 R36, R4.reuse, R20, R128 ;  /* 0x000000140424723c */ /* 0x040fe20000041880 */
[----:B------:R-:W1:Y:S07]  /*4480*/  LDSM.16.MT88.4 R20, [R226+0x7100] ;  /* 0x00710000e214783b */ /* 0x000e6e0000004200 */
[C---:B--2---:R-:W-:Y:S01]  /*4490*/  HMMA.16816.F32.BF16 R56, R4.reuse, R8, R144 ;  /* 0x000000080438723c */ /* 0x044fe20000041890 */
[----:B------:R2:W3:Y:S06]  /*44a0*/  MUFU.EX2 R144, R0 ;  /* 0x0000000000907308 */ /* 0x0004ec0000000800 */
[----:B------:R-:W-:Y:S01]  /*44b0*/  IMAD.MOV.U32 R147, RZ, RZ, R27 ;  /* 0x000000ffff937224 */ /* 0x000fe200078e001b */
[----:B------:R-:W-:Y:S01]  /*44c0*/  HMMA.16816.F32.BF16 R44, R4, R10, R136 ;  /* 0x0000000a042c723c */ /* 0x000fe20000041888 */
[----:B------:R-:W4:Y:S01]  /*44d0*/  LDSM.16.MT88.4 R8, [R229+0x4100] ;  /* 0x00410000e508783b */ /* 0x000f220000004200 */
[----:B------:R-:W-:Y:S01]  /*44e0*/  MOV R146, R24 ;  /* 0x0000001800927202 */ /* 0x000fe20000000f00 */
[----:B------:R-:W-:-:S02]  /*44f0*/  IMAD.MOV.U32 R145, RZ, RZ, R25 ;  /* 0x000000ffff917224 */ /* 0x000fc400078e0019 */
[----:B------:R-:W3:Y:S02]  /*4500*/  LDSM.16.MT88.4 R24, [R228+0x4100] ;  /* 0x00410000e418783b */ /* 0x000ee40000004200 */
[----:B------:R-:W-:Y:S01]  /*4510*/  IMAD.MOV.U32 R139, RZ, RZ, R14 ;  /* 0x000000ffff8b7224 */ /* 0x000fe200078e000e */
[----:B------:R-:W-:Y:S01]  /*4520*/  MOV R138, R171 ;  /* 0x000000ab008a7202 */ /* 0x000fe20000000f00 */
[----:B--2---:R-:W-:Y:S02]  /*4530*/  FFMA.FTZ R0, R102, c[0x0][0x2d0], -R12 ;  /* 0x0000b40066007a23 */ /* 0x004fe4000001080c */
[----:B------:R-:W-:Y:S02]  /*4540*/  IMAD.MOV.U32 R136, RZ, RZ, R169 ;  /* 0x000000ffff887224 */ /* 0x000fe400078e00a9 */
[----:B------:R2:W-:Y:S01]  /*4550*/  MUFU.EX2 R14, R0 ;  /* 0x00000000000e7308 */ /* 0x0005e20000000800 */
[----:B------:R-:W-:Y:S02]  /*4560*/  IMAD.MOV.U32 R137, RZ, RZ, R170 ;  /* 0x000000ffff897224 */ /* 0x000fe400078e00aa */
[----:B------:R-:W-:Y:S01]  /*4570*/  IMAD.MOV.U32 R102, RZ, RZ, R180 ;  /* 0x000000ffff667224 */ /* 0x000fe200078e00b4 */
[C---:B-1----:R-:W-:Y:S08]  /*4580*/  HMMA.16816.F32.BF16 R128, R4.reuse, R22, R112 ;  /* 0x000000160480723c */ /* 0x042ff00000041870 */
[----:B------:R-:W-:Y:S01]  /*4590*/  HMMA.16816.F32.BF16 R108, R4, R20, R108 ;  /* 0x00000014046c723c */ /* 0x000fe2000004186c */
[----:B--2---:R-:W-:Y:S01]  /*45a0*/  FFMA.FTZ R0, R101, c[0x0][0x2d0], -R12 ;  /* 0x0000b40065007a23 */ /* 0x004fe2000001080c */
[----:B------:R-:W-:-:S02]  /*45b0*/  MOV R101, R145 ;  /* 0x0000009100657202 */ /* 0x000fc40000000f00 */
[----:B------:R-:W-:Y:S01]  /*45c0*/  MOV R145, R176 ;  /* 0x000000b000917202 */ /* 0x000fe20000000f00 */
[----:B------:R1:W2:Y:S03]  /*45d0*/  MUFU.EX2 R155, R0 ;  /* 0x00000000009b7308 */ /* 0x0002a60000000800 */
[C---:B------:R-:W-:Y:S08]  /*45e0*/  HMMA.16816.F32.BF16 R112, R4.reuse, R18, R84 ;  /* 0x000000120470723c */ /* 0x040ff00000041854 */
[----:B----4-:R-:W-:Y:S01]  /*45f0*/  HMMA.16816.F32.BF16 R88, R4, R8, R140 ;  /* 0x000000080458723c */ /* 0x010fe2000004188c */
[----:B-1----:R-:W-:-:S07]  /*4600*/  FFMA.FTZ R0, R252, c[0x0][0x2d0], -R2 ;  /* 0x0000b400fc007a23 */ /* 0x002fce0000010802 */
[C---:B------:R-:W-:Y:S01]  /*4610*/  HMMA.16816.F32.BF16 R92, R4.reuse, R10, R132 ;  /* 0x0000000a045c723c */ /* 0x040fe20000041884 */
[----:B------:R-:W1:Y:S01]  /*4620*/  LDSM.16.MT88.4 R8, [R225+0x7100] ;  /* 0x00710000e108783b */ /* 0x000e620000004200 */
[----:B------:R4:W-:Y:S06]  /*4630*/  MUFU.EX2 R249, R0 ;  /* 0x0000000000f97308 */ /* 0x0009ec0000000800 */
[C---:B---3--:R-:W-:Y:S08]  /*4640*/  HMMA.16816.F32.BF16 R132, R4.reuse, R26, R124 ;  /* 0x0000001a0484723c */ /* 0x048ff0000004187c */
[----:B------:R-:W-:Y:S01]  /*4650*/  HMMA.16816.F32.BF16 R96, R4, R24, R96 ;  /* 0x000000180460723c */ /* 0x000fe20000041860 */
[----:B----4-:R-:W-:-:S04]  /*4660*/  FFMA.FTZ R0, R251, c[0x0][0x2d0], -R2 ;  /* 0x0000b400fb007a23 */ /* 0x010fc80000010802 */
[----:B------:R3:W4:Y:S02]  /*4670*/  MUFU.EX2 R251, R0 ;  /* 0x0000000000fb7308 */ /* 0x0007240000000800 */
[----:B------:R-:W-:Y:S01]  /*4680*/  MOV R25, R168 ;  /* 0x000000a800197202 */ /* 0x000fe20000000f00 */
[--C-:B---3--:R-:W-:Y:S01]  /*4690*/  FFMA.FTZ R0, R250, c[0x0][0x2d0], -R2.reuse ;  /* 0x0000b400fa007a23 */ /* 0x108fe20000010802 */
[C---:B-1----:R-:W-:Y:S04]  /*46a0*/  HMMA.16816.F32.BF16 R124, R4.reuse, R8, R120 ;  /* 0x00000008047c723c */ /* 0x042fe80000041878 */
[----:B------:R1:W-:Y:S04]  /*46b0*/  MUFU.EX2 R250, R0 ;  /* 0x0000000000fa7308 */ /* 0x0003e80000000800 */
[C---:B------:R-:W-:Y:S01]  /*46c0*/  HMMA.16816.F32.BF16 R116, R4.reuse, R10, R116 ;  /* 0x0000000a0474723c */ /* 0x040fe20000041874 */
[----:B------:R-:W3:Y:S07]  /*46d0*/  LDSM.16.MT88.4 R8, [R228+0x7100] ;  /* 0x00710000e408783b */ /* 0x000eee0000004200 */
[----:B------:R-:W-:Y:S01]  /*46e0*/  HMMA.16816.F32.BF16 R120, R4, R16, R104 ;  /* 0x000000100478723c */ /* 0x000fe20000041868 */
[----:B------:R-:W2:Y:S01]  /*46f0*/  LDSM.16.MT88.4 R16, [R226+0x1900] ;  /* 0x00190000e210783b */ /* 0x000ea20000004200 */
[----:B-1----:R-:W-:-:S02]  /*4700*/  FFMA.FTZ R0, R139, c[0x0][0x2d0], -R2 ;  /* 0x0000b4008b007a23 */ /* 0x002fc40000010802 */
[----:B------:R-:W-:Y:S01]  /*4710*/  IMAD.MOV.U32 R139, RZ, RZ, R174 ;  /* 0x000000ffff8b7224 */ /* 0x000fe200078e00ae */
[----:B------:R-:W-:Y:S01]  /*4720*/  MOV R174, R165 ;  /* 0x000000a500ae7202 */ /* 0x000fe20000000f00 */
[----:B------:R-:W1:Y:S02]  /*4730*/  MUFU.EX2 R252, R0 ;  /* 0x0000000000fc7308 */ /* 0x000e640000000800 */
[C---:B---3--:R-:W-:Y:S07]  /*4740*/  HMMA.16816.F32.BF16 R104, R4.reuse, R8, R68 ;  /* 0x000000080468723c */ /* 0x048fee0000041844 */
[----:B------:R-:W-:Y:S01]  /*4750*/  IMAD.MOV.U32 R71, RZ, RZ, R146 ;  /* 0x000000ffff477224 */ /* 0x000fe200078e0092 */
[----:B------:R-:W-:Y:S01]  /*4760*/  HMMA.16816.F32.BF16 R28, R4, R10, R28 ;  /* 0x0000000a041c723c */ /* 0x000fe2000004181c */
[----:B------:R-:W3:Y:S01]  /*4770*/  LDSM.16.MT88.4 R8, [R225+0x1900] ;  /* 0x00190000e108783b */ /* 0x000ee20000004200 */
[----:B------:R-:W-:Y:S01]  /*4780*/  MOV R69, R152 ;  /* 0x0000009800457202 */ /* 0x000fe20000000f00 */
[----:B------:R-:W-:Y:S01]  /*4790*/  IMAD.MOV.U32 R68, RZ, RZ, R153 ;  /* 0x000000ffff447224 */ /* 0x000fe200078e0099 */
[----:B------:R-:W-:Y:S01]  /*47a0*/  MOV R153, R179 ;  /* 0x000000b300997202 */ /* 0x000fe20000000f00 */
[----:B------:R-:W-:-:S02]  /*47b0*/  IMAD.MOV.U32 R146, RZ, RZ, R177 ;  /* 0x000000ffff927224 */ /* 0x000fc400078e00b1 */
[----:B------:R-:W-:Y:S01]  /*47c0*/  F2FP.BF16.PACK_AB R4, R144, R173 ;  /* 0x000000ad9004723e */ /* 0x000fe200000010ff */
[----:B------:R-:W-:Y:S01]  /*47d0*/  IMAD.MOV.U32 R152, RZ, RZ, R178 ;  /* 0x000000ffff987224 */ /* 0x000fe200078e00b2 */
[----:B--2---:R-:W-:Y:S01]  /*47e0*/  F2FP.BF16.PACK_AB R6, R155, R14 ;  /* 0x0000000e9b06723e */ /* 0x004fe200000010ff */
[----:B------:R-:W-:Y:S01]  /*47f0*/  IMAD.MOV.U32 R70, RZ, RZ, R147 ;  /* 0x000000ffff467224 */ /* 0x000fe200078e0093 */
[----:B----4-:R-:W-:Y:S01]  /*4800*/  F2FP.BF16.PACK_AB R5, R251, R249 ;  /* 0x000000f9fb05723e */ /* 0x010fe200000010ff */
[----:B------:R-:W-:Y:S01]  /*4810*/  IMAD.MOV.U32 R147, RZ, RZ, R154 ;  /* 0x000000ffff937224 */ /* 0x000fe200078e009a */
[----:B-1----:R-:W-:Y:S01]  /*4820*/  F2FP.BF16.PACK_AB R7, R252, R250 ;  /* 0x000000fafc07723e */ /* 0x002fe200000010ff */
[----:B------:R-:W-:Y:S02]  /*4830*/  IMAD.MOV.U32 R154, RZ, RZ, R175 ;  /* 0x000000ffff9a7224 */ /* 0x000fe400078e00af */
[----:B------:R-:W-:-:S04]  /*4840*/  IMAD.MOV.U32 R175, RZ, RZ, R166 ;  /* 0x000000ffffaf7224 */ /* 0x000fc800078e00a6 */
[C---:B------:R-:W-:Y:S08]  /*4850*/  HMMA.16816.F32.BF16 R168, R4.reuse, R16, R40 ;  /* 0x0000001004a8723c */ /* 0x040ff00000041828 */
[C---:B---3--:R-:W-:Y:S07]  /*4860*/  HMMA.16816.F32.BF16 R20, R4.reuse, R8, R64 ;  /* 0x000000080414723c */ /* 0x048fee0000041840 */
[----:B------:R-:W-:Y:S01]  /*4870*/  IMAD.MOV.U32 R67, RZ, RZ, R164 ;  /* 0x000000ffff437224 */ /* 0x000fe200078e00a4 */
[----:B------:R-:W-:Y:S01]  /*4880*/  HMMA.16816.F32.BF16 R176, R4, R10, R52 ;  /* 0x0000000a04b0723c */ /* 0x000fe20000041834 */
[----:B------:R-:W1:Y:S01]  /*4890*/  LDSM.16.MT88.4 R8, [R229+0x1900] ;  /* 0x00190000e508783b */ /* 0x000e620000004200 */
[----:B------:R-:W-:-:S06]  /*48a0*/  IMAD.MOV.U32 R66, RZ, RZ, R167 ;  /* 0x000000ffff427224 */ /* 0x000fcc00078e00a7 */
[----:B------:R-:W-:Y:S01]  /*48b0*/  HMMA.16816.F32.BF16 R164, R4, R18, R76 ;  /* 0x0000001204a4723c */ /* 0x000fe2000004184c */
[----:B------:R-:W2:Y:S06]  /*48c0*/  LDSM.16.MT88.4 R16, [R226+0x4900] ;  /* 0x00490000e210783b */ /* 0x000eac0000004200 */
[----:B------:R-:W-:Y:S01]  /*48d0*/  IMAD.MOV.U32 R76, RZ, RZ, R144 ;  /* 0x000000ffff4c7224 */ /* 0x000fe200078e0090 */
[----:B------:R-:W-:Y:S01]  /*48e0*/  MOV R65, R21 ;  /* 0x0000001500417202 */ /* 0x000fe20000000f00 */
[----:B------:R-:W-:Y:S02]  /*48f0*/  IMAD.MOV.U32 R24, RZ, RZ, R22 ;  /* 0x000000ffff187224 */ /* 0x000fe400078e0016 */
[----:B------:R-:W-:-:S02]  /*4900*/  IMAD.MOV.U32 R0, RZ, RZ, R23 ;  /* 0x000000ffff007224 */ /* 0x000fc400078e0017 */
[----:B------:R-:W-:Y:S01]  /*4910*/  IMAD.MOV.U32 R64, RZ, RZ, R20 ;  /* 0x000000ffff407224 */ /* 0x000fe200078e0014 */
[----:B------:R-:W-:Y:S01]  /*4920*/  MOV R77, R24 ;  /* 0x00000018004d7202 */ /* 0x000fe20000000f00 */
[----:B------:R-:W3:Y:S01]  /*4930*/  LDSM.16.MT88.4 R20, [R228+0x1900] ;  /* 0x00190000e414783b */ /* 0x000ee20000004200 */
[----:B------:R-:W-:Y:S02]  /*4940*/  IMAD.MOV.U32 R78, RZ, RZ, R0 ;  /* 0x000000ffff4e7224 */ /* 0x000fe400078e0000 */
[----:B------:R-:W-:Y:S02]  /*4950*/  IMAD.MOV.U32 R0, RZ, RZ, R152 ;  /* 0x000000ffff007224 */ /* 0x000fe400078e0098 */
[----:B------:R-:W-:Y:S01]  /*4960*/  IMAD.MOV.U32 R152, RZ, RZ, R153 ;  /* 0x000000ffff987224 */ /* 0x000fe200078e0099 */
[----:B------:R-:W-:Y:S01]  /*4970*/  MOV R153, R154 ;  /* 0x0000009a00997202 */ /* 0x000fe20000000f00 */
[----:B------:R-:W-:Y:S02]  /*4980*/  IMAD.MOV.U32 R154, RZ, RZ, R183 ;  /* 0x000000ffff9a7224 */ /* 0x000fe400078e00b7 */
[----:B------:R-:W-:-:S02]  /*4990*/  IMAD.MOV.U32 R79, RZ, RZ, R145 ;  /* 0x000000ffff4f7224 */ /* 0x000fc400078e0091 */
[----:B------:R-:W-:Y:S01]  /*49a0*/  FFMA.FTZ R0, R0, c[0x0][0x2d0], -R12 ;  /* 0x0000b40000007a23 */ /* 0x000fe2000001080c */
[C---:B-1----:R-:W-:Y:S07]  /*49b0*/  HMMA.16816.F32.BF16 R148, R4.reuse, R8, R60 ;  /* 0x000000080494723c */ /* 0x042fee000004183c */
[----:B------:R-:W-:Y:S01]  /*49c0*/  IMAD.MOV.U32 R61, RZ, RZ, R137 ;  /* 0x000000ffff3d7224 */ /* 0x000fe200078e0089 */
[----:B------:R-:W-:Y:S01]  /*49d0*/  HMMA.16816.F32.BF16 R140, R4, R10, R48 ;  /* 0x0000000a048c723c */ /* 0x000fe20000041830 */
[----:B------:R-:W1:Y:S01]  /*49e0*/  LDSM.16.MT88.4 R8, [R225+0x4900] ;  /* 0x00490000e108783b */ /* 0x000e620000004200 */
[----:B------:R-:W-:Y:S01]  /*49f0*/  MOV R62, R138 ;  /* 0x0000008a003e7202 */ /* 0x000fe20000000f00 */
[----:B------:R-:W-:-:S04]  /*4a00*/  IMAD.MOV.U32 R63, RZ, RZ, R139 ;  /* 0x000000ffff3f7224 */ /* 0x000fc800078e008b */
[----:B------:R-:W-:Y:S01]  /*4a10*/  MOV R48, R182 ;  /* 0x000000b600307202 */ /* 0x000fe20000000f00 */
[----:B------:R-:W-:Y:S01]  /*4a20*/  IMAD.MOV.U32 R50, RZ, RZ, R136 ;  /* 0x000000ffff327224 */ /* 0x000fe200078e0088 */
[----:B------:R-:W-:Y:S01]  /*4a30*/  MOV R49, R146 ;  /* 0x0000009200317202 */ /* 0x000fe20000000f00 */
[C---:B--2---:R-:W-:Y:S01]  /*4a40*/  HMMA.16816.F32.BF16 R52, R4.reuse, R16, R32 ;  /* 0x000000100434723c */ /* 0x044fe20000041820 */
[----:B------:R-:W-:Y:S02]  /*4a50*/  MOV R51, R25 ;  /* 0x0000001900337202 */ /* 0x000fe40000000f00 */
[----:B------:R-:W2:Y:S01]  /*4a60*/  LDSM.16.MT88.4 R24, [R228+0x4900] ;  /* 0x00490000e418783b */ /* 0x000ea20000004200 */
[----:B------:R-:W-:Y:S02]  /*4a70*/  MOV R60, R63 ;  /* 0x0000003f003c7202 */ /* 0x000fe40000000f00 */
[----:B------:R-:W-:Y:S02]  /*4a80*/  MOV R63, R78 ;  /* 0x0000004e003f7202 */ /* 0x000fe40000000f00 */
[C---:B---3--:R-:W-:Y:S07]  /*4a90*/  HMMA.16816.F32.BF16 R180, R4.reuse, R20, R36 ;  /* 0x0000001404b4723c */ /* 0x048fee0000041824 */
[----:B------:R-:W-:Y:S01]  /*4aa0*/  IMAD.MOV.U32 R20, RZ, RZ, R147 ;  /* 0x000000ffff147224 */ /* 0x000fe200078e0093 */
[----:B------:R-:W-:Y:S01]  /*4ab0*/  MOV R36, R172 ;  /* 0x000000ac00247202 */ /* 0x000fe20000000f00 */
[----:B------:R-:W-:Y:S01]  /*4ac0*/  IMAD.MOV.U32 R21, RZ, RZ, R62 ;  /* 0x000000ffff157224 */ /* 0x000fe200078e003e */
[----:B------:R-:W-:Y:S01]  /*4ad0*/  MOV R39, R175 ;  /* 0x000000af00277202 */ /* 0x000fe20000000f00 */
[----:B------:R-:W-:Y:S01]  /*4ae0*/  IMAD.MOV.U32 R62, RZ, RZ, R77 ;  /* 0x000000ffff3e7224 */ /* 0x000fe200078e004d */
[----:B------:R-:W-:Y:S01]  /*4af0*/  HMMA.16816.F32.BF16 R40, R4, R18, R80 ;  /* 0x000000120428723c */ /* 0x000fe20000041850 */
[----:B------:R-:W-:Y:S01]  /*4b00*/  IMAD.MOV.U32 R37, RZ, RZ, R173 ;  /* 0x000000ffff257224 */ /* 0x000fe200078e00ad */
[----:B------:R-:W3:Y:S01]  /*4b10*/  LDSM.16.MT88.4 R16, [R229+0x7900] ;  /* 0x00790000e510783b */ /* 0x000ee20000004200 */
[----:B------:R-:W-:-:S05]  /*4b20*/  IMAD.MOV.U32 R38, RZ, RZ, R174 ;  /* 0x000000ffff267224 */ /* 0x000fca00078e00ae */
[C---:B------:R-:W-:Y:S07]  /*4b30*/  HMMA.16816.F32.BF16 R172, R4.reuse, R22, R72 ;  /* 0x0000001604ac723c */ /* 0x040fee0000041848 */
[----:B------:R-:W-:Y:S01]  /*4b40*/  MOV R72, R36 ;  /* 0x0000002400487202 */ /* 0x000fe20000000f00 */
[----:B-1----:R-:W-:Y:S01]  /*4b50*/  HMMA.16816.F32.BF16 R144, R4, R8, R56 ;  /* 0x000000080490723c */ /* 0x002fe20000041838 */
[----:B------:R-:W-:Y:S01]  /*4b60*/  IMAD.MOV.U32 R73, RZ, RZ, R37 ;  /* 0x000000ffff497224 */ /* 0x000fe200078e0025 */
[----:B------:R-:W-:Y:S01]  /*4b70*/  MOV R75, R39 ;  /* 0x00000027004b7202 */ /* 0x000fe20000000f00 */
[----:B------:R-:W-:Y:S01]  /*4b80*/  IMAD.MOV.U32 R74, RZ, RZ, R38 ;  /* 0x000000ffff4a7224 */ /* 0x000fe200078e0026 */
[----:B------:R-:W-:Y:S01]  /*4b90*/  MOV R38, R50 ;  /* 0x0000003200267202 */ /* 0x000fe20000000f00 */
[----:B------:R-:W-:-:S02]  /*4ba0*/  IMAD.MOV.U32 R36, RZ, RZ, R48 ;  /* 0x000000ffff247224 */ /* 0x000fc400078e0030 */
[----:B------:R-:W-:Y:S01]  /*4bb0*/  IMAD.MOV.U32 R37, RZ, RZ, R49 ;  /* 0x000000ffff257224 */ /* 0x000fe200078e0031 */
[----:B------:R-:W-:Y:S01]  /*4bc0*/  HMMA.16816.F32.BF16 R136, R4, R10, R44 ;  /* 0x0000000a0488723c */ /* 0x000fe2000004182c */
[----:B------:R-:W1:Y:S01]  /*4bd0*/  LDSM.16.MT88.4 R8, [R229+0x4900] ;  /* 0x00490000e508783b */ /* 0x000e620000004200 */
[----:B------:R-:W-:Y:S01]  /*4be0*/  IMAD.MOV.U32 R39, RZ, RZ, R51 ;  /* 0x000000ffff277224 */ /* 0x000fe200078e0033 */
[----:B------:R-:W-:Y:S01]  /*4bf0*/  MOV R49, R67 ;  /* 0x0000004300317202 */ /* 0x000fe20000000f00 */
[----:B------:R-:W-:Y:S01]  /*4c00*/  IMAD.MOV.U32 R48, RZ, RZ, R66 ;  /* 0x000000ffff307224 */ /* 0x000fe200078e0042 */
[----:B------:R-:W-:Y:S01]  /*4c10*/  MOV R67, R68 ;  /* 0x0000004400437202 */ /* 0x000fe20000000f00 */
[----:B------:R-:W-:Y:S01]  /*4c20*/  IMAD.MOV.U32 R50, RZ, RZ, R65 ;  /* 0x000000ffff327224 */ /* 0x000fe200078e0041 */
[----:B------:R-:W-:Y:S01]  /*4c30*/  MOV R66, R71 ;  /* 0x0000004700427202 */ /* 0x000fe20000000f00 */
[----:B------:R-:W-:Y:S02]  /*4c40*/  IMAD.MOV.U32 R51, RZ, RZ, R64 ;  /* 0x000000ffff337224 */ /* 0x000fe400078e0040 */
[----:B------:R-:W-:-:S02]  /*4c50*/  IMAD.MOV.U32 R64, RZ, RZ, R69 ;  /* 0x000000ffff407224 */ /* 0x000fc400078e0045 */
[----:B------:R-:W-:Y:S02]  /*4c60*/  IMAD.MOV.U32 R65, RZ, RZ, R70 ;  /* 0x000000ffff417224 */ /* 0x000fe400078e0046 */
[C---:B--2---:R-:W-:Y:S07]  /*4c70*/  HMMA.16816.F32.BF16 R68, R4.reuse, R24, R96 ;  /* 0x000000180444723c */ /* 0x044fee0000041860 */
[----:B------:R-:W-:Y:S01]  /*4c80*/  IMAD.MOV.U32 R99, RZ, RZ, R60 ;  /* 0x000000ffff637224 */ /* 0x000fe200078e003c */
[----:B------:R-:W-:Y:S01]  /*4c90*/  MOV R25, R49 ;  /* 0x0000003100197202 */ /* 0x000fe20000000f00 */
[----:B------:R-:W-:Y:S01]  /*4ca0*/  IMAD.MOV.U32 R24, RZ, RZ, R62 ;  /* 0x000000ffff187224 */ /* 0x000fe200078e003e */
[----:B---3--:R-:W-:Y:S01]  /*4cb0*/  HMMA.16816.F32.BF16 R56, R4, R18, R112 ;  /* 0x000000120438723c */ /* 0x008fe20000041870 */
[----:B------:R-:W-:-:S02]  /*4cc0*/  IMAD.MOV.U32 R96, RZ, RZ, R63 ;  /* 0x000000ffff607224 */ /* 0x000fc400078e003f */
[----:B------:R-:W-:-:S05]  /*4cd0*/  IMAD.MOV.U32 R97, RZ, RZ, R21 ;  /* 0x000000ffff617224 */ /* 0x000fca00078e0015 */
[----:B-1----:R-:W-:Y:S07]  /*4ce0*/  HMMA.16816.F32.BF16 R84, R4, R8, R88 ;  /* 0x000000080454723c */ /* 0x002fee0000041858 */
[----:B------:R-:W-:Y:S02]  /*4cf0*/  IMAD.MOV.U32 R89, RZ, RZ, R61 ;  /* 0x000000ffff597224 */ /* 0x000fe400078e003d */
[----:B------:R-:W-:Y:S02]  /*4d00*/  IMAD.MOV.U32 R61, RZ, RZ, R76 ;  /* 0x000000ffff3d7224 */ /* 0x000fe400078e004c */
[----:B------:R-:W-:-:S02]  /*4d10*/  IMAD.MOV.U32 R88, RZ, RZ, R79 ;  /* 0x000000ffff587224 */ /* 0x000fc400078e004f */
[C---:B------:R-:W-:Y:S01]  /*4d20*/  HMMA.16816.F32.BF16 R76, R4.reuse, R10, R92 ;  /* 0x0000000a044c723c */ /* 0x040fe2000004185c */
[----:B------:R-:W1:Y:S01]  /*4d30*/  LDSM.16.MT88.4 R8, [R225+0x7900] ;  /* 0x00790000e108783b */ /* 0x000e620000004200 */
[----:B------:R-:W-:Y:S01]  /*4d40*/  MOV R98, R61 ;  /* 0x0000003d00627202 */ /* 0x000fe20000000f00 */
[----:B------:R-:W-:Y:S02]  /*4d50*/  IMAD.MOV.U32 R90, RZ, RZ, R73 ;  /* 0x000000ffff5a7224 */ /* 0x000fe400078e0049 */
[----:B------:R-:W-:Y:S02]  /*4d60*/  IMAD.MOV.U32 R91, RZ, RZ, R74 ;  /* 0x000000ffff5b7224 */ /* 0x000fe400078e004a */
[----:B------:R-:W-:Y:S01]  /*4d70*/  IMAD.MOV.U32 R95, RZ, RZ, R37 ;  /* 0x000000ffff5f7224 */ /* 0x000fe200078e0025 */
[----:B------:R-:W-:Y:S01]  /*4d80*/  HMMA.16816.F32.BF16 R60, R4, R26, R132 ;  /* 0x0000001a043c723c */ /* 0x000fe20000041884 */
[----:B------:R-:W-:Y:S01]  /*4d90*/  MOV R94, R38 ;  /* 0x00000026005e7202 */ /* 0x000fe20000000f00 */
[----:B------:R-:W-:-:S02]  /*4da0*/  IMAD.MOV.U32 R93, RZ, RZ, R39 ;  /* 0x000000ffff5d7224 */ /* 0x000fc400078e0027 */
[----:B------:R-:W-:Y:S02]  /*4db0*/  IMAD.MOV.U32 R92, RZ, RZ, R20 ;  /* 0x000000ffff5c7224 */ /* 0x000fe400078e0014 */
[----:B------:R-:W2:Y:S01]  /*4dc0*/  LDSM.16.MT88.4 R20, [R226+0x7900] ;  /* 0x00790000e214783b */ /* 0x000ea20000004200 */
[----:B------:R-:W-:Y:S01]  /*4dd0*/  IMAD.MOV.U32 R132, RZ, RZ, R48 ;  /* 0x000000ffff847224 */ /* 0x000fe200078e0030 */
[----:B------:R-:W-:Y:S01]  /*4de0*/  MOV R26, R75 ;  /* 0x0000004b001a7202 */ /* 0x000fe20000000f00 */
[----:B------:R-:W-:Y:S01]  /*4df0*/  IMAD.MOV.U32 R135, RZ, RZ, R50 ;  /* 0x000000ffff877224 */ /* 0x000fe200078e0032 */
[----:B------:R-:W-:Y:S01]  /*4e00*/  MOV R133, R72 ;  /* 0x0000004800857202 */ /* 0x000fe20000000f00 */
[----:B------:R-:W-:Y:S02]  /*4e10*/  IMAD.MOV.U32 R134, RZ, RZ, R51 ;  /* 0x000000ffff867224 */ /* 0x000fe400078e0033 */
[----:B------:R-:W-:Y:S01]  /*4e20*/  IMAD.MOV.U32 R27, RZ, RZ, R36 ;  /* 0x000000ffff1b7224 */ /* 0x000fe200078e0024 */
[C---:B-1----:R-:W-:Y:S07]  /*4e30*/  HMMA.16816.F32.BF16 R48, R4.reuse, R8, R124 ;  /* 0x000000080430723c */ /* 0x042fee000004187c */
[----:B------:R-:W-:Y:S01]  /*4e40*/  MOV R124, R64 ;  /* 0x00000040007c7202 */ /* 0x000fe20000000f00 */
[----:B------:R-:W-:Y:S01]  /*4e50*/  HMMA.16816.F32.BF16 R36, R4, R10, R116 ;  /* 0x0000000a0424723c */ /* 0x000fe20000041874 */
[----:B------:R-:W-:Y:S01]  /*4e60*/  MOV R126, R66 ;  /* 0x00000042007e7202 */ /* 0x000fe20000000f00 */
[----:B------:R-:W-:Y:S01]  /*4e70*/  IMAD.MOV.U32 R125, RZ, RZ, R65 ;  /* 0x000000ffff7d7224 */ /* 0x000fe200078e0041 */
[----:B------:R-:W1:Y:S01]  /*4e80*/  LDSM.16.MT88.4 R8, [R228+0x7900] ;  /* 0x00790000e408783b */ /* 0x000e620000004200 */
[----:B------:R-:W-:-:S03]  /*4e90*/  IMAD.MOV.U32 R127, RZ, RZ, R67 ;  /* 0x000000ffff7f7224 */ /* 0x000fc600078e0043 */
[----:B------:R-:W-:Y:S01]  /*4ea0*/  MOV R118, R124 ;  /* 0x0000007c00767202 */ /* 0x000fe20000000f00 */
[----:B------:R-:W-:Y:S01]  /*4eb0*/  IMAD.MOV.U32 R119, RZ, RZ, R125 ;  /* 0x000000ffff777224 */ /* 0x000fe200078e007d */
        /* <DEDUP_REMOVED lines=16> */
[----:B------:R3:W-:Y:S01]  /*4fc0*/  MUFU.EX2 R101, R0 ;  /* 0x0000000000657308 */ /* 0x0007e20000000800 */
[----:B------:R-:W-:Y:S01]  /*4fd0*/  MOV R117, R119 ;  /* 0x0000007700757202 */ /* 0x000fe20000000f00 */
[----:B--2---:R-:W-:Y:S01]  /*4fe0*/  HMMA.16816.F32.BF16 R80, R4, R20, R108 ;  /* 0x000000140450723c */ /* 0x004fe2000004186c */
[----:B------:R-:W-:Y:S01]  /*4ff0*/  MOV R119, R125 ;  /* 0x0000007d00777202 */ /* 0x000fe20000000f00 */
[----:B------:R2:W5:Y:S01]  /*5000*/  LDL.LU R188, [R1+0x80] ;  /* 0x0000800001bc7983 */ /* 0x0005620000300800 */
[----:B------:R-:W-:-:S05]  /*5010*/  MOV R125, R127 ;  /* 0x0000007f007d7202 */ /* 0x000fca0000000f00 */
[----:B------:R-:W-:Y:S01]  /*5020*/  HMMA.16816.F32.BF16 R64, R4, R16, R120 ;  /* 0x000000100440723c */ /* 0x000fe20000041878 */
[----:B---3--:R-:W-:Y:S01]  /*5030*/  FFMA.FTZ R0, R118, c[0x0][0x2d0], -R12 ;  /* 0x0000b40076007a23 */ /* 0x008fe2000001080c */
[----:B------:R-:W-:Y:S01]  /*5040*/  MOV R127, R27 ;  /* 0x0000001b007f7202 */ /* 0x000fe20000000f00 */
[----:B------:R-:W-:-:S05]  /*5050*/  IMAD.MOV.U32 R118, RZ, RZ, R124 ;  /* 0x000000ffff767224 */ /* 0x000fca00078e007c */
[C---:B-1----:R-:W-:Y:S01]  /*5060*/  HMMA.16816.F32.BF16 R32, R4.reuse, R10, R28 ;  /* 0x0000000a0420723c */ /* 0x042fe2000004181c */
[----:B------:R-:W-:Y:S01]  /*5070*/  IMAD.MOV.U32 R124, RZ, RZ, R126 ;  /* 0x000000ffff7c7224 */ /* 0x000fe200078e007e */
[----:B------:R-:W-:Y:S01]  /*5080*/  LDSM.16.MT88.4 R16, [R226+0x2100] ;  /* 0x00210000e210783b */ /* 0x000fe20000004200 */
[----:B------:R-:W-:Y:S02]  /*5090*/  IMAD.MOV.U32 R126, RZ, RZ, R26 ;  /* 0x000000ffff7e7224 */ /* 0x000fe400078e001a */
[----:B------:R-:W-:Y:S02]  /*50a0*/  IMAD.MOV.U32 R26, RZ, RZ, R132 ;  /* 0x000000ffff1a7224 */ /* 0x000fe400078e0084 */
[----:B------:R-:W-:Y:S01]  /*50b0*/  IMAD.MOV.U32 R132, RZ, RZ, R134 ;  /* 0x000000ffff847224 */ /* 0x000fe200078e0086 */
[----:B------:R-:W-:Y:S01]  /*50c0*/  HMMA.16816.F32.BF16 R44, R4, R8, R104 ;  /* 0x00000008042c723c */ /* 0x000fe20000041868 */
[----:B------:R-:W-:Y:S01]  /*50d0*/  IMAD.MOV.U32 R116, RZ, RZ, R118 ;  /* 0x000000ffff747224 */ /* 0x000fe200078e0076 */
[----:B------:R-:W-:Y:S01]  /*50e0*/  MOV R27, R133 ;  /* 0x00000085001b7202 */ /* 0x000fe20000000f00 */
[----:B------:R-:W-:Y:S01]  /*50f0*/  IMAD.MOV.U32 R134, RZ, RZ, R24 ;  /* 0x000000ffff867224 */ /* 0x000fe200078e0018 */
[----:B------:R-:W1:Y:S01]  /*5100*/  LDSM.16.MT88.4 R8, [R229+0x2100] ;  /* 0x00210000e508783b */ /* 0x000e620000004200 */
[----:B------:R-:W-:-:S02]  /*5110*/  IMAD.MOV.U32 R118, RZ, RZ, R124 ;  /* 0x000000ffff767224 */ /* 0x000fc400078e007c */
[----:B------:R-:W-:Y:S01]  /*5120*/  IMAD.MOV.U32 R24, RZ, RZ, R97 ;  /* 0x000000ffff187224 */ /* 0x000fe200078e0061 */
[----:B------:R-:W-:Y:S01]  /*5130*/  HMMA.16816.F32.BF16 R72, R4, R22, R128 ;  /* 0x000000160448723c */ /* 0x000fe20000041880 */
[----:B------:R-:W-:Y:S01]  /*5140*/  IMAD.MOV.U32 R124, RZ, RZ, R126 ;  /* 0x000000ffff7c7224 */ /* 0x000fe200078e007e */
[----:B------:R-:W-:Y:S01]  /*5150*/  MOV R133, R135 ;  /* 0x0000008700857202 */ /* 0x000fe20000000f00 */
[----:B------:R-:W-:Y:S01]  /*5160*/  IMAD.MOV.U32 R97, RZ, RZ, R88 ;  /* 0x000000ffff617224 */ /* 0x000fe200078e0058 */
[----:B------:R-:W3:Y:S01]  /*5170*/  LDSM.16.MT88.4 R20, [R225+0x2100] ;  /* 0x00210000e114783b */ /* 0x000ee20000004200 */
[----:B------:R-:W-:Y:S02]  /*5180*/  IMAD.MOV.U32 R126, RZ, RZ, R26 ;  /* 0x000000ffff7e7224 */ /* 0x000fe400078e001a */
[----:B------:R-:W-:Y:S02]  /*5190*/  IMAD.MOV.U32 R88, RZ, RZ, R152 ;  /* 0x000000ffff587224 */ /* 0x000fe400078e0098 */
[----:B------:R-:W-:Y:S01]  /*51a0*/  IMAD.MOV.U32 R26, RZ, RZ, R132 ;  /* 0x000000ffff1a7224 */ /* 0x000fe200078e0084 */
[----:B------:R4:W1:Y:S01]  /*51b0*/  MUFU.EX2 R152, R0 ;  /* 0x0000000000987308 */ /* 0x0008620000000800 */
[----:B------:R-:W-:-:S02]  /*51c0*/  IMAD.MOV.U32 R132, RZ, RZ, R134 ;  /* 0x000000ffff847224 */ /* 0x000fc400078e0086 */
[----:B------:R-:W-:Y:S02]  /*51d0*/  IMAD.MOV.U32 R134, RZ, RZ, R24 ;  /* 0x000000ffff867224 */ /* 0x000fe400078e0018 */
[----:B------:R-:W-:Y:S02]  /*51e0*/  IMAD.MOV.U32 R24, RZ, RZ, R97 ;  /* 0x000000ffff187224 */ /* 0x000fe400078e0061 */
[----:B------:R-:W-:Y:S02]  /*51f0*/  IMAD.MOV.U32 R97, RZ, RZ, R88 ;  /* 0x000000ffff617224 */ /* 0x000fe400078e0058 */
[----:B------:R-:W-:Y:S02]  /*5200*/  IMAD.MOV.U32 R88, RZ, RZ, R153 ;  /* 0x000000ffff587224 */ /* 0x000fe400078e0099 */
[----:B----4-:R-:W-:Y:S01]  /*5210*/  FFMA.FTZ R0, R117, c[0x0][0x2d0], -R12 ;  /* 0x0000b40075007a23 */ /* 0x010fe2000001080c */
[----:B------:R-:W-:Y:S02]  /*5220*/  MOV R117, R119 ;  /* 0x0000007700757202 */ /* 0x000fe40000000f00 */
[----:B------:R-:W-:Y:S01]  /*5230*/  MOV R119, R125 ;  /* 0x0000007d00777202 */ /* 0x000fe20000000f00 */
[----:B------:R4:W-:Y:S01]  /*5240*/  MUFU.EX2 R153, R0 ;  /* 0x0000000000997308 */ /* 0x0009e20000000800 */
[----:B------:R-:W-:-:S02]  /*5250*/  MOV R125, R127 ;  /* 0x0000007f007d7202 */ /* 0x000fc40000000f00 */
[----:B------:R-:W-:Y:S02]  /*5260*/  MOV R135, R96 ;  /* 0x0000006000877202 */ /* 0x000fe40000000f00 */
[----:B------:R-:W-:Y:S02]  /*5270*/  MOV R127, R27 ;  /* 0x0000001b007f7202 */ /* 0x000fe40000000f00 */
[----:B------:R-:W-:Y:S02]  /*5280*/  MOV R96, R92 ;  /* 0x0000005c00607202 */ /* 0x000fe40000000f00 */
[----:B------:R-:W-:Y:S01]  /*5290*/  MOV R27, R133 ;  /* 0x00000085001b7202 */ /* 0x000fe20000000f00 */
[----:B----4-:R-:W-:Y:S02]  /*52a0*/  FFMA.FTZ R0, R116, c[0x0][0x2d0], -R12 ;  /* 0x0000b40074007a23 */ /* 0x010fe4000001080c */
[----:B------:R-:W-:Y:S01]  /*52b0*/  IMAD.MOV.U32 R116, RZ, RZ, R117 ;  /* 0x000000ffff747224 */ /* 0x000fe200078e0075 */
[----:B------:R-:W-:Y:S01]  /*52c0*/  MOV R117, R118 ;  /* 0x0000007600757202 */ /* 0x000fe20000000f00 */
[----:B------:R-:W-:Y:S01]  /*52d0*/  IMAD.MOV.U32 R118, RZ, RZ, R119 ;  /* 0x000000ffff767224 */ /* 0x000fe200078e0077 */
[----:B------:R-:W-:Y:S01]  /*52e0*/  MOV R119, R124 ;  /* 0x0000007c00777202 */ /* 0x000fe20000000f00 */
[----:B------:R-:W-:Y:S01]  /*52f0*/  IMAD.MOV.U32 R124, RZ, RZ, R125 ;  /* 0x000000ffff7c7224 */ /* 0x000fe200078e007d */
[----:B------:R-:W-:-:S02]  /*5300*/  MOV R92, R89 ;  /* 0x00000059005c7202 */ /* 0x000fc40000000f00 */
[----:B------:R-:W-:Y:S02]  /*5310*/  MOV R133, R135 ;  /* 0x0000008700857202 */ /* 0x000fe40000000f00 */
[----:B------:R-:W-:Y:S01]  /*5320*/  MOV R125, R126 ;  /* 0x0000007e007d7202 */ /* 0x000fe20000000f00 */
[----:B------:R-:W-:Y:S01]  /*5330*/  IMAD.MOV.U32 R126, RZ, RZ, R127 ;  /* 0x000000ffff7e7224 */ /* 0x000fe200078e007f */
[----:B------:R-:W-:Y:S02]  /*5340*/  MOV R89, R187 ;  /* 0x000000bb00597202 */ /* 0x000fe40000000f00 */
[----:B------:R-:W-:Y:S01]  /*5350*/  MOV R135, R96 ;  /* 0x0000006000877202 */ /* 0x000fe20000000f00 */
[----:B------:R-:W-:Y:S01]  /*5360*/  FFMA.FTZ R29, R156, c[0x0][0x2d0], -R2 ;  /* 0x0000b4009c1d7a23 */ /* 0x000fe20000010802 */
[----:B------:R-:W-:Y:S01]  /*5370*/  MOV R127, R26 ;  /* 0x0000001a007f7202 */ /* 0x000fe20000000f00 */
[----:B------:R-:W-:Y:S01]  /*5380*/  IMAD.MOV.U32 R26, RZ, RZ, R27 ;  /* 0x000000ffff1a7224 */ /* 0x000fe200078e001b */
[----:B------:R-:W-:Y:S01]  /*5390*/  MOV R96, R92 ;  /* 0x0000005c00607202 */ /* 0x000fe20000000f00 */
[----:B------:R2:W5:Y:S01]  /*53a0*/  LDL.LU R187, [R1+0x7c] ;  /* 0x00007c0001bb7983 */ /* 0x0005620000300800 */
[----:B------:R-:W-:Y:S01]  /*53b0*/  MOV R27, R132 ;  /* 0x00000084001b7202 */ /* 0x000fe20000000f00 */
[----:B------:R-:W-:Y:S01]  /*53c0*/  IMAD.MOV.U32 R132, RZ, RZ, R133 ;  /* 0x000000ffff847224 */ /* 0x000fe200078e0085 */
[----:B------:R-:W-:-:S02]  /*53d0*/  MOV R92, R89 ;  /* 0x00000059005c7202 */ /* 0x000fc40000000f00 */
[----:B------:R-:W-:Y:S01]  /*53e0*/  MOV R133, R134 ;  /* 0x0000008600857202 */ /* 0x000fe20000000f00 */
[----:B------:R-:W-:Y:S01]  /*53f0*/  IMAD.MOV.U32 R134, RZ, RZ, R135 ;  /* 0x000000ffff867224 */ /* 0x000fe200078e0087 */
[----:B------:R-:W-:Y:S02]  /*5400*/  MOV R89, R186 ;  /* 0x000000ba00597202 */ /* 0x000fe40000000f00 */
        /* <DEDUP_REMOVED lines=8> */
[----:B-1----:R-:W-:Y:S01]  /*5490*/  F2FP.BF16.PACK_AB R4, R152, R101 ;  /* 0x000000659804723e */ /* 0x002fe200000010ff */
[----:B------:R1:W4:Y:S01]  /*54a0*/  MUFU.EX2 R155, R0 ;  /* 0x00000000009b7308 */ /* 0x0003220000000800 */
[----:B------:R2:W5:Y:S01]  /*54b0*/  LDL.LU R186, [R1+0x78] ;  /* 0x0000780001ba7983 */ /* 0x0005620000300800 */
[----:B-1----:R-:W-:Y:S01]  /*54c0*/  FFMA.FTZ R0, R116, c[0x0][0x2d0], -R2 ;  /* 0x0000b40074007a23 */ /* 0x002fe20000010802 */
        /* <DEDUP_REMOVED lines=14> */
[----:B------:R-:W-:-:S02]  /*55b0*/  MOV R111, R117 ;  /* 0x00000075006f7202 */ /* 0x000fc40000000f00 */
[----:B------:R-:W-:Y:S01]  /*55c0*/  MOV R24, R96 ;  /* 0x0000006000187202 */ /* 0x000fe20000000f00 */
[----:B------:R-:W-:Y:S01]  /*55d0*/  IMAD.MOV.U32 R96, RZ, RZ, R97 ;  /* 0x000000ffff607224 */ /* 0x000fe200078e0061 */
[----:B------:R-:W-:Y:S02]  /*55e0*/  MOV R117, R119 ;  /* 0x0000007700757202 */ /* 0x000fe40000000f00 */
[----:B------:R-:W-:Y:S02]  /*55f0*/  MOV R119, R125 ;  /* 0x0000007d00777202 */ /* 0x000fe40000000f00 */
[----:B------:R-:W-:Y:S02]  /*5600*/  MOV R97, R92 ;  /* 0x0000005c00617202 */ /* 0x000fe40000000f00 */
[----:B------:R-:W-:Y:S01]  /*5610*/  MOV R125, R127 ;  /* 0x0000007f007d7202 */ /* 0x000fe20000000f00 */
[----:B------:R-:W-:Y:S01]  /*5620*/  IMAD.MOV.U32 R127, RZ, RZ, R26 ;  /* 0x000000ffff7f7224 */ /* 0x000fe200078e001a */
[----:B------:R1:W-:Y:S01]  /*5630*/  MUFU.EX2 R31, R0 ;  /* 0x00000000001f7308 */ /* 0x0003e20000000800 */
[----:B------:R-:W-:-:S02]  /*5640*/  IMAD.MOV.U32 R26, RZ, RZ, R132 ;  /* 0x000000ffff1a7224 */ /* 0x000fc400078e0084 */
[----:B------:R-:W-:Y:S02]  /*5650*/  IMAD.MOV.U32 R132, RZ, RZ, R134 ;  /* 0x000000ffff847224 */ /* 0x000fe400078e0086 */
[----:B------:R-:W-:Y:S02]  /*5660*/  IMAD.MOV.U32 R134, RZ, RZ, R24 ;  /* 0x000000ffff867224 */ /* 0x000fe400078e0018 */
[----:B------:R-:W-:Y:S02]  /*5670*/  IMAD.MOV.U32 R24, RZ, RZ, R97 ;  /* 0x000000ffff187224 */ /* 0x000fe400078e0061 */
[----:B------:R-:W-:Y:S02]  /*5680*/  IMAD.MOV.U32 R97, RZ, RZ, R102 ;  /* 0x000000ffff617224 */ /* 0x000fe400078e0066 */
[----:B-1----:R-:W-:-:S04]  /*5690*/  FFMA.FTZ R0, R116, c[0x0][0x2d0], -R2 ;  /* 0x0000b40074007a23 */ /* 0x002fc80000010802 */
[----:B------:R1:W1:Y:S01]  /*56a0*/  MUFU.EX2 R102, R0 ;  /* 0x0000000000667308 */ /* 0x0002620000000800 */
[----:B------:R-:W-:Y:S02]  /*56b0*/  IMAD.MOV.U32 R116, RZ, RZ, R118 ;  /* 0x000000ffff747224 */ /* 0x000fe400078e0076 */
[----:B------:R-:W-:Y:S02]  /*56c0*/  IMAD.MOV.U32 R118, RZ, RZ, R124 ;  /* 0x000000ffff767224 */ /* 0x000fe400078e007c */
[----:B------:R-:W-:Y:S02]  /*56d0*/  IMAD.MOV.U32 R124, RZ, RZ, R126 ;  /* 0x000000ffff7c7224 */ /* 0x000fe400078e007e */
[----:B------:R-:W-:Y:S02]  /*56e0*/  IMAD.MOV.U32 R110, RZ, RZ, R116 ;  /* 0x000000ffff6e7224 */ /* 0x000fe400078e0074 */
[----:B------:R-:W-:Y:S02]  /*56f0*/  IMAD.MOV.U32 R116, RZ, RZ, R118 ;  /* 0x000000ffff747224 */ /* 0x000fe400078e0076 */
[----:B-1----:R-:W-:Y:S01]  /*5700*/  FFMA.FTZ R0, R111, c[0x0][0x2d0], -R2 ;  /* 0x0000b4006f007a23 */ /* 0x002fe20000010802 */
[----:B------:R-:W-:-:S02]  /*5710*/  MOV R111, R117 ;  /* 0x00000075006f7202 */ /* 0x000fc40000000f00 */
[----:B------:R-:W-:Y:S02]  /*5720*/  MOV R117, R119 ;  /* 0x0000007700757202 */ /* 0x000fe40000000f00 */
[----:B------:R-:W-:Y:S01]  /*5730*/  MOV R119, R125 ;  /* 0x0000007d00777202 */ /* 0x000fe20000000f00 */
[----:B------:R-:W-:Y:S02]  /*5740*/  IMAD.MOV.U32 R125, RZ, RZ, R26 ;  /* 0x000000ffff7d7224 */ /* 0x000fe400078e001a */
        /* <DEDUP_REMOVED lines=9> */
[----:B------:R-:W-:-:S02]  /*57e0*/  IMAD.MOV.U32 R119, RZ, RZ, R26 ;  /* 0x000000ffff777224 */ /* 0x000fc400078e001a */
[----:B------:R-:W-:Y:S01]  /*57f0*/  IMAD.MOV.U32 R26, RZ, RZ, R132 ;  /* 0x000000ffff1a7224 */ /* 0x000fe200078e0084 */
[----:B------:R-:W-:Y:S01]  /*5800*/  MOV R126, R27 ;  /* 0x0000001b007e7202 */ /* 0x000fe20000000f00 */
[----:B------:R-:W-:Y:S02]  /*5810*/  IMAD.MOV.U32 R92, RZ, RZ, R185 ;  /* 0x000000ffff5c7224 */ /* 0x000fe400078e00b9 */
[----:B------:R-:W-:Y:S01]  /*5820*/  IMAD.MOV.U32 R132, RZ, RZ, R134 ;  /* 0x000000ffff847224 */ /* 0x000fe200078e0086 */
[----:B------:R-:W-:Y:S01]  /*5830*/  MOV R134, R154 ;  /* 0x0000009a00867202 */ /* 0x000fe20000000f00 */
[----:B------:R-:W-:Y:S01]  /*5840*/  FFMA.FTZ R28, R109, c[0x0][0x2d0], -R12 ;  /* 0x0000b4006d1c7a23 */ /* 0x000fe2000001080c */
[----:B------:R-:W-:Y:S01]  /*5850*/  MOV R27, R133 ;  /* 0x00000085001b7202 */ /* 0x000fe20000000f00 */
[----:B------:R2:W5:Y:S01]  /*5860*/  LDL.LU R185, [R1+0x74] ;  /* 0x0000740001b97983 */ /* 0x0005620000300800 */
[----:B-1----:R-:W-:Y:S02]  /*5870*/  FFMA.FTZ R0, R110, c[0x0][0x2d0], -R2 ;  /* 0x0000b4006e007a23 */ /* 0x002fe40000010802 */
[----:B------:R-:W-:-:S02]  /*5880*/  IMAD.MOV.U32 R110, RZ, RZ, R116 ;  /* 0x000000ffff6e7224 */ /* 0x000fc400078e0074 */
[----:B------:R-:W-:Y:S01]  /*5890*/  IMAD.MOV.U32 R116, RZ, RZ, R118 ;  /* 0x000000ffff747224 */ /* 0x000fe200078e0076 */
[----:B------:R-:W1:Y:S01]  /*58a0*/  MUFU.EX2 R154, R0 ;  /* 0x00000000009a7308 */ /* 0x000e620000000800 */
[----:B------:R-:W-:Y:S02]  /*58b0*/  MOV R133, R135 ;  /* 0x0000008700857202 */ /* 0x000fe40000000f00 */
[----:B------:R-:W-:Y:S02]  /*58c0*/  MOV R135, R96 ;  /* 0x0000006000877202 */ /* 0x000fe40000000f00 */
[----:B------:R-:W-:Y:S01]  /*58d0*/  MOV R109, R110 ;  /* 0x0000006e006d7202 */ /* 0x000fe20000000f00 */
[----:B------:R-:W-:Y:S01]  /*58e0*/  IMAD.MOV.U32 R110, RZ, RZ, R111 ;  /* 0x000000ffff6e7224 */ /* 0x000fe200078e006f */
[----:B------:R-:W-:Y:S02]  /*58f0*/  MOV R96, R92 ;  /* 0x0000005c00607202 */ /* 0x000fe40000000f00 */
[----:B------:R-:W-:-:S02]  /*5900*/  MOV R124, R27 ;  /* 0x0000001b007c7202 */ /* 0x000fc40000000f00 */
[----:B------:R-:W-:Y:S01]  /*5910*/  MOV R111, R116 ;  /* 0x00000074006f7202 */ /* 0x000fe20000000f00 */
[----:B------:R-:W-:Y:S01]  /*5920*/  IMAD.MOV.U32 R116, RZ, RZ, R117 ;  /* 0x000000ffff747224 */ /* 0x000fe200078e0075 */
[----:B------:R-:W-:Y:S02]  /*5930*/  MOV R27, R133 ;  /* 0x00000085001b7202 */ /* 0x000fe40000000f00 */
[----:B------:R-:W-:Y:S02]  /*5940*/  MOV R133, R135 ;  /* 0x0000008700857202 */ /* 0x000fe40000000f00 */
[----:B------:R-:W-:Y:S01]  /*5950*/  MOV R108, R109 ;  /* 0x0000006d006c7202 */ /* 0x000fe20000000f00 */
[----:B------:R-:W-:Y:S01]  /*5960*/  IMAD.MOV.U32 R109, RZ, RZ, R110 ;  /* 0x000000ffff6d7224 */ /* 0x000fe200078e006e */
[----:B------:R-:W-:Y:S02]  /*5970*/  MOV R135, R96 ;  /* 0x0000006000877202 */ /* 0x000fe40000000f00 */
[----:B------:R-:W-:Y:S01]  /*5980*/  MOV R110, R111 ;  /* 0x0000006f006e7202 */ /* 0x000fe20000000f00 */
[----:B------:R-:W-:Y:S01]  /*5990*/  IMAD.MOV.U32 R111, RZ, RZ, R116 ;  /* 0x000000ffff6f7224 */ /* 0x000fe200078e0074 */
[----:B------:R-:W-:Y:S01]  /*59a0*/  MOV R118, R27 ;  /* 0x0000001b00767202 */ /* 0x000fe20000000f00 */
[----:B------:R-:W-:Y:S01]  /*59b0*/  IMAD.MOV.U32 R131, RZ, RZ, R108 ;  /* 0x000000ffff837224 */ /* 0x000fe200078e006c */
[----:B------:R-:W-:-:S02]  /*59c0*/  MOV R27, R133 ;  /* 0x00000085001b7202 */ /* 0x000fc40000000f00 */
        /* <DEDUP_REMOVED lines=10> */
[----:B----4-:R-:W-:Y:S01]  /*5a70*/  F2FP.BF16.PACK_AB R6, R155, R153 ;  /* 0x000000999b06723e */ /* 0x010fe200000010ff */
[----:B------:R-:W-:Y:S01]  /*5a80*/  IMAD.MOV.U32 R130, RZ, RZ, R131 ;  /* 0x000000ffff827224 */ /* 0x000fe200078e0083 */
[----:B------:R-:W-:-:S02]  /*5a90*/  F2FP.BF16.PACK_AB R5, R102, R31 ;  /* 0x0000001f6605723e */ /* 0x000fc400000010ff */
[----:B-1----:R-:W-:Y:S01]  /*5aa0*/  F2FP.BF16.PACK_AB R7, R154, R103 ;  /* 0x000000679a07723e */ /* 0x002fe200000010ff */
        /* <DEDUP_REMOVED lines=10> */
[----:B------:R-:W-:Y:S01]  /*5b50*/  HMMA.16816.F32.BF16 R120, R4, R8, R148 ;  /* 0x000000080478723c */ /* 0x000fe20000041894 */
[----:B------:R-:W-:Y:S01]  /*5b60*/  IMAD.MOV.U32 R133, RZ, RZ, R24 ;  /* 0x000000ffff857224 */ /* 0x000fe200078e0018 */
[----:B------:R2:W5:Y:S01]  /*5b70*/  LDL.LU R184, [R1+0x70] ;  /* 0x0000700001b87983 */ /* 0x0005620000300800 */
[----:B------:R-:W-:-:S04]  /*5b80*/  MOV R116, R26 ;  /* 0x0000001a00747202 */ /* 0x000fc80000000f00 */
[----:B------:R-:W-:Y:S01]  /*5b90*/  MOV R151, R92 ;  /* 0x0000005c00977202 */ /* 0x000fe20000000f00 */
[----:B------:R-:W-:Y:S01]  /*5ba0*/  IMAD.MOV.U32 R150, RZ, RZ, R93 ;  /* 0x000000ffff967224 */ /* 0x000fe200078e005d */
[----:B------:R-:W-:Y:S01]  /*5bb0*/  MOV R149, R94 ;  /* 0x0000005e00957202 */ /* 0x000fe20000000f00 */
[----:B------:R-:W-:Y:S01]  /*5bc0*/  IMAD.MOV.U32 R148, RZ, RZ, R95 ;  /* 0x000000ffff947224 */ /* 0x000fe200078e005f */
[----:B------:R-:W-:Y:S01]  /*5bd0*/  MOV R128, R130 ;  /* 0x0000008200807202 */ /* 0x000fe20000000f00 */
[C---:B------:R-:W-:Y:S01]  /*5be0*/  HMMA.16816.F32.BF16 R92, R4.reuse, R10, R140 ;  /* 0x0000000a045c723c */ /* 0x040fe2000004188c */
[--C-:B------:R-:W-:Y:S01]  /*5bf0*/  FFMA.FTZ R27, R161, c[0x0][0x2d0], -R12.reuse ;  /* 0x0000b400a11b7a23 */ /* 0x100fe2000001080c */
[----:B------:R2:W5:Y:S01]  /*5c00*/  LDL.LU R163, [R1+0x6c] ;  /* 0x00006c0001a37983 */ /* 0x0005620000300800 */
[--C-:B------:R-:W-:Y:S02]  /*5c10*/  FFMA.FTZ R26, R160, c[0x0][0x2d0], -R12.reuse ;  /* 0x0000b400a01a7a23 */ /* 0x100fe4000001080c */
[----:B------:R-:W-:Y:S01]  /*5c20*/  FFMA.FTZ R25, R159, c[0x0][0x2d0], -R12 ;  /* 0x0000b4009f197a23 */ /* 0x000fe2000001080c */
        /* <DEDUP_REMOVED lines=11> */
[--C-:B------:R-:W-:Y:S01]  /*5ce0*/  FFMA.FTZ R24, R158, c[0x0][0x2d0], -R2.reuse ;  /* 0x0000b4009e187a23 */ /* 0x100fe20000010802 */
[----:B------:R-:W1:Y:S01]  /*5cf0*/  LDSM.16.MT88.4 R12, [R225+0x5100] ;  /* 0x00510000e10c783b */ /* 0x000e620000004200 */
[--C-:B------:R-:W-:Y:S01]  /*5d00*/  FFMA.FTZ R0, R157, c[0x0][0x2d0], -R2.reuse ;  /* 0x0000b4009d007a23 */ /* 0x100fe20000010802 */
[----:B------:R-:W-:Y:S01]  /*5d10*/  MOV R108, R90 ;  /* 0x0000005a006c7202 */ /* 0x000fe20000000f00 */
[----:B------:R-:W-:Y:S01]  /*5d20*/  IMAD.MOV.U32 R131, RZ, RZ, R109 ;  /* 0x000000ffff837224 */ /* 0x000fe200078e006d */
[----:B------:R-:W-:Y:S01]  /*5d30*/  HMMA.16816.F32.BF16 R112, R4, R16, R168 ;  /* 0x000000100470723c */ /* 0x000fe200000418a8 */
[----:B------:R-:W-:Y:S01]  /*5d40*/  FFMA.FTZ R30, R110, c[0x0][0x2d0], -R2 ;  /* 0x0000b4006e1e7a23 */ /* 0x000fe20000010802 */
[----:B------:R-:W-:Y:S01]  /*5d50*/  MOV R110, R88 ;  /* 0x00000058006e7202 */ /* 0x000fe20000000f00 */
[----:B------:R-:W-:Y:S01]  /*5d60*/  IMAD.MOV.U32 R109, RZ, RZ, R89 ;  /* 0x000000ffff6d7224 */ /* 0x000fe200078e0059 */
[----:B------:R-:W4:Y:S01]  /*5d70*/  LDSM.16.MT88.4 R8, [R226+0x5100] ;  /* 0x00510000e208783b */ /* 0x000f220000004200 */
[----:B------:R-:W-:-:S03]  /*5d80*/  IMAD.MOV.U32 R2, RZ, RZ, R91 ;  /* 0x000000ffff027224 */ /* 0x000fc600078e005b */
[----:B------:R-:W-:Y:S01]  /*5d90*/  HMMA.16816.F32.BF16 R88, R4, R18, R164 ;  /* 0x000000120458723c */ /* 0x000fe200000418a4 */
[----:B------:R-:W2:Y:S01]  /*5da0*/  LDSM.16.MT88.4 R16, [R228+0x2100] ;  /* 0x00210000e410783b */ /* 0x000ea20000004200 */
[----:B------:R-:W-:-:S03]  /*5db0*/  IMAD.MOV.U32 R140, RZ, RZ, R118 ;  /* 0x000000ffff8c7224 */ /* 0x000fc600078e0076 */
[----:B------:R1:W5:Y:S03]  /*5dc0*/  LDL.LU R162, [R1+0x68] ;  /* 0x0000680001a27983 */ /* 0x0003660000300800 */
[C---:B---3--:R-:W-:Y:S01]  /*5dd0*/  HMMA.16816.F32.BF16 R104, R4.reuse, R20, R128 ;  /* 0x000000140468723c */ /* 0x048fe20000041880 */
[----:B------:R3:W5:Y:S04]  /*5de0*/  LDL.LU R161, [R1+0x64] ;  /* 0x0000640001a17983 */ /* 0x0007680000300800 */
[----:B------:R3:W5:Y:S03]  /*5df0*/  LDL.LU R160, [R1+0x60] ;  /* 0x0000600001a07983 */ /* 0x0007660000300800 */
[C---:B------:R-:W-:Y:S01]  /*5e00*/  HMMA.16816.F32.BF16 R20, R4.reuse, R22, R176 ;  /* 0x000000160414723c */ /* 0x040fe200000418b0 */
[----:B------:R3:W5:Y:S04]  /*5e10*/  LDL.LU R159, [R1+0x5c] ;  /* 0x00005c00019f7983 */ /* 0x0007680000300800 */
[----:B------:R3:W5:Y:S04]  /*5e20*/  LDL.LU R158, [R1+0x58] ;  /* 0x00005800019e7983 */ /* 0x0007680000300800 */
[----:B------:R3:W5:Y:S01]  /*5e30*/  LDL.LU R157, [R1+0x54] ;  /* 0x00005400019d7983 */ /* 0x0007620000300800 */
[C---:B-1----:R-:W-:Y:S03]  /*5e40*/  HMMA.16816.F32.BF16 R176, R4.reuse, R12, R144 ;  /* 0x0000000c04b0723c */ /* 0x042fe60000041890 */
[----:B------:R3:W5:Y:S05]  /*5e50*/  LDL.LU R156, [R1+0x50] ;  /* 0x00005000019c7983 */ /* 0x00076a0000300800 */
[C---:B------:R-:W-:Y:S01]  /*5e60*/  HMMA.16816.F32.BF16 R164, R4.reuse, R14, R136 ;  /* 0x0000000e04a4723c */ /* 0x040fe20000041888 */
[----:B------:R-:W1:Y:S07]  /*5e70*/  LDSM.16.MT88.4 R12, [R228+0x5100] ;  /* 0x00510000e40c783b */ /* 0x000e6e0000004200 */
[C---:B----4-:R-:W-:Y:S08]  /*5e80*/  HMMA.16816.F32.BF16 R144, R4.reuse, R8, R52 ;  /* 0x000000080490723c */ /* 0x050ff00000041834 */
[C---:B--2---:R-:W-:Y:S08]  /*5e90*/  HMMA.16816.F32.BF16 R128, R4.reuse, R16, R180 ;  /* 0x000000100480723c */ /* 0x044ff000000418b4 */
[C---:B------:R-:W-:Y:S01]  /*5ea0*/  HMMA.16816.F32.BF16 R168, R4.reuse, R18, R172 ;  /* 0x0000001204a8723c */ /* 0x040fe200000418ac */
[----:B------:R-:W2:Y:S07]  /*5eb0*/  LDSM.16.MT88.4 R16, [R229+0x5100] ;  /* 0x00510000e510783b */ /* 0x000eae0000004200 */
[C---:B------:R-:W-:Y:S01]  /*5ec0*/  HMMA.16816.F32.BF16 R52, R4.reuse, R10, R40 ;  /* 0x0000000a0434723c */ /* 0x040fe20000041828 */
[----:B------:R-:W4:Y:S07]  /*5ed0*/  LDSM.16.MT88.4 R8, [R225+0x8100] ;  /* 0x00810000e108783b */ /* 0x000f2e0000004200 */
[C---:B-1----:R-:W-:Y:S08]  /*5ee0*/  HMMA.16816.F32.BF16 R68, R4.reuse, R12, R68 ;  /* 0x0000000c0444723c */ /* 0x042ff00000041844 */
[C---:B------:R-:W-:Y:S01]  /*5ef0*/  HMMA.16816.F32.BF16 R40, R4.reuse, R14, R60 ;  /* 0x0000000e0428723c */ /* 0x040fe2000004183c */
[----:B------:R-:W1:Y:S07]  /*5f00*/  LDSM.16.MT88.4 R12, [R229+0x8100] ;  /* 0x00810000e50c783b */ /* 0x000e6e0000004200 */
[C---:B--2---:R-:W-:Y:S08]  /*5f10*/  HMMA.16816.F32.BF16 R84, R4.reuse, R16, R84 ;  /* 0x000000100454723c */ /* 0x044ff00000041854 */
[C---:B------:R-:W-:Y:S01]  /*5f20*/  HMMA.16816.F32.BF16 R76, R4.reuse, R18, R76 ;  /* 0x00000012044c723c */ /* 0x040fe2000004184c */
[----:B------:R-:W2:Y:S07]  /*5f30*/  LDSM.16.MT88.4 R16, [R226+0x8100] ;  /* 0x00810000e210783b */ /* 0x000eae0000004200 */
[C---:B----4-:R-:W-:Y:S08]  /*5f40*/  HMMA.16816.F32.BF16 R48, R4.reuse, R8, R48 ;  /* 0x000000080430723c */ /* 0x050ff00000041830 */
[C---:B------:R-:W-:Y:S01]  /*5f50*/  HMMA.16816.F32.BF16 R36, R4.reuse, R10, R36 ;  /* 0x0000000a0424723c */ /* 0x040fe20000041824 */
[----:B------:R-:W4:Y:S07]  /*5f60*/  LDSM.16.MT88.4 R8, [R228+0x8100] ;  /* 0x00810000e408783b */ /* 0x000f2e0000004200 */
[----:B-1----:R-:W-:Y:S01]  /*5f70*/  HMMA.16816.F32.BF16 R60, R4, R14, R56 ;  /* 0x0000000e043c723c */ /* 0x002fe20000041838 */
[----:B------:R-:W-:Y:S01]  /*5f80*/  IMAD.MOV.U32 R138, RZ, RZ, R116 ;  /* 0x000000ffff8a7224 */ /* 0x000fe200078e0074 */
[----:B------:R-:W-:-:S06]  /*5f90*/  MOV R139, R117 ;  /* 0x00000075008b7202 */ /* 0x000fcc0000000f00 */
[----:B------:R-:W-:Y:S01]  /*5fa0*/  HMMA.16816.F32.BF16 R64, R4, R12, R64 ;  /* 0x0000000c0440723c */ /* 0x000fe20000041840 */
[----:B------:R-:W-:Y:S01]  /*5fb0*/  IMAD.MOV.U32 R136, RZ, RZ, R110 ;  /* 0x000000ffff887224 */ /* 0x000fe200078e006e */
[----:B------:R-:W-:-:S06]  /*5fc0*/  MOV R137, R111 ;  /* 0x0000006f00897202 */ /* 0x000fcc0000000f00 */
[C---:B--2---:R-:W-:Y:S08]  /*5fd0*/  HMMA.16816.F32.BF16 R172, R4.reuse, R16, R80 ;  /* 0x0000001004ac723c */ /* 0x044ff00000041850 */
[----:B------:R-:W-:Y:S01]  /*5fe0*/  HMMA.16816.F32.BF16 R180, R4, R18, R72 ;  /* 0x0000001204b4723c */ /* 0x000fe20000041848 */
[----:B------:R-:W-:Y:S01]  /*5ff0*/  IMAD.MOV.U32 R15, RZ, RZ, R62 ;  /* 0x000000ffff0f7224 */ /* 0x000fe200078e003e */
[----:B------:R-:W-:-:S06]  /*6000*/  MOV R14, R63 ;  /* 0x0000003f000e7202 */ /* 0x000fcc0000000f00 */
[----:B----4-:R-:W-:Y:S01]  /*6010*/  HMMA.16816.F32.BF16 R44, R4, R8, R44 ;  /* 0x00000008042c723c */ /* 0x010fe2000004182c */
[----:B------:R-:W-:Y:S01]  /*6020*/  IMAD.MOV.U32 R62, RZ, RZ, R108 ;  /* 0x000000ffff3e7224 */ /* 0x000fe200078e006c */
[----:B------:R-:W-:-:S06]  /*6030*/  MOV R63, R109 ;  /* 0x0000006d003f7202 */ /* 0x000fcc0000000f00 */
[----:B------:R-:W-:Y:S01]  /*6040*/  HMMA.16816.F32.BF16 R32, R4, R10, R32 ;  /* 0x0000000a0420723c */ /* 0x000fe20000041820 */
[----:B------:R1:W-:Y:S01]  /*6050*/  MUFU.EX2 R7, R0 ;  /* 0x0000000000077308 */ /* 0x0003e20000000800 */
[----:B------:R-:W-:Y:S01]  /*6060*/  LDSM.16.MT88.4 R108, [R225+0x2900] ;  /* 0x00290000e16c783b */ /* 0x000fe20000004200 */
[----:B------:R-:W-:Y:S01]  /*6070*/  IMAD.MOV.U32 R57, RZ, RZ, R60 ;  /* 0x000000ffff397224 */ /* 0x000fe200078e003c */
[----:B------:R-:W-:Y:S01]  /*6080*/  MOV R56, R61 ;  /* 0x0000003d00387202 */ /* 0x000fe20000000f00 */
[----:B------:R-:W-:Y:S01]  /*6090*/  IMAD.MOV.U32 R82, RZ, RZ, R149 ;  /* 0x000000ffff527224 */ /* 0x000fe200078e0095 */
[----:B------:R-:W-:Y:S01]  /*60a0*/  MOV R83, R150 ;  /* 0x0000009600537202 */ /* 0x000fe20000000f00 */
[----:B------:R-:W-:Y:S01]  /*60b0*/  IMAD.MOV.U32 R80, RZ, RZ, R143 ;  /* 0x000000ffff507224 */ /* 0x000fe200078e008f */
[----:B------:R-:W-:Y:S01]  /*60c0*/  MOV R81, R148 ;  /* 0x0000009400517202 */ /* 0x000fe20000000f00 */
[----:B------:R-:W-:Y:S01]  /*60d0*/  MUFU.EX2 R12, R28 ;  /* 0x0000001c000c7308 */ /* 0x000fe20000000800 */
[----:B------:R-:W-:Y:S01]  /*60e0*/  MOV R18, R65 ;  /* 0x0000004100127202 */ /* 0x000fe20000000f00 */
[----:B------:R-:W-:Y:S01]  /*60f0*/  IMAD.MOV.U32 R19, RZ, RZ, R64 ;  /* 0x000000ffff137224 */ /* 0x000fe200078e0040 */
[----:B------:R-:W-:Y:S01]  /*6100*/  MOV R16, R67 ;  /* 0x0000004300107202 */ /* 0x000fe20000000f00 */
[----:B------:R-:W-:Y:S01]  /*6110*/  IMAD.MOV.U32 R17, RZ, RZ, R66 ;  /* 0x000000ffff117224 */ /* 0x000fe200078e0042 */
[----:B------:R-:W-:Y:S01]  /*6120*/  LDSM.16.MT88.4 R72, [R225+0x8900] ;  /* 0x00890000e148783b */ /* 0x000fe20000004200 */
[----:B-1----:R-:W-:Y:S01]  /*6130*/  FADD.FTZ R0, R142, R141 ;  /* 0x0000008d8e007221 */ /* 0x002fe20000010000 */
[----:B------:R-:W-:Y:S01]  /*6140*/  MOV R141, R119 ;  /* 0x00000077008d7202 */ /* 0x000fe20000000f00 */
[----:B------:R-:W-:Y:S01]  /*6150*/  IMAD.MOV.U32 R60, RZ, RZ, R151 ;  /* 0x000000ffff3c7224 */ /* 0x000fe200078e0097 */
[----:B------:R-:W1:Y:S01]  /*6160*/  LDSM.16.MT88.4 R116, [R226+0x2900] ;  /* 0x00290000e274783b */ /* 0x000e620000004200 */
[----:B------:R-:W-:Y:S01]  /*6170*/  MOV R61, R2 ;  /* 0x00000002003d7202 */ /* 0x000fe20000000f00 */
[----:B------:R-:W-:Y:S01]  /*6180*/  FADD.FTZ R2, R132, R127 ;  /* 0x0000007f84027221 */ /* 0x000fe20000010000 */
[----:B------:R-:W-:Y:S01]  /*6190*/  MOV R149, R133 ;  /* 0x0000008500957202 */ /* 0x000fe20000000f00 */
[----:B------:R-:W-:Y:S01]  /*61a0*/  IMAD.MOV.U32 R150, RZ, RZ, R134 ;  /* 0x000000ffff967224 */ /* 0x000fe200078e0086 */
[----:B------:R-:W-:Y:S01]  /*61b0*/  MOV R151, R135 ;  /* 0x0000008700977202 */ /* 0x000fe20000000f00 */
[----:B------:R-:W-:Y:S01]  /*61c0*/  IMAD.MOV.U32 R142, RZ, RZ, R124 ;  /* 0x000000ffff8e7224 */ /* 0x000fe200078e007c */
[----:B------:R-:W-:Y:S01]  /*61d0*/  MOV R143, R125 ;  /* 0x0000007d008f7202 */ /* 0x000fe20000000f00 */
[----:B------:R-:W-:Y:S01]  /*61e0*/  IMAD.MOV.U32 R148, RZ, RZ, R126 ;  /* 0x000000ffff947224 */ /* 0x000fe200078e007e */
[----:B------:R-:W2:Y:S04]  /*61f0*/  LDSM.16.MT88.4 R132, [R228+0x2900] ;  /* 0x00290000e484783b */ /* 0x000ea80000004200 */
[----:B------:R-:W4:Y:S01]  /*6200*/  LDSM.16.MT88.4 R124, [R229+0x2900] ;  /* 0x00290000e57c783b */ /* 0x000f220000004200 */
[----:B------:R1:W1:Y:S01]  /*6210*/  MUFU.EX2 R11, R27 ;  /* 0x0000001b000b7308 */ /* 0x0002620000000800 */
[----:B------:R-:W-:-:S02]  /*6220*/  FADD.FTZ R0, R80, R0 ;  /* 0x0000000050007221 */ /* 0x000fc40000010000 */
[----:B------:R-:W-:Y:S01]  /*6230*/  FADD.FTZ R4, R81, R2 ;  /* 0x0000000251047221 */ /* 0x000fe20000010000 */
[----:B------:R-:W-:Y:S04]  /*6240*/  LDSM.16.MT88.4 R64, [R228+0x5900] ;  /* 0x00590000e440783b */ /* 0x000fe80000004200 */
[----:B------:R1:W-:Y:S01]  /*6250*/  MUFU.EX2 R10, R26 ;  /* 0x0000001a000a7308 */ /* 0x0003e20000000800 */
[----:B------:R-:W-:-:S07]  /*6260*/  IMAD.MOV.U32 R13, RZ, RZ, R62 ;  /* 0x000000ffff0d7224 */ /* 0x000fce00078e003e */
[----:B------:R-:W1:Y:S01]  /*6270*/  MUFU.EX2 R9, R25 ;  /* 0x0000001900097308 */ /* 0x000e620000000800 */
[----:B------:R-:W-:-:S07]  /*6280*/  FADD.FTZ R2, R82, R0 ;  /* 0x0000000052027221 */ /* 0x000fce0000010000 */
[----:B------:R-:W1:Y:S01]  /*6290*/  MUFU.EX2 R8, R24 ;  /* 0x0000001800087308 */ /* 0x000e620000000800 */
[----:B------:R-:W-:-:S07]  /*62a0*/  IMAD.MOV.U32 R62, RZ, RZ, R136 ;  /* 0x000000ffff3e7224 */ /* 0x000fce00078e0088 */
[----:B------:R2:W-:Y:S01]  /*62b0*/  MUFU.EX2 R5, R29 ;  /* 0x0000001d00057308 */ /* 0x0005e20000000800 */
[----:B------:R-:W-:-:S07]  /*62c0*/  FADD.FTZ R0, R83, R4 ;  /* 0x0000000453007221 */ /* 0x000fce0000010000 */
[----:B------:R-:W2:Y:S01]  /*62d0*/  MUFU.EX2 R6, R30 ;  /* 0x0000001e00067308 */ /* 0x000ea20000000800 */
[----:B------:R-:W-:Y:S01]  /*62e0*/  IMAD.MOV.U32 R136, RZ, RZ, R138 ;  /* 0x000000ffff887224 */ /* 0x000fe200078e008a */
[----:B-1----:R-:W-:Y:S01]  /*62f0*/  MOV R27, R14 ;  /* 0x0000000e001b7202 */ /* 0x002fe20000000f00 */
[----:B------:R-:W-:Y:S01]  /*6300*/  IMAD.MOV.U32 R138, RZ, RZ, R140 ;  /* 0x000000ffff8a7224 */ /* 0x000fe200078e008c */
[----:B------:R-:W-:Y:S01]  /*6310*/  MOV R140, R141 ;  /* 0x0000008d008c7202 */ /* 0x000fe20000000f00 */
[----:B------:R-:W-:Y:S01]  /*6320*/  IMAD.MOV.U32 R141, RZ, RZ, R142 ;  /* 0x000000ffff8d7224 */ /* 0x000fe200078e008e */
        /* <DEDUP_REMOVED lines=13> */
[----:B------:R-:W-:Y:S01]  /*6400*/  FADD.FTZ R2, R60, R2 ;  /* 0x000000023c027221 */ /* 0x000fe20000010000 */
[----:B------:R-:W-:Y:S01]  /*6410*/  F2FP.BF16.PACK_AB R96, R11, R12 ;  /* 0x0000000c0b60723e */ /* 0x000fe200000010ff */
[----:B--2---:R-:W-:Y:S01]  /*6420*/  IMAD.MOV.U32 R29, RZ, RZ, R62 ;  /* 0x000000ffff1d7224 */ /* 0x004fe200078e003e */
[----:B------:R-:W-:Y:S01]  /*6430*/  F2FP.BF16.PACK_AB R98, R9, R10 ;  /* 0x0000000a0962723e */ /* 0x000fe200000010ff */
[----:B------:R-:W-:Y:S01]  /*6440*/  IMAD.MOV.U32 R24, RZ, RZ, R57 ;  /* 0x000000ffff187224 */ /* 0x000fe200078e0039 */
[----:B------:R-:W-:Y:S01]  /*6450*/  F2FP.BF16.PACK_AB R97, R7, R8 ;  /* 0x000000080761723e */ /* 0x000fe200000010ff */
[----:B------:R-:W-:Y:S01]  /*6460*/  LDSM.16.MT88.4 R80, [R226+0x8900] ;  /* 0x00890000e250783b */ /* 0x000fe20000004200 */
[----:B------:R-:W-:-:S07]  /*6470*/  F2FP.BF16.PACK_AB R99, R6, R5 ;  /* 0x000000050663723e */ /* 0x000fce00000010ff */
[C---:B------:R-:W-:Y:S08]  /*6480*/  HMMA.16816.F32.BF16 R112, R96.reuse, R116, R112 ;  /* 0x000000746070723c */ /* 0x040ff00000041870 */
[C---:B------:R-:W-:Y:S07]  /*6490*/  HMMA.16816.F32.BF16 R116, R96.reuse, R118, R88 ;  /* 0x000000766074723c */ /* 0x040fee0000041858 */
[----:B------:R-:W-:Y:S01]  /*64a0*/  MOV R90, R142 ;  /* 0x0000008e005a7202 */ /* 0x000fe20000000f00 */
[----:B------:R-:W-:Y:S01]  /*64b0*/  HMMA.16816.F32.BF16 R104, R96, R108, R104 ;  /* 0x0000006c6068723c */ /* 0x000fe20000041868 */
[----:B------:R-:W-:-:S03]  /*64c0*/  IMAD.MOV.U32 R91, RZ, RZ, R143 ;  /* 0x000000ffff5b7224 */ /* 0x000fc600078e008f */
[----:B------:R-:W-:-:S04]  /*64d0*/  FADD.FTZ R2, R90, R2 ;  /* 0x000000025a027221 */ /* 0x000fc80000010000 */
[C---:B------:R-:W-:Y:S01]  /*64e0*/  HMMA.16816.F32.BF16 R108, R96.reuse, R110, R20 ;  /* 0x0000006e606c723c */ /* 0x040fe20000041814 */
[----:B------:R-:W-:Y:S02]  /*64f0*/  FADD.FTZ R0, R91, R0 ;  /* 0x000000005b007221 */ /* 0x000fe40000010000 */
[----:B------:R-:W-:Y:S01]  /*6500*/  IMAD.MOV.U32 R4, RZ, RZ, R136 ;  /* 0x000000ffff047224 */ /* 0x000fe200078e0088 */
[----:B------:R-:W-:Y:S01]  /*6510*/  MOV R30, R63 ;  /* 0x0000003f001e7202 */ /* 0x000fe20000000f00 */
[----:B------:R-:W-:Y:S02]  /*6520*/  LDSM.16.MT88.4 R88, [R229+0x8900] ;  /* 0x00890000e558783b */ /* 0x000fe40000004200 */
        /* <DEDUP_REMOVED lines=8> */
[C---:B------:R-:W-:Y:S01]  /*65b0*/  HMMA.16816.F32.BF16 R128, R96.reuse, R132, R128 ;  /* 0x000000846080723c */ /* 0x040fe20000041880 */
[----:B------:R-:W-:Y:S01]  /*65c0*/  FADD.FTZ R2, R18, R2 ;  /* 0x0000000212027221 */ /* 0x000fe20000010000 */
[----:B------:R-:W-:Y:S01]  /*65d0*/  MOV R28, R61 ;  /* 0x0000003d001c7202 */ /* 0x000fe20000000f00 */
[----:B------:R-:W-:Y:S01]  /*65e0*/  FADD.FTZ R0, R19, R0 ;  /* 0x0000000013007221 */ /* 0x000fe20000010000 */
[----:B------:R-:W-:Y:S01]  /*65f0*/  MOV R25, R56 ;  /* 0x0000003800197202 */ /* 0x000fe20000000f00 */
[----:B------:R-:W-:Y:S01]  /*6600*/  FADD.FTZ R2, R16, R2 ;  /* 0x0000000210027221 */ /* 0x000fe20000010000 */
[----:B------:R-:W-:Y:S02]  /*6610*/  LDSM.16.MT88.4 R56, [R229+0x5900] ;  /* 0x00590000e538783b */ /* 0x000fe40000004200 */
[C---:B----4-:R-:W-:Y:S01]  /*6620*/  HMMA.16816.F32.BF16 R120, R96.reuse, R124, R120 ;  /* 0x0000007c6078723c */ /* 0x050fe20000041878 */
[----:B------:R-:W-:Y:S01]  /*6630*/  FADD.FTZ R0, R17, R0 ;  /* 0x0000000011007221 */ /* 0x000fe20000010000 */
[----:B------:R-:W-:Y:S04]  /*6640*/  LDSM.16.MT88.4 R140, [R225+0x5900] ;  /* 0x00590000e18c783b */ /* 0x000fe80000004200 */
[----:B------:R-:W-:Y:S02]  /*6650*/  LDSM.16.MT88.4 R16, [R228+0x8900] ;  /* 0x00890000e410783b */ /* 0x000fe40000004200 */
[C---:B------:R-:W-:Y:S07]  /*6660*/  HMMA.16816.F32.BF16 R132, R96.reuse, R134, R168 ;  /* 0x000000866084723c */ /* 0x040fee00000418a8 */
[----:B------:R-:W-:Y:S01]  /*6670*/  MOV R171, R139 ;  /* 0x0000008b00ab7202 */ /* 0x000fe20000000f00 */
[----:B------:R-:W-:Y:S07]  /*6680*/  HMMA.16816.F32.BF16 R124, R96, R126, R92 ;  /* 0x0000007e607c723c */ /* 0x000fee000004185c */
[----:B------:R-:W-:Y:S01]  /*6690*/  MOV R92, R148 ;  /* 0x00000094005c7202 */ /* 0x000fe20000000f00 */
[----:B------:R-:W-:Y:S01]  /*66a0*/  FADD.FTZ R2, R171, R2 ;  /* 0x00000002ab027221 */ /* 0x000fe20000010000 */
[----:B------:R-:W-:Y:S01]  /*66b0*/  MOV R93, R150 ;  /* 0x00000096005d7202 */ /* 0x000fe20000000f00 */
[----:B------:R-:W-:-:S02]  /*66c0*/  IMAD.MOV.U32 R94, RZ, RZ, R151 ;  /* 0x000000ffff5e7224 */ /* 0x000fc400078e0097 */
[----:B------:R-:W-:Y:S02]  /*66d0*/  FADD.FTZ R0, R92, R0 ;  /* 0x000000005c007221 */ /* 0x000fe40000010000 */
[----:B------:R-:W-:Y:S02]  /*66e0*/  IMAD.MOV.U32 R95, RZ, RZ, R149 ;  /* 0x000000ffff5f7224 */ /* 0x000fe400078e0095 */
[----:B------:R-:W-:Y:S01]  /*66f0*/  FADD.FTZ R2, R93, R2 ;  /* 0x000000025d027221 */ /* 0x000fe20000010000 */
[----:B------:R-:W1:Y:S01]  /*6700*/  LDSM.16.MT88.4 R148, [R226+0x5900] ;  /* 0x00590000e294783b */ /* 0x000e620000004200 */
[----:B------:R-:W-:Y:S02]  /*6710*/  FADD.FTZ R0, R94, R0 ;  /* 0x000000005e007221 */ /* 0x000fe40000010000 */
[----:B------:R-:W-:Y:S02]  /*6720*/  FADD.FTZ R2, R95, R2 ;  /* 0x000000025f027221 */ /* 0x000fe40000010000 */
[----:B------:R-:W-:-:S02]  /*6730*/  FADD.FTZ R0, R4, R0 ;  /* 0x0000000004007221 */ /* 0x000fc40000010000 */
[----:B------:R-:W-:Y:S02]  /*6740*/  FADD.FTZ R2, R30, R2 ;  /* 0x000000021e027221 */ /* 0x000fe40000010000 */
[----:B------:R-:W-:Y:S02]  /*6750*/  FADD.FTZ R0, R29, R0 ;  /* 0x000000001d007221 */ /* 0x000fe40000010000 */
[----:B------:R-:W-:Y:S02]  /*6760*/  FADD.FTZ R2, R28, R2 ;  /* 0x000000021c027221 */ /* 0x000fe40000010000 */
        /* <DEDUP_REMOVED lines=22> */
[----:B------:R-:W-:-:S05]  /*68d0*/  FADD.FTZ R0, R6, R5 ;  /* 0x0000000506007221 */ /* 0x000fca0000010000 */
[----:B------:R3:W-:Y:S04]  /*68e0*/  STL [R1+0x4], R0 ;  /* 0x0000040001007387 */ /* 0x0007e80000100800 */
[----:B------:R3:W-:Y:S01]  /*68f0*/  STL [R1], R2 ;  /* 0x0000000201007387 */ /* 0x0007e20000100800 */
[C---:B-1----:R-:W-:Y:S08]  /*6900*/  HMMA.16816.F32.BF16 R144, R96.reuse, R148, R144 ;  /* 0x000000946090723c */ /* 0x042ff00000041890 */
[C---:B------:R-:W-:Y:S08]  /*6910*/  HMMA.16816.F32.BF16 R148, R96.reuse, R150, R52 ;  /* 0x000000966094723c */ /* 0x040ff00000041834 */
        /* <DEDUP_REMOVED lines=13> */
[----:B------:R-:W-:Y:S01]  /*69f0*/  HMMA.16816.F32.BF16 R96, R96, R18, R32 ;  /* 0x000000126060723c */ /* 0x000fe20000041820 */
[----:B------:R-:W-:Y:S07]  /*6a00*/  @!P3 BRA `(.L_x_2) ;  /* 0x000040d00000b947 */ /* 0x000fee0003800000 */
[----:B---3--:R-:W2:Y:S01]  /*6a10*/  LDL.LU R13, [R1+0xc] ;  /* 0x00000c00010d7983 */ /* 0x008ea20000300800 */
[----:B------:R-:W-:Y:S01]  /*6a20*/  UMOV UR6, 0x6 ;  /* 0x0000000600067882 */ /* 0x000fe20000000000 */
[----:B------:R-:W-:Y:S01]  /*6a30*/  IMAD.MOV.U32 R102, RZ, RZ, R3 ;  /* 0x000000ffff667224 */ /* 0x000fe200078e0003 */
[----:B------:R-:W-:Y:S01]  /*6a40*/  ULDC.64 UR4, c[0x0][0x208] ;  /* 0x0000820000047ab9 */ /* 0x000fe20000000a00 */
[----:B------:R-:W-:Y:S01]  /*6a50*/  MOV R101, R100 ;  /* 0x0000006400657202 */ /* 0x000fe20000000f00 */
[----:B------:R-:W-:-:S02]  /*6a60*/  USHF.L.U64.HI UR5, UR4, UR6, UR5 ;  /* 0x0000000604057299 */ /* 0x000fc40008010205 */
[----:B------:R-:W-:Y:S01]  /*6a70*/  USHF.L.U32 UR4, UR4, 0x6, URZ ;  /* 0x0000000604047899 */ /* 0x000fe2000800063f */
[----:B--2---:R-:W-:-:S08]  /*6a80*/  IADD3 R250, R13, -0x2, RZ ;  /* 0xfffffffe0dfa7810 */ /* 0x004fd00007ffe0ff */
[----:B------:R-:W2:Y:S04]  /*6a90*/  LDL.LU.64 R26, [R1+0x38] ;  /* 0x00003800011a7983 */ /* 0x000ea80000300a00 */
[----:B------:R-:W3:Y:S04]  /*6aa0*/  LDL.LU.64 R14, [R1+0x40] ;  /* 0x00004000010e7983 */ /* 0x000ee80000300a00 */
[----:B------:R-:W4:Y:S01]  /*6ab0*/  LDL R13, [R1+0x30] ;  /* 0x00003000010d7983 */ /* 0x000f220000100800 */
[----:B--2---:R-:W-:-:S02]  /*6ac0*/  MOV R3, R27 ;  /* 0x0000001b00037202 */ /* 0x004fc40000000f00 */
[----:B---3--:R-:W-:Y:S02]  /*6ad0*/  MOV R2, R14 ;  /* 0x0000000e00027202 */ /* 0x008fe40000000f00 */
[----:B----4-:R-:W-:-:S03]  /*6ae0*/  SHF.L.U32 R249, R13, 0x1, RZ ;  /* 0x000000010df97819 */ /* 0x010fc600000006ff */
[----:B------:R1:W-:Y:S04]  /*6af0*/  STL.64 [R1+0x8], R2 ;  /* 0x0000080201007387 */ /* 0x0003e80000100a00 */
.L_x_3:
[----:B------:R-:W2:Y:S01]  /*6b00*/  LDL.64 R20, [R1+0x8] ;  /* 0x0000080001147983 */ /* 0x000ea20000100a00 */
[----:B------:R-:W-:Y:S04]  /*6b10*/  DEPBAR.LE SB0, 0x0 ;  /* 0x000080000000791a */ /* 0x000fe80000000000 */
[----:B----4-:R-:W-:Y:S01]  /*6b20*/  SHF.R.S32.HI R0, RZ, 0x1f, R250 ;  /* 0x0000001fff007819 */ /* 0x010fe200000114fa */
[----:B------:R-:W-:Y:S01]  /*6b30*/  BAR.SYNC.DEFER_BLOCKING 0x0 ;  /* 0x0000000000007b1d */ /* 0x000fe20000010000 */
[----:B-1----:R-:W-:Y:S04]  /*6b40*/  IMAD.WIDE.U32 R2, R250, c[0x0][0x208], RZ ;  /* 0x00008200fa027a25 */ /* 0x002fe800078e00ff */
[----:B------:R-:W-:Y:S03]  /*6b50*/  IMAD R0, R0, c[0x0][0x208], RZ ;  /* 0x0000820000007a24 */ /* 0x000fe600078e02ff */
[----:B-----5:R-:W-:Y:S01]  /*6b60*/  STL [R1+0x50], R231 ;  /* 0x000050e701007387 */ /* 0x020fe20000100800 */
[----:B------:R-:W-:Y:S03]  /*6b70*/  IMAD R0, R250, c[0x0][0x20c], R0 ;  /* 0x00008300fa007a24 */ /* 0x000fe600078e0200 */
[----:B------:R-:W-:Y:S02]  /*6b80*/  STL [R1+0x54], R248 ;  /* 0x000054f801007387 */ /* 0x000fe40000100800 */
[----:B------:R-:W-:Y:S02]  /*6b90*/  IADD3 R0, R3, R0, RZ ;  /* 0x0000000003007210 */ /* 0x000fe40007ffe0ff */
[----:B------:R-:W-:Y:S03]  /*6ba0*/  STL [R1+0x58], R247 ;  /* 0x000058f701007387 */ /* 0x000fe60000100800 */
[----:B------:R-:W-:Y:S01]  /*6bb0*/  IMAD R0, R0, 0x60, RZ ;  /* 0x0000006000007824 */ /* 0x000fe200078e02ff */
[----:B------:R-:W-:Y:S04]  /*6bc0*/  STL [R1+0x5c], R246 ;  /* 0x00005cf601007387 */ /* 0x000fe80000100800 */
[----:B------:R-:W1:Y:S08]  /*6bd0*/  LDSM.16.M88.4 R8, [R224+0xc100] ;  /* 0x00c10000e008783b */ /* 0x000e700000000200 */
[----:B------:R-:W3:Y:S08]  /*6be0*/  LDSM.16.M88.4 R16, [R224+0xc900] ;  /* 0x00c90000e010783b */ /* 0x000ef00000000200 */
[----:B------:R-:W4:Y:S08]  /*6bf0*/  LDSM.16.M88.4 R24, [R224+0xd100] ;  /* 0x00d10000e018783b */ /* 0x000f300000000200 */
[----:B------:R-:W2:Y:S08]  /*6c00*/  LDSM.16.M88.4 R32, [R224+0xd900] ;  /* 0x00d90000e020783b */ /* 0x000eb00000000200 */
[----:B------:R-:W2:Y:S01]  /*6c10*/  LDSM.16.M88.4 R40, [R224+0xe100] ;  /* 0x00e10000e028783b */ /* 0x000ea20000000200 */
[C---:B-1---5:R-:W-:Y:S07]  /*6c20*/  HMMA.16816.F32.BF16 R4, R156.reuse, R8, RZ ;  /* 0x000000089c04723c */ /* 0x062fee00000418ff */
[----:B------:R-:W1:Y:S01]  /*6c30*/  LDSM.16.M88.4 R48, [R224+0xe900] ;  /* 0x00e90000e030783b */ /* 0x000e620000000200 */
[C---:B------:R-:W-:Y:S07]  /*6c40*/  HMMA.16816.F32.BF16 R8, R156.reuse, R10, RZ ;  /* 0x0000000a9c08723c */ /* 0x040fee00000418ff */
[----:B------:R-:W1:Y:S01]  /*6c50*/  LDSM.16.M88.4 R152, [R231] ;  /* 0x00000000e798783b */ /* 0x000e620000000200 */
[C---:B---3--:R-:W-:Y:S07]  /*6c60*/  HMMA.16816.F32.BF16 R12, R156.reuse, R16, RZ ;  /* 0x000000109c0c723c */ /* 0x048fee00000418ff */
[----:B------:R-:W3:Y:S01]  /*6c70*/  LDSM.16.M88.4 R164, [R248] ;  /* 0x00000000f8a4783b */ /* 0x000ee20000000200 */
[C---:B------:R-:W-:Y:S07]  /*6c80*/  HMMA.16816.F32.BF16 R16, R156.reuse, R18, RZ ;  /* 0x000000129c10723c */ /* 0x040fee00000418ff */
[----:B------:R-:W1:Y:S08]  /*6c90*/  LDSM.16.M88.4 R168, [R247] ;  /* 0x00000000f7a8783b */ /* 0x000e700000000200 */
[----:B------:R-:W1:Y:S08]  /*6ca0*/  LDSM.16.M88.4 R172, [R246] ;  /* 0x00000000f6ac783b */ /* 0x000e700000000200 */
[----:B------:R-:W1:Y:S08]  /*6cb0*/  LDSM.16.M88.4 R176, [R245] ;  /* 0x00000000f5b0783b */ /* 0x000e700000000200 */
[----:B------:R-:W1:Y:S08]  /*6cc0*/  LDSM.16.M88.4 R180, [R244] ;  /* 0x00000000f4b4783b */ /* 0x000e700000000200 */
[----:B------:R-:W-:Y:S04]  /*6cd0*/  STL [R1+0x60], R245 ;  /* 0x000060f501007387 */ /* 0x000fe80000100800 */
[----:B------:R-:W-:Y:S01]  /*6ce0*/  STL [R1+0x64], R244 ;  /* 0x000064f401007387 */ /* 0x000fe20000100800 */
[----:B--2---:R-:W-:Y:S02]  /*6cf0*/  IMAD.WIDE.U32 R2, R2, 0x60, R20 ;  /* 0x0000006002027825 */ /* 0x004fe400078e0014 */
[C---:B----4-:R-:W-:Y:S03]  /*6d00*/  HMMA.16816.F32.BF16 R20, R156.reuse, R24, RZ ;  /* 0x000000189c14723c */ /* 0x050fe600000418ff */
[----:B------:R-:W-:Y:S02]  /*6d10*/  IADD3 R36, R3, R0, RZ ;  /* 0x0000000003247210 */ /* 0x000fe40007ffe0ff */
[C---:B------:R-:W-:Y:S02]  /*6d20*/  SHF.L.U32 R0, R2.reuse, 0x1, RZ ;  /* 0x0000000102007819 */ /* 0x040fe400000006ff */
[----:B------:R-:W-:Y:S01]  /*6d30*/  SHF.L.U64.HI R36, R2, 0x1, R36 ;  /* 0x0000000102247819 */ /* 0x000fe20000010224 */
[C---:B------:R-:W-:Y:S01]  /*6d40*/  HMMA.16816.F32.BF16 R24, R156.reuse, R26, RZ ;  /* 0x0000001a9c18723c */ /* 0x040fe200000418ff */
[C---:B------:R-:W-:Y:S03]  /*6d50*/  IADD3 R2, P0, R0.reuse, c[0x0][0x1f8], RZ ;  /* 0x00007e0000027a10 */ /* 0x040fe60007f1e0ff */
[----:B------:R-:W-:Y:S02]  /*6d60*/  IADD3 R38, P3, R0, 0x80, RZ ;  /* 0x0000008000267810 */ /* 0x000fe40007f7e0ff */
[----:B------:R-:W-:Y:S02]  /*6d70*/  IADD3.X R3, R36, c[0x0][0x1fc], RZ, P0, !PT ;  /* 0x00007f0024037a10 */ /* 0x000fe400007fe4ff */
[C---:B------:R-:W-:Y:S01]  /*6d80*/  HMMA.16816.F32.BF16 R28, R156.reuse, R32, RZ ;  /* 0x000000209c1c723c */ /* 0x040fe200000418ff */
[----:B------:R-:W-:Y:S02]  /*6d90*/  IADD3 R38, P2, R38, c[0x0][0x1f8], RZ ;  /* 0x00007e0026267a10 */ /* 0x000fe40007f5e0ff */
[----:B------:R-:W-:Y:S01]  /*6da0*/  @!PT LDS RZ, [RZ] ;  /* 0x00000000fffff984 */ /* 0x000fe20000000800 */
[----:B------:R-:W-:Y:S01]  /*6db0*/  @!PT LDS RZ, [RZ] ;  /* 0x00000000fffff984 */ /* 0x000fe20000000800 */
[----:B------:R-:W-:Y:S01]  /*6dc0*/  @!PT LDS RZ, [RZ] ;  /* 0x00000000fffff984 */ /* 0x000fe20000000800 */
[----:B------:R2:W-:Y:S01]  /*6dd0*/  LDGSTS.E.BYPASS.LTC128B.128 [R249+0x100], [R2.64], !P6 ;  /* 0x0010000002f97fae */ /* 0x0005e2000f101d48 */
[----:B------:R-:W-:Y:S02]  /*6de0*/  IADD3 R0, P1, R0, 0x100, RZ ;  /* 0x0000010000007810 */ /* 0x000fe40007f3e0ff */
[--C-:B------:R-:W-:Y:S02]  /*6df0*/  IADD3.X R39, RZ, c[0x0][0x1fc], R36.reuse, P2, P3 ;  /* 0x00007f00ff277a10 */ /* 0x100fe400017e6424 */
[C---:B------:R-:W-:Y:S01]  /*6e00*/  HMMA.16816.F32.BF16 R32, R156.reuse, R34, RZ ;  /* 0x000000229c20723c */ /* 0x040fe200000418ff */
[----:B------:R-:W-:Y:S02]  /*6e10*/  IADD3 R46, P0, R0, c[0x0][0x1f8], RZ ;  /* 0x00007e00002e7a10 */ /* 0x000fe40007f1e0ff */
[----:B------:R4:W-:Y:S02]  /*6e20*/  LDGSTS.E.BYPASS.LTC128B.128 [R249+0x3100], [R38.64], !P5 ;  /* 0x0310000026f97fae */ /* 0x0009e4000e901d48 */
[----:B------:R-:W-:Y:S06]  /*6e30*/  IADD3.X R47, RZ, c[0x0][0x1fc], R36, P0, P1 ;  /* 0x00007f00ff2f7a10 */ /* 0x000fec00007e2424 */
[----:B------:R1:W-:Y:S01]  /*6e40*/  LDGSTS.E.BYPASS.LTC128B.128 [R249+0x6100], [R46.64], !P4 ;  /* 0x061000002ef97fae */ /* 0x0003e2000e101d48 */
[----:B--2---:R-:W-:Y:S04]  /*6e50*/  IADD3 R2, P2, R2, UR4, RZ ;  /* 0x0000000402027c10 */ /* 0x004fe8000ff5e0ff */
[----:B------:R-:W-:Y:S02]  /*6e60*/  IADD3.X R3, R3, UR5, RZ, P2, !PT ;  /* 0x0000000503037c10 */ /* 0x000fe400097fe4ff */
[----:B------:R-:W-:Y:S01]  /*6e70*/  IADD3 R44, P0, R2, UR4, RZ ;  /* 0x00000004022c7c10 */ /* 0x000fe2000ff1e0ff */
[C---:B----4-:R-:W-:Y:S02]  /*6e80*/  HMMA.16816.F32.BF16 R36, R156.reuse, R40, RZ ;  /* 0x000000289c24723c */ /* 0x050fe400000418ff */
[----:B------:R2:W-:Y:S01]  /*6e90*/  LDGSTS.E.BYPASS.LTC128B.128 [R249+0x1100], [R2.64], !P6 ;  /* 0x0110000002f97fae */ /* 0x0005e2000f101d48 */
[----:B------:R-:W-:Y:S02]  /*6ea0*/  IADD3.X R45, R3, UR5, RZ, P0, !PT ;  /* 0x00000005032d7c10 */ /* 0x000fe400087fe4ff */
[C---:B------:R-:W-:Y:S02]  /*6eb0*/  ISETP.GT.AND P0, PT, R250.reuse, RZ, PT ;  /* 0x000000fffa00720c */ /* 0x040fe40003f04270 */
[----:B------:R-:W-:Y:S01]  /*6ec0*/  IADD3 R250, R250, -0x1, RZ ;  /* 0xfffffffffafa7810 */ /* 0x000fe20007ffe0ff */
[C---:B------:R-:W-:Y:S02]  /*6ed0*/  HMMA.16816.F32.BF16 R40, R156.reuse, R42, RZ ;  /* 0x0000002a9c28723c */ /* 0x040fe400000418ff */
[----:B------:R2:W-:Y:S08]  /*6ee0*/  LDGSTS.E.BYPASS.LTC128B.128 [R249+0x4100], [R2.64+0x80], !P5 ;  /* 0x0410008002f97fae */ /* 0x0005f0000e901d48 */
[----:B------:R2:W-:Y:S08]  /*6ef0*/  LDGSTS.E.BYPASS.LTC128B.128 [R249+0x7100], [R2.64+0x100], !P4 ;  /* 0x0710010002f97fae */ /* 0x0005f0000e101d48 */
[----:B------:R1:W-:Y:S08]  /*6f00*/  LDGSTS.E.BYPASS.LTC128B.128 [R249+0x2100], [R44.64], !P6 ;  /* 0x021000002cf97fae */ /* 0x0003f0000f101d48 */
[----:B------:R1:W-:Y:S08]  /*6f10*/  LDGSTS.E.BYPASS.LTC128B.128 [R249+0x5100], [R44.64+0x80], !P5 ;  /* 0x051000802cf97fae */ /* 0x0003f0000e901d48 */
[----:B------:R1:W-:Y:S08]  /*6f20*/  LDGSTS.E.BYPASS.LTC128B.128 [R249+0x8100], [R44.64+0x100], !P4 ;  /* 0x081001002cf97fae */ /* 0x0003f0000e101d48 */
[----:B------:R-:W0:Y:S01]  /*6f30*/  LDGDEPBAR ;  /* 0x00000000000079af */ /* 0x000e220000000000 */
[C---:B-1----:R-:W-:Y:S08]  /*6f40*/  HMMA.16816.F32.BF16 R44, R156.reuse, R48, RZ ;  /* 0x000000309c2c723c */ /* 0x042ff000000418ff */
[----:B------:R-:W-:Y:S08]  /*6f50*/  HMMA.16816.F32.BF16 R48, R156, R50, RZ ;  /* 0x000000329c30723c */ /* 0x000ff000000418ff */
[C---:B------:R-:W-:Y:S08]  /*6f60*/  HMMA.16816.F32.BF16 R4, R160.reuse, R152, R4 ;  /* 0x00000098a004723c */ /* 0x040ff00000041804 */
[C---:B------:R-:W-:Y:S01]  /*6f70*/  HMMA.16816.F32.BF16 R8, R160.reuse, R154, R8 ;  /* 0x0000009aa008723c */ /* 0x040fe20000041808 */
[----:B------:R-:W1:Y:S07]  /*6f80*/  LDSM.16.M88.4 R152, [R230+0xc100] ;  /* 0x00c10000e698783b */ /* 0x000e6e0000000200 */
[C---:B---3--:R-:W-:Y:S08]  /*6f90*/  HMMA.16816.F32.BF16 R12, R160.reuse, R164, R12 ;  /* 0x000000a4a00c723c */ /* 0x048ff0000004180c */
[C---:B------:R-:W-:Y:S01]  /*6fa0*/  HMMA.16816.F32.BF16 R16, R160.reuse, R166, R16 ;  /* 0x000000a6a010723c */ /* 0x040fe20000041810 */
[----:B------:R-:W3:Y:S07]  /*6fb0*/  LDSM.16.M88.4 R164, [R230+0xc900] ;  /* 0x00c90000e6a4783b */ /* 0x000eee0000000200 */
[C---:B------:R-:W-:Y:S08]  /*6fc0*/  HMMA.16816.F32.BF16 R20, R160.reuse, R168, R20 ;  /* 0x000000a8a014723c */ /* 0x040ff00000041814 */
[C---:B------:R-:W-:Y:S01]  /*6fd0*/  HMMA.16816.F32.BF16 R24, R160.reuse, R170, R24 ;  /* 0x000000aaa018723c */ /* 0x040fe20000041818 */
[----:B------:R-:W4:Y:S07]  /*6fe0*/  LDSM.16.M88.4 R168, [R230+0xd100] ;  /* 0x00d10000e6a8783b */ /* 0x000f2e0000000200 */
[C---:B------:R-:W-:Y:S08]  /*6ff0*/  HMMA.16816.F32.BF16 R28, R160.reuse, R172, R28 ;  /* 0x000000aca01c723c */ /* 0x040ff0000004181c */
[C---:B------:R-:W-:Y:S01]  /*7000*/  HMMA.16816.F32.BF16 R32, R160.reuse, R174, R32 ;  /* 0x000000aea020723c */ /* 0x040fe20000041820 */
[----:B------:R-:W2:Y:S07]  /*7010*/  LDSM.16.M88.4 R172, [R230+0xd900] ;  /* 0x00d90000e6ac783b */ /* 0x000eae0000000200 */
[C---:B------:R-:W-:Y:S08]  /*7020*/  HMMA.16816.F32.BF16 R36, R160.reuse, R176, R36 ;  /* 0x000000b0a024723c */ /* 0x040ff00000041824 */
[C---:B------:R-:W-:Y:S01]  /*7030*/  HMMA.16816.F32.BF16 R40, R160.reuse, R178, R40 ;  /* 0x000000b2a028723c */ /* 0x040fe20000041828 */
[----:B------:R-:W2:Y:S07]  /*7040*/  LDSM.16.M88.4 R176, [R230+0xe100] ;  /* 0x00e10000e6b0783b */ /* 0x000eae0000000200 */
[C---:B------:R-:W-:Y:S08]  /*7050*/  HMMA.16816.F32.BF16 R44, R160.reuse, R180, R44 ;  /* 0x000000b4a02c723c */ /* 0x040ff0000004182c */
[----:B------:R-:W-:Y:S08]  /*7060*/  HMMA.16816.F32.BF16 R48, R160, R182, R48 ;  /* 0x000000b6a030723c */ /* 0x000ff00000041830 */
[C---:B-1----:R-:W-:Y:S08]  /*7070*/  HMMA.16816.F32.BF16 R4, R184.reuse, R152, R4 ;  /* 0x00000098b804723c */ /* 0x042ff00000041804 */
[C---:B------:R-:W-:Y:S01]  /*7080*/  HMMA.16816.F32.BF16 R8, R184.reuse, R154, R8 ;  /* 0x0000009ab808723c */ /* 0x040fe20000041808 */
[----:B------:R-:W1:Y:S07]  /*7090*/  LDSM.16.M88.4 R152, [R230+0xe900] ;  /* 0x00e90000e698783b */ /* 0x000e6e0000000200 */
[C---:B---3--:R-:W-:Y:S08]  /*70a0*/  HMMA.16816.F32.BF16 R12, R184.reuse, R164, R12 ;  /* 0x000000a4b80c723c */ /* 0x048ff0000004180c */
[C---:B------:R-:W-:Y:S01]  /*70b0*/  HMMA.16816.F32.BF16 R16, R184.reuse, R166, R16 ;  /* 0x000000a6b810723c */ /* 0x040fe20000041810 */
[----:B------:R-:W3:Y:S07]  /*70c0*/  LDSM.16.M88.4 R164, [R227] ;  /* 0x00000000e3a4783b */ /* 0x000eee0000000200 */
[C---:B----4-:R-:W-:Y:S08]  /*70d0*/  HMMA.16816.F32.BF16 R20, R184.reuse, R168, R20 ;  /* 0x000000a8b814723c */ /* 0x050ff00000041814 */
[C---:B------:R-:W-:Y:S01]  /*70e0*/  HMMA.16816.F32.BF16 R24, R184.reuse, R170, R24 ;  /* 0x000000aab818723c */ /* 0x040fe20000041818 */
[----:B------:R-:W4:Y:S07]  /*70f0*/  LDSM.16.M88.4 R168, [R227+0x800] ;  /* 0x00080000e3a8783b */ /* 0x000f2e0000000200 */
[C---:B--2---:R-:W-:Y:S08]  /*7100*/  HMMA.16816.F32.BF16 R28, R184.reuse, R172, R28 ;  /* 0x000000acb81c723c */ /* 0x044ff0000004181c */
[C---:B------:R-:W-:Y:S01]  /*7110*/  HMMA.16816.F32.BF16 R32, R184.reuse, R174, R32 ;  /* 0x000000aeb820723c */ /* 0x040fe20000041820 */
[----:B------:R-:W2:Y:S07]  /*7120*/  LDSM.16.M88.4 R172, [R227+0x1000] ;  /* 0x00100000e3ac783b */ /* 0x000eae0000000200 */
[C---:B------:R-:W-:Y:S08]  /*7130*/  HMMA.16816.F32.BF16 R36, R184.reuse, R176, R36 ;  /* 0x000000b0b824723c */ /* 0x040ff00000041824 */
[C---:B------:R-:W-:Y:S01]  /*7140*/  HMMA.16816.F32.BF16 R40, R184.reuse, R178, R40 ;  /* 0x000000b2b828723c */ /* 0x040fe20000041828 */
[----:B------:R-:W2:Y:S07]  /*7150*/  LDSM.16.M88.4 R176, [R227+0x1800] ;  /* 0x00180000e3b0783b */ /* 0x000eae0000000200 */
[C---:B-1----:R-:W-:Y:S08]  /*7160*/  HMMA.16816.F32.BF16 R44, R184.reuse, R152, R44 ;  /* 0x00000098b82c723c */ /* 0x042ff0000004182c */
[----:B------:R-:W-:Y:S01]  /*7170*/  HMMA.16816.F32.BF16 R48, R184, R154, R48 ;  /* 0x0000009ab830723c */ /* 0x000fe20000041830 */
[----:B------:R-:W1:Y:S07]  /*7180*/  LDSM.16.M88.4 R152, [R227+0x2000] ;  /* 0x00200000e398783b */ /* 0x000e6e0000000200 */
[C---:B---3--:R-:W-:Y:S08]  /*7190*/  HMMA.16816.F32.BF16 R4, R188.reuse, R164, R4 ;  /* 0x000000a4bc04723c */ /* 0x048ff00000041804 */
[C---:B------:R-:W-:Y:S01]  /*71a0*/  HMMA.16816.F32.BF16 R8, R188.reuse, R166, R8 ;  /* 0x000000a6bc08723c */ /* 0x040fe20000041808 */
[----:B------:R-:W3:Y:S07]  /*71b0*/  LDSM.16.M88.4 R164, [R227+0x2800] ;  /* 0x00280000e3a4783b */ /* 0x000eee0000000200 */
        /* <DEDUP_REMOVED lines=10> */
[C---:B------:R-:W-:Y:S01]  /*7260*/  HMMA.16816.F32.BF16 R40, R188.reuse, R154, R40 ;  /* 0x0000009abc28723c */ /* 0x040fe20000041828 */
[----:B------:R-:W1:Y:S07]  /*7270*/  LDSM.16.M88.4 R152, [R224+0x10900] ;  /* 0x01090000e098783b */ /* 0x000e6e0000000200 */
[C---:B---3--:R-:W-:Y:S08]  /*7280*/  HMMA.16816.F32.BF16 R44, R188.reuse, R164, R44 ;  /* 0x000000a4bc2c723c */ /* 0x048ff0000004182c */
[----:B------:R-:W-:Y:S01]  /*7290*/  HMMA.16816.F32.BF16 R48, R188, R166, R48 ;  /* 0x000000a6bc30723c */ /* 0x000fe20000041830 */
[----:B------:R-:W3:Y:S07]  /*72a0*/  LDSM.16.M88.4 R164, [R224+0x11100] ;  /* 0x01110000e0a4783b */ /* 0x000eee0000000200 */
[C---:B----4-:R-:W-:Y:S08]  /*72b0*/  HMMA.16816.F32.BF16 R4, R192.reuse, R168, R4 ;  /* 0x000000a8c004723c */ /* 0x050ff00000041804 */
[C---:B------:R-:W-:Y:S01]  /*72c0*/  HMMA.16816.F32.BF16 R8, R192.reuse, R170, R8 ;  /* 0x000000aac008723c */ /* 0x040fe20000041808 */
[----:B------:R-:W4:Y:S07]  /*72d0*/  LDSM.16.M88.4 R168, [R224+0x11900] ;  /* 0x01190000e0a8783b */ /* 0x000f2e0000000200 */
[C---:B--2---:R-:W-:Y:S08]  /*72e0*/  HMMA.16816.F32.BF16 R12, R192.reuse, R172, R12 ;  /* 0x000000acc00c723c */ /* 0x044ff0000004180c */
[C---:B------:R-:W-:Y:S01]  /*72f0*/  HMMA.16816.F32.BF16 R16, R192.reuse, R174, R16 ;  /* 0x000000aec010723c */ /* 0x040fe20000041810 */
[----:B------:R-:W2:Y:S07]  /*7300*/  LDSM.16.M88.4 R172, [R243] ;  /* 0x00000000f3ac783b */ /* 0x000eae0000000200 */
[C---:B------:R-:W-:Y:S08]  /*7310*/  HMMA.16816.F32.BF16 R20, R192.reuse, R176, R20 ;  /* 0x000000b0c014723c */ /* 0x040ff00000041814 */
[C---:B------:R-:W-:Y:S01]  /*7320*/  HMMA.16816.F32.BF16 R24, R192.reuse, R178, R24 ;  /* 0x000000b2c018723c */ /* 0x040fe20000041818 */
[----:B------:R-:W2:Y:S07]  /*7330*/  LDSM.16.M88.4 R176, [R242] ;  /* 0x00000000f2b0783b */ /* 0x000eae0000000200 */
[C---:B-1----:R-:W-:Y:S08]  /*7340*/  HMMA.16816.F32.BF16 R28, R192.reuse, R152, R28 ;  /* 0x00000098c01c723c */ /* 0x042ff0000004181c */
[C---:B------:R-:W-:Y:S01]  /*7350*/  HMMA.16816.F32.BF16 R32, R192.reuse, R154, R32 ;  /* 0x0000009ac020723c */ /* 0x040fe20000041820 */
[----:B------:R-:W1:Y:S07]  /*7360*/  LDSM.16.M88.4 R152, [R241] ;  /* 0x00000000f198783b */ /* 0x000e6e0000000200 */
[C---:B---3--:R-:W-:Y:S08]  /*7370*/  HMMA.16816.F32.BF16 R36, R192.reuse, R164, R36 ;  /* 0x000000a4c024723c */ /* 0x048ff00000041824 */
[C---:B------:R-:W-:Y:S01]  /*7380*/  HMMA.16816.F32.BF16 R40, R192.reuse, R166, R40 ;  /* 0x000000a6c028723c */ /* 0x040fe20000041828 */
[----:B------:R-:W3:Y:S07]  /*7390*/  LDSM.16.M88.4 R164, [R240] ;  /* 0x00000000f0a4783b */ /* 0x000eee0000000200 */
[C---:B----4-:R-:W-:Y:S08]  /*73a0*/  HMMA.16816.F32.BF16 R44, R192.reuse, R168, R44 ;  /* 0x000000a8c02c723c */ /* 0x050ff0000004182c */
[----:B------:R-:W-:Y:S01]  /*73b0*/  HMMA.16816.F32.BF16 R48, R192, R170, R48 ;  /* 0x000000aac030723c */ /* 0x000fe20000041830 */
[----:B------:R-:W4:Y:S07]  /*73c0*/  LDSM.16.M88.4 R168, [R239] ;  /* 0x00000000efa8783b */ /* 0x000f2e0000000200 */
[C---:B--2---:R-:W-:Y:S08]  /*73d0*/  HMMA.16816.F32.BF16 R4, R196.reuse, R172, R4 ;  /* 0x000000acc404723c */ /* 0x044ff00000041804 */
[C---:B------:R-:W-:Y:S01]  /*73e0*/  HMMA.16816.F32.BF16 R8, R196.reuse, R174, R8 ;  /* 0x000000aec408723c */ /* 0x040fe20000041808 */
[----:B------:R-:W2:Y:S07]  /*73f0*/  LDSM.16.M88.4 R172, [R238] ;  /* 0x00000000eeac783b */ /* 0x000eae0000000200 */
[C---:B------:R-:W-:Y:S08]  /*7400*/  HMMA.16816.F32.BF16 R12, R196.reuse, R176, R12 ;  /* 0x000000b0c40c723c */ /* 0x040ff0000004180c */
[C---:B------:R-:W-:Y:S01]  /*7410*/  HMMA.16816.F32.BF16 R16, R196.reuse, R178, R16 ;  /* 0x000000b2c410723c */ /* 0x040fe20000041810 */
[----:B------:R-:W2:Y:S07]  /*7420*/  LDSM.16.M88.4 R176, [R230+0xf100] ;  /* 0x00f10000e6b0783b */ /* 0x000eae0000000200 */
[C---:B-1----:R-:W-:Y:S08]  /*7430*/  HMMA.16816.F32.BF16 R20, R196.reuse, R152, R20 ;  /* 0x00000098c414723c */ /* 0x042ff00000041814 */
[C---:B------:R-:W-:Y:S01]  /*7440*/  HMMA.16816.F32.BF16 R24, R196.reuse, R154, R24 ;  /* 0x0000009ac418723c */ /* 0x040fe20000041818 */
        /* <DEDUP_REMOVED lines=8> */
[----:B------:R-:W-:Y:S01]  /*74d0*/  HMMA.16816.F32.BF16 R48, R196, R174, R48 ;  /* 0x000000aec430723c */ /* 0x000fe20000041830 */
        /* <DEDUP_REMOVED lines=17> */
[----:B------:R-:W-:Y:S01]  /*75f0*/  HMMA.16816.F32.BF16 R48, R200, R178, R48 ;  /* 0x000000b2c830723c */ /* 0x000fe20000041830 */
        /* <DEDUP_REMOVED lines=24> */
[----:B------:R-:W4:Y:S07]  /*7780*/  LDSM.16.M88.4 R168, [R237] ;  /* 0x00000000eda8783b */ /* 0x000f2e0000000200 */
        /* <DEDUP_REMOVED lines=10> */
[----:B------:R-:W-:Y:S01]  /*7830*/  HMMA.16816.F32.BF16 R48, R208, R166, R48 ;  /* 0x000000a6d030723c */ /* 0x000fe20000041830 */
[----:B------:R-:W3:Y:S07]  /*7840*/  LDSM.16.M88.4 R164, [R233] ;  /* 0x00000000e9a4783b */ /* 0x000eee0000000200 */
[C---:B----4-:R-:W-:Y:S08]  /*7850*/  HMMA.16816.F32.BF16 R4, R212.reuse, R168, R4 ;  /* 0x000000a8d404723c */ /* 0x050ff00000041804 */
[C---:B------:R-:W-:Y:S01]  /*7860*/  HMMA.16816.F32.BF16 R8, R212.reuse, R170, R8 ;  /* 0x000000aad408723c */ /* 0x040fe20000041808 */
[----:B------:R-:W4:Y:S07]  /*7870*/  LDSM.16.M88.4 R168, [R232] ;  /* 0x00000000e8a8783b */ /* 0x000f2e0000000200 */
        /* <DEDUP_REMOVED lines=13> */
[----:B------:R-:W-:Y:S01]  /*7950*/  HMMA.16816.F32.BF16 R48, R212, R170, R48 ;  /* 0x000000aad430723c */ /* 0x000fe20000041830 */
        /* <DEDUP_REMOVED lines=11> */
[C---:B------:R-:W-:Y:S08]  /*7a10*/  HMMA.16816.F32.BF16 R32, R216.reuse, R166, R32 ;  /* 0x000000a6d820723c */ /* 0x040ff00000041820 */
[C---:B----4-:R-:W-:Y:S08]  /*7a20*/  HMMA.16816.F32.BF16 R36, R216.reuse, R168, R36 ;  /* 0x000000a8d824723c */ /* 0x050ff00000041824 */
[C---:B------:R-:W-:Y:S08]  /*7a30*/  HMMA.16816.F32.BF16 R40, R216.reuse, R170, R40 ;  /* 0x000000aad828723c */ /* 0x040ff00000041828 */
[C---:B--2---:R-:W-:Y:S08]  /*7a40*/  HMMA.16816.F32.BF16 R44, R216.reuse, R172, R44 ;  /* 0x000000acd82c723c */ /* 0x044ff0000004182c */
[----:B------:R-:W-:Y:S08]  /*7a50*/  HMMA.16816.F32.BF16 R48, R216, R174, R48 ;  /* 0x000000aed830723c */ /* 0x000ff00000041830 */
[C---:B------:R-:W-:Y:S08]  /*7a60*/  HMMA.16816.F32.BF16 R4, R220.reuse, R176, R4 ;  /* 0x000000b0dc04723c */ /* 0x040ff00000041804 */
[C---:B------:R-:W-:Y:S08]  /*7a70*/  HMMA.16816.F32.BF16 R8, R220.reuse, R178, R8 ;  /* 0x000000b2dc08723c */ /* 0x040ff00000041808 */
[C---:B-1----:R-:W-:Y:S08]  /*7a80*/  HMMA.16816.F32.BF16 R12, R220.reuse, R152, R12 ;  /* 0x00000098dc0c723c */ /* 0x042ff0000004180c */
[C---:B------:R-:W-:Y:S04]  /*7a90*/  HMMA.16816.F32.BF16 R16, R220.reuse, R154, R16 ;  /* 0x0000009adc10723c */ /* 0x040fe80000041810 */
[----:B------:R-:W-:Y:S02]  /*7aa0*/  FMUL.FTZ R4, R4, c[0x0][0x320] ;  /* 0x0000c80004047a20 */ /* 0x000fe40000410000 */
[----:B------:R-:W-:Y:S02]  /*7ab0*/  FMUL.FTZ R5, R5, c[0x0][0x320] ;  /* 0x0000c80005057a20 */ /* 0x000fe40000410000 */
[----:B------:R-:W-:Y:S01]  /*7ac0*/  FMUL.FTZ R6, R6, c[0x0][0x320] ;  /* 0x0000c80006067a20 */ /* 0x000fe20000410000 */
[----:B------:R-:W1:Y:S03]  /*7ad0*/  MUFU.TANH R165, R4 ;  /* 0x0000000400a57308 */ /* 0x000e660000002400 */
[----:B------:R-:W-:Y:S02]  /*7ae0*/  FMUL.FTZ R7, R7, c[0x0][0x320] ;  /* 0x0000c80007077a20 */ /* 0x000fe40000410000 */
[----:B------:R-:W-:Y:S02]  /*7af0*/  FMUL.FTZ R8, R8, c[0x0][0x320] ;  /* 0x0000c80008087a20 */ /* 0x000fe40000410000 */
[----:B------:R-:W-:Y:S02]  /*7b00*/  FMUL.FTZ R9, R9, c[0x0][0x320] ;  /* 0x0000c80009097a20 */ /* 0x000fe40000410000 */
[----:B------:R-:W-:Y:S01]  /*7b10*/  FMUL.FTZ R10, R10, c[0x0][0x320] ;  /* 0x0000c8000a0a7a20 */ /* 0x000fe20000410000 */
[----:B------:R-:W2:Y:S01]  /*7b20*/  MUFU.TANH R167, R5 ;  /* 0x0000000500a77308 */ /* 0x000ea20000002400 */
[----:B------:R-:W-:Y:S02]  /*7b30*/  FMUL.FTZ R11, R11, c[0x0][0x320] ;  /* 0x0000c8000b0b7a20 */ /* 0x000fe40000410000 */
[----:B------:R-:W-:Y:S02]  /*7b40*/  FMUL.FTZ R12, R12, c[0x0][0x320] ;  /* 0x0000c8000c0c7a20 */ /* 0x000fe40000410000 */
[----:B------:R-:W-:Y:S02]  /*7b50*/  FMUL.FTZ R13, R13, c[0x0][0x320] ;  /* 0x0000c8000d0d7a20 */ /* 0x000fe40000410000 */
[----:B------:R-:W-:Y:S02]  /*7b60*/  FMUL.FTZ R14, R14, c[0x0][0x320] ;  /* 0x0000c8000e0e7a20 */ /* 0x000fe40000410000 */
[----:B------:R-:W-:Y:S01]  /*7b70*/  FMUL.FTZ R16, R16, c[0x0][0x320] ;  /* 0x0000c80010107a20 */ /* 0x000fe20000410000 */
[----:B------:R-:W3:Y:S01]  /*7b80*/  MUFU.TANH R170, R6 ;  /* 0x0000000600aa7308 */ /* 0x000ee20000002400 */
[----:B------:R-:W-:Y:S02]  /*7b90*/  FMUL.FTZ R15, R15, c[0x0][0x320] ;  /* 0x0000c8000f0f7a20 */ /* 0x000fe40000410000 */
[----:B------:R-:W-:Y:S01]  /*7ba0*/  FMUL.FTZ R17, R17, c[0x0][0x320] ;  /* 0x0000c80011117a20 */ /* 0x000fe20000410000 */
[----:B-1----:R-:W-:Y:S01]  /*7bb0*/  FMNMX.FTZ R0, R165, R101, !PT ;  /* 0x00000065a5007209 */ /* 0x002fe20007810000 */
[----:B------:R-:W-:Y:S02]  /*7bc0*/  FMUL.FTZ R18, R18, c[0x0][0x320] ;  /* 0x0000c80012127a20 */ /* 0x000fe40000410000 */
[----:B------:R-:W-:Y:S03]  /*7bd0*/  FMUL.FTZ R19, R19, c[0x0][0x320] ;  /* 0x0000c80013137a20 */ /* 0x000fe60000410000 */
[----:B------:R1:W4:Y:S01]  /*7be0*/  MUFU.TANH R171, R7 ;  /* 0x0000000700ab7308 */ /* 0x0003220000002400 */
[----:B--2---:R-:W-:Y:S09]  /*7bf0*/  FMNMX.FTZ R0, R167, R0, !PT ;  /* 0x00000000a7007209 */ /* 0x004ff20007810000 */
[----:B------:R-:W2:Y:S01]  /*7c00*/  MUFU.TANH R166, R8 ;  /* 0x0000000800a67308 */ /* 0x000ea20000002400 */
[----:B---3--:R-:W-:Y:S09]  /*7c10*/  FMNMX.FTZ R2, R170, R102, !PT ;  /* 0x00000066aa027209 */ /* 0x008ff20007810000 */
[----:B------:R-:W3:Y:S01]  /*7c20*/  MUFU.TANH R164, R9 ;  /* 0x0000000900a47308 */ /* 0x000ee20000002400 */
[----:B-1----:R-:W1:Y:S01]  /*7c30*/  LDSM.16.M88.4 R4, [R227+0x7000] ;  /* 0x00700000e304783b */ /* 0x002e620000000200 */
[----:B----4-:R-:W-:Y:S08]  /*7c40*/  FMNMX.FTZ R2, R171, R2, !PT ;  /* 0x00000002ab027209 */ /* 0x010ff00007810000 */
[----:B------:R-:W4:Y:S01]  /*7c50*/  MUFU.TANH R168, R10 ;  /* 0x0000000a00a87308 */ /* 0x000f220000002400 */
[----:B--2---:R-:W-:Y:S09]  /*7c60*/  FMNMX.FTZ R0, R166, R0, !PT ;  /* 0x00000000a6007209 */ /* 0x004ff20007810000 */
[----:B------:R2:W1:Y:S01]  /*7c70*/  MUFU.TANH R169, R11 ;  /* 0x0000000b00a97308 */ /* 0x0004620000002400 */
[----:B---3--:R-:W-:Y:S09]  /*7c80*/  FMNMX.FTZ R0, R164, R0, !PT ;  /* 0x00000000a4007209 */ /* 0x008ff20007810000 */
[----:B------:R-:W3:Y:S01]  /*7c90*/  MUFU.TANH R172, R12 ;  /* 0x0000000c00ac7308 */ /* 0x000ee20000002400 */
[----:B----4-:R-:W-:Y:S09]  /*7ca0*/  FMNMX.FTZ R2, R168, R2, !PT ;  /* 0x00000002a8027209 */ /* 0x010ff20007810000 */
[----:B------:R4:W4:Y:S01]  /*7cb0*/  MUFU.TANH R173, R13 ;  /* 0x0000000d00ad7308 */ /* 0x0009220000002400 */
[C---:B-1----:R-:W-:Y:S01]  /*7cc0*/  HMMA.16816.F32.BF16 R20, R220.reuse, R4, R20 ;  /* 0x00000004dc14723c */ /* 0x042fe20000041814 */
[----:B--2---:R-:W1:Y:S02]  /*7cd0*/  LDSM.16.M88.4 R8, [R227+0x7800] ;  /* 0x00780000e308783b */ /* 0x004e640000000200 */
[----:B------:R-:W-:Y:S06]  /*7ce0*/  FMNMX.FTZ R2, R169, R2, !PT ;  /* 0x00000002a9027209 */ /* 0x000fec0007810000 */
[----:B------:R-:W2:Y:S01]  /*7cf0*/  MUFU.TANH R176, R14 ;  /* 0x0000000e00b07308 */ /* 0x000ea20000002400 */
[C---:B------:R-:W-:Y:S01]  /*7d00*/  HMMA.16816.F32.BF16 R24, R220.reuse, R6, R24 ;  /* 0x00000006dc18723c */ /* 0x040fe20000041818 */
[----:B------:R-:W1:Y:S02]  /*7d10*/  LDSM.16.M88.4 R4, [R227+0x8000] ;  /* 0x00800000e304783b */ /* 0x000e640000000200 */
[----:B---3--:R-:W-:Y:S06]  /*7d20*/  FMNMX.FTZ R0, R172, R0, !PT ;  /* 0x00000000ac007209 */ /* 0x008fec0007810000 */
[----:B------:R-:W3:Y:S01]  /*7d30*/  MUFU.TANH R178, R15 ;  /* 0x0000000f00b27308 */ /* 0x000ee20000002400 */
[----:B----4-:R-:W4:Y:S02]  /*7d40*/  LDL.64 R12, [R1+0x18] ;  /* 0x00001800010c7983 */ /* 0x010f240000100a00 */
[----:B------:R-:W-:Y:S02]  /*7d50*/  FMNMX.FTZ R0, R173, R0, !PT ;  /* 0x00000000ad007209 */ /* 0x000fe40007810000 */
[----:B------:R-:W-:Y:S02]  /*7d60*/  FMUL.FTZ R20, R20, c[0x0][0x320] ;  /* 0x0000c80014147a20 */ /* 0x000fe40000410000 */
[----:B------:R-:W-:Y:S03]  /*7d70*/  FMUL.FTZ R21, R21, c[0x0][0x320] ;  /* 0x0000c80015157a20 */ /* 0x000fe60000410000 */
[----:B------:R-:W1:Y:S01]  /*7d80*/  MUFU.TANH R174, R16 ;  /* 0x0000001000ae7308 */ /* 0x000e620000002400 */
[----:B------:R-:W-:Y:S02]  /*7d90*/  FMUL.FTZ R22, R22, c[0x0][0x320] ;  /* 0x0000c80016167a20 */ /* 0x000fe40000410000 */
[----:B------:R-:W-:Y:S01]  /*7da0*/  FMUL.FTZ R23, R23, c[0x0][0x320] ;  /* 0x0000c80017177a20 */ /* 0x000fe20000410000 */
[----:B--2---:R-:W-:Y:S01]  /*7db0*/  FMNMX.FTZ R2, R176, R2, !PT ;  /* 0x00000002b0027209 */ /* 0x004fe20007810000 */
[----:B------:R-:W-:Y:S02]  /*7dc0*/  FMUL.FTZ R24, R24, c[0x0][0x320] ;  /* 0x0000c80018187a20 */ /* 0x000fe40000410000 */
[----:B------:R-:W-:Y:S02]  /*7dd0*/  FMUL.FTZ R26, R26, c[0x0][0x320] ;  /* 0x0000c8001a1a7a20 */ /* 0x000fe40000410000 */
[----:B------:R-:W-:Y:S01]  /*7de0*/  FMUL.FTZ R25, R25, c[0x0][0x320] ;  /* 0x0000c80019197a20 */ /* 0x000fe20000410000 */
[----:B------:R-:W-:Y:S01]  /*7df0*/  MUFU.TANH R183, R20 ;  /* 0x0000001400b77308 */ /* 0x000fe20000002400 */
[----:B------:R-:W-:Y:S01]  /*7e00*/  FMUL.FTZ R27, R27, c[0x0][0x320] ;  /* 0x0000c8001b1b7a20 */ /* 0x000fe20000410000 */
[----:B---3--:R-:W-:Y:S01]  /*7e10*/  FMNMX.FTZ R2, R178, R2, !PT ;  /* 0x00000002b2027209 */ /* 0x008fe20007810000 */
[C---:B-1----:R-:W-:Y:S07]  /*7e20*/  HMMA.16816.F32.BF16 R28, R220.reuse, R8, R28 ;  /* 0x00000008dc1c723c */ /* 0x042fee000004181c */
[----:B------:R-:W-:Y:S01]  /*7e30*/  MUFU.TANH R182, R21 ;  /* 0x0000001500b67308 */ /* 0x000fe20000002400 */
[C---:B------:R-:W-:Y:S01]  /*7e40*/  HMMA.16816.F32.BF16 R32, R220.reuse, R10, R32 ;  /* 0x0000000adc20723c */ /* 0x040fe20000041820 */
[----:B------:R-:W1:Y:S01]  /*7e50*/  LDSM.16.M88.4 R8, [R227+0x8800] ;  /* 0x00880000e308783b */ /* 0x000e620000000200 */
[----:B------:R-:W-:Y:S04]  /*7e60*/  DEPBAR.LE SB0, 0x0 ;  /* 0x000080000000791a */ /* 0x000fe80000000000 */
[----:B------:R-:W-:Y:S02]  /*7e70*/  FMNMX.FTZ R0, R174, R0, !PT ;  /* 0x00000000ae007209 */ /* 0x000fe40007810000 */
[C---:B------:R-:W-:Y:S01]  /*7e80*/  HMMA.16816.F32.BF16 R36, R220.reuse, R4, R36 ;  /* 0x00000004dc24723c */ /* 0x040fe20000041824 */
[----:B------:R-:W-:Y:S07]  /*7e90*/  BAR.SYNC.DEFER_BLOCKING 0x0 ;  /* 0x0000000000007b1d */ /* 0x000fee0000010000 */
[C---:B------:R-:W-:Y:S04]  /*7ea0*/  HMMA.16816.F32.BF16 R40, R220.reuse, R6, R40 ;  /* 0x00000006dc28723c */ /* 0x040fe80000041828 */
[----:B------:R-:W-:Y:S02]  /*7eb0*/  FMUL.FTZ R28, R28, c[0x0][0x320] ;  /* 0x0000c8001c1c7a20 */ /* 0x000fe40000410000 */
[----:B------:R-:W-:Y:S02]  /*7ec0*/  FMUL.FTZ R29, R29, c[0x0][0x320] ;  /* 0x0000c8001d1d7a20 */ /* 0x000fe40000410000 */
[----:B------:R-:W-:Y:S04]  /*7ed0*/  FMUL.FTZ R30, R30, c[0x0][0x320] ;  /* 0x0000c8001e1e7a20 */ /* 0x000fe80000410000 */
[----:B------:R-:W-:Y:S02]  /*7ee0*/  FMUL.FTZ R31, R31, c[0x0][0x320] ;  /* 0x0000c8001f1f7a20 */ /* 0x000fe40000410000 */
[----:B------:R-:W-:Y:S04]  /*7ef0*/  @P0 IMAD.WIDE.U32 R6, R250, c[0x0][0x1e0], RZ ;  /* 0x00007800fa060a25 */ /* 0x000fe800078e00ff */
[----:B------:R-:W-:Y:S01]  /*7f00*/  FMUL.FTZ R36, R36, c[0x0][0x320] ;  /* 0x0000c80024247a20 */ /* 0x000fe20000410000 */
[----:B------:R-:W-:Y:S01]  /*7f10*/  MUFU.TANH R251, R22 ;  /* 0x0000001600fb7308 */ /* 0x000fe20000002400 */
[----:B------:R-:W-:Y:S02]  /*7f20*/  FMUL.FTZ R37, R37, c[0x0][0x320] ;  /* 0x0000c80025257a20 */ /* 0x000fe40000410000 */
[----:B------:R-:W-:Y:S02]  /*7f30*/  FMUL.FTZ R38, R38, c[0x0][0x320] ;  /* 0x0000c80026267a20 */ /* 0x000fe40000410000 */
[----:B------:R-:W-:Y:S01]  /*7f40*/  FMUL.FTZ R39, R39, c[0x0][0x320] ;  /* 0x0000c80027277a20 */ /* 0x000fe20000410000 */
[C---:B-1----:R-:W-:Y:S03]  /*7f50*/  HMMA.16816.F32.BF16 R44, R220.reuse, R8, R44 ;  /* 0x00000008dc2c723c */ /* 0x042fe6000004182c */
[----:B------:R-:W-:Y:S01]  /*7f60*/  FMUL.FTZ R43, R43, c[0x0][0x320] ;  /* 0x0000c8002b2b7a20 */ /* 0x000fe20000410000 */
[----:B------:R-:W-:Y:S01]  /*7f70*/  MUFU.TANH R103, R23 ;  /* 0x0000001700677308 */ /* 0x000fe20000002400 */
[----:B------:R-:W-:Y:S02]  /*7f80*/  FMUL.FTZ R42, R42, c[0x0][0x320] ;  /* 0x0000c8002a2a7a20 */ /* 0x000fe40000410000 */
[----:B------:R-:W-:Y:S01]  /*7f90*/  FMUL.FTZ R41, R41, c[0x0][0x320] ;  /* 0x0000c80029297a20 */ /* 0x000fe20000410000 */
[----:B------:R-:W-:Y:S01]  /*7fa0*/  HMMA.16816.F32.BF16 R48, R220, R10, R48 ;  /* 0x0000000adc30723c */ /* 0x000fe20000041830 */
[----:B------:R-:W2:Y:S03]  /*7fb0*/  LDL.64 R10, [R1+0x28] ;  /* 0x00002800010a7983 */ /* 0x000ea60000100a00 */
[----:B------:R-:W-:Y:S02]  /*7fc0*/  FMUL.FTZ R33, R33, c[0x0][0x320] ;  /* 0x0000c80021217a20 */ /* 0x000fe40000410000 */
[----:B------:R-:W1:Y:S01]  /*7fd0*/  MUFU.TANH R175, R17 ;  /* 0x0000001100af7308 */ /* 0x000e620000002400 */
[----:B------:R-:W-:Y:S02]  /*7fe0*/  FMUL.FTZ R35, R35, c[0x0][0x320] ;  /* 0x0000c80023237a20 */ /* 0x000fe40000410000 */
[----:B------:R-:W-:Y:S03]  /*7ff0*/  FMUL.FTZ R32, R32, c[0x0][0x320] ;  /* 0x0000c80020207a20 */ /* 0x000fe60000410000 */
[----:B------:R-:W-:Y:S02]  /*8000*/  FMUL.FTZ R34, R34, c[0x0][0x320] ;  /* 0x0000c80022227a20 */ /* 0x000fe40000410000 */
[----:B------:R-:W-:Y:S02]  /*8010*/  FMUL.FTZ R40, R40, c[0x0][0x320] ;  /* 0x0000c80028287a20 */ /* 0x000fe40000410000 */
[----:B------:R-:W3:Y:S01]  /*8020*/  MUFU.TANH R177, R18 ;  /* 0x0000001200b17308 */ /* 0x000ee20000002400 */
        /* <DEDUP_REMOVED lines=8> */
[----:B-1----:R-:W-:Y:S04]  /*80b0*/  FMNMX.FTZ R0, R175, R0, !PT ;  /* 0x00000000af007209 */ /* 0x002fe80007810000 */
[----:B------:R-:W-:Y:S02]  /*80c0*/  FMNMX.FTZ R0, R183, R0, !PT ;  /* 0x00000000b7007209 */ /* 0x000fe40007810000 */
[----:B------:R-:W1:Y:S02]  /*80d0*/  MUFU.TANH R181, R24 ;  /* 0x0000001800b57308 */ /* 0x000e640000002400 */
[----:B------:R-:W-:Y:S02]  /*80e0*/  FMNMX.FTZ R0, R182, R0, !PT ;  /* 0x00000000b6007209 */ /* 0x000fe40007810000 */
[----:B---3--:R-:W-:Y:S06]  /*80f0*/  FMNMX.FTZ R2, R177, R2, !PT ;  /* 0x00000002b1027209 */ /* 0x008fec0007810000 */
[----:B------:R-:W-:Y:S01]  /*8100*/  MUFU.TANH R100, R33 ;  /* 0x0000002100647308 */ /* 0x000fe20000002400 */
[----:B------:R-:W-:Y:S04]  /*8110*/  FMNMX.FTZ R2, R179, R2, !PT ;  /* 0x00000002b3027209 */ /* 0x000fe80007810000 */
[----:B------:R-:W-:Y:S05]  /*8120*/  FMNMX.FTZ R2, R251, R2, !PT ;  /* 0x00000002fb027209 */ /* 0x000fea0007810000 */
[----:B------:R3:W-:Y:S01]  /*8130*/  MUFU.TANH R33, R48 ;  /* 0x0000003000217308 */ /* 0x0007e20000002400 */
[----:B-1----:R-:W-:Y:S09]  /*8140*/  FMNMX.FTZ R0, R181, R0, !PT ;  /* 0x00000000b5007209 */ /* 0x002ff20007810000 */
[----:B------:R-:W1:Y:S10]  /*8150*/  MUFU.TANH R180, R25 ;  /* 0x0000001900b47308 */ /* 0x000e740000002400 */
[----:B------:R-:W1:Y:S01]  /*8160*/  MUFU.TANH R24, R28 ;  /* 0x0000001c00187308 */ /* 0x000e620000002400 */
[----:B---3--:R-:W-:Y:S04]  /*8170*/  MOV R48, R103 ;  /* 0x0000006700307202 */ /* 0x008fe80000000f00 */
[----:B------:R-:W-:Y:S05]  /*8180*/  FMNMX.FTZ R2, R48, R2, !PT ;  /* 0x0000000230027209 */ /* 0x000fea0007810000 */
[----:B------:R-:W3:Y:S01]  /*8190*/  MUFU.TANH R252, R26 ;  /* 0x0000001a00fc7308 */ /* 0x000ee20000002400 */
[----:B-1----:R-:W-:Y:S09]  /*81a0*/  FMNMX.FTZ R0, R180, R0, !PT ;  /* 0x00000000b4007209 */ /* 0x002ff20007810000 */
[----:B------:R-:W1:Y:S01]  /*81b0*/  MUFU.TANH R3, R27 ;  /* 0x0000001b00037308 */ /* 0x000e620000002400 */
[----:B------:R-:W-:Y:S09]  /*81c0*/  FMNMX.FTZ R0, R24, R0, !PT ;  /* 0x0000000018007209 */ /* 0x000ff20007810000 */
[----:B------:R1:W-:Y:S01]  /*81d0*/  MUFU.TANH R18, R43 ;  /* 0x0000002b00127308 */ /* 0x0003e20000002400 */
[----:B---3--:R-:W-:Y:S09]  /*81e0*/  FMNMX.FTZ R2, R252, R2, !PT ;  /* 0x00000002fc027209 */ /* 0x008ff20007810000 */
[----:B------:R-:W3:Y:S10]  /*81f0*/  MUFU.TANH R26, R29 ;  /* 0x0000001d001a7308 */ /* 0x000ef40000002400 */
[----:B------:R-:W3:Y:S01]  /*8200*/  MUFU.TANH R245, R30 ;  /* 0x0000001e00f57308 */ /* 0x000ee20000002400 */
[----:B-1----:R-:W-:Y:S04]  /*8210*/  MOV R43, R3 ;  /* 0x00000003002b7202 */ /* 0x002fe80000000f00 */
[----:B------:R-:W-:Y:S05]  /*8220*/  FMNMX.FTZ R2, R43, R2, !PT ;  /* 0x000000022b027209 */ /* 0x000fea0007810000 */
[----:B------:R-:W-:Y:S01]  /*8230*/  MUFU.TANH R27, R35 ;  /* 0x00000023001b7308 */ /* 0x000fe20000002400 */
[----:B---3--:R-:W-:Y:S09]  /*8240*/  FMNMX.FTZ R0, R26, R0, !PT ;  /* 0x000000001a007209 */ /* 0x008ff20007810000 */
[----:B------:R1:W-:Y:S10]  /*8250*/  MUFU.TANH R35, R42 ;  /* 0x0000002a00237308 */ /* 0x0003f40000002400 */
[----:B------:R-:W3:Y:S10]  /*8260*/  MUFU.TANH R244, R31 ;  /* 0x0000001f00f47308 */ /* 0x000ef40000002400 */
[----:B------:R3:W-:Y:S01]  /*8270*/  MUFU.TANH R231, R41 ;  /* 0x0000002900e77308 */ /* 0x0007e20000002400 */
[----:B-1----:R-:W-:Y:S04]  /*8280*/  MOV R42, R245 ;  /* 0x000000f5002a7202 */ /* 0x002fe80000000f00 */
[----:B------:R-:W-:Y:S05]  /*8290*/  FMNMX.FTZ R2, R42, R2, !PT ;  /* 0x000000022a027209 */ /* 0x000fea0007810000 */
[----:B------:R-:W1:Y:S10]  /*82a0*/  MUFU.TANH R154, R32 ;  /* 0x00000020009a7308 */ /* 0x000e740000002400 */
[----:B------:R1:W-:Y:S01]  /*82b0*/  MUFU.TANH R32, R49 ;  /* 0x0000003100207308 */ /* 0x0003e20000002400 */
[----:B---3--:R-:W-:Y:S04]  /*82c0*/  MOV R41, R244 ;  /* 0x000000f400297202 */ /* 0x008fe80000000f00 */
[----:B------:R-:W-:Y:S05]  /*82d0*/  FMNMX.FTZ R2, R41, R2, !PT ;  /* 0x0000000229027209 */ /* 0x000fea0007810000 */
[----:B------:R-:W3:Y:S01]  /*82e0*/  MUFU.TANH R155, R36 ;  /* 0x00000024009b7308 */ /* 0x000ee20000002400 */
[----:B-1----:R-:W-:Y:S09]  /*82f0*/  FMNMX.FTZ R0, R154, R0, !PT ;  /* 0x000000009a007209 */ /* 0x002ff20007810000 */
[----:B------:R-:W1:Y:S01]  /*8300*/  MUFU.TANH R25, R34 ;  /* 0x0000002200197308 */ /* 0x000e620000002400 */
[----:B------:R-:W-:Y:S04]  /*8310*/  MOV R49, R100 ;  /* 0x0000006400317202 */ /* 0x000fe80000000f00 */
[----:B------:R-:W-:Y:S05]  /*8320*/  FMNMX.FTZ R0, R49, R0, !PT ;  /* 0x0000000031007209 */ /* 0x000fea0007810000 */
[----:B------:R-:W1:Y:S01]  /*8330*/  MUFU.TANH R247, R37 ;  /* 0x0000002500f77308 */ /* 0x000e620000002400 */
[----:B---3--:R-:W-:Y:S02]  /*8340*/  FMNMX.FTZ R0, R155, R0, !PT ;  /* 0x000000009b007209 */ /* 0x008fe40007810000 */
[----:B----4-:R-:W-:Y:S02]  /*8350*/  @P0 MOV R5, R13 ;  /* 0x0000000d00050202 */ /* 0x010fe40000000f00 */
[----:B------:R-:W-:Y:S05]  /*8360*/  MOV R12, c[0x0][0x1e0] ;  /* 0x00007800000c7a02 */ /* 0x000fea0000000f00 */
[----:B------:R-:W3:Y:S01]  /*8370*/  MUFU.TANH R17, R40 ;  /* 0x0000002800117308 */ /* 0x000ee20000002400 */
[----:B------:R-:W-:Y:S02]  /*8380*/  MOV R13, c[0x0][0x1e4] ;  /* 0x00007900000d7a02 */ /* 0x000fe40000000f00 */
[----:B-1----:R-:W-:Y:S04]  /*8390*/  FMNMX.FTZ R2, R25, R2, !PT ;  /* 0x0000000219027209 */ /* 0x002fe80007810000 */
[----:B------:R-:W-:Y:S03]  /*83a0*/  FMNMX.FTZ R3, R27, R2, !PT ;  /* 0x000000021b037209 */ /* 0x000fe60007810000 */
[----:B------:R1:W-:Y:S01]  /*83b0*/  MUFU.TANH R34, R45 ;  /* 0x0000002d00227308 */ /* 0x0003e20000002400 */
[----:B------:R-:W-:Y:S01]  /*83c0*/  FMNMX.FTZ R2, R247, R0, !PT ;  /* 0x00000000f7027209 */ /* 0x000fe20007810000 */
[----:B------:R-:W-:Y:S01]  /*83d0*/  FMUL.FTZ R0, R51, c[0x0][0x320] ;  /* 0x0000c80033007a20 */ /* 0x000fe20000410000 */
[----:B------:R-:W-:Y:S07]  /*83e0*/  MOV R51, R155 ;  /* 0x0000009b00337202 */ /* 0x000fee0000000f00 */
[----:B------:R4:W-:Y:S01]  /*83f0*/  MUFU.TANH R152, R0 ;  /* 0x0000000000987308 */ /* 0x0009e20000002400 */
[----:B---3--:R-:W-:Y:S09]  /*8400*/  FMNMX.FTZ R2, R17, R2, !PT ;  /* 0x0000000211027209 */ /* 0x008ff20007810000 */
[----:B------:R-:W3:Y:S01]  /*8410*/  MUFU.TANH R19, R44 ;  /* 0x0000002c00137308 */ /* 0x000ee20000002400 */
[----:B-1----:R-:W-:Y:S09]  /*8420*/  MOV R45, R231 ;  /* 0x000000e7002d7202 */ /* 0x002ff20000000f00 */
[----:B------:R-:W1:Y:S01]  /*8430*/  MUFU.TANH R248, R38 ;  /* 0x0000002600f87308 */ /* 0x000e620000002400 */
[----:B----4-:R-:W-:Y:S09]  /*8440*/  FMNMX.FTZ R0, R45, R2, !PT ;  /* 0x000000022d007209 */ /* 0x010ff20007810000 */
[----:B------:R-:W4:Y:S01]  /*8450*/  MUFU.TANH R246, R39 ;  /* 0x0000002700f67308 */ /* 0x000f220000002400 */
[----:B---3--:R-:W-:Y:S04]  /*8460*/  FMNMX.FTZ R0, R19, R0, !PT ;  /* 0x0000000013007209 */ /* 0x008fe80007810000 */
[----:B------:R-:W-:Y:S05]  /*8470*/  FMNMX.FTZ R0, R34, R0, !PT ;  /* 0x0000000022007209 */ /* 0x000fea0007810000 */
[----:B------:R-:W3:Y:S01]  /*8480*/  MUFU.TANH R244, R46 ;  /* 0x0000002e00f47308 */ /* 0x000ee20000002400 */
[----:B------:R-:W-:Y:S02]  /*8490*/  FMNMX.FTZ R100, R33, R0, !PT ;  /* 0x0000000021647209 */ /* 0x000fe40007810000 */
[----:B-1----:R-:W-:Y:S02]  /*84a0*/  MOV R44, R248 ;  /* 0x000000f8002c7202 */ /* 0x002fe40000000f00 */
[----:B------:R-:W-:Y:S02]  /*84b0*/  FMNMX.FTZ R100, R32, R100, !PT ;  /* 0x0000006420647209 */ /* 0x000fe40007810000 */
[----:B------:R-:W-:Y:S03]  /*84c0*/  FMNMX.FTZ R3, R44, R3, !PT ;  /* 0x000000032c037209 */ /* 0x000fe60007810000 */
[----:B------:R-:W1:Y:S01]  /*84d0*/  MUFU.TANH R245, R47 ;  /* 0x0000002f00f57308 */ /* 0x000e620000002400 */
[----:B----4-:R-:W-:Y:S04]  /*84e0*/  MOV R40, R246 ;  /* 0x000000f600287202 */ /* 0x010fe80000000f00 */
[----:B------:R-:W-:Y:S05]  /*84f0*/  FMNMX.FTZ R3, R40, R3, !PT ;  /* 0x0000000328037209 */ /* 0x000fea0007810000 */
[----:B------:R-:W4:Y:S01]  /*8500*/  MUFU.TANH R103, R50 ;  /* 0x0000003200677308 */ /* 0x000f220000002400 */
[----:B------:R-:W-:Y:S02]  /*8510*/  FMNMX.FTZ R2, R35, R3, !PT ;  /* 0x0000000323027209 */ /* 0x000fe40007810000 */
[----:B------:R-:W2:Y:S02]  /*8520*/  SHFL.BFLY PT, R3, R100, 0x2, 0x1f ;  /* 0x0c401f0064037f89 */ /* 0x000ea400000e0000 */
[----:B------:R-:W-:Y:S04]  /*8530*/  FMNMX.FTZ R2, R18, R2, !PT ;  /* 0x0000000212027209 */ /* 0x000fe80007810000 */
[----:B---3--:R-:W-:Y:S04]  /*8540*/  FMNMX.FTZ R2, R244, R2, !PT ;  /* 0x00000002f4027209 */ /* 0x008fe80007810000 */
[----:B-1----:R-:W-:Y:S04]  /*8550*/  FMNMX.FTZ R0, R245, R2, !PT ;  /* 0x00000002f5007209 */ /* 0x002fe80007810000 */
[----:B----4-:R-:W-:Y:S02]  /*8560*/  FMNMX.FTZ R0, R103, R0, !PT ;  /* 0x0000000067007209 */ /* 0x010fe40007810000 */
[----:B------:R-:W-:Y:S02]  /*8570*/  MOV R50, R154 ;  /* 0x0000009a00327202 */ /* 0x000fe40000000f00 */
[----:B--2---:R-:W-:Y:S02]  /*8580*/  FMNMX.FTZ R100, R100, R3, !PT ;  /* 0x0000000364647209 */ /* 0x004fe40007810000 */
[----:B------:R-:W-:Y:S03]  /*8590*/  FMNMX.FTZ R0, R152, R0, !PT ;  /* 0x0000000098007209 */ /* 0x000fe60007810000 */
[----:B------:R-:W1:Y:S08]  /*85a0*/  SHFL.BFLY PT, R4, R100, 0x1, 0x1f ;  /* 0x0c201f0064047f89 */ /* 0x000e7000000e0000 */
[----:B------:R-:W2:Y:S01]  /*85b0*/  SHFL.BFLY PT, R2, R0, 0x2, 0x1f ;  /* 0x0c401f0000027f89 */ /* 0x000ea200000e0000 */
[----:B-1----:R-:W-:Y:S02]  /*85c0*/  FMNMX.FTZ R100, R100, R4, !PT ;  /* 0x0000000464647209 */ /* 0x002fe40007810000 */
[----:B------:R-:W-:Y:S03]  /*85d0*/  @P0 SHF.R.S32.HI R4, RZ, 0x1f, R250 ;  /* 0x0000001fff040819 */ /* 0x000fe600000114fa */
[----:B------:R-:W-:Y:S02]  /*85e0*/  FMUL.FTZ R153, R100, c[0x0][0x2d0] ;  /* 0x0000b40064997a20 */ /* 0x000fe40000410000 */
[----:B------:R-:W-:Y:S01]  /*85f0*/  @P0 IMAD R4, R4, c[0x0][0x1e0], RZ ;  /* 0x0000780004040a24 */ /* 0x000fe200078e02ff */
[----:B--2---:R-:W-:Y:S01]  /*8600*/  FMNMX.FTZ R0, R0, R2, !PT ;  /* 0x0000000200007209 */ /* 0x004fe20007810000 */
[----:B------:R-:W-:Y:S02]  /*8610*/  FFMA.FTZ R8, R165, c[0x0][0x2d0], -R153 ;  /* 0x0000b400a5087a23 */ /* 0x000fe40000010899 */
[----:B------:R-:W-:Y:S02]  /*8620*/  @P0 IMAD R4, R250, c[0x0][0x1e4], R4 ;  /* 0x00007900fa040a24 */ /* 0x000fe400078e0204 */
[----:B------:R1:W-:Y:S01]  /*8630*/  MUFU.EX2 R9, R8 ;  /* 0x0000000800097308 */ /* 0x0003e20000000800 */
[----:B------:R-:W2:Y:S01]  /*8640*/  SHFL.BFLY PT, R3, R0, 0x1, 0x1f ;  /* 0x0c201f0000037f89 */ /* 0x000ea200000e0000 */
[----:B------:R-:W-:Y:S01]  /*8650*/  FADD.FTZ R2, -R100, R101 ;  /* 0x0000006564027221 */ /* 0x000fe20000010100 */
[----:B------:R-:W-:Y:S02]  /*8660*/  @P0 IADD3 R7, R7, R4, RZ ;  /* 0x0000000407070210 */ /* 0x000fe40007ffe0ff */
[----:B------:R-:W-:Y:S05]  /*8670*/  @P0 MOV R4, R10 ;  /* 0x0000000a00040202 */ /* 0x000fea0000000f00 */
[----:B------:R-:W-:Y:S04]  /*8680*/  @P0 IMAD.WIDE.U32 R4, R6, 0x60, R4 ;  /* 0x0000006006040825 */ /* 0x000fe800078e0004 */
[----:B------:R-:W-:Y:S01]  /*8690*/  @P0 IMAD R6, R7, 0x60, RZ ;  /* 0x0000006007060824 */ /* 0x000fe200078e02ff */
[C---:B------:R-:W-:Y:S04]  /*86a0*/  @P0 SHF.L.U32 R7, R4.reuse, 0x1, RZ ;  /* 0x0000000104070819 */ /* 0x040fe800000006ff */
[----:B------:R-:W-:Y:S02]  /*86b0*/  @P0 IADD3 R6, R5, R6, RZ ;  /* 0x0000000605060210 */ /* 0x000fe40007ffe0ff */
[----:B------:R-:W-:Y:S02]  /*86c0*/  @P0 IADD3 R10, P2, R7, 0x80, RZ ;  /* 0x00000080070a0810 */ /* 0x000fe40007f5e0ff */
[----:B------:R-:W-:Y:S01]  /*86d0*/  @P0 SHF.L.U64.HI R6, R4, 0x1, R6 ;  /* 0x0000000104060819 */ /* 0x000fe20000010206 */
[----:B-1----:R-:W-:Y:S01]  /*86e0*/  FFMA.FTZ R8, R167, c[0x0][0x2d0], -R153 ;  /* 0x0000b400a7087a23 */ /* 0x002fe20000010899 */
[----:B--2---:R-:W-:Y:S01]  /*86f0*/  FMNMX.FTZ R3, R0, R3, !PT ;  /* 0x0000000300037209 */ /* 0x004fe20007810000 */
[----:B------:R-:W-:Y:S01]  /*8700*/  FMUL.FTZ R0, R2, c[0x0][0x2d0] ;  /* 0x0000b40002007a20 */ /* 0x000fe20000410000 */
[----:B------:R-:W-:Y:S01]  /*8710*/  @P0 IADD3 R4, P1, R7, c[0x0][0x1c8], RZ ;  /* 0x0000720007040a10 */ /* 0x000fe20007f3e0ff */
[----:B------:R1:W-:Y:S01]  /*8720*/  MUFU.EX2 R246, R8 ;  /* 0x0000000800f67308 */ /* 0x0003e20000000800 */
[----:B------:R-:W-:Y:S01]  /*8730*/  MOV R167, R35 ;  /* 0x0000002300a77202 */ /* 0x000fe20000000f00 */
[----:B------:R-:W-:Y:S01]  /*8740*/  FMUL.FTZ R101, R3, c[0x0][0x2d0] ;  /* 0x0000b40003657a20 */ /* 0x000fe20000410000 */
[----:B------:R-:W-:Y:S02]  /*8750*/  @P0 IADD3.X R5, R6, c[0x0][0x1cc], RZ, P1, !PT ;  /* 0x0000730006050a10 */ /* 0x000fe40000ffe4ff */
[----:B------:R-:W-:Y:S01]  /*8760*/  @P0 IADD3 R10, P1, R10, c[0x0][0x1c8], RZ ;  /* 0x000072000a0a0a10 */ /* 0x000fe20007f3e0ff */
[----:B------:R-:W-:Y:S02]  /*8770*/  FFMA.FTZ R103, R103, c[0x0][0x2d0], -R101 ;  /* 0x0000b40067677a23 */ /* 0x000fe40000010865 */
[----:B------:R2:W-:Y:S01]  /*8780*/  @P0 LDGSTS.E.BYPASS.LTC128B.128 [R249+0xc100], [R4.64], !P6 ;  /* 0x0c10000004f90fae */ /* 0x0005e2000f101d48 */
[----:B------:R-:W-:Y:S01]  /*8790*/  @P0 IADD3.X R11, RZ, c[0x0][0x1cc], R6, P1, P2 ;  /* 0x00007300ff0b0a10 */ /* 0x000fe20000fe4406 */
[----:B------:R3:W4:Y:S06]  /*87a0*/  MUFU.EX2 R2, R0 ;  /* 0x0000000000027308 */ /* 0x00072c0000000800 */
[----:B------:R2:W-:Y:S04]  /*87b0*/  @P0 LDGSTS.E.BYPASS.LTC128B.128 [R249+0xf100], [R10.64], !P5 ;  /* 0x0f1000000af90fae */ /* 0x0005e8000e901d48 */
[----:B------:R-:W-:Y:S01]  /*87c0*/  MUFU.EX2 R103, R103 ;  /* 0x0000006700677308 */ /* 0x000fe20000000800 */
[----:B-1----:R-:W-:Y:S01]  /*87d0*/  FFMA.FTZ R8, R166, c[0x0][0x2d0], -R153 ;  /* 0x0000b400a6087a23 */ /* 0x002fe20000010899 */
[----:B------:R-:W-:Y:S08]  /*87e0*/  MOV R166, R18 ;  /* 0x0000001200a67202 */ /* 0x000ff00000000f00 */
[----:B------:R1:W-:Y:S01]  /*87f0*/  MUFU.EX2 R248, R8 ;  /* 0x0000000800f87308 */ /* 0x0003e20000000800 */
[----:B---3--:R-:W-:Y:S01]  /*8800*/  FADD.FTZ R0, -R3, R102 ;  /* 0x0000006603007221 */ /* 0x008fe20000010100 */
[----:B------:R-:W-:Y:S01]  /*8810*/  MOV R102, R247 ;  /* 0x000000f700667202 */ /* 0x000fe20000000f00 */
[----:B----4-:R-:W-:Y:S01]  /*8820*/  FMUL.FTZ R16, R2, R116 ;  /* 0x0000007402107220 */ /* 0x010fe20000410000 */
[----:B------:R-:W-:Y:S01]  /*8830*/  MOV R116, R17 ;  /* 0x0000001100747202 */ /* 0x000fe20000000f00 */
[----:B------:R-:W-:Y:S02]  /*8840*/  FMUL.FTZ R0, R0, c[0x0][0x2d0] ;  /* 0x0000b40000007a20 */ /* 0x000fe40000410000 */
[C---:B------:R-:W-:Y:S01]  /*8850*/  FMUL.FTZ R17, R2.reuse, R117 ;  /* 0x0000007502117220 */ /* 0x040fe20000410000 */
[----:B------:R-:W-:Y:S01]  /*8860*/  MOV R117, R45 ;  /* 0x0000002d00757202 */ /* 0x000fe20000000f00 */
[C---:B------:R-:W-:Y:S02]  /*8870*/  FMUL.FTZ R52, R2.reuse, R52 ;  /* 0x0000003402347220 */ /* 0x040fe40000410000 */
[----:B--2---:R-:W-:Y:S01]  /*8880*/  FFMA.FTZ R10, R171, c[0x0][0x2d0], -R101 ;  /* 0x0000b400ab0a7a23 */ /* 0x004fe20000010865 */
[----:B------:R-:W2:Y:S01]  /*8890*/  MUFU.EX2 R0, R0 ;  /* 0x0000000000007308 */ /* 0x000ea20000000800 */
[----:B------:R-:W-:Y:S01]  /*88a0*/  MOV R171, R33 ;  /* 0x0000002100ab7202 */ /* 0x000fe20000000f00 */
[C---:B------:R-:W-:Y:S02]  /*88b0*/  FMUL.FTZ R33, R2.reuse, R133 ;  /* 0x0000008502217220 */ /* 0x040fe40000410000 */
[C---:B------:R-:W-:Y:S02]  /*88c0*/  FMUL.FTZ R53, R2.reuse, R53 ;  /* 0x0000003502357220 */ /* 0x040fe40000410000 */
[C---:B------:R-:W-:Y:S02]  /*88d0*/  FMUL.FTZ R56, R2.reuse, R56 ;  /* 0x0000003802387220 */ /* 0x040fe40000410000 */
[----:B------:R-:W-:Y:S02]  /*88e0*/  FMUL.FTZ R57, R2, R57 ;  /* 0x0000003902397220 */ /* 0x000fe40000410000 */
[----:B-1----:R-:W-:Y:S01]  /*88f0*/  FFMA.FTZ R8, R164, c[0x0][0x2d0], -R153 ;  /* 0x0000b400a4087a23 */ /* 0x002fe20000010899 */
[----:B------:R-:W-:Y:S01]  /*8900*/  MOV R164, R9 ;  /* 0x0000000900a47202 */ /* 0x000fe20000000f00 */
[----:B------:R-:W-:Y:S01]  /*8910*/  FFMA.FTZ R9, R170, c[0x0][0x2d0], -R101 ;  /* 0x0000b400aa097a23 */ /* 0x000fe20000010865 */
[----:B------:R1:W-:Y:S01]  /*8920*/  MUFU.EX2 R247, R10 ;  /* 0x0000000a00f77308 */ /* 0x0003e20000000800 */
[----:B------:R-:W-:Y:S01]  /*8930*/  MOV R170, R32 ;  /* 0x0000002000aa7202 */ /* 0x000fe20000000f00 */
[C---:B------:R-:W-:Y:S02]  /*8940*/  FMUL.FTZ R32, R2.reuse, R132 ;  /* 0x0000008402207220 */ /* 0x040fe40000410000 */
[C---:B------:R-:W-:Y:S02]  /*8950*/  FMUL.FTZ R60, R2.reuse, R60 ;  /* 0x0000003c023c7220 */ /* 0x040fe40000410000 */
[C---:B------:R-:W-:Y:S02]  /*8960*/  FMUL.FTZ R61, R2.reuse, R61 ;  /* 0x0000003d023d7220 */ /* 0x040fe40000410000 */
[----:B------:R-:W-:Y:S02]  /*8970*/  FMUL.FTZ R64, R2, R64 ;  /* 0x0000004002407220 */ /* 0x000fe40000410000 */
[----:B------:R3:W-:Y:S01]  /*8980*/  MUFU.EX2 R231, R8 ;  /* 0x0000000800e77308 */ /* 0x0007e20000000800 */
[C---:B--2---:R-:W-:Y:S02]  /*8990*/  FMUL.FTZ R11, R0.reuse, R111 ;  /* 0x0000006f000b7220 */ /* 0x044fe40000410000 */
[C---:B------:R-:W-:Y:S01]  /*89a0*/  FMUL.FTZ R18, R0.reuse, R118 ;  /* 0x0000007600127220 */ /* 0x040fe20000410000 */
[----:B------:R-:W-:Y:S01]  /*89b0*/  MOV R118, R19 ;  /* 0x0000001300767202 */ /* 0x000fe20000000f00 */
[C---:B------:R-:W-:Y:S01]  /*89c0*/  FMUL.FTZ R19, R0.reuse, R119 ;  /* 0x0000007700137220 */ /* 0x040fe20000410000 */
[----:B------:R-:W-:Y:S01]  /*89d0*/  MOV R119, R34 ;  /* 0x0000002200777202 */ /* 0x000fe20000000f00 */
[C---:B------:R-:W-:Y:S01]  /*89e0*/  FMUL.FTZ R34, R0.reuse, R134 ;  /* 0x0000008600227220 */ /* 0x040fe20000410000 */
[----:B------:R-:W-:Y:S01]  /*89f0*/  MOV R134, R50 ;  /* 0x0000003200867202 */ /* 0x000fe20000000f00 */
[C---:B------:R-:W-:Y:S01]  /*8a00*/  FMUL.FTZ R35, R0.reuse, R135 ;  /* 0x0000008700237220 */ /* 0x040fe20000410000 */
[----:B------:R2:W4:Y:S01]  /*8a10*/  MUFU.EX2 R154, R9 ;  /* 0x00000009009a7308 */ /* 0x0005220000000800 */
[----:B------:R-:W-:Y:S01]  /*8a20*/  FMUL.FTZ R50, R0, R150 ;  /* 0x0000009600327220 */ /* 0x000fe20000410000 */
[----:B------:R-:W-:Y:S01]  /*8a30*/  MOV R135, R49 ;  /* 0x0000003100877202 */ /* 0x000fe20000000f00 */
[----:B------:R-:W-:Y:S02]  /*8a40*/  FMUL.FTZ R49, R2, R149 ;  /* 0x0000009502317220 */ /* 0x000fe40000410000 */
[C---:B-1----:R-:W-:Y:S02]  /*8a50*/  FMUL.FTZ R10, R0.reuse, R110 ;  /* 0x0000006e000a7220 */ /* 0x042fe40000410000 */
[C---:B------:R-:W-:Y:S02]  /*8a60*/  FMUL.FTZ R54, R0.reuse, R54 ;  /* 0x0000003600367220 */ /* 0x040fe40000410000 */
[C---:B------:R-:W-:Y:S02]  /*8a70*/  FMUL.FTZ R55, R0.reuse, R55 ;  /* 0x0000003700377220 */ /* 0x040fe40000410000 */
[C---:B------:R-:W-:Y:S02]  /*8a80*/  FMUL.FTZ R58, R0.reuse, R58 ;  /* 0x0000003a003a7220 */ /* 0x040fe40000410000 */
[C---:B------:R-:W-:Y:S01]  /*8a90*/  FMUL.FTZ R59, R0.reuse, R59 ;  /* 0x0000003b003b7220 */ /* 0x040fe20000410000 */
[----:B---3--:R-:W-:Y:S01]  /*8aa0*/  @P0 IADD3 R8, P3, R7, 0x100, RZ ;  /* 0x0000010007080810 */ /* 0x008fe20007f7e0ff */
[----:B------:R-:W-:Y:S01]  /*8ab0*/  FMUL.FTZ R62, R0, R62 ;  /* 0x0000003e003e7220 */ /* 0x000fe20000410000 */
[----:B------:R-:W-:Y:S01]  /*8ac0*/  @P0 SHF.L.U32 R7, R12, 0x6, RZ ;  /* 0x000000060c070819 */ /* 0x000fe200000006ff */
[----:B------:R-:W-:Y:S01]  /*8ad0*/  FMUL.FTZ R63, R0, R63 ;  /* 0x0000003f003f7220 */ /* 0x000fe20000410000 */
[----:B------:R-:W-:Y:S01]  /*8ae0*/  @P0 IADD3 R8, P2, R8, c[0x0][0x1c8], RZ ;  /* 0x0000720008080a10 */ /* 0x000fe20007f5e0ff */
[----:B------:R-:W-:Y:S01]  /*8af0*/  FMUL.FTZ R65, R2, R65 ;  /* 0x0000004102417220 */ /* 0x000fe20000410000 */
[----:B------:R-:W-:Y:S01]  /*8b00*/  @P0 SHF.L.U64.HI R12, R12, 0x6, R13 ;  /* 0x000000060c0c0819 */ /* 0x000fe2000001020d */
[----:B------:R-:W-:Y:S01]  /*8b10*/  FMUL.FTZ R66, R0, R66 ;  /* 0x0000004200427220 */ /* 0x000fe20000410000 */
[----:B------:R-:W-:Y:S01]  /*8b20*/  @P0 IADD3 R4, P1, R4, R7, RZ ;  /* 0x0000000704040210 */ /* 0x000fe20007f3e0ff */
[----:B------:R-:W-:Y:S01]  /*8b30*/  FMUL.FTZ R67, R0, R67 ;  /* 0x0000004300437220 */ /* 0x000fe20000410000 */
[----:B--2---:R-:W-:Y:S01]  /*8b40*/  @P0 IADD3.X R9, RZ, c[0x0][0x1cc], R6, P2, P3 ;  /* 0x00007300ff090a10 */ /* 0x004fe200017e6406 */
[C---:B------:R-:W-:Y:S01]  /*8b50*/  FMUL.FTZ R68, R2.reuse, R68 ;  /* 0x0000004402447220 */ /* 0x040fe20000410000 */
[----:B------:R-:W-:Y:S01]  /*8b60*/  @P0 IADD3.X R5, R5, R12, RZ, P1, !PT ;  /* 0x0000000c05050210 */ /* 0x000fe20000ffe4ff */
[----:B------:R-:W-:Y:S01]  /*8b70*/  FMUL.FTZ R69, R2, R69 ;  /* 0x0000004502457220 */ /* 0x000fe20000410000 */
[----:B------:R-:W-:Y:S01]  /*8b80*/  @P0 IADD3 R6, P2, R7, R4, RZ ;  /* 0x0000000407060210 */ /* 0x000fe20007f5e0ff */
[----:B------:R1:W-:Y:S01]  /*8b90*/  @P0 LDGSTS.E.BYPASS.LTC128B.128 [R249+0x12100], [R8.64], !P4 ;  /* 0x1210000008f90fae */ /* 0x0003e2000e101d48 */
[----:B------:R-:W-:Y:S02]  /*8ba0*/  FMUL.FTZ R70, R0, R70 ;  /* 0x0000004600467220 */ /* 0x000fe40000410000 */
[----:B------:R-:W-:Y:S01]  /*8bb0*/  @P0 IADD3.X R7, R12, R5, RZ, P2, !PT ;  /* 0x000000050c070210 */ /* 0x000fe200017fe4ff */
[----:B------:R-:W-:Y:S02]  /*8bc0*/  FMUL.FTZ R71, R0, R71 ;  /* 0x0000004700477220 */ /* 0x000fe40000410000 */
[C---:B------:R-:W-:Y:S02]  /*8bd0*/  FMUL.FTZ R72, R2.reuse, R72 ;  /* 0x0000004802487220 */ /* 0x040fe40000410000 */
[----:B------:R2:W-:Y:S01]  /*8be0*/  @P0 LDGSTS.E.BYPASS.LTC128B.128 [R249+0xd100], [R4.64], !P6 ;  /* 0x0d10000004f90fae */ /* 0x0005e2000f101d48 */
[----:B------:R-:W-:Y:S02]  /*8bf0*/  FMUL.FTZ R73, R2, R73 ;  /* 0x0000004902497220 */ /* 0x000fe40000410000 */
[C---:B------:R-:W-:Y:S02]  /*8c00*/  FMUL.FTZ R74, R0.reuse, R74 ;  /* 0x0000004a004a7220 */ /* 0x040fe40000410000 */
[----:B------:R-:W-:Y:S02]  /*8c10*/  FMUL.FTZ R75, R0, R75 ;  /* 0x0000004b004b7220 */ /* 0x000fe40000410000 */
[C---:B------:R-:W-:Y:S01]  /*8c20*/  FMUL.FTZ R76, R2.reuse, R76 ;  /* 0x0000004c024c7220 */ /* 0x040fe20000410000 */
[----:B------:R2:W-:Y:S01]  /*8c30*/  @P0 LDGSTS.E.BYPASS.LTC128B.128 [R249+0x10100], [R4.64+0x80], !P5 ;  /* 0x1010008004f90fae */ /* 0x0005e2000e901d48 */
[----:B------:R-:W-:Y:S02]  /*8c40*/  FMUL.FTZ R77, R2, R77 ;  /* 0x0000004d024d7220 */ /* 0x000fe40000410000 */
[C---:B------:R-:W-:Y:S02]  /*8c50*/  FMUL.FTZ R78, R0.reuse, R78 ;  /* 0x0000004e004e7220 */ /* 0x040fe40000410000 */
[----:B------:R-:W-:Y:S02]  /*8c60*/  FMUL.FTZ R79, R0, R79 ;  /* 0x0000004f004f7220 */ /* 0x000fe40000410000 */
[C---:B------:R-:W-:Y:S01]  /*8c70*/  FMUL.FTZ R80, R2.reuse, R80 ;  /* 0x0000005002507220 */ /* 0x040fe20000410000 */
[----:B------:R2:W-:Y:S01]  /*8c80*/  @P0 LDGSTS.E.BYPASS.LTC128B.128 [R249+0x13100], [R4.64+0x100], !P4 ;  /* 0x1310010004f90fae */ /* 0x0005e2000e101d48 */
[C---:B------:R-:W-:Y:S02]  /*8c90*/  FMUL.FTZ R81, R2.reuse, R81 ;  /* 0x0000005102517220 */ /* 0x040fe40000410000 */
[C---:B-1----:R-:W-:Y:S02]  /*8ca0*/  FMUL.FTZ R8, R2.reuse, R108 ;  /* 0x0000006c02087220 */ /* 0x042fe40000410000 */
[----:B------:R-:W-:Y:S02]  /*8cb0*/  FMUL.FTZ R9, R2, R109 ;  /* 0x0000006d02097220 */ /* 0x000fe40000410000 */
[C---:B------:R-:W-:Y:S01]  /*8cc0*/  FMUL.FTZ R82, R0.reuse, R82 ;  /* 0x0000005200527220 */ /* 0x040fe20000410000 */
        /* <DEDUP_REMOVED lines=11> */
[----:B------:R-:W-:Y:S02]  /*8d80*/  FMUL.FTZ R91, R0, R91 ;  /* 0x0000005b005b7220 */ /* 0x000fe40000410000 */
[--C-:B--2---:R-:W-:Y:S01]  /*8d90*/  FFMA.FTZ R4, R168, c[0x0][0x2d0], -R101.reuse ;  /* 0x0000b400a8047a23 */ /* 0x104fe20000010865 */
[----:B------:R-:W-:Y:S01]  /*8da0*/  MOV R168, R40 ;  /* 0x0000002800a87202 */ /* 0x000fe20000000f00 */
[C---:B------:R-:W-:Y:S01]  /*8db0*/  FMUL.FTZ R5, R2.reuse, R105 ;  /* 0x0000006902057220 */ /* 0x040fe20000410000 */
[----:B----4-:R-:W-:Y:S01]  /*8dc0*/  F2FP.BF16.PACK_AB R105, R247, R154 ;  /* 0x0000009af769723e */ /* 0x010fe200000010ff */
[----:B------:R2:W-:Y:S01]  /*8dd0*/  MUFU.EX2 R155, R4 ;  /* 0x00000004009b7308 */ /* 0x0005e20000000800 */
[----:B------:R-:W3:Y:S01]  /*8de0*/  LDSM.16.MT88.4 R12, [R225+0x100] ;  /* 0x00010000e10c783b */ /* 0x000ee20000004200 */
[C---:B------:R-:W-:Y:S02]  /*8df0*/  FMUL.FTZ R40, R2.reuse, R140 ;  /* 0x0000008c02287220 */ /* 0x040fe40000410000 */
[C---:B------:R-:W-:Y:S02]  /*8e00*/  FMUL.FTZ R92, R2.reuse, R92 ;  /* 0x0000005c025c7220 */ /* 0x040fe40000410000 */
[----:B------:R-:W-:Y:S02]  /*8e10*/  FMUL.FTZ R93, R2, R93 ;  /* 0x0000005d025d7220 */ /* 0x000fe40000410000 */
[C---:B------:R-:W-:Y:S01]  /*8e20*/  FMUL.FTZ R94, R0.reuse, R94 ;  /* 0x0000005e005e7220 */ /* 0x040fe20000410000 */
[----:B------:R-:W4:Y:S01]  /*8e30*/  LDSM.16.MT88.4 R20, [R226+0x100] ;  /* 0x00010000e214783b */ /* 0x000f220000004200 */
[----:B------:R-:W-:Y:S02]  /*8e40*/  FMUL.FTZ R95, R0, R95 ;  /* 0x0000005f005f7220 */ /* 0x000fe40000410000 */
[C---:B------:R-:W-:Y:S02]  /*8e50*/  FMUL.FTZ R96, R2.reuse, R96 ;  /* 0x0000006002607220 */ /* 0x040fe40000410000 */
[----:B------:R-:W-:Y:S02]  /*8e60*/  FMUL.FTZ R97, R2, R97 ;  /* 0x0000006102617220 */ /* 0x000fe40000410000 */
[C---:B------:R-:W-:Y:S01]  /*8e70*/  FMUL.FTZ R98, R0.reuse, R98 ;  /* 0x0000006200627220 */ /* 0x040fe20000410000 */
[----:B------:R-:W3:Y:S01]  /*8e80*/  LDSM.16.MT88.4 R28, [R229+0x100] ;  /* 0x00010000e51c783b */ /* 0x000ee20000004200 */
[C---:B------:R-:W-:Y:S02]  /*8e90*/  FMUL.FTZ R99, R0.reuse, R99 ;  /* 0x0000006300637220 */ /* 0x040fe40000410000 */
[C---:B-1----:R-:W-:Y:S01]  /*8ea0*/  FMUL.FTZ R6, R0.reuse, R106 ;  /* 0x0000006a00067220 */ /* 0x042fe20000410000 */
[----:B------:R-:W-:Y:S01]  /*8eb0*/  F2FP.BF16.PACK_AB R106, R231, R248 ;  /* 0x000000f8e76a723e */ /* 0x000fe200000010ff */
[----:B------:R-:W-:Y:S02]  /*8ec0*/  FMUL.FTZ R7, R0, R107 ;  /* 0x0000006b00077220 */ /* 0x000fe40000410000 */
[----:B--2---:R-:W-:Y:S01]  /*8ed0*/  FFMA.FTZ R4, R169, c[0x0][0x2d0], -R101 ;  /* 0x0000b400a9047a23 */ /* 0x004fe20000010865 */
[----:B------:R-:W1:Y:S01]  /*8ee0*/  LDSM.16.MT88.4 R36, [R228+0x100] ;  /* 0x00010000e424783b */ /* 0x000e620000004200 */
[----:B------:R-:W-:Y:S01]  /*8ef0*/  MOV R169, R44 ;  /* 0x0000002c00a97202 */ /* 0x000fe20000000f00 */
[--C-:B------:R-:W-:Y:S01]  /*8f00*/  FFMA.FTZ R171, R171, c[0x0][0x2d0], -R153.reuse ;  /* 0x0000b400abab7a23 */ /* 0x100fe20000010899 */
[----:B------:R2:W2:Y:S05]  /*8f10*/  MUFU.EX2 R165, R4 ;  /* 0x0000000400a57308 */ /* 0x0004aa0000000800 */
[----:B------:R-:W1:Y:S05]  /*8f20*/  LDSM.16.MT88.4 R44, [R225+0x3100] ;  /* 0x00310000e12c783b */ /* 0x000e6a0000004200 */
[----:B------:R-:W-:Y:S03]  /*8f30*/  MUFU.EX2 R171, R171 ;  /* 0x000000ab00ab7308 */ /* 0x000fe60000000800 */
[----:B------:R-:W1:Y:S08]  /*8f40*/  LDSM.16.MT88.4 R108, [R226+0x3100] ;  /* 0x00310000e26c783b */ /* 0x000e700000004200 */
[----:B------:R-:W0:Y:S01]  /*8f50*/  LDGDEPBAR ;  /* 0x00000000000079af */ /* 0x000e220000000000 */
[----:B--2---:R-:W-:Y:S01]  /*8f60*/  FMUL.FTZ R4, R2, R104 ;  /* 0x0000006802047220 */ /* 0x004fe20000410000 */
[----:B------:R-:W-:Y:S02]  /*8f70*/  F2FP.BF16.PACK_AB R104, R246, R164 ;  /* 0x000000a4f668723e */ /* 0x000fe400000010ff */
[----:B------:R-:W-:Y:S07]  /*8f80*/  F2FP.BF16.PACK_AB R107, R165, R155 ;  /* 0x0000009ba56b723e */ /* 0x000fee00000010ff */
[C---:B---3--:R-:W-:Y:S07]  /*8f90*/  HMMA.16816.F32.BF16 R4, R104.reuse, R12, R4 ;  /* 0x0000000c6804723c */ /* 0x048fee0000041804 */
[C---:B------:R-:W-:Y:S01]  /*8fa0*/  FMUL.FTZ R12, R2.reuse, R112 ;  /* 0x00000070020c7220 */ /* 0x040fe20000410000 */
[C---:B------:R-:W-:Y:S04]  /*8fb0*/  HMMA.16816.F32.BF16 R8, R104.reuse, R14, R8 ;  /* 0x0000000e6808723c */ /* 0x040fe80000041808 */
[----:B------:R-:W-:Y:S03]  /*8fc0*/  FMUL.FTZ R13, R2, R113 ;  /* 0x00000071020d7220 */ /* 0x000fe60000410000 */
[C---:B------:R-:W-:Y:S02]  /*8fd0*/  FMUL.FTZ R14, R0.reuse, R114 ;  /* 0x00000072000e7220 */ /* 0x040fe40000410000 */
[----:B------:R-:W-:Y:S02]  /*8fe0*/  FMUL.FTZ R15, R0, R115 ;  /* 0x00000073000f7220 */ /* 0x000fe40000410000 */
[----:B------:R-:W2:Y:S05]  /*8ff0*/  LDSM.16.MT88.4 R112, [R229+0x3100] ;  /* 0x00310000e570783b */ /* 0x000eaa0000004200 */
[C---:B----4-:R-:W-:Y:S07]  /*9000*/  HMMA.16816.F32.BF16 R12, R104.reuse, R20, R12 ;  /* 0x00000014680c723c */ /* 0x050fee000004180c */
[C---:B------:R-:W-:Y:S01]  /*9010*/  FMUL.FTZ R20, R2.reuse, R120 ;  /* 0x0000007802147220 */ /* 0x040fe20000410000 */
[C---:B------:R-:W-:Y:S04]  /*9020*/  HMMA.16816.F32.BF16 R16, R104.reuse, R22, R16 ;  /* 0x000000166810723c */ /* 0x040fe80000041810 */
[----:B------:R-:W-:Y:S01]  /*9030*/  FMUL.FTZ R21, R2, R121 ;  /* 0x0000007902157220 */ /* 0x000fe20000410000 */
[----:B------:R-:W-:Y:S01]  /*9040*/  MOV R120, R27 ;  /* 0x0000001b00787202 */ /* 0x000fe20000000f00 */
[C---:B------:R-:W-:Y:S01]  /*9050*/  FMUL.FTZ R27, R0.reuse, R127 ;  /* 0x0000007f001b7220 */ /* 0x040fe20000410000 */
[----:B------:R-:W-:Y:S01]  /*9060*/  MOV R121, R26 ;  /* 0x0000001a00797202 */ /* 0x000fe20000000f00 */
[C---:B------:R-:W-:Y:S01]  /*9070*/  FMUL.FTZ R22, R0.reuse, R122 ;  /* 0x0000007a00167220 */ /* 0x040fe20000410000 */
[----:B------:R-:W-:Y:S03]  /*9080*/  MOV R122, R25 ;  /* 0x00000019007a7202 */ /* 0x000fe60000000f00 */
[----:B------:R-:W-:Y:S01]  /*9090*/  FMUL.FTZ R23, R0, R123 ;  /* 0x0000007b00177220 */ /* 0x000fe20000410000 */
[----:B------:R-:W-:Y:S01]  /*90a0*/  MOV R127, R122 ;  /* 0x0000007a007f7202 */ /* 0x000fe20000000f00 */
[----:B------:R-:W-:Y:S01]  /*90b0*/  FMUL.FTZ R25, R2, R125 ;  /* 0x0000007d02197220 */ /* 0x000fe20000410000 */
[----:B------:R-:W-:Y:S01]  /*90c0*/  MOV R125, R102 ;  /* 0x00000066007d7202 */ /* 0x000fe20000000f00 */
[----:B------:R-:W-:Y:S01]  /*90d0*/  FMUL.FTZ R26, R0, R126 ;  /* 0x0000007e001a7220 */ /* 0x000fe20000410000 */
[----:B------:R-:W-:Y:S01]  /*90e0*/  MOV R122, R117 ;  /* 0x00000075007a7202 */ /* 0x000fe20000000f00 */
[--C-:B------:R-:W-:Y:S01]  /*90f0*/  FFMA.FTZ R102, R172, c[0x0][0x2d0], -R153.reuse ;  /* 0x0000b400ac667a23 */ /* 0x100fe20000010899 */
[C---:B------:R-:W-:Y:S03]  /*9100*/  HMMA.16816.F32.BF16 R20, R104.reuse, R28, R20 ;  /* 0x0000001c6814723c */ /* 0x040fe60000041814 */
[----:B------:R-:W-:Y:S01]  /*9110*/  MOV R123, R24 ;  /* 0x00000018007b7202 */ /* 0x000fe20000000f00 */
[----:B------:R-:W-:Y:S01]  /*9120*/  FMUL.FTZ R24, R2, R124 ;  /* 0x0000007c02187220 */ /* 0x000fe20000410000 */
[----:B------:R-:W-:Y:S01]  /*9130*/  MOV R124, R51 ;  /* 0x00000033007c7202 */ /* 0x000fe20000000f00 */
[----:B------:R-:W-:Y:S01]  /*9140*/  FMUL.FTZ R51, R0, R151 ;  /* 0x0000009700337220 */ /* 0x000fe20000410000 */
[----:B------:R-:W-:Y:S01]  /*9150*/  MOV R140, R123 ;  /* 0x0000007b008c7202 */ /* 0x000fe20000000f00 */
[C---:B------:R-:W-:Y:S01]  /*9160*/  FMUL.FTZ R28, R2.reuse, R128 ;  /* 0x00000080021c7220 */ /* 0x040fe20000410000 */
[----:B------:R-:W-:Y:S02]  /*9170*/  MOV R123, R116 ;  /* 0x00000074007b7202 */ /* 0x000fe40000000f00 */
[C---:B------:R-:W-:Y:S03]  /*9180*/  HMMA.16816.F32.BF16 R24, R104.reuse, R30, R24 ;  /* 0x0000001e6818723c */ /* 0x040fe60000041818 */
[----:B------:R-:W-:Y:S01]  /*9190*/  FMUL.FTZ R29, R2, R129 ;  /* 0x00000081021d7220 */ /* 0x000fe20000410000 */
[----:B------:R-:W-:Y:S01]  /*91a0*/  MOV R129, R42 ;  /* 0x0000002a00817202 */ /* 0x000fe20000000f00 */
[C---:B------:R-:W-:Y:S01]  /*91b0*/  FMUL.FTZ R42, R0.reuse, R142 ;  /* 0x0000008e002a7220 */ /* 0x040fe20000410000 */
[----:B------:R-:W-:Y:S01]  /*91c0*/  MOV R142, R43 ;  /* 0x0000002b008e7202 */ /* 0x000fe20000000f00 */
[C---:B------:R-:W-:Y:S01]  /*91d0*/  FMUL.FTZ R30, R0.reuse, R130 ;  /* 0x00000082001e7220 */ /* 0x040fe20000410000 */
[----:B------:R-:W-:Y:S01]  /*91e0*/  MOV R128, R41 ;  /* 0x0000002900807202 */ /* 0x000fe20000000f00 */
[----:B------:R3:W-:Y:S03]  /*91f0*/  MUFU.EX2 R130, R102 ;  /* 0x0000006600827308 */ /* 0x0007e60000000800 */
[----:B------:R-:W-:Y:S01]  /*9200*/  FMUL.FTZ R31, R0, R131 ;  /* 0x00000083001f7220 */ /* 0x000fe20000410000 */
[----:B------:R-:W-:Y:S01]  /*9210*/  MOV R133, R121 ;  /* 0x0000007900857202 */ /* 0x000fe20000000f00 */
[----:B------:R-:W-:Y:S01]  /*9220*/  FMUL.FTZ R41, R2, R141 ;  /* 0x0000008d02297220 */ /* 0x000fe20000410000 */
[----:B------:R-:W-:Y:S01]  /*9230*/  MOV R121, R118 ;  /* 0x0000007600797202 */ /* 0x000fe20000000f00 */
[----:B------:R-:W-:Y:S01]  /*9240*/  FMUL.FTZ R43, R0, R143 ;  /* 0x0000008f002b7220 */ /* 0x000fe20000410000 */
[----:B------:R-:W-:Y:S01]  /*9250*/  MOV R143, R48 ;  /* 0x00000030008f7202 */ /* 0x000fe20000000f00 */
[C---:B------:R-:W-:Y:S01]  /*9260*/  FMUL.FTZ R48, R2.reuse, R148 ;  /* 0x0000009402307220 */ /* 0x040fe20000410000 */
[C---:B-1----:R-:W-:Y:S01]  /*9270*/  HMMA.16816.F32.BF16 R28, R104.reuse, R36, R28 ;  /* 0x00000024681c723c */ /* 0x042fe2000004181c */
[----:B------:R-:W-:Y:S02]  /*9280*/  LDSM.16.MT88.4 R148, [R226+0x5900] ;  /* 0x00590000e294783b */ /* 0x000fe40000004200 */
[----:B------:R-:W-:Y:S02]  /*9290*/  MOV R126, R120 ;  /* 0x00000078007e7202 */ /* 0x000fe40000000f00 */
[----:B------:R-:W-:Y:S02]  /*92a0*/  MOV R120, R119 ;  /* 0x0000007700787202 */ /* 0x000fe40000000f00 */
[C---:B------:R-:W-:Y:S01]  /*92b0*/  FMUL.FTZ R37, R2.reuse, R137 ;  /* 0x0000008902257220 */ /* 0x040fe20000410000 */
[C---:B------:R-:W-:Y:S01]  /*92c0*/  HMMA.16816.F32.BF16 R32, R104.reuse, R38, R32 ;  /* 0x000000266820723c */ /* 0x040fe20000041820 */
[----:B------:R-:W1:Y:S03]  /*92d0*/  LDSM.16.MT88.4 R116, [R228+0x3100] ;  /* 0x00310000e474783b */ /* 0x000e660000004200 */
[----:B------:R-:W-:Y:S02]  /*92e0*/  FMUL.FTZ R36, R2, R136 ;  /* 0x0000008802247220 */ /* 0x000fe40000410000 */
[--C-:B---3--:R-:W-:Y:S02]  /*92f0*/  FFMA.FTZ R102, R173, c[0x0][0x2d0], -R153.reuse ;  /* 0x0000b400ad667a23 */ /* 0x108fe40000010899 */
[C---:B------:R-:W-:Y:S02]  /*9300*/  FMUL.FTZ R38, R0.reuse, R138 ;  /* 0x0000008a00267220 */ /* 0x040fe40000410000 */
[----:B------:R3:W-:Y:S02]  /*9310*/  MUFU.EX2 R137, R102 ;  /* 0x0000006600897308 */ /* 0x0007e40000000800 */
[----:B------:R-:W-:Y:S07]  /*9320*/  FMUL.FTZ R39, R0, R139 ;  /* 0x0000008b00277220 */ /* 0x000fee0000410000 */
[C---:B------:R-:W-:Y:S07]  /*9330*/  HMMA.16816.F32.BF16 R36, R104.reuse, R44, R36 ;  /* 0x0000002c6824723c */ /* 0x040fee0000041824 */
[C---:B------:R-:W-:Y:S01]  /*9340*/  FMUL.FTZ R45, R2.reuse, R145 ;  /* 0x00000091022d7220 */ /* 0x040fe20000410000 */
[C---:B------:R-:W-:Y:S04]  /*9350*/  HMMA.16816.F32.BF16 R40, R104.reuse, R46, R40 ;  /* 0x0000002e6828723c */ /* 0x040fe80000041828 */
[----:B------:R-:W-:Y:S02]  /*9360*/  FMUL.FTZ R44, R2, R144 ;  /* 0x00000090022c7220 */ /* 0x000fe40000410000 */
[--C-:B---3--:R-:W-:Y:S02]  /*9370*/  FFMA.FTZ R102, R174, c[0x0][0x2d0], -R153.reuse ;  /* 0x0000b400ae667a23 */ /* 0x108fe40000010899 */
[C---:B------:R-:W-:Y:S02]  /*9380*/  FMUL.FTZ R46, R0.reuse, R146 ;  /* 0x00000092002e7220 */ /* 0x040fe40000410000 */
[----:B------:R3:W-:Y:S02]  /*9390*/  MUFU.EX2 R145, R102 ;  /* 0x0000006600917308 */ /* 0x0007e40000000800 */
[----:B------:R-:W-:Y:S07]  /*93a0*/  FMUL.FTZ R47, R0, R147 ;  /* 0x00000093002f7220 */ /* 0x000fee0000410000 */
[C---:B------:R-:W-:Y:S08]  /*93b0*/  HMMA.16816.F32.BF16 R44, R104.reuse, R108, R44 ;  /* 0x0000006c682c723c */ /* 0x040ff0000004182c */
[C---:B------:R-:W-:Y:S01]  /*93c0*/  HMMA.16816.F32.BF16 R48, R104.reuse, R110, R48 ;  /* 0x0000006e6830723c */ /* 0x040fe20000041830 */
[----:B------:R-:W4:Y:S07]  /*93d0*/  LDSM.16.MT88.4 R108, [R225+0x6100] ;  /* 0x00610000e16c783b */ /* 0x000f2e0000004200 */
[C---:B--2---:R-:W-:Y:S04]  /*93e0*/  HMMA.16816.F32.BF16 R52, R104.reuse, R112, R52 ;  /* 0x000000706834723c */ /* 0x044fe80000041834 */
[----:B---3--:R-:W-:Y:S04]  /*93f0*/  FFMA.FTZ R102, R175, c[0x0][0x2d0], -R153 ;  /* 0x0000b400af667a23 */ /* 0x008fe80000010899 */
[C---:B------:R-:W-:Y:S01]  /*9400*/  HMMA.16816.F32.BF16 R56, R104.reuse, R114, R56 ;  /* 0x000000726838723c */ /* 0x040fe20000041838 */
[----:B------:R2:W-:Y:S01]  /*9410*/  MUFU.EX2 R139, R102 ;  /* 0x00000066008b7308 */ /* 0x0005e20000000800 */
[----:B------:R-:W3:Y:S06]  /*9420*/  LDSM.16.MT88.4 R112, [R226+0x6100] ;  /* 0x00610000e270783b */ /* 0x000eec0000004200 */
[C---:B-1----:R-:W-:Y:S08]  /*9430*/  HMMA.16816.F32.BF16 R60, R104.reuse, R116, R60 ;  /* 0x00000074683c723c */ /* 0x042ff0000004183c */
[C---:B------:R-:W-:Y:S01]  /*9440*/  HMMA.16816.F32.BF16 R64, R104.reuse, R118, R64 ;  /* 0x000000766840723c */ /* 0x040fe20000041840 */
[----:B------:R-:W1:Y:S07]  /*9450*/  LDSM.16.MT88.4 R116, [R229+0x6100] ;  /* 0x00610000e574783b */ /* 0x000e6e0000004200 */
[C---:B----4-:R-:W-:Y:S04]  /*9460*/  HMMA.16816.F32.BF16 R68, R104.reuse, R108, R68 ;  /* 0x0000006c6844723c */ /* 0x050fe80000041844 */
[--C-:B--2---:R-:W-:Y:S04]  /*9470*/  FFMA.FTZ R102, R176, c[0x0][0x2d0], -R101.reuse ;  /* 0x0000b400b0667a23 */ /* 0x104fe80000010865 */
[----:B------:R2:W-:Y:S01]  /*9480*/  MUFU.EX2 R132, R102 ;  /* 0x0000006600847308 */ /* 0x0005e20000000800 */
[C---:B------:R-:W-:Y:S01]  /*9490*/  HMMA.16816.F32.BF16 R72, R104.reuse, R110, R72 ;  /* 0x0000006e6848723c */ /* 0x040fe20000041848 */
[----:B------:R-:W4:Y:S07]  /*94a0*/  LDSM.16.MT88.4 R108, [R228+0x6100] ;  /* 0x00610000e46c783b */ /* 0x000f2e0000004200 */
[C---:B---3--:R-:W-:Y:S08]  /*94b0*/  HMMA.16816.F32.BF16 R76, R104.reuse, R112, R76 ;  /* 0x00000070684c723c */ /* 0x048ff0000004184c */
[C---:B------:R-:W-:Y:S01]  /*94c0*/  HMMA.16816.F32.BF16 R80, R104.reuse, R114, R80 ;  /* 0x000000726850723c */ /* 0x040fe20000041850 */
[----:B------:R-:W3:Y:S03]  /*94d0*/  LDSM.16.MT88.4 R112, [R225+0x900] ;  /* 0x00090000e170783b */ /* 0x000ee60000004200 */
[--C-:B--2---:R-:W-:Y:S04]  /*94e0*/  FFMA.FTZ R102, R178, c[0x0][0x2d0], -R101.reuse ;  /* 0x0000b400b2667a23 */ /* 0x104fe80000010865 */
[C---:B-1----:R-:W-:Y:S01]  /*94f0*/  HMMA.16816.F32.BF16 R84, R104.reuse, R116, R84 ;  /* 0x000000746854723c */ /* 0x042fe20000041854 */
[----:B------:R1:W2:Y:S07]  /*9500*/  MUFU.EX2 R136, R102 ;  /* 0x0000006600887308 */ /* 0x0002ae0000000800 */
[C---:B------:R-:W-:Y:S01]  /*9510*/  HMMA.16816.F32.BF16 R88, R104.reuse, R118, R88 ;  /* 0x000000766858723c */ /* 0x040fe20000041858 */
[----:B------:R-:W3:Y:S07]  /*9520*/  LDSM.16.MT88.4 R116, [R226+0x900] ;  /* 0x00090000e274783b */ /* 0x000eee0000004200 */
[C---:B----4-:R-:W-:Y:S08]  /*9530*/  HMMA.16816.F32.BF16 R92, R104.reuse, R108, R92 ;  /* 0x0000006c685c723c */ /* 0x050ff0000004185c */
[----:B------:R-:W-:Y:S01]  /*9540*/  HMMA.16816.F32.BF16 R96, R104, R110, R96 ;  /* 0x0000006e6860723c */ /* 0x000fe20000041860 */
[----:B------:R-:W4:Y:S03]  /*9550*/  LDSM.16.MT88.4 R108, [R229+0x900] ;  /* 0x00090000e56c783b */ /* 0x000f260000004200 */
[--C-:B-1----:R-:W-:Y:S03]  /*9560*/  FFMA.FTZ R102, R177, c[0x0][0x2d0], -R101.reuse ;  /* 0x0000b400b1667a23 */ /* 0x102fe60000010865 */
[----:B--2---:R-:W-:Y:S01]  /*9570*/  F2FP.BF16.PACK_AB R105, R136, R132 ;  /* 0x000000848869723e */ /* 0x004fe200000010ff */
[----:B------:R1:W-:Y:S01]  /*9580*/  MUFU.EX2 R144, R102 ;  /* 0x0000006600907308 */ /* 0x0003e20000000800 */
[----:B------:R-:W-:Y:S03]  /*9590*/  F2FP.BF16.PACK_AB R104, R137, R130 ;  /* 0x000000828968723e */ /* 0x000fe600000010ff */
[----:B------:R-:W-:Y:S01]  /*95a0*/  F2FP.BF16.PACK_AB R106, R139, R145 ;  /* 0x000000918b6a723e */ /* 0x000fe200000010ff */
[----:B-1----:R-:W-:Y:S05]  /*95b0*/  FFMA.FTZ R102, R179, c[0x0][0x2d0], -R101 ;  /* 0x0000b400b3667a23 */ /* 0x002fea0000010865 */
[----:B------:R1:W2:Y:S02]  /*95c0*/  MUFU.EX2 R138, R102 ;  /* 0x00000066008a7308 */ /* 0x0002a40000000800 */
[--C-:B-1----:R-:W-:Y:S01]  /*95d0*/  FFMA.FTZ R102, R183, c[0x0][0x2d0], -R153.reuse ;  /* 0x0000b400b7667a23 */ /* 0x102fe20000010899 */
[----:B--2---:R-:W-:Y:S07]  /*95e0*/  F2FP.BF16.PACK_AB R107, R138, R144 ;  /* 0x000000908a6b723e */ /* 0x004fee00000010ff */
[----:B------:R1:W-:Y:S01]  /*95f0*/  MUFU.EX2 R141, R102 ;  /* 0x00000066008d7308 */ /* 0x0003e20000000800 */
[C---:B---3--:R-:W-:Y:S08]  /*9600*/  HMMA.16816.F32.BF16 R4, R104.reuse, R112, R4 ;  /* 0x000000706804723c */ /* 0x048ff00000041804 */
[C---:B------:R-:W-:Y:S01]  /*9610*/  HMMA.16816.F32.BF16 R8, R104.reuse, R114, R8 ;  /* 0x000000726808723c */ /* 0x040fe20000041808 */
[----:B------:R-:W2:Y:S07]  /*9620*/  LDSM.16.MT88.4 R112, [R228+0x900] ;  /* 0x00090000e470783b */ /* 0x000eae0000004200 */
[C---:B------:R-:W-:Y:S04]  /*9630*/  HMMA.16816.F32.BF16 R12, R104.reuse, R116, R12 ;  /* 0x00000074680c723c */ /* 0x040fe8000004180c */
[--C-:B-1----:R-:W-:Y:S04]  /*9640*/  FFMA.FTZ R102, R182, c[0x0][0x2d0], -R153.reuse ;  /* 0x0000b400b6667a23 */ /* 0x102fe80000010899 */
[C---:B------:R-:W-:Y:S01]  /*9650*/  HMMA.16816.F32.BF16 R16, R104.reuse, R118, R16 ;  /* 0x000000766810723c */ /* 0x040fe20000041810 */
[----:B------:R1:W3:Y:S01]  /*9660*/  MUFU.EX2 R147, R102 ;  /* 0x0000006600937308 */ /* 0x0002e20000000800 */
[----:B------:R-:W3:Y:S06]  /*9670*/  LDSM.16.MT88.4 R116, [R225+0x3900] ;  /* 0x00390000e174783b */ /* 0x000eec0000004200 */
[C---:B----4-:R-:W-:Y:S08]  /*9680*/  HMMA.16816.F32.BF16 R20, R104.reuse, R108, R20 ;  /* 0x0000006c6814723c */ /* 0x050ff00000041814 */
[C---:B------:R-:W-:Y:S01]  /*9690*/  HMMA.16816.F32.BF16 R24, R104.reuse, R110, R24 ;  /* 0x0000006e6818723c */ /* 0x040fe20000041818 */
[----:B------:R-:W4:Y:S07]  /*96a0*/  LDSM.16.MT88.4 R108, [R226+0x3900] ;  /* 0x00390000e26c783b */ /* 0x000f2e0000004200 */
[C---:B--2---:R-:W-:Y:S04]  /*96b0*/  HMMA.16816.F32.BF16 R28, R104.reuse, R112, R28 ;  /* 0x00000070681c723c */ /* 0x044fe8000004181c */
[--C-:B-1----:R-:W-:Y:S04]  /*96c0*/  FFMA.FTZ R102, R181, c[0x0][0x2d0], -R153.reuse ;  /* 0x0000b400b5667a23 */ /* 0x102fe80000010899 */
[----:B------:R1:W-:Y:S01]  /*96d0*/  MUFU.EX2 R146, R102 ;  /* 0x0000006600927308 */ /* 0x0003e20000000800 */
[C---:B------:R-:W-:Y:S01]  /*96e0*/  HMMA.16816.F32.BF16 R32, R104.reuse, R114, R32 ;  /* 0x000000726820723c */ /* 0x040fe20000041820 */
[----:B------:R-:W2:Y:S07]  /*96f0*/  LDSM.16.MT88.4 R112, [R229+0x3900] ;  /* 0x00390000e570783b */ /* 0x000eae0000004200 */
[C---:B---3--:R-:W-:Y:S08]  /*9700*/  HMMA.16816.F32.BF16 R36, R104.reuse, R116, R36 ;  /* 0x000000746824723c */ /* 0x048ff00000041824 */
[C---:B------:R-:W-:Y:S01]  /*9710*/  HMMA.16816.F32.BF16 R40, R104.reuse, R118, R40 ;  /* 0x000000766828723c */ /* 0x040fe20000041828 */
[----:B------:R-:W3:Y:S03]  /*9720*/  LDSM.16.MT88.4 R116, [R228+0x3900] ;  /* 0x00390000e474783b */ /* 0x000ee60000004200 */
[----:B-1----:R-:W-:Y:S04]  /*9730*/  FFMA.FTZ R102, R180, c[0x0][0x2d0], -R153 ;  /* 0x0000b400b4667a23 */ /* 0x002fe80000010899 */
[C---:B----4-:R-:W-:Y:S01]  /*9740*/  HMMA.16816.F32.BF16 R44, R104.reuse, R108, R44 ;  /* 0x0000006c682c723c */ /* 0x050fe2000004182c */
[----:B------:R1:W4:Y:S07]  /*9750*/  MUFU.EX2 R131, R102 ;  /* 0x0000006600837308 */ /* 0x00032e0000000800 */
[C---:B------:R-:W-:Y:S01]  /*9760*/  HMMA.16816.F32.BF16 R48, R104.reuse, R110, R48 ;  /* 0x0000006e6830723c */ /* 0x040fe20000041830 */
[----:B------:R-:W4:Y:S07]  /*9770*/  LDSM.16.MT88.4 R108, [R225+0x6900] ;  /* 0x00690000e16c783b */ /* 0x000f2e0000004200 */
[C---:B--2---:R-:W-:Y:S08]  /*9780*/  HMMA.16816.F32.BF16 R52, R104.reuse, R112, R52 ;  /* 0x000000706834723c */ /* 0x044ff00000041834 */
[C---:B------:R-:W-:Y:S01]  /*9790*/  HMMA.16816.F32.BF16 R56, R104.reuse, R114, R56 ;  /* 0x000000726838723c */ /* 0x040fe20000041838 */
[----:B------:R-:W2:Y:S03]  /*97a0*/  LDSM.16.MT88.4 R112, [R226+0x6900] ;  /* 0x00690000e270783b */ /* 0x000ea60000004200 */
[--C-:B-1----:R-:W-:Y:S04]  /*97b0*/  FFMA.FTZ R102, R251, c[0x0][0x2d0], -R101.reuse ;  /* 0x0000b400fb667a23 */ /* 0x102fe80000010865 */
[----:B------:R1:W-:Y:S01]  /*97c0*/  MUFU.EX2 R181, R102 ;  /* 0x0000006600b57308 */ /* 0x0003e20000000800 */
[C---:B---3--:R-:W-:Y:S08]  /*97d0*/  HMMA.16816.F32.BF16 R60, R104.reuse, R116, R60 ;  /* 0x00000074683c723c */ /* 0x048ff0000004183c */
[C---:B------:R-:W-:Y:S01]  /*97e0*/  HMMA.16816.F32.BF16 R64, R104.reuse, R118, R64 ;  /* 0x000000766840723c */ /* 0x040fe20000041840 */
[----:B------:R-:W3:Y:S07]  /*97f0*/  LDSM.16.MT88.4 R116, [R229+0x6900] ;  /* 0x00690000e574783b */ /* 0x000eee0000004200 */
[C---:B----4-:R-:W-:Y:S04]  /*9800*/  HMMA.16816.F32.BF16 R68, R104.reuse, R108, R68 ;  /* 0x0000006c6844723c */ /* 0x050fe80000041844 */
[--C-:B-1----:R-:W-:Y:S04]  /*9810*/  FFMA.FTZ R102, R143, c[0x0][0x2d0], -R101.reuse ;  /* 0x0000b4008f667a23 */ /* 0x102fe80000010865 */
[C---:B------:R-:W-:Y:S01]  /*9820*/  HMMA.16816.F32.BF16 R72, R104.reuse, R110, R72 ;  /* 0x0000006e6848723c */ /* 0x040fe20000041848 */
[----:B------:R-:W1:Y:S01]  /*9830*/  LDSM.16.MT88.4 R108, [R228+0x6900] ;  /* 0x00690000e46c783b */ /* 0x000e620000004200 */
[----:B------:R4:W1:Y:S06]  /*9840*/  MUFU.EX2 R180, R102 ;  /* 0x0000006600b47308 */ /* 0x00086c0000000800 */
[C---:B--2---:R-:W-:Y:S08]  /*9850*/  HMMA.16816.F32.BF16 R76, R104.reuse, R112, R76 ;  /* 0x00000070684c723c */ /* 0x044ff0000004184c */
[C---:B------:R-:W-:Y:S01]  /*9860*/  HMMA.16816.F32.BF16 R80, R104.reuse, R114, R80 ;  /* 0x000000726850723c */ /* 0x040fe20000041850 */
[----:B------:R-:W2:Y:S07]  /*9870*/  LDSM.16.MT88.4 R112, [R225+0x1100] ;  /* 0x00110000e170783b */ /* 0x000eae0000004200 */
[C---:B---3--:R-:W-:Y:S04]  /*9880*/  HMMA.16816.F32.BF16 R84, R104.reuse, R116, R84 ;  /* 0x000000746854723c */ /* 0x048fe80000041854 */
[--C-:B----4-:R-:W-:Y:S04]  /*9890*/  FFMA.FTZ R102, R252, c[0x0][0x2d0], -R101.reuse ;  /* 0x0000b400fc667a23 */ /* 0x110fe80000010865 */
[----:B------:R3:W-:Y:S01]  /*98a0*/  MUFU.EX2 R179, R102 ;  /* 0x0000006600b37308 */ /* 0x0007e20000000800 */
[C---:B------:R-:W-:Y:S01]  /*98b0*/  HMMA.16816.F32.BF16 R88, R104.reuse, R118, R88 ;  /* 0x000000766858723c */ /* 0x040fe20000041858 */
[----:B------:R-:W4:Y:S07]  /*98c0*/  LDSM.16.MT88.4 R116, [R226+0x1100] ;  /* 0x00110000e274783b */ /* 0x000f2e0000004200 */
[C---:B-1----:R-:W-:Y:S08]  /*98d0*/  HMMA.16816.F32.BF16 R92, R104.reuse, R108, R92 ;  /* 0x0000006c685c723c */ /* 0x042ff0000004185c */
[----:B------:R-:W-:Y:S01]  /*98e0*/  HMMA.16816.F32.BF16 R96, R104, R110, R96 ;  /* 0x0000006e6860723c */ /* 0x000fe20000041860 */
[----:B------:R-:W1:Y:S03]  /*98f0*/  LDSM.16.MT88.4 R108, [R229+0x1100] ;  /* 0x00110000e56c783b */ /* 0x000e660000004200 */
[----:B---3--:R-:W-:Y:S03]  /*9900*/  FFMA.FTZ R102, R142, c[0x0][0x2d0], -R101 ;  /* 0x0000b4008e667a23 */ /* 0x008fe60000010865 */
[----:B------:R-:W-:Y:S01]  /*9910*/  F2FP.BF16.PACK_AB R104, R147, R141 ;  /* 0x0000008d9368723e */ /* 0x000fe200000010ff */
[----:B------:R3:W2:Y:S01]  /*9920*/  MUFU.EX2 R178, R102 ;  /* 0x0000006600b27308 */ /* 0x0006a20000000800 */
[----:B------:R-:W-:Y:S03]  /*9930*/  F2FP.BF16.PACK_AB R106, R131, R146 ;  /* 0x00000092836a723e */ /* 0x000fe600000010ff */
[----:B------:R-:W-:Y:S01]  /*9940*/  F2FP.BF16.PACK_AB R105, R180, R181 ;  /* 0x000000b5b469723e */ /* 0x000fe200000010ff */
[--C-:B---3--:R-:W-:Y:S01]  /*9950*/  FFMA.FTZ R102, R140, c[0x0][0x2d0], -R153.reuse ;  /* 0x0000b4008c667a23 */ /* 0x108fe20000010899 */
[----:B--2---:R-:W-:Y:S04]  /*9960*/  F2FP.BF16.PACK_AB R107, R178, R179 ;  /* 0x000000b3b26b723e */ /* 0x004fe800000010ff */
[----:B------:R2:W-:Y:S03]  /*9970*/  MUFU.EX2 R140, R102 ;  /* 0x00000066008c7308 */ /* 0x0005e60000000800 */
[C---:B------:R-:W-:Y:S08]  /*9980*/  HMMA.16816.F32.BF16 R4, R104.reuse, R112, R4 ;  /* 0x000000706804723c */ /* 0x040ff00000041804 */
[C---:B------:R-:W-:Y:S01]  /*9990*/  HMMA.16816.F32.BF16 R8, R104.reuse, R114, R8 ;  /* 0x000000726808723c */ /* 0x040fe20000041808 */
[----:B------:R-:W3:Y:S07]  /*99a0*/  LDSM.16.MT88.4 R112, [R228+0x1100] ;  /* 0x00110000e470783b */ /* 0x000eee0000004200 */
[C---:B----4-:R-:W-:Y:S04]  /*99b0*/  HMMA.16816.F32.BF16 R12, R104.reuse, R116, R12 ;  /* 0x00000074680c723c */ /* 0x050fe8000004180c */
[--C-:B--2---:R-:W-:Y:S04]  /*99c0*/  FFMA.FTZ R102, R133, c[0x0][0x2d0], -R153.reuse ;  /* 0x0000b40085667a23 */ /* 0x104fe80000010899 */
[C---:B------:R-:W-:Y:S01]  /*99d0*/  HMMA.16816.F32.BF16 R16, R104.reuse, R118, R16 ;  /* 0x000000766810723c */ /* 0x040fe20000041810 */
[----:B------:R2:W4:Y:S01]  /*99e0*/  MUFU.EX2 R133, R102 ;  /* 0x0000006600857308 */ /* 0x0005220000000800 */
[----:B------:R-:W4:Y:S06]  /*99f0*/  LDSM.16.MT88.4 R116, [R225+0x4100] ;  /* 0x00410000e174783b */ /* 0x000f2c0000004200 */
[C---:B-1----:R-:W-:Y:S08]  /*9a00*/  HMMA.16816.F32.BF16 R20, R104.reuse, R108, R20 ;  /* 0x0000006c6814723c */ /* 0x042ff00000041814 */
[C---:B------:R-:W-:Y:S01]  /*9a10*/  HMMA.16816.F32.BF16 R24, R104.reuse, R110, R24 ;  /* 0x0000006e6818723c */ /* 0x040fe20000041818 */
[----:B------:R-:W1:Y:S07]  /*9a20*/  LDSM.16.MT88.4 R108, [R226+0x4100] ;  /* 0x00410000e26c783b */ /* 0x000e6e0000004200 */
[C---:B---3--:R-:W-:Y:S04]  /*9a30*/  HMMA.16816.F32.BF16 R28, R104.reuse, R112, R28 ;  /* 0x00000070681c723c */ /* 0x048fe8000004181c */
[--C-:B--2---:R-:W-:Y:S04]  /*9a40*/  FFMA.FTZ R102, R134, c[0x0][0x2d0], -R153.reuse ;  /* 0x0000b40086667a23 */ /* 0x104fe80000010899 */
[----:B------:R2:W-:Y:S01]  /*9a50*/  MUFU.EX2 R134, R102 ;  /* 0x0000006600867308 */ /* 0x0005e20000000800 */
[C---:B------:R-:W-:Y:S01]  /*9a60*/  HMMA.16816.F32.BF16 R32, R104.reuse, R114, R32 ;  /* 0x000000726820723c */ /* 0x040fe20000041820 */
[----:B------:R-:W3:Y:S07]  /*9a70*/  LDSM.16.MT88.4 R112, [R229+0x4100] ;  /* 0x00410000e570783b */ /* 0x000eee0000004200 */
[C---:B----4-:R-:W-:Y:S08]  /*9a80*/  HMMA.16816.F32.BF16 R36, R104.reuse, R116, R36 ;  /* 0x000000746824723c */ /* 0x050ff00000041824 */
[C---:B------:R-:W-:Y:S01]  /*9a90*/  HMMA.16816.F32.BF16 R40, R104.reuse, R118, R40 ;  /* 0x000000766828723c */ /* 0x040fe20000041828 */
[----:B------:R-:W4:Y:S03]  /*9aa0*/  LDSM.16.MT88.4 R116, [R228+0x4100] ;  /* 0x00410000e474783b */ /* 0x000f260000004200 */
[----:B--2---:R-:W-:Y:S04]  /*9ab0*/  FFMA.FTZ R102, R135, c[0x0][0x2d0], -R153 ;  /* 0x0000b40087667a23 */ /* 0x004fe80000010899 */
[C---:B-1----:R-:W-:Y:S01]  /*9ac0*/  HMMA.16816.F32.BF16 R44, R104.reuse, R108, R44 ;  /* 0x0000006c682c723c */ /* 0x042fe2000004182c */
[----:B------:R1:W2:Y:S07]  /*9ad0*/  MUFU.EX2 R135, R102 ;  /* 0x0000006600877308 */ /* 0x0002ae0000000800 */
[C---:B------:R-:W-:Y:S01]  /*9ae0*/  HMMA.16816.F32.BF16 R48, R104.reuse, R110, R48 ;  /* 0x0000006e6830723c */ /* 0x040fe20000041830 */
[----:B------:R-:W2:Y:S07]  /*9af0*/  LDSM.16.MT88.4 R108, [R225+0x7100] ;  /* 0x00710000e16c783b */ /* 0x000eae0000004200 */
[C---:B---3--:R-:W-:Y:S08]  /*9b00*/  HMMA.16816.F32.BF16 R52, R104.reuse, R112, R52 ;  /* 0x000000706834723c */ /* 0x048ff00000041834 */
[C---:B------:R-:W-:Y:S01]  /*9b10*/  HMMA.16816.F32.BF16 R56, R104.reuse, R114, R56 ;  /* 0x000000726838723c */ /* 0x040fe20000041838 */
[----:B------:R-:W3:Y:S03]  /*9b20*/  LDSM.16.MT88.4 R112, [R226+0x7100] ;  /* 0x00710000e270783b */ /* 0x000ee60000004200 */
[----:B-1----:R-:W-:Y:S02]  /*9b30*/  FFMA.FTZ R102, R129, c[0x0][0x2d0], -R101 ;  /* 0x0000b40081667a23 */ /* 0x002fe40000010865 */
[----:B------:R-:W-:Y:S02]  /*9b40*/  FFMA.FTZ R129, R120, c[0x0][0x2d0], -R153 ;  /* 0x0000b40078817a23 */ /* 0x000fe40000010899 */
[----:B------:R1:W-:Y:S01]  /*9b50*/  MUFU.EX2 R175, R102 ;  /* 0x0000006600af7308 */ /* 0x0003e20000000800 */
[C---:B----4-:R-:W-:Y:S08]  /*9b60*/  HMMA.16816.F32.BF16 R60, R104.reuse, R116, R60 ;  /* 0x00000074683c723c */ /* 0x050ff0000004183c */
[C---:B------:R-:W-:Y:S01]  /*9b70*/  HMMA.16816.F32.BF16 R64, R104.reuse, R118, R64 ;  /* 0x000000766840723c */ /* 0x040fe20000041840 */
[----:B------:R-:W4:Y:S01]  /*9b80*/  LDSM.16.MT88.4 R116, [R229+0x7100] ;  /* 0x00710000e574783b */ /* 0x000f220000004200 */
[----:B------:R3:W-:Y:S06]  /*9b90*/  MUFU.EX2 R176, R129 ;  /* 0x0000008100b07308 */ /* 0x0007ec0000000800 */
[C---:B--2---:R-:W-:Y:S04]  /*9ba0*/  HMMA.16816.F32.BF16 R68, R104.reuse, R108, R68 ;  /* 0x0000006c6844723c */ /* 0x044fe80000041844 */
[--C-:B-1----:R-:W-:Y:S04]  /*9bb0*/  FFMA.FTZ R102, R128, c[0x0][0x2d0], -R101.reuse ;  /* 0x0000b40080667a23 */ /* 0x102fe80000010865 */
[C---:B------:R-:W-:Y:S01]  /*9bc0*/  HMMA.16816.F32.BF16 R72, R104.reuse, R110, R72 ;  /* 0x0000006e6848723c */ /* 0x040fe20000041848 */
[----:B------:R-:W1:Y:S01]  /*9bd0*/  LDSM.16.MT88.4 R108, [R228+0x7100] ;  /* 0x00710000e46c783b */ /* 0x000e620000004200 */
[----:B------:R2:W1:Y:S06]  /*9be0*/  MUFU.EX2 R174, R102 ;  /* 0x0000006600ae7308 */ /* 0x00046c0000000800 */
[C---:B---3--:R-:W-:Y:S04]  /*9bf0*/  HMMA.16816.F32.BF16 R76, R104.reuse, R112, R76 ;  /* 0x00000070684c723c */ /* 0x048fe8000004184c */
[----:B------:R-:W-:Y:S04]  /*9c00*/  MOV R129, R141 ;  /* 0x0000008d00817202 */ /* 0x000fe80000000f00 */
[C---:B------:R-:W-:Y:S01]  /*9c10*/  HMMA.16816.F32.BF16 R80, R104.reuse, R114, R80 ;  /* 0x000000726850723c */ /* 0x040fe20000041850 */
[----:B------:R-:W3:Y:S07]  /*9c20*/  LDSM.16.MT88.4 R112, [R225+0x1900] ;  /* 0x00190000e170783b */ /* 0x000eee0000004200 */
[C---:B----4-:R-:W-:Y:S04]  /*9c30*/  HMMA.16816.F32.BF16 R84, R104.reuse, R116, R84 ;  /* 0x000000746854723c */ /* 0x050fe80000041854 */
[--C-:B--2---:R-:W-:Y:S04]  /*9c40*/  FFMA.FTZ R102, R127, c[0x0][0x2d0], -R101.reuse ;  /* 0x0000b4007f667a23 */ /* 0x104fe80000010865 */
[----:B------:R2:W-:Y:S01]  /*9c50*/  MUFU.EX2 R173, R102 ;  /* 0x0000006600ad7308 */ /* 0x0005e20000000800 */
[C---:B------:R-:W-:Y:S01]  /*9c60*/  HMMA.16816.F32.BF16 R88, R104.reuse, R118, R88 ;  /* 0x000000766858723c */ /* 0x040fe20000041858 */
[----:B------:R-:W4:Y:S07]  /*9c70*/  LDSM.16.MT88.4 R116, [R226+0x1900] ;  /* 0x00190000e274783b */ /* 0x000f2e0000004200 */
[C---:B-1----:R-:W-:Y:S08]  /*9c80*/  HMMA.16816.F32.BF16 R92, R104.reuse, R108, R92 ;  /* 0x0000006c685c723c */ /* 0x042ff0000004185c */
[----:B------:R-:W-:Y:S01]  /*9c90*/  HMMA.16816.F32.BF16 R96, R104, R110, R96 ;  /* 0x0000006e6860723c */ /* 0x000fe20000041860 */
[----:B------:R-:W1:Y:S03]  /*9ca0*/  LDSM.16.MT88.4 R108, [R229+0x1900] ;  /* 0x00190000e56c783b */ /* 0x000e660000004200 */
[----:B--2---:R-:W-:Y:S01]  /*9cb0*/  FFMA.FTZ R102, R126, c[0x0][0x2d0], -R101 ;  /* 0x0000b4007e667a23 */ /* 0x004fe20000010865 */
[----:B------:R-:W-:Y:S04]  /*9cc0*/  MOV R126, R125 ;  /* 0x0000007d007e7202 */ /* 0x000fe80000000f00 */
[----:B------:R-:W2:Y:S01]  /*9cd0*/  LDL.LU R125, [R1] ;  /* 0x00000000017d7983 */ /* 0x000ea20000300800 */
[----:B------:R3:W3:Y:S02]  /*9ce0*/  MUFU.EX2 R172, R102 ;  /* 0x0000006600ac7308 */ /* 0x0006e40000000800 */
[----:B------:R-:W-:Y:S02]  /*9cf0*/  F2FP.BF16.PACK_AB R104, R133, R140 ;  /* 0x0000008c8568723e */ /* 0x000fe400000010ff */
[----:B------:R-:W-:Y:S02]  /*9d00*/  F2FP.BF16.PACK_AB R106, R135, R134 ;  /* 0x00000086876a723e */ /* 0x000fe400000010ff */
[----:B------:R-:W-:Y:S01]  /*9d10*/  F2FP.BF16.PACK_AB R105, R174, R175 ;  /* 0x000000afae69723e */ /* 0x000fe200000010ff */
[--C-:B---3--:R-:W-:Y:S01]  /*9d20*/  FFMA.FTZ R102, R124, c[0x0][0x2d0], -R153.reuse ;  /* 0x0000b4007c667a23 */ /* 0x108fe20000010899 */
[----:B------:R-:W-:Y:S01]  /*9d30*/  F2FP.BF16.PACK_AB R107, R172, R173 ;  /* 0x000000adac6b723e */ /* 0x000fe200000010ff */
[----:B------:R-:W3:Y:S02]  /*9d40*/  LDL.LU R124, [R1+0x4] ;  /* 0x00000400017c7983 */ /* 0x000ee40000300800 */
[----:B------:R1:W-:Y:S04]  /*9d50*/  MUFU.EX2 R251, R102 ;  /* 0x0000006600fb7308 */ /* 0x0003e80000000800 */
[C---:B------:R-:W-:Y:S08]  /*9d60*/  HMMA.16816.F32.BF16 R4, R104.reuse, R112, R4 ;  /* 0x000000706804723c */ /* 0x040ff00000041804 */
[C---:B------:R-:W-:Y:S01]  /*9d70*/  HMMA.16816.F32.BF16 R8, R104.reuse, R114, R8 ;  /* 0x000000726808723c */ /* 0x040fe20000041808 */
[----:B------:R-:W1:Y:S07]  /*9d80*/  LDSM.16.MT88.4 R112, [R228+0x1900] ;  /* 0x00190000e470783b */ /* 0x000e6e0000004200 */
[C---:B----4-:R-:W-:Y:S04]  /*9d90*/  HMMA.16816.F32.BF16 R12, R104.reuse, R116, R12 ;  /* 0x00000074680c723c */ /* 0x050fe8000004180c */
[--C-:B-1----:R-:W-:Y:S04]  /*9da0*/  FFMA.FTZ R102, R126, c[0x0][0x2d0], -R153.reuse ;  /* 0x0000b4007e667a23 */ /* 0x102fe80000010899 */
[C---:B------:R-:W-:Y:S01]  /*9db0*/  HMMA.16816.F32.BF16 R16, R104.reuse, R118, R16 ;  /* 0x000000766810723c */ /* 0x040fe20000041810 */
[----:B------:R1:W4:Y:S01]  /*9dc0*/  MUFU.EX2 R252, R102 ;  /* 0x0000006600fc7308 */ /* 0x0003220000000800 */
[----:B------:R-:W4:Y:S06]  /*9dd0*/  LDSM.16.MT88.4 R116, [R225+0x4900] ;  /* 0x00490000e174783b */ /* 0x000f2c0000004200 */
[C---:B------:R-:W-:Y:S08]  /*9de0*/  HMMA.16816.F32.BF16 R20, R104.reuse, R108, R20 ;  /* 0x0000006c6814723c */ /* 0x040ff00000041814 */
[C---:B------:R-:W-:Y:S01]  /*9df0*/  HMMA.16816.F32.BF16 R24, R104.reuse, R110, R24 ;  /* 0x0000006e6818723c */ /* 0x040fe20000041818 */
[----:B------:R-:W4:Y:S07]  /*9e00*/  LDSM.16.MT88.4 R108, [R226+0x4900] ;  /* 0x00490000e26c783b */ /* 0x000f2e0000004200 */
[C---:B------:R-:W-:Y:S04]  /*9e10*/  HMMA.16816.F32.BF16 R28, R104.reuse, R112, R28 ;  /* 0x00000070681c723c */ /* 0x040fe8000004181c */
[--C-:B-1----:R-:W-:Y:S04]  /*9e20*/  FFMA.FTZ R102, R123, c[0x0][0x2d0], -R153.reuse ;  /* 0x0000b4007b667a23 */ /* 0x102fe80000010899 */
[----:B------:R1:W-:Y:S01]  /*9e30*/  MUFU.EX2 R183, R102 ;  /* 0x0000006600b77308 */ /* 0x0003e20000000800 */
[C---:B------:R-:W-:Y:S01]  /*9e40*/  HMMA.16816.F32.BF16 R32, R104.reuse, R114, R32 ;  /* 0x000000726820723c */ /* 0x040fe20000041820 */
[----:B------:R-:W4:Y:S07]  /*9e50*/  LDSM.16.MT88.4 R112, [R229+0x4900] ;  /* 0x00490000e570783b */ /* 0x000f2e0000004200 */
[C---:B----4-:R-:W-:Y:S08]  /*9e60*/  HMMA.16816.F32.BF16 R36, R104.reuse, R116, R36 ;  /* 0x000000746824723c */ /* 0x050ff00000041824 */
[C---:B------:R-:W-:Y:S01]  /*9e70*/  HMMA.16816.F32.BF16 R40, R104.reuse, R118, R40 ;  /* 0x000000766828723c */ /* 0x040fe20000041828 */
[----:B------:R-:W4:Y:S03]  /*9e80*/  LDSM.16.MT88.4 R116, [R228+0x4900] ;  /* 0x00490000e474783b */ /* 0x000f260000004200 */
[----:B-1----:R-:W-:Y:S04]  /*9e90*/  FFMA.FTZ R102, R122, c[0x0][0x2d0], -R153 ;  /* 0x0000b4007a667a23 */ /* 0x002fe80000010899 */
[C---:B------:R-:W-:Y:S01]  /*9ea0*/  HMMA.16816.F32.BF16 R44, R104.reuse, R108, R44 ;  /* 0x0000006c682c723c */ /* 0x040fe2000004182c */
[----:B------:R1:W1:Y:S07]  /*9eb0*/  MUFU.EX2 R182, R102 ;  /* 0x0000006600b67308 */ /* 0x00026e0000000800 */
[C---:B------:R-:W-:Y:S01]  /*9ec0*/  HMMA.16816.F32.BF16 R48, R104.reuse, R110, R48 ;  /* 0x0000006e6830723c */ /* 0x040fe20000041830 */
[----:B------:R-:W4:Y:S07]  /*9ed0*/  LDSM.16.MT88.4 R108, [R225+0x7900] ;  /* 0x00790000e16c783b */ /* 0x000f2e0000004200 */
[C---:B------:R-:W-:Y:S08]  /*9ee0*/  HMMA.16816.F32.BF16 R52, R104.reuse, R112, R52 ;  /* 0x000000706834723c */ /* 0x040ff00000041834 */
[C---:B------:R-:W-:Y:S01]  /*9ef0*/  HMMA.16816.F32.BF16 R56, R104.reuse, R114, R56 ;  /* 0x000000726838723c */ /* 0x040fe20000041838 */
[----:B------:R-:W4:Y:S03]  /*9f00*/  LDSM.16.MT88.4 R112, [R226+0x7900] ;  /* 0x00790000e270783b */ /* 0x000f260000004200 */
[--C-:B-1----:R-:W-:Y:S04]  /*9f10*/  FFMA.FTZ R102, R169, c[0x0][0x2d0], -R101.reuse ;  /* 0x0000b400a9667a23 */ /* 0x102fe80000010865 */
[----:B------:R1:W-:Y:S01]  /*9f20*/  MUFU.EX2 R169, R102 ;  /* 0x0000006600a97308 */ /* 0x0003e20000000800 */
[C---:B----4-:R-:W-:Y:S08]  /*9f30*/  HMMA.16816.F32.BF16 R60, R104.reuse, R116, R60 ;  /* 0x00000074683c723c */ /* 0x050ff0000004183c */
[C---:B------:R-:W-:Y:S01]  /*9f40*/  HMMA.16816.F32.BF16 R64, R104.reuse, R118, R64 ;  /* 0x000000766840723c */ /* 0x040fe20000041840 */
[----:B------:R-:W4:Y:S07]  /*9f50*/  LDSM.16.MT88.4 R116, [R229+0x7900] ;  /* 0x00790000e574783b */ /* 0x000f2e0000004200 */
[C---:B------:R-:W-:Y:S04]  /*9f60*/  HMMA.16816.F32.BF16 R68, R104.reuse, R108, R68 ;  /* 0x0000006c6844723c */ /* 0x040fe80000041844 */
[--C-:B-1----:R-:W-:Y:S04]  /*9f70*/  FFMA.FTZ R102, R168, c[0x0][0x2d0], -R101.reuse ;  /* 0x0000b400a8667a23 */ /* 0x102fe80000010865 */
[C---:B------:R-:W-:Y:S01]  /*9f80*/  HMMA.16816.F32.BF16 R72, R104.reuse, R110, R72 ;  /* 0x0000006e6848723c */ /* 0x040fe20000041848 */
[----:B------:R-:W1:Y:S01]  /*9f90*/  LDSM.16.MT88.4 R108, [R228+0x7900] ;  /* 0x00790000e46c783b */ /* 0x000e620000004200 */
[----:B------:R4:W1:Y:S06]  /*9fa0*/  MUFU.EX2 R168, R102 ;  /* 0x0000006600a87308 */ /* 0x00086c0000000800 */
[C---:B------:R-:W-:Y:S08]  /*9fb0*/  HMMA.16816.F32.BF16 R76, R104.reuse, R112, R76 ;  /* 0x00000070684c723c */ /* 0x040ff0000004184c */
[C---:B------:R-:W-:Y:S01]  /*9fc0*/  HMMA.16816.F32.BF16 R80, R104.reuse, R114, R80 ;  /* 0x000000726850723c */ /* 0x040fe20000041850 */
[----:B------:R-:W1:Y:S07]  /*9fd0*/  LDSM.16.MT88.4 R112, [R225+0x2100] ;  /* 0x00210000e170783b */ /* 0x000e6e0000004200 */
[C---:B----4-:R-:W-:Y:S04]  /*9fe0*/  HMMA.16816.F32.BF16 R84, R104.reuse, R116, R84 ;  /* 0x000000746854723c */ /* 0x050fe80000041854 */
[--C-:B------:R-:W-:Y:S04]  /*9ff0*/  FFMA.FTZ R102, R167, c[0x0][0x2d0], -R101.reuse ;  /* 0x0000b400a7667a23 */ /* 0x100fe80000010865 */
[----:B------:R4:W-:Y:S01]  /*a000*/  MUFU.EX2 R167, R102 ;  /* 0x0000006600a77308 */ /* 0x0009e20000000800 */
[C---:B------:R-:W-:Y:S01]  /*a010*/  HMMA.16816.F32.BF16 R88, R104.reuse, R118, R88 ;  /* 0x000000766858723c */ /* 0x040fe20000041858 */
[----:B------:R-:W1:Y:S07]  /*a020*/  LDSM.16.MT88.4 R116, [R226+0x2100] ;  /* 0x00210000e274783b */ /* 0x000e6e0000004200 */
[C---:B-1----:R-:W-:Y:S08]  /*a030*/  HMMA.16816.F32.BF16 R92, R104.reuse, R108, R92 ;  /* 0x0000006c685c723c */ /* 0x042ff0000004185c */
[----:B------:R-:W-:Y:S01]  /*a040*/  HMMA.16816.F32.BF16 R96, R104, R110, R96 ;  /* 0x0000006e6860723c */ /* 0x000fe20000041860 */
[----:B------:R-:W-:Y:S03]  /*a050*/  LDSM.16.MT88.4 R108, [R228+0x2100] ;  /* 0x00210000e46c783b */ /* 0x000fe60000004200 */
[----:B----4-:R-:W-:Y:S03]  /*a060*/  FFMA.FTZ R102, R166, c[0x0][0x2d0], -R101 ;  /* 0x0000b400a6667a23 */ /* 0x010fe60000010865 */
[----:B------:R-:W-:Y:S01]  /*a070*/  F2FP.BF16.PACK_AB R104, R252, R251 ;  /* 0x000000fbfc68723e */ /* 0x000fe200000010ff */
[----:B------:R1:W4:Y:S01]  /*a080*/  MUFU.EX2 R166, R102 ;  /* 0x0000006600a67308 */ /* 0x0003220000000800 */
[----:B------:R-:W-:Y:S03]  /*a090*/  F2FP.BF16.PACK_AB R106, R182, R183 ;  /* 0x000000b7b66a723e */ /* 0x000fe600000010ff */
[----:B------:R-:W-:Y:S01]  /*a0a0*/  F2FP.BF16.PACK_AB R105, R168, R169 ;  /* 0x000000a9a869723e */ /* 0x000fe200000010ff */
[--C-:B-1----:R-:W-:Y:S01]  /*a0b0*/  FFMA.FTZ R102, R121, c[0x0][0x2d0], -R153.reuse ;  /* 0x0000b40079667a23 */ /* 0x102fe20000010899 */
[----:B----4-:R-:W-:Y:S01]  /*a0c0*/  F2FP.BF16.PACK_AB R107, R166, R167 ;  /* 0x000000a7a66b723e */ /* 0x010fe200000010ff */
[----:B------:R-:W1:Y:S01]  /*a0d0*/  LDSM.16.MT88.4 R120, [R229+0x2100] ;  /* 0x00210000e578783b */ /* 0x000e620000004200 */
[----:B------:R-:W-:Y:S02]  /*a0e0*/  FFMA.FTZ R153, R170, c[0x0][0x2d0], -R153 ;  /* 0x0000b400aa997a23 */ /* 0x000fe40000010899 */
[----:B------:R-:W-:Y:S03]  /*a0f0*/  MUFU.EX2 R177, R102 ;  /* 0x0000006600b17308 */ /* 0x000fe60000000800 */
[C---:B------:R-:W-:Y:S07]  /*a100*/  HMMA.16816.F32.BF16 R4, R104.reuse, R112, R4 ;  /* 0x000000706804723c */ /* 0x040fee0000041804 */
[----:B------:R-:W4:Y:S01]  /*a110*/  MUFU.EX2 R170, R153 ;  /* 0x0000009900aa7308 */ /* 0x000f220000000800 */
[C---:B------:R-:W-:Y:S01]  /*a120*/  HMMA.16816.F32.BF16 R8, R104.reuse, R114, R8 ;  /* 0x000000726808723c */ /* 0x040fe20000041808 */
[----:B------:R-:W3:Y:S07]  /*a130*/  LDSM.16.MT88.4 R112, [R225+0x5100] ;  /* 0x00510000e170783b */ /* 0x000eee0000004200 */
[C---:B------:R-:W-:Y:S08]  /*a140*/  HMMA.16816.F32.BF16 R12, R104.reuse, R116, R12 ;  /* 0x00000074680c723c */ /* 0x040ff0000004180c */
[C---:B------:R-:W-:Y:S01]  /*a150*/  HMMA.16816.F32.BF16 R16, R104.reuse, R118, R16 ;  /* 0x000000766810723c */ /* 0x040fe20000041810 */
[----:B------:R-:W-:Y:S07]  /*a160*/  LDSM.16.MT88.4 R116, [R229+0x5100] ;  /* 0x00510000e574783b */ /* 0x000fee0000004200 */
[C---:B-1----:R-:W-:Y:S04]  /*a170*/  HMMA.16816.F32.BF16 R20, R104.reuse, R120, R20 ;  /* 0x000000786814723c */ /* 0x042fe80000041814 */
[----:B--2---:R-:W-:Y:S04]  /*a180*/  FFMA.FTZ R2, R2, R125, R164 ;  /* 0x0000007d02027223 */ /* 0x004fe800000100a4 */
[C---:B------:R-:W-:Y:S01]  /*a190*/  HMMA.16816.F32.BF16 R24, R104.reuse, R122, R24 ;  /* 0x0000007a6818723c */ /* 0x040fe20000041818 */
[----:B------:R-:W-:Y:S07]  /*a1a0*/  LDSM.16.MT88.4 R120, [R228+0x5100] ;  /* 0x00510000e478783b */ /* 0x000fee0000004200 */
[C---:B------:R-:W-:Y:S08]  /*a1b0*/  HMMA.16816.F32.BF16 R28, R104.reuse, R108, R28 ;  /* 0x0000006c681c723c */ /* 0x040ff0000004181c */
[C---:B------:R-:W-:Y:S01]  /*a1c0*/  HMMA.16816.F32.BF16 R32, R104.reuse, R110, R32 ;  /* 0x0000006e6820723c */ /* 0x040fe20000041820 */
[----:B------:R-:W-:Y:S03]  /*a1d0*/  LDSM.16.MT88.4 R108, [R225+0x8100] ;  /* 0x00810000e16c783b */ /* 0x000fe60000004200 */
[----:B---3--:R-:W-:Y:S01]  /*a1e0*/  FFMA.FTZ R128, R0, R124, R154 ;  /* 0x0000007c00807223 */ /* 0x008fe2000001009a */
[----:B----4-:R-:W-:Y:S01]  /*a1f0*/  F2FP.BF16.PACK_AB R154, R170, R171 ;  /* 0x000000abaa9a723e */ /* 0x010fe200000010ff */
[--C-:B------:R-:W-:Y:S02]  /*a200*/  FFMA.FTZ R0, R244, c[0x0][0x2d0], -R101.reuse ;  /* 0x0000b400f4007a23 */ /* 0x100fe40000010865 */
[C---:B------:R-:W-:Y:S01]  /*a210*/  HMMA.16816.F32.BF16 R36, R104.reuse, R112, R36 ;  /* 0x000000706824723c */ /* 0x040fe20000041824 */
[----:B------:R-:W1:Y:S01]  /*a220*/  LDSM.16.MT88.4 R124, [R226+0x5100] ;  /* 0x00510000e27c783b */ /* 0x000e620000004200 */
[----:B------:R2:W-:Y:S06]  /*a230*/  MUFU.EX2 R164, R0 ;  /* 0x0000000000a47308 */ /* 0x0005ec0000000800 */
[C---:B------:R-:W-:Y:S01]  /*a240*/  HMMA.16816.F32.BF16 R40, R104.reuse, R114, R40 ;  /* 0x000000726828723c */ /* 0x040fe20000041828 */
[----:B------:R-:W3:Y:S08]  /*a250*/  LDSM.16.MT88.4 R112, [R226+0x8100] ;  /* 0x00810000e270783b */ /* 0x000ef00000004200 */
[----:B------:R4:W5:Y:S03]  /*a260*/  LDL.LU R244, [R1+0x64] ;  /* 0x0000640001f47983 */ /* 0x0009660000300800 */
[--C-:B--2---:R-:W-:Y:S02]  /*a270*/  FFMA.FTZ R0, R245, c[0x0][0x2d0], -R101.reuse ;  /* 0x0000b400f5007a23 */ /* 0x104fe40000010865 */
[----:B------:R4:W5:Y:S01]  /*a280*/  LDL.LU R245, [R1+0x60] ;  /* 0x0000600001f57983 */ /* 0x0009620000300800 */
[----:B------:R-:W-:Y:S01]  /*a290*/  FFMA.FTZ R101, R152, c[0x0][0x2d0], -R101 ;  /* 0x0000b40098657a23 */ /* 0x000fe20000010865 */
[----:B------:R2:W2:Y:S01]  /*a2a0*/  MUFU.EX2 R102, R0 ;  /* 0x0000000000667308 */ /* 0x0004a20000000800 */
[----:B------:R-:W-:Y:S01]  /*a2b0*/  F2FP.BF16.PACK_AB R152, R176, R177 ;  /* 0x000000b1b098723e */ /* 0x000fe200000010ff */
[C---:B-1----:R-:W-:Y:S08]  /*a2c0*/  HMMA.16816.F32.BF16 R44, R104.reuse, R124, R44 ;  /* 0x0000007c682c723c */ /* 0x042ff0000004182c */
[----:B------:R-:W1:Y:S01]  /*a2d0*/  MUFU.EX2 R101, R101 ;  /* 0x0000006500657308 */ /* 0x000e620000000800 */
[C---:B------:R-:W-:Y:S01]  /*a2e0*/  HMMA.16816.F32.BF16 R48, R104.reuse, R126, R48 ;  /* 0x0000007e6830723c */ /* 0x040fe20000041830 */
[----:B------:R-:W3:Y:S02]  /*a2f0*/  LDSM.16.MT88.4 R124, [R229+0x8100] ;  /* 0x00810000e57c783b */ /* 0x000ee40000004200 */
[----:B--2---:R-:W-:Y:S01]  /*a300*/  FADD.FTZ R0, R246, R2 ;  /* 0x00000002f6007221 */ /* 0x004fe20000010000 */
[----:B------:R-:W-:Y:S04]  /*a310*/  F2FP.BF16.PACK_AB R153, R102, R164 ;  /* 0x000000a46699723e */ /* 0x000fe800000010ff */
[C---:B------:R-:W-:Y:S01]  /*a320*/  HMMA.16816.F32.BF16 R52, R104.reuse, R116, R52 ;  /* 0x000000746834723c */ /* 0x040fe20000041834 */
[----:B------:R4:W5:Y:S03]  /*a330*/  LDL.LU R246, [R1+0x5c] ;  /* 0x00005c0001f67983 */ /* 0x0009660000300800 */
[----:B------:R-:W-:Y:S01]  /*a340*/  FADD.FTZ R2, R247, R128 ;  /* 0x00000080f7027221 */ /* 0x000fe20000010000 */
[----:B------:R-:W-:Y:S01]  /*a350*/  MOV R128, R140 ;  /* 0x0000008c00807202 */ /* 0x000fe20000000f00 */
[----:B------:R4:W5:Y:S01]  /*a360*/  LDL.LU R247, [R1+0x58] ;  /* 0x0000580001f77983 */ /* 0x0009620000300800 */
[----:B------:R-:W-:Y:S01]  /*a370*/  FADD.FTZ R0, R248, R0 ;  /* 0x00000000f8007221 */ /* 0x000fe20000010000 */
[C---:B------:R-:W-:Y:S02]  /*a380*/  HMMA.16816.F32.BF16 R56, R104.reuse, R118, R56 ;  /* 0x000000766838723c */ /* 0x040fe40000041838 */
[----:B------:R4:W5:Y:S02]  /*a390*/  LDL.LU R248, [R1+0x54] ;  /* 0x0000540001f87983 */ /* 0x0009640000300800 */
[----:B------:R-:W-:Y:S02]  /*a3a0*/  FADD.FTZ R0, R231, R0 ;  /* 0x00000000e7007221 */ /* 0x000fe40000010000 */
[----:B------:R4:W5:Y:S01]  /*a3b0*/  LDL.LU R231, [R1+0x50] ;  /* 0x0000500001e77983 */ /* 0x0009620000300800 */
[----:B------:R-:W-:Y:S01]  /*a3c0*/  FADD.FTZ R2, R155, R2 ;  /* 0x000000029b027221 */ /* 0x000fe20000010000 */
[C---:B------:R-:W-:Y:S02]  /*a3d0*/  HMMA.16816.F32.BF16 R60, R104.reuse, R120, R60 ;  /* 0x00000078683c723c */ /* 0x040fe4000004183c */
[----:B------:R-:W2:Y:S02]  /*a3e0*/  LDSM.16.MT88.4 R116, [R228+0x8100] ;  /* 0x00810000e474783b */ /* 0x000ea40000004200 */
[----:B-1----:R-:W-:Y:S01]  /*a3f0*/  F2FP.BF16.PACK_AB R155, R101, R103 ;  /* 0x00000067659b723e */ /* 0x002fe200000010ff */
[----:B------:R-:W-:Y:S02]  /*a400*/  FADD.FTZ R165, R165, R2 ;  /* 0x00000002a5a57221 */ /* 0x000fe40000010000 */
[----:B------:R-:W-:Y:S01]  /*a410*/  FADD.FTZ R2, R130, R0 ;  /* 0x0000000082027221 */ /* 0x000fe20000010000 */
[C---:B------:R-:W-:Y:S02]  /*a420*/  HMMA.16816.F32.BF16 R64, R104.reuse, R122, R64 ;  /* 0x0000007a6840723c */ /* 0x040fe40000041840 */
[----:B------:R-:W-:Y:S02]  /*a430*/  LDSM.16.MT88.4 R120, [R226+0x2900] ;  /* 0x00290000e278783b */ /* 0x000fe40000004200 */
[----:B------:R-:W-:Y:S02]  /*a440*/  MOV R130, R133 ;  /* 0x0000008500827202 */ /* 0x000fe40000000f00 */
[----:B------:R-:W-:Y:S02]  /*a450*/  MOV R0, R132 ;  /* 0x0000008400007202 */ /* 0x000fe40000000f00 */
[C---:B------:R-:W-:Y:S02]  /*a460*/  HMMA.16816.F32.BF16 R68, R104.reuse, R108, R68 ;  /* 0x0000006c6844723c */ /* 0x040fe40000041844 */
[----:B------:R-:W-:Y:S02]  /*a470*/  LDSM.16.MT88.4 R140, [R225+0x5900] ;  /* 0x00590000e18c783b */ /* 0x000fe40000004200 */
[----:B------:R-:W-:Y:S04]  /*a480*/  FADD.FTZ R0, R0, R165 ;  /* 0x000000a500007221 */ /* 0x000fe80000010000 */
[C---:B------:R-:W-:Y:S02]  /*a490*/  HMMA.16816.F32.BF16 R72, R104.reuse, R110, R72 ;  /* 0x0000006e6848723c */ /* 0x040fe40000041848 */
[----:B------:R-:W1:Y:S06]  /*a4a0*/  LDSM.16.MT88.4 R108, [R225+0x2900] ;  /* 0x00290000e16c783b */ /* 0x000e6c0000004200 */
[C---:B---3--:R-:W-:Y:S08]  /*a4b0*/  HMMA.16816.F32.BF16 R76, R104.reuse, R112, R76 ;  /* 0x00000070684c723c */ /* 0x048ff0000004184c */
[C---:B------:R-:W-:Y:S08]  /*a4c0*/  HMMA.16816.F32.BF16 R80, R104.reuse, R114, R80 ;  /* 0x000000726850723c */ /* 0x040ff00000041850 */
[C---:B------:R-:W-:Y:S08]  /*a4d0*/  HMMA.16816.F32.BF16 R84, R104.reuse, R124, R84 ;  /* 0x0000007c6854723c */ /* 0x040ff00000041854 */
[C---:B------:R-:W-:Y:S01]  /*a4e0*/  HMMA.16816.F32.BF16 R88, R104.reuse, R126, R88 ;  /* 0x0000007e6858723c */ /* 0x040fe20000041858 */
[----:B------:R-:W3:Y:S07]  /*a4f0*/  LDSM.16.MT88.4 R124, [R229+0x2900] ;  /* 0x00290000e57c783b */ /* 0x000eee0000004200 */
[C---:B--2---:R-:W-:Y:S07]  /*a500*/  HMMA.16816.F32.BF16 R92, R104.reuse, R116, R92 ;  /* 0x00000074685c723c */ /* 0x044fee000004185c */
[----:B------:R-:W-:Y:S01]  /*a510*/  MOV R116, R135 ;  /* 0x0000008700747202 */ /* 0x000fe20000000f00 */
[----:B------:R-:W-:Y:S04]  /*a520*/  HMMA.16816.F32.BF16 R96, R104, R118, R96 ;  /* 0x000000766860723c */ /* 0x000fe80000041860 */
[----:B------:R-:W-:Y:S02]  /*a530*/  MOV R117, R134 ;  /* 0x0000008600757202 */ /* 0x000fe40000000f00 */
[----:B------:R-:W2:Y:S02]  /*a540*/  LDSM.16.MT88.4 R132, [R228+0x2900] ;  /* 0x00290000e484783b */ /* 0x000ea40000004200 */
[C---:B-1----:R-:W-:Y:S06]  /*a550*/  HMMA.16816.F32.BF16 R104, R152.reuse, R108, R4 ;  /* 0x0000006c9868723c */ /* 0x042fec0000041804 */
[----:B------:R-:W1:Y:S02]  /*a560*/  LDSM.16.MT88.4 R4, [R229+0x5900] ;  /* 0x00590000e504783b */ /* 0x000e640000004200 */
[C---:B------:R-:W-:Y:S06]  /*a570*/  HMMA.16816.F32.BF16 R108, R152.reuse, R110, R8 ;  /* 0x0000006e986c723c */ /* 0x040fec0000041808 */
[----:B------:R-:W1:Y:S02]  /*a580*/  LDSM.16.MT88.4 R8, [R228+0x5900] ;  /* 0x00590000e408783b */ /* 0x000e640000004200 */
[C---:B------:R-:W-:Y:S07]  /*a590*/  HMMA.16816.F32.BF16 R112, R152.reuse, R120, R12 ;  /* 0x000000789870723c */ /* 0x040fee000004180c */
[----:B------:R-:W-:Y:S02]  /*a5a0*/  MOV R14, R116 ;  /* 0x00000074000e7202 */ /* 0x000fe40000000f00 */
[----:B------:R-:W-:Y:S02]  /*a5b0*/  MOV R15, R117 ;  /* 0x00000075000f7202 */ /* 0x000fe40000000f00 */
[C---:B------:R-:W-:Y:S01]  /*a5c0*/  HMMA.16816.F32.BF16 R116, R152.reuse, R122, R16 ;  /* 0x0000007a9874723c */ /* 0x040fe20000041810 */
[----:B------:R-:W-:Y:S07]  /*a5d0*/  LDSM.16.MT88.4 R16, [R226+0x8900] ;  /* 0x00890000e210783b */ /* 0x000fee0000004200 */
[C---:B---3--:R-:W-:Y:S07]  /*a5e0*/  HMMA.16816.F32.BF16 R120, R152.reuse, R124, R20 ;  /* 0x0000007c9878723c */ /* 0x048fee0000041814 */
[----:B------:R-:W-:Y:S01]  /*a5f0*/  MOV R23, R14 ;  /* 0x0000000e00177202 */ /* 0x000fe20000000f00 */
[C---:B------:R-:W-:Y:S04]  /*a600*/  HMMA.16816.F32.BF16 R124, R152.reuse, R126, R24 ;  /* 0x0000007e987c723c */ /* 0x040fe80000041818 */
[----:B------:R-:W-:Y:S02]  /*a610*/  MOV R21, R130 ;  /* 0x0000008200157202 */ /* 0x000fe40000000f00 */
[----:B------:R-:W-:Y:S02]  /*a620*/  MOV R20, R128 ;  /* 0x0000008000147202 */ /* 0x000fe40000000f00 */
[----:B------:R-:W-:Y:S04]  /*a630*/  MOV R24, R129 ;  /* 0x0000008100187202 */ /* 0x000fe80000000f00 */
[----:B------:R-:W-:Y:S02]  /*a640*/  MOV R27, R131 ;  /* 0x00000083001b7202 */ /* 0x000fe40000000f00 */
[C---:B--2---:R-:W-:Y:S03]  /*a650*/  HMMA.16816.F32.BF16 R128, R152.reuse, R132, R28 ;  /* 0x000000849880723c */ /* 0x044fe6000004181c */
[----:B------:R-:W-:Y:S02]  /*a660*/  MOV R22, R15 ;  /* 0x0000000f00167202 */ /* 0x000fe40000000f00 */
[----:B------:R-:W2:Y:S01]  /*a670*/  LDSM.16.MT88.4 R12, [R225+0x8900] ;  /* 0x00890000e10c783b */ /* 0x000ea20000004200 */
[----:B------:R-:W-:Y:S02]  /*a680*/  MOV R25, R147 ;  /* 0x0000009300197202 */ /* 0x000fe40000000f00 */
[C---:B------:R-:W-:Y:S04]  /*a690*/  HMMA.16816.F32.BF16 R132, R152.reuse, R134, R32 ;  /* 0x000000869884723c */ /* 0x040fe80000041820 */
[----:B------:R-:W-:Y:S02]  /*a6a0*/  MOV R30, R139 ;  /* 0x0000008b001e7202 */ /* 0x000fe40000000f00 */
[----:B------:R-:W-:Y:S02]  /*a6b0*/  MOV R31, R138 ;  /* 0x0000008a001f7202 */ /* 0x000fe40000000f00 */
[----:B------:R-:W-:Y:S04]  /*a6c0*/  MOV R34, R137 ;  /* 0x0000008900227202 */ /* 0x000fe80000000f00 */
[----:B------:R-:W-:Y:S01]  /*a6d0*/  MOV R35, R136 ;  /* 0x0000008800237202 */ /* 0x000fe20000000f00 */
[----:B------:R-:W-:Y:S01]  /*a6e0*/  FADD.FTZ R2, R34, R2 ;  /* 0x0000000222027221 */ /* 0x000fe20000010000 */
[C---:B------:R-:W-:Y:S03]  /*a6f0*/  HMMA.16816.F32.BF16 R136, R152.reuse, R140, R36 ;  /* 0x0000008c9888723c */ /* 0x040fe60000041824 */
[----:B------:R-:W-:Y:S01]  /*a700*/  MOV R26, R146 ;  /* 0x00000092001a7202 */ /* 0x000fe20000000f00 */
[----:B------:R-:W-:Y:S01]  /*a710*/  FADD.FTZ R0, R35, R0 ;  /* 0x0000000023007221 */ /* 0x000fe20000010000 */
[----:B------:R-:W-:Y:S02]  /*a720*/  MOV R28, R145 ;  /* 0x00000091001c7202 */ /* 0x000fe40000000f00 */
[----:B------:R-:W-:Y:S01]  /*a730*/  MOV R29, R144 ;  /* 0x00000090001d7202 */ /* 0x000fe20000000f00 */
[C---:B------:R-:W-:Y:S04]  /*a740*/  HMMA.16816.F32.BF16 R140, R152.reuse, R142, R40 ;  /* 0x0000008e988c723c */ /* 0x040fe80000041828 */
[----:B------:R-:W-:Y:S02]  /*a750*/  FADD.FTZ R2, R28, R2 ;  /* 0x000000021c027221 */ /* 0x000fe40000010000 */
[----:B------:R-:W-:Y:S02]  /*a760*/  FADD.FTZ R0, R29, R0 ;  /* 0x000000001d007221 */ /* 0x000fe40000010000 */
[C---:B------:R-:W-:Y:S04]  /*a770*/  HMMA.16816.F32.BF16 R144, R152.reuse, R148, R44 ;  /* 0x000000949890723c */ /* 0x040fe8000004182c */
[----:B------:R-:W-:Y:S02]  /*a780*/  FADD.FTZ R2, R30, R2 ;  /* 0x000000021e027221 */ /* 0x000fe40000010000 */
[----:B------:R-:W-:Y:S02]  /*a790*/  FADD.FTZ R0, R31, R0 ;  /* 0x000000001f007221 */ /* 0x000fe40000010000 */
[C---:B------:R-:W-:Y:S04]  /*a7a0*/  HMMA.16816.F32.BF16 R148, R152.reuse, R150, R48 ;  /* 0x000000969894723c */ /* 0x040fe80000041830 */
[----:B------:R-:W-:Y:S02]  /*a7b0*/  FADD.FTZ R2, R24, R2 ;  /* 0x0000000218027221 */ /* 0x000fe40000010000 */
[----:B------:R-:W-:Y:S02]  /*a7c0*/  FADD.FTZ R0, R181, R0 ;  /* 0x00000000b5007221 */ /* 0x000fe40000010000 */
[C---:B-1----:R-:W-:Y:S04]  /*a7d0*/  HMMA.16816.F32.BF16 R52, R152.reuse, R4, R52 ;  /* 0x000000049834723c */ /* 0x042fe80000041834 */
[----:B------:R-:W-:Y:S02]  /*a7e0*/  FADD.FTZ R2, R25, R2 ;  /* 0x0000000219027221 */ /* 0x000fe40000010000 */
[----:B------:R-:W-:Y:S02]  /*a7f0*/  FADD.FTZ R0, R180, R0 ;  /* 0x00000000b4007221 */ /* 0x000fe40000010000 */
[C---:B------:R-:W-:Y:S01]  /*a800*/  HMMA.16816.F32.BF16 R56, R152.reuse, R6, R56 ;  /* 0x000000069838723c */ /* 0x040fe20000041838 */
[----:B------:R-:W1:Y:S03]  /*a810*/  LDSM.16.MT88.4 R4, [R229+0x8900] ;  /* 0x00890000e504783b */ /* 0x000e660000004200 */
[----:B------:R-:W-:Y:S02]  /*a820*/  FADD.FTZ R2, R26, R2 ;  /* 0x000000021a027221 */ /* 0x000fe40000010000 */
[----:B------:R-:W-:Y:S02]  /*a830*/  FADD.FTZ R0, R179, R0 ;  /* 0x00000000b3007221 */ /* 0x000fe40000010000 */
[C---:B------:R-:W-:Y:S04]  /*a840*/  HMMA.16816.F32.BF16 R60, R152.reuse, R8, R60 ;  /* 0x00000008983c723c */ /* 0x040fe8000004183c */
[----:B------:R-:W-:Y:S02]  /*a850*/  FADD.FTZ R2, R27, R2 ;  /* 0x000000021b027221 */ /* 0x000fe40000010000 */
[----:B------:R-:W-:Y:S02]  /*a860*/  FADD.FTZ R0, R178, R0 ;  /* 0x00000000b2007221 */ /* 0x000fe40000010000 */
[C---:B------:R-:W-:Y:S01]  /*a870*/  HMMA.16816.F32.BF16 R64, R152.reuse, R10, R64 ;  /* 0x0000000a9840723c */ /* 0x040fe20000041840 */
[----:B------:R-:W3:Y:S03]  /*a880*/  LDSM.16.MT88.4 R8, [R228+0x8900] ;  /* 0x00890000e408783b */ /* 0x000ee60000004200 */
[----:B------:R-:W-:Y:S02]  /*a890*/  FADD.FTZ R2, R20, R2 ;  /* 0x0000000214027221 */ /* 0x000fe40000010000 */
[----:B------:R-:W-:Y:S02]  /*a8a0*/  FADD.FTZ R0, R175, R0 ;  /* 0x00000000af007221 */ /* 0x000fe40000010000 */
[C---:B--2---:R-:W-:Y:S04]  /*a8b0*/  HMMA.16816.F32.BF16 R68, R152.reuse, R12, R68 ;  /* 0x0000000c9844723c */ /* 0x044fe80000041844 */
        /* <DEDUP_REMOVED lines=14> */
[C---:B------:R-:W-:Y:S04]  /*a9a0*/  HMMA.16816.F32.BF16 R88, R152.reuse, R6, R88 ;  /* 0x000000069858723c */ /* 0x040fe80000041858 */
[----:B------:R-:W-:Y:S02]  /*a9b0*/  FADD.FTZ R2, R183, R2 ;  /* 0x00000002b7027221 */ /* 0x000fe40000010000 */
[----:B------:R-:W-:Y:S02]  /*a9c0*/  FADD.FTZ R0, R167, R0 ;  /* 0x00000000a7007221 */ /* 0x000fe40000010000 */
[----:B------:R-:W-:Y:S01]  /*a9d0*/  FADD.FTZ R2, R182, R2 ;  /* 0x00000002b6027221 */ /* 0x000fe20000010000 */
[C---:B---3--:R-:W-:Y:S03]  /*a9e0*/  HMMA.16816.F32.BF16 R92, R152.reuse, R8, R92 ;  /* 0x00000008985c723c */ /* 0x048fe6000004185c */
[----:B------:R-:W-:Y:S02]  /*a9f0*/  FADD.FTZ R4, R166, R0 ;  /* 0x00000000a6047221 */ /* 0x000fe40000010000 */
[----:B------:R-:W-:Y:S02]  /*aa00*/  FADD.FTZ R0, R177, R2 ;  /* 0x00000002b1007221 */ /* 0x000fe40000010000 */
[----:B------:R-:W-:Y:S01]  /*aa10*/  FADD.FTZ R4, R164, R4 ;  /* 0x00000004a4047221 */ /* 0x000fe20000010000 */
[----:B------:R-:W-:Y:S04]  /*aa20*/  HMMA.16816.F32.BF16 R96, R152, R10, R96 ;  /* 0x0000000a9860723c */ /* 0x000fe80000041860 */
[----:B------:R-:W-:Y:S02]  /*aa30*/  FADD.FTZ R0, R176, R0 ;  /* 0x00000000b0007221 */ /* 0x000fe40000010000 */
[----:B------:R-:W-:Y:S01]  /*aa40*/  FADD.FTZ R4, R102, R4 ;  /* 0x0000000466047221 */ /* 0x000fe20000010000 */
[----:B------:R-:W-:Y:S01]  /*aa50*/  MOV R102, R3 ;  /* 0x0000000300667202 */ /* 0x000fe20000000f00 */
[----:B------:R-:W-:Y:S04]  /*aa60*/  FADD.FTZ R2, R171, R0 ;  /* 0x00000000ab027221 */ /* 0x000fe80000010000 */
[----:B------:R-:W-:Y:S02]  /*aa70*/  FADD.FTZ R2, R170, R2 ;  /* 0x00000002aa027221 */ /* 0x000fe40000010000 */
[----:B------:R-:W-:Y:S03]  /*aa80*/  FADD.FTZ R0, R103, R4 ;  /* 0x0000000467007221 */ /* 0x000fe60000010000 */
[----:B------:R4:W-:Y:S01]  /*aa90*/  STL [R1], R2 ;  /* 0x0000000201007387 */ /* 0x0009e20000100800 */
[----:B------:R-:W-:Y:S01]  /*aaa0*/  FADD.FTZ R0, R101, R0 ;  /* 0x0000000065007221 */ /* 0x000fe20000010000 */
[----:B------:R-:W-:Y:S04]  /*aab0*/  MOV R101, R100 ;  /* 0x0000006400657202 */ /* 0x000fe80000000f00 */
[----:B------:R4:W-:Y:S01]  /*aac0*/  STL [R1+0x4], R0 ;  /* 0x0000040001007387 */ /* 0x0009e20000100800 */
[----:B------:R-:W-:-:S05]  /*aad0*/  @P0 BRA `(.L_x_3) ;  /* 0xffffc02000000947 */ /* 0x000fca000383ffff */
.L_x_2:
[----:B---34-:R-:W2:Y:S04]  /*aae0*/  LDL.LU R0, [R1] ;  /* 0x0000000001007983 */ /* 0x018ea80000300800 */
[----:B------:R-:W1:Y:S01]  /*aaf0*/  S2R R8, SR_TID.X ;  /* 0x0000000000087919 */ /* 0x000e620000002100 */
[----:B------:R-:W-:Y:S01]  /*ab00*/  MOV R103, c[0x0][0x4e8] ;  /* 0x00013a0000677a02 */ /* 0x000fe20000000f00 */
[----:B------:R-:W3:Y:S01]  /*ab10*/  S2UR UR7, SR_CTAID.Y ;  /* 0x00000000000779c3 */ /* 0x000ee20000002600 */
[----:B------:R-:W-:Y:S01]  /*ab20*/  ULDC.64 UR4, c[0x0][0x490] ;  /* 0x0001240000047ab9 */ /* 0x000fe20000000a00 */
[----:B------:R-:W4:Y:S04]  /*ab30*/  LDL.LU R2, [R1+0x4] ;  /* 0x0000040001027983 */ /* 0x000f280000300800 */
[----:B------:R-:W4:Y:S01]  /*ab40*/  LDL.LU R9, [R1+0x34] ;  /* 0x0000340001097983 */ /* 0x000f220000300800 */
[----:B------:R-:W-:-:S03]  /*ab50*/  ISETP.NE.AND P0, PT, R103, 0x1, PT ;  /* 0x000000016700780c */ /* 0x000fc60003f05270 */
[----:B------:R-:W4:Y:S01]  /*ab60*/  LDL.LU R152, [R1+0x4c] ;  /* 0x00004c0001987983 */ /* 0x000f220000300800 */
[----:B-1----:R-:W-:-:S04]  /*ab70*/  SHF.R.S32.HI R5, RZ, 0x1f, R8 ;  /* 0x0000001fff057819 */ /* 0x002fc80000011408 */
[CC--:B------:R-:W-:Y:S02]  /*ab80*/  LEA.HI R102, R5.reuse, R8.reuse, RZ, 0x5 ;  /* 0x0000000805667211 */ /* 0x0c0fe400078f28ff */
[----:B------:R-:W-:Y:S02]  /*ab90*/  LEA.HI R5, R5, R8, RZ, 0x2 ;  /* 0x0000000805057211 */ /* 0x000fe400078f10ff */
[----:B------:R-:W-:Y:S01]  /*aba0*/  LOP3.LUT R4, R102, 0xffffffe0, RZ, 0xc0, !PT ;  /* 0xffffffe066047812 */ /* 0x000fe200078ec0ff */
[----:B---3--:R-:W-:Y:S01]  /*abb0*/  USHF.R.S32.HI UR6, URZ, 0x1f, UR7 ;  /* 0x0000001f3f067899 */ /* 0x008fe20008011407 */
[----:B------:R-:W-:-:S03]  /*abc0*/  LOP3.LUT R14, R5, 0xfffffffc, RZ, 0xc0, !PT ;  /* 0xfffffffc050e7812 */ /* 0x000fc600078ec0ff */
[----:B------:R-:W-:Y:S01]  /*abd0*/  UIMAD UR10, UR6, UR4, URZ ;  /* 0x00000004060a72a4 */ /* 0x000fe2000f8e023f */
[----:B------:R-:W-:Y:S01]  /*abe0*/  IADD3 R14, -R14, R8, RZ ;  /* 0x000000080e0e7210 */ /* 0x000fe20007ffe1ff */
[----:B------:R-:W-:Y:S01]  /*abf0*/  UIMAD.WIDE.U32 UR12, UR7, UR4, URZ ;  /* 0x00000004070c72a5 */ /* 0x000fe2000f8e003f */
[----:B------:R-:W-:Y:S06]  /*ac00*/  BAR.SYNC.DEFER_BLOCKING 0x1, 0x100 ;  /* 0x0044000000007b1d */ /* 0x000fec0000010000 */
[----:B--2---:R-:W1:Y:S04]  /*ac10*/  SHFL.BFLY PT, R11, R0, 0x2, 0x1f ;  /* 0x0c401f00000b7f89 */ /* 0x004e6800000e0000 */
[----:B----4-:R-:W2:Y:S01]  /*ac20*/  SHFL.BFLY PT, R6, R2, 0x2, 0x1f ;  /* 0x0c401f0002067f89 */ /* 0x010ea200000e0000 */
[----:B------:R-:W-:Y:S01]  /*ac30*/  MOV R26, R9 ;  /* 0x00000009001a7202 */ /* 0x000fe20000000f00 */
[----:B-1----:R-:W-:-:S05]  /*ac40*/  FADD.FTZ R11, R11, R0 ;  /* 0x000000000b0b7221 */ /* 0x002fca0000010000 */
[----:B------:R-:W1:Y:S01]  /*ac50*/  SHFL.BFLY PT, R0, R11, 0x1, 0x1f ;  /* 0x0c201f000b007f89 */ /* 0x000e6200000e0000 */
[----:B--2---:R-:W-:-:S05]  /*ac60*/  FADD.FTZ R6, R6, R2 ;  /* 0x0000000206067221 */ /* 0x004fca0000010000 */
[----:B------:R-:W2:Y:S01]  /*ac70*/  SHFL.BFLY PT, R2, R6, 0x1, 0x1f ;  /* 0x0c201f0006027f89 */ /* 0x000ea200000e0000 */
[----:B-1----:R-:W-:Y:S01]  /*ac80*/  FADD.FTZ R11, R11, R0 ;  /* 0x000000000b0b7221 */ /* 0x002fe20000010000 */
[----:B------:R-:W-:-:S04]  /*ac90*/  MOV R0, RZ ;  /* 0x000000ff00007202 */ /* 0x000fc80000000f00 */
[----:B------:R-:W-:Y:S01]  /*aca0*/  FSETP.NE.FTZ.AND P2, PT, R11, RZ, PT ;  /* 0x000000ff0b00720b */ /* 0x000fe20003f55000 */
[----:B--2---:R-:W-:Y:S02]  /*acb0*/  FADD.FTZ R6, R6, R2 ;  /* 0x0000000206067221 */ /* 0x004fe40000010000 */
[----:B------:R-:W-:-:S03]  /*acc0*/  @P0 IMAD.HI.U32 R2, R9, c[0x0][0x4ec], RZ ;  /* 0x00013b0009020a27 */ /* 0x000fc600078e00ff */
[----:B------:R-:W-:Y:S02]  /*acd0*/  FSETP.NE.FTZ.AND P1, PT, R6, RZ, PT ;  /* 0x000000ff0600720b */ /* 0x000fe40003f35000 */
[----:B------:R-:W-:Y:S02]  /*ace0*/  @P0 SHF.R.U32.HI R26, RZ, c[0x0][0x4f0], R2 ;  /* 0x00013c00ff1a0a19 */ /* 0x000fe40000011602 */
[----:B------:R-:W-:Y:S01]  /*acf0*/  IADD3 R2, -R4, R8, RZ ;  /* 0x0000000804027210 */ /* 0x000fe20007ffe1ff */
[----:B------:R-:W-:Y:S02]  /*ad00*/  IMAD.MOV.U32 R4, RZ, RZ, RZ ;  /* 0x000000ffff047224 */ /* 0x000fe400078e00ff */
[----:B------:R-:W1:Y:S01]  /*ad10*/  @P2 MUFU.RCP R0, R11 ;  /* 0x0000000b00002308 */ /* 0x000e620000001000 */
[----:B------:R-:W-:Y:S01]  /*ad20*/  UIMAD UR10, UR7, UR5, UR10 ;  /* 0x00000005070a72a4 */ /* 0x000fe2000f8e020a */
[----:B------:R-:W-:Y:S02]  /*ad30*/  LOP3.LUT P4, RZ, R2, 0x3, RZ, 0xc0, !PT ;  /* 0x0000000302ff7812 */ /* 0x000fe4000788c0ff */
[----:B------:R-:W-:Y:S01]  /*ad40*/  IADD3 R7, -R26, RZ, RZ ;  /* 0x000000ff1a077210 */ /* 0x000fe20007ffe1ff */
[----:B------:R-:W-:-:S03]  /*ad50*/  ULDC.64 UR4, c[0x0][0x3e8] ;  /* 0x0000fa0000047ab9 */ /* 0x000fc60000000a00 */
[----:B------:R-:W2:Y:S01]  /*ad60*/  @P1 MUFU.RCP R4, R6 ;  /* 0x0000000600041308 */ /* 0x000ea20000001000 */
[C---:B-1----:R-:W-:Y:S02]  /*ad70*/  FMUL.FTZ R29, R0.reuse, R56 ;  /* 0x00000038001d7220 */ /* 0x042fe40000410000 */
[C---:B------:R-:W-:Y:S02]  /*ad80*/  FMUL.FTZ R65, R0.reuse, R65 ;  /* 0x0000004100417220 */ /* 0x040fe40000410000 */
[C---:B------:R-:W-:Y:S02]  /*ad90*/  FMUL.FTZ R69, R0.reuse, R69 ;  /* 0x0000004500457220 */ /* 0x040fe40000410000 */
[----:B------:R-:W-:Y:S02]  /*ada0*/  FMUL.FTZ R68, R0, R68 ;  /* 0x0000004400447220 */ /* 0x000fe40000410000 */
[C---:B--2---:R-:W-:Y:S02]  /*adb0*/  FMUL.FTZ R71, R4.reuse, R71 ;  /* 0x0000004704477220 */ /* 0x044fe40000410000 */
[----:B------:R-:W-:-:S02]  /*adc0*/  FMUL.FTZ R70, R4, R70 ;  /* 0x0000004604467220 */ /* 0x000fc40000410000 */
[C---:B------:R-:W-:Y:S02]  /*add0*/  FMUL.FTZ R16, R0.reuse, R53 ;  /* 0x0000003500107220 */ /* 0x040fe40000410000 */
[C---:B------:R-:W-:Y:S01]  /*ade0*/  FMUL.FTZ R31, R0.reuse, R52 ;  /* 0x00000034001f7220 */ /* 0x040fe20000410000 */
[----:B------:R-:W-:Y:S01]  /*adf0*/  F2FP.BF16.PACK_AB R70, R71, R70 ;  /* 0x000000464746723e */ /* 0x000fe200000010ff */
[----:B------:R-:W-:Y:S01]  /*ae00*/  FMUL.FTZ R105, R0, R105 ;  /* 0x0000006900697220 */ /* 0x000fe20000410000 */
[----:B------:R-:W2:Y:S01]  /*ae10*/  LDL.LU R71, [R1+0x30] ;  /* 0x0000300001477983 */ /* 0x000ea20000300800 */
[C---:B------:R-:W-:Y:S02]  /*ae20*/  FMUL.FTZ R67, R4.reuse, R67 ;  /* 0x0000004304437220 */ /* 0x040fe40000410000 */
[----:B------:R-:W-:Y:S01]  /*ae30*/  FMUL.FTZ R66, R4, R66 ;  /* 0x0000004204427220 */ /* 0x000fe20000410000 */
[----:B------:R-:W-:Y:S01]  /*ae40*/  SHF.R.S32.HI R2, RZ, 0x2, R5 ;  /* 0x00000002ff027819 */ /* 0x000fe20000011405 */
[----:B------:R-:W-:-:S02]  /*ae50*/  FMUL.FTZ R13, R0, R104 ;  /* 0x00000068000d7220 */ /* 0x000fc40000410000 */
[C---:B------:R-:W-:Y:S01]  /*ae60*/  FMUL.FTZ R109, R0.reuse, R109 ;  /* 0x0000006d006d7220 */ /* 0x040fe20000410000 */
[----:B------:R-:W-:Y:S01]  /*ae70*/  F2FP.BF16.PACK_AB R66, R67, R66 ;  /* 0x000000424342723e */ /* 0x000fe200000010ff */
[C---:B------:R-:W-:Y:S01]  /*ae80*/  FMUL.FTZ R17, R0.reuse, R108 ;  /* 0x0000006c00117220 */ /* 0x040fe20000410000 */
[----:B------:R-:W3:Y:S01]  /*ae90*/  LDL R67, [R1+0x48] ;  /* 0x0000480001437983 */ /* 0x000ee20000100800 */
[----:B------:R-:W-:Y:S02]  /*aea0*/  FMUL.FTZ R56, R0, R64 ;  /* 0x0000004000387220 */ /* 0x000fe40000410000 */
[C---:B------:R-:W-:Y:S02]  /*aeb0*/  FMUL.FTZ R63, R4.reuse, R63 ;  /* 0x0000003f043f7220 */ /* 0x040fe40000410000 */
[C---:B------:R-:W-:Y:S01]  /*aec0*/  FMUL.FTZ R62, R4.reuse, R62 ;  /* 0x0000003e043e7220 */ /* 0x040fe20000410000 */
[----:B------:R-:W-:Y:S01]  /*aed0*/  F2FP.BF16.PACK_AB R56, R65, R56 ;  /* 0x000000384138723e */ /* 0x000fe200000010ff */
[----:B------:R-:W-:Y:S01]  /*aee0*/  FMUL.FTZ R30, R4, R54 ;  /* 0x00000036041e7220 */ /* 0x000fe20000410000 */
[----:B------:R-:W-:Y:S01]  /*aef0*/  F2FP.BF16.PACK_AB R54, R69, R68 ;  /* 0x000000444536723e */ /* 0x000fe200000010ff */
[----:B------:R1:W5:Y:S01]  /*af00*/  LDL R65, [R1+0x24] ;  /* 0x0000240001417983 */ /* 0x0003620000100800 */
[----:B------:R-:W-:Y:S01]  /*af10*/  F2FP.BF16.PACK_AB R62, R63, R62 ;  /* 0x0000003e3f3e723e */ /* 0x000fe200000010ff */
[----:B------:R-:W-:-:S02]  /*af20*/  FMUL.FTZ R113, R0, R113 ;  /* 0x0000007100717220 */ /* 0x000fc40000410000 */
[----:B------:R1:W5:Y:S01]  /*af30*/  LDL.64 R68, [R1+0x10] ;  /* 0x0000100001447983 */ /* 0x0003620000100a00 */
[C---:B------:R-:W-:Y:S02]  /*af40*/  FMUL.FTZ R19, R0.reuse, R112 ;  /* 0x0000007000137220 */ /* 0x040fe40000410000 */
[C---:B------:R-:W-:Y:S01]  /*af50*/  FMUL.FTZ R117, R0.reuse, R117 ;  /* 0x0000007500757220 */ /* 0x040fe20000410000 */
[----:B------:R1:W5:Y:S01]  /*af60*/  LDL R63, [R1+0x20] ;  /* 0x00002000013f7983 */ /* 0x0003620000100800 */
[C---:B------:R-:W-:Y:S02]  /*af70*/  FMUL.FTZ R21, R0.reuse, R116 ;  /* 0x0000007400157220 */ /* 0x040fe40000410000 */
[C---:B------:R-:W-:Y:S02]  /*af80*/  FMUL.FTZ R121, R0.reuse, R121 ;  /* 0x0000007900797220 */ /* 0x040fe40000410000 */
[C---:B------:R-:W-:Y:S02]  /*af90*/  FMUL.FTZ R23, R0.reuse, R120 ;  /* 0x0000007800177220 */ /* 0x040fe40000410000 */
[----:B------:R-:W-:-:S02]  /*afa0*/  FMUL.FTZ R125, R0, R125 ;  /* 0x0000007d007d7220 */ /* 0x000fc40000410000 */
[C---:B------:R-:W-:Y:S02]  /*afb0*/  FMUL.FTZ R25, R0.reuse, R124 ;  /* 0x0000007c00197220 */ /* 0x040fe40000410000 */
[C---:B------:R-:W-:Y:S02]  /*afc0*/  FMUL.FTZ R129, R0.reuse, R129 ;  /* 0x0000008100817220 */ /* 0x040fe40000410000 */
        /* <DEDUP_REMOVED lines=27> */
[----:B------:R-:W-:Y:S01]  /*b180*/  FMUL.FTZ R44, R0, R96 ;  /* 0x00000060002c7220 */ /* 0x000fe20000410000 */
[----:B------:R-:W-:Y:S01]  /*b190*/  SHF.R.S32.HI R0, RZ, 0x1f, R5 ;  /* 0x0000001fff007819 */ /* 0x000fe20000011405 */
[----:B------:R-:W4:Y:S01]  /*b1a0*/  @P1 MUFU.LG2 R6, R6 ;  /* 0x0000000600061308 */ /* 0x000f220000000c00 */
[----:B------:R-:W-:-:S02]  /*b1b0*/  IMAD R101, R7, c[0x0][0x4e8], R9 ;  /* 0x00013a0007657a24 */ /* 0x000fc400078e0209 */
[----:B------:R-:W-:Y:S01]  /*b1c0*/  LEA.HI R0, R0, R2, RZ, 0x3 ;  /* 0x0000000200007211 */ /* 0x000fe200078f18ff */
[----:B------:R-:W1:Y:S03]  /*b1d0*/  S2R R64, SR_CTAID.Z ;  /* 0x0000000000407919 */ /* 0x000e660000002700 */
[----:B------:R-:W-:Y:S01]  /*b1e0*/  LOP3.LUT R0, R0, 0xfffffff8, RZ, 0xc0, !PT ;  /* 0xfffffff800007812 */ /* 0x000fe200078ec0ff */
[----:B------:R-:W-:-:S03]  /*b1f0*/  UIMAD.WIDE.U32 UR14, UR7, UR4, URZ ;  /* 0x00000004070e72a5 */ /* 0x000fc6000f8e003f */
[----:B------:R-:W-:Y:S02]  /*b200*/  IADD3 R10, R2, -R0, RZ ;  /* 0x80000000020a7210 */ /* 0x000fe40007ffe0ff */
[----:B------:R-:W-:Y:S01]  /*b210*/  @P2 MOV R2, 0x3f317218 ;  /* 0x3f31721800022802 */ /* 0x000fe20000000f00 */
[----:B------:R-:W-:Y:S01]  /*b220*/  @P1 IMAD.MOV.U32 R0, RZ, RZ, 0x3f317218 ;  /* 0x3f317218ff001424 */ /* 0x000fe200078e00ff */
[----:B------:R-:W-:Y:S01]  /*b230*/  MOV R9, UR15 ;  /* 0x0000000f00097c02 */ /* 0x000fe20008000f00 */
[----:B------:R-:W1:Y:S02]  /*b240*/  @P2 MUFU.LG2 R11, R11 ;  /* 0x0000000b000b2308 */ /* 0x000e640000000c00 */
[----:B------:R-:W-:Y:S02]  /*b250*/  @P2 FMUL.FTZ R9, R2, c[0x0][0x2d0] ;  /* 0x0000b40002092a20 */ /* 0x000fe40000410000 */
[----:B----4-:R-:W-:Y:S02]  /*b260*/  @P1 FMUL.FTZ R2, R6, 0.69314718246459960938 ;  /* 0x3f31721806021820 */ /* 0x010fe40000410000 */
[----:B------:R-:W-:Y:S01]  /*b270*/  @P1 FMUL.FTZ R0, R0, c[0x0][0x2d0] ;  /* 0x0000b40000001a20 */ /* 0x000fe20000410000 */
[----:B------:R-:W-:Y:S01]  /*b280*/  UIMAD UR6, UR6, UR4, URZ ;  /* 0x00000004060672a4 */ /* 0x000fe2000f8e023f */
[----:B------:R-:W-:Y:S01]  /*b290*/  FMUL.FTZ R28, R4, R58 ;  /* 0x0000003a041c7220 */ /* 0x000fe20000410000 */
[----:B------:R-:W-:Y:S01]  /*b2a0*/  MOV R58, 0xff800000 ;  /* 0xff800000003a7802 */ /* 0x000fe20000000f00 */
[----:B------:R-:W-:Y:S01]  /*b2b0*/  @P1 FFMA.FTZ R58, R0, R3, R2 ;  /* 0x00000003003a1223 */ /* 0x000fe20000010002 */
[----:B------:R-:W-:Y:S01]  /*b2c0*/  SHF.R.S32.HI R0, RZ, 0x5, R102 ;  /* 0x00000005ff007819 */ /* 0x000fe20000011466 */
        /* <DEDUP_REMOVED lines=39> */
[----:B------:R-:W-:Y:S01]  /*b540*/  FMUL.FTZ R98, R4, R98 ;  /* 0x0000006204627220 */ /* 0x000fe20000410000 */
[----:B------:R-:W-:Y:S01]  /*b550*/  UIMAD UR5, UR7, UR5, UR6 ;  /* 0x00000005070572a4 */ /* 0x000fe2000f8e0206 */
[----:B------:R-:W-:Y:S01]  /*b560*/  IMAD.U32 R4, RZ, RZ, UR12 ;  /* 0x0000000cff047e24 */ /* 0x000fe2000f8e00ff */
[----:B------:R-:W-:Y:S02]  /*b570*/  MOV R8, UR14 ;  /* 0x0000000e00087c02 */ /* 0x000fe40008000f00 */
[----:B------:R-:W-:Y:S01]  /*b580*/  SHF.R.S32.HI R3, RZ, 0x1f, R0 ;  /* 0x0000001fff037819 */ /* 0x000fe20000011400 */
[----:B------:R-:W-:Y:S01]  /*b590*/  UIADD3 UR5, UR15, UR5, URZ ;  /* 0x000000050f057290 */ /* 0x000fe2000fffe03f */
[----:B------:R-:W-:-:S02]  /*b5a0*/  MOV R6, R4 ;  /* 0x0000000400067202 */ /* 0x000fc40000000f00 */
[----:B------:R-:W-:Y:S02]  /*b5b0*/  F2FP.BF16.PACK_AB R28, R59, R28 ;  /* 0x0000001c3b1c723e */ /* 0x000fe400000010ff */
[----:B------:R-:W-:Y:S01]  /*b5c0*/  MOV R4, R8 ;  /* 0x0000000800047202 */ /* 0x000fe20000000f00 */
[----:B------:R-:W4:Y:S01]  /*b5d0*/  S2R R59, SR_CTAID.X ;  /* 0x00000000003b7919 */ /* 0x000f220000002500 */
[----:B------:R-:W-:Y:S02]  /*b5e0*/  LEA.HI R3, R3, R0, RZ, 0x3 ;  /* 0x0000000003037211 */ /* 0x000fe400078f18ff */
[----:B-1----:R-:W-:Y:S02]  /*b5f0*/  SHF.R.S32.HI R8, RZ, 0x1f, R64 ;  /* 0x0000001fff087819 */ /* 0x002fe40000011440 */
[----:B------:R-:W-:Y:S01]  /*b600*/  LEA.HI R2, R14, R14, RZ, 0x1 ;  /* 0x0000000e0e027211 */ /* 0x000fe200078f08ff */
[----:B------:R-:W-:Y:S01]  /*b610*/  @P2 FMUL.FTZ R11, R11, 0.69314718246459960938 ;  /* 0x3f3172180b0b2820 */ /* 0x000fe20000410000 */
[----:B------:R-:W-:-:S02]  /*b620*/  MOV R5, UR13 ;  /* 0x0000000d00057c02 */ /* 0x000fc40008000f00 */
[----:B------:R-:W-:Y:S02]  /*b630*/  F2FP.BF16.PACK_AB R30, R55, R30 ;  /* 0x0000001e371e723e */ /* 0x000fe400000010ff */
[----:B------:R-:W-:Y:S02]  /*b640*/  MOV R5, UR5 ;  /* 0x0000000500057c02 */ /* 0x000fe40008000f00 */
[----:B------:R-:W-:Y:S01]  /*b650*/  F2FP.BF16.PACK_AB R55, R61, R15 ;  /* 0x0000000f3d37723e */ /* 0x000fe200000010ff */
[----:B------:R-:W-:Y:S01]  /*b660*/  IMAD R15, R8, c[0x0][0x3f0], RZ ;  /* 0x0000fc00080f7a24 */ /* 0x000fe200078e02ff */
[----:B------:R-:W-:Y:S02]  /*b670*/  LOP3.LUT R3, R3, 0xffffff8, RZ, 0xc0, !PT ;  /* 0x0ffffff803037812 */ /* 0x000fe400078ec0ff */
[----:B------:R-:W-:Y:S01]  /*b680*/  LOP3.LUT R2, R2, 0x1ffffffe, RZ, 0xc0, !PT ;  /* 0x1ffffffe02027812 */ /* 0x000fe200078ec0ff */
[----:B------:R-:W-:Y:S01]  /*b690*/  UIADD3 UR10, UR13, UR10, URZ ;  /* 0x0000000a0d0a7290 */ /* 0x000fe2000fffe03f */
[----:B------:R-:W-:Y:S01]  /*b6a0*/  MOV R60, 0xff800000 ;  /* 0xff800000003c7802 */ /* 0x000fe20000000f00 */
[----:B------:R-:W-:Y:S01]  /*b6b0*/  @P2 FFMA.FTZ R60, R9, R100, R11 ;  /* 0x00000064093c2223 */ /* 0x000fe2000001000b */
[----:B------:R-:W-:Y:S01]  /*b6c0*/  F2FP.BF16.PACK_AB R31, R16, R31 ;  /* 0x0000001f101f723e */ /* 0x000fe200000010ff */
[C---:B------:R-:W-:Y:S01]  /*b6d0*/  IMAD R16, R0.reuse, 0x200, R14 ;  /* 0x0000020000107824 */ /* 0x040fe200078e020e */
[----:B------:R-:W-:Y:S01]  /*b6e0*/  IADD3 R9, R0, -R3, RZ ;  /* 0x8000000300097210 */ /* 0x000fe20007ffe0ff */
[----:B------:R-:W-:Y:S01]  /*b6f0*/  IMAD R0, R64, c[0x0][0x3f4], R15 ;  /* 0x0000fd0040007a24 */ /* 0x000fe200078e020f */
[----:B------:R-:W-:Y:S01]  /*b700*/  IADD3 R11, R14, -R2, RZ ;  /* 0x800000020e0b7210 */ /* 0x000fe20007ffe0ff */
[----:B------:R-:W-:Y:S01]  /*b710*/  IMAD.WIDE.U32 R2, R64, c[0x0][0x3f0], R4 ;  /* 0x0000fc0040027a25 */ /* 0x000fe200078e0004 */
[----:B------:R-:W-:-:S03]  /*b720*/  F2FP.BF16.PACK_AB R29, R57, R29 ;  /* 0x0000001d391d723e */ /* 0x000fc600000010ff */
[----:B------:R-:W-:Y:S01]  /*b730*/  IMAD R57, R8, c[0x0][0x498], RZ ;  /* 0x0001260008397a24 */ /* 0x000fe200078e02ff */
[----:B------:R-:W-:Y:S02]  /*b740*/  SHF.R.S32.HI R8, RZ, 0x2, R152 ;  /* 0x00000002ff087819 */ /* 0x000fe40000011498 */
[----:B------:R-:W-:Y:S02]  /*b750*/  MOV R7, UR10 ;  /* 0x0000000a00077c02 */ /* 0x000fe40008000f00 */
[C---:B------:R-:W-:Y:S02]  /*b760*/  LOP3.LUT R4, R10.reuse, 0x1, RZ, 0xc0, !PT ;  /* 0x000000010a047812 */ /* 0x040fe400078ec0ff */
[----:B------:R-:W-:Y:S02]  /*b770*/  IADD3 R3, R3, R0, RZ ;  /* 0x0000000003037210 */ /* 0x000fe40007ffe0ff */
[----:B------:R-:W-:Y:S02]  /*b780*/  LEA R0, R9, R8, 0x4 ;  /* 0x0000000809007211 */ /* 0x000fe400078e20ff */
[----:B------:R-:W-:Y:S01]  /*b790*/  SHF.L.U32 R5, R10, 0x6, RZ ;  /* 0x000000060a057819 */ /* 0x000fe200000006ff */
[----:B------:R-:W-:Y:S01]  /*b7a0*/  IMAD.WIDE.U32 R14, R64, c[0x0][0x498], R6 ;  /* 0x00012600400e7a25 */ /* 0x000fe200078e0006 */
[----:B------:R-:W-:-:S02]  /*b7b0*/  R2P PR, R10, 0x6 ;  /* 0x000000060a007804 */ /* 0x000fc40000000000 */
[----:B------:R-:W-:Y:S02]  /*b7c0*/  ISETP.NE.U32.AND P3, PT, R4, 0x1, PT ;  /* 0x000000010400780c */ /* 0x000fe40003f65070 */
[----:B------:R-:W-:Y:S02]  /*b7d0*/  SHF.R.S32.HI R6, RZ, 0x1f, R26 ;  /* 0x0000001fff067819 */ /* 0x000fe4000001141a */
[----:B------:R-:W-:Y:S02]  /*b7e0*/  LEA R4, R11, R0, 0x3 ;  /* 0x000000000b047211 */ /* 0x000fe400078e18ff */
[----:B------:R-:W-:Y:S01]  /*b7f0*/  LOP3.LUT R5, R5, 0x1c0, RZ, 0xc0, !PT ;  /* 0x000001c005057812 */ /* 0x000fe200078ec0ff */
[----:B------:R-:W-:Y:S01]  /*b800*/  IMAD R61, R103, c[0x0][0x388], RZ ;  /* 0x0000e200673d7a24 */ /* 0x000fe200078e02ff */
[C---:B----4-:R-:W-:Y:S01]  /*b810*/  LEA R10, R59.reuse, R4, 0x7 ;  /* 0x000000043b0a7211 */ /* 0x050fe200078e38ff */
[----:B------:R-:W-:Y:S01]  /*b820*/  IMAD R0, R59, 0x80, R0 ;  /* 0x000000803b007824 */ /* 0x000fe200078e0200 */
[----:B------:R-:W-:Y:S01]  /*b830*/  LEA.HI R5, R5, R5, RZ, 0x1d ;  /* 0x0000000505057211 */ /* 0x000fe200078fe8ff */
[----:B------:R-:W-:-:S02]  /*b840*/  IMAD R4, R6, c[0x0][0x3e0], RZ ;  /* 0x0000f80006047a24 */ /* 0x000fc400078e02ff */
[----:B------:R-:W-:Y:S01]  /*b850*/  IMAD.WIDE.U32 R2, R26, c[0x0][0x3e0], R2 ;  /* 0x0000f8001a027a25 */ /* 0x000fe200078e0002 */
[----:B------:R-:W-:Y:S02]  /*b860*/  LEA R5, R16, R5, 0x1 ;  /* 0x0000000510057211 */ /* 0x000fe400078e08ff */
[----:B------:R-:W-:Y:S01]  /*b870*/  ISETP.GE.OR P5, PT, R0, R61, P4 ;  /* 0x0000003d0000720c */ /* 0x000fe200027a6670 */
[----:B------:R-:W-:Y:S01]  /*b880*/  IMAD R4, R26, c[0x0][0x3e4], R4 ;  /* 0x0000f9001a047a24 */ /* 0x000fe200078e0204 */
[----:B------:R-:W-:Y:S01]  /*b890*/  IADD3 R0, R0, 0x8, RZ ;  /* 0x0000000800007810 */ /* 0x000fe20007ffe0ff */
[----:B------:R-:W-:Y:S01]  /*b8a0*/  @P0 IMAD.HI.U32 R7, R10, c[0x0][0x4ec], RZ ;  /* 0x00013b000a070a27 */ /* 0x000fe200078e00ff */
[----:B------:R-:W-:Y:S02]  /*b8b0*/  F2FP.BF16.PACK_AB R13, R105, R13 ;  /* 0x0000000d690d723e */ /* 0x000fe400000010ff */
[----:B------:R-:W-:Y:S02]  /*b8c0*/  F2FP.BF16.PACK_AB R12, R107, R12 ;  /* 0x0000000c6b0c723e */ /* 0x000fe400000010ff */
[----:B------:R-:W-:-:S02]  /*b8d0*/  SHF.L.U32 R5, R5, 0x1, RZ ;  /* 0x0000000105057819 */ /* 0x000fc400000006ff */
[----:B------:R-:W-:Y:S02]  /*b8e0*/  ISETP.GE.OR P4, PT, R0, R61, P4 ;  /* 0x0000003d0000720c */ /* 0x000fe40002786670 */
[----:B------:R-:W-:Y:S02]  /*b8f0*/  IADD3 R3, R3, R4, RZ ;  /* 0x0000000403037210 */ /* 0x000fe40007ffe0ff */
[----:B------:R-:W-:Y:S02]  /*b900*/  MOV R0, R10 ;  /* 0x0000000a00007202 */ /* 0x000fe40000000f00 */
[----:B------:R-:W-:Y:S02]  /*b910*/  SHF.R.S32.HI R6, RZ, 0x1f, R101 ;  /* 0x0000001fff067819 */ /* 0x000fe40000011465 */
[----:B------:R-:W-:Y:S01]  /*b920*/  @P0 SHF.R.U32.HI R0, RZ, c[0x0][0x4f0], R7 ;  /* 0x00013c00ff000a19 */ /* 0x000fe20000011607 */
[----:B------:R-:W-:Y:S01]  /*b930*/  STS [R5+0x80], R13 ;  /* 0x0000800d05007388 */ /* 0x000fe20000000800 */
[----:B------:R-:W-:-:S03]  /*b940*/  IADD3 R8, R5, 0x80, RZ ;  /* 0x0000008005087810 */ /* 0x000fc60007ffe0ff */
[----:B------:R1:W-:Y:S01]  /*b950*/  STS [R5+0x480], R12 ;  /* 0x0004800c05007388 */ /* 0x0003e20000000800 */
[----:B------:R-:W-:Y:S01]  /*b960*/  IMAD R6, R6, c[0x0][0x3d8], RZ ;  /* 0x0000f60006067a24 */ /* 0x000fe200078e02ff */
[----:B------:R-:W-:Y:S01]  /*b970*/  IADD3 R4, R5, 0x70, RZ ;  /* 0x0000007005047810 */ /* 0x000fe20007ffe0ff */
[----:B------:R-:W-:Y:S01]  /*b980*/  IMAD.MOV.U32 R7, RZ, RZ, 0x20 ;  /* 0x00000020ff077424 */ /* 0x000fe200078e00ff */
[----:B------:R-:W-:Y:S01]  /*b990*/  @P3 IADD3 R4, R8, 0x10, RZ ;  /* 0x0000001008043810 */ /* 0x000fe20007ffe0ff */
[----:B------:R-:W-:Y:S01]  /*b9a0*/  IMAD R57, R64, c[0x0][0x49c], R57 ;  /* 0x0001270040397a24 */ /* 0x000fe200078e0239 */
[----:B------:R-:W-:Y:S01]  /*b9b0*/  IADD3 R8, P0, R0, R14, RZ ;  /* 0x0000000e00087210 */ /* 0x000fe20007f1e0ff */
[----:B------:R-:W-:Y:S01]  /*b9c0*/  IMAD R16, R101, c[0x0][0x3dc], R6 ;  /* 0x0000f70065107a24 */ /* 0x000fe200078e0206 */
[----:B------:R-:W-:-:S04]  /*b9d0*/  SHF.R.S32.HI R6, RZ, 0x1f, R0 ;  /* 0x0000001fff067819 */ /* 0x000fc80000011400 */
[----:B------:R-:W-:Y:S01]  /*b9e0*/  IADD3.X R9, R6, R15, R57, P0, !PT ;  /* 0x0000000f06097210 */ /* 0x000fe200007fe439 */
[----:B-1----:R-:W-:Y:S01]  /*b9f0*/  IMAD.WIDE.U32 R12, R101, c[0x0][0x3d8], R2 ;  /* 0x0000f600650c7a25 */ /* 0x002fe200078e0002 */
[----:B------:R-:W-:-:S05]  /*ba00*/  IADD3 R2, -R0, RZ, RZ ;  /* 0x000000ff00027210 */ /* 0x000fca0007ffe1ff */
[----:B------:R-:W-:Y:S01]  /*ba10*/  IMAD R2, R2, c[0x0][0x4e8], R10 ;  /* 0x00013a0002027a24 */ /* 0x000fe200078e020a */
[----:B------:R-:W-:Y:S02]  /*ba20*/  SEL R3, R7, 0xffffffe0, !P1 ;  /* 0xffffffe007037807 */ /* 0x000fe40004800000 */
[----:B------:R-:W-:Y:S02]  /*ba30*/  MOV R6, 0x40 ;  /* 0x0000004000067802 */ /* 0x000fe40000000f00 */
[----:B------:R-:W-:Y:S02]  /*ba40*/  SHF.R.S32.HI R7, RZ, 0x1f, R2 ;  /* 0x0000001fff077819 */ /* 0x000fe40000011402 */
[----:B------:R-:W-:Y:S02]  /*ba50*/  SEL R6, R6, 0xffffffc0, !P2 ;  /* 0xffffffc006067807 */ /* 0x000fe40005000000 */
[----:B------:R-:W-:Y:S01]  /*ba60*/  F2FP.BF16.PACK_AB R17, R109, R17 ;  /* 0x000000116d11723e */ /* 0x000fe200000010ff */
[----:B------:R-:W-:Y:S01]  /*ba70*/  IMAD R7, R7, c[0x0][0x488], RZ ;  /* 0x0001220007077a24 */ /* 0x000fe200078e02ff */
[----:B------:R-:W-:-:S02]  /*ba80*/  F2FP.BF16.PACK_AB R18, R111, R18 ;  /* 0x000000126f12723e */ /* 0x000fc400000010ff */
[----:B------:R-:W-:Y:S02]  /*ba90*/  F2FP.BF16.PACK_AB R19, R113, R19 ;  /* 0x000000137113723e */ /* 0x000fe400000010ff */
[----:B------:R-:W-:Y:S02]  /*baa0*/  F2FP.BF16.PACK_AB R22, R115, R22 ;  /* 0x000000167316723e */ /* 0x000fe400000010ff */
[----:B------:R-:W-:Y:S01]  /*bab0*/  IADD3 R0, R5, R3, RZ ;  /* 0x0000000305007210 */ /* 0x000fe20007ffe0ff */
[C---:B------:R-:W-:Y:S01]  /*bac0*/  IMAD R10, R2.reuse, c[0x0][0x48c], R7 ;  /* 0x00012300020a7a24 */ /* 0x040fe200078e0207 */
[----:B------:R-:W-:Y:S02]  /*bad0*/  F2FP.BF16.PACK_AB R21, R117, R21 ;  /* 0x000000157515723e */ /* 0x000fe400000010ff */
[----:B------:R-:W-:Y:S02]  /*bae0*/  F2FP.BF16.PACK_AB R20, R119, R20 ;  /* 0x000000147714723e */ /* 0x000fe400000010ff */
[----:B------:R-:W-:Y:S01]  /*baf0*/  IADD3 R15, R3, R4, RZ ;  /* 0x00000004030f7210 */ /* 0x000fe20007ffe0ff */
[----:B------:R-:W-:Y:S01]  /*bb00*/  IMAD.WIDE.U32 R8, R2, c[0x0][0x488], R8 ;  /* 0x0001220002087a25 */ /* 0x000fe200078e0008 */
[----:B------:R-:W-:-:S02]  /*bb10*/  F2FP.BF16.PACK_AB R23, R121, R23 ;  /* 0x000000177917723e */ /* 0x000fc400000010ff */
[----:B------:R-:W-:Y:S01]  /*bb20*/  F2FP.BF16.PACK_AB R24, R123, R24 ;  /* 0x000000187b18723e */ /* 0x000fe200000010ff */
[C---:B------:R-:W-:Y:S01]  /*bb30*/  IMAD.IADD R7, R6.reuse, 0x1, R4 ;  /* 0x0000000106077824 */ /* 0x040fe200078e0204 */
[----:B------:R-:W-:Y:S01]  /*bb40*/  IADD3 R3, R5, R6, RZ ;  /* 0x0000000605037210 */ /* 0x000fe20007ffe0ff */
[----:B------:R-:W-:Y:S01]  /*bb50*/  STS [R4], R17 ;  /* 0x0000001104007388 */ /* 0x000fe20000000800 */
[----:B------:R-:W-:Y:S02]  /*bb60*/  F2FP.BF16.PACK_AB R25, R125, R25 ;  /* 0x000000197d19723e */ /* 0x000fe400000010ff */
[----:B------:R-:W-:Y:S01]  /*bb70*/  F2FP.BF16.PACK_AB R27, R127, R27 ;  /* 0x0000001b7f1b723e */ /* 0x000fe200000010ff */
[----:B------:R-:W-:Y:S01]  /*bb80*/  STS [R4+0x400], R18 ;  /* 0x0004001204007388 */ /* 0x000fe20000000800 */
[----:B------:R-:W-:Y:S02]  /*bb90*/  F2FP.BF16.PACK_AB R43, R129, R43 ;  /* 0x0000002b812b723e */ /* 0x000fe400000010ff */
[----:B------:R-:W-:Y:S01]  /*bba0*/  F2FP.BF16.PACK_AB R42, R131, R42 ;  /* 0x0000002a832a723e */ /* 0x000fe200000010ff */
[----:B------:R-:W-:Y:S01]  /*bbb0*/  STS [R0+0x80], R19 ;  /* 0x0000801300007388 */ /* 0x000fe20000000800 */
[----:B------:R-:W-:-:S02]  /*bbc0*/  IADD3 R2, R6, R0, RZ ;  /* 0x0000000006027210 */ /* 0x000fc40007ffe0ff */
[----:B------:R-:W-:Y:S01]  /*bbd0*/  F2FP.BF16.PACK_AB R41, R133, R41 ;  /* 0x000000298529723e */ /* 0x000fe200000010ff */
[----:B------:R-:W-:Y:S01]  /*bbe0*/  STS [R0+0x480], R22 ;  /* 0x0004801600007388 */ /* 0x000fe20000000800 */
[----:B------:R-:W-:Y:S02]  /*bbf0*/  F2FP.BF16.PACK_AB R40, R135, R40 ;  /* 0x000000288728723e */ /* 0x000fe400000010ff */
[----:B------:R-:W-:Y:S01]  /*bc00*/  IADD3 R6, R15, R6, RZ ;  /* 0x000000060f067210 */ /* 0x000fe20007ffe0ff */
[----:B------:R-:W-:Y:S01]  /*bc10*/  STS [R15], R21 ;  /* 0x000000150f007388 */ /* 0x000fe20000000800 */
[----:B------:R-:W-:Y:S02]  /*bc20*/  F2FP.BF16.PACK_AB R39, R137, R39 ;  /* 0x000000278927723e */ /* 0x000fe400000010ff */
[----:B------:R-:W-:Y:S01]  /*bc30*/  F2FP.BF16.PACK_AB R38, R139, R38 ;  /* 0x000000268b26723e */ /* 0x000fe200000010ff */
[----:B------:R-:W-:Y:S01]  /*bc40*/  STS [R15+0x400], R20 ;  /* 0x000400140f007388 */ /* 0x000fe20000000800 */
[----:B------:R-:W-:-:S02]  /*bc50*/  F2FP.BF16.PACK_AB R37, R141, R37 ;  /* 0x000000258d25723e */ /* 0x000fc400000010ff */
[----:B------:R-:W-:Y:S01]  /*bc60*/  F2FP.BF16.PACK_AB R36, R143, R36 ;  /* 0x000000248f24723e */ /* 0x000fe200000010ff */
[----:B------:R-:W-:Y:S01]  /*bc70*/  STS [R3+0x80], R23 ;  /* 0x0000801703007388 */ /* 0x000fe20000000800 */
[----:B------:R-:W-:Y:S02]  /*bc80*/  F2FP.BF16.PACK_AB R35, R145, R35 ;  /* 0x000000239123723e */ /* 0x000fe400000010ff */
[----:B------:R-:W-:Y:S01]  /*bc90*/  F2FP.BF16.PACK_AB R34, R147, R34 ;  /* 0x000000229322723e */ /* 0x000fe200000010ff */
[----:B------:R-:W-:Y:S01]  /*bca0*/  STS [R3+0x480], R24 ;  /* 0x0004801803007388 */ /* 0x000fe20000000800 */
[----:B------:R-:W-:Y:S02]  /*bcb0*/  F2FP.BF16.PACK_AB R33, R149, R33 ;  /* 0x000000219521723e */ /* 0x000fe400000010ff */
[----:B------:R-:W-:Y:S01]  /*bcc0*/  F2FP.BF16.PACK_AB R32, R151, R32 ;  /* 0x000000209720723e */ /* 0x000fe200000010ff */
[----:B------:R-:W-:Y:S04]  /*bcd0*/  STS [R7], R25 ;  /* 0x0000001907007388 */ /* 0x000fe80000000800 */
[----:B------:R-:W-:Y:S04]  /*bce0*/  STS [R7+0x400], R27 ;  /* 0x0004001b07007388 */ /* 0x000fe80000000800 */
[----:B------:R-:W-:Y:S04]  /*bcf0*/  STS [R2+0x80], R43 ;  /* 0x0000802b02007388 */ /* 0x000fe80000000800 */
[----:B------:R-:W-:Y:S04]  /*bd00*/  STS [R2+0x480], R42 ;  /* 0x0004802a02007388 */ /* 0x000fe80000000800 */
[----:B------:R-:W-:Y:S04]  /*bd10*/  STS [R6], R41 ;  /* 0x0000002906007388 */ /* 0x000fe80000000800 */
[----:B------:R-:W-:Y:S04]  /*bd20*/  STS [R6+0x400], R40 ;  /* 0x0004002806007388 */ /* 0x000fe80000000800 */
[----:B------:R-:W-:Y:S04]  /*bd30*/  STS [R5+0x4080], R39 ;  /* 0x0040802705007388 */ /* 0x000fe80000000800 */
[----:B------:R-:W-:Y:S01]  /*bd40*/  STS [R5+0x4480], R38 ;  /* 0x0044802605007388 */ /* 0x000fe20000000800 */
[----:B------:R-:W-:-:S03]  /*bd50*/  F2FP.BF16.PACK_AB R53, R73, R53 ;  /* 0x000000354935723e */ /* 0x000fc600000010ff */
        /* <DEDUP_REMOVED lines=15> */
[----:B------:R-:W-:-:S03]  /*be50*/  LEA R14, P0, R8, c[0x0][0x450], 0x2 ;  /* 0x00011400080e7a11 */ /* 0x000fc600078010ff */
[----:B------:R-:W-:Y:S01]  /*be60*/  STS [R7+0x4000], R29 ;  /* 0x0040001d07007388 */ /* 0x000fe20000000800 */
[----:B------:R-:W-:-:S03]  /*be70*/  IADD3 R9, R9, R10, RZ ;  /* 0x0000000a09097210 */ /* 0x000fc60007ffe0ff */
        /* <DEDUP_REMOVED lines=13> */
[----:B------:R-:W-:-:S03]  /*bf50*/  LEA.HI.X R9, R8, c[0x0][0x454], R9, 0x2, P0 ;  /* 0x0001150008097a11 */ /* 0x000fc600000f1409 */
[----:B------:R-:W-:Y:S04]  /*bf60*/  STS [R4+0x8000], R53 ;  /* 0x0080003504007388 */ /* 0x000fe80000000800 */
[----:B------:R2:W-:Y:S04]  /*bf70*/  STS [R4+0x8400], R74 ;  /* 0x0084004a04007388 */ /* 0x0005e80000000800 */
[----:B------:R-:W-:Y:S04]  /*bf80*/  STS [R0+0x8080], R52 ;  /* 0x0080803400007388 */ /* 0x000fe80000000800 */
        /* <DEDUP_REMOVED lines=11> */
[----:B------:R-:W-:Y:S04]  /*c040*/  SHFL.IDX PT, R10, R14, RZ, 0x1c1f ;  /* 0x001c1fff0e0a7589 */ /* 0x000fe800000e0000 */
[----:B------:R-:W1:Y:S04]  /*c050*/  SHFL.IDX PT, R11, R9, RZ, 0x1c1f ;  /* 0x001c1fff090b7589 */ /* 0x000e6800000e0000 */
[----:B------:R-:W-:Y:S06]  /*c060*/  BAR.SYNC.DEFER_BLOCKING 0x1, 0x100 ;  /* 0x0044000000007b1d */ /* 0x000fec0000010000 */
[----:B------:R-:W-:Y:S04]  /*c070*/  SHFL.IDX PT, R8, R14, 0x1, 0x1c1f ;  /* 0x003c1f000e087f89 */ /* 0x000fe800000e0000 */
[----:B------:R-:W4:Y:S01]  /*c080*/  SHFL.IDX PT, R9, R9, 0x1, 0x1c1f ;  /* 0x003c1f0009097f89 */ /* 0x000f2200000e0000 */
[----:B--2---:R-:W-:-:S03]  /*c090*/  SHF.L.U32 R4, R71, 0x1, RZ ;  /* 0x0000000147047819 */ /* 0x004fc600000006ff */
[----:B-1----:R1:W-:Y:S04]  /*c0a0*/  @!P5 ST.E [R10.64], R60 ;  /* 0x0000003c0a00d985 */ /* 0x0023e8000c101908 */
[----:B----4-:R1:W-:Y:S04]  /*c0b0*/  @!P4 ST.E [R8.64], R58 ;  /* 0x0000003a0800c985 */ /* 0x0103e8000c101908 */
[----:B------:R1:W2:Y:S04]  /*c0c0*/  LDS.128 R32, [R4+0x1080] ;  /* 0x0010800004207984 */ /* 0x0002a80000000c00 */
[----:B------:R1:W4:Y:S04]  /*c0d0*/  LDS.128 R44, [R4+0x2080] ;  /* 0x00208000042c7984 */ /* 0x0003280000000c00 */
[----:B------:R1:W1:Y:S04]  /*c0e0*/  LDS.128 R52, [R4+0x3080] ;  /* 0x0030800004347984 */ /* 0x0002680000000c00 */
[----:B------:R1:W1:Y:S04]  /*c0f0*/  LDS.128 R28, [R4+0x5080] ;  /* 0x00508000041c7984 */ /* 0x0002680000000c00 */
[----:B------:R1:W1:Y:S04]  /*c100*/  LDS.128 R40, [R4+0x6080] ;  /* 0x0060800004287984 */ /* 0x0002680000000c00 */
[----:B------:R1:W1:Y:S04]  /*c110*/  LDS.128 R48, [R4+0x7080] ;  /* 0x0070800004307984 */ /* 0x0002680000000c00 */
[----:B------:R1:W1:Y:S04]  /*c120*/  LDS.128 R24, [R4+0x9080] ;  /* 0x0090800004187984 */ /* 0x0002680000000c00 */
[----:B------:R1:W1:Y:S04]  /*c130*/  LDS.128 R36, [R4+0xa080] ;  /* 0x00a0800004247984 */ /* 0x0002680000000c00 */
[----:B------:R1:W1:Y:S01]  /*c140*/  LDS.128 R56, [R4+0xb080] ;  /* 0x00b0800004387984 */ /* 0x0002620000000c00 */
[----:B------:R-:W-:-:S02]  /*c150*/  IADD3 R0, R13, R16, RZ ;  /* 0x000000100d007210 */ /* 0x000fc40007ffe0ff */
[----:B------:R-:W-:-:S04]  /*c160*/  LEA R21, P0, R12, c[0x0][0x380], 0x1 ;  /* 0x0000e0000c157a11 */ /* 0x000fc800078008ff */
[----:B------:R-:W-:Y:S02]  /*c170*/  LEA.HI.X R20, R12, c[0x0][0x384], R0, 0x1, P0 ;  /* 0x0000e1000c147a11 */ /* 0x000fe400000f0c00 */
[----:B---3--:R-:W-:Y:S01]  /*c180*/  ISETP.GE.AND P0, PT, R67, R61, PT ;  /* 0x0000003d4300720c */ /* 0x008fe20003f06270 */
[----:B------:R3:W1:Y:S01]  /*c190*/  SHFL.IDX PT, R2, R21, RZ, 0x181f ;  /* 0x00181fff15027589 */ /* 0x00066200000e0000 */
[----:B------:R-:W-:Y:S03]  /*c1a0*/  BSSY B0, `(.L_x_4) ;  /* 0x0000015000007945 */ /* 0x000fe60003800000 */
[----:B------:R3:W1:Y:S08]  /*c1b0*/  SHFL.IDX PT, R3, R20, RZ, 0x181f ;  /* 0x00181fff14037589 */ /* 0x00067000000e0000 */
[----:B------:R-:W-:Y:S05]  /*c1c0*/  @P0 BRA `(.L_x_5) ;  /* 0x0000012000000947 */ /* 0x000fea0003800000 */
[----:B--2-4-:R-:W2:Y:S01]  /*c1d0*/  LDS.128 R16, [R4+0x80] ;  /* 0x0000800004107984 */ /* 0x014ea20000000c00 */
[----:B-----5:R-:W-:-:S02]  /*c1e0*/  ISETP.GE.AND P1, PT, R65, c[0x0][0x3c8], PT ;  /* 0x0000f20041007a0c */ /* 0x020fc40003f26270 */
[----:B------:R-:W-:Y:S01]  /*c1f0*/  ISETP.GE.AND P0, PT, R63, c[0x0][0x3c8], PT ;  /* 0x0000f2003f007a0c */ /* 0x000fe20003f06270 */
[----:B------:R-:W4:Y:S01]  /*c200*/  LDS.128 R12, [R4+0x4080] ;  /* 0x00408000040c7984 */ /* 0x000f220000000c00 */
[----:B------:R-:W-:-:S03]  /*c210*/  ISETP.GE.AND P2, PT, R68, c[0x0][0x3c8], PT ;  /* 0x0000f20044007a0c */ /* 0x000fc60003f46270 */
[----:B-1----:R1:W3:Y:S08]  /*c220*/  LDS.128 R8, [R4+0x8080] ;  /* 0x0080800004087984 */ /* 0x0022f00000000c00 */
[----:B------:R-:W-:Y:S02]  /*c230*/  @!P0 SHF.R.S32.HI R0, RZ, 0x1f, R63 ;  /* 0x0000001fff008819 */ /* 0x000fe4000001143f */
[----:B------:R-:W-:-:S02]  /*c240*/  @!P2 IMAD.WIDE R6, R68, 0x2, R2 ;  /* 0x000000024406a825 */ /* 0x000fc400078e0202 */
[----:B------:R-:W-:-:S04]  /*c250*/  @!P0 LEA.HI R0, R0, R63, RZ, 0x3 ;  /* 0x0000003f00008211 */ /* 0x000fc800078f18ff */
[----:B------:R-:W-:Y:S02]  /*c260*/  @!P0 LOP3.LUT R0, R0, 0xfffffff8, RZ, 0xc0, !PT ;  /* 0xfffffff800008812 */ /* 0x000fe400078ec0ff */
[----:B-1----:R-:W-:-:S04]  /*c270*/  @!P1 SHF.R.S32.HI R4, RZ, 0x1f, R65 ;  /* 0x0000001fff049819 */ /* 0x002fc80000011441 */
[----:B------:R-:W-:-:S04]  /*c280*/  @!P1 LEA.HI R4, R4, R65, RZ, 0x3 ;  /* 0x0000004104049211 */ /* 0x000fc800078f18ff */
[----:B------:R-:W-:Y:S01]  /*c290*/  @!P1 LOP3.LUT R4, R4, 0xfffffff8, RZ, 0xc0, !PT ;  /* 0xfffffff804049812 */ /* 0x000fe200078ec0ff */
[----:B--2---:R1:W-:Y:S04]  /*c2a0*/  @!P2 ST.E.128 [R6.64], R16 ;  /* 0x000000100600a985 */ /* 0x0043e8000c101d08 */
[----:B------:R-:W-:-:S04]  /*c2b0*/  @!P1 IMAD.WIDE R4, R4, 0x2, R2 ;  /* 0x0000000204049825 */ /* 0x000fc800078e0202 */
[----:B------:R-:W-:Y:S01]  /*c2c0*/  @!P0 IMAD.WIDE R2, R0, 0x2, R2 ;  /* 0x0000000200028825 */ /* 0x000fe200078e0202 */
[----:B----4-:R1:W-:Y:S04]  /*c2d0*/  @!P1 ST.E.128 [R4.64], R12 ;  /* 0x0000000c04009985 */ /* 0x0103e8000c101d08 */
[----:B---3--:R1:W-:Y:S02]  /*c2e0*/  @!P0 ST.E.128 [R2.64], R8 ;  /* 0x0000000802008985 */ /* 0x0083e4000c101d08 */
.L_x_5:
[----:B--2-4-:R-:W-:Y:S05]  /*c2f0*/  BSYNC B0 ;  /* 0x0000000000007941 */ /* 0x014fea0003800000 */
.L_x_4:
[----:B------:R-:W-:Y:S01]  /*c300*/  IADD3 R0, R67, 0x20, RZ ;  /* 0x0000002043007810 */ /* 0x000fe20007ffe0ff */
[----:B-1----:R1:W2:Y:S01]  /*c310*/  SHFL.IDX PT, R3, R20, 0x1, 0x181f ;  /* 0x00381f0014037f89 */ /* 0x0022a200000e0000 */
[----:B------:R-:W-:Y:S02]  /*c320*/  BSSY B0, `(.L_x_6) ;  /* 0x0000013000007945 */ /* 0x000fe40003800000 */
[----:B------:R-:W-:Y:S01]  /*c330*/  ISETP.GE.AND P0, PT, R0, R61, PT ;  /* 0x0000003d0000720c */ /* 0x000fe20003f06270 */
[----:B------:R1:W4:-:S12]  /*c340*/  SHFL.IDX PT, R2, R21, 0x1, 0x181f ;  /* 0x00381f0015027f89 */ /* 0x00031800000e0000 */
[----:B------:R-:W-:Y:S05]  /*c350*/  @P0 BRA `(.L_x_7) ;  /* 0x000000f000000947 */ /* 0x000fea0003800000 */
[----:B-----5:R-:W-:Y:S02]  /*c360*/  ISETP.GE.AND P1, PT, R65, c[0x0][0x3c8], PT ;  /* 0x0000f20041007a0c */ /* 0x020fe40003f26270 */
[----:B------:R-:W-:Y:S02]  /*c370*/  ISETP.GE.AND P0, PT, R63, c[0x0][0x3c8], PT ;  /* 0x0000f2003f007a0c */ /* 0x000fe40003f06270 */
[----:B------:R-:W-:-:S09]  /*c380*/  ISETP.GE.AND P2, PT, R68, c[0x0][0x3c8], PT ;  /* 0x0000f20044007a0c */ /* 0x000fd20003f46270 */
[----:B------:R-:W-:Y:S02]  /*c390*/  @!P1 SHF.R.S32.HI R4, RZ, 0x1f, R65 ;  /* 0x0000001fff049819 */ /* 0x000fe40000011441 */
[----:B------:R-:W-:Y:S02]  /*c3a0*/  @!P0 SHF.R.S32.HI R0, RZ, 0x1f, R63 ;  /* 0x0000001fff008819 */ /* 0x000fe4000001143f */
[----:B------:R-:W-:Y:S01]  /*c3b0*/  @!P1 LEA.HI R4, R4, R65, RZ, 0x3 ;  /* 0x0000004104049211 */ /* 0x000fe200078f18ff */
[--C-:B--2-4-:R-:W-:Y:S01]  /*c3c0*/  @!P2 IMAD.WIDE R6, R68, 0x2, R2.reuse ;  /* 0x000000024406a825 */ /* 0x114fe200078e0202 */
[----:B------:R-:W-:Y:S02]  /*c3d0*/  @!P0 LEA.HI R0, R0, R63, RZ, 0x3 ;  /* 0x0000003f00008211 */ /* 0x000fe400078f18ff */
[----:B------:R-:W-:Y:S02]  /*c3e0*/  @!P1 LOP3.LUT R4, R4, 0xfffffff8, RZ, 0xc0, !PT ;  /* 0xfffffff804049812 */ /* 0x000fe400078ec0ff */
[----:B------:R-:W-:Y:S01]  /*c3f0*/  @!P0 LOP3.LUT R0, R0, 0xfffffff8, RZ, 0xc0, !PT ;  /* 0xfffffff800008812 */ /* 0x000fe200078ec0ff */
[----:B------:R2:W-:Y:S02]  /*c400*/  @!P2 ST.E.128 [R6.64], R32 ;  /* 0x000000200600a985 */ /* 0x0005e4000c101d08 */
[----:B------:R-:W-:-:S04]  /*c410*/  @!P1 IMAD.WIDE R4, R4, 0x2, R2 ;  /* 0x0000000204049825 */ /* 0x000fc800078e0202 */
[----:B------:R-:W-:Y:S01]  /*c420*/  @!P0 IMAD.WIDE R2, R0, 0x2, R2 ;  /* 0x0000000200028825 */ /* 0x000fe200078e0202 */
[----:B------:R2:W-:Y:S04]  /*c430*/  @!P1 ST.E.128 [R4.64], R28 ;  /* 0x0000001c04009985 */ /* 0x0005e8000c101d08 */
[----:B------:R2:W-:Y:S02]  /*c440*/  @!P0 ST.E.128 [R2.64], R24 ;  /* 0x0000001802008985 */ /* 0x0005e4000c101d08 */
.L_x_7:
[----:B------:R-:W-:Y:S05]  /*c450*/  BSYNC B0 ;  /* 0x0000000000007941 */ /* 0x000fea0003800000 */
.L_x_6:
[----:B------:R-:W-:Y:S01]  /*c460*/  IADD3 R0, R67, 0x40, RZ ;  /* 0x0000004043007810 */ /* 0x000fe20007ffe0ff */
[----:B--2---:R2:W1:Y:S01]  /*c470*/  SHFL.IDX PT, R3, R20, 0x2, 0x181f ;  /* 0x00581f0014037f89 */ /* 0x00446200000e0000 */
[----:B------:R-:W-:Y:S02]  /*c480*/  BSSY B0, `(.L_x_8) ;  /* 0x0000013000007945 */ /* 0x000fe40003800000 */
[----:B------:R-:W-:Y:S01]  /*c490*/  ISETP.GE.AND P0, PT, R0, R61, PT ;  /* 0x0000003d0000720c */ /* 0x000fe20003f06270 */
[----:B----4-:R2:W4:-:S12]  /*c4a0*/  SHFL.IDX PT, R2, R21, 0x2, 0x181f ;  /* 0x00581f0015027f89 */ /* 0x01051800000e0000 */
[----:B------:R-:W-:Y:S05]  /*c4b0*/  @P0 BRA `(.L_x_9) ;  /* 0x000000f000000947 */ /* 0x000fea0003800000 */
[----:B-----5:R-:W-:Y:S02]  /*c4c0*/  ISETP.GE.AND P1, PT, R65, c[0x0][0x3c8], PT ;  /* 0x0000f20041007a0c */ /* 0x020fe40003f26270 */
[----:B------:R-:W-:Y:S02]  /*c4d0*/  ISETP.GE.AND P0, PT, R63, c[0x0][0x3c8], PT ;  /* 0x0000f2003f007a0c */ /* 0x000fe40003f06270 */
[----:B------:R-:W-:-:S09]  /*c4e0*/  ISETP.GE.AND P2, PT, R68, c[0x0][0x3c8], PT ;  /* 0x0000f20044007a0c */ /* 0x000fd20003f46270 */
[----:B------:R-:W-:Y:S02]  /*c4f0*/  @!P1 SHF.R.S32.HI R4, RZ, 0x1f, R65 ;  /* 0x0000001fff049819 */ /* 0x000fe40000011441 */
[----:B------:R-:W-:Y:S02]  /*c500*/  @!P0 SHF.R.S32.HI R0, RZ, 0x1f, R63 ;  /* 0x0000001fff008819 */ /* 0x000fe4000001143f */
[----:B------:R-:W-:Y:S01]  /*c510*/  @!P1 LEA.HI R4, R4, R65, RZ, 0x3 ;  /* 0x0000004104049211 */ /* 0x000fe200078f18ff */
[--C-:B-1--4-:R-:W-:Y:S01]  /*c520*/  @!P2 IMAD.WIDE R6, R68, 0x2, R2.reuse ;  /* 0x000000024406a825 */ /* 0x112fe200078e0202 */
        /* <DEDUP_REMOVED lines=8> */
.L_x_9:
[----:B------:R-:W-:Y:S05]  /*c5b0*/  BSYNC B0 ;  /* 0x0000000000007941 */ /* 0x000fea0003800000 */
.L_x_8:
[----:B------:R-:W-:Y:S01]  /*c5c0*/  IADD3 R0, R67, 0x60, RZ ;  /* 0x0000006043007810 */ /* 0x000fe20007ffe0ff */
[----:B-1----:R1:W2:Y:S03]  /*c5d0*/  SHFL.IDX PT, R7, R20, 0x3, 0x181f ;  /* 0x00781f0014077f89 */ /* 0x0022a600000e0000 */
[----:B------:R-:W-:Y:S01]  /*c5e0*/  ISETP.GE.AND P0, PT, R0, R61, PT ;  /* 0x0000003d0000720c */ /* 0x000fe20003f06270 */
[----:B------:R1:W3:-:S12]  /*c5f0*/  SHFL.IDX PT, R6, R21, 0x3, 0x181f ;  /* 0x00781f0015067f89 */ /* 0x0002d800000e0000 */
[----:B------:R-:W-:Y:S05]  /*c600*/  @P0 EXIT ;  /* 0x000000000000094d */ /* 0x000fea0003800000 */
[----:B-----5:R-:W-:Y:S02]  /*c610*/  ISETP.GE.AND P0, PT, R65, c[0x0][0x3c8], PT ;  /* 0x0000f20041007a0c */ /* 0x020fe40003f06270 */
[----:B------:R-:W-:-:S11]  /*c620*/  ISETP.GE.AND P1, PT, R68, c[0x0][0x3c8], PT ;  /* 0x0000f20044007a0c */ /* 0x000fd60003f26270 */
[----:B------:R-:W-:Y:S02]  /*c630*/  @!P0 SHF.R.S32.HI R0, RZ, 0x1f, R65 ;  /* 0x0000001fff008819 */ /* 0x000fe40000011441 */
[----:B--23--:R-:W-:Y:S02]  /*c640*/  @!P1 IMAD.WIDE R4, R68, 0x2, R6 ;  /* 0x0000000244049825 */ /* 0x00cfe400078e0206 */
[----:B------:R-:W-:-:S03]  /*c650*/  @!P0 LEA.HI R0, R0, R65, RZ, 0x3 ;  /* 0x0000004100008211 */ /* 0x000fc600078f18ff */
[----:B------:R2:W-:Y:S01]  /*c660*/  @!P1 ST.E.128 [R4.64], R52 ;  /* 0x0000003404009985 */ /* 0x0005e2000c101d08 */
[----:B------:R-:W-:-:S05]  /*c670*/  @!P0 LOP3.LUT R0, R0, 0xfffffff8, RZ, 0xc0, !PT ;  /* 0xfffffff800008812 */ /* 0x000fca00078ec0ff */
[----:B----4-:R-:W-:-:S05]  /*c680*/  @!P0 IMAD.WIDE R2, R0, 0x2, R6 ;  /* 0x0000000200028825 */ /* 0x010fca00078e0206 */
[----:B------:R2:W-:Y:S01]  /*c690*/  @!P0 ST.E.128 [R2.64], R48 ;  /* 0x0000003002008985 */ /* 0x0005e2000c101d08 */
[----:B------:R-:W-:-:S13]  /*c6a0*/  ISETP.GE.AND P0, PT, R63, c[0x0][0x3c8], PT ;  /* 0x0000f2003f007a0c */ /* 0x000fda0003f06270 */
[----:B------:R-:W-:Y:S05]  /*c6b0*/  @P0 EXIT ;  /* 0x000000000000094d */ /* 0x000fea0003800000 */
[----:B------:R-:W-:-:S04]  /*c6c0*/  SHF.R.S32.HI R0, RZ, 0x1f, R63 ;  /* 0x0000001fff007819 */ /* 0x000fc8000001143f */
[----:B------:R-:W-:-:S04]  /*c6d0*/  LEA.HI R0, R0, R63, RZ, 0x3 ;  /* 0x0000003f00007211 */ /* 0x000fc800078f18ff */
[----:B------:R-:W-:-:S05]  /*c6e0*/  LOP3.LUT R0, R0, 0xfffffff8, RZ, 0xc0, !PT ;  /* 0xfffffff800007812 */ /* 0x000fca00078ec0ff */
[----:B--2---:R-:W-:-:S05]  /*c6f0*/  IMAD.WIDE R2, R0, 0x2, R6 ;  /* 0x0000000200027825 */ /* 0x004fca00078e0206 */
[----:B------:R-:W-:Y:S01]  /*c700*/  ST.E.128 [R2.64], R56 ;  /* 0x0000003802007985 */ /* 0x000fe2000c101d08 */
[----:B------:R-:W-:Y:S05]  /*c710*/  EXIT ;  /* 0x000000000000794d */ /* 0x000fea0003800000 */
.L_x_10:
[----:B------:R-:W-:-:S00]  /*c720*/  BRA `(.L_x_10) ;  /* 0xfffffff000007947 */ /* 0x000fc0000383ffff */
[----:B------:R-:W-:-:S00]  /*c730*/  NOP ;  /* 0x0000000000007918 */ /* 0x000fc00000000000 */
        /* <DEDUP_REMOVED lines=12> */
.L_x_2614:


//--------------------- .text._ZN7cutlass13device_kernelIN5flash19enable_sm80_to_sm89INS1_16FlashAttnFwdSm80INS1_25CollectiveMainloopFwdSm80ILi8ELi1ELb1EN4cute5tupleIJNS5_1CILi128EEENS7_ILi96EEENS7_ILi192EEEEEELi192ENS_10bfloat16_tEfNS_4arch4Sm80ELb0ELb0ELb1ELb1ELb0ELb0ELb1ELb0EEENS1_21CollectiveEpilogueFwdINS6_IJS8_SA_S9_EEENS6_IJNS7_ILi1EEESI_SI_EEESC_SE_Li256ELb1ELb1ELb0ELb0EEENS1_19SingleTileSchedulerILb1ELb0ELb1ELi128EEEEEEEEEvNT_6ParamsE --------------------------
	.section	.text._ZN7cutlass13device_kernelIN5flash19enable_sm80_to_sm89INS1_16FlashAttnFwdSm80INS1_25CollectiveMainloopFwdSm80ILi8ELi1ELb1EN4cute5tupleIJNS5_1CILi128EEENS7_ILi96EEENS7_ILi192EEEEEELi192ENS_10bfloat16_tEfNS_4arch4Sm80ELb0ELb0ELb1ELb1ELb0ELb0ELb1ELb0EEENS1_21CollectiveEpilogueFwdINS6_IJS8_SA_S9_EEENS6_IJNS7_ILi1EEESI_SI_EEESC_SE_Li256ELb1ELb1ELb0ELb0EEENS1_19SingleTileSchedulerILb1ELb0ELb1ELi128EEEEEEEEEvNT_6ParamsE,"ax",@progbits
	.sectioninfo	@"SHI_REGISTERS=255"
	.align	128
.text._ZN7cutlass13device_kernelIN5flash19enable_sm80_to_sm89INS1_16FlashAttnFwdSm80INS1_25CollectiveMainloopFwdSm80ILi8ELi1ELb1EN4cute5tupleIJNS5_1CILi128EEENS7_ILi96EEENS7_ILi192EEEEEELi192ENS_10bfloat16_tEfNS_4arch4Sm80ELb0ELb0ELb1ELb1ELb0ELb0ELb1ELb0EEENS1_21CollectiveEpilogueFwdINS6_IJS8_SA_S9_EEENS6_IJNS7_ILi1EEESI_SI_EEESC_SE_Li256ELb1ELb1ELb0ELb0EEENS1_19SingleTileSchedulerILb1ELb0ELb1ELi128EEEEEEEEEvNT_6ParamsE:
        .type           _ZN7cutlass13device_kernelIN5flash19enable_sm80_to_sm89INS1_16FlashAttnFwdSm80INS1_25CollectiveMainloopFwdSm80ILi8ELi1ELb1EN4cute5tupleIJNS5_1CILi128EEENS7_ILi96EEENS7_ILi192EEEEEELi192ENS_10bfloat16_tEfNS_4arch4Sm80ELb0ELb0ELb1ELb1ELb0ELb0ELb1ELb0EEENS1_21CollectiveEpilogueFwdINS6_IJS8_SA_S9_EEENS6_IJNS7_ILi1EEESI_SI_EEESC_SE_Li256ELb1ELb1ELb0ELb0EEENS1_19SingleTileSchedulerILb1ELb0ELb1ELi128EEEEEEEEEvNT_6ParamsE,@function
        .size           _ZN7cutlass13device_kernelIN5flash19enable_sm80_to_sm89INS1_16FlashAttnFwdSm80INS1_25CollectiveMainloopFwdSm80ILi8ELi1ELb1EN4cute5tupleIJNS5_1CILi128EEENS7_ILi96EEENS7_ILi192EEEEEELi192ENS_10bfloat16_tEfNS_4arch4Sm80ELb0ELb0ELb1ELb1ELb0ELb0ELb1ELb0EEENS1_21CollectiveEpilogueFwdINS6_IJS8_SA_S9_EEENS6_IJNS7_ILi1EEESI_SI_EEESC_SE_Li256ELb1ELb1ELb0ELb0EEENS1_19SingleTileSchedulerILb1ELb0ELb1ELi128EEEEEEEEEvNT_6ParamsE,(.L_x_2615 - _ZN7cutlass13device_kernelIN5flash19enable_sm80_to_sm89INS1_16FlashAttnFwdSm80INS1_25CollectiveMainloopFwdSm80ILi8ELi1ELb1EN4cute5tupleIJNS5_1CILi128EEENS7_ILi96EEENS7_ILi192EEEEEELi192ENS_10bfloat16_tEfNS_4arch4Sm80ELb0ELb0ELb1ELb1ELb0ELb0ELb1ELb0EEENS1_21CollectiveEpilogueFwdINS6_IJS8_SA_S9_EEENS6_IJNS7_ILi1EEESI_SI_EEESC_SE_Li256ELb1ELb1ELb0ELb0EEENS1_19SingleTileSchedulerILb1ELb0ELb1ELi128EEEEEEEEEvNT_6ParamsE)
        .other          _ZN7cutlass13device_kernelIN5flash19enable_sm80_to_sm89INS1_16FlashAttnFwdSm80INS1_25CollectiveMainloopFwdSm80ILi8ELi1ELb1EN4cute5tupleIJNS5_1CILi128EEENS7_ILi96EEENS7_ILi192EEEEEELi192ENS_10bfloat16_tEfNS_4arch4Sm80ELb0ELb0ELb1ELb1ELb0ELb0ELb1ELb0EEENS1_21CollectiveEpilogueFwdINS6_IJS8_SA_S9_EEENS6_IJNS7_ILi1EEESI_SI_EEESC_SE_Li256ELb1ELb1ELb0ELb0EEENS1_19SingleTileSchedulerILb1ELb0ELb1ELi128EEEEEEEEEvNT_6ParamsE,@"STO_CUDA_ENTRY STV_DEFAULT"
_ZN7cutlass13device_kernelIN5flash19enable_sm80_to_sm89INS1_16FlashAttnFwdSm80INS1_25CollectiveMainloopFwdSm80ILi8ELi1ELb1EN4cute5tupleIJNS5_1CILi128EEENS7_ILi96EEENS7_ILi192EEEEEELi192ENS_10bfloat16_tEfNS_4arch4Sm80ELb0ELb0ELb1ELb1ELb0ELb0ELb1ELb0EEENS1_21CollectiveEpilogueFwdINS6_IJS8_SA_S9_EEENS6_IJNS7_ILi1EEESI_SI_EEESC_SE_Li256ELb1ELb1ELb0ELb0EEENS1_19SingleTileSchedulerILb1ELb0ELb1ELi128EEEEEEEEEvNT_6ParamsE:
[----:B------:R-:W-:Y:S02]  /*0000*/  MOV R1, c[0x0][0x28] ;  /* 0x00000a0000017a02 */ /* 0x000fe40000000f00 */
[----:B------:R-:W1:Y:S01]  /*0010*/  S2R R125, SR_TID.X ;  /* 0x00000000007d7919 */ /* 0x000e620000002100 */
[----:B------:R-:W-:Y:S01]  /*0020*/  IMAD.MOV.U32 R26, RZ, RZ, 0x4 ;  /* 0x00000004ff1a7424 */ /* 0x000fe200078e00ff */
[----:B------:R-:W-:Y:S01]  /*0030*/  ULDC.64 UR4, c[0x0][0x118] ;  /* 0x0000460000047ab9 */ /* 0x000fe20000000a00 */
[----:B------:R-:W-:Y:S01]  /*0040*/  IADD3 R1, R1, -0x68, RZ ;  /* 0xffffff9801017810 */ /* 0x000fe20007ffe0ff */
[----:B------:R-:W2:Y:S04]  /*0050*/  S2R R5, SR_CTAID.Z ;  /* 0x0000000000057919 */ /* 0x000ea80000002700 */
[----:B------:R-:W3:Y:S01]  /*0060*/  S2R R39, SR_CTAID.X ;  /* 0x0000000000277919 */ /* 0x000ee20000002500 */
[----:B-1----:R-:W-:Y:S01]  /*0070*/  SHF.R.U32.HI R0, RZ, 0x5, R125 ;  /* 0x00000005ff007819 */ /* 0x002fe2000001167d */
[----:B--2---:R-:W-:-:S05]  /*0080*/  IMAD.WIDE R2, R5, R26, c[0x0][0x568] ;  /* 0x00015a0005027625 */ /* 0x004fca00078e021a */
[----:B------:R-:W1:Y:S02]  /*0090*/  SHFL.IDX PT, R0, R0, RZ, 0x1f ;  /* 0x00001fff00007589 */ /* 0x000e6400000e0000 */
[----:B-1----:R-:W-:-:S13]  /*00a0*/  ISETP.NE.AND P0, PT, R0, RZ, PT ;  /* 0x000000ff0000720c */ /* 0x002fda0003f05270 */
[----:B------:R-:W-:Y:S05]  /*00b0*/  @!P0 BRA `(.L_x_11) ;  /* 0x0000014000008947 */ /* 0x000fea0003800000 */
[----:B---3--:R-:W-:-:S04]  /*00c0*/  ISETP.NE.U32.AND P0, PT, RZ, c[0x0][0x568], PT ;  /* 0x00015a00ff007a0c */ /* 0x008fc80003f05070 */
[----:B------:R-:W-:-:S13]  /*00d0*/  ISETP.NE.AND.EX P0, PT, RZ, c[0x0][0x56c], PT, P0 ;  /* 0x00015b00ff007a0c */ /* 0x000fda0003f05300 */
[----:B------:R-:W-:Y:S05]  /*00e0*/  @!P0 BRA `(.L_x_12) ;  /* 0x0000002000008947 */ /* 0x000fea0003800000 */
[----:B------:R1:W5:Y:S01]  /*00f0*/  LDG.E R0, [R2.64] ;  /* 0x0000000402007981 */ /* 0x000362000c1e1900 */
[----:B------:R-:W-:Y:S05]  /*0100*/  BRA `(.L_x_13) ;  /* 0x0000009000007947 */ /* 0x000fea0003800000 */
.L_x_12:
[----:B------:R-:W-:-:S04]  /*0110*/  ISETP.NE.U32.AND P0, PT, RZ, c[0x0][0x560], PT ;  /* 0x00015800ff007a0c */ /* 0x000fc80003f05070 */
[----:B------:R-:W-:-:S13]  /*0120*/  ISETP.NE.AND.EX P0, PT, RZ, c[0x0][0x564], PT, P0 ;  /* 0x00015900ff007a0c */ /* 0x000fda0003f05300 */
[----:B------:R-:W-:Y:S05]  /*0130*/  @!P0 BRA `(.L_x_14) ;  /* 0x0000005000008947 */ /* 0x000fea0003800000 */
[----:B------:R-:W-:-:S05]  /*0140*/  IMAD.WIDE R2, R5, R26, c[0x0][0x560] ;  /* 0x0001580005027625 */ /* 0x000fca00078e021a */
[----:B------:R-:W2:Y:S04]  /*0150*/  LDG.E R4, [R2.64] ;  /* 0x0000000402047981 */ /* 0x000ea8000c1e1900 */
[----:B------:R-:W2:Y:S02]  /*0160*/  LDG.E R0, [R2.64+0x4] ;  /* 0x0000040402007981 */ /* 0x000ea4000c1e1900 */
[----:B--2---:R-:W-:Y:S01]  /*0170*/  IADD3 R0, -R4, R0, RZ ;  /* 0x0000000004007210 */ /* 0x004fe20007ffe1ff */
[----:B------:R-:W-:Y:S05]  /*0180*/  BRA `(.L_x_13) ;  /* 0x0000001000007947 */ /* 0x000fea0003800000 */
.L_x_14:
[----:B------:R-:W-:-:S05]  /*0190*/  MOV R0, c[0x0][0x54c] ;  /* 0x0001530000007a02 */ /* 0x000fca0000000f00 */
.L_x_13:
[----:B-----5:R-:W-:Y:S01]  /*01a0*/  IMAD R0, R0, c[0x0][0x548], RZ ;  /* 0x0001520000007a24 */ /* 0x020fe200078e02ff */
[----:B-1----:R-:W-:-:S04]  /*01b0*/  SHF.L.U32 R2, R39, 0x7, RZ ;  /* 0x0000000727027819 */ /* 0x002fc800000006ff */
[----:B------:R-:W-:-:S04]  /*01c0*/  ISETP.GE.AND P0, PT, R2, R0, PT ;  /* 0x000000000200720c */ /* 0x000fc80003f06270 */
[----:B------:R-:W-:-:S05]  /*01d0*/  SEL R0, R5, 0xffffffff, !P0 ;  /* 0xffffffff05007807 */ /* 0x000fca0004000000 */
[----:B------:R1:W-:Y:S01]  /*01e0*/  STL [R1+0x20], R0 ;  /* 0x0000200001007387 */ /* 0x0003e20000100800 */
[----:B------:R-:W-:Y:S05]  /*01f0*/  BRA `(.L_x_15) ;  /* 0x0000013000007947 */ /* 0x000fea0003800000 */
.L_x_11:
[----:B---3--:R-:W-:-:S04]  /*0200*/  ISETP.NE.U32.AND P0, PT, RZ, c[0x0][0x568], PT ;  /* 0x00015a00ff007a0c */ /* 0x008fc80003f05070 */
[----:B------:R-:W-:-:S13]  /*0210*/  ISETP.NE.AND.EX P0, PT, RZ, c[0x0][0x56c], PT, P0 ;  /* 0x00015b00ff007a0c */ /* 0x000fda0003f05300 */
[----:B------:R-:W-:Y:S05]  /*0220*/  @!P0 BRA `(.L_x_16) ;  /* 0x0000002000008947 */ /* 0x000fea0003800000 */
[----:B------:R1:W5:Y:S01]  /*0230*/  LDG.E R0, [R2.64] ;  /* 0x0000000402007981 */ /* 0x000362000c1e1900 */
[----:B------:R-:W-:Y:S05]  /*0240*/  BRA `(.L_x_17) ;  /* 0x0000009000007947 */ /* 0x000fea0003800000 */
.L_x_16:
        /* <DEDUP_REMOVED lines=8> */
.L_x_18:
[----:B------:R-:W-:-:S05]  /*02d0*/  MOV R0, c[0x0][0x54c] ;  /* 0x0001530000007a02 */ /* 0x000fca0000000f00 */
.L_x_17:
[----:B-----5:R-:W-:Y:S01]  /*02e0*/  IMAD R0, R0, c[0x0][0x548], RZ ;  /* 0x0001520000007a24 */ /* 0x020fe200078e02ff */
[----:B-1----:R-:W-:-:S04]  /*02f0*/  SHF.L.U32 R2, R39, 0x7, RZ ;  /* 0x0000000727027819 */ /* 0x002fc800000006ff */
[----:B------:R-:W-:-:S04]  /*0300*/  ISETP.GE.AND P0, PT, R2, R0, PT ;  /* 0x000000000200720c */ /* 0x000fc80003f06270 */
[----:B------:R-:W-:-:S05]  /*0310*/  SEL R0, R5, 0xffffffff, !P0 ;  /* 0xffffffff05007807 */ /* 0x000fca0004000000 */
[----:B------:R1:W-:Y:S04]  /*0320*/  STL [R1+0x20], R0 ;  /* 0x0000200001007387 */ /* 0x0003e80000100800 */
.L_x_15:
[----:B------:R-:W2:Y:S02]  /*0330*/  LDL R40, [R1+0x20] ;  /* 0x0000200001287983 */ /* 0x000ea40000100800 */
[----:B--2---:R-:W-:-:S13]  /*0340*/  ISETP.GE.AND P0, PT, R40, RZ, PT ;  /* 0x000000ff2800720c */ /* 0x004fda0003f06270 */
[----:B------:R-:W-:Y:S05]  /*0350*/  @!P0 EXIT ;  /* 0x000000000000894d */ /* 0x000fea0003800000 */
[----:B------:R-:W-:Y:S01]  /*0360*/  ISETP.NE.U32.AND P2, PT, RZ, c[0x0][0x370], PT ;  /* 0x0000dc00ff007a0c */ /* 0x000fe20003f45070 */
[----:B------:R-:W-:Y:S01]  /*0370*/  CS2R R10, SRZ ;  /* 0x00000000000a7805 */ /* 0x000fe2000001ff00 */
[----:B------:R-:W-:Y:S01]  /*0380*/  ISETP.NE.U32.AND P1, PT, RZ, c[0x0][0x360], PT ;  /* 0x0000d800ff007a0c */ /* 0x000fe20003f25070 */
[----:B------:R-:W-:Y:S01]  /*0390*/  IMAD.MOV.U32 R13, RZ, RZ, c[0x0][0x168] ;  /* 0x00005a00ff0d7624 */ /* 0x000fe200078e00ff */
[----:B------:R-:W-:Y:S01]  /*03a0*/  ISETP.NE.AND.EX P2, PT, RZ, c[0x0][0x374], PT, P2 ;  /* 0x0000dd00ff007a0c */ /* 0x000fe20003f45320 */
[----:B------:R-:W-:Y:S01]  /*03b0*/  IMAD.MOV.U32 R12, RZ, RZ, RZ ;  /* 0x000000ffff0c7224 */ /* 0x000fe200078e00ff */
[----:B------:R-:W-:Y:S01]  /*03c0*/  ISETP.NE.AND.EX P1, PT, RZ, c[0x0][0x364], PT, P1 ;  /* 0x0000d900ff007a0c */ /* 0x000fe20003f25310 */
[CC--:B------:R-:W-:Y:S01]  /*03d0*/  IMAD.WIDE R4, R40.reuse, R26.reuse, c[0x0][0x348] ;  /* 0x0000d20028047625 */ /* 0x0c0fe200078e021a */
[----:B------:R-:W-:Y:S02]  /*03e0*/  ISETP.NE.U32.AND P0, PT, RZ, c[0x0][0x348], PT ;  /* 0x0000d200ff007a0c */ /* 0x000fe40003f05070 */
[----:B------:R-:W-:Y:S01]  /*03f0*/  ISETP.NE.U32.AND P3, PT, RZ, c[0x0][0x350], PT ;  /* 0x0000d400ff007a0c */ /* 0x000fe20003f65070 */
[----:B------:R-:W-:Y:S01]  /*0400*/  IMAD.WIDE R2, R40, R26, c[0x0][0x350] ;  /* 0x0000d40028027625 */ /* 0x000fe200078e021a */
[----:B------:R-:W-:-:S02]  /*0410*/  ISETP.NE.AND.EX P0, PT, RZ, c[0x0][0x34c], PT, P0 ;  /* 0x0000d300ff007a0c */ /* 0x000fc40003f05300 */
[----:B------:R-:W-:-:S03]  /*0420*/  ISETP.NE.AND.EX P3, PT, RZ, c[0x0][0x354], PT, P3 ;  /* 0x0000d500ff007a0c */ /* 0x000fc60003f65330 */
[----:B------:R-:W-:-:S04]  /*0430*/  @P2 IMAD.WIDE R8, R40, R26, c[0x0][0x370] ;  /* 0x0000dc0028082625 */ /* 0x000fc800078e021a */
[----:B------:R-:W-:Y:S01]  /*0440*/  @P1 IMAD.WIDE R6, R40, R26, c[0x0][0x360] ;  /* 0x0000d80028061625 */ /* 0x000fe200078e021a */
[----:B------:R2:W5:Y:S04]  /*0450*/  @P2 LDG.E R11, [R8.64] ;  /* 0x00000004080b2981 */ /* 0x000568000c1e1900 */
[----:B------:R2:W5:Y:S04]  /*0460*/  @P1 LDG.E R13, [R6.64] ;  /* 0x00000004060d1981 */ /* 0x000568000c1e1900 */
[----:B------:R2:W5:Y:S04]  /*0470*/  @P0 LDG.E R10, [R4.64] ;  /* 0x00000004040a0981 */ /* 0x000568000c1e1900 */
[----:B------:R2:W5:Y:S01]  /*0480*/  @P3 LDG.E R12, [R2.64] ;  /* 0x00000004020c3981 */ /* 0x000562000c1e1900 */
[----:B-1----:R-:W-:Y:S01]  /*0490*/  IMAD.MOV.U32 R0, RZ, RZ, c[0x0][0x1d0] ;  /* 0x00007400ff007624 */ /* 0x002fe200078e00ff */
[----:B------:R-:W-:Y:S05]  /*04a0*/  @P1 BRA `(.L_x_19) ;  /* 0x0000004000001947 */ /* 0x000fea0003800000 */
[----:B------:R-:W-:Y:S05]  /*04b0*/  @!P0 BRA `(.L_x_19) ;  /* 0x0000003000008947 */ /* 0x000fea0003800000 */
[----:B--2---:R1:W2:Y:S04]  /*04c0*/  LDG.E R6, [R4.64] ;  /* 0x0000000404067981 */ /* 0x0042a8000c1e1900 */
[----:B-1----:R-:W2:Y:S02]  /*04d0*/  LDG.E R4, [R4.64+0x4] ;  /* 0x0000040404047981 */ /* 0x002ea4000c1e1900 */
[----:B--2--5:R-:W-:-:S02]  /*04e0*/  IADD3 R13, -R6, R4, RZ ;  /* 0x00000004060d7210 */ /* 0x024fc40007ffe1ff */
.L_x_19:
[----:B------:R-:W-:-:S04]  /*04f0*/  ISETP.NE.U32.AND P1, PT, RZ, c[0x0][0x368], PT ;  /* 0x0000da00ff007a0c */ /* 0x000fc80003f25070 */
[----:B------:R-:W-:-:S13]  /*0500*/  ISETP.NE.AND.EX P1, PT, RZ, c[0x0][0x36c], PT, P1 ;  /* 0x0000db00ff007a0c */ /* 0x000fda0003f25310 */
[----:B------:R-:W-:Y:S05]  /*0510*/  @!P1 BRA `(.L_x_20) ;  /* 0x0000003000009947 */ /* 0x000fea0003800000 */
[----:B--2---:R-:W-:-:S05]  /*0520*/  IMAD.WIDE R2, R40, R26, c[0x0][0x368] ;  /* 0x0000da0028027625 */ /* 0x004fca00078e021a */
[----:B------:R1:W5:Y:S01]  /*0530*/  LDG.E R0, [R2.64] ;  /* 0x0000000402007981 */ /* 0x000362000c1e1900 */
[----:B------:R-:W-:Y:S05]  /*0540*/  BRA `(.L_x_21) ;  /* 0x0000004000007947 */ /* 0x000fea0003800000 */
.L_x_20:
[----:B------:R-:W-:Y:S05]  /*0550*/  @!P3 BRA `(.L_x_21) ;  /* 0x000000300000b947 */ /* 0x000fea0003800000 */
[----:B------:R1:W3:Y:S04]  /*0560*/  LDG.E R0, [R2.64] ;  /* 0x0000000402007981 */ /* 0x0002e8000c1e1900 */
[----:B-12---:R-:W3:Y:S02]  /*0570*/  LDG.E R2, [R2.64+0x4] ;  /* 0x0000040402027981 */ /* 0x006ee4000c1e1900 */
[----:B---3--:R-:W-:-:S05]  /*0580*/  IADD3 R0, -R0, R2, RZ ;  /* 0x0000000200007210 */ /* 0x008fca0007ffe1ff */
.L_x_21:
[--C-:B-----5:R-:W-:Y:S01]  /*0590*/  IMAD.IADD R121, R0, 0x1, -R11.reuse ;  /* 0x0000000100797824 */ /* 0x120fe200078e0a0b */
[----:B------:R-:W-:Y:S01]  /*05a0*/  PLOP3.LUT P2, PT, PT, PT, PT, 0x80, 0x0 ;  /* 0x000000000000781c */ /* 0x000fe20003f4f070 */
[----:B------:R-:W-:Y:S01]  /*05b0*/  IMAD.IADD R16, R12, 0x1, R11 ;  /* 0x000000010c107824 */ /* 0x000fe200078e020b */
[----:B------:R-:W-:Y:S01]  /*05c0*/  CS2R R98, SRZ ;  /* 0x0000000000627805 */ /* 0x000fe2000001ff00 */
[----:B------:R-:W-:Y:S01]  /*05d0*/  CS2R R14, SRZ ;  /* 0x00000000000e7805 */ /* 0x000fe2000001ff00 */
[C---:B------:R-:W-:Y:S01]  /*05e0*/  IADD3 R0, R121.reuse, 0x5f, RZ ;  /* 0x0000005f79007810 */ /* 0x040fe20007ffe0ff */
[----:B------:R-:W-:Y:S01]  /*05f0*/  IMAD.MOV.U32 R94, RZ, RZ, RZ ;  /* 0x000000ffff5e7224 */ /* 0x000fe200078e00ff */
[----:B------:R-:W-:Y:S01]  /*0600*/  ISETP.GE.AND P1, PT, R121, 0x1, PT ;  /* 0x000000017900780c */ /* 0x000fe20003f26270 */
[----:B--2---:R-:W-:Y:S01]  /*0610*/  CS2R R8, SRZ ;  /* 0x0000000000087805 */ /* 0x004fe2000001ff00 */
[----:B------:R-:W-:Y:S01]  /*0620*/  MOV R96, RZ ;  /* 0x000000ff00607202 */ /* 0x000fe20000000f00 */
[----:B------:R-:W-:Y:S01]  /*0630*/  IMAD.HI R0, R0, 0x2aaaaaab, RZ ;  /* 0x2aaaaaab00007827 */ /* 0x000fe200078e02ff */
[----:B------:R-:W-:Y:S01]  /*0640*/  MOV R11, RZ ;  /* 0x000000ff000b7202 */ /* 0x000fe20000000f00 */
[----:B------:R-:W-:Y:S01]  /*0650*/  CS2R R86, SRZ ;  /* 0x0000000000567805 */ /* 0x000fe2000001ff00 */
[----:B------:R-:W-:Y:S01]  /*0660*/  MOV R12, RZ ;  /* 0x000000ff000c7202 */ /* 0x000fe20000000f00 */
[----:B------:R-:W-:Y:S01]  /*0670*/  IMAD.MOV.U32 R92, RZ, RZ, RZ ;  /* 0x000000ffff5c7224 */ /* 0x000fe200078e00ff */
[----:B-1----:R-:W-:Y:S01]  /*0680*/  SHF.R.U32.HI R2, RZ, 0x1f, R0 ;  /* 0x0000001fff027819 */ /* 0x002fe20000011600 */
[----:B------:R-:W-:Y:S01]  /*0690*/  IMAD.MOV.U32 R90, RZ, RZ, RZ ;  /* 0x000000ffff5a7224 */ /* 0x000fe200078e00ff */
[----:B------:R-:W-:Y:S01]  /*06a0*/  CS2R R84, SRZ ;  /* 0x0000000000547805 */ /* 0x000fe2000001ff00 */
[----:B------:R-:W-:Y:S01]  /*06b0*/  IMAD.MOV.U32 R88, RZ, RZ, RZ ;  /* 0x000000ffff587224 */ /* 0x000fe200078e00ff */
[----:B------:R-:W-:Y:S01]  /*06c0*/  LEA.HI.SX32 R129, R0, R2, 0x1c ;  /* 0x0000000200817211 */ /* 0x000fe200078fe2ff */
[----:B------:R-:W-:Y:S01]  /*06d0*/  IMAD.MOV.U32 R82, RZ, RZ, RZ ;  /* 0x000000ffff527224 */ /* 0x000fe200078e00ff */
[----:B------:R-:W-:Y:S01]  /*06e0*/  MOV R17, RZ ;  /* 0x000000ff00117202 */ /* 0x000fe20000000f00 */
[----:B------:R-:W-:Y:S01]  /*06f0*/  CS2R R18, SRZ ;  /* 0x0000000000127805 */ /* 0x000fe2000001ff00 */
[----:B------:R-:W-:Y:S01]  /*0700*/  MOV R80, RZ ;  /* 0x000000ff00507202 */ /* 0x000fe20000000f00 */
[----:B------:R1:W-:Y:S01]  /*0710*/  STL [R1+0x30], R129 ;  /* 0x0000308101007387 */ /* 0x0003e20000100800 */
[----:B------:R-:W-:Y:S01]  /*0720*/  IMAD.MOV.U32 R78, RZ, RZ, RZ ;  /* 0x000000ffff4e7224 */ /* 0x000fe200078e00ff */
[----:B------:R-:W-:Y:S01]  /*0730*/  CS2R R20, SRZ ;  /* 0x0000000000147805 */ /* 0x000fe2000001ff00 */
[----:B------:R-:W-:Y:S01]  /*0740*/  MOV R76, RZ ;  /* 0x000000ff004c7202 */ /* 0x000fe20000000f00 */
[----:B------:R-:W-:Y:S01]  /*0750*/  IMAD.MOV.U32 R74, RZ, RZ, RZ ;  /* 0x000000ffff4a7224 */ /* 0x000fe200078e00ff */
[----:B------:R-:W-:Y:S01]  /*0760*/  CS2R R22, SRZ ;  /* 0x0000000000167805 */ /* 0x000fe2000001ff00 */
[----:B------:R-:W-:Y:S01]  /*0770*/  MOV R72, RZ ;  /* 0x000000ff00487202 */ /* 0x000fe20000000f00 */
[----:B------:R-:W-:Y:S01]  /*0780*/  IMAD.MOV.U32 R70, RZ, RZ, RZ ;  /* 0x000000ffff467224 */ /* 0x000fe200078e00ff */
[----:B------:R-:W-:Y:S01]  /*0790*/  CS2R R24, SRZ ;  /* 0x0000000000187805 */ /* 0x000fe2000001ff00 */
[----:B------:R-:W-:Y:S01]  /*07a0*/  MOV R68, RZ ;  /* 0x000000ff00447202 */ /* 0x000fe20000000f00 */
[----:B------:R-:W-:Y:S01]  /*07b0*/  CS2R R66, SRZ ;  /* 0x0000000000427805 */ /* 0x000fe2000001ff00 */
[----:B------:R-:W-:Y:S01]  /*07c0*/  IMAD.MOV.U32 R64, RZ, RZ, RZ ;  /* 0x000000ffff407224 */ /* 0x000fe200078e00ff */
[----:B------:R-:W-:Y:S01]  /*07d0*/  CS2R R62, SRZ ;  /* 0x00000000003e7805 */ /* 0x000fe2000001ff00 */
[----:B------:R-:W-:Y:S01]  /*07e0*/  MOV R27, RZ ;  /* 0x000000ff001b7202 */ /* 0x000fe20000000f00 */
[----:B------:R-:W-:Y:S01]  /*07f0*/  IMAD.MOV.U32 R60, RZ, RZ, RZ ;  /* 0x000000ffff3c7224 */ /* 0x000fe200078e00ff */
[----:B------:R-:W-:Y:S01]  /*0800*/  CS2R R58, SRZ ;  /* 0x00000000003a7805 */ /* 0x000fe2000001ff00 */
[----:B------:R-:W-:Y:S01]  /*0810*/  CS2R R28, SRZ ;  /* 0x00000000001c7805 */ /* 0x000fe2000001ff00 */
[----:B------:R-:W-:Y:S01]  /*0820*/  MOV R56, RZ ;  /* 0x000000ff00387202 */ /* 0x000fe20000000f00 */
[----:B------:R-:W-:Y:S01]  /*0830*/  CS2R R54, SRZ ;  /* 0x0000000000367805 */ /* 0x000fe2000001ff00 */
        /* <DEDUP_REMOVED lines=23> */
[----:B------:R-:W-:Y:S01]  /*09b0*/  CS2R R114, SRZ ;  /* 0x0000000000727805 */ /* 0x000fe2000001ff00 */
[----:B------:R-:W-:Y:S01]  /*09c0*/  MOV R38, RZ ;  /* 0x000000ff00267202 */ /* 0x000fe20000000f00 */
[----:B------:R-:W-:Y:S01]  /*09d0*/  IMAD.MOV.U32 R112, RZ, RZ, RZ ;  /* 0x000000ffff707224 */ /* 0x000fe200078e00ff */
[----:B------:R-:W-:Y:S01]  /*09e0*/  CS2R R110, SRZ ;  /* 0x00000000006e7805 */ /* 0x000fe2000001ff00 */
[----:B------:R-:W-:Y:S01]  /*09f0*/  CS2R R108, SRZ ;  /* 0x00000000006c7805 */ /* 0x000fe2000001ff00 */
[----:B------:R-:W-:Y:S01]  /*0a00*/  CS2R R106, SRZ ;  /* 0x00000000006a7805 */ /* 0x000fe2000001ff00 */
[----:B------:R-:W-:Y:S01]  /*0a10*/  MOV R104, RZ ;  /* 0x000000ff00687202 */ /* 0x000fe20000000f00 */
[----:B------:R-:W-:Y:S01]  /*0a20*/  IMAD.MOV.U32 R42, RZ, RZ, RZ ;  /* 0x000000ffff2a7224 */ /* 0x000fe200078e00ff */
[----:B------:R-:W-:Y:S01]  /*0a30*/  MOV R41, RZ ;  /* 0x000000ff00297202 */ /* 0x000fe20000000f00 */
[----:B------:R-:W-:Y:S05]  /*0a40*/  @!P1 BRA `(.L_x_22) ;  /* 0x0000ac0000009947 */ /* 0x000fea0003800000 */
[----:B-1----:R-:W-:-:S04]  /*0a50*/  ISETP.NE.U32.AND P2, PT, RZ, c[0x0][0x340], PT ;  /* 0x0000d000ff007a0c */ /* 0x002fc80003f45070 */
[----:B------:R-:W-:-:S13]  /*0a60*/  ISETP.NE.AND.EX P2, PT, RZ, c[0x0][0x344], PT, P2 ;  /* 0x0000d100ff007a0c */ /* 0x000fda0003f45320 */
[----:B------:R-:W-:-:S05]  /*0a70*/  @P2 IMAD.WIDE R2, R40, R26, c[0x0][0x340] ;  /* 0x0000d00028022625 */ /* 0x000fca00078e021a */
[----:B------:R1:W2:Y:S01]  /*0a80*/  @P2 LDG.E R14, [R2.64] ;  /* 0x00000004020e2981 */ /* 0x0002a2000c1e1900 */
[----:B------:R-:W-:Y:S01]  /*0a90*/  SHF.R.S32.HI R33, RZ, 0x1f, R125 ;  /* 0x0000001fff217819 */ /* 0x000fe2000001147d */
[----:B------:R-:W-:Y:S01]  /*0aa0*/  IMAD.MOV.U32 R4, RZ, RZ, c[0x0][0x2c4] ;  /* 0x0000b100ff047624 */ /* 0x000fe200078e00ff */
[----:B------:R-:W-:Y:S01]  /*0ab0*/  SHF.R.S32.HI R0, RZ, 0x1f, R10 ;  /* 0x0000001fff007819 */ /* 0x000fe2000001140a */
[----:B------:R-:W3:Y:S01]  /*0ac0*/  S2R R37, SR_CTAID.Y ;  /* 0x0000000000257919 */ /* 0x000ee20000002600 */
[----:B------:R-:W-:Y:S01]  /*0ad0*/  LEA.HI R30, R33, R125, RZ, 0x3 ;  /* 0x0000007d211e7211 */ /* 0x000fe200078f18ff */
[----:B------:R-:W-:Y:S01]  /*0ae0*/  IMAD.MOV.U32 R120, RZ, RZ, 0x60 ;  /* 0x00000060ff787424 */ /* 0x000fe200078e00ff */
[----:B------:R-:W-:Y:S01]  /*0af0*/  ISETP.NE.AND P1, PT, R4, 0x1, PT ;  /* 0x000000010400780c */ /* 0x000fe20003f25270 */
[----:B------:R-:W-:Y:S01]  /*0b00*/  IMAD R0, R0, c[0x0][0x178], RZ ;  /* 0x00005e0000007a24 */ /* 0x000fe200078e02ff */
[----:B------:R-:W-:Y:S01]  /*0b10*/  LOP3.LUT R4, R30, 0xfffffff8, RZ, 0xc0, !PT ;  /* 0xfffffff81e047812 */ /* 0x000fe200078ec0ff */
[----:B------:R-:W-:Y:S01]  /*0b20*/  IMAD.WIDE.U32 R34, R120, c[0x0][0x208], RZ ;  /* 0x0000820078227a25 */ /* 0x000fe200078e00ff */
[----:B------:R-:W-:-:S02]  /*0b30*/  SHF.R.S32.HI R26, RZ, 0x3, R30 ;  /* 0x00000003ff1a7819 */ /* 0x000fc4000001141e */
[----:B------:R-:W-:Y:S01]  /*0b40*/  SHF.R.S32.HI R12, RZ, 0x1f, R40 ;  /* 0x0000001fff0c7819 */ /* 0x000fe20000011428 */
[----:B------:R-:W-:Y:S01]  /*0b50*/  IMAD.IADD R36, R125, 0x1, -R4 ;  /* 0x000000017d247824 */ /* 0x000fe200078e0a04 */
[----:B------:R-:W-:Y:S01]  /*0b60*/  IADD3 R31, R129, -0x1, RZ ;  /* 0xffffffff811f7810 */ /* 0x000fe20007ffe0ff */
[----:B------:R-:W-:Y:S01]  /*0b70*/  IMAD R0, R10, c[0x0][0x17c], R0 ;  /* 0x00005f000a007a24 */ /* 0x000fe200078e0200 */
[----:B------:R-:W-:Y:S01]  /*0b80*/  SEL R5, R12, RZ, !P0 ;  /* 0x000000ff0c057207 */ /* 0x000fe20004000000 */
[--C-:B------:R-:W-:Y:S01]  /*0b90*/  IMAD R4, R36, 0x20, R26.reuse ;  /* 0x0000002024047824 */ /* 0x100fe200078e021a */
[----:B------:R-:W-:Y:S01]  /*0ba0*/  SHF.R.S32.HI R8, RZ, 0x1f, R31 ;  /* 0x0000001fff087819 */ /* 0x000fe2000001141f */
[----:B------:R-:W-:Y:S01]  /*0bb0*/  IMAD R11, R39, 0x80, R26 ;  /* 0x00000080270b7824 */ /* 0x000fe200078e021a */
[-C--:B------:R-:W-:Y:S01]  /*0bc0*/  LEA.HI R29, R33, R125.reuse, RZ, 0x4 ;  /* 0x0000007d211d7211 */ /* 0x080fe200078f20ff */
[----:B------:R-:W-:Y:S01]  /*0bd0*/  IMAD R7, R39, 0x80, R4 ;  /* 0x0000008027077824 */ /* 0x000fe200078e0204 */
[----:B------:R-:W-:Y:S01]  /*0be0*/  SEL R4, R40, RZ, !P0 ;  /* 0x000000ff28047207 */ /* 0x000fe20004000000 */
[----:B------:R-:W-:Y:S01]  /*0bf0*/  IMAD R5, R5, c[0x0][0x1c0], RZ ;  /* 0x0000700005057a24 */ /* 0x000fe200078e02ff */
[----:B------:R-:W-:Y:S01]  /*0c00*/  IADD3 R9, R11, 0x20, RZ ;  /* 0x000000200b097810 */ /* 0x000fe20007ffe0ff */
[----:B-1----:R-:W-:Y:S01]  /*0c10*/  IMAD.WIDE.U32 R2, R10, c[0x0][0x178], RZ ;  /* 0x00005e000a027a25 */ /* 0x002fe200078e00ff */
[----:B------:R-:W-:-:S02]  /*0c20*/  LEA.HI R10, R33, R125, RZ, 0x6 ;  /* 0x0000007d210a7211 */ /* 0x000fc400078f30ff */
[----:B---3--:R-:W-:Y:S01]  /*0c30*/  SHF.R.S32.HI R38, RZ, 0x1f, R37 ;  /* 0x0000001fff267819 */ /* 0x008fe20000011425 */
[----:B------:R-:W-:Y:S01]  /*0c40*/  IMAD.IADD R3, R3, 0x1, R0 ;  /* 0x0000000103037824 */ /* 0x000fe200078e0200 */
[----:B------:R-:W-:Y:S01]  /*0c50*/  LEA.HI R122, R33, R125, RZ, 0x5 ;  /* 0x0000007d217a7211 */ /* 0x000fe200078f28ff */
[----:B------:R-:W-:-:S04]  /*0c60*/  @P1 IMAD.HI.U32 R6, R7, c[0x0][0x2c8], RZ ;  /* 0x0000b20007061a27 */ /* 0x000fc800078e00ff */
[----:B------:R-:W-:Y:S02]  /*0c70*/  IMAD R0, R38, c[0x0][0x1b8], RZ ;  /* 0x00006e0026007a24 */ /* 0x000fe400078e02ff */
[----:B------:R-:W-:-:S04]  /*0c80*/  IMAD.WIDE.U32 R2, R37, c[0x0][0x1b8], R2 ;  /* 0x00006e0025027a25 */ /* 0x000fc800078e0002 */
[----:B------:R-:W-:Y:S02]  /*0c90*/  IMAD R0, R37, c[0x0][0x1bc], R0 ;  /* 0x00006f0025007a24 */ /* 0x000fe400078e0200 */
[C---:B------:R-:W-:Y:S02]  /*0ca0*/  IMAD R5, R4.reuse, c[0x0][0x1c4], R5 ;  /* 0x0000710004057a24 */ /* 0x040fe400078e0205 */
[----:B------:R-:W-:Y:S02]  /*0cb0*/  IMAD.IADD R3, R3, 0x1, R0 ;  /* 0x0000000103037824 */ /* 0x000fe400078e0200 */
[----:B------:R-:W-:Y:S01]  /*0cc0*/  IMAD.MOV.U32 R0, RZ, RZ, R7 ;  /* 0x000000ffff007224 */ /* 0x000fe200078e0007 */
[----:B------:R-:W-:Y:S01]  /*0cd0*/  @P1 SHF.R.U32.HI R0, RZ, c[0x0][0x2cc], R6 ;  /* 0x0000b300ff001a19 */ /* 0x000fe20000011606 */
[----:B------:R-:W-:-:S03]  /*0ce0*/  IMAD.WIDE.U32 R2, R4, c[0x0][0x1c0], R2 ;  /* 0x0000700004027a25 */ /* 0x000fc600078e0002 */
[----:B------:R-:W-:Y:S01]  /*0cf0*/  SHF.R.S32.HI R4, RZ, 0x1f, R0 ;  /* 0x0000001fff047819 */ /* 0x000fe20000011400 */
[----:B------:R-:W-:Y:S02]  /*0d00*/  IMAD.IADD R3, R3, 0x1, R5 ;  /* 0x0000000103037824 */ /* 0x000fe400078e0205 */
[----:B------:R-:W-:Y:S02]  /*0d10*/  IMAD R6, R120, c[0x0][0x20c], RZ ;  /* 0x0000830078067a24 */ /* 0x000fe400078e02ff */
[----:B------:R-:W-:Y:S02]  /*0d20*/  IMAD R4, R4, c[0x0][0x1b0], RZ ;  /* 0x00006c0004047a24 */ /* 0x000fe400078e02ff */
[----:B------:R-:W-:-:S04]  /*0d30*/  IMAD.WIDE.U32 R2, R0, c[0x0][0x1b0], R2 ;  /* 0x00006c0000027a25 */ /* 0x000fc800078e0002 */
[----:B------:R-:W-:Y:S02]  /*0d40*/  IMAD R4, R0, c[0x0][0x1b4], R4 ;  /* 0x00006d0000047a24 */ /* 0x000fe400078e0204 */
[----:B------:R-:W-:Y:S02]  /*0d50*/  IMAD.MOV R0, RZ, RZ, -R0 ;  /* 0x000000ffff007224 */ /* 0x000fe400078e0a00 */
[----:B------:R-:W-:Y:S02]  /*0d60*/  IMAD.IADD R3, R3, 0x1, R4 ;  /* 0x0000000103037824 */ /* 0x000fe400078e0204 */
[----:B------:R-:W-:Y:S02]  /*0d70*/  IMAD R0, R0, c[0x0][0x2c4], R7 ;  /* 0x0000b10000007a24 */ /* 0x000fe400078e0207 */
[----:B------:R-:W-:Y:S02]  /*0d80*/  IMAD.IADD R6, R35, 0x1, R6 ;  /* 0x0000000123067824 */ /* 0x000fe400078e0206 */
[----:B------:R-:W-:Y:S01]  /*0d90*/  IMAD R7, R120, c[0x0][0x1e4], RZ ;  /* 0x0000790078077a24 */ /* 0x000fe200078e02ff */
[----:B------:R-:W-:Y:S01]  /*0da0*/  SHF.R.S32.HI R4, RZ, 0x1f, R0 ;  /* 0x0000001fff047819 */ /* 0x000fe20000011400 */
[----:B------:R-:W-:-:S02]  /*0db0*/  IMAD R6, R6, R31, RZ ;  /* 0x0000001f06067224 */ /* 0x000fc400078e02ff */
[----:B------:R-:W-:-:S04]  /*0dc0*/  IMAD.WIDE.U32 R126, R120, c[0x0][0x1e0], RZ ;  /* 0x00007800787e7a25 */ /* 0x000fc800078e00ff */
[----:B------:R-:W-:Y:S02]  /*0dd0*/  IMAD R4, R4, c[0x0][0x1a8], RZ ;  /* 0x00006a0004047a24 */ /* 0x000fe400078e02ff */
[----:B------:R-:W-:-:S04]  /*0de0*/  IMAD.WIDE.U32 R2, R0, c[0x0][0x1a8], R2 ;  /* 0x00006a0000027a25 */ /* 0x000fc800078e0002 */
[----:B------:R-:W-:Y:S01]  /*0df0*/  IMAD R4, R0, c[0x0][0x1ac], R4 ;  /* 0x00006b0000047a24 */ /* 0x000fe200078e0204 */
[----:B------:R-:W-:Y:S01]  /*0e00*/  LEA R17, P0, R2, c[0x0][0x160], 0x1 ;  /* 0x0000580002117a11 */ /* 0x000fe200078008ff */
[----:B------:R-:W-:Y:S01]  /*0e10*/  IMAD R32, R8, R34, R6 ;  /* 0x0000002208207224 */ /* 0x000fe200078e0206 */
[----:B------:R-:W-:Y:S01]  /*0e20*/  IADD3 R6, R11, 0x40, RZ ;  /* 0x000000400b067810 */ /* 0x000fe20007ffe0ff */
[----:B------:R-:W-:Y:S02]  /*0e30*/  IMAD R5, R13, c[0x0][0x2c4], RZ ;  /* 0x0000b1000d057a24 */ /* 0x000fe400078e02ff */
[----:B------:R-:W-:Y:S02]  /*0e40*/  IMAD.IADD R123, R127, 0x1, R7 ;  /* 0x000000017f7b7824 */ /* 0x000fe400078e0207 */
[----:B------:R-:W-:Y:S01]  /*0e50*/  IMAD.IADD R0, R3, 0x1, R4 ;  /* 0x0000000103007824 */ /* 0x000fe200078e0204 */
[----:B------:R-:W-:Y:S01]  /*0e60*/  ISETP.GE.AND P6, PT, R6, R5, PT ;  /* 0x000000050600720c */ /* 0x000fe20003fc6270 */
[----:B------:R-:W-:Y:S01]  /*0e70*/  IMAD.SHL.U32 R3, R26, 0x40, RZ ;  /* 0x000000401a037824 */ /* 0x000fe200078e00ff */
[----:B------:R-:W1:Y:S01]  /*0e80*/  SHFL.IDX PT, R6, R17, RZ, 0x181f ;  /* 0x00181fff11067589 */ /* 0x000e6200000e0000 */
[----:B------:R-:W-:Y:S01]  /*0e90*/  IMAD R7, R123, R31, RZ ;  /* 0x0000001f7b077224 */ /* 0x000fe200078e02ff */
[----:B------:R-:W-:Y:S01]  /*0ea0*/  LEA.HI.X R18, R2, c[0x0][0x164], R0, 0x1, P0 ;  /* 0x0000590002127a11 */ /* 0x000fe200000f0c00 */
[----:B------:R-:W-:Y:S01]  /*0eb0*/  IMAD.SHL.U32 R2, R36, 0x8, RZ ;  /* 0x0000000824027824 */ /* 0x000fe200078e00ff */
[----:B------:R-:W-:Y:S01]  /*0ec0*/  ISETP.GE.AND P5, PT, R9, R5, PT ;  /* 0x000000050900720c */ /* 0x000fe20003fa6270 */
[----:B------:R-:W-:Y:S01]  /*0ed0*/  IMAD R28, R8, R126, R7 ;  /* 0x0000007e081c7224 */ /* 0x000fe200078e0207 */
[----:B------:R-:W-:Y:S01]  /*0ee0*/  LOP3.LUT R0, R3, 0x1c0, RZ, 0xc0, !PT ;  /* 0x000001c003007812 */ /* 0x000fe200078ec0ff */
[----:B------:R-:W3:Y:S01]  /*0ef0*/  SHFL.IDX PT, R7, R18, RZ, 0x181f ;  /* 0x00181fff12077589 */ /* 0x000ee200000e0000 */
[----:B------:R-:W-:Y:S01]  /*0f00*/  SHF.R.S32.HI R9, RZ, 0x4, R29 ;  /* 0x00000004ff097819 */ /* 0x000fe2000001141d */
[----:B------:R-:W-:Y:S01]  /*0f10*/  IMAD R120, R129, -0x60, R120 ;  /* 0xffffffa081787824 */ /* 0x000fe200078e0278 */
[----:B------:R-:W-:Y:S01]  /*0f20*/  LOP3.LUT R4, R0, 0x38, R2, 0xf8, !PT ;  /* 0x0000003800047812 */ /* 0x000fe200078ef802 */
[----:B------:R-:W-:Y:S01]  /*0f30*/  IMAD.MOV.U32 R124, RZ, RZ, c[0x0][0x1e0] ;  /* 0x00007800ff7c7624 */ /* 0x000fe200078e00ff */
[----:B------:R-:W-:Y:S01]  /*0f40*/  SHF.R.U32.HI R3, RZ, 0x3, R0 ;  /* 0x00000003ff037819 */ /* 0x000fe20000011600 */
[----:B------:R-:W-:Y:S01]  /*0f50*/  IMAD.MOV.U32 R128, RZ, RZ, c[0x0][0x1e4] ;  /* 0x00007900ff807624 */ /* 0x000fe200078e00ff */
[----:B------:R-:W-:Y:S01]  /*0f60*/  LEA.HI R8, R29, R9, RZ, 0x1 ;  /* 0x000000091d087211 */ /* 0x000fe200078f08ff */
[----:B------:R-:W-:Y:S01]  /*0f70*/  IMAD.SHL.U32 R208, R122, 0x20, RZ ;  /* 0x000000207ad07824 */ /* 0x000fe200078e00ff */
[----:B------:R-:W-:Y:S01]  /*0f80*/  LOP3.LUT R4, R4, R3, RZ, 0x3c, !PT ;  /* 0x0000000304047212 */ /* 0x000fe200078e3cff */
[----:B------:R-:W-:Y:S01]  /*0f90*/  BAR.SYNC.DEFER_BLOCKING 0x0 ;  /* 0x0000000000007b1d */ /* 0x000fe20000010000 */
[----:B------:R-:W-:-:S02]  /*0fa0*/  ISETP.GE.AND P4, PT, R11, R5, PT ;  /* 0x000000050b00720c */ /* 0x000fc40003f86270 */
[----:B------:R-:W-:Y:S01]  /*0fb0*/  LOP3.LUT R3, R8, 0xfffffffe, RZ, 0xc0, !PT ;  /* 0xfffffffe08037812 */ /* 0x000fe200078ec0ff */
[----:B------:R-:W-:Y:S01]  /*0fc0*/  IMAD.SHL.U32 R8, R10, 0x8, RZ ;  /* 0x000000080a087824 */ /* 0x000fe200078e00ff */
[----:B------:R-:W-:Y:S02]  /*0fd0*/  IADD3 R0, R11, 0x60, RZ ;  /* 0x000000600b007810 */ /* 0x000fe40007ffe0ff */
[----:B------:R-:W-:Y:S01]  /*0fe0*/  IADD3 R22, R2, 0x40, RZ ;  /* 0x0000004002167810 */ /* 0x000fe20007ffe0ff */
[----:B------:R-:W-:Y:S01]  /*0ff0*/  IMAD.IADD R27, R9, 0x1, -R3 ;  /* 0x00000001091b7824 */ /* 0x000fe200078e0a03 */
[----:B------:R-:W-:Y:S02]  /*1000*/  ISETP.GE.AND P0, PT, R0, R5, PT ;  /* 0x000000050000720c */ /* 0x000fe40003f06270 */
[----:B------:R-:W-:Y:S02]  /*1010*/  LOP3.LUT R249, R4, 0xfffffe00, R8, 0xf8, !PT ;  /* 0xfffffe0004f97812 */ /* 0x000fe400078ef808 */
[----:B------:R-:W-:-:S02]  /*1020*/  IADD3 R23, R2, 0x80, RZ ;  /* 0x0000008002177810 */ /* 0x000fc40007ffe0ff */
[----:B------:R-:W-:Y:S01]  /*1030*/  SHF.R.S32.HI R0, RZ, 0x1f, R16 ;  /* 0x0000001fff007819 */ /* 0x000fe20000011410 */
[----:B------:R-:W-:Y:S01]  /*1040*/  IMAD.SHL.U32 R249, R249, 0x2, RZ ;  /* 0x00000002f9f97824 */ /* 0x000fe200078e00ff */
[----:B------:R-:W-:Y:S02]  /*1050*/  IADD3 R16, P1, R16, R26, RZ ;  /* 0x0000001a10107210 */ /* 0x000fe40007f3e0ff */
[----:B------:R-:W-:Y:S02]  /*1060*/  @!P4 SHF.R.S32.HI R11, RZ, 0x1f, R22 ;  /* 0x0000001fff0bc819 */ /* 0x000fe40000011416 */
[--C-:B------:R-:W-:Y:S02]  /*1070*/  SHF.R.S32.HI R3, RZ, 0x1f, R2.reuse ;  /* 0x0000001fff037819 */ /* 0x100fe40000011402 */
[----:B------:R-:W-:Y:S02]  /*1080*/  @!P4 SHF.R.S32.HI R10, RZ, 0x1f, R23 ;  /* 0x0000001fff0ac819 */ /* 0x000fe40000011417 */
[----:B------:R-:W-:Y:S01]  /*1090*/  LEA.HI.X.SX32 R19, R26, R0, 0x1, P1 ;  /* 0x000000001a137211 */ /* 0x000fe200008f0eff */
[----:B------:R-:W-:Y:S01]  /*10a0*/  IMAD.WIDE.U32 R20, R16, c[0x0][0x208], R2 ;  /* 0x0000820010147a25 */ /* 0x000fe200078e0002 */
[----:B------:R-:W-:-:S02]  /*10b0*/  @!P5 SHF.R.S32.HI R0, RZ, 0x1f, R22 ;  /* 0x0000001fff00d819 */ /* 0x000fc40000011416 */
[----:B------:R-:W-:Y:S02]  /*10c0*/  @!P4 LEA.HI R11, R11, R22, RZ, 0x3 ;  /* 0x000000160b0bc211 */ /* 0x000fe400078f18ff */
[----:B------:R-:W-:Y:S02]  /*10d0*/  ISETP.GE.AND P1, PT, R22, c[0x0][0x198], PT ;  /* 0x0000660016007a0c */ /* 0x000fe40003f26270 */
[----:B------:R-:W-:Y:S02]  /*10e0*/  @!P4 LOP3.LUT R11, R11, 0xfffffff8, RZ, 0xc0, !PT ;  /* 0xfffffff80b0bc812 */ /* 0x000fe400078ec0ff */
[----:B------:R-:W-:Y:S02]  /*10f0*/  @!P5 SHF.R.S32.HI R13, RZ, 0x1f, R23 ;  /* 0x0000001fff0dd819 */ /* 0x000fe40000011417 */
[----:B------:R-:W-:Y:S02]  /*1100*/  LOP3.LUT R208, R208, 0x7ffffc00, RZ, 0xc0, !PT ;  /* 0x7ffffc00d0d07812 */ /* 0x000fe400078ec0ff */
[--C-:B--2---:R-:W-:Y:S01]  /*1110*/  @P2 SHF.R.S32.HI R5, RZ, 0x1f, R14.reuse ;  /* 0x0000001fff052819 */ /* 0x104fe2000001140e */
[----:B------:R-:W-:-:S02]  /*1120*/  @P2 IMAD.MOV.U32 R4, RZ, RZ, R14 ;  /* 0x000000ffff042224 */ /* 0x000fc400078e000e */
[----:B------:R-:W-:Y:S02]  /*1130*/  @!P2 IMAD.MOV.U32 R4, RZ, RZ, R40 ;  /* 0x000000ffff04a224 */ /* 0x000fe400078e0028 */
[----:B------:R-:W-:Y:S01]  /*1140*/  @!P2 IMAD.MOV.U32 R5, RZ, RZ, R12 ;  /* 0x000000ffff05a224 */ /* 0x000fe200078e000c */
[----:B-1----:R-:W-:Y:S02]  /*1150*/  @!P4 LEA R8, P2, R2, R6, 0x1 ;  /* 0x000000060208c211 */ /* 0x002fe400078408ff */
[----:B------:R-:W-:Y:S02]  /*1160*/  SEL R25, R4, RZ, !P3 ;  /* 0x000000ff04197207 */ /* 0x000fe40005800000 */
[----:B------:R-:W-:Y:S01]  /*1170*/  SEL R24, R5, RZ, !P3 ;  /* 0x000000ff05187207 */ /* 0x000fe20005800000 */
[----:B------:R-:W-:Y:S01]  /*1180*/  SHFL.IDX PT, R4, R17, 0x1, 0x181f ;  /* 0x00381f0011047f89 */ /* 0x000fe200000e0000 */
[C---:B------:R-:W-:Y:S02]  /*1190*/  ISETP.GE.AND P3, PT, R2.reuse, c[0x0][0x198], PT ;  /* 0x0000660002007a0c */ /* 0x040fe40003f66270 */
[----:B---3--:R-:W-:Y:S01]  /*11a0*/  @!P4 LEA.HI.X R9, R2, R7, R3, 0x1, P2 ;  /* 0x000000070209c211 */ /* 0x008fe200010f0c03 */
[----:B------:R-:W1:Y:S01]  /*11b0*/  SHFL.IDX PT, R5, R18, 0x1, 0x181f ;  /* 0x00381f0012057f89 */ /* 0x000e6200000e0000 */
[----:B------:R-:W-:-:S02]  /*11c0*/  @!P4 LEA.HI R12, R10, R23, RZ, 0x3 ;  /* 0x000000170a0cc211 */ /* 0x000fc400078f18ff */
[----:B------:R-:W-:Y:S02]  /*11d0*/  ISETP.GE.AND P2, PT, R23, c[0x0][0x198], PT ;  /* 0x0000660017007a0c */ /* 0x000fe40003f46270 */
[----:B------:R-:W-:Y:S02]  /*11e0*/  @!P5 LEA.HI R10, R0, R22, RZ, 0x3 ;  /* 0x00000016000ad211 */ /* 0x000fe400078f18ff */
[----:B------:R-:W-:Y:S02]  /*11f0*/  @!P4 LOP3.LUT R12, R12, 0xfffffff8, RZ, 0xc0, !PT ;  /* 0xfffffff80c0cc812 */ /* 0x000fe400078ec0ff */
[----:B------:R-:W-:Y:S01]  /*1200*/  @!P5 LOP3.LUT R14, R10, 0xfffffff8, RZ, 0xc0, !PT ;  /* 0xfffffff80a0ed812 */ /* 0x000fe200078ec0ff */
[--C-:B------:R-:W-:Y:S01]  /*1210*/  @!P4 IMAD.WIDE R10, R11, 0x2, R6.reuse ;  /* 0x000000020b0ac825 */ /* 0x100fe200078e0206 */
[----:B------:R-:W-:Y:S01]  /*1220*/  @!P5 LEA.HI R0, R13, R23, RZ, 0x3 ;  /* 0x000000170d00d211 */ /* 0x000fe200078f18ff */
[----:B------:R-:W-:Y:S01]  /*1230*/  @!PT LDS RZ, [RZ] ;  /* 0x00000000fffff984 */ /* 0x000fe20000000800 */
[----:B------:R2:W-:Y:S02]  /*1240*/  @!P4 LDGSTS.E.BYPASS.LTC128B.128 [R249+0x100], [R8.64], !P3 ;  /* 0x0010000008f9cfae */ /* 0x0005e4000d901d44 */
[----:B------:R-:W-:Y:S01]  /*1250*/  @!P4 IMAD.WIDE R6, R12, 0x2, R6 ;  /* 0x000000020c06c825 */ /* 0x000fe200078e0206 */
[----:B------:R-:W-:Y:S01]  /*1260*/  @!P5 LOP3.LUT R0, R0, 0xfffffff8, RZ, 0xc0, !PT ;  /* 0xfffffff80000d812 */ /* 0x000fe200078ec0ff */
[----:B------:R3:W-:Y:S04]  /*1270*/  @!P4 LDGSTS.E.BYPASS.LTC128B.128 [R249+0x4100], [R10.64], !P1 ;  /* 0x041000000af9cfae */ /* 0x0007e8000c901d44 */
[----:B------:R4:W-:Y:S01]  /*1280*/  @!P4 LDGSTS.E.BYPASS.LTC128B.128 [R249+0x8100], [R6.64], !P2 ;  /* 0x0810000006f9cfae */ /* 0x0009e2000d101d44 */
[----:B-1----:R-:W-:-:S04]  /*1290*/  @!P5 IMAD.WIDE R14, R14, 0x2, R4 ;  /* 0x000000020e0ed825 */ /* 0x002fc800078e0204 */
[----:B------:R-:W-:Y:S01]  /*12a0*/  @!P5 IMAD.WIDE R12, R0, 0x2, R4 ;  /* 0x00000002000cd825 */ /* 0x000fe200078e0204 */
[----:B------:R-:W-:-:S03]  /*12b0*/  @!P5 LEA R4, P4, R2, R4, 0x1 ;  /* 0x000000040204d211 */ /* 0x000fc600078808ff */
[----:B------:R-:W-:Y:S01]  /*12c0*/  IMAD R0, R19, c[0x0][0x208], RZ ;  /* 0x0000820013007a24 */ /* 0x000fe200078e02ff */
[----:B------:R-:W-:-:S05]  /*12d0*/  @!P5 LEA.HI.X R5, R2, R5, R3, 0x1, P4 ;  /* 0x000000050205d211 */ /* 0x000fca00020f0c03 */
[----:B------:R1:W-:Y:S01]  /*12e0*/  @!P5 LDGSTS.E.BYPASS.LTC128B.128 [R249+0x1100], [R4.64], !P3 ;  /* 0x0110000004f9dfae */ /* 0x0003e2000d901d44 */
[----:B--2---:R-:W-:Y:S02]  /*12f0*/  IMAD R8, R19, c[0x0][0x1e0], RZ ;  /* 0x0000780013087a24 */ /* 0x004fe400078e02ff */
[C---:B------:R-:W-:Y:S01]  /*1300*/  IMAD R19, R16.reuse, c[0x0][0x20c], R0 ;  /* 0x0000830010137a24 */ /* 0x040fe200078e0200 */
[----:B------:R-:W-:Y:S01]  /*1310*/  @!P6 SHF.R.S32.HI R0, RZ, 0x1f, R22 ;  /* 0x0000001fff00e819 */ /* 0x000fe20000011416 */
[----:B------:R2:W-:Y:S01]  /*1320*/  @!P5 LDGSTS.E.BYPASS.LTC128B.128 [R249+0x5100], [R14.64], !P1 ;  /* 0x051000000ef9dfae */ /* 0x0005e2000c901d44 */
[C---:B---3--:R-:W-:Y:S01]  /*1330*/  IMAD R10, R16.reuse, c[0x0][0x1e4], R8 ;  /* 0x00007900100a7a24 */ /* 0x048fe200078e0208 */
[----:B------:R-:W-:Y:S01]  /*1340*/  @!P0 SHF.R.S32.HI R11, RZ, 0x1f, R22 ;  /* 0x0000001fff0b8819 */ /* 0x000fe20000011416 */
[----:B------:R-:W-:Y:S01]  /*1350*/  IMAD.WIDE.U32 R8, R16, c[0x0][0x1e0], R2 ;  /* 0x0000780010087a25 */ /* 0x000fe200078e0002 */
[----:B----4-:R-:W3:Y:S01]  /*1360*/  SHFL.IDX PT, R6, R17, 0x2, 0x181f ;  /* 0x00581f0011067f89 */ /* 0x010ee200000e0000 */
[----:B------:R-:W-:-:S02]  /*1370*/  IADD3 R16, R120, R121, -R26 ;  /* 0x0000007978107210 */ /* 0x000fc40007ffe81a */
[----:B------:R-:W-:Y:S01]  /*1380*/  IMAD.IADD R9, R9, 0x1, R10 ;  /* 0x0000000109097824 */ /* 0x000fe200078e020a */
[----:B------:R-:W4:Y:S04]  /*1390*/  SHFL.IDX PT, R7, R18, 0x2, 0x181f ;  /* 0x00581f0012077f89 */ /* 0x000f2800000e0000 */
[----:B------:R5:W-:Y:S01]  /*13a0*/  @!P5 LDGSTS.E.BYPASS.LTC128B.128 [R249+0x9100], [R12.64], !P2 ;  /* 0x091000000cf9dfae */ /* 0x000be2000d101d44 */
[----:B------:R-:W-:Y:S02]  /*13b0*/  ISETP.GE.AND P5, PT, R22, c[0x0][0x1d4], PT ;  /* 0x0000750016007a0c */ /* 0x000fe40003fa6270 */
[----:B-1----:R-:W-:Y:S01]  /*13c0*/  @!P6 SHF.R.S32.HI R5, RZ, 0x1f, R23 ;  /* 0x0000001fff05e819 */ /* 0x002fe20000011417 */
[----:B------:R-:W1:Y:S01]  /*13d0*/  SHFL.IDX PT, R4, R17, 0x3, 0x181f ;  /* 0x00781f0011047f89 */ /* 0x000e6200000e0000 */
[----:B--2---:R-:W-:-:S02]  /*13e0*/  @!P0 LEA.HI R14, R11, R22, RZ, 0x3 ;  /* 0x000000160b0e8211 */ /* 0x004fc400078f18ff */
[----:B---3--:R-:W-:-:S04]  /*13f0*/  @!P6 LEA R10, P4, R2, R6, 0x1 ;  /* 0x00000006020ae211 */ /* 0x008fc800078808ff */
[----:B----4-:R-:W-:-:S05]  /*1400*/  @!P6 LEA.HI.X R11, R2, R7, R3, 0x1, P4 ;  /* 0x00000007020be211 */ /* 0x010fca00020f0c03 */
[----:B------:R2:W-:Y:S01]  /*1410*/  @!P6 LDGSTS.E.BYPASS.LTC128B.128 [R249+0x2100], [R10.64], !P3 ;  /* 0x021000000af9efae */ /* 0x0005e2000d901d44 */
[----:B-----5:R-:W-:Y:S02]  /*1420*/  @!P6 LEA.HI R12, R0, R22, RZ, 0x3 ;  /* 0x00000016000ce211 */ /* 0x020fe400078f18ff */
[----:B------:R-:W-:Y:S02]  /*1430*/  @!P6 LEA.HI R0, R5, R23, RZ, 0x3 ;  /* 0x000000170500e211 */ /* 0x000fe400078f18ff */
[----:B------:R-:W3:Y:S01]  /*1440*/  SHFL.IDX PT, R5, R18, 0x3, 0x181f ;  /* 0x00781f0012057f89 */ /* 0x000ee200000e0000 */
[----:B------:R-:W-:Y:S02]  /*1450*/  @!P6 LOP3.LUT R12, R12, 0xfffffff8, RZ, 0xc0, !PT ;  /* 0xfffffff80c0ce812 */ /* 0x000fe400078ec0ff */
[----:B------:R-:W-:-:S03]  /*1460*/  @!P6 LOP3.LUT R0, R0, 0xfffffff8, RZ, 0xc0, !PT ;  /* 0xfffffff80000e812 */ /* 0x000fc600078ec0ff */
[----:B------:R-:W-:-:S04]  /*1470*/  @!P6 IMAD.WIDE R12, R12, 0x2, R6 ;  /* 0x000000020c0ce825 */ /* 0x000fc800078e0206 */
[----:B------:R-:W-:Y:S01]  /*1480*/  @!P6 IMAD.WIDE R6, R0, 0x2, R6 ;  /* 0x000000020006e825 */ /* 0x000fe200078e0206 */
[----:B------:R4:W-:Y:S03]  /*1490*/  @!P6 LDGSTS.E.BYPASS.LTC128B.128 [R249+0x6100], [R12.64], !P1 ;  /* 0x061000000cf9efae */ /* 0x0009e6000c901d44 */
[----:B------:R-:W-:Y:S01]  /*14a0*/  IMAD.SHL.U32 R0, R36, 0x40, RZ ;  /* 0x0000004024007824 */ /* 0x000fe200078e00ff */
[----:B------:R5:W-:Y:S01]  /*14b0*/  @!P6 LDGSTS.E.BYPASS.LTC128B.128 [R249+0xa100], [R6.64], !P2 ;  /* 0x0a10000006f9efae */ /* 0x000be2000d101d44 */
[----:B------:R-:W-:-:S03]  /*14c0*/  ISETP.GE.AND P6, PT, R2, c[0x0][0x1d4], PT ;  /* 0x0000750002007a0c */ /* 0x000fc60003fc6270 */
[----:B------:R-:W-:Y:S01]  /*14d0*/  LOP3.LUT R0, R0, 0x1c0, RZ, 0xc0, !PT ;  /* 0x000001c000007812 */ /* 0x000fe200078ec0ff */
[----:B--2---:R-:W-:-:S03]  /*14e0*/  IMAD R10, R38, c[0x0][0x1e8], RZ ;  /* 0x00007a00260a7a24 */ /* 0x004fc600078e02ff */
[----:B------:R-:W-:Y:S01]  /*14f0*/  SHF.R.U32.HI R11, RZ, 0x3, R0 ;  /* 0x00000003ff0b7819 */ /* 0x000fe20000011600 */
[C---:B------:R-:W-:Y:S01]  /*1500*/  IMAD R10, R37.reuse, c[0x0][0x1ec], R10 ;  /* 0x00007b00250a7a24 */ /* 0x040fe200078e020a */
[----:B----4-:R-:W-:Y:S01]  /*1510*/  LOP3.LUT R12, R0, 0x8, R30, 0xf8, !PT ;  /* 0x00000008000c7812 */ /* 0x010fe200078ef81e */
[----:B------:R-:W-:Y:S01]  /*1520*/  IMAD.SHL.U32 R13, R128, 0x40, RZ ;  /* 0x00000040800d7824 */ /* 0x000fe200078e00ff */
[----:B------:R-:W-:Y:S01]  /*1530*/  @!P0 SHF.R.S32.HI R0, RZ, 0x1f, R23 ;  /* 0x0000001fff008819 */ /* 0x000fe20000011417 */
[----:B-----5:R-:W-:Y:S01]  /*1540*/  IMAD.WIDE.U32 R6, R37, c[0x0][0x1e8], R8 ;  /* 0x00007a0025067a25 */ /* 0x020fe200078e0008 */
[----:B-1----:R-:W-:Y:S02]  /*1550*/  @!P0 LEA R8, P4, R2, R4, 0x1 ;  /* 0x0000000402088211 */ /* 0x002fe400078808ff */
[----:B------:R-:W-:Y:S01]  /*1560*/  @!P0 LEA.HI R0, R0, R23, RZ, 0x3 ;  /* 0x0000001700008211 */ /* 0x000fe200078f18ff */
[----:B------:R-:W-:Y:S01]  /*1570*/  IMAD.IADD R7, R7, 0x1, R10 ;  /* 0x0000000107077824 */ /* 0x000fe200078e020a */
[----:B---3--:R-:W-:Y:S01]  /*1580*/  @!P0 LEA.HI.X R9, R2, R5, R3, 0x1, P4 ;  /* 0x0000000502098211 */ /* 0x008fe200020f0c03 */
[----:B------:R-:W-:Y:S01]  /*1590*/  IMAD R10, R24, c[0x0][0x1f0], RZ ;  /* 0x00007c00180a7a24 */ /* 0x000fe200078e02ff */
[----:B------:R-:W-:Y:S01]  /*15a0*/  @!P0 LOP3.LUT R2, R14, 0xfffffff8, RZ, 0xc0, !PT ;  /* 0xfffffff80e028812 */ /* 0x000fe200078ec0ff */
[----:B------:R-:W-:Y:S01]  /*15b0*/  IMAD.WIDE.U32 R40, R25, c[0x0][0x1f0], R6 ;  /* 0x00007c0019287a25 */ /* 0x000fe200078e0006 */
[----:B------:R-:W-:Y:S01]  /*15c0*/  @!P0 LOP3.LUT R0, R0, 0xfffffff8, RZ, 0xc0, !PT ;  /* 0xfffffff800008812 */ /* 0x000fe200078ec0ff */
[----:B------:R1:W-:Y:S01]  /*15d0*/  @!P0 LDGSTS.E.BYPASS.LTC128B.128 [R249+0x3100], [R8.64], !P3 ;  /* 0x0310000008f98fae */ /* 0x0003e2000d901d44 */
[----:B------:R-:W-:Y:S01]  /*15e0*/  ISETP.GE.AND P3, PT, R16, 0x1, PT ;  /* 0x000000011000780c */ /* 0x000fe20003f66270 */
[--C-:B------:R-:W-:Y:S01]  /*15f0*/  @!P0 IMAD.WIDE R2, R2, 0x2, R4.reuse ;  /* 0x0000000202028825 */ /* 0x100fe200078e0204 */
[----:B------:R-:W-:Y:S01]  /*1600*/  ISETP.GE.AND P4, PT, R23, c[0x0][0x1d4], PT ;  /* 0x0000750017007a0c */ /* 0x000fe20003f86270 */
[----:B------:R2:W-:Y:S01]  /*1610*/  STL.64 [R1+0x18], R40 ;  /* 0x0000182801007387 */ /* 0x0005e20000100a00 */
[----:B------:R-:W-:Y:S01]  /*1620*/  LOP3.LUT R17, R12, R11, RZ, 0x3c, !PT ;  /* 0x0000000b0c117212 */ /* 0x000fe200078e3cff */
[----:B------:R-:W-:Y:S01]  /*1630*/  @!P0 IMAD.WIDE R4, R0, 0x2, R4 ;  /* 0x0000000200048825 */ /* 0x000fe200078e0204 */
[----:B------:R-:W-:Y:S01]  /*1640*/  LOP3.LUT R0, R29, 0xfffffff0, RZ, 0xc0, !PT ;  /* 0xfffffff01d007812 */ /* 0x000fe200078ec0ff */
[----:B------:R3:W-:Y:S01]  /*1650*/  @!P0 LDGSTS.E.BYPASS.LTC128B.128 [R249+0x7100], [R2.64], !P1 ;  /* 0x0710000002f98fae */ /* 0x0007e2000c901d44 */
[C---:B------:R-:W-:Y:S01]  /*1660*/  ISETP.GE.AND P1, PT, R16.reuse, 0x41, PT ;  /* 0x000000411000780c */ /* 0x040fe20003f26270 */
[----:B------:R-:W-:Y:S01]  /*1670*/  IMAD R10, R25, c[0x0][0x1f4], R10 ;  /* 0x00007d00190a7a24 */ /* 0x000fe200078e020a */
[----:B------:R-:W-:Y:S01]  /*1680*/  SEL R11, RZ, 0x1, P6 ;  /* 0x00000001ff0b7807 */ /* 0x000fe20003000000 */
[----:B------:R4:W-:Y:S01]  /*1690*/  @!P0 LDGSTS.E.BYPASS.LTC128B.128 [R249+0xb100], [R4.64], !P2 ;  /* 0x0b10000004f98fae */ /* 0x0009e2000d101d44 */
[----:B------:R-:W-:Y:S01]  /*16a0*/  IMAD.MOV.U32 R130, RZ, RZ, R40 ;  /* 0x000000ffff827224 */ /* 0x000fe200078e0028 */
[----:B------:R-:W-:Y:S01]  /*16b0*/  ISETP.GE.AND P2, PT, R16, 0x21, PT ;  /* 0x000000211000780c */ /* 0x000fe20003f46270 */
[----:B------:R-:W-:Y:S01]  /*16c0*/  IMAD.IADD R131, R41, 0x1, R10 ;  /* 0x0000000129837824 */ /* 0x000fe200078e020a */
[----:B------:R-:W0:Y:S01]  /*16d0*/  LDGDEPBAR ;  /* 0x00000000000079af */ /* 0x000e220000000000 */
[----:B------:R-:W-:-:S02]  /*16e0*/  IMAD.IADD R0, R125, 0x1, -R0 ;  /* 0x000000017d007824 */ /* 0x000fc400078e0a00 */
[----:B------:R-:W-:Y:S01]  /*16f0*/  IMAD R10, R38, c[0x0][0x210], RZ ;  /* 0x00008400260a7a24 */ /* 0x000fe200078e02ff */
[----:B------:R-:W-:Y:S03]  /*1700*/  STL.64 [R1+0x10], R130 ;  /* 0x0000108201007387 */ /* 0x000fe60000100a00 */
[----:B------:R-:W-:Y:S02]  /*1710*/  IMAD R10, R37, c[0x0][0x214], R10 ;  /* 0x00008500250a7a24 */ /* 0x000fe400078e020a */
[----:B---3--:R-:W-:-:S04]  /*1720*/  IMAD.WIDE.U32 R2, R31, R126, R130 ;  /* 0x0000007e1f027225 */ /* 0x008fc800078e0082 */
[----:B------:R-:W-:Y:S01]  /*1730*/  IMAD.IADD R3, R3, 0x1, R28 ;  /* 0x0000000103037824 */ /* 0x000fe200078e021c */
[----:B------:R-:W-:Y:S01]  /*1740*/  @P3 LEA R6, P0, R2, c[0x0][0x1c8], 0x1 ;  /* 0x0000720002063a11 */ /* 0x000fe200078008ff */
[----:B----4-:R-:W-:Y:S01]  /*1750*/  IMAD.IADD R5, R21, 0x1, R19 ;  /* 0x0000000115057824 */ /* 0x010fe200078e0213 */
[----:B------:R-:W-:Y:S01]  /*1760*/  SHF.R.S32.HI R4, RZ, 0x1f, R0 ;  /* 0x0000001fff047819 */ /* 0x000fe20000011400 */
[----:B------:R-:W-:Y:S01]  /*1770*/  IMAD.WIDE.U32 R18, R124, 0x40, RZ ;  /* 0x000000407c127825 */ /* 0x000fe200078e00ff */
[----:B------:R-:W-:Y:S02]  /*1780*/  @P3 LEA.HI.X R7, R2, c[0x0][0x1cc], R3, 0x1, P0 ;  /* 0x0000730002073a11 */ /* 0x000fe400000f0c03 */
[----:B-1----:R-:W-:Y:S02]  /*1790*/  @P2 LEA R8, P0, R124, R2, 0x5 ;  /* 0x000000027c082211 */ /* 0x002fe400078028ff */
[----:B------:R-:W-:Y:S01]  /*17a0*/  LEA.HI R15, R4, R0, RZ, 0x3 ;  /* 0x00000000040f7211 */ /* 0x000fe200078f18ff */
[----:B------:R1:W-:Y:S01]  /*17b0*/  @P3 LDGSTS.E.BYPASS.LTC128B.128 [R249+0xc100], [R6.64], !P6 ;  /* 0x0c10000006f93fae */ /* 0x0003e2000f101d44 */
[----:B------:R-:W-:-:S02]  /*17c0*/  @P2 LEA.HI.X R14, R124, R3, R128, 0x5, P0 ;  /* 0x000000037c0e2211 */ /* 0x000fc400000f2c80 */
[----:B------:R-:W-:Y:S01]  /*17d0*/  @P1 IADD3 R9, P0, R2, R18, RZ ;  /* 0x0000001202091210 */ /* 0x000fe20007f1e0ff */
[----:B------:R1:W-:Y:S01]  /*17e0*/  @P3 LDGSTS.E.BYPASS.LTC128B.128 [R249+0xf100], [R6.64+0x80], !P5 ;  /* 0x0f10008006f93fae */ /* 0x0003e2000e901d44 */
[----:B------:R-:W-:Y:S02]  /*17f0*/  LOP3.LUT R4, R15, 0xfffffff8, RZ, 0xc0, !PT ;  /* 0xfffffff80f047812 */ /* 0x000fe400078ec0ff */
[----:B------:R-:W-:Y:S01]  /*1800*/  @P1 IADD3.X R13, R3, R19, R13, P0, !PT ;  /* 0x00000013030d1210 */ /* 0x000fe200007fe40d */
[----:B------:R1:W-:Y:S01]  /*1810*/  @P3 LDGSTS.E.BYPASS.LTC128B.128 [R249+0x12100], [R6.64+0x100], !P4 ;  /* 0x1210010006f93fae */ /* 0x0003e2000e101d44 */
[----:B------:R-:W-:Y:S01]  /*1820*/  @P2 LEA R2, P0, R8, c[0x0][0x1c8], 0x1 ;  /* 0x0000720008022a11 */ /* 0x000fe200078008ff */
[----:B------:R-:W-:Y:S01]  /*1830*/  IMAD.IADD R12, R0, 0x1, -R4 ;  /* 0x00000001000c7824 */ /* 0x000fe200078e0a04 */
[----:B------:R-:W-:Y:S01]  /*1840*/  SEL R0, RZ, 0xffffffff, P5 ;  /* 0xffffffffff007807 */ /* 0x000fe20002800000 */
[----:B------:R-:W-:Y:S01]  /*1850*/  IMAD.MOV.U32 R4, RZ, RZ, R20 ;  /* 0x000000ffff047224 */ /* 0x000fe200078e0014 */
[----:B------:R-:W-:-:S02]  /*1860*/  @P2 LEA.HI.X R3, R8, c[0x0][0x1cc], R14, 0x1, P0 ;  /* 0x0000730008032a11 */ /* 0x000fc400000f0c0e */
[C---:B------:R-:W-:Y:S01]  /*1870*/  @P1 LEA R8, P0, R9.reuse, c[0x0][0x1c8], 0x1 ;  /* 0x0000720009081a11 */ /* 0x040fe200078008ff */
[----:B------:R-:W-:Y:S01]  /*1880*/  IMAD.SHL.U32 R0, R0, 0x2, RZ ;  /* 0x0000000200007824 */ /* 0x000fe200078e00ff */
[----:B------:R-:W-:Y:S01]  /*1890*/  LOP3.LUT P3, RZ, R12, 0x4, RZ, 0xc0, !PT ;  /* 0x000000040cff7812 */ /* 0x000fe2000786c0ff */
[----:B------:R3:W-:Y:S01]  /*18a0*/  @P2 LDGSTS.E.BYPASS.LTC128B.128 [R249+0xd100], [R2.64], !P6 ;  /* 0x0d10000002f92fae */ /* 0x0007e2000f101d44 */
[----:B------:R-:W-:Y:S01]  /*18b0*/  @P1 LEA.HI.X R9, R9, c[0x0][0x1cc], R13, 0x1, P0 ;  /* 0x0000730009091a11 */ /* 0x000fe200000f0c0d */
[----:B------:R-:W-:Y:S01]  /*18c0*/  IMAD.WIDE.U32 R4, R37, c[0x0][0x210], R4 ;  /* 0x0000840025047a25 */ /* 0x000fe200078e0004 */
[----:B------:R-:W-:Y:S01]  /*18d0*/  LOP3.LUT R11, R0, 0x2, R11, 0xe2, !PT ;  /* 0x00000002000b7812 */ /* 0x000fe200078ee20b */
[----:B------:R3:W-:Y:S01]  /*18e0*/  @P2 LDGSTS.E.BYPASS.LTC128B.128 [R249+0x10100], [R2.64+0x80], !P5 ;  /* 0x1010008002f92fae */ /* 0x0007e2000e901d44 */
[----:B------:R-:W-:Y:S01]  /*18f0*/  LOP3.LUT P0, RZ, R36, 0x2, RZ, 0xc0, !PT ;  /* 0x0000000224ff7812 */ /* 0x000fe2000780c0ff */
[----:B------:R-:W-:Y:S02]  /*1900*/  IMAD R0, R24, c[0x0][0x218], RZ ;  /* 0x0000860018007a24 */ /* 0x000fe400078e02ff */
[----:B------:R3:W-:Y:S01]  /*1910*/  @P2 LDGSTS.E.BYPASS.LTC128B.128 [R249+0x13100], [R2.64+0x100], !P4 ;  /* 0x1310010002f92fae */ /* 0x0007e2000e101d44 */
[----:B------:R-:W-:Y:S01]  /*1920*/  IMAD.IADD R5, R5, 0x1, R10 ;  /* 0x0000000105057824 */ /* 0x000fe200078e020a */
[----:B------:R-:W-:Y:S01]  /*1930*/  LOP3.LUT P2, RZ, R12, 0x2, RZ, 0xc0, !PT ;  /* 0x000000020cff7812 */ /* 0x000fe2000784c0ff */
[----:B------:R-:W-:Y:S01]  /*1940*/  IMAD R10, R25, c[0x0][0x21c], R0 ;  /* 0x00008700190a7a24 */ /* 0x000fe200078e0200 */
[----:B------:R4:W-:Y:S01]  /*1950*/  @P1 LDGSTS.E.BYPASS.LTC128B.128 [R249+0xe100], [R8.64], !P6 ;  /* 0x0e10000008f91fae */ /* 0x0009e2000f101d44 */
[----:B------:R-:W-:-:S02]  /*1960*/  IMAD R0, R27, 0x200, R17 ;  /* 0x000002001b007824 */ /* 0x000fc400078e0211 */
[----:B--2---:R-:W-:Y:S01]  /*1970*/  IMAD.WIDE.U32 R40, R25, c[0x0][0x218], R4 ;  /* 0x0000860019287a25 */ /* 0x004fe200078e0004 */
[----:B------:R4:W-:Y:S01]  /*1980*/  @P1 LDGSTS.E.BYPASS.LTC128B.128 [R249+0x11100], [R8.64+0x80], !P5 ;  /* 0x1110008008f91fae */ /* 0x0009e2000e901d44 */
[----:B------:R-:W-:Y:S02]  /*1990*/  SEL R4, RZ, 0x4, P4 ;  /* 0x00000004ff047807 */ /* 0x000fe40002000000 */
[----:B------:R-:W-:Y:S01]  /*19a0*/  IMAD.SHL.U32 R224, R0, 0x2, RZ ;  /* 0x0000000200e07824 */ /* 0x000fe200078e00ff */
[----:B------:R4:W-:Y:S01]  /*19b0*/  @P1 LDGSTS.E.BYPASS.LTC128B.128 [R249+0x14100], [R8.64+0x100], !P4 ;  /* 0x1410010008f91fae */ /* 0x0009e2000e101d44 */
[----:B------:R-:W-:Y:S02]  /*19c0*/  IMAD.IADD R23, R41, 0x1, R10 ;  /* 0x0000000129177824 */ /* 0x000fe400078e020a */
[----:B------:R-:W-:Y:S01]  /*19d0*/  IMAD.MOV.U32 R22, RZ, RZ, R40 ;  /* 0x000000ffff167224 */ /* 0x000fe200078e0028 */
[----:B------:R-:W0:Y:S01]  /*19e0*/  LDGDEPBAR ;  /* 0x00000000000079af */ /* 0x000e220000000000 */
[----:B------:R-:W-:-:S02]  /*19f0*/  IADD3 R0, R224, 0xc100, RZ ;  /* 0x0000c100e0007810 */ /* 0x000fc40007ffe0ff */
[----:B------:R-:W-:Y:S01]  /*1a00*/  IADD3 R231, R224, 0xc120, RZ ;  /* 0x0000c120e0e77810 */ /* 0x000fe20007ffe0ff */
[----:B------:R-:W-:Y:S01]  /*1a10*/  STL.64 [R1+0x38], R40 ;  /* 0x0000382801007387 */ /* 0x000fe20000100a00 */
[----:B------:R-:W-:-:S03]  /*1a20*/  @P0 IADD3 R231, R0, -0x20, RZ ;  /* 0xffffffe000e70810 */ /* 0x000fc60007ffe0ff */
[----:B------:R-:W-:Y:S01]  /*1a30*/  STL.64 [R1+0x28], R22 ;  /* 0x0000281601007387 */ /* 0x000fe20000100a00 */
[----:B------:R-:W-:Y:S01]  /*1a40*/  IADD3 R248, R231, 0x800, RZ ;  /* 0x00000800e7f87810 */ /* 0x000fe20007ffe0ff */
[----:B---3--:R-:W-:Y:S01]  /*1a50*/  IMAD.SHL.U32 R2, R12, 0x40, RZ ;  /* 0x000000400c027824 */ /* 0x008fe200078e00ff */
[----:B------:R-:W-:Y:S01]  /*1a60*/  LOP3.LUT R12, R11, R4, RZ, 0xfc, !PT ;  /* 0x000000040b0c7212 */ /* 0x000fe200078efcff */
[----:B------:R-:W-:Y:S01]  /*1a70*/  IMAD.SHL.U32 R3, R27, 0x8, RZ ;  /* 0x000000081b037824 */ /* 0x000fe200078e00ff */
[----:B------:R-:W-:Y:S01]  /*1a80*/  IADD3 R247, R231, 0x1000, RZ ;  /* 0x00001000e7f77810 */ /* 0x000fe20007ffe0ff */
[----:B------:R-:W-:Y:S01]  /*1a90*/  IMAD.SHL.U32 R4, R15, 0x40, RZ ;  /* 0x000000400f047824 */ /* 0x000fe200078e00ff */
[----:B------:R-:W-:Y:S02]  /*1aa0*/  LOP3.LUT R2, R2, 0x1c0, RZ, 0xc0, !PT ;  /* 0x000001c002027812 */ /* 0x000fe400078ec0ff */
[----:B------:R-:W-:Y:S02]  /*1ab0*/  IADD3 R246, R231, 0x1800, RZ ;  /* 0x00001800e7f67810 */ /* 0x000fe40007ffe0ff */
[----:B------:R-:W-:-:S02]  /*1ac0*/  LOP3.LUT R3, R2, 0x8, R3, 0xf8, !PT ;  /* 0x0000000802037812 */ /* 0x000fc400078ef803 */
[----:B------:R-:W-:Y:S01]  /*1ad0*/  SHF.R.U32.HI R2, RZ, 0x3, R2 ;  /* 0x00000003ff027819 */ /* 0x000fe20000011602 */
[----:B------:R-:W-:-:S04]  /*1ae0*/  DEPBAR.LE SB0, 0x1 ;  /* 0x000080400000791a */ /* 0x000fc80000000000 */
[----:B------:R-:W-:Y:S01]  /*1af0*/  LOP3.LUT R5, R3, R2, RZ, 0x3c, !PT ;  /* 0x0000000203057212 */ /* 0x000fe200078e3cff */
[----:B------:R-:W-:Y:S01]  /*1b00*/  IMAD.WIDE.U32 R2, R31, R34, R22 ;  /* 0x000000221f027225 */ /* 0x000fe200078e0016 */
[----:B------:R-:W-:Y:S01]  /*1b10*/  BAR.SYNC.DEFER_BLOCKING 0x0 ;  /* 0x0000000000007b1d */ /* 0x000fe20000010000 */
[----:B------:R-:W-:Y:S02]  /*1b20*/  IADD3 R245, R231, 0x2000, RZ ;  /* 0x00002000e7f57810 */ /* 0x000fe40007ffe0ff */
[----:B------:R-:W-:Y:S01]  /*1b30*/  LOP3.LUT R4, R5, 0xfffffe00, R4, 0xf8, !PT ;  /* 0xfffffe0005047812 */ /* 0x000fe200078ef804 */
[----:B------:R-:W-:Y:S01]  /*1b40*/  IMAD.IADD R0, R3, 0x1, R32 ;  /* 0x0000000103007824 */ /* 0x000fe200078e0220 */
[----:B-1----:R-:W-:Y:S01]  /*1b50*/  LEA R6, P0, R2, c[0x0][0x1f8], 0x1 ;  /* 0x00007e0002067a11 */ /* 0x002fe200078008ff */
[----:B------:R-:W-:Y:S01]  /*1b60*/  IMAD.MOV.U32 R5, RZ, RZ, 0x10 ;  /* 0x00000010ff057424 */ /* 0x000fe200078e00ff */
[----:B------:R-:W-:Y:S01]  /*1b70*/  IADD3 R244, R231, 0x2800, RZ ;  /* 0x00002800e7f47810 */ /* 0x000fe20007ffe0ff */
[----:B------:R-:W-:Y:S01]  /*1b80*/  IMAD.IADD R208, R4, 0x1, R208 ;  /* 0x0000000104d07824 */ /* 0x000fe200078e02d0 */
[----:B------:R-:W-:Y:S01]  /*1b90*/  LEA.HI.X R7, R2, c[0x0][0x1fc], R0, 0x1, P0 ;  /* 0x00007f0002077a11 */ /* 0x000fe200000f0c00 */
[----:B------:R-:W-:Y:S01]  /*1ba0*/  IMAD.MOV.U32 R0, RZ, RZ, c[0x0][0x208] ;  /* 0x00008200ff007624 */ /* 0x000fe200078e00ff */
[----:B------:R-:W-:Y:S01]  /*1bb0*/  SEL R5, R5, 0xfffffff0, !P2 ;  /* 0xfffffff005057807 */ /* 0x000fe20005000000 */
[----:B------:R-:W-:Y:S01]  /*1bc0*/  IMAD.MOV.U32 R2, RZ, RZ, 0x6 ;  /* 0x00000006ff027424 */ /* 0x000fe200078e00ff */
[----:B------:R-:W-:Y:S01]  /*1bd0*/  LEA R216, R208, 0x100, 0x1 ;  /* 0x00000100d0d87811 */ /* 0x000fe200078e08ff */
[----:B------:R-:W-:Y:S01]  /*1be0*/  IMAD.MOV.U32 R3, RZ, RZ, 0x20 ;  /* 0x00000020ff037424 */ /* 0x000fe200078e00ff */
[----:B------:R-:W-:Y:S01]  /*1bf0*/  IADD3 R243, R231, 0x3000, RZ ;  /* 0x00003000e7f37810 */ /* 0x000fe20007ffe0ff */
[C---:B------:R-:W-:Y:S01]  /*1c00*/  IMAD.SHL.U32 R17, R0.reuse, 0x40, RZ ;  /* 0x0000004000117824 */ /* 0x040fe200078e00ff */
[----:B------:R-:W-:Y:S01]  /*1c10*/  SHF.L.U64.HI R13, R0, R2, c[0x0][0x20c] ;  /* 0x00008300000d7619 */ /* 0x000fe20000010202 */
[----:B------:R-:W-:Y:S01]  /*1c20*/  IMAD R212, R5, 0x2, R216 ;  /* 0x0000000205d47824 */ /* 0x000fe200078e02d8 */
[----:B------:R-:W-:Y:S01]  /*1c30*/  SEL R0, R3, 0xffffffe0, !P3 ;  /* 0xffffffe003007807 */ /* 0x000fe20005800000 */
[----:B------:R-:W-:Y:S01]  /*1c40*/  IMAD.SHL.U32 R208, R208, 0x2, RZ ;  /* 0x00000002d0d07824 */ /* 0x000fe200078e00ff */
[----:B------:R-:W-:-:S02]  /*1c50*/  IADD3 R14, P1, P0, R17, 0x80, R6 ;  /* 0x00000080110e7810 */ /* 0x000fc4000783e006 */
[----:B------:R-:W-:Y:S01]  /*1c60*/  LOP3.LUT R3, R12, 0x1, RZ, 0xc0, !PT ;  /* 0x000000010c037812 */ /* 0x000fe200078ec0ff */
[C---:B------:R-:W-:Y:S01]  /*1c70*/  IMAD R216, R0.reuse, 0x2, R216 ;  /* 0x0000000200d87824 */ /* 0x040fe200078e02d8 */
[----:B------:R-:W-:Y:S01]  /*1c80*/  LDSM.16.M88.4 R156, [R208+0x100] ;  /* 0x00010000d09c783b */ /* 0x000fe20000000200 */
[----:B------:R-:W-:Y:S01]  /*1c90*/  IMAD R220, R0, 0x2, R212 ;  /* 0x0000000200dc7824 */ /* 0x000fe200078e02d4 */
[----:B------:R-:W-:Y:S02]  /*1ca0*/  IADD3.X R15, R13, RZ, R7, P1, P0 ;  /* 0x000000ff0d0f7210 */ /* 0x000fe40000fe0407 */
[----:B------:R-:W-:Y:S01]  /*1cb0*/  LDSM.16.M88.4 R192, [R208+0x4100] ;  /* 0x00410000d0c0783b */ /* 0x000fe20000000200 */
[C---:B------:R-:W-:Y:S02]  /*1cc0*/  IADD3 R10, P1, P0, R17.reuse, 0x100, R6 ;  /* 0x00000100110a7810 */ /* 0x040fe4000783e006 */
[----:B------:R-:W-:Y:S01]  /*1cd0*/  IADD3 R2, P2, R17, R6, RZ ;  /* 0x0000000611027210 */ /* 0x000fe20007f5e0ff */
[----:B------:R-:W-:Y:S01]  /*1ce0*/  LDSM.16.M88.4 R160, [R212] ;  /* 0x00000000d4a0783b */ /* 0x000fe20000000200 */
[----:B------:R-:W-:-:S02]  /*1cf0*/  ISETP.NE.U32.AND P3, PT, R3, 0x1, PT ;  /* 0x000000010300780c */ /* 0x000fc40003f65070 */
[C-C-:B------:R-:W-:Y:S01]  /*1d00*/  IADD3.X R11, R13.reuse, RZ, R7.reuse, P1, P0 ;  /* 0x000000ff0d0b7210 */ /* 0x140fe20000fe0407 */
[----:B------:R-:W-:Y:S01]  /*1d10*/  LDSM.16.M88.4 R196, [R212+0x4000] ;  /* 0x00400000d4c4783b */ /* 0x000fe20000000200 */
[----:B----4-:R-:W-:Y:S01]  /*1d20*/  IADD3 R8, P0, R2, R17, RZ ;  /* 0x0000001102087210 */ /* 0x010fe20007f1e0ff */
[----:B------:R-:W-:Y:S01]  /*1d30*/  IMAD.X R3, R13, 0x1, R7, P2 ;  /* 0x000000010d037824 */ /* 0x000fe200010e0607 */
[----:B------:R-:W-:Y:S01]  /*1d40*/  LOP3.LUT P1, RZ, R12, 0x2, RZ, 0xc0, !PT ;  /* 0x000000020cff7812 */ /* 0x000fe2000782c0ff */
[----:B------:R-:W-:Y:S01]  /*1d50*/  LDSM.16.M88.4 R184, [R216] ;  /* 0x00000000d8b8783b */ /* 0x000fe20000000200 */
[C---:B------:R-:W-:Y:S01]  /*1d60*/  ISETP.LT.OR P2, PT, R16.reuse, 0x1, P3 ;  /* 0x000000011000780c */ /* 0x040fe20001f41670 */
[----:B------:R-:W-:Y:S01]  /*1d70*/  IMAD.X R9, R3, 0x1, R13, P0 ;  /* 0x0000000103097824 */ /* 0x000fe200000e060d */
[----:B------:R-:W-:Y:S01]  /*1d80*/  ISETP.LT.OR P0, PT, R16, 0x1, !P1 ;  /* 0x000000011000780c */ /* 0x000fe20004f01670 */
[----:B------:R-:W-:Y:S01]  /*1d90*/  LDSM.16.M88.4 R200, [R216+0x4000] ;  /* 0x00400000d8c8783b */ /* 0x000fe20000000200 */
[----:B------:R-:W-:-:S02]  /*1da0*/  IADD3 R242, R231, 0x3800, RZ ;  /* 0x00003800e7f27810 */ /* 0x000fc40007ffe0ff */
[C---:B------:R-:W-:Y:S01]  /*1db0*/  IADD3 R241, R231.reuse, 0x4000, RZ ;  /* 0x00004000e7f17810 */ /* 0x040fe20007ffe0ff */
[----:B------:R-:W-:Y:S01]  /*1dc0*/  LDSM.16.M88.4 R188, [R220] ;  /* 0x00000000dcbc783b */ /* 0x000fe20000000200 */
[C---:B------:R-:W-:Y:S02]  /*1dd0*/  IADD3 R240, R231.reuse, 0x4800, RZ ;  /* 0x00004800e7f07810 */ /* 0x040fe40007ffe0ff */
[C---:B------:R-:W-:Y:S01]  /*1de0*/  IADD3 R239, R231.reuse, 0x5000, RZ ;  /* 0x00005000e7ef7810 */ /* 0x040fe20007ffe0ff */
[----:B------:R-:W-:Y:S01]  /*1df0*/  LDSM.16.M88.4 R204, [R220+0x4000] ;  /* 0x00400000dccc783b */ /* 0x000fe20000000200 */
[C---:B------:R-:W-:Y:S02]  /*1e00*/  IADD3 R238, R231.reuse, 0x5800, RZ ;  /* 0x00005800e7ee7810 */ /* 0x040fe40007ffe0ff */
[C---:B------:R-:W-:Y:S01]  /*1e10*/  IADD3 R237, R231.reuse, 0x6000, RZ ;  /* 0x00006000e7ed7810 */ /* 0x040fe20007ffe0ff */
[----:B------:R-:W-:Y:S01]  /*1e20*/  LDSM.16.M88.4 R208, [R208+0x8100] ;  /* 0x00810000d0d0783b */ /* 0x000fe20000000200 */
[----:B------:R-:W-:-:S02]  /*1e30*/  IADD3 R236, R231, 0x6800, RZ ;  /* 0x00006800e7ec7810 */ /* 0x000fc40007ffe0ff */
[C---:B------:R-:W-:Y:S01]  /*1e40*/  IADD3 R235, R231.reuse, 0x7000, RZ ;  /* 0x00007000e7eb7810 */ /* 0x040fe20007ffe0ff */
[----:B------:R-:W-:Y:S01]  /*1e50*/  LDSM.16.M88.4 R212, [R212+0x8000] ;  /* 0x00800000d4d4783b */ /* 0x000fe20000000200 */
[C---:B------:R-:W-:Y:S02]  /*1e60*/  IADD3 R234, R231.reuse, 0x7800, RZ ;  /* 0x00007800e7ea7810 */ /* 0x040fe40007ffe0ff */
[C---:B------:R-:W-:Y:S01]  /*1e70*/  IADD3 R233, R231.reuse, 0x8000, RZ ;  /* 0x00008000e7e97810 */ /* 0x040fe20007ffe0ff */
[----:B------:R-:W-:Y:S01]  /*1e80*/  LDSM.16.M88.4 R216, [R216+0x8000] ;  /* 0x00800000d8d8783b */ /* 0x000fe20000000200 */
[----:B------:R-:W-:-:S03]  /*1e90*/  IADD3 R232, R231, 0x8800, RZ ;  /* 0x00008800e7e87810 */ /* 0x000fc60007ffe0ff */
[----:B------:R-:W-:Y:S04]  /*1ea0*/  LDSM.16.M88.4 R220, [R220+0x8000] ;  /* 0x00800000dcdc783b */ /* 0x000fe80000000200 */
[----:B------:R-:W-:Y:S06]  /*1eb0*/  BAR.SYNC.DEFER_BLOCKING 0x0 ;  /* 0x0000000000007b1d */ /* 0x000fec0000010000 */
[----:B------:R-:W-:-:S04]  /*1ec0*/  DEPBAR.LE SB0, 0x0 ;  /* 0x000080000000791a */ /* 0x000fc80000000000 */
[----:B------:R-:W-:Y:S06]  /*1ed0*/  BAR.SYNC.DEFER_BLOCKING 0x0 ;  /* 0x0000000000007b1d */ /* 0x000fec0000010000 */
[----:B------:R-:W1:Y:S04]  /*1ee0*/  LDSM.16.M88.4 R20, [R224+0xc100] ;  /* 0x00c10000e014783b */ /* 0x000e680000000200 */
[----:B------:R-:W2:Y:S04]  /*1ef0*/  LDSM.16.M88.4 R28, [R224+0xc900] ;  /* 0x00c90000e01c783b */ /* 0x000ea80000000200 */
[----:B------:R-:W-:Y:S04]  /*1f00*/  LDSM.16.M88.4 R52, [R224+0xd100] ;  /* 0x00d10000e034783b */ /* 0x000fe80000000200 */
[----:B------:R-:W-:Y:S04]  /*1f10*/  LDSM.16.M88.4 R56, [R224+0xd900] ;  /* 0x00d90000e038783b */ /* 0x000fe80000000200 */
[----:B------:R-:W-:Y:S04]  /*1f20*/  LDSM.16.M88.4 R60, [R224+0xe100] ;  /* 0x00e10000e03c783b */ /* 0x000fe80000000200 */
[----:B------:R-:W-:Y:S04]  /*1f30*/  LDSM.16.M88.4 R64, [R224+0xe900] ;  /* 0x00e90000e040783b */ /* 0x000fe80000000200 */
[----:B------:R-:W3:Y:S04]  /*1f40*/  LDSM.16.M88.4 R48, [R231] ;  /* 0x00000000e730783b */ /* 0x000ee80000000200 */
[----:B------:R-:W4:Y:S04]  /*1f50*/  LDSM.16.M88.4 R44, [R231+0x800] ;  /* 0x00080000e72c783b */ /* 0x000f280000000200 */
[----:B------:R-:W-:Y:S04]  /*1f60*/  LDSM.16.M88.4 R76, [R231+0x1000] ;  /* 0x00100000e74c783b */ /* 0x000fe80000000200 */
[----:B------:R-:W5:Y:S04]  /*1f70*/  LDSM.16.M88.4 R88, [R231+0x1800] ;  /* 0x00180000e758783b */ /* 0x000f680000000200 */
[----:B------:R-:W4:Y:S01]  /*1f80*/  LDSM.16.M88.4 R112, [R231+0x2000] ;  /* 0x00200000e770783b */ /* 0x000f220000000200 */
[C---:B-1----:R-:W-:Y:S03]  /*1f90*/  HMMA.16816.F32.BF16 R32, R156.reuse, R22, RZ ;  /* 0x000000169c20723c */ /* 0x042fe600000418ff */
[----:B------:R-:W1:Y:S04]  /*1fa0*/  LDSM.16.M88.4 R116, [R231+0x2800] ;  /* 0x00280000e774783b */ /* 0x000e680000000200 */
[----:B------:R-:W-:Y:S01]  /*1fb0*/  @!PT LDS RZ, [RZ] ;  /* 0x00000000fffff984 */ /* 0x000fe20000000800 */
[----:B------:R-:W-:Y:S01]  /*1fc0*/  @!PT LDS RZ, [RZ] ;  /* 0x00000000fffff984 */ /* 0x000fe20000000800 */
[----:B------:R-:W-:Y:S01]  /*1fd0*/  @!PT LDS RZ, [RZ] ;  /* 0x00000000fffff984 */ /* 0x000fe20000000800 */
[----:B------:R1:W-:Y:S01]  /*1fe0*/  LDGSTS.E.BYPASS.LTC128B.128 [R249+0x100], [R6.64], !P2 ;  /* 0x0010000006f97fae */ /* 0x0003e2000d101d44 */
[----:B------:R-:W-:Y:S01]  /*1ff0*/  LOP3.LUT P2, RZ, R12, 0x4, RZ, 0xc0, !PT ;  /* 0x000000040cff7812 */ /* 0x000fe2000784c0ff */
[----:B--2---:R-:W-:Y:S02]  /*2000*/  HMMA.16816.F32.BF16 R24, R156, R28, RZ ;  /* 0x0000001c9c18723c */ /* 0x004fe400000418ff */
[----:B------:R2:W-:Y:S01]  /*2010*/  LDGSTS.E.BYPASS.LTC128B.128 [R249+0x3100], [R6.64+0x80], !P0 ;  /* 0x0310008006f97fae */ /* 0x0005e2000c101d44 */
[----:B------:R-:W-:-:S05]  /*2020*/  ISETP.LT.OR P0, PT, R16, 0x1, !P2 ;  /* 0x000000011000780c */ /* 0x000fca0005701670 */
[C---:B------:R-:W-:Y:S08]  /*2030*/  HMMA.16816.F32.BF16 R40, R156.reuse, R20, RZ ;  /* 0x000000149c28723c */ /* 0x040ff000000418ff */
[----:B------:R2:W-:Y:S01]  /*2040*/  LDGSTS.E.BYPASS.LTC128B.128 [R249+0x6100], [R6.64+0x100], !P0 ;  /* 0x0610010006f97fae */ /* 0x0005e2000c101d44 */
[C---:B------:R-:W-:Y:S01]  /*2050*/  ISETP.LT.OR P0, PT, R16.reuse, 0x21, P3 ;  /* 0x000000211000780c */ /* 0x040fe20001f01670 */
[----:B------:R-:W-:Y:S01]  /*2060*/  HMMA.16816.F32.BF16 R20, R156, R30, RZ ;  /* 0x0000001e9c14723c */ /* 0x000fe200000418ff */
[----:B------:R-:W-:-:S07]  /*2070*/  ISETP.LT.OR P3, PT, R16, 0x41, P3 ;  /* 0x000000411000780c */ /* 0x000fce0001f61670 */
[C---:B---3--:R-:W-:Y:S04]  /*2080*/  HMMA.16816.F32.BF16 R92, R160.reuse, R50, R32 ;  /* 0x00000032a05c723c */ /* 0x048fe80000041820 */
[----:B------:R3:W-:Y:S01]  /*2090*/  LDGSTS.E.BYPASS.LTC128B.128 [R249+0x1100], [R2.64], !P0 ;  /* 0x0110000002f97fae */ /* 0x0007e2000c101d44 */
[C---:B------:R-:W-:Y:S02]  /*20a0*/  ISETP.LT.OR P0, PT, R16.reuse, 0x21, !P1 ;  /* 0x000000211000780c */ /* 0x040fe40004f01670 */
[C---:B------:R-:W-:Y:S01]  /*20b0*/  ISETP.LT.OR P1, PT, R16.reuse, 0x41, !P1 ;  /* 0x000000411000780c */ /* 0x040fe20004f21670 */
[----:B----4-:R-:W-:Y:S08]  /*20c0*/  HMMA.16816.F32.BF16 R96, R160, R44, R24 ;  /* 0x0000002ca060723c */ /* 0x010ff00000041818 */
[----:B------:R-:W-:Y:S02]  /*20d0*/  HMMA.16816.F32.BF16 R28, R156, R56, RZ ;  /* 0x000000389c1c723c */ /* 0x000fe400000418ff */
[----:B------:R4:W-:Y:S01]  /*20e0*/  LDGSTS.E.BYPASS.LTC128B.128 [R249+0x4100], [R14.64], !P0 ;  /* 0x041000000ef97fae */ /* 0x0009e2000c101d44 */
[----:B------:R-:W-:-:S02]  /*20f0*/  ISETP.LT.OR P0, PT, R16, 0x21, !P2 ;  /* 0x000000211000780c */ /* 0x000fc40005701670 */
[----:B------:R-:W-:-:S03]  /*2100*/  ISETP.LT.OR P2, PT, R16, 0x41, !P2 ;  /* 0x000000411000780c */ /* 0x000fc60005741670 */
[----:B------:R-:W-:Y:S01]  /*2110*/  HMMA.16816.F32.BF16 R24, R156, R52, RZ ;  /* 0x000000349c18723c */ /* 0x000fe200000418ff */
[----:B---3--:R-:W-:-:S07]  /*2120*/  IMAD.MOV.U32 R2, RZ, RZ, 0x40 ;  /* 0x00000040ff027424 */ /* 0x008fce00078e00ff */
[----:B------:R3:W-:Y:S01]  /*2130*/  LDGSTS.E.BYPASS.LTC128B.128 [R249+0x7100], [R10.64], !P0 ;  /* 0x071000000af97fae */ /* 0x0007e2000c101d44 */
[----:B------:R-:W-:Y:S01]  /*2140*/  LOP3.LUT P0, RZ, R36, 0x4, RZ, 0xc0, !PT ;  /* 0x0000000424ff7812 */ /* 0x000fe2000780c0ff */
[C---:B------:R-:W-:Y:S02]  /*2150*/  HMMA.16816.F32.BF16 R32, R156.reuse, R54, RZ ;  /* 0x000000369c20723c */ /* 0x040fe400000418ff */
[----:B------:R3:W-:Y:S01]  /*2160*/  LDGSTS.E.BYPASS.LTC128B.128 [R249+0x2100], [R8.64], !P3 ;  /* 0x0210000008f97fae */ /* 0x0007e2000d901d44 */
[----:B------:R-:W-:Y:S02]  /*2170*/  SEL R2, R2, 0xffffffc0, !P0 ;  /* 0xffffffc002027807 */ /* 0x000fe40004000000 */
[----:B------:R-:W-:Y:S01]  /*2180*/  ISETP.GE.AND P0, PT, R121, 0x61, PT ;  /* 0x000000617900780c */ /* 0x000fe20003f06270 */
[----:B------:R3:W-:Y:S02]  /*2190*/  LDGSTS.E.BYPASS.LTC128B.128 [R249+0x5100], [R8.64+0x80], !P1 ;  /* 0x0510008008f97fae */ /* 0x0007e4000c901d44 */
[----:B------:R-:W-:Y:S01]  /*21a0*/  IMAD.IADD R230, R224, 0x1, R2 ;  /* 0x00000001e0e67824 */ /* 0x000fe200078e0202 */
[----:B------:R-:W-:Y:S01]  /*21b0*/  HMMA.16816.F32.BF16 R16, R156, R60, RZ ;  /* 0x0000003c9c10723c */ /* 0x000fe200000418ff */
[----:B------:R3:W-:Y:S01]  /*21c0*/  LDGSTS.E.BYPASS.LTC128B.128 [R249+0x8100], [R8.64+0x100], !P2 ;  /* 0x0810010008f97fae */ /* 0x0007e2000d101d44 */
[----:B------:R-:W-:-:S03]  /*21d0*/  IMAD.IADD R227, R2, 0x1, R231 ;  /* 0x0000000102e37824 */ /* 0x000fc600078e02e7 */
[----:B------:R-:W-:Y:S03]  /*21e0*/  LDSM.16.M88.4 R68, [R230+0xd900] ;  /* 0x00d90000e644783b */ /* 0x000fe60000000200 */
[----:B----4-:R-:W-:Y:S01]  /*21f0*/  HMMA.16816.F32.BF16 R12, R156, R62, RZ ;  /* 0x0000003e9c0c723c */ /* 0x010fe200000418ff */
[----:B------:R-:W4:Y:S04]  /*2200*/  LDSM.16.M88.4 R60, [R230+0xc900] ;  /* 0x00c90000e63c783b */ /* 0x000f280000000200 */
[----:B------:R-:W-:Y:S03]  /*2210*/  LDSM.16.M88.4 R72, [R230+0xd100] ;  /* 0x00d10000e648783b */ /* 0x000fe60000000200 */
[----:B------:R-:W-:Y:S01]  /*2220*/  HMMA.16816.F32.BF16 R100, R160, R48, R40 ;  /* 0x00000030a064723c */ /* 0x000fe20000041828 */
[----:B------:R-:W1:Y:S04]  /*2230*/  LDSM.16.M88.4 R48, [R230+0xc100] ;  /* 0x00c10000e630783b */ /* 0x000e680000000200 */
[----:B------:R-:W1:Y:S03]  /*2240*/  LDSM.16.M88.4 R80, [R230+0xe100] ;  /* 0x00e10000e650783b */ /* 0x000e660000000200 */
[----:B------:R-:W-:Y:S01]  /*2250*/  HMMA.16816.F32.BF16 R40, R156, R66, RZ ;  /* 0x000000429c28723c */ /* 0x000fe200000418ff */
[----:B------:R-:W1:Y:S04]  /*2260*/  LDSM.16.M88.4 R104, [R230+0xe900] ;  /* 0x00e90000e668783b */ /* 0x000e680000000200 */
[----:B------:R-:W1:Y:S03]  /*2270*/  LDSM.16.M88.4 R108, [R227] ;  /* 0x00000000e36c783b */ /* 0x000e660000000200 */
[----:B------:R-:W-:Y:S01]  /*2280*/  HMMA.16816.F32.BF16 R84, R160, R46, R20 ;  /* 0x0000002ea054723c */ /* 0x000fe20000041814 */
[----:B------:R-:W0:Y:S07]  /*2290*/  LDGDEPBAR ;  /* 0x00000000000079af */ /* 0x000e2e0000000000 */
[C---:B------:R-:W-:Y:S08]  /*22a0*/  HMMA.16816.F32.BF16 R20, R156.reuse, R58, RZ ;  /* 0x0000003a9c14723c */ /* 0x040ff000000418ff */
[----:B---3--:R-:W-:Y:S08]  /*22b0*/  HMMA.16816.F32.BF16 R8, R156, R64, RZ ;  /* 0x000000409c08723c */ /* 0x008ff000000418ff */
[C---:B-----5:R-:W-:Y:S08]  /*22c0*/  HMMA.16816.F32.BF16 R52, R160.reuse, R88, R28 ;  /* 0x00000058a034723c */ /* 0x060ff0000004181c */
[C---:B------:R-:W-:Y:S08]  /*22d0*/  HMMA.16816.F32.BF16 R64, R160.reuse, R76, R24 ;  /* 0x0000004ca040723c */ /* 0x040ff00000041818 */
[C---:B------:R-:W-:Y:S01]  /*22e0*/  HMMA.16816.F32.BF16 R56, R160.reuse, R78, R32 ;  /* 0x0000004ea038723c */ /* 0x040fe20000041820 */
[----:B------:R-:W3:Y:S07]  /*22f0*/  LDSM.16.M88.4 R76, [R227+0x800] ;  /* 0x00080000e34c783b */ /* 0x000eee0000000200 */
[C---:B------:R-:W-:Y:S08]  /*2300*/  HMMA.16816.F32.BF16 R32, R160.reuse, R114, R12 ;  /* 0x00000072a020723c */ /* 0x040ff0000004180c */
[C---:B-1----:R-:W-:Y:S08]  /*2310*/  HMMA.16816.F32.BF16 R24, R160.reuse, R118, R40 ;  /* 0x00000076a018723c */ /* 0x042ff00000041828 */
[C---:B------:R-:W-:Y:S08]  /*2320*/  HMMA.16816.F32.BF16 R44, R160.reuse, R90, R20 ;  /* 0x0000005aa02c723c */ /* 0x040ff00000041814 */
[----:B------:R-:W-:Y:S01]  /*2330*/  HMMA.16816.F32.BF16 R28, R160, R116, R8 ;  /* 0x00000074a01c723c */ /* 0x000fe20000041808 */
[----:B------:R-:W-:Y:S07]  /*2340*/  LDSM.16.M88.4 R116, [R231+0x3800] ;  /* 0x00380000e774783b */ /* 0x000fee0000000200 */
[----:B----4-:R-:W-:Y:S01]  /*2350*/  HMMA.16816.F32.BF16 R12, R184, R60, R96 ;  /* 0x0000003cb80c723c */ /* 0x010fe20000041860 */
[----:B------:R-:W1:Y:S07]  /*2360*/  LDSM.16.M88.4 R96, [R227+0x1000] ;  /* 0x00100000e360783b */ /* 0x000e6e0000000200 */
[----:B------:R-:W-:Y:S01]  /*2370*/  HMMA.16816.F32.BF16 R36, R160, R112, R16 ;  /* 0x00000070a024723c */ /* 0x000fe20000041810 */
[----:B------:R-:W-:Y:S07]  /*2380*/  LDSM.16.M88.4 R112, [R230+0xf100] ;  /* 0x00f10000e670783b */ /* 0x000fee0000000200 */
[C---:B------:R-:W-:Y:S01]  /*2390*/  HMMA.16816.F32.BF16 R20, R184.reuse, R48, R100 ;  /* 0x00000030b814723c */ /* 0x040fe20000041864 */
[----:B------:R-:W-:Y:S07]  /*23a0*/  LDSM.16.M88.4 R100, [R231+0x5800] ;  /* 0x00580000e764783b */ /* 0x000fee0000000200 */
[C---:B------:R-:W-:Y:S08]  /*23b0*/  HMMA.16816.F32.BF16 R8, R184.reuse, R62, R84 ;  /* 0x0000003eb808723c */ /* 0x040ff00000041854 */
[C---:B------:R-:W-:Y:S01]  /*23c0*/  HMMA.16816.F32.BF16 R84, R184.reuse, R68, R52 ;  /* 0x00000044b854723c */ /* 0x040fe20000041834 */
[----:B------:R-:W4:Y:S07]  /*23d0*/  LDSM.16.M88.4 R52, [R227+0x1800] ;  /* 0x00180000e334783b */ /* 0x000f2e0000000200 */
[C---:B------:R-:W-:Y:S08]  /*23e0*/  HMMA.16816.F32.BF16 R16, R184.reuse, R50, R92 ;  /* 0x00000032b810723c */ /* 0x040ff0000004185c */
[C---:B------:R-:W-:Y:S08]  /*23f0*/  HMMA.16816.F32.BF16 R88, R184.reuse, R72, R64 ;  /* 0x00000048b858723c */ /* 0x040ff00000041840 */
[C---:B------:R-:W-:Y:S08]  /*2400*/  HMMA.16816.F32.BF16 R92, R184.reuse, R74, R56 ;  /* 0x0000004ab85c723c */ /* 0x040ff00000041838 */
[C---:B------:R-:W-:Y:S01]  /*2410*/  HMMA.16816.F32.BF16 R64, R184.reuse, R82, R32 ;  /* 0x00000052b840723c */ /* 0x040fe20000041820 */
[----:B------:R-:W5:Y:S07]  /*2420*/  LDSM.16.M88.4 R32, [R227+0x2800] ;  /* 0x00280000e320783b */ /* 0x000f6e0000000200 */
[C---:B------:R-:W-:Y:S01]  /*2430*/  HMMA.16816.F32.BF16 R56, R184.reuse, R106, R24 ;  /* 0x0000006ab838723c */ /* 0x040fe20000041818 */
[----:B------:R-:W1:Y:S07]  /*2440*/  LDSM.16.M88.4 R24, [R224+0xf900] ;  /* 0x00f90000e018783b */ /* 0x000e6e0000000200 */
[C---:B------:R-:W-:Y:S01]  /*2450*/  HMMA.16816.F32.BF16 R72, R184.reuse, R70, R44 ;  /* 0x00000046b848723c */ /* 0x040fe2000004182c */
[----:B------:R-:W1:Y:S07]  /*2460*/  LDSM.16.M88.4 R44, [R227+0x2000] ;  /* 0x00200000e32c783b */ /* 0x000e6e0000000200 */
[C---:B------:R-:W-:Y:S01]  /*2470*/  HMMA.16816.F32.BF16 R60, R184.reuse, R104, R28 ;  /* 0x00000068b83c723c */ /* 0x040fe2000004181c */
[----:B------:R-:W1:Y:S04]  /*2480*/  LDSM.16.M88.4 R28, [R224+0xf100] ;  /* 0x00f10000e01c783b */ /* 0x000e680000000200 */
[----:B------:R-:W-:Y:S03]  /*2490*/  LDSM.16.M88.4 R104, [R224+0x11900] ;  /* 0x01190000e068783b */ /* 0x000fe60000000200 */
[----:B------:R-:W-:Y:S08]  /*24a0*/  HMMA.16816.F32.BF16 R68, R184, R80, R36 ;  /* 0x00000050b844723c */ /* 0x000ff00000041824 */
[C---:B------:R-:W-:Y:S01]  /*24b0*/  HMMA.16816.F32.BF16 R48, R188.reuse, R108, R20 ;  /* 0x0000006cbc30723c */ /* 0x040fe20000041814 */
[----:B------:R-:W2:Y:S07]  /*24c0*/  LDSM.16.M88.4 R20, [R224+0x10100] ;  /* 0x01010000e014783b */ /* 0x000eae0000000200 */
[C---:B---3--:R-:W-:Y:S08]  /*24d0*/  HMMA.16816.F32.BF16 R36, R188.reuse, R76, R12 ;  /* 0x0000004cbc24723c */ /* 0x048ff0000004180c */
[C---:B------:R-:W-:Y:S01]  /*24e0*/  HMMA.16816.F32.BF16 R40, R188.reuse, R110, R16 ;  /* 0x0000006ebc28723c */ /* 0x040fe20000041810 */
[----:B------:R-:W-:Y:S07]  /*24f0*/  LDSM.16.M88.4 R108, [R231+0x3000] ;  /* 0x00300000e76c783b */ /* 0x000fee0000000200 */
[C---:B------:R-:W-:Y:S08]  /*2500*/  HMMA.16816.F32.BF16 R16, R188.reuse, R78, R8 ;  /* 0x0000004ebc10723c */ /* 0x040ff00000041808 */
[C---:B-1----:R-:W-:Y:S08]  /*2510*/  HMMA.16816.F32.BF16 R12, R188.reuse, R96, R88 ;  /* 0x00000060bc0c723c */ /* 0x042ff00000041858 */
[C---:B------:R-:W-:Y:S01]  /*2520*/  HMMA.16816.F32.BF16 R8, R188.reuse, R98, R92 ;  /* 0x00000062bc08723c */ /* 0x040fe2000004185c */
[----:B------:R-:W1:Y:S04]  /*2530*/  LDSM.16.M88.4 R96, [R224+0x10900] ;  /* 0x01090000e060783b */ /* 0x000e680000000200 */
[----:B------:R-:W3:Y:S03]  /*2540*/  LDSM.16.M88.4 R92, [R224+0x11100] ;  /* 0x01110000e05c783b */ /* 0x000ee60000000200 */
[C---:B----4-:R-:W-:Y:S08]  /*2550*/  HMMA.16816.F32.BF16 R88, R188.reuse, R52, R84 ;  /* 0x00000034bc58723c */ /* 0x050ff00000041854 */
[C---:B------:R-:W-:Y:S08]  /*2560*/  HMMA.16816.F32.BF16 R84, R188.reuse, R54, R72 ;  /* 0x00000036bc54723c */ /* 0x040ff00000041848 */
[----:B-----5:R-:W-:Y:S08]  /*2570*/  HMMA.16816.F32.BF16 R72, R188, R32, R60 ;  /* 0x00000020bc48723c */ /* 0x020ff0000004183c */
[----:B------:R-:W-:Y:S01]  /*2580*/  HMMA.16816.F32.BF16 R60, R192, R24, R36 ;  /* 0x00000018c03c723c */ /* 0x000fe20000041824 */
[----:B------:R-:W4:Y:S07]  /*2590*/  LDSM.16.M88.4 R36, [R231+0x4000] ;  /* 0x00400000e724783b */ /* 0x000f2e0000000200 */
[C---:B------:R-:W-:Y:S08]  /*25a0*/  HMMA.16816.F32.BF16 R80, R188.reuse, R44, R68 ;  /* 0x0000002cbc50723c */ /* 0x040ff00000041844 */
[C---:B------:R-:W-:Y:S08]  /*25b0*/  HMMA.16816.F32.BF16 R76, R188.reuse, R46, R64 ;  /* 0x0000002ebc4c723c */ /* 0x040ff00000041840 */
[----:B------:R-:W-:Y:S01]  /*25c0*/  HMMA.16816.F32.BF16 R68, R188, R34, R56 ;  /* 0x00000022bc44723c */ /* 0x000fe20000041838 */
[----:B------:R-:W5:Y:S07]  /*25d0*/  LDSM.16.M88.4 R32, [R231+0x4800] ;  /* 0x00480000e720783b */ /* 0x000f6e0000000200 */
[C---:B------:R-:W-:Y:S08]  /*25e0*/  HMMA.16816.F32.BF16 R56, R192.reuse, R28, R48 ;  /* 0x0000001cc038723c */ /* 0x040ff00000041830 */
[C---:B------:R-:W-:Y:S01]  /*25f0*/  HMMA.16816.F32.BF16 R64, R192.reuse, R30, R40 ;  /* 0x0000001ec040723c */ /* 0x040fe20000041828 */
[----:B------:R-:W4:Y:S07]  /*2600*/  LDSM.16.M88.4 R28, [R231+0x5000] ;  /* 0x00500000e71c783b */ /* 0x000f2e0000000200 */
[C---:B------:R-:W-:Y:S08]  /*2610*/  HMMA.16816.F32.BF16 R52, R192.reuse, R26, R16 ;  /* 0x0000001ac034723c */ /* 0x040ff00000041810 */
[C---:B--2---:R-:W-:Y:S08]  /*2620*/  HMMA.16816.F32.BF16 R24, R192.reuse, R22, R8 ;  /* 0x00000016c018723c */ /* 0x044ff00000041808 */
[C---:B------:R-:W-:Y:S08]  /*2630*/  HMMA.16816.F32.BF16 R44, R192.reuse, R20, R12 ;  /* 0x00000014c02c723c */ /* 0x040ff0000004180c */
[C---:B-1----:R-:W-:Y:S01]  /*2640*/  HMMA.16816.F32.BF16 R20, R192.reuse, R96, R88 ;  /* 0x00000060c014723c */ /* 0x042fe20000041858 */
[----:B------:R-:W-:Y:S07]  /*2650*/  LDSM.16.M88.4 R88, [R230+0xf900] ;  /* 0x00f90000e658783b */ /* 0x000fee0000000200 */
[----:B---3--:R-:W-:Y:S08]  /*2660*/  HMMA.16816.F32.BF16 R8, R192, R94, R76 ;  /* 0x0000005ec008723c */ /* 0x008ff0000004184c */
[----:B------:R-:W-:Y:S08]  /*2670*/  HMMA.16816.F32.BF16 R56, R196, R108, R56 ;  /* 0x0000006cc438723c */ /* 0x000ff00000041838 */
[C---:B------:R-:W-:Y:S01]  /*2680*/  HMMA.16816.F32.BF16 R16, R192.reuse, R98, R84 ;  /* 0x00000062c010723c */ /* 0x040fe20000041854 */
[----:B------:R-:W-:Y:S07]  /*2690*/  LDSM.16.M88.4 R96, [R230+0x10900] ;  /* 0x01090000e660783b */ /* 0x000fee0000000200 */
[----:B------:R-:W-:Y:S01]  /*26a0*/  HMMA.16816.F32.BF16 R12, R192, R92, R80 ;  /* 0x0000005cc00c723c */ /* 0x000fe20000041850 */
[----:B------:R-:W-:Y:S07]  /*26b0*/  LDSM.16.M88.4 R92, [R230+0x10100] ;  /* 0x01010000e65c783b */ /* 0x000fee0000000200 */
[----:B------:R-:W-:Y:S08]  /*26c0*/  HMMA.16816.F32.BF16 R84, R196, R116, R60 ;  /* 0x00000074c454723c */ /* 0x000ff0000004183c */
[----:B------:R-:W-:Y:S08]  /*26d0*/  HMMA.16816.F32.BF16 R48, R192, R106, R68 ;  /* 0x0000006ac030723c */ /* 0x000ff00000041844 */
[----:B----4-:R-:W-:Y:S01]  /*26e0*/  HMMA.16816.F32.BF16 R60, R196, R38, R24 ;  /* 0x00000026c43c723c */ /* 0x010fe20000041818 */
[----:B------:R-:W1:Y:S07]  /*26f0*/  LDSM.16.M88.4 R24, [R227+0x3000] ;  /* 0x00300000e318783b */ /* 0x000e6e0000000200 */
[----:B------:R-:W-:Y:S01]  /*2700*/  HMMA.16816.F32.BF16 R40, R192, R104, R72 ;  /* 0x00000068c028723c */ /* 0x000fe20000041848 */
[----:B------:R-:W-:Y:S07]  /*2710*/  LDSM.16.M88.4 R104, [R230+0x11100] ;  /* 0x01110000e668783b */ /* 0x000fee0000000200 */
[C---:B------:R-:W-:Y:S01]  /*2720*/  HMMA.16816.F32.BF16 R72, R196.reuse, R110, R64 ;  /* 0x0000006ec448723c */ /* 0x040fe20000041840 */
[----:B------:R-:W2:Y:S07]  /*2730*/  LDSM.16.M88.4 R108, [R230+0x11900] ;  /* 0x01190000e66c783b */ /* 0x000eae0000000200 */
[C---:B-----5:R-:W-:Y:S08]  /*2740*/  HMMA.16816.F32.BF16 R68, R196.reuse, R32, R20 ;  /* 0x00000020c444723c */ /* 0x060ff00000041814 */
[----:B------:R-:W-:Y:S08]  /*2750*/  HMMA.16816.F32.BF16 R20, R196, R30, R8 ;  /* 0x0000001ec414723c */ /* 0x000ff00000041808 */
[----:B------:R-:W-:Y:S01]  /*2760*/  HMMA.16816.F32.BF16 R8, R200, R112, R56 ;  /* 0x00000070c808723c */ /* 0x000fe20000041838 */
[----:B------:R-:W3:Y:S07]  /*2770*/  LDSM.16.M88.4 R56, [R224+0x12100] ;  /* 0x01210000e038783b */ /* 0x000eee0000000200 */
[C---:B------:R-:W-:Y:S08]  /*2780*/  HMMA.16816.F32.BF16 R80, R196.reuse, R118, R52 ;  /* 0x00000076c450723c */ /* 0x040ff00000041834 */
[C---:B------:R-:W-:Y:S08]  /*2790*/  HMMA.16816.F32.BF16 R52, R196.reuse, R28, R12 ;  /* 0x0000001cc434723c */ /* 0x040ff0000004180c */
[C---:B------:R-:W-:Y:S01]  /*27a0*/  HMMA.16816.F32.BF16 R12, R196.reuse, R102, R48 ;  /* 0x00000066c40c723c */ /* 0x040fe20000041830 */
[----:B------:R-:W-:Y:S07]  /*27b0*/  LDSM.16.M88.4 R48, [R227+0x4000] ;  /* 0x00400000e330783b */ /* 0x000fee0000000200 */
[C---:B------:R-:W-:Y:S01]  /*27c0*/  HMMA.16816.F32.BF16 R76, R196.reuse, R36, R44 ;  /* 0x00000024c44c723c */ /* 0x040fe2000004182c */
[----:B------:R-:W4:Y:S07]  /*27d0*/  LDSM.16.M88.4 R44, [R227+0x3800] ;  /* 0x00380000e32c783b */ /* 0x000f2e0000000200 */
[C---:B------:R-:W-:Y:S08]  /*27e0*/  HMMA.16816.F32.BF16 R64, R196.reuse, R34, R16 ;  /* 0x00000022c440723c */ /* 0x040ff00000041810 */
[----:B------:R-:W-:Y:S08]  /*27f0*/  HMMA.16816.F32.BF16 R16, R196, R100, R40 ;  /* 0x00000064c410723c */ /* 0x000ff00000041828 */
[----:B------:R-:W-:Y:S08]  /*2800*/  HMMA.16816.F32.BF16 R28, R200, R114, R72 ;  /* 0x00000072c81c723c */ /* 0x000ff00000041848 */
[----:B-1----:R-:W-:Y:S08]  /*2810*/  HMMA.16816.F32.BF16 R8, R204, R24, R8 ;  /* 0x00000018cc08723c */ /* 0x002ff00000041808 */
[C---:B------:R-:W-:Y:S08]  /*2820*/  HMMA.16816.F32.BF16 R40, R200.reuse, R88, R84 ;  /* 0x00000058c828723c */ /* 0x040ff00000041854 */
[C---:B------:R-:W-:Y:S08]  /*2830*/  HMMA.16816.F32.BF16 R36, R200.reuse, R90, R80 ;  /* 0x0000005ac824723c */ /* 0x040ff00000041850 */
[C---:B--2---:R-:W-:Y:S01]  /*2840*/  HMMA.16816.F32.BF16 R88, R200.reuse, R110, R12 ;  /* 0x0000006ec858723c */ /* 0x044fe2000004180c */
[----:B------:R-:W1:Y:S07]  /*2850*/  LDSM.16.M88.4 R12, [R231+0x6000] ;  /* 0x00600000e70c783b */ /* 0x000e6e0000000200 */
[C---:B------:R-:W-:Y:S01]  /*2860*/  HMMA.16816.F32.BF16 R84, R200.reuse, R104, R52 ;  /* 0x00000068c854723c */ /* 0x040fe20000041834 */
[----:B------:R-:W2:Y:S07]  /*2870*/  LDSM.16.M88.4 R52, [R227+0x4800] ;  /* 0x00480000e334783b */ /* 0x000eae0000000200 */
[C---:B------:R-:W-:Y:S08]  /*2880*/  HMMA.16816.F32.BF16 R32, R200.reuse, R92, R76 ;  /* 0x0000005cc820723c */ /* 0x040ff0000004184c */
[C---:B------:R-:W-:Y:S08]  /*2890*/  HMMA.16816.F32.BF16 R60, R200.reuse, R94, R60 ;  /* 0x0000005ec83c723c */ /* 0x040ff0000004183c */
[----:B------:R-:W-:Y:S08]  /*28a0*/  HMMA.16816.F32.BF16 R92, R200, R108, R16 ;  /* 0x0000006cc85c723c */ /* 0x000ff00000041810 */
[----:B------:R-:W-:Y:S01]  /*28b0*/  HMMA.16816.F32.BF16 R16, R204, R26, R28 ;  /* 0x0000001acc10723c */ /* 0x000fe2000004181c */
[----:B------:R-:W5:Y:S07]  /*28c0*/  LDSM.16.M88.4 R28, [R224+0x12900] ;  /* 0x01290000e01c783b */ /* 0x000f6e0000000200 */
[----:B---3--:R-:W-:Y:S08]  /*28d0*/  HMMA.16816.F32.BF16 R8, R208, R56, R8 ;  /* 0x00000038d008723c */ /* 0x008ff00000041808 */
[----:B------:R-:W-:Y:S08]  /*28e0*/  HMMA.16816.F32.BF16 R64, R200, R98, R64 ;  /* 0x00000062c840723c */ /* 0x000ff00000041840 */
[C---:B----4-:R-:W-:Y:S01]  /*28f0*/  HMMA.16816.F32.BF16 R72, R204.reuse, R46, R36 ;  /* 0x0000002ecc48723c */ /* 0x050fe20000041824 */
[----:B------:R-:W3:Y:S07]  /*2900*/  LDSM.16.M88.4 R36, [R230+0x12100] ;  /* 0x01210000e624783b */ /* 0x000eee0000000200 */
[----:B------:R-:W-:Y:S01]  /*2910*/  HMMA.16816.F32.BF16 R24, R204, R44, R40 ;  /* 0x0000002ccc18723c */ /* 0x000fe20000041828 */
[----:B------:R-:W-:Y:S07]  /*2920*/  LDSM.16.M88.4 R40, [R224+0x13100] ;  /* 0x01310000e028783b */ /* 0x000fee0000000200 */
[----:B------:R-:W-:Y:S01]  /*2930*/  HMMA.16816.F32.BF16 R80, R200, R106, R20 ;  /* 0x0000006ac850723c */ /* 0x000fe20000041814 */
[----:B------:R-:W4:Y:S07]  /*2940*/  LDSM.16.M88.4 R20, [R227+0x5000] ;  /* 0x00500000e314783b */ /* 0x000f2e0000000200 */
[----:B------:R-:W-:Y:S01]  /*2950*/  HMMA.16816.F32.BF16 R16, R208, R58, R16 ;  /* 0x0000003ad010723c */ /* 0x000fe20000041810 */
[----:B------:R-:W-:Y:S07]  /*2960*/  LDSM.16.M88.4 R56, [R230+0x12900] ;  /* 0x01290000e638783b */ /* 0x000fee0000000200 */
[C---:B------:R-:W-:Y:S01]  /*2970*/  HMMA.16816.F32.BF16 R44, R204.reuse, R48, R32 ;  /* 0x00000030cc2c723c */ /* 0x040fe20000041820 */
[----:B------:R-:W3:Y:S07]  /*2980*/  LDSM.16.M88.4 R32, [R227+0x5800] ;  /* 0x00580000e320783b */ /* 0x000eee0000000200 */
[----:B------:R-:W-:Y:S01]  /*2990*/  HMMA.16816.F32.BF16 R76, R204, R50, R60 ;  /* 0x00000032cc4c723c */ /* 0x000fe2000004183c */
[----:B------:R-:W3:Y:S04]  /*29a0*/  LDSM.16.M88.4 R48, [R231+0x6800] ;  /* 0x00680000e730783b */ /* 0x000ee80000000200 */
[----:B------:R-:W-:Y:S03]  /*29b0*/  LDSM.16.M88.4 R60, [R224+0x13900] ;  /* 0x01390000e03c783b */ /* 0x000fe60000000200 */
[----:B-1----:R-:W-:Y:S08]  /*29c0*/  HMMA.16816.F32.BF16 R8, R212, R12, R8 ;  /* 0x0000000cd408723c */ /* 0x002ff00000041808 */
[----:B------:R-:W-:Y:S08]  /*29d0*/  HMMA.16816.F32.BF16 R68, R200, R96, R68 ;  /* 0x00000060c844723c */ /* 0x000ff00000041844 */
[----:B--2---:R-:W-:Y:S01]  /*29e0*/  HMMA.16816.F32.BF16 R96, R204, R54, R64 ;  /* 0x00000036cc60723c */ /* 0x004fe20000041840 */
[----:B------:R-:W1:Y:S07]  /*29f0*/  LDSM.16.M88.4 R64, [R227+0x6000] ;  /* 0x00600000e340783b */ /* 0x000e6e0000000200 */
[----:B-----5:R-:W-:Y:S08]  /*2a00*/  HMMA.16816.F32.BF16 R24, R208, R28, R24 ;  /* 0x0000001cd018723c */ /* 0x020ff00000041818 */
[----:B------:R-:W-:Y:S08]  /*2a10*/  HMMA.16816.F32.BF16 R16, R212, R14, R16 ;  /* 0x0000000ed410723c */ /* 0x000ff00000041810 */
[----:B---3--:R-:W-:Y:S08]  /*2a20*/  HMMA.16816.F32.BF16 R12, R216, R36, R8 ;  /* 0x00000024d80c723c */ /* 0x008ff00000041808 */
[C---:B------:R-:W-:Y:S08]  /*2a30*/  HMMA.16816.F32.BF16 R68, R204.reuse, R52, R68 ;  /* 0x00000034cc44723c */ /* 0x040ff00000041844 */
[C---:B----4-:R-:W-:Y:S08]  /*2a40*/  HMMA.16816.F32.BF16 R84, R204.reuse, R20, R84 ;  /* 0x00000014cc54723c */ /* 0x050ff00000041854 */
[----:B------:R-:W-:Y:S08]  /*2a50*/  HMMA.16816.F32.BF16 R80, R204, R22, R80 ;  /* 0x00000016cc50723c */ /* 0x000ff00000041850 */
[----:B------:R-:W-:Y:S08]  /*2a60*/  HMMA.16816.F32.BF16 R20, R208, R30, R72 ;  /* 0x0000001ed014723c */ /* 0x000ff00000041848 */
[C---:B------:R-:W-:Y:S08]  /*2a70*/  HMMA.16816.F32.BF16 R92, R204.reuse, R32, R92 ;  /* 0x00000020cc5c723c */ /* 0x040ff0000004185c */
[----:B------:R-:W-:Y:S01]  /*2a80*/  HMMA.16816.F32.BF16 R88, R204, R34, R88 ;  /* 0x00000022cc58723c */ /* 0x000fe20000041858 */
[----:B------:R-:W2:Y:S07]  /*2a90*/  LDSM.16.M88.4 R32, [R231+0x7000] ;  /* 0x00700000e720783b */ /* 0x000eae0000000200 */
[----:B------:R-:W-:Y:S08]  /*2aa0*/  HMMA.16816.F32.BF16 R24, R212, R48, R24 ;  /* 0x00000030d418723c */ /* 0x000ff00000041818 */
[----:B------:R-:W-:Y:S01]  /*2ab0*/  HMMA.16816.F32.BF16 R8, R216, R38, R16 ;  /* 0x00000026d808723c */ /* 0x000fe20000041810 */
[----:B------:R-:W-:Y:S07]  /*2ac0*/  LDSM.16.M88.4 R36, [R230+0x13100] ;  /* 0x01310000e624783b */ /* 0x000fee0000000200 */
[----:B------:R-:W-:Y:S01]  /*2ad0*/  HMMA.16816.F32.BF16 R52, R208, R40, R44 ;  /* 0x00000028d034723c */ /* 0x000fe2000004182c */
[----:B------:R-:W-:Y:S07]  /*2ae0*/  LDSM.16.M88.4 R44, [R227+0x6800] ;  /* 0x00680000e32c783b */ /* 0x000fee0000000200 */
[----:B-1----:R-:W-:Y:S08]  /*2af0*/  HMMA.16816.F32.BF16 R28, R220, R64, R12 ;  /* 0x00000040dc1c723c */ /* 0x002ff0000004180c */
[----:B------:R-:W-:Y:S01]  /*2b00*/  HMMA.16816.F32.BF16 R72, R208, R60, R68 ;  /* 0x0000003cd048723c */ /* 0x000fe20000041844 */
[----:B------:R-:W1:Y:S07]  /*2b10*/  LDSM.16.M88.4 R68, [R224+0x14100] ;  /* 0x01410000e044783b */ /* 0x000e6e0000000200 */
[----:B------:R-:W-:Y:S01]  /*2b20*/  HMMA.16816.F32.BF16 R12, R212, R50, R20 ;  /* 0x00000032d40c723c */ /* 0x000fe20000041814 */
[----:B------:R-:W-:Y:S07]  /*2b30*/  LDSM.16.M88.4 R48, [R227+0x7000] ;  /* 0x00700000e330783b */ /* 0x000fee0000000200 */
[----:B------:R-:W-:Y:S01]  /*2b40*/  HMMA.16816.F32.BF16 R20, R216, R56, R24 ;  /* 0x00000038d814723c */ /* 0x000fe20000041818 */
[----:B------:R-:W-:-:S04]  /*2b50*/  FMUL.FTZ R2, R28, c[0x0][0x320] ;  /* 0x0000c8001c027a20 */ /* 0x000fc80000410000 */
[----:B------:R3:W4:Y:S03]  /*2b60*/  MUFU.TANH R100, R2 ;  /* 0x0000000200647308 */ /* 0x0007260000002400 */
[----:B------:R-:W-:Y:S08]  /*2b70*/  HMMA.16816.F32.BF16 R8, R220, R66, R8 ;  /* 0x00000042dc08723c */ /* 0x000ff00000041808 */
[----:B------:R-:W-:Y:S01]  /*2b80*/  HMMA.16816.F32.BF16 R40, R208, R42, R76 ;  /* 0x0000002ad028723c */ /* 0x000fe2000004184c */
[----:B---3--:R-:W-:-:S07]  /*2b90*/  FMUL.FTZ R2, R29, c[0x0][0x320] ;  /* 0x0000c8001d027a20 */ /* 0x008fce0000410000 */
[----:B------:R-:W-:Y:S01]  /*2ba0*/  HMMA.16816.F32.BF16 R76, R208, R62, R96 ;  /* 0x0000003ed04c723c */ /* 0x000fe20000041860 */
[----:B------:R-:W3:Y:S01]  /*2bb0*/  LDSM.16.M88.4 R60, [R231+0x7800] ;  /* 0x00780000e73c783b */ /* 0x000ee20000000200 */
[----:B------:R5:W1:Y:S06]  /*2bc0*/  MUFU.TANH R99, R2 ;  /* 0x0000000200637308 */ /* 0x000a6c0000002400 */
[----:B--2---:R-:W-:Y:S08]  /*2bd0*/  HMMA.16816.F32.BF16 R16, R212, R32, R52 ;  /* 0x00000020d410723c */ /* 0x004ff00000041834 */
[----:B------:R-:W-:Y:S01]  /*2be0*/  HMMA.16816.F32.BF16 R12, R216, R58, R12 ;  /* 0x0000003ad80c723c */ /* 0x000fe2000004180c */
[----:B------:R-:W-:Y:S01]  /*2bf0*/  LDSM.16.M88.4 R56, [R224+0x14900] ;  /* 0x01490000e038783b */ /* 0x000fe20000000200 */
[----:B-----5:R-:W-:-:S04]  /*2c00*/  FMUL.FTZ R2, R30, c[0x0][0x320] ;  /* 0x0000c8001e027a20 */ /* 0x020fc80000410000 */
[----:B------:R2:W2:Y:S02]  /*2c10*/  MUFU.TANH R98, R2 ;  /* 0x0000000200627308 */ /* 0x0004a40000002400 */
[----:B------:R-:W-:Y:S01]  /*2c20*/  HMMA.16816.F32.BF16 R24, R212, R34, R40 ;  /* 0x00000022d418723c */ /* 0x000fe20000041828 */
[----:B------:R-:W5:Y:S04]  /*2c30*/  LDSM.16.M88.4 R32, [R230+0x13900] ;  /* 0x01390000e620783b */ /* 0x000f680000000200 */
[----:B------:R-:W-:Y:S03]  /*2c40*/  LDSM.16.M88.4 R40, [R227+0x7800] ;  /* 0x00780000e328783b */ /* 0x000fe60000000200 */
[----:B-1----:R-:W-:Y:S01]  /*2c50*/  HMMA.16816.F32.BF16 R64, R208, R68, R84 ;  /* 0x00000044d040723c */ /* 0x002fe20000041854 */
[----:B--2---:R-:W-:-:S07]  /*2c60*/  FMUL.FTZ R2, R31, c[0x0][0x320] ;  /* 0x0000c8001f027a20 */ /* 0x004fce0000410000 */
[----:B------:R-:W-:Y:S01]  /*2c70*/  HMMA.16816.F32.BF16 R28, R220, R44, R20 ;  /* 0x0000002cdc1c723c */ /* 0x000fe20000041814 */
[----:B------:R1:W2:Y:S07]  /*2c80*/  MUFU.TANH R97, R2 ;  /* 0x0000000200617308 */ /* 0x0002ae0000002400 */
[----:B------:R-:W-:Y:S08]  /*2c90*/  HMMA.16816.F32.BF16 R20, R216, R36, R16 ;  /* 0x00000024d814723c */ /* 0x000ff00000041810 */
[----:B---3--:R-:W-:Y:S01]  /*2ca0*/  HMMA.16816.F32.BF16 R16, R212, R60, R72 ;  /* 0x0000003cd410723c */ /* 0x008fe20000041848 */
[----:B-1----:R-:W-:-:S04]  /*2cb0*/  FMUL.FTZ R2, R8, c[0x0][0x320] ;  /* 0x0000c80008027a20 */ /* 0x002fc80000410000 */
[----:B------:R1:W3:Y:S03]  /*2cc0*/  MUFU.TANH R96, R2 ;  /* 0x0000000200607308 */ /* 0x0002e60000002400 */
[----:B------:R-:W-:Y:S01]  /*2cd0*/  HMMA.16816.F32.BF16 R52, R208, R70, R80 ;  /* 0x00000046d034723c */ /* 0x000fe20000041850 */
[----:B-1----:R-:W-:-:S04]  /*2ce0*/  FMUL.FTZ R2, R9, c[0x0][0x320] ;  /* 0x0000c80009027a20 */ /* 0x002fc80000410000 */
[----:B------:R1:W1:Y:S02]  /*2cf0*/  MUFU.TANH R87, R2 ;  /* 0x0000000200577308 */ /* 0x0002640000002400 */
[----:B-1----:R-:W-:-:S06]  /*2d00*/  FMUL.FTZ R2, R10, c[0x0][0x320] ;  /* 0x0000c8000a027a20 */ /* 0x002fcc0000410000 */
[----:B------:R1:W1:Y:S02]  /*2d10*/  MUFU.TANH R86, R2 ;  /* 0x0000000200567308 */ /* 0x0002640000002400 */
[----:B-1----:R-:W-:Y:S02]  /*2d20*/  FMUL.FTZ R2, R11, c[0x0][0x320] ;  /* 0x0000c8000b027a20 */ /* 0x002fe40000410000 */
[----:B------:R-:W-:Y:S01]  /*2d30*/  HMMA.16816.F32.BF16 R8, R220, R46, R12 ;  /* 0x0000002edc08723c */ /* 0x000fe2000004180c */
[----:B------:R-:W-:Y:S03]  /*2d40*/  LDSM.16.M88.4 R44, [R231+0x8800] ;  /* 0x00880000e72c783b */ /* 0x000fe60000000200 */
[----:B------:R1:W1:Y:S04]  /*2d50*/  MUFU.TANH R85, R2 ;  /* 0x0000000200557308 */ /* 0x0002680000002400 */
[----:B------:R-:W-:Y:S01]  /*2d60*/  HMMA.16816.F32.BF16 R12, R216, R38, R24 ;  /* 0x00000026d80c723c */ /* 0x000fe20000041818 */
[----:B------:R-:W2:Y:S07]  /*2d70*/  LDSM.16.M88.4 R36, [R231+0x8000] ;  /* 0x00800000e724783b */ /* 0x000eae0000000200 */
        /* <DEDUP_REMOVED lines=8> */
[----:B------:R-:W-:Y:S04]  /*2e00*/  HMMA.16816.F32.BF16 R28, R220, R48, R20 ;  /* 0x00000030dc1c723c */ /* 0x000fe80000041814 */
[----:B------:R1:W1:Y:S04]  /*2e10*/  MUFU.TANH R73, R2 ;  /* 0x0000000200497308 */ /* 0x0002680000002400 */
[----:B-----5:R-:W-:Y:S08]  /*2e20*/  HMMA.16816.F32.BF16 R20, R216, R32, R16 ;  /* 0x00000020d814723c */ /* 0x020ff00000041810 */
[----:B--2---:R-:W-:Y:S01]  /*2e30*/  HMMA.16816.F32.BF16 R16, R212, R36, R64 ;  /* 0x00000024d410723c */ /* 0x004fe20000041840 */
[----:B-1----:R-:W-:-:S04]  /*2e40*/  FMUL.FTZ R2, R8, c[0x0][0x320] ;  /* 0x0000c80008027a20 */ /* 0x002fc80000410000 */
[----:B------:R1:W2:Y:S02]  /*2e50*/  MUFU.TANH R72, R2 ;  /* 0x0000000200487308 */ /* 0x0002a40000002400 */
        /* <DEDUP_REMOVED lines=8> */
[----:B------:R-:W-:Y:S08]  /*2ee0*/  HMMA.16816.F32.BF16 R12, R216, R34, R24 ;  /* 0x00000022d80c723c */ /* 0x000ff00000041818 */
[----:B------:R-:W-:Y:S01]  /*2ef0*/  HMMA.16816.F32.BF16 R32, R212, R38, R52 ;  /* 0x00000026d420723c */ /* 0x000fe20000041834 */
[----:B------:R-:W-:Y:S01]  /*2f00*/  LDSM.16.M88.4 R36, [R230+0x14900] ;  /* 0x01490000e624783b */ /* 0x000fe20000000200 */
[----:B-----5:R-:W-:-:S03]  /*2f10*/  FMUL.FTZ R2, R28, c[0x0][0x320] ;  /* 0x0000c8001c027a20 */ /* 0x020fc60000410000 */
[----:B------:R-:W5:Y:S01]  /*2f20*/  LDSM.16.M88.4 R52, [R227+0x8000] ;  /* 0x00800000e334783b */ /* 0x000f620000000200 */
[----:B------:R2:W1:Y:S10]  /*2f30*/  MUFU.TANH R68, R2 ;  /* 0x0000000200447308 */ /* 0x0004740000002400 */
[----:B------:R-:W-:Y:S01]  /*2f40*/  HMMA.16816.F32.BF16 R12, R220, R42, R12 ;  /* 0x0000002adc0c723c */ /* 0x000fe2000004180c */
[----:B--2---:R-:W-:-:S07]  /*2f50*/  FMUL.FTZ R2, R29, c[0x0][0x320] ;  /* 0x0000c8001d027a20 */ /* 0x004fce0000410000 */
[----:B-1----:R-:W-:Y:S01]  /*2f60*/  HMMA.16816.F32.BF16 R24, R216, R48, R16 ;  /* 0x00000030d818723c */ /* 0x002fe20000041810 */
[----:B------:R1:W2:Y:S11]  /*2f70*/  MUFU.TANH R66, R2 ;  /* 0x0000000200427308 */ /* 0x0002b60000002400 */
[----:B------:R-:W-:Y:S04]  /*2f80*/  @!UPT UIADD3 URZ, URZ, URZ, URZ ;  /* 0x0000003f3f3ff290 */ /* 0x000fe8000fffe03f */
[----:B------:R-:W-:Y:S02]  /*2f90*/  FMUL.FTZ R12, R12, c[0x0][0x320] ;  /* 0x0000c8000c0c7a20 */ /* 0x000fe40000410000 */
[----:B-1----:R-:W-:Y:S02]  /*2fa0*/  FMUL.FTZ R2, R30, c[0x0][0x320] ;  /* 0x0000c8001e027a20 */ /* 0x002fe40000410000 */
[----:B------:R-:W-:Y:S02]  /*2fb0*/  FMUL.FTZ R13, R13, c[0x0][0x320] ;  /* 0x0000c8000d0d7a20 */ /* 0x000fe40000410000 */
[----:B------:R1:W1:Y:S01]  /*2fc0*/  MUFU.TANH R65, R2 ;  /* 0x0000000200417308 */ /* 0x0002620000002400 */
[----:B------:R-:W-:Y:S02]  /*2fd0*/  FMUL.FTZ R14, R14, c[0x0][0x320] ;  /* 0x0000c8000e0e7a20 */ /* 0x000fe40000410000 */
[----:B------:R-:W-:Y:S01]  /*2fe0*/  FMUL.FTZ R15, R15, c[0x0][0x320] ;  /* 0x0000c8000f0f7a20 */ /* 0x000fe20000410000 */
[----:B-----5:R-:W-:Y:S04]  /*2ff0*/  HMMA.16816.F32.BF16 R24, R220, R52, R24 ;  /* 0x00000034dc18723c */ /* 0x020fe80000041818 */
[----:B------:R-:W2:Y:S01]  /*3000*/  MUFU.TANH R43, R14 ;  /* 0x0000000e002b7308 */ /* 0x000ea20000002400 */
[----:B-1----:R-:W-:-:S07]  /*3010*/  FMUL.FTZ R2, R31, c[0x0][0x320] ;  /* 0x0000c8001f027a20 */ /* 0x002fce0000410000 */
[----:B------:R-:W1:Y:S01]  /*3020*/  MUFU.TANH R42, R15 ;  /* 0x0000000f002a7308 */ /* 0x000e620000002400 */
[----:B------:R-:W-:Y:S07]  /*3030*/  HMMA.16816.F32.BF16 R28, R220, R40, R20 ;  /* 0x00000028dc1c723c */ /* 0x000fee0000041814 */
[----:B------:R5:W1:Y:S01]  /*3040*/  MUFU.TANH R64, R2 ;  /* 0x0000000200407308 */ /* 0x000a620000002400 */
[----:B------:R-:W-:Y:S03]  /*3050*/  HMMA.16816.F32.BF16 R20, R208, R56, R92 ;  /* 0x00000038d014723c */ /* 0x000fe6000004185c */
[----:B------:R-:W-:-:S02]  /*3060*/  FMUL.FTZ R24, R24, c[0x0][0x320] ;  /* 0x0000c80018187a20 */ /* 0x000fc40000410000 */
[----:B------:R-:W-:Y:S02]  /*3070*/  FMUL.FTZ R25, R25, c[0x0][0x320] ;  /* 0x0000c80019197a20 */ /* 0x000fe40000410000 */
[----:B------:R-:W-:Y:S01]  /*3080*/  FMUL.FTZ R26, R26, c[0x0][0x320] ;  /* 0x0000c8001a1a7a20 */ /* 0x000fe20000410000 */
[----:B------:R-:W1:Y:S01]  /*3090*/  MUFU.TANH R41, R24 ;  /* 0x0000001800297308 */ /* 0x000e620000002400 */
[----:B------:R-:W-:Y:S02]  /*30a0*/  FMUL.FTZ R27, R27, c[0x0][0x320] ;  /* 0x0000c8001b1b7a20 */ /* 0x000fe40000410000 */
[----:B-----5:R-:W-:-:S05]  /*30b0*/  FMUL.FTZ R2, R8, c[0x0][0x320] ;  /* 0x0000c80008027a20 */ /* 0x020fca0000410000 */
[----:B------:R-:W1:Y:S01]  /*30c0*/  MUFU.TANH R40, R25 ;  /* 0x0000001900287308 */ /* 0x000e620000002400 */
[----:B------:R-:W-:Y:S02]  /*30d0*/  FMUL.FTZ R29, R29, c[0x0][0x320] ;  /* 0x0000c8001d1d7a20 */ /* 0x000fe40000410000 */
[----:B------:R-:W-:Y:S02]  /*30e0*/  FMUL.FTZ R30, R30, c[0x0][0x320] ;  /* 0x0000c8001e1e7a20 */ /* 0x000fe40000410000 */
[----:B------:R-:W-:-:S03]  /*30f0*/  FMUL.FTZ R31, R31, c[0x0][0x320] ;  /* 0x0000c8001f1f7a20 */ /* 0x000fc60000410000 */
[----:B------:R5:W1:Y:S01]  /*3100*/  MUFU.TANH R63, R2 ;  /* 0x00000002003f7308 */ /* 0x000a620000002400 */
[----:B------:R-:W-:Y:S07]  /*3110*/  HMMA.16816.F32.BF16 R16, R212, R44, R20 ;  /* 0x0000002cd410723c */ /* 0x000fee0000041814 */
[----:B------:R-:W1:Y:S01]  /*3120*/  MUFU.TANH R56, R29 ;  /* 0x0000001d00387308 */ /* 0x000e620000002400 */
[----:B------:R-:W-:Y:S01]  /*3130*/  HMMA.16816.F32.BF16 R20, R216, R50, R32 ;  /* 0x00000032d814723c */ /* 0x000fe20000041820 */
[----:B-----5:R-:W-:-:S06]  /*3140*/  FMUL.FTZ R2, R9, c[0x0][0x320] ;  /* 0x0000c80009027a20 */ /* 0x020fcc0000410000 */
[----:B------:R-:W1:Y:S08]  /*3150*/  MUFU.TANH R49, R30 ;  /* 0x0000001e00317308 */ /* 0x000e700000002400 */
[----:B------:R5:W1:Y:S01]  /*3160*/  MUFU.TANH R62, R2 ;  /* 0x00000002003e7308 */ /* 0x000a620000002400 */
[----:B------:R-:W-:Y:S07]  /*3170*/  HMMA.16816.F32.BF16 R16, R216, R36, R16 ;  /* 0x00000024d810723c */ /* 0x000fee0000041810 */
[----:B------:R-:W1:Y:S01]  /*3180*/  MUFU.TANH R48, R31 ;  /* 0x0000001f00307308 */ /* 0x000e620000002400 */
[----:B------:R-:W-:Y:S01]  /*3190*/  HMMA.16816.F32.BF16 R20, R220, R54, R20 ;  /* 0x00000036dc14723c */ /* 0x000fe20000041814 */
[----:B-----5:R-:W-:-:S06]  /*31a0*/  FMUL.FTZ R2, R10, c[0x0][0x320] ;  /* 0x0000c8000a027a20 */ /* 0x020fcc0000410000 */
[----:B------:R-:W1:Y:S08]  /*31b0*/  MUFU.TANH R45, R12 ;  /* 0x0000000c002d7308 */ /* 0x000e700000002400 */
[----:B------:R5:W1:Y:S08]  /*31c0*/  MUFU.TANH R61, R2 ;  /* 0x00000002003d7308 */ /* 0x000a700000002400 */
[----:B------:R-:W1:Y:S01]  /*31d0*/  MUFU.TANH R44, R13 ;  /* 0x0000000d002c7308 */ /* 0x000e620000002400 */
[----:B------:R-:W-:-:S02]  /*31e0*/  FMUL.FTZ R20, R20, c[0x0][0x320] ;  /* 0x0000c80014147a20 */ /* 0x000fc40000410000 */
[----:B------:R-:W-:Y:S02]  /*31f0*/  FMUL.FTZ R21, R21, c[0x0][0x320] ;  /* 0x0000c80015157a20 */ /* 0x000fe40000410000 */
[----:B------:R-:W-:Y:S02]  /*3200*/  FMUL.FTZ R22, R22, c[0x0][0x320] ;  /* 0x0000c80016167a20 */ /* 0x000fe40000410000 */
[----:B------:R-:W-:Y:S01]  /*3210*/  FMUL.FTZ R23, R23, c[0x0][0x320] ;  /* 0x0000c80017177a20 */ /* 0x000fe20000410000 */
[----:B------:R-:W1:Y:S01]  /*3220*/  MUFU.TANH R35, R20 ;  /* 0x0000001400237308 */ /* 0x000e620000002400 */
[----:B-----5:R-:W-:Y:S02]  /*3230*/  FMUL.FTZ R2, R11, c[0x0][0x320] ;  /* 0x0000c8000b027a20 */ /* 0x020fe40000410000 */
[----:B------:R-:W-:Y:S05]  /*3240*/  HMMA.16816.F32.BF16 R8, R208, R58, R88 ;  /* 0x0000003ad008723c */ /* 0x000fea0000041858 */
[----:B------:R5:W1:Y:S08]  /*3250*/  MUFU.TANH R60, R2 ;  /* 0x00000002003c7308 */ /* 0x000a700000002400 */
[----:B------:R1:W1:Y:S01]  /*3260*/  MUFU.TANH R34, R21 ;  /* 0x0000001500227308 */ /* 0x0002620000002400 */
[----:B-----5:R-:W-:-:S07]  /*3270*/  FMUL.FTZ R2, R28, c[0x0][0x320] ;  /* 0x0000c8001c027a20 */ /* 0x020fce0000410000 */
[----:B------:R1:W1:Y:S01]  /*3280*/  MUFU.TANH R32, R22 ;  /* 0x0000001600207308 */ /* 0x0002620000002400 */
[----:B------:R-:W5:Y:S02]  /*3290*/  LDSM.16.M88.4 R28, [R227+0x8800] ;  /* 0x00880000e31c783b */ /* 0x000f640000000200 */
[----:B------:R-:W-:Y:S01]  /*32a0*/  HMMA.16816.F32.BF16 R8, R212, R46, R8 ;  /* 0x0000002ed408723c */ /* 0x000fe20000041808 */
[----:B------:R-:W-:-:S04]  /*32b0*/  DEPBAR.LE SB0, 0x0 ;  /* 0x000080000000791a */ /* 0x000fc80000000000 */
[----:B------:R1:W1:Y:S08]  /*32c0*/  MUFU.TANH R57, R2 ;  /* 0x0000000200397308 */ /* 0x0002700000002400 */
[----:B------:R1:W1:Y:S08]  /*32d0*/  MUFU.TANH R37, R26 ;  /* 0x0000001a00257308 */ /* 0x0002700000002400 */
[----:B------:R1:W1:Y:S03]  /*32e0*/  MUFU.TANH R33, R27 ;  /* 0x0000001b00217308 */ /* 0x0002660000002400 */
[----:B------:R-:W-:Y:S08]  /*32f0*/  HMMA.16816.F32.BF16 R8, R216, R38, R8 ;  /* 0x00000026d808723c */ /* 0x000ff00000041808 */
[C---:B-----5:R-:W-:Y:S01]  /*3300*/  HMMA.16816.F32.BF16 R12, R220.reuse, R28, R16 ;  /* 0x0000001cdc0c723c */ /* 0x060fe20000041810 */
[----:B------:R1:W1:Y:S11]  /*3310*/  MUFU.TANH R29, R23 ;  /* 0x00000017001d7308 */ /* 0x0002760000002400 */
[----:B------:R-:W-:Y:S04]  /*3320*/  @!UPT UIADD3 URZ, URZ, URZ, URZ ;  /* 0x0000003f3f3ff290 */ /* 0x000fe8000fffe03f */
[----:B------:R-:W-:Y:S08]  /*3330*/  HMMA.16816.F32.BF16 R8, R220, R30, R8 ;  /* 0x0000001edc08723c */ /* 0x000ff00000041808 */
[----:B------:R-:W-:Y:S02]  /*3340*/  FMUL.FTZ R12, R12, c[0x0][0x320] ;  /* 0x0000c8000c0c7a20 */ /* 0x000fe40000410000 */
[----:B------:R-:W-:-:S02]  /*3350*/  FMUL.FTZ R13, R13, c[0x0][0x320] ;  /* 0x0000c8000d0d7a20 */ /* 0x000fc40000410000 */
[----:B------:R-:W-:Y:S01]  /*3360*/  FMUL.FTZ R14, R14, c[0x0][0x320] ;  /* 0x0000c8000e0e7a20 */ /* 0x000fe20000410000 */
[----:B------:R1:W1:Y:S01]  /*3370*/  MUFU.TANH R28, R12 ;  /* 0x0000000c001c7308 */ /* 0x0002620000002400 */
[----:B------:R-:W-:-:S10]  /*3380*/  FMUL.FTZ R15, R15, c[0x0][0x320] ;  /* 0x0000c8000f0f7a20 */ /* 0x000fd40000410000 */
[----:B------:R-:W-:Y:S02]  /*3390*/  FMUL.FTZ R8, R8, c[0x0][0x320] ;  /* 0x0000c80008087a20 */ /* 0x000fe40000410000 */
        /* <DEDUP_REMOVED lines=14> */
[----:B------:R-:W-:-:S02]  /*3480*/  SHF.L.U64.HI R9, R124, 0x6, R128 ;  /* 0x000000067c097819 */ /* 0x000fc40000010280 */
[----:B------:R-:W-:Y:S01]  /*3490*/  SHF.R.S32.HI R2, RZ, 0x1f, R6 ;  /* 0x0000001fff027819 */ /* 0x000fe20000011406 */
[----:B------:R-:W-:Y:S02]  /*34a0*/  IMAD R3, R123, R6, RZ ;  /* 0x000000067b037224 */ /* 0x000fe400078e02ff */
        /* <DEDUP_REMOVED lines=25> */
.L_x_23:
[----:B-1234-:R-:W-:Y:S01]  /*3640*/  LOP3.LUT R2, R122, 0xffffffe0, RZ, 0xc0, !PT ;  /* 0xffffffe07a027812 */ /* 0x01efe200078ec0ff */
[----:B------:R-:W-:Y:S01]  /*3650*/  IMAD.IADD R6, R121, 0x1, R120 ;  /* 0x0000000179067824 */ /* 0x000fe200078e0278 */
[----:B------:R-:W-:Y:S01]  /*3660*/  STL [R1+0x64], R185 ;  /* 0x000064b901007387 */ /* 0x000fe20000100800 */
[----:B------:R-:W-:-:S02]  /*3670*/  IMAD.SHL.U32 R225, R4, 0x2, RZ ;  /* 0x0000000204e17824 */ /* 0x000fc400078e00ff */
[----:B------:R-:W-:Y:S01]  /*3680*/  IMAD.IADD R2, R125, 0x1, -R2 ;  /* 0x000000017d027824 */ /* 0x000fe200078e0a02 */
[----:B------:R-:W-:Y:S01]  /*3690*/  STL [R1+0x60], R184 ;  /* 0x000060b801007387 */ /* 0x000fe20000100800 */
[----:B------:R-:W-:Y:S01]  /*36a0*/  IMAD R226, R5, 0x2, R225 ;  /* 0x0000000205e27824 */ /* 0x000fe200078e02e1 */
[C---:B------:R-:W-:Y:S02]  /*36b0*/  LEA R229, R0.reuse, R225, 0x1 ;  /* 0x000000e100e57211 */ /* 0x040fe400078e08ff */
[----:B------:R-:W-:Y:S01]  /*36c0*/  SHF.R.S32.HI R3, RZ, 0x1f, R2 ;  /* 0x0000001fff037819 */ /* 0x000fe20000011402 */
[----:B------:R1:W-:Y:S01]  /*36d0*/  STL [R1+0x5c], R163 ;  /* 0x00005ca301007387 */ /* 0x0003e20000100800 */
[----:B------:R-:W-:Y:S02]  /*36e0*/  IMAD R228, R0, 0x2, R226 ;  /* 0x0000000200e47824 */ /* 0x000fe400078e02e2 */
[----:B------:R-:W-:Y:S01]  /*36f0*/  LEA.HI R3, R3, R2, RZ, 0x2 ;  /* 0x0000000203037211 */ /* 0x000fe200078f10ff */
[----:B------:R-:W-:Y:S03]  /*3700*/  STL [R1+0x58], R162 ;  /* 0x000058a201007387 */ /* 0x000fe60000100800 */
[----:B------:R-:W-:Y:S01]  /*3710*/  LOP3.LUT R3, R3, 0x7ffffffc, RZ, 0xc0, !PT ;  /* 0x7ffffffc03037812 */ /* 0x000fe200078ec0ff */
[----:B------:R-:W-:Y:S03]  /*3720*/  STL [R1+0x54], R161 ;  /* 0x000054a101007387 */ /* 0x000fe60000100800 */
[----:B------:R-:W-:Y:S01]  /*3730*/  IADD3 R2, R2, -R3, RZ ;  /* 0x8000000302027210 */ /* 0x000fe20007ffe0ff */
[----:B------:R-:W-:Y:S04]  /*3740*/  STL [R1+0x50], R160 ;  /* 0x000050a001007387 */ /* 0x000fe80000100800 */
[----:B------:R-:W-:Y:S01]  /*3750*/  IMAD R2, R2, -0x2, R6 ;  /* 0xfffffffe02027824 */ /* 0x000fe200078e0206 */
[----:B------:R-:W-:Y:S04]  /*3760*/  STL [R1+0x4c], R159 ;  /* 0x00004c9f01007387 */ /* 0x000fe80000100800 */
[C---:B------:R-:W-:Y:S01]  /*3770*/  ISETP.GT.AND P3, PT, R2.reuse, RZ, PT ;  /* 0x000000ff0200720c */ /* 0x040fe20003f64270 */
[----:B------:R-:W-:Y:S01]  /*3780*/  STL [R1+0x48], R158 ;  /* 0x0000489e01007387 */ /* 0x000fe20000100800 */
[----:B------:R-:W-:-:S02]  /*3790*/  ISETP.GT.AND P2, PT, R2, 0x1, PT ;  /* 0x000000010200780c */ /* 0x000fc40003f44270 */
[----:B------:R-:W-:Y:S01]  /*37a0*/  ISETP.GT.AND P1, PT, R2, 0x8, PT ;  /* 0x000000080200780c */ /* 0x000fe20003f24270 */
[----:B------:R-:W-:Y:S01]  /*37b0*/  STL [R1+0x44], R157 ;  /* 0x0000449d01007387 */ /* 0x000fe20000100800 */
[----:B------:R-:W-:Y:S02]  /*37c0*/  FSEL R7, R100, -INF , P3 ;  /* 0xff80000064077808 */ /* 0x000fe40001800000 */
[----:B------:R-:W-:Y:S01]  /*37d0*/  FSEL R8, R99, -INF , P2 ;  /* 0xff80000063087808 */ /* 0x000fe20001000000 */
[----:B------:R2:W-:Y:S01]  /*37e0*/  STL [R1+0x40], R156 ;  /* 0x0000409c01007387 */ /* 0x0005e20000100800 */
[----:B------:R-:W-:Y:S02]  /*37f0*/  FSEL R16, R98, -INF , P3 ;  /* 0xff80000062107808 */ /* 0x000fe40001800000 */
[----:B------:R-:W-:Y:S01]  /*3800*/  ISETP.GT.AND P3, PT, R2, 0x9, PT ;  /* 0x000000090200780c */ /* 0x000fe20003f64270 */
[----:B------:R-:W-:Y:S01]  /*3810*/  LDSM.16.MT88.4 R52, [R225+0x900] ;  /* 0x00090000e134783b */ /* 0x000fe20000004200 */
[----:B------:R-:W-:-:S02]  /*3820*/  FSEL R9, R96, -INF , P1 ;  /* 0xff80000060097808 */ /* 0x000fc40000800000 */
[----:B------:R-:W-:Y:S01]  /*3830*/  FMNMX.FTZ R100, R7, R8, !PT ;  /* 0x0000000807647209 */ /* 0x000fe20007810000 */
[----:B------:R-:W-:Y:S01]  /*3840*/  LDSM.16.MT88.4 R80, [R229+0x3900] ;  /* 0x00390000e550783b */ /* 0x000fe20000004200 */
[----:B------:R-:W-:Y:S02]  /*3850*/  FSEL R17, R97, -INF , P2 ;  /* 0xff80000061117808 */ /* 0x000fe40001000000 */
[----:B------:R-:W-:Y:S01]  /*3860*/  ISETP.GT.AND P2, PT, R2, 0x10, PT ;  /* 0x000000100200780c */ /* 0x000fe20003f44270 */
[----:B------:R-:W0:Y:S01]  /*3870*/  LDGDEPBAR ;  /* 0x00000000000079af */ /* 0x000e220000000000 */
        /* <DEDUP_REMOVED lines=23> */
[----:B------:R-:W-:Y:S02]  /*39f0*/  FSEL R27, R69, -INF , P2 ;  /* 0xff800000451b7808 */ /* 0x000fe40001000000 */
[----:B------:R-:W-:Y:S01]  /*3a00*/  ISETP.GT.AND P2, PT, R2, 0x28, PT ;  /* 0x000000280200780c */ /* 0x000fe20003f44270 */
[----:B------:R-:W-:Y:S01]  /*3a10*/  LDSM.16.MT88.4 R68, [R228+0x900] ;  /* 0x00090000e444783b */ /* 0x000fe20000004200 */
[----:B------:R-:W-:Y:S02]  /*3a20*/  FSEL R103, R66, -INF , P3 ;  /* 0xff80000042677808 */ /* 0x000fe40001800000 */
[----:B------:R-:W-:Y:S02]  /*3a30*/  FMNMX.FTZ R100, R124, R100, !PT ;  /* 0x000000647c647209 */ /* 0x000fe40007810000 */
[----:B------:R-:W-:-:S02]  /*3a40*/  FSEL R127, R65, -INF , P1 ;  /* 0xff800000417f7808 */ /* 0x000fc40000800000 */
[----:B------:R-:W-:Y:S02]  /*3a50*/  ISETP.GT.AND P1, PT, R2, 0x29, PT ;  /* 0x000000290200780c */ /* 0x000fe40003f24270 */
[----:B------:R-:W-:Y:S02]  /*3a60*/  FSEL R102, R63, -INF , P2 ;  /* 0xff8000003f667808 */ /* 0x000fe40001000000 */
[----:B------:R-:W-:Y:S02]  /*3a70*/  FMNMX.FTZ R100, R103, R100, !PT ;  /* 0x0000006467647209 */ /* 0x000fe40007810000 */
[----:B------:R-:W-:Y:S02]  /*3a80*/  FSEL R126, R64, -INF , P3 ;  /* 0xff800000407e7808 */ /* 0x000fe40001800000 */
[----:B------:R-:W-:Y:S01]  /*3a90*/  ISETP.GT.AND P3, PT, R2, 0x30, PT ;  /* 0x000000300200780c */ /* 0x000fe20003f64270 */
[----:B------:R-:W-:Y:S01]  /*3aa0*/  LDSM.16.MT88.4 R64, [R226+0x3100] ;  /* 0x00310000e240783b */ /* 0x000fe20000004200 */
[----:B------:R-:W-:-:S02]  /*3ab0*/  FSEL R101, R62, -INF , P1 ;  /* 0xff8000003e657808 */ /* 0x000fc40000800000 */
[----:B------:R-:W-:Y:S02]  /*3ac0*/  FMNMX.FTZ R100, R102, R100, !PT ;  /* 0x0000006466647209 */ /* 0x000fe40007810000 */
[----:B------:R-:W-:Y:S02]  /*3ad0*/  FSEL R125, R61, -INF , P2 ;  /* 0xff8000003d7d7808 */ /* 0x000fe40001000000 */
[----:B------:R-:W-:Y:S02]  /*3ae0*/  ISETP.GT.AND P2, PT, R2, 0x31, PT ;  /* 0x000000310200780c */ /* 0x000fe40003f44270 */
[----:B------:R-:W-:Y:S02]  /*3af0*/  FSEL R94, R57, -INF , P3 ;  /* 0xff800000395e7808 */ /* 0x000fe40001800000 */
[----:B------:R-:W-:Y:S02]  /*3b00*/  FMNMX.FTZ R3, R16, R17, !PT ;  /* 0x0000001110037209 */ /* 0x000fe40007810000 */
[----:B------:R-:W-:-:S02]  /*3b10*/  FMNMX.FTZ R100, R101, R100, !PT ;  /* 0x0000006465647209 */ /* 0x000fc40007810000 */
[----:B------:R-:W-:Y:S02]  /*3b20*/  FSEL R128, R60, -INF , P1 ;  /* 0xff8000003c807808 */ /* 0x000fe40000800000 */
[----:B------:R-:W-:Y:S01]  /*3b30*/  ISETP.GT.AND P1, PT, R2, 0x38, PT ;  /* 0x000000380200780c */ /* 0x000fe20003f24270 */
[----:B------:R-:W-:Y:S01]  /*3b40*/  LDSM.16.MT88.4 R60, [R225+0x3100] ;  /* 0x00310000e13c783b */ /* 0x000fe20000004200 */
[----:B------:R-:W-:Y:S02]  /*3b50*/  FSEL R252, R56, -INF , P2 ;  /* 0xff80000038fc7808 */ /* 0x000fe40001000000 */
[----:B------:R-:W-:Y:S01]  /*3b60*/  FMNMX.FTZ R3, R18, R3, !PT ;  /* 0x0000000312037209 */ /* 0x000fe20007810000 */
[----:B------:R-:W-:Y:S01]  /*3b70*/  LDSM.16.MT88.4 R56, [R228+0x100] ;  /* 0x00010000e438783b */ /* 0x000fe20000004200 */
[----:B------:R-:W-:Y:S02]  /*3b80*/  FMNMX.FTZ R100, R94, R100, !PT ;  /* 0x000000645e647209 */ /* 0x000fe40007810000 */
[----:B------:R-:W-:-:S02]  /*3b90*/  FSEL R89, R49, -INF , P3 ;  /* 0xff80000031597808 */ /* 0x000fc40001800000 */
[----:B------:R-:W-:Y:S02]  /*3ba0*/  ISETP.GT.AND P3, PT, R2, 0x39, PT ;  /* 0x000000390200780c */ /* 0x000fe40003f64270 */
[----:B------:R-:W-:Y:S02]  /*3bb0*/  FSEL R251, R45, -INF , P1 ;  /* 0xff8000002dfb7808 */ /* 0x000fe40000800000 */
[----:B------:R-:W-:Y:S02]  /*3bc0*/  FMNMX.FTZ R3, R19, R3, !PT ;  /* 0x0000000313037209 */ /* 0x000fe40007810000 */
[----:B------:R-:W-:Y:S02]  /*3bd0*/  FMNMX.FTZ R100, R252, R100, !PT ;  /* 0x00000064fc647209 */ /* 0x000fe40007810000 */
[----:B------:R-:W-:Y:S02]  /*3be0*/  FSEL R108, R48, -INF , P2 ;  /* 0xff800000306c7808 */ /* 0x000fe40001000000 */
[----:B------:R-:W-:Y:S01]  /*3bf0*/  ISETP.GT.AND P2, PT, R2, 0x40, PT ;  /* 0x000000400200780c */ /* 0x000fe20003f44270 */
[----:B------:R-:W-:Y:S01]  /*3c00*/  LDSM.16.MT88.4 R48, [R226+0x900] ;  /* 0x00090000e230783b */ /* 0x000fe20000004200 */
[----:B------:R-:W-:-:S02]  /*3c10*/  FSEL R250, R44, -INF , P3 ;  /* 0xff8000002cfa7808 */ /* 0x000fc40001800000 */
[----:B------:R-:W-:Y:S01]  /*3c20*/  FMNMX.FTZ R3, R24, R3, !PT ;  /* 0x0000000318037209 */ /* 0x000fe20007810000 */
[----:B------:R-:W-:Y:S01]  /*3c30*/  LDSM.16.MT88.4 R44, [R229+0x900] ;  /* 0x00090000e52c783b */ /* 0x000fe20000004200 */
[----:B------:R-:W-:Y:S02]  /*3c40*/  FMNMX.FTZ R100, R251, R100, !PT ;  /* 0x00000064fb647209 */ /* 0x000fe40007810000 */
[----:B------:R-:W-:Y:S02]  /*3c50*/  FSEL R95, R43, -INF , P1 ;  /* 0xff8000002b5f7808 */ /* 0x000fe40000800000 */
[----:B------:R-:W-:Y:S02]  /*3c60*/  ISETP.GT.AND P1, PT, R2, 0x41, PT ;  /* 0x000000410200780c */ /* 0x000fe40003f24270 */
[----:B-1----:R-:W-:Y:S02]  /*3c70*/  FSEL R163, R41, -INF , P2 ;  /* 0xff80000029a37808 */ /* 0x002fe40001000000 */
[----:B------:R-:W-:-:S02]  /*3c80*/  FMNMX.FTZ R3, R25, R3, !PT ;  /* 0x0000000319037209 */ /* 0x000fc40007810000 */
[----:B------:R-:W-:Y:S02]  /*3c90*/  FMNMX.FTZ R100, R250, R100, !PT ;  /* 0x00000064fa647209 */ /* 0x000fe40007810000 */
[----:B------:R-:W-:Y:S02]  /*3ca0*/  FSEL R130, R42, -INF , P3 ;  /* 0xff8000002a827808 */ /* 0x000fe40001800000 */
[----:B------:R-:W-:Y:S02]  /*3cb0*/  ISETP.GT.AND P3, PT, R2, 0x48, PT ;  /* 0x000000480200780c */ /* 0x000fe40003f64270 */
[----:B------:R-:W-:Y:S02]  /*3cc0*/  FSEL R107, R40, -INF , P1 ;  /* 0xff800000286b7808 */ /* 0x000fe40000800000 */
[----:B------:R-:W-:Y:S02]  /*3cd0*/  FMNMX.FTZ R3, R26, R3, !PT ;  /* 0x000000031a037209 */ /* 0x000fe40007810000 */
[----:B------:R-:W-:-:S02]  /*3ce0*/  FMNMX.FTZ R100, R163, R100, !PT ;  /* 0x00000064a3647209 */ /* 0x000fc40007810000 */
[----:B------:R-:W-:Y:S02]  /*3cf0*/  FSEL R98, R37, -INF , P2 ;  /* 0xff80000025627808 */ /* 0x000fe40001000000 */
[----:B------:R-:W-:Y:S02]  /*3d00*/  ISETP.GT.AND P2, PT, R2, 0x49, PT ;  /* 0x000000490200780c */ /* 0x000fe40003f44270 */
        /* <DEDUP_REMOVED lines=25> */
[----:B------:R-:W-:Y:S01]  /*3ea0*/  FMNMX.FTZ R2, R89, R2, !PT ;  /* 0x0000000259027209 */ /* 0x000fe20007810000 */
[----:B------:R-:W-:Y:S01]  /*3eb0*/  LDSM.16.MT88.4 R20, [R225+0x100] ;  /* 0x00010000e114783b */ /* 0x000fe20000004200 */
[----:B------:R-:W-:Y:S02]  /*3ec0*/  FMNMX.FTZ R100, R110, R100, !PT ;  /* 0x000000646e647209 */ /* 0x000fe40007810000 */
[----:B------:R-:W-:Y:S02]  /*3ed0*/  FMNMX.FTZ R2, R108, R2, !PT ;  /* 0x000000026c027209 */ /* 0x000fe40007810000 */
[----:B------:R-:W-:Y:S02]  /*3ee0*/  FMNMX.FTZ R100, R93, R100, !PT ;  /* 0x000000645d647209 */ /* 0x000fe40007810000 */
[----:B------:R-:W-:-:S02]  /*3ef0*/  FMNMX.FTZ R2, R95, R2, !PT ;  /* 0x000000025f027209 */ /* 0x000fc40007810000 */
[----:B--2---:R-:W-:Y:S01]  /*3f00*/  FSEL R156, R36, -INF , P3 ;  /* 0xff800000249c7808 */ /* 0x004fe20001800000 */
[----:B------:R-:W1:Y:S01]  /*3f10*/  SHFL.BFLY PT, R3, R100, 0x2, 0x1f ;  /* 0x0c401f0064037f89 */ /* 0x000e6200000e0000 */
[----:B------:R-:W-:Y:S02]  /*3f20*/  FMNMX.FTZ R2, R130, R2, !PT ;  /* 0x0000000282027209 */ /* 0x000fe40007810000 */
[----:B------:R-:W-:Y:S02]  /*3f30*/  FSEL R162, R30, -INF , P2 ;  /* 0xff8000001ea27808 */ /* 0x000fe40001000000 */
[----:B------:R-:W-:Y:S02]  /*3f40*/  FMNMX.FTZ R2, R98, R2, !PT ;  /* 0x0000000262027209 */ /* 0x000fe40007810000 */
[----:B------:R-:W-:Y:S02]  /*3f50*/  FSEL R111, R31, -INF , P1 ;  /* 0xff8000001f6f7808 */ /* 0x000fe40000800000 */
        /* <DEDUP_REMOVED lines=16> */
[----:B------:R-:W1:Y:S02]  /*4060*/  SHFL.BFLY PT, R6, R3, 0x1, 0x1f ;  /* 0x0c201f0003067f89 */ /* 0x000e6400000e0000 */
[----:B------:R2:W-:Y:S02]  /*4070*/  MUFU.EX2 R96, R2 ;  /* 0x0000000200607308 */ /* 0x0005e40000000800 */
[----:B--2---:R-:W-:-:S06]  /*4080*/  FFMA.FTZ R2, R8, c[0x0][0x2d0], -R12 ;  /* 0x0000b40008027a23 */ /* 0x004fcc000001080c */
[----:B------:R2:W3:Y:S01]  /*4090*/  MUFU.EX2 R157, R2 ;  /* 0x00000002009d7308 */ /* 0x0004e20000000800 */
[----:B-1----:R-:W-:Y:S01]  /*40a0*/  FMNMX.FTZ R3, R3, R6, !PT ;  /* 0x0000000603037209 */ /* 0x002fe20007810000 */
[----:B------:R-:W-:-:S03]  /*40b0*/  FFMA.FTZ R6, R14, c[0x0][0x2d0], -R12 ;  /* 0x0000b4000e067a23 */ /* 0x000fc6000001080c */
[----:B------:R-:W-:-:S03]  /*40c0*/  FSETP.NEU.FTZ.AND P1, PT, R3, -INF , PT ;  /* 0xff8000000300780b */ /* 0x000fc60003f3d000 */
[----:B------:R1:W-:Y:S01]  /*40d0*/  MUFU.EX2 R161, R6 ;  /* 0x0000000600a17308 */ /* 0x0003e20000000800 */
[----:B--2---:R-:W-:Y:S01]  /*40e0*/  FFMA.FTZ R2, R9, c[0x0][0x2d0], -R12 ;  /* 0x0000b40009027a23 */ /* 0x004fe2000001080c */
[----:B---3--:R-:W-:-:S06]  /*40f0*/  F2FP.BF16.PACK_AB R8, R157, R96 ;  /* 0x000000609d08723e */ /* 0x008fcc00000010ff */
[----:B------:R2:W-:Y:S01]  /*4100*/  MUFU.EX2 R131, R2 ;  /* 0x0000000200837308 */ /* 0x0005e20000000800 */
[----:B-1----:R-:W-:-:S07]  /*4110*/  FFMA.FTZ R6, R15, c[0x0][0x2d0], -R12 ;  /* 0x0000b4000f067a23 */ /* 0x002fce000001080c */
[----:B------:R-:W-:Y:S01]  /*4120*/  MUFU.EX2 R87, R6 ;  /* 0x0000000600577308 */ /* 0x000fe20000000800 */
[----:B--2---:R-:W-:-:S07]  /*4130*/  FFMA.FTZ R2, R10, c[0x0][0x2d0], -R12 ;  /* 0x0000b4000a027a23 */ /* 0x004fce000001080c */
[----:B------:R1:W2:Y:S02]  /*4140*/  MUFU.EX2 R97, R2 ;  /* 0x0000000200617308 */ /* 0x0002a40000000800 */
[----:B-1----:R-:W-:Y:S01]  /*4150*/  FFMA.FTZ R2, R11, c[0x0][0x2d0], -R12 ;  /* 0x0000b4000b027a23 */ /* 0x002fe2000001080c */
[----:B--2---:R-:W-:-:S05]  /*4160*/  F2FP.BF16.PACK_AB R10, R97, R131 ;  /* 0x00000083610a723e */ /* 0x004fca00000010ff */
[----:B------:R1:W-:Y:S02]  /*4170*/  MUFU.EX2 R158, R2 ;  /* 0x00000002009e7308 */ /* 0x0003e40000000800 */
[----:B-1----:R-:W-:-:S06]  /*4180*/  FFMA.FTZ R2, R13, c[0x0][0x2d0], -R12 ;  /* 0x0000b4000d027a23 */ /* 0x002fcc000001080c */
[----:B------:R1:W-:Y:S02]  /*4190*/  MUFU.EX2 R160, R2 ;  /* 0x0000000200a07308 */ /* 0x0003e40000000800 */
[----:B-1----:R-:W-:-:S05]  /*41a0*/  FMUL.FTZ R2, R3, c[0x0][0x2d0] ;  /* 0x0000b40003027a20 */ /* 0x002fca0000410000 */
[----:B------:R-:W-:-:S05]  /*41b0*/  FSEL R2, R2, RZ, P1 ;  /* 0x000000ff02027208 */ /* 0x000fca0000800000 */
[--C-:B------:R-:W-:Y:S02]  /*41c0*/  FFMA.FTZ R6, R16, c[0x0][0x2d0], -R2.reuse ;  /* 0x0000b40010067a23 */ /* 0x100fe40000010802 */
[--C-:B------:R-:W-:Y:S02]  /*41d0*/  FFMA.FTZ R4, R18, c[0x0][0x2d0], -R2.reuse ;  /* 0x0000b40012047a23 */ /* 0x100fe40000010802 */
[----:B------:R1:W-:Y:S01]  /*41e0*/  MUFU.EX2 R15, R6 ;  /* 0x00000006000f7308 */ /* 0x0003e20000000800 */
[----:B------:R-:W-:-:S07]  /*41f0*/  FFMA.FTZ R0, R27, c[0x0][0x2d0], -R2 ;  /* 0x0000b4001b007a23 */ /* 0x000fce0000010802 */
[----:B------:R2:W-:Y:S01]  /*4200*/  MUFU.EX2 R13, R4 ;  /* 0x00000004000d7308 */ /* 0x0005e20000000800 */
[----:B-1----:R-:W-:-:S07]  /*4210*/  FFMA.FTZ R6, R17, c[0x0][0x2d0], -R2 ;  /* 0x0000b40011067a23 */ /* 0x002fce0000010802 */
[----:B------:R-:W-:Y:S01]  /*4220*/  MUFU.EX2 R185, R0 ;  /* 0x0000000000b97308 */ /* 0x000fe20000000800 */
[----:B--2---:R-:W-:-:S07]  /*4230*/  FFMA.FTZ R4, R19, c[0x0][0x2d0], -R2 ;  /* 0x0000b40013047a23 */ /* 0x004fce0000010802 */
[----:B------:R-:W1:Y:S01]  /*4240*/  MUFU.EX2 R14, R6 ;  /* 0x00000006000e7308 */ /* 0x000e620000000800 */
[----:B------:R-:W2:Y:S07]  /*4250*/  LDSM.16.MT88.4 R16, [R226+0x100] ;  /* 0x00010000e210783b */ /* 0x000eae0000004200 */
[----:B------:R3:W4:Y:S01]  /*4260*/  MUFU.EX2 R129, R4 ;  /* 0x0000000400817308 */ /* 0x0007220000000800 */
[----:B-1----:R-:W-:Y:S02]  /*4270*/  F2FP.BF16.PACK_AB R9, R14, R15 ;  /* 0x0000000f0e09723e */ /* 0x002fe400000010ff */
[----:B------:R-:W-:Y:S01]  /*4280*/  F2FP.BF16.PACK_AB R6, R87, R161 ;  /* 0x000000a15706723e */ /* 0x000fe200000010ff */
[----:B---3--:R-:W-:Y:S01]  /*4290*/  FFMA.FTZ R4, R24, c[0x0][0x2d0], -R2 ;  /* 0x0000b40018047a23 */ /* 0x008fe20000010802 */
[----:B----4-:R-:W-:-:S03]  /*42a0*/  F2FP.BF16.PACK_AB R11, R129, R13 ;  /* 0x0000000d810b723e */ /* 0x010fc600000010ff */
[----:B------:R1:W-:Y:S04]  /*42b0*/  MUFU.EX2 R159, R4 ;  /* 0x00000004009f7308 */ /* 0x0003e80000000800 */
[C---:B------:R-:W-:Y:S08]  /*42c0*/  HMMA.16816.F32.BF16 R40, R8.reuse, R20, RZ ;  /* 0x000000140828723c */ /* 0x040ff000000418ff */
[----:B------:R-:W-:Y:S01]  /*42d0*/  HMMA.16816.F32.BF16 R36, R8, R22, RZ ;  /* 0x000000160824723c */ /* 0x000fe200000418ff */
[----:B-1----:R-:W-:-:S04]  /*42e0*/  FFMA.FTZ R4, R25, c[0x0][0x2d0], -R2 ;  /* 0x0000b40019047a23 */ /* 0x002fc80000010802 */
[----:B------:R1:W3:Y:S03]  /*42f0*/  MUFU.EX2 R88, R4 ;  /* 0x0000000400587308 */ /* 0x0002e60000000800 */
[C---:B--2---:R-:W-:Y:S08]  /*4300*/  HMMA.16816.F32.BF16 R28, R8.reuse, R16, RZ ;  /* 0x00000010081c723c */ /* 0x044ff000000418ff */
[----:B------:R-:W-:Y:S01]  /*4310*/  HMMA.16816.F32.BF16 R20, R8, R32, RZ ;  /* 0x000000200814723c */ /* 0x000fe200000418ff */
[----:B-1----:R-:W-:Y:S01]  /*4320*/  FFMA.FTZ R4, R26, c[0x0][0x2d0], -R2 ;  /* 0x0000b4001a047a23 */ /* 0x002fe20000010802 */
[----:B---3--:R-:W-:-:S06]  /*4330*/  F2FP.BF16.PACK_AB R5, R88, R159 ;  /* 0x0000009f5805723e */ /* 0x008fcc00000010ff */
[C---:B------:R-:W-:Y:S01]  /*4340*/  HMMA.16816.F32.BF16 R24, R8.reuse, R18, RZ ;  /* 0x000000120818723c */ /* 0x040fe200000418ff */
[----:B------:R1:W2:Y:S07]  /*4350*/  MUFU.EX2 R105, R4 ;  /* 0x0000000400697308 */ /* 0x0002ae0000000800 */
[C---:B------:R-:W-:Y:S08]  /*4360*/  HMMA.16816.F32.BF16 R16, R8.reuse, R34, RZ ;  /* 0x000000220810723c */ /* 0x040ff000000418ff */
[----:B------:R-:W-:Y:S01]  /*4370*/  HMMA.16816.F32.BF16 R32, R8, R58, RZ ;  /* 0x0000003a0820723c */ /* 0x000fe200000418ff */
[----:B-1----:R-:W-:-:S02]  /*4380*/  F2FP.BF16.PACK_AB R4, R160, R158 ;  /* 0x0000009ea004723e */ /* 0x002fc400000010ff */
[----:B--2---:R-:W-:-:S07]  /*4390*/  F2FP.BF16.PACK_AB R7, R185, R105 ;  /* 0x00000069b907723e */ /* 0x004fce00000010ff */
[C---:B------:R-:W-:Y:S01]  /*43a0*/  HMMA.16816.F32.BF16 R76, R4.reuse, R52, R40 ;  /* 0x00000034044c723c */ /* 0x040fe20000041828 */
[----:B------:R-:W1:Y:S07]  /*43b0*/  LDSM.16.MT88.4 R40, [R225+0x3900] ;  /* 0x00390000e128783b */ /* 0x000e6e0000004200 */
[----:B------:R-:W-:Y:S08]  /*43c0*/  HMMA.16816.F32.BF16 R152, R4, R46, R16 ;  /* 0x0000002e0498723c */ /* 0x000ff00000041810 */
[----:B------:R-:W-:Y:S01]  /*43d0*/  HMMA.16816.F32.BF16 R16, R8, R56, RZ ;  /* 0x000000380810723c */ /* 0x000fe200000418ff */
[----:B------:R-:W-:Y:S07]  /*43e0*/  LDSM.16.MT88.4 R56, [R226+0x6100] ;  /* 0x00610000e238783b */ /* 0x000fee0000004200 */
[----:B------:R-:W-:Y:S01]  /*43f0*/  HMMA.16816.F32.BF16 R180, R4, R54, R36 ;  /* 0x0000003604b4723c */ /* 0x000fe20000041824 */
[----:B------:R-:W2:Y:S01]  /*4400*/  LDSM.16.MT88.4 R36, [R226+0x3900] ;  /* 0x00390000e224783b */ /* 0x000ea20000004200 */
[----:B------:R-:W-:Y:S01]  /*4410*/  IMAD.MOV.U32 R86, RZ, RZ, R76 ;  /* 0x000000ffff567224 */ /* 0x000fe200078e004c */
[----:B------:R-:W-:Y:S01]  /*4420*/  MOV R85, R77 ;  /* 0x0000004d00557202 */ /* 0x000fe20000000f00 */
[----:B------:R-:W-:Y:S01]  /*4430*/  IMAD.MOV.U32 R84, RZ, RZ, R78 ;  /* 0x000000ffff547224 */ /* 0x000fe200078e004e */
[----:B------:R-:W-:Y:S01]  /*4440*/  LDSM.16.MT88.4 R52, [R225+0x6100] ;  /* 0x00610000e134783b */ /* 0x000fe20000004200 */
[----:B------:R-:W-:-:S02]  /*4450*/  IMAD.MOV.U32 R0, RZ, RZ, R79 ;  /* 0x000000ffff007224 */ /* 0x000fc400078e004f */
[C---:B------:R-:W-:Y:S01]  /*4460*/  HMMA.16816.F32.BF16 R164, R4.reuse, R44, R20 ;  /* 0x0000002c04a4723c */ /* 0x040fe20000041814 */
[----:B------:R-:W3:Y:S04]  /*4470*/  LDSM.16.MT88.4 R44, [R229+0x3100] ;  /* 0x00310000e52c783b */ /* 0x000ee80000004200 */
[----:B------:R-:W-:Y:S03]  /*4480*/  LDSM.16.MT88.4 R76, [R228+0x3900] ;  /* 0x00390000e44c783b */ /* 0x000fe60000004200 */
[C---:B------:R-:W-:Y:S08]  /*4490*/  HMMA.16816.F32.BF16 R176, R4.reuse, R48, R28 ;  /* 0x0000003004b0723c */ /* 0x040ff0000004181c */
[C---:B------:R-:W-:Y:S01]  /*44a0*/  HMMA.16816.F32.BF16 R172, R4.reuse, R50, R24 ;  /* 0x0000003204ac723c */ /* 0x040fe20000041818 */
[----:B------:R-:W4:Y:S07]  /*44b0*/  LDSM.16.MT88.4 R48, [R228+0x3100] ;  /* 0x00310000e430783b */ /* 0x000f2e0000004200 */
[----:B------:R-:W-:Y:S08]  /*44c0*/  HMMA.16816.F32.BF16 R168, R4, R68, R16 ;  /* 0x0000004404a8723c */ /* 0x000ff00000041810 */
[C---:B------:R-:W-:Y:S08]  /*44d0*/  HMMA.16816.F32.BF16 R28, R8.reuse, R60, RZ ;  /* 0x0000003c081c723c */ /* 0x040ff000000418ff */
[C---:B------:R-:W-:Y:S08]  /*44e0*/  HMMA.16816.F32.BF16 R20, R8.reuse, R64, RZ ;  /* 0x000000400814723c */ /* 0x040ff000000418ff */
[----:B------:R-:W-:Y:S01]  /*44f0*/  HMMA.16816.F32.BF16 R16, R8, R66, RZ ;  /* 0x000000420810723c */ /* 0x000fe200000418ff */
[----:B------:R-:W3:Y:S07]  /*4500*/  LDSM.16.MT88.4 R64, [R229+0x6100] ;  /* 0x00610000e540783b */ /* 0x000eee0000004200 */
[----:B------:R-:W-:Y:S01]  /*4510*/  HMMA.16816.F32.BF16 R148, R4, R70, R32 ;  /* 0x000000460494723c */ /* 0x000fe20000041820 */
[----:B------:R-:W4:Y:S07]  /*4520*/  LDSM.16.MT88.4 R68, [R225+0x6900] ;  /* 0x00690000e144783b */ /* 0x000f2e0000004200 */
[----:B------:R-:W-:Y:S08]  /*4530*/  HMMA.16816.F32.BF16 R24, R8, R62, RZ ;  /* 0x0000003e0818723c */ /* 0x000ff000000418ff */
[C---:B-1----:R-:W-:Y:S08]  /*4540*/  HMMA.16816.F32.BF16 R144, R4.reuse, R40, R28 ;  /* 0x000000280490723c */ /* 0x042ff0000004181c */
[C---:B--2---:R-:W-:Y:S08]  /*4550*/  HMMA.16816.F32.BF16 R136, R4.reuse, R36, R20 ;  /* 0x000000240488723c */ /* 0x044ff00000041814 */
[----:B------:R-:W-:Y:S08]  /*4560*/  HMMA.16816.F32.BF16 R132, R4, R38, R16 ;  /* 0x000000260484723c */ /* 0x000ff00000041810 */
[C---:B---3--:R-:W-:Y:S08]  /*4570*/  HMMA.16816.F32.BF16 R32, R8.reuse, R46, RZ ;  /* 0x0000002e0820723c */ /* 0x048ff000000418ff */
[C---:B------:R-:W-:Y:S08]  /*4580*/  HMMA.16816.F32.BF16 R36, R8.reuse, R44, RZ ;  /* 0x0000002c0824723c */ /* 0x040ff000000418ff */
[C---:B----4-:R-:W-:Y:S08]  /*4590*/  HMMA.16816.F32.BF16 R28, R8.reuse, R48, RZ ;  /* 0x00000030081c723c */ /* 0x050ff000000418ff */
[C---:B------:R-:W-:Y:S08]  /*45a0*/  HMMA.16816.F32.BF16 R16, R8.reuse, R54, RZ ;  /* 0x000000360810723c */ /* 0x040ff000000418ff */
[----:B------:R-:W-:Y:S08]  /*45b0*/  HMMA.16816.F32.BF16 R20, R8, R52, RZ ;  /* 0x000000340814723c */ /* 0x000ff000000418ff */
[----:B------:R-:W-:Y:S08]  /*45c0*/  HMMA.16816.F32.BF16 R140, R4, R42, R24 ;  /* 0x0000002a048c723c */ /* 0x000ff00000041818 */
[C---:B------:R-:W-:Y:S08]  /*45d0*/  HMMA.16816.F32.BF16 R24, R8.reuse, R50, RZ ;  /* 0x000000320818723c */ /* 0x040ff000000418ff */
[----:B------:R-:W-:Y:S07]  /*45e0*/  HMMA.16816.F32.BF16 R48, R8, R66, RZ ;  /* 0x000000420830723c */ /* 0x000fee00000418ff */
[----:B------:R-:W-:Y:S01]  /*45f0*/  MOV R66, R95 ;  /* 0x0000005f00427202 */ /* 0x000fe20000000f00 */
[----:B------:R-:W-:Y:S01]  /*4600*/  HMMA.16816.F32.BF16 R116, R4, R82, R32 ;  /* 0x000000520474723c */ /* 0x000fe20000041820 */
[----:B------:R-:W-:-:S06]  /*4610*/  IMAD.MOV.U32 R67, RZ, RZ, R108 ;  /* 0x000000ffff437224 */ /* 0x000fcc00078e006c */
[----:B------:R-:W-:Y:S01]  /*4620*/  IMAD.MOV.U32 R35, RZ, RZ, R94 ;  /* 0x000000ffff237224 */ /* 0x000fe200078e005e */
[----:B------:R-:W-:Y:S01]  /*4630*/  HMMA.16816.F32.BF16 R120, R4, R80, R36 ;  /* 0x000000500478723c */ /* 0x000fe20000041824 */
[----:B------:R-:W-:Y:S01]  /*4640*/  IMAD.MOV.U32 R34, RZ, RZ, R93 ;  /* 0x000000ffff227224 */ /* 0x000fe200078e005d */
[----:B------:R-:W-:Y:S01]  /*4650*/  MOV R33, R92 ;  /* 0x0000005c00217202 */ /* 0x000fe20000000f00 */
[----:B------:R-:W-:-:S04]  /*4660*/  IMAD.MOV.U32 R32, RZ, RZ, R91 ;  /* 0x000000ffff207224 */ /* 0x000fc800078e005b */
[----:B------:R-:W-:Y:S01]  /*4670*/  IMAD.MOV.U32 R39, RZ, RZ, R97 ;  /* 0x000000ffff277224 */ /* 0x000fe200078e0061 */
[----:B------:R-:W-:Y:S01]  /*4680*/  HMMA.16816.F32.BF16 R112, R4, R76, R28 ;  /* 0x0000004c0470723c */ /* 0x000fe2000004181c */
[----:B------:R-:W-:Y:S01]  /*4690*/  IMAD.MOV.U32 R38, RZ, RZ, R98 ;  /* 0x000000ffff267224 */ /* 0x000fe200078e0062 */
[----:B------:R-:W-:Y:S01]  /*46a0*/  MOV R37, R162 ;  /* 0x000000a200257202 */ /* 0x000fe20000000f00 */
[----:B------:R-:W-:-:S04]  /*46b0*/  IMAD.MOV.U32 R36, RZ, RZ, R163 ;  /* 0x000000ffff247224 */ /* 0x000fc800078e00a3 */
[----:B------:R-:W-:Y:S01]  /*46c0*/  IMAD.MOV.U32 R31, RZ, RZ, R96 ;  /* 0x000000ffff1f7224 */ /* 0x000fe200078e0060 */
[----:B------:R-:W-:Y:S01]  /*46d0*/  MOV R30, R99 ;  /* 0x00000063001e7202 */ /* 0x000fe20000000f00 */
[----:B------:R-:W-:Y:S01]  /*46e0*/  HMMA.16816.F32.BF16 R92, R4, R70, R16 ;  /* 0x00000046045c723c */ /* 0x000fe20000041810 */
[----:B------:R-:W1:Y:S01]  /*46f0*/  LDSM.16.MT88.4 R16, [R229+0x6900] ;  /* 0x00690000e510783b */ /* 0x000e620000004200 */
[----:B------:R-:W-:Y:S01]  /*4700*/  IMAD.MOV.U32 R76, RZ, RZ, R86 ;  /* 0x000000ffff4c7224 */ /* 0x000fe200078e0056 */
[----:B------:R-:W-:Y:S01]  /*4710*/  MOV R77, R85 ;  /* 0x00000055004d7202 */ /* 0x000fe20000000f00 */
[----:B------:R-:W-:Y:S01]  /*4720*/  IMAD.MOV.U32 R29, RZ, RZ, R111 ;  /* 0x000000ffff1d7224 */ /* 0x000fe200078e006f */
[----:B------:R-:W-:-:S03]  /*4730*/  MOV R28, R110 ;  /* 0x0000006e001c7202 */ /* 0x000fc60000000f00 */
[----:B------:R-:W-:Y:S08]  /*4740*/  HMMA.16816.F32.BF16 R60, R8, R56, RZ ;  /* 0x00000038083c723c */ /* 0x000ff000000418ff */
[----:B------:R-:W-:Y:S01]  /*4750*/  HMMA.16816.F32.BF16 R96, R4, R68, R20 ;  /* 0x000000440460723c */ /* 0x000fe20000041814 */
[----:B------:R-:W2:Y:S06]  /*4760*/  LDSM.16.MT88.4 R20, [R226+0x6900] ;  /* 0x00690000e214783b */ /* 0x000eac0000004200 */
[----:B------:R-:W-:Y:S01]  /*4770*/  IMAD.MOV.U32 R69, RZ, RZ, R88 ;  /* 0x000000ffff457224 */ /* 0x000fe200078e0058 */
[C---:B------:R-:W-:Y:S08]  /*4780*/  HMMA.16816.F32.BF16 R56, R8.reuse, R58, RZ ;  /* 0x0000003a0838723c */ /* 0x040ff000000418ff */
[C---:B------:R-:W-:Y:S07]  /*4790*/  HMMA.16816.F32.BF16 R52, R8.reuse, R64, RZ ;  /* 0x000000400834723c */ /* 0x040fee00000418ff */
[----:B------:R-:W-:Y:S01]  /*47a0*/  IMAD.MOV.U32 R64, RZ, RZ, R90 ;  /* 0x000000ffff407224 */ /* 0x000fe200078e005a */
[----:B------:R-:W-:Y:S01]  /*47b0*/  HMMA.16816.F32.BF16 R44, R8, R72, RZ ;  /* 0x00000048082c723c */ /* 0x000fe200000418ff */
[----:B------:R-:W-:-:S06]  /*47c0*/  MOV R65, R89 ;  /* 0x0000005900417202 */ /* 0x000fcc0000000f00 */
[----:B------:R-:W-:Y:S01]  /*47d0*/  MOV R73, R107 ;  /* 0x0000006b00497202 */ /* 0x000fe20000000f00 */
[----:B------:R-:W-:Y:S01]  /*47e0*/  HMMA.16816.F32.BF16 R40, R8, R74, RZ ;  /* 0x0000004a0828723c */ /* 0x000fe200000418ff */
[----:B------:R-:W3:Y:S01]  /*47f0*/  LDSM.16.MT88.4 R8, [R228+0x6900] ;  /* 0x00690000e408783b */ /* 0x000ee20000004200 */
[----:B------:R-:W-:-:S05]  /*4800*/  IMAD.MOV.U32 R72, RZ, RZ, R106 ;  /* 0x000000ffff487224 */ /* 0x000fca00078e006a */
[----:B------:R-:W-:Y:S01]  /*4810*/  IMAD.MOV.U32 R75, RZ, RZ, R105 ;  /* 0x000000ffff4b7224 */ /* 0x000fe200078e0069 */
[----:B------:R-:W-:Y:S01]  /*4820*/  MOV R74, R104 ;  /* 0x00000068004a7202 */ /* 0x000fe20000000f00 */
[C---:B-1----:R-:W-:Y:S08]  /*4830*/  HMMA.16816.F32.BF16 R80, R4.reuse, R18, R48 ;  /* 0x000000120450723c */ /* 0x042ff00000041830 */
[C---:B------:R-:W-:Y:S07]  /*4840*/  HMMA.16816.F32.BF16 R104, R4.reuse, R78, R24 ;  /* 0x0000004e0468723c */ /* 0x040fee0000041818 */
[----:B------:R-:W-:Y:S01]  /*4850*/  IMAD.MOV.U32 R79, RZ, RZ, R0 ;  /* 0x000000ffff4f7224 */ /* 0x000fe200078e0000 */
[----:B--2---:R-:W-:Y:S01]  /*4860*/  HMMA.16816.F32.BF16 R88, R4, R22, R56 ;  /* 0x000000160458723c */ /* 0x004fe20000041838 */
[----:B------:R-:W-:-:S02]  /*4870*/  FFMA.FTZ R0, R124, c[0x0][0x2d0], -R12 ;  /* 0x0000b4007c007a23 */ /* 0x000fc4000001080c */
[----:B------:R-:W-:Y:S02]  /*4880*/  IMAD.MOV.U32 R27, RZ, RZ, R87 ;  /* 0x000000ffff1b7224 */ /* 0x000fe400078e0057 */
[----:B------:R1:W-:Y:S01]  /*4890*/  MUFU.EX2 R24, R0 ;  /* 0x0000000000187308 */ /* 0x0003e20000000800 */
[----:B------:R-:W-:Y:S02]  /*48a0*/  IMAD.MOV.U32 R78, RZ, RZ, R84 ;  /* 0x000000ffff4e7224 */ /* 0x000fe400078e0054 */
[----:B------:R-:W-:Y:S01]  /*48b0*/  IMAD.MOV.U32 R26, RZ, RZ, R109 ;  /* 0x000000ffff1a7224 */ /* 0x000fe200078e006d */
[C---:B------:R-:W-:Y:S01]  /*48c0*/  HMMA.16816.F32.BF16 R84, R4.reuse, R16, R52 ;  /* 0x000000100454723c */ /* 0x040fe20000041834 */
[----:B------:R-:W2:Y:S07]  /*48d0*/  LDSM.16.MT88.4 R16, [R226+0x1100] ;  /* 0x00110000e210783b */ /* 0x000eae0000004200 */
[----:B------:R-:W-:Y:S01]  /*48e0*/  HMMA.16816.F32.BF16 R108, R4, R20, R60 ;  /* 0x00000014046c723c */ /* 0x000fe2000004183c */
[----:B------:R-:W4:Y:S01]  /*48f0*/  LDSM.16.MT88.4 R20, [R225+0x1100] ;  /* 0x00110000e114783b */ /* 0x000f220000004200 */
[----:B-1----:R-:W-:Y:S01]  /*4900*/  FFMA.FTZ R0, R103, c[0x0][0x2d0], -R12 ;  /* 0x0000b40067007a23 */ /* 0x002fe2000001080c */
[----:B------:R-:W-:-:S03]  /*4910*/  MOV R103, R69 ;  /* 0x0000004500677202 */ /* 0x000fc60000000f00 */
[----:B------:R1:W1:Y:S02]  /*4920*/  MUFU.EX2 R163, R0 ;  /* 0x0000000000a37308 */ /* 0x0002640000000800 */
[C---:B---3--:R-:W-:Y:S08]  /*4930*/  HMMA.16816.F32.BF16 R60, R4.reuse, R8, R44 ;  /* 0x00000008043c723c */ /* 0x048ff0000004182c */
[----:B------:R-:W-:Y:S01]  /*4940*/  HMMA.16816.F32.BF16 R40, R4, R10, R40 ;  /* 0x0000000a0428723c */ /* 0x000fe20000041828 */
[----:B------:R-:W3:Y:S01]  /*4950*/  LDSM.16.MT88.4 R8, [R229+0x1100] ;  /* 0x00110000e508783b */ /* 0x000ee20000004200 */
[----:B-1----:R-:W-:-:S05]  /*4960*/  FFMA.FTZ R0, R102, c[0x0][0x2d0], -R12 ;  /* 0x0000b40066007a23 */ /* 0x002fca000001080c */
[----:B------:R-:W-:Y:S01]  /*4970*/  F2FP.BF16.PACK_AB R4, R163, R24 ;  /* 0x00000018a304723e */ /* 0x000fe200000010ff */
[----:B------:R1:W-:Y:S02]  /*4980*/  MUFU.EX2 R162, R0 ;  /* 0x0000000000a27308 */ /* 0x0003e40000000800 */
[----:B-1----:R-:W-:-:S06]  /*4990*/  FFMA.FTZ R0, R101, c[0x0][0x2d0], -R12 ;  /* 0x0000b40065007a23 */ /* 0x002fcc000001080c */
[----:B------:R1:W1:Y:S02]  /*49a0*/  MUFU.EX2 R101, R0 ;  /* 0x0000000000657308 */ /* 0x0002640000000800 */
[----:B-1----:R-:W-:Y:S01]  /*49b0*/  FFMA.FTZ R0, R127, c[0x0][0x2d0], -R2 ;  /* 0x0000b4007f007a23 */ /* 0x002fe20000010802 */
[----:B------:R-:W-:-:S05]  /*49c0*/  F2FP.BF16.PACK_AB R6, R101, R162 ;  /* 0x000000a26506723e */ /* 0x000fca00000010ff */
[----:B------:R1:W-:Y:S02]  /*49d0*/  MUFU.EX2 R102, R0 ;  /* 0x0000000000667308 */ /* 0x0003e40000000800 */
[----:B-1----:R-:W-:Y:S02]  /*49e0*/  FFMA.FTZ R0, R126, c[0x0][0x2d0], -R2 ;  /* 0x0000b4007e007a23 */ /* 0x002fe40000010802 */
[----:B------:R-:W-:-:S04]  /*49f0*/  IMAD.MOV.U32 R126, RZ, RZ, R74 ;  /* 0x000000ffff7e7224 */ /* 0x000fc800078e004a */
[----:B------:R1:W1:Y:S02]  /*4a00*/  MUFU.EX2 R25, R0 ;  /* 0x0000000000197308 */ /* 0x0002640000000800 */
[----:B-1----:R-:W-:Y:S01]  /*4a10*/  FFMA.FTZ R0, R125, c[0x0][0x2d0], -R2 ;  /* 0x0000b4007d007a23 */ /* 0x002fe20000010802 */
[----:B------:R-:W-:Y:S01]  /*4a20*/  F2FP.BF16.PACK_AB R5, R25, R102 ;  /* 0x000000661905723e */ /* 0x000fe200000010ff */
[----:B------:R-:W-:-:S04]  /*4a30*/  IMAD.MOV.U32 R125, RZ, RZ, R38 ;  /* 0x000000ffff7d7224 */ /* 0x000fc800078e0026 */
[----:B------:R1:W-:Y:S02]  /*4a40*/  MUFU.EX2 R127, R0 ;  /* 0x00000000007f7308 */ /* 0x0003e40000000800 */
[----:B-1----:R-:W-:-:S06]  /*4a50*/  FFMA.FTZ R0, R128, c[0x0][0x2d0], -R2 ;  /* 0x0000b40080007a23 */ /* 0x002fcc0000010802 */
[----:B------:R-:W1:Y:S02]  /*4a60*/  MUFU.EX2 R124, R0 ;  /* 0x00000000007c7308 */ /* 0x000e640000000800 */
[----:B-1----:R-:W-:Y:S01]  /*4a70*/  F2FP.BF16.PACK_AB R7, R124, R127 ;  /* 0x0000007f7c07723e */ /* 0x002fe200000010ff */
[----:B------:R-:W-:-:S04]  /*4a80*/  IMAD.MOV.U32 R0, RZ, RZ, R35 ;  /* 0x000000ffff007224 */ /* 0x000fc800078e0023 */
[----:B------:R-:W-:Y:S02]  /*4a90*/  FFMA.FTZ R0, R0, c[0x0][0x2d0], -R12 ;  /* 0x0000b40000007a23 */ /* 0x000fe4000001080c */
[C---:B--2---:R-:W-:Y:S07]  /*4aa0*/  HMMA.16816.F32.BF16 R48, R4.reuse, R18, R172 ;  /* 0x000000120430723c */ /* 0x044fee00000418ac */
[----:B------:R-:W-:Y:S01]  /*4ab0*/  IMAD.MOV.U32 R175, RZ, RZ, R36 ;  /* 0x000000ffffaf7224 */ /* 0x000fe200078e0024 */
[----:B----4-:R-:W-:Y:S01]  /*4ac0*/  HMMA.16816.F32.BF16 R76, R4, R20, R76 ;  /* 0x00000014044c723c */ /* 0x010fe2000004184c */
[----:B------:R-:W-:Y:S01]  /*4ad0*/  IMAD.MOV.U32 R173, RZ, RZ, R37 ;  /* 0x000000ffffad7224 */ /* 0x000fe200078e0025 */
[----:B------:R-:W-:-:S02]  /*4ae0*/  MOV R172, R39 ;  /* 0x0000002700ac7202 */ /* 0x000fc40000000f00 */
[----:B------:R-:W-:-:S04]  /*4af0*/  MOV R174, R24 ;  /* 0x0000001800ae7202 */ /* 0x000fc80000000f00 */
[C---:B------:R-:W-:Y:S01]  /*4b00*/  HMMA.16816.F32.BF16 R68, R4.reuse, R22, R180 ;  /* 0x000000160444723c */ /* 0x040fe200000418b4 */
[----:B------:R-:W1:Y:S06]  /*4b10*/  LDSM.16.MT88.4 R20, [R228+0x1100] ;  /* 0x00110000e414783b */ /* 0x000e6c0000004200 */
[----:B------:R-:W-:Y:S01]  /*4b20*/  IMAD.MOV.U32 R180, RZ, RZ, R64 ;  /* 0x000000ffffb47224 */ /* 0x000fe200078e0040 */
[----:B------:R-:W-:Y:S01]  /*4b30*/  HMMA.16816.F32.BF16 R56, R4, R16, R176 ;  /* 0x000000100438723c */ /* 0x000fe200000418b0 */
[----:B------:R-:W2:Y:S01]  /*4b40*/  LDSM.16.MT88.4 R16, [R225+0x4100] ;  /* 0x00410000e110783b */ /* 0x000ea20000004200 */
[----:B------:R-:W-:Y:S01]  /*4b50*/  MOV R182, R33 ;  /* 0x0000002100b67202 */ /* 0x000fe20000000f00 */
[----:B------:R-:W-:-:S02]  /*4b60*/  IMAD.MOV.U32 R183, RZ, RZ, R34 ;  /* 0x000000ffffb77224 */ /* 0x000fc400078e0022 */
[----:B------:R-:W-:Y:S02]  /*4b70*/  IMAD.MOV.U32 R181, RZ, RZ, R131 ;  /* 0x000000ffffb57224 */ /* 0x000fe400078e0083 */
[----:B------:R-:W-:Y:S01]  /*4b80*/  MOV R177, R28 ;  /* 0x0000001c00b17202 */ /* 0x000fe20000000f00 */
[----:B---3--:R-:W-:Y:S01]  /*4b90*/  HMMA.16816.F32.BF16 R36, R4, R8, R164 ;  /* 0x000000080424723c */ /* 0x008fe200000418a4 */
[----:B------:R-:W-:Y:S02]  /*4ba0*/  IMAD.MOV.U32 R176, RZ, RZ, R29 ;  /* 0x000000ffffb07224 */ /* 0x000fe400078e001d */
[----:B------:R-:W-:Y:S02]  /*4bb0*/  IMAD.MOV.U32 R179, RZ, RZ, R26 ;  /* 0x000000ffffb37224 */ /* 0x000fe400078e001a */
[----:B------:R-:W-:Y:S02]  /*4bc0*/  IMAD.MOV.U32 R178, RZ, RZ, R25 ;  /* 0x000000ffffb27224 */ /* 0x000fe400078e0019 */
[----:B------:R-:W-:Y:S01]  /*4bd0*/  IMAD.MOV.U32 R165, RZ, RZ, R30 ;  /* 0x000000ffffa57224 */ /* 0x000fe200078e001e */
[----:B------:R-:W-:Y:S01]  /*4be0*/  MOV R166, R66 ;  /* 0x0000004200a67202 */ /* 0x000fe20000000f00 */
[----:B------:R-:W-:-:S02]  /*4bf0*/  IMAD.MOV.U32 R164, RZ, RZ, R31 ;  /* 0x000000ffffa47224 */ /* 0x000fc400078e001f */
[----:B------:R-:W-:Y:S01]  /*4c00*/  HMMA.16816.F32.BF16 R28, R4, R10, R152 ;  /* 0x0000000a041c723c */ /* 0x000fe20000041898 */
[----:B------:R-:W3:Y:S01]  /*4c10*/  LDSM.16.MT88.4 R8, [R226+0x4100] ;  /* 0x00410000e208783b */ /* 0x000ee20000004200 */
[----:B------:R-:W-:-:S05]  /*4c20*/  IMAD.MOV.U32 R167, RZ, RZ, R67 ;  /* 0x000000ffffa77224 */ /* 0x000fca00078e0043 */
[----:B------:R-:W-:Y:S01]  /*4c30*/  IMAD.MOV.U32 R154, RZ, RZ, R75 ;  /* 0x000000ffff9a7224 */ /* 0x000fe200078e004b */
[----:B------:R-:W-:Y:S01]  /*4c40*/  MOV R153, R72 ;  /* 0x0000004800997202 */ /* 0x000fe20000000f00 */
[----:B------:R-:W-:Y:S01]  /*4c50*/  IMAD.MOV.U32 R152, RZ, RZ, R73 ;  /* 0x000000ffff987224 */ /* 0x000fe200078e0049 */
[----:B------:R-:W-:Y:S01]  /*4c60*/  MOV R155, R27 ;  /* 0x0000001b009b7202 */ /* 0x000fe20000000f00 */
[C---:B-1----:R-:W-:Y:S07]  /*4c70*/  HMMA.16816.F32.BF16 R72, R4.reuse, R20, R168 ;  /* 0x000000140448723c */ /* 0x042fee00000418a8 */
[----:B------:R-:W-:Y:S01]  /*4c80*/  MOV R168, R65 ;  /* 0x0000004100a87202 */ /* 0x000fe20000000f00 */
[----:B------:R-:W-:Y:S01]  /*4c90*/  IMAD.MOV.U32 R171, RZ, RZ, R32 ;  /* 0x000000ffffab7224 */ /* 0x000fe200078e0020 */
[----:B------:R-:W-:Y:S01]  /*4ca0*/  HMMA.16816.F32.BF16 R64, R4, R22, R148 ;  /* 0x000000160440723c */ /* 0x000fe20000041894 */
[----:B------:R-:W1:Y:S01]  /*4cb0*/  LDSM.16.MT88.4 R20, [R229+0x4100] ;  /* 0x00410000e514783b */ /* 0x000e620000004200 */
[----:B------:R-:W-:Y:S01]  /*4cc0*/  IMAD.MOV.U32 R169, RZ, RZ, R130 ;  /* 0x000000ffffa97224 */ /* 0x000fe200078e0082 */
[----:B------:R-:W-:-:S04]  /*4cd0*/  MOV R170, R129 ;  /* 0x0000008100aa7202 */ /* 0x000fc80000000f00 */
[----:B------:R-:W-:Y:S01]  /*4ce0*/  IMAD.MOV.U32 R151, RZ, RZ, R168 ;  /* 0x000000ffff977224 */ /* 0x000fe200078e00a8 */
[C---:B--2---:R-:W-:Y:S01]  /*4cf0*/  HMMA.16816.F32.BF16 R52, R4.reuse, R16, R144 ;  /* 0x000000100434723c */ /* 0x044fe20000041890 */
[----:B------:R-:W-:Y:S01]  /*4d00*/  IMAD.MOV.U32 R168, RZ, RZ, R169 ;  /* 0x000000ffffa87224 */ /* 0x000fe200078e00a9 */
[----:B------:R-:W-:Y:S01]  /*4d10*/  MOV R169, R170 ;  /* 0x000000aa00a97202 */ /* 0x000fe20000000f00 */
[----:B------:R-:W-:Y:S02]  /*4d20*/  IMAD.MOV.U32 R170, RZ, RZ, R171 ;  /* 0x000000ffffaa7224 */ /* 0x000fe400078e00ab */
[----:B------:R-:W-:Y:S01]  /*4d30*/  IMAD.MOV.U32 R171, RZ, RZ, R152 ;  /* 0x000000ffffab7224 */ /* 0x000fe200078e0098 */
[----:B------:R-:W-:Y:S01]  /*4d40*/  MOV R152, R153 ;  /* 0x0000009900987202 */ /* 0x000fe20000000f00 */
[----:B------:R-:W-:Y:S01]  /*4d50*/  IMAD.MOV.U32 R153, RZ, RZ, R154 ;  /* 0x000000ffff997224 */ /* 0x000fe200078e009a */
[----:B------:R-:W-:Y:S01]  /*4d60*/  HMMA.16816.F32.BF16 R44, R4, R18, R140 ;  /* 0x00000012042c723c */ /* 0x000fe2000004188c */
[----:B------:R-:W2:Y:S01]  /*4d70*/  LDSM.16.MT88.4 R16, [R228+0x4100] ;  /* 0x00410000e410783b */ /* 0x000ea20000004200 */
[----:B------:R-:W-:Y:S01]  /*4d80*/  IMAD.MOV.U32 R154, RZ, RZ, R155 ;  /* 0x000000ffff9a7224 */ /* 0x000fe200078e009b */
[----:B------:R-:W-:Y:S01]  /*4d90*/  MOV R155, R164 ;  /* 0x000000a4009b7202 */ /* 0x000fe20000000f00 */
[----:B------:R-:W-:-:S02]  /*4da0*/  IMAD.MOV.U32 R164, RZ, RZ, R165 ;  /* 0x000000ffffa47224 */ /* 0x000fc400078e00a5 */
[----:B------:R-:W-:Y:S01]  /*4db0*/  IMAD.MOV.U32 R165, RZ, RZ, R172 ;  /* 0x000000ffffa57224 */ /* 0x000fe200078e00ac */
[----:B------:R-:W-:Y:S01]  /*4dc0*/  MOV R172, R173 ;  /* 0x000000ad00ac7202 */ /* 0x000fe20000000f00 */
[C---:B---3--:R-:W-:Y:S01]  /*4dd0*/  HMMA.16816.F32.BF16 R32, R4.reuse, R8, R136 ;  /* 0x000000080420723c */ /* 0x048fe20000041888 */
[----:B------:R-:W-:Y:S02]  /*4de0*/  IMAD.MOV.U32 R173, RZ, RZ, R174 ;  /* 0x000000ffffad7224 */ /* 0x000fe400078e00ae */
[----:B------:R-:W-:Y:S01]  /*4df0*/  IMAD.MOV.U32 R174, RZ, RZ, R175 ;  /* 0x000000ffffae7224 */ /* 0x000fe200078e00af */
[----:B------:R-:W-:Y:S01]  /*4e00*/  MOV R175, R176 ;  /* 0x000000b000af7202 */ /* 0x000fe20000000f00 */
[----:B------:R-:W-:Y:S02]  /*4e10*/  IMAD.MOV.U32 R176, RZ, RZ, R177 ;  /* 0x000000ffffb07224 */ /* 0x000fe400078e00b1 */
[----:B------:R-:W-:Y:S01]  /*4e20*/  IMAD.MOV.U32 R177, RZ, RZ, R178 ;  /* 0x000000ffffb17224 */ /* 0x000fe200078e00b2 */
[----:B------:R-:W-:Y:S01]  /*4e30*/  HMMA.16816.F32.BF16 R24, R4, R10, R132 ;  /* 0x0000000a0418723c */ /* 0x000fe20000041884 */
[----:B------:R-:W3:Y:S01]  /*4e40*/  LDSM.16.MT88.4 R8, [R225+0x7100] ;  /* 0x00710000e108783b */ /* 0x000ee20000004200 */
[----:B------:R-:W-:Y:S01]  /*4e50*/  MOV R178, R179 ;  /* 0x000000b300b27202 */ /* 0x000fe20000000f00 */
[----:B------:R-:W-:-:S02]  /*4e60*/  IMAD.MOV.U32 R179, RZ, RZ, R103 ;  /* 0x000000ffffb37224 */ /* 0x000fc400078e0067 */
[----:B------:R4:W-:Y:S03]  /*4e70*/  MUFU.EX2 R103, R0 ;  /* 0x0000000000677308 */ /* 0x0009e60000000800 */
[C---:B-1----:R-:W-:Y:S08]  /*4e80*/  HMMA.16816.F32.BF16 R144, R4.reuse, R20, R120 ;  /* 0x000000140490723c */ /* 0x042ff00000041878 */
[----:B------:R-:W-:Y:S01]  /*4e90*/  HMMA.16816.F32.BF16 R128, R4, R22, R116 ;  /* 0x000000160480723c */ /* 0x000fe20000041874 */
[----:B------:R-:W1:Y:S01]  /*4ea0*/  LDSM.16.MT88.4 R20, [R226+0x7100] ;  /* 0x00710000e214783b */ /* 0x000e620000004200 */
[----:B----4-:R-:W-:-:S04]  /*4eb0*/  FFMA.FTZ R0, R252, c[0x0][0x2d0], -R12 ;  /* 0x0000b400fc007a23 */ /* 0x010fc8000001080c */
[----:B------:R4:W1:Y:S02]  /*4ec0*/  MUFU.EX2 R252, R0 ;  /* 0x0000000000fc7308 */ /* 0x0008640000000800 */
[C---:B--2---:R-:W-:Y:S08]  /*4ed0*/  HMMA.16816.F32.BF16 R116, R4.reuse, R16, R112 ;  /* 0x000000100474723c */ /* 0x044ff00000041870 */
[----:B------:R-:W-:Y:S01]  /*4ee0*/  HMMA.16816.F32.BF16 R112, R4, R18, R104 ;  /* 0x000000120470723c */ /* 0x000fe20000041868 */
[----:B------:R-:W2:Y:S01]  /*4ef0*/  LDSM.16.MT88.4 R16, [R229+0x7100] ;  /* 0x00710000e510783b */ /* 0x000ea20000004200 */
[----:B----4-:R-:W-:-:S06]  /*4f00*/  FFMA.FTZ R0, R251, c[0x0][0x2d0], -R12 ;  /* 0x0000b400fb007a23 */ /* 0x010fcc000001080c */
[C---:B---3--:R-:W-:Y:S01]  /*4f10*/  HMMA.16816.F32.BF16 R96, R4.reuse, R8, R96 ;  /* 0x000000080460723c */ /* 0x048fe20000041860 */
[----:B------:R3:W-:Y:S07]  /*4f20*/  MUFU.EX2 R251, R0 ;  /* 0x0000000000fb7308 */ /* 0x0007ee0000000800 */
[C---:B------:R-:W-:Y:S01]  /*4f30*/  HMMA.16816.F32.BF16 R92, R4.reuse, R10, R92 ;  /* 0x0000000a045c723c */ /* 0x040fe2000004185c */
[----:B------:R-:W4:Y:S07]  /*4f40*/  LDSM.16.MT88.4 R8, [R228+0x7100] ;  /* 0x00710000e408783b */ /* 0x000f2e0000004200 */
[----:B-1----:R-:W-:Y:S01]  /*4f50*/  HMMA.16816.F32.BF16 R120, R4, R22, R88 ;  /* 0x000000160478723c */ /* 0x002fe20000041858 */
[----:B---3--:R-:W-:-:S07]  /*4f60*/  FFMA.FTZ R0, R250, c[0x0][0x2d0], -R12 ;  /* 0x0000b400fa007a23 */ /* 0x008fce000001080c */
[C---:B------:R-:W-:Y:S01]  /*4f70*/  HMMA.16816.F32.BF16 R140, R4.reuse, R20, R108 ;  /* 0x00000014048c723c */ /* 0x040fe2000004186c */
[----:B------:R-:W1:Y:S07]  /*4f80*/  LDSM.16.MT88.4 R20, [R225+0x1900] ;  /* 0x00190000e114783b */ /* 0x000e6e0000004200 */
[C---:B--2---:R-:W-:Y:S08]  /*4f90*/  HMMA.16816.F32.BF16 R108, R4.reuse, R16, R84 ;  /* 0x00000010046c723c */ /* 0x044ff00000041854 */
[C---:B------:R-:W-:Y:S01]  /*4fa0*/  HMMA.16816.F32.BF16 R104, R4.reuse, R18, R80 ;  /* 0x000000120468723c */ /* 0x040fe20000041850 */
[----:B------:R-:W-:Y:S07]  /*4fb0*/  LDSM.16.MT88.4 R16, [R226+0x1900] ;  /* 0x00190000e210783b */ /* 0x000fee0000004200 */
[C---:B----4-:R-:W-:Y:S01]  /*4fc0*/  HMMA.16816.F32.BF16 R88, R4.reuse, R8, R60 ;  /* 0x000000080458723c */ /* 0x050fe2000004183c */
[----:B------:R2:W3:Y:S07]  /*4fd0*/  MUFU.EX2 R60, R0 ;  /* 0x00000000003c7308 */ /* 0x0004ee0000000800 */
[----:B------:R-:W-:Y:S01]  /*4fe0*/  HMMA.16816.F32.BF16 R84, R4, R10, R40 ;  /* 0x0000000a0454723c */ /* 0x000fe20000041828 */
[----:B------:R-:W4:Y:S06]  /*4ff0*/  LDSM.16.MT88.4 R8, [R229+0x1900] ;  /* 0x00190000e508783b */ /* 0x000f2c0000004200 */
[----:B------:R-:W-:Y:S01]  /*5000*/  F2FP.BF16.PACK_AB R4, R252, R103 ;  /* 0x00000067fc04723e */ /* 0x000fe200000010ff */
[----:B--2---:R-:W-:Y:S01]  /*5010*/  FFMA.FTZ R0, R151, c[0x0][0x2d0], -R2 ;  /* 0x0000b40097007a23 */ /* 0x004fe20000010802 */
[----:B---3--:R-:W-:Y:S01]  /*5020*/  F2FP.BF16.PACK_AB R6, R60, R251 ;  /* 0x000000fb3c06723e */ /* 0x008fe200000010ff */
[----:B------:R-:W-:Y:S01]  /*5030*/  IMAD.MOV.U32 R151, RZ, RZ, R168 ;  /* 0x000000ffff977224 */ /* 0x000fe200078e00a8 */
[----:B------:R-:W-:Y:S01]  /*5040*/  MOV R168, R169 ;  /* 0x000000a900a87202 */ /* 0x000fe20000000f00 */
[----:B------:R-:W-:-:S02]  /*5050*/  IMAD.MOV.U32 R169, RZ, RZ, R170 ;  /* 0x000000ffffa97224 */ /* 0x000fc400078e00aa */
[----:B------:R-:W-:Y:S01]  /*5060*/  IMAD.MOV.U32 R170, RZ, RZ, R171 ;  /* 0x000000ffffaa7224 */ /* 0x000fe200078e00ab */
[----:B------:R-:W-:Y:S01]  /*5070*/  MOV R171, R152 ;  /* 0x0000009800ab7202 */ /* 0x000fe20000000f00 */
[----:B------:R-:W-:Y:S01]  /*5080*/  IMAD.MOV.U32 R152, RZ, RZ, R153 ;  /* 0x000000ffff987224 */ /* 0x000fe200078e0099 */
[----:B------:R-:W-:Y:S01]  /*5090*/  MOV R43, R168 ;  /* 0x000000a8002b7202 */ /* 0x000fe20000000f00 */
[----:B------:R-:W-:Y:S01]  /*50a0*/  IMAD.MOV.U32 R153, RZ, RZ, R154 ;  /* 0x000000ffff997224 */ /* 0x000fe200078e009a */
[----:B------:R-:W-:Y:S01]  /*50b0*/  MOV R154, R155 ;  /* 0x0000009b009a7202 */ /* 0x000fe20000000f00 */
[----:B------:R-:W-:Y:S02]  /*50c0*/  IMAD.MOV.U32 R155, RZ, RZ, R164 ;  /* 0x000000ffff9b7224 */ /* 0x000fe400078e00a4 */
[----:B------:R-:W-:Y:S01]  /*50d0*/  IMAD.MOV.U32 R164, RZ, RZ, R165 ;  /* 0x000000ffffa47224 */ /* 0x000fe200078e00a5 */
[----:B------:R-:W-:Y:S01]  /*50e0*/  MOV R150, R154 ;  /* 0x0000009a00967202 */ /* 0x000fe20000000f00 */
[----:B------:R2:W-:Y:S01]  /*50f0*/  MUFU.EX2 R165, R0 ;  /* 0x0000000000a57308 */ /* 0x0005e20000000800 */
[----:B------:R-:W-:-:S02]  /*5100*/  IMAD.MOV.U32 R168, RZ, RZ, R169 ;  /* 0x000000ffffa87224 */ /* 0x000fc400078e00a9 */
[----:B------:R-:W-:Y:S01]  /*5110*/  IMAD.MOV.U32 R169, RZ, RZ, R170 ;  /* 0x000000ffffa97224 */ /* 0x000fe200078e00aa */
[----:B------:R-:W-:Y:S01]  /*5120*/  MOV R170, R171 ;  /* 0x000000ab00aa7202 */ /* 0x000fe20000000f00 */
[----:B------:R-:W-:Y:S02]  /*5130*/  IMAD.MOV.U32 R171, RZ, RZ, R152 ;  /* 0x000000ffffab7224 */ /* 0x000fe400078e0098 */
[----:B------:R-:W-:Y:S01]  /*5140*/  IMAD.MOV.U32 R149, RZ, RZ, R153 ;  /* 0x000000ffff957224 */ /* 0x000fe200078e0099 */
[----:B------:R-:W-:Y:S01]  /*5150*/  MOV R153, R172 ;  /* 0x000000ac00997202 */ /* 0x000fe20000000f00 */
[----:B------:R-:W-:Y:S01]  /*5160*/  IMAD.MOV.U32 R152, RZ, RZ, R164 ;  /* 0x000000ffff987224 */ /* 0x000fe200078e00a4 */
[----:B------:R-:W-:Y:S01]  /*5170*/  MOV R164, R175 ;  /* 0x000000af00a47202 */ /* 0x000fe20000000f00 */
[----:B------:R-:W-:Y:S02]  /*5180*/  IMAD.MOV.U32 R154, RZ, RZ, R173 ;  /* 0x000000ffff9a7224 */ /* 0x000fe400078e00ad */
[----:B------:R-:W-:-:S02]  /*5190*/  IMAD.MOV.U32 R172, RZ, RZ, R176 ;  /* 0x000000ffffac7224 */ /* 0x000fc400078e00b0 */
[----:B------:R-:W-:Y:S02]  /*51a0*/  IMAD.MOV.U32 R173, RZ, RZ, R177 ;  /* 0x000000ffffad7224 */ /* 0x000fe400078e00b1 */
[--C-:B--2---:R-:W-:Y:S02]  /*51b0*/  FFMA.FTZ R0, R167, c[0x0][0x2d0], -R2.reuse ;  /* 0x0000b400a7007a23 */ /* 0x104fe40000010802 */
[----:B------:R-:W-:Y:S02]  /*51c0*/  IMAD.MOV.U32 R175, RZ, RZ, R179 ;  /* 0x000000ffffaf7224 */ /* 0x000fe400078e00b3 */
[----:B------:R2:W3:Y:S02]  /*51d0*/  MUFU.EX2 R167, R0 ;  /* 0x0000000000a77308 */ /* 0x0004e40000000800 */
[----:B--2---:R-:W-:Y:S01]  /*51e0*/  FFMA.FTZ R0, R166, c[0x0][0x2d0], -R2 ;  /* 0x0000b400a6007a23 */ /* 0x004fe20000010802 */
[----:B---3--:R-:W-:-:S05]  /*51f0*/  F2FP.BF16.PACK_AB R5, R167, R165 ;  /* 0x000000a5a705723e */ /* 0x008fca00000010ff */
[----:B------:R2:W-:Y:S02]  /*5200*/  MUFU.EX2 R166, R0 ;  /* 0x0000000000a67308 */ /* 0x0005e40000000800 */
[----:B--2---:R-:W-:Y:S02]  /*5210*/  FFMA.FTZ R0, R151, c[0x0][0x2d0], -R2 ;  /* 0x0000b40097007a23 */ /* 0x004fe40000010802 */
[----:B------:R-:W-:-:S04]  /*5220*/  IMAD.MOV.U32 R151, RZ, RZ, R155 ;  /* 0x000000ffff977224 */ /* 0x000fc800078e009b */
[----:B------:R-:W2:Y:S01]  /*5230*/  MUFU.EX2 R250, R0 ;  /* 0x0000000000fa7308 */ /* 0x000ea20000000800 */
[----:B------:R-:W-:Y:S01]  /*5240*/  IMAD.MOV.U32 R155, RZ, RZ, R174 ;  /* 0x000000ffff9b7224 */ /* 0x000fe200078e00ae */
[----:B------:R-:W-:Y:S02]  /*5250*/  MOV R174, R178 ;  /* 0x000000b200ae7202 */ /* 0x000fe40000000f00 */
[----:B--2---:R-:W-:Y:S01]  /*5260*/  F2FP.BF16.PACK_AB R7, R250, R166 ;  /* 0x000000a6fa07723e */ /* 0x004fe200000010ff */
[----:B------:R-:W-:Y:S02]  /*5270*/  IMAD.MOV.U32 R0, RZ, RZ, R155 ;  /* 0x000000ffff007224 */ /* 0x000fe400078e009b */
[----:B------:R-:W-:Y:S02]  /*5280*/  IMAD.MOV.U32 R155, RZ, RZ, R181 ;  /* 0x000000ffff9b7224 */ /* 0x000fe400078e00b5 */
[----:B------:R-:W-:Y:S02]  /*5290*/  FFMA.FTZ R0, R0, c[0x0][0x2d0], -R12 ;  /* 0x0000b40000007a23 */ /* 0x000fe4000001080c */
[C---:B-1----:R-:W-:Y:S08]  /*52a0*/  HMMA.16816.F32.BF16 R76, R4.reuse, R20, R76 ;  /* 0x00000014044c723c */ /* 0x042ff0000004184c */
[C---:B----4-:R-:W-:Y:S07]  /*52b0*/  HMMA.16816.F32.BF16 R136, R4.reuse, R8, R36 ;  /* 0x000000080488723c */ /* 0x050fee0000041824 */
[----:B------:R-:W-:Y:S01]  /*52c0*/  MOV R39, R125 ;  /* 0x0000007d00277202 */ /* 0x000fe20000000f00 */
[----:B------:R-:W-:Y:S01]  /*52d0*/  IMAD.MOV.U32 R36, RZ, RZ, R126 ;  /* 0x000000ffff247224 */ /* 0x000fe200078e007e */
[----:B------:R-:W-:Y:S01]  /*52e0*/  MOV R38, R124 ;  /* 0x0000007c00267202 */ /* 0x000fe20000000f00 */
[----:B------:R-:W-:Y:S01]  /*52f0*/  IMAD.MOV.U32 R37, RZ, RZ, R127 ;  /* 0x000000ffff257224 */ /* 0x000fe200078e007f */
[C---:B------:R-:W-:Y:S05]  /*5300*/  HMMA.16816.F32.BF16 R176, R4.reuse, R22, R68 ;  /* 0x0000001604b0723c */ /* 0x040fea0000041844 */
[----:B------:R-:W-:Y:S01]  /*5310*/  IMAD.MOV.U32 R20, RZ, RZ, R76 ;  /* 0x000000ffff147224 */ /* 0x000fe200078e004c */
[----:B------:R-:W-:Y:S01]  /*5320*/  MOV R42, R79 ;  /* 0x0000004f002a7202 */ /* 0x000fe20000000f00 */
[----:B------:R-:W-:Y:S01]  /*5330*/  IMAD.MOV.U32 R70, RZ, RZ, R169 ;  /* 0x000000ffff467224 */ /* 0x000fe200078e00a9 */
[----:B------:R-:W-:Y:S01]  /*5340*/  HMMA.16816.F32.BF16 R124, R4, R10, R28 ;  /* 0x0000000a047c723c */ /* 0x000fe2000004181c */
[----:B------:R-:W-:Y:S01]  /*5350*/  MOV R71, R168 ;  /* 0x000000a800477202 */ /* 0x000fe20000000f00 */
[----:B------:R-:W-:Y:S01]  /*5360*/  IMAD.MOV.U32 R69, RZ, RZ, R170 ;  /* 0x000000ffff457224 */ /* 0x000fe200078e00aa */
[----:B------:R-:W-:Y:S01]  /*5370*/  MOV R68, R171 ;  /* 0x000000ab00447202 */ /* 0x000fe20000000f00 */
[----:B------:R-:W1:Y:S01]  /*5380*/  LDSM.16.MT88.4 R8, [R226+0x4900] ;  /* 0x00490000e208783b */ /* 0x000e620000004200 */
[----:B------:R-:W-:-:S02]  /*5390*/  IMAD.MOV.U32 R41, RZ, RZ, R77 ;  /* 0x000000ffff297224 */ /* 0x000fc400078e004d */
[----:B------:R-:W-:Y:S01]  /*53a0*/  MOV R30, R20 ;  /* 0x00000014001e7202 */ /* 0x000fe20000000f00 */
[----:B------:R-:W-:Y:S01]  /*53b0*/  HMMA.16816.F32.BF16 R168, R4, R16, R56 ;  /* 0x0000001004a8723c */ /* 0x000fe20000041838 */
[----:B------:R-:W2:Y:S01]  /*53c0*/  LDSM.16.MT88.4 R20, [R228+0x1900] ;  /* 0x00190000e414783b */ /* 0x000ea20000004200 */
[----:B------:R-:W-:Y:S02]  /*53d0*/  IMAD.MOV.U32 R28, RZ, RZ, R182 ;  /* 0x000000ffff1c7224 */ /* 0x000fe400078e00b6 */
[----:B------:R-:W-:Y:S02]  /*53e0*/  IMAD.MOV.U32 R29, RZ, RZ, R183 ;  /* 0x000000ffff1d7224 */ /* 0x000fe400078e00b7 */
[----:B------:R-:W-:Y:S01]  /*53f0*/  IMAD.MOV.U32 R31, RZ, RZ, R60 ;  /* 0x000000ffff1f7224 */ /* 0x000fe200078e003c */
[----:B------:R-:W-:Y:S01]  /*5400*/  MOV R57, R151 ;  /* 0x0000009700397202 */ /* 0x000fe20000000f00 */
[----:B------:R-:W-:Y:S02]  /*5410*/  IMAD.MOV.U32 R59, RZ, RZ, R149 ;  /* 0x000000ffff3b7224 */ /* 0x000fe400078e0095 */
[----:B------:R-:W-:-:S02]  /*5420*/  IMAD.MOV.U32 R58, RZ, RZ, R150 ;  /* 0x000000ffff3a7224 */ /* 0x000fc400078e0096 */
[----:B------:R-:W-:Y:S01]  /*5430*/  HMMA.16816.F32.BF16 R148, R4, R18, R48 ;  /* 0x000000120494723c */ /* 0x000fe20000041830 */
[----:B------:R-:W3:Y:S01]  /*5440*/  LDSM.16.MT88.4 R16, [R225+0x4900] ;  /* 0x00490000e110783b */ /* 0x000ee20000004200 */
[----:B------:R-:W-:Y:S01]  /*5450*/  IMAD.MOV.U32 R56, RZ, RZ, R152 ;  /* 0x000000ffff387224 */ /* 0x000fe200078e0098 */
[----:B------:R-:W-:Y:S01]  /*5460*/  MOV R152, R175 ;  /* 0x000000af00987202 */ /* 0x000fe20000000f00 */
[----:B------:R-:W-:-:S03]  /*5470*/  IMAD.MOV.U32 R40, RZ, RZ, R78 ;  /* 0x000000ffff287224 */ /* 0x000fc600078e004e */
[----:B------:R-:W-:Y:S01]  /*5480*/  IMAD.MOV.U32 R51, RZ, RZ, R153 ;  /* 0x000000ffff337224 */ /* 0x000fe200078e0099 */
[----:B------:R-:W-:Y:S01]  /*5490*/  MOV R50, R154 ;  /* 0x0000009a00327202 */ /* 0x000fe20000000f00 */
[----:B------:R-:W-:Y:S01]  /*54a0*/  IMAD.MOV.U32 R153, RZ, RZ, R164 ;  /* 0x000000ffff997224 */ /* 0x000fe200078e00a4 */
[----:B------:R-:W-:Y:S01]  /*54b0*/  MOV R154, R172 ;  /* 0x000000ac009a7202 */ /* 0x000fe20000000f00 */
[----:B------:R-:W-:Y:S02]  /*54c0*/  IMAD.MOV.U32 R164, RZ, RZ, R173 ;  /* 0x000000ffffa47224 */ /* 0x000fe400078e00ad */
[----:B------:R-:W-:Y:S02]  /*54d0*/  IMAD.MOV.U32 R48, RZ, RZ, R174 ;  /* 0x000000ffff307224 */ /* 0x000fe400078e00ae */
[----:B------:R-:W-:Y:S01]  /*54e0*/  IMAD.MOV.U32 R49, RZ, RZ, R180 ;  /* 0x000000ffff317224 */ /* 0x000fe200078e00b4 */
[C---:B-1----:R-:W-:Y:S08]  /*54f0*/  HMMA.16816.F32.BF16 R60, R4.reuse, R8, R32 ;  /* 0x00000008043c723c */ /* 0x042ff00000041820 */
[C---:B--2---:R-:W-:Y:S07]  /*5500*/  HMMA.16816.F32.BF16 R180, R4.reuse, R20, R72 ;  /* 0x0000001404b4723c */ /* 0x044fee0000041848 */
[----:B------:R-:W-:Y:S01]  /*5510*/  IMAD.MOV.U32 R72, RZ, RZ, R49 ;  /* 0x000000ffff487224 */ /* 0x000fe200078e0031 */
[----:B------:R-:W-:Y:S01]  /*5520*/  HMMA.16816.F32.BF16 R172, R4, R22, R64 ;  /* 0x0000001604ac723c */ /* 0x000fe20000041840 */
[----:B------:R-:W1:Y:S01]  /*5530*/  LDSM.16.MT88.4 R20, [R229+0x4900] ;  /* 0x00490000e514783b */ /* 0x000e620000004200 */
[----:B------:R-:W-:Y:S01]  /*5540*/  IMAD.MOV.U32 R73, RZ, RZ, R50 ;  /* 0x000000ffff497224 */ /* 0x000fe200078e0032 */
[----:B------:R-:W-:Y:S01]  /*5550*/  MOV R74, R51 ;  /* 0x00000033004a7202 */ /* 0x000fe20000000f00 */
[----:B------:R-:W-:-:S03]  /*5560*/  IMAD.MOV.U32 R75, RZ, RZ, R56 ;  /* 0x000000ffff4b7224 */ /* 0x000fc600078e0038 */
[----:B------:R-:W-:Y:S01]  /*5570*/  MOV R64, R36 ;  /* 0x0000002400407202 */ /* 0x000fe20000000f00 */
[C---:B---3--:R-:W-:Y:S01]  /*5580*/  HMMA.16816.F32.BF16 R132, R4.reuse, R16, R52 ;  /* 0x000000100484723c */ /* 0x048fe20000041834 */
[----:B------:R-:W-:Y:S01]  /*5590*/  IMAD.MOV.U32 R65, RZ, RZ, R37 ;  /* 0x000000ffff417224 */ /* 0x000fe200078e0025 */
[----:B------:R-:W-:Y:S01]  /*55a0*/  MOV R67, R48 ;  /* 0x0000003000437202 */ /* 0x000fe20000000f00 */
[----:B------:R-:W-:Y:S01]  /*55b0*/  IMAD.MOV.U32 R66, RZ, RZ, R38 ;  /* 0x000000ffff427224 */ /* 0x000fe200078e0026 */
[----:B------:R-:W-:Y:S01]  /*55c0*/  MOV R38, R69 ;  /* 0x0000004500267202 */ /* 0x000fe20000000f00 */
[----:B------:R-:W-:Y:S02]  /*55d0*/  IMAD.MOV.U32 R36, RZ, RZ, R70 ;  /* 0x000000ffff247224 */ /* 0x000fe400078e0046 */
[----:B------:R-:W-:Y:S01]  /*55e0*/  IMAD.MOV.U32 R55, RZ, RZ, R31 ;  /* 0x000000ffff377224 */ /* 0x000fe200078e001f */
[----:B------:R-:W-:Y:S01]  /*55f0*/  HMMA.16816.F32.BF16 R80, R4, R18, R44 ;  /* 0x000000120450723c */ /* 0x000fe2000004182c */
[----:B------:R-:W2:Y:S01]  /*5600*/  LDSM.16.MT88.4 R16, [R228+0x4900] ;  /* 0x00490000e410783b */ /* 0x000ea20000004200 */
[----:B------:R-:W-:-:S02]  /*5610*/  IMAD.MOV.U32 R31, RZ, RZ, R68 ;  /* 0x000000ffff1f7224 */ /* 0x000fc400078e0044 */
[----:B------:R-:W-:Y:S02]  /*5620*/  IMAD.MOV.U32 R37, RZ, RZ, R71 ;  /* 0x000000ffff257224 */ /* 0x000fe400078e0047 */
[----:B------:R-:W-:Y:S02]  /*5630*/  IMAD.MOV.U32 R54, RZ, RZ, R30 ;  /* 0x000000ffff367224 */ /* 0x000fe400078e001e */
[----:B------:R-:W-:Y:S01]  /*5640*/  HMMA.16816.F32.BF16 R32, R4, R10, R24 ;  /* 0x0000000a0420723c */ /* 0x000fe20000041818 */
[----:B------:R-:W3:Y:S01]  /*5650*/  LDSM.16.MT88.4 R8, [R225+0x7900] ;  /* 0x00790000e108783b */ /* 0x000ee20000004200 */
[----:B------:R-:W-:-:S06]  /*5660*/  IMAD.MOV.U32 R30, RZ, RZ, R59 ;  /* 0x000000ffff1e7224 */ /* 0x000fcc00078e003b */
[C---:B-1----:R-:W-:Y:S07]  /*5670*/  HMMA.16816.F32.BF16 R76, R4.reuse, R20, R144 ;  /* 0x00000014044c723c */ /* 0x042fee0000041890 */
[----:B------:R-:W-:Y:S01]  /*5680*/  IMAD.MOV.U32 R147, RZ, RZ, R28 ;  /* 0x000000ffff937224 */ /* 0x000fe200078e001c */
[----:B------:R-:W-:Y:S01]  /*5690*/  HMMA.16816.F32.BF16 R68, R4, R22, R128 ;  /* 0x000000160444723c */ /* 0x000fe20000041880 */
[----:B------:R-:W1:Y:S01]  /*56a0*/  LDSM.16.MT88.4 R20, [R226+0x7900] ;  /* 0x00790000e214783b */ /* 0x000e620000004200 */
[----:B------:R-:W-:Y:S01]  /*56b0*/  MOV R146, R29 ;  /* 0x0000001d00927202 */ /* 0x000fe20000000f00 */
[----:B------:R-:W-:Y:S01]  /*56c0*/  IMAD.MOV.U32 R28, RZ, RZ, R57 ;  /* 0x000000ffff1c7224 */ /* 0x000fe200078e0039 */
[----:B------:R-:W-:Y:S01]  /*56d0*/  MOV R29, R58 ;  /* 0x0000003a001d7202 */ /* 0x000fe20000000f00 */
[----:B------:R-:W-:-:S02]  /*56e0*/  IMAD.MOV.U32 R144, RZ, RZ, R30 ;  /* 0x000000ffff907224 */ /* 0x000fc400078e001e */
[----:B------:R-:W-:Y:S01]  /*56f0*/  MOV R129, R73 ;  /* 0x0000004900817202 */ /* 0x000fe20000000f00 */
[----:B--2---:R-:W-:Y:S01]  /*5700*/  HMMA.16816.F32.BF16 R56, R4, R16, R116 ;  /* 0x000000100438723c */ /* 0x004fe20000041874 */
[----:B------:R-:W-:Y:S01]  /*5710*/  MOV R145, R29 ;  /* 0x0000001d00917202 */ /* 0x000fe20000000f00 */
[----:B------:R-:W-:Y:S01]  /*5720*/  IMAD.MOV.U32 R128, RZ, RZ, R74 ;  /* 0x000000ffff807224 */ /* 0x000fe200078e004a */
[----:B------:R-:W-:Y:S01]  /*5730*/  MOV R130, R55 ;  /* 0x0000003700827202 */ /* 0x000fe20000000f00 */
[----:B------:R-:W-:-:S03]  /*5740*/  IMAD.MOV.U32 R131, RZ, RZ, R64 ;  /* 0x000000ffff837224 */ /* 0x000fc600078e0040 */
[----:B------:R-:W-:Y:S01]  /*5750*/  MOV R117, R43 ;  /* 0x0000002b00757202 */ /* 0x000fe20000000f00 */
[----:B------:R-:W-:Y:S01]  /*5760*/  HMMA.16816.F32.BF16 R48, R4, R18, R112 ;  /* 0x000000120430723c */ /* 0x000fe20000041870 */
[----:B------:R-:W-:Y:S01]  /*5770*/  IMAD.MOV.U32 R116, RZ, RZ, R42 ;  /* 0x000000ffff747224 */ /* 0x000fe200078e002a */
[----:B------:R-:W-:Y:S01]  /*5780*/  MOV R119, R75 ;  /* 0x0000004b00777202 */ /* 0x000fe20000000f00 */
[----:B------:R-:W2:Y:S01]  /*5790*/  LDSM.16.MT88.4 R16, [R229+0x7900] ;  /* 0x00790000e510783b */ /* 0x000ea20000004200 */
[----:B------:R-:W-:-:S03]  /*57a0*/  IMAD.MOV.U32 R118, RZ, RZ, R66 ;  /* 0x000000ffff767224 */ /* 0x000fc600078e0042 */
[----:B------:R-:W-:Y:S01]  /*57b0*/  IMAD.MOV.U32 R114, RZ, RZ, R41 ;  /* 0x000000ffff727224 */ /* 0x000fe200078e0029 */
[----:B------:R-:W-:Y:S02]  /*57c0*/  MOV R115, R40 ;  /* 0x0000002800737202 */ /* 0x000fe40000000f00 */
[----:B---3--:R-:W-:Y:S01]  /*57d0*/  HMMA.16816.F32.BF16 R40, R4, R8, R96 ;  /* 0x000000080428723c */ /* 0x008fe20000041860 */
[----:B------:R-:W-:Y:S02]  /*57e0*/  MOV R113, R31 ;  /* 0x0000001f00717202 */ /* 0x000fe40000000f00 */
[----:B------:R-:W-:-:S04]  /*57f0*/  MOV R112, R65 ;  /* 0x0000004100707202 */ /* 0x000fc80000000f00 */
[----:B------:R-:W-:Y:S01]  /*5800*/  IMAD.MOV.U32 R98, RZ, RZ, R28 ;  /* 0x000000ffff627224 */ /* 0x000fe200078e001c */
[----:B------:R-:W-:Y:S01]  /*5810*/  MOV R96, R67 ;  /* 0x0000004300607202 */ /* 0x000fe20000000f00 */
[----:B------:R-:W-:Y:S01]  /*5820*/  HMMA.16816.F32.BF16 R28, R4, R10, R92 ;  /* 0x0000000a041c723c */ /* 0x000fe2000004185c */
[----:B------:R-:W-:Y:S01]  /*5830*/  IMAD.MOV.U32 R97, RZ, RZ, R72 ;  /* 0x000000ffff617224 */ /* 0x000fe200078e0048 */
[----:B------:R-:W3:Y:S01]  /*5840*/  LDSM.16.MT88.4 R8, [R228+0x7900] ;  /* 0x00790000e408783b */ /* 0x000ee20000004200 */
[----:B------:R-:W-:-:S04]  /*5850*/  IMAD.MOV.U32 R99, RZ, RZ, R54 ;  /* 0x000000ffff637224 */ /* 0x000fc800078e0036 */
[----:B------:R-:W-:Y:S01]  /*5860*/  MOV R93, R37 ;  /* 0x00000025005d7202 */ /* 0x000fe20000000f00 */
[----:B-1----:R-:W-:Y:S01]  /*5870*/  HMMA.16816.F32.BF16 R72, R4, R20, R140 ;  /* 0x000000140448723c */ /* 0x002fe2000004188c */
[----:B------:R-:W-:Y:S01]  /*5880*/  MOV R95, R39 ;  /* 0x00000027005f7202 */ /* 0x000fe20000000f00 */
[----:B------:R-:W-:Y:S02]  /*5890*/  IMAD.MOV.U32 R92, RZ, RZ, R36 ;  /* 0x000000ffff5c7224 */ /* 0x000fe400078e0024 */
        /* <DEDUP_REMOVED lines=17> */
[----:B------:R-:W-:Y:S01]  /*59b0*/  IMAD.MOV.U32 R147, RZ, RZ, R185 ;  /* 0x000000ffff937224 */ /* 0x000fe200078e00b9 */
[----:B------:R-:W-:Y:S01]  /*59c0*/  MOV R143, R93 ;  /* 0x0000005d008f7202 */ /* 0x000fe20000000f00 */
[----:B------:R-:W-:Y:S01]  /*59d0*/  HMMA.16816.F32.BF16 R64, R4, R22, R120 ;  /* 0x000000160440723c */ /* 0x000fe20000041878 */
[----:B------:R-:W-:Y:S01]  /*59e0*/  MOV R93, R95 ;  /* 0x0000005f005d7202 */ /* 0x000fe20000000f00 */
[----:B------:R4:W5:Y:S01]  /*59f0*/  LDL.LU R185, [R1+0x64] ;  /* 0x0000640001b97983 */ /* 0x0009620000300800 */
[----:B------:R-:W-:-:S05]  /*5a00*/  MOV R95, R97 ;  /* 0x00000061005f7202 */ /* 0x000fca0000000f00 */
[----:B--2---:R-:W-:Y:S01]  /*5a10*/  HMMA.16816.F32.BF16 R52, R4, R16, R108 ;  /* 0x000000100434723c */ /* 0x004fe2000004186c */
[----:B-1----:R-:W-:Y:S02]  /*5a20*/  FFMA.FTZ R0, R142, c[0x0][0x2d0], -R12 ;  /* 0x0000b4008e007a23 */ /* 0x002fe4000001080c */
[----:B------:R-:W-:Y:S02]  /*5a30*/  IMAD.MOV.U32 R142, RZ, RZ, R92 ;  /* 0x000000ffff8e7224 */ /* 0x000fe400078e005c */
[----:B------:R-:W-:-:S03]  /*5a40*/  IMAD.MOV.U32 R92, RZ, RZ, R94 ;  /* 0x000000ffff5c7224 */ /* 0x000fc600078e005e */
[C---:B------:R-:W-:Y:S01]  /*5a50*/  HMMA.16816.F32.BF16 R44, R4.reuse, R18, R104 ;  /* 0x00000012042c723c */ /* 0x040fe20000041868 */
        /* <DEDUP_REMOVED lines=12> */
[----:B------:R1:W2:Y:S01]  /*5b20*/  MUFU.EX2 R153, R0 ;  /* 0x0000000000997308 */ /* 0x0002a20000000800 */
[----:B------:R-:W-:Y:S01]  /*5b30*/  MOV R92, R94 ;  /* 0x0000005e005c7202 */ /* 0x000fe20000000f00 */
[----:B------:R-:W-:Y:S01]  /*5b40*/  LDSM.16.MT88.4 R16, [R226+0x2100] ;  /* 0x00210000e210783b */ /* 0x000fe20000004200 */
[----:B------:R-:W-:Y:S01]  /*5b50*/  MOV R94, R96 ;  /* 0x00000060005e7202 */ /* 0x000fe20000000f00 */
[----:B---3--:R-:W-:Y:S01]  /*5b60*/  HMMA.16816.F32.BF16 R36, R4, R8, R88 ;  /* 0x000000080424723c */ /* 0x008fe20000041858 */
[----:B------:R-:W-:Y:S01]  /*5b70*/  MOV R96, R98 ;  /* 0x0000006200607202 */ /* 0x000fe20000000f00 */
[----:B------:R4:W5:Y:S01]  /*5b80*/  LDL.LU R184, [R1+0x60] ;  /* 0x0000600001b87983 */ /* 0x0009620000300800 */
[----:B------:R-:W-:Y:S01]  /*5b90*/  MOV R98, R146 ;  /* 0x0000009200627202 */ /* 0x000fe20000000f00 */
[----:B------:R-:W-:Y:S01]  /*5ba0*/  IMAD.MOV.U32 R146, RZ, RZ, R147 ;  /* 0x000000ffff927224 */ /* 0x000fe200078e0093 */
[----:B------:R-:W-:-:S03]  /*5bb0*/  MOV R147, R154 ;  /* 0x0000009a00937202 */ /* 0x000fc60000000f00 */
[----:B------:R-:W-:Y:S01]  /*5bc0*/  HMMA.16816.F32.BF16 R24, R4, R10, R84 ;  /* 0x0000000a0418723c */ /* 0x000fe20000041854 */
[----:B------:R-:W-:Y:S01]  /*5bd0*/  LDSM.16.MT88.4 R8, [R229+0x2100] ;  /* 0x00210000e508783b */ /* 0x000fe20000004200 */
[--C-:B-1----:R-:W-:Y:S02]  /*5be0*/  FFMA.FTZ R0, R141, c[0x0][0x2d0], -R12.reuse ;  /* 0x0000b4008d007a23 */ /* 0x102fe4000001080c */
[----:B------:R-:W-:Y:S02]  /*5bf0*/  IMAD.MOV.U32 R141, RZ, RZ, R143 ;  /* 0x000000ffff8d7224 */ /* 0x000fe400078e008f */
[----:B------:R1:W-:Y:S01]  /*5c00*/  MUFU.EX2 R154, R0 ;  /* 0x00000000009a7308 */ /* 0x0003e20000000800 */
[----:B------:R-:W-:Y:S02]  /*5c10*/  IMAD.MOV.U32 R143, RZ, RZ, R93 ;  /* 0x000000ffff8f7224 */ /* 0x000fe400078e005d */
[----:B------:R-:W-:Y:S01]  /*5c20*/  IMAD.MOV.U32 R93, RZ, RZ, R95 ;  /* 0x000000ffff5d7224 */ /* 0x000fe200078e005f */
[----:B------:R-:W-:Y:S01]  /*5c30*/  MOV R21, R141 ;  /* 0x0000008d00157202 */ /* 0x000fe20000000f00 */
[----:B------:R-:W-:Y:S01]  /*5c40*/  IMAD.MOV.U32 R95, RZ, RZ, R97 ;  /* 0x000000ffff5f7224 */ /* 0x000fe200078e0061 */
[----:B------:R-:W-:Y:S01]  /*5c50*/  MOV R141, R143 ;  /* 0x0000008f008d7202 */ /* 0x000fe20000000f00 */
[----:B------:R-:W-:Y:S01]  /*5c60*/  IMAD.MOV.U32 R97, RZ, RZ, R99 ;  /* 0x000000ffff617224 */ /* 0x000fe200078e0063 */
[----:B------:R-:W-:Y:S01]  /*5c70*/  MOV R143, R93 ;  /* 0x0000005d008f7202 */ /* 0x000fe20000000f00 */
[----:B-1----:R-:W-:-:S02]  /*5c80*/  FFMA.FTZ R0, R140, c[0x0][0x2d0], -R12 ;  /* 0x0000b4008c007a23 */ /* 0x002fc4000001080c */
[----:B------:R-:W-:Y:S02]  /*5c90*/  IMAD.MOV.U32 R140, RZ, RZ, R142 ;  /* 0x000000ffff8c7224 */ /* 0x000fe400078e008e */
[----:B------:R-:W-:Y:S02]  /*5ca0*/  IMAD.MOV.U32 R142, RZ, RZ, R92 ;  /* 0x000000ffff8e7224 */ /* 0x000fe400078e005c */
[----:B------:R-:W-:Y:S02]  /*5cb0*/  IMAD.MOV.U32 R92, RZ, RZ, R94 ;  /* 0x000000ffff5c7224 */ /* 0x000fe400078e005e */
[----:B------:R-:W-:Y:S02]  /*5cc0*/  IMAD.MOV.U32 R94, RZ, RZ, R96 ;  /* 0x000000ffff5e7224 */ /* 0x000fe400078e0060 */
[----:B------:R-:W-:Y:S01]  /*5cd0*/  IMAD.MOV.U32 R96, RZ, RZ, R98 ;  /* 0x000000ffff607224 */ /* 0x000fe200078e0062 */
[----:B------:R-:W-:Y:S02]  /*5ce0*/  MOV R98, R164 ;  /* 0x000000a400627202 */ /* 0x000fe40000000f00 */
[----:B------:R1:W3:Y:S01]  /*5cf0*/  MUFU.EX2 R164, R0 ;  /* 0x0000000000a47308 */ /* 0x0002e20000000800 */
[----:B------:R-:W-:-:S02]  /*5d00*/  MOV R93, R95 ;  /* 0x0000005f005d7202 */ /* 0x000fc40000000f00 */
[----:B------:R-:W-:Y:S01]  /*5d10*/  MOV R95, R97 ;  /* 0x00000061005f7202 */ /* 0x000fe20000000f00 */
        /* <DEDUP_REMOVED lines=12> */
[----:B------:R1:W-:Y:S02]  /*5de0*/  MUFU.EX2 R101, R0 ;  /* 0x0000000000657308 */ /* 0x0003e40000000800 */
[----:B-1----:R-:W-:Y:S02]  /*5df0*/  FFMA.FTZ R0, R21, c[0x0][0x2d0], -R2 ;  /* 0x0000b40015007a23 */ /* 0x002fe40000010802 */
        /* <DEDUP_REMOVED lines=10> */
[----:B------:R-:W-:-:S02]  /*5ea0*/  IMAD.MOV.U32 R118, RZ, RZ, R103 ;  /* 0x000000ffff767224 */ /* 0x000fc400078e0067 */
[----:B------:R1:W1:Y:S01]  /*5eb0*/  MUFU.EX2 R103, R0 ;  /* 0x0000000000677308 */ /* 0x0002620000000800 */
[----:B------:R-:W-:Y:S01]  /*5ec0*/  MOV R122, R140 ;  /* 0x0000008c007a7202 */ /* 0x000fe20000000f00 */
[----:B------:R-:W-:Y:S01]  /*5ed0*/  IMAD.MOV.U32 R123, RZ, RZ, R141 ;  /* 0x000000ffff7b7224 */ /* 0x000fe200078e008d */
[----:B------:R-:W-:Y:S01]  /*5ee0*/  MOV R140, R142 ;  /* 0x0000008e008c7202 */ /* 0x000fe20000000f00 */
[----:B------:R-:W-:Y:S01]  /*5ef0*/  IMAD.MOV.U32 R141, RZ, RZ, R143 ;  /* 0x000000ffff8d7224 */ /* 0x000fe200078e008f */
[----:B------:R-:W-:Y:S01]  /*5f00*/  MOV R142, R92 ;  /* 0x0000005c008e7202 */ /* 0x000fe20000000f00 */
[----:B-1----:R-:W-:Y:S02]  /*5f10*/  FFMA.FTZ R0, R21, c[0x0][0x2d0], -R2 ;  /* 0x0000b40015007a23 */ /* 0x002fe40000010802 */
[----:B------:R-:W1:Y:S01]  /*5f20*/  LDSM.16.MT88.4 R20, [R225+0x2100] ;  /* 0x00210000e114783b */ /* 0x000e620000004200 */
[----:B------:R-:W-:Y:S01]  /*5f30*/  MOV R92, R94 ;  /* 0x0000005e005c7202 */ /* 0x000fe20000000f00 */
[----:B------:R-:W-:Y:S01]  /*5f40*/  IMAD.MOV.U32 R143, RZ, RZ, R93 ;  /* 0x000000ffff8f7224 */ /* 0x000fe200078e005d */
[----:B------:R-:W-:-:S02]  /*5f50*/  MOV R94, R112 ;  /* 0x00000070005e7202 */ /* 0x000fc40000000f00 */
[----:B------:R-:W-:Y:S02]  /*5f60*/  MOV R112, R152 ;  /* 0x0000009800707202 */ /* 0x000fe40000000f00 */
[----:B------:R2:W-:Y:S02]  /*5f70*/  MUFU.EX2 R152, R0 ;  /* 0x0000000000987308 */ /* 0x0005e40000000800 */
[----:B--2---:R-:W-:Y:S01]  /*5f80*/  FFMA.FTZ R0, R122, c[0x0][0x2d0], -R2 ;  /* 0x0000b4007a007a23 */ /* 0x004fe20000010802 */
[----:B------:R-:W-:Y:S02]  /*5f90*/  MOV R122, R143 ;  /* 0x0000008f007a7202 */ /* 0x000fe40000000f00 */
[----:B------:R-:W-:-:S03]  /*5fa0*/  MOV R143, R155 ;  /* 0x0000009b008f7202 */ /* 0x000fc60000000f00 */
[----:B------:R-:W2:Y:S01]  /*5fb0*/  MUFU.EX2 R155, R0 ;  /* 0x00000000009b7308 */ /* 0x000ea20000000800 */
[----:B------:R-:W-:Y:S01]  /*5fc0*/  MOV R110, R141 ;  /* 0x0000008d006e7202 */ /* 0x000fe20000000f00 */
[----:B------:R-:W-:Y:S01]  /*5fd0*/  IMAD.MOV.U32 R109, RZ, RZ, R140 ;  /* 0x000000ffff6d7224 */ /* 0x000fe200078e008c */
[----:B------:R-:W-:Y:S01]  /*5fe0*/  MOV R108, R123 ;  /* 0x0000007b006c7202 */ /* 0x000fe20000000f00 */
[----:B------:R-:W-:Y:S01]  /*5ff0*/  IMAD.MOV.U32 R111, RZ, RZ, R142 ;  /* 0x000000ffff6f7224 */ /* 0x000fe200078e008e */
[----:B------:R-:W-:Y:S01]  /*6000*/  F2FP.BF16.PACK_AB R4, R153, R102 ;  /* 0x000000669904723e */ /* 0x000fe200000010ff */
[----:B------:R-:W-:Y:S01]  /*6010*/  IMAD.MOV.U32 R141, RZ, RZ, R119 ;  /* 0x000000ffff8d7224 */ /* 0x000fe200078e0077 */
[----:B---3--:R-:W-:Y:S02]  /*6020*/  F2FP.BF16.PACK_AB R6, R164, R154 ;  /* 0x0000009aa406723e */ /* 0x008fe400000010ff */
[----:B------:R-:W-:Y:S02]  /*6030*/  F2FP.BF16.PACK_AB R5, R103, R101 ;  /* 0x000000656705723e */ /* 0x000fe400000010ff */
[----:B------:R-:W-:Y:S01]  /*6040*/  MOV R142, R128 ;  /* 0x00000080008e7202 */ /* 0x000fe20000000f00 */
[----:B------:R-:W-:Y:S01]  /*6050*/  IMAD.MOV.U32 R123, RZ, RZ, R112 ;  /* 0x000000ffff7b7224 */ /* 0x000fe200078e0070 */
[----:B--2---:R-:W-:Y:S01]  /*6060*/  F2FP.BF16.PACK_AB R7, R155, R152 ;  /* 0x000000989b07723e */ /* 0x004fe200000010ff */
[----:B------:R-:W-:Y:S01]  /*6070*/  IMAD.MOV.U32 R93, RZ, RZ, R95 ;  /* 0x000000ffff5d7224 */ /* 0x000fe200078e005f */
[----:B------:R-:W-:Y:S01]  /*6080*/  MOV R0, R141 ;  /* 0x0000008d00007202 */ /* 0x000fe20000000f00 */
[----:B------:R-:W-:-:S02]  /*6090*/  IMAD.MOV.U32 R112, RZ, RZ, R160 ;  /* 0x000000ffff707224 */ /* 0x000fc400078e00a0 */
[----:B------:R-:W-:Y:S02]  /*60a0*/  IMAD.MOV.U32 R95, RZ, RZ, R118 ;  /* 0x000000ffff5f7224 */ /* 0x000fe400078e0076 */
[----:B------:R-:W-:Y:S01]  /*60b0*/  IMAD.MOV.U32 R141, RZ, RZ, R142 ;  /* 0x000000ffff8d7224 */ /* 0x000fe200078e008e */
[----:B-1----:R-:W-:Y:S01]  /*60c0*/  HMMA.16816.F32.BF16 R104, R4, R20, R108 ;  /* 0x000000140468723c */ /* 0x002fe2000004186c */
[----:B------:R-:W-:Y:S01]  /*60d0*/  MOV R142, R143 ;  /* 0x0000008f008e7202 */ /* 0x000fe20000000f00 */
[----:B------:R-:W-:-:S05]  /*60e0*/  IMAD.MOV.U32 R143, RZ, RZ, R112 ;  /* 0x000000ffff8f7224 */ /* 0x000fca00078e0070 */
[----:B------:R-:W-:Y:S01]  /*60f0*/  MOV R108, R113 ;  /* 0x00000071006c7202 */ /* 0x000fe20000000f00 */
[C---:B------:R-:W-:Y:S01]  /*6100*/  HMMA.16816.F32.BF16 R84, R4.reuse, R22, R176 ;  /* 0x000000160454723c */ /* 0x040fe200000418b0 */
[----:B------:R-:W-:Y:S01]  /*6110*/  IMAD.MOV.U32 R111, RZ, RZ, R122 ;  /* 0x000000ffff6f7224 */ /* 0x000fe200078e007a */
[----:B------:R-:W-:Y:S01]  /*6120*/  MOV R110, R123 ;  /* 0x0000007b006e7202 */ /* 0x000fe20000000f00 */
[----:B------:R-:W1:Y:S04]  /*6130*/  LDSM.16.MT88.4 R20, [R228+0x2100] ;  /* 0x00210000e414783b */ /* 0x000e680000004200 */
[----:B------:R-:W-:Y:S01]  /*6140*/  IMAD.MOV.U32 R178, RZ, RZ, R114 ;  /* 0x000000ffffb27224 */ /* 0x000fe200078e0072 */
[----:B------:R-:W-:Y:S01]  /*6150*/  MOV R179, R115 ;  /* 0x0000007300b37202 */ /* 0x000fe20000000f00 */
[C---:B------:R-:W-:Y:S07]  /*6160*/  HMMA.16816.F32.BF16 R88, R4.reuse, R18, R148 ;  /* 0x000000120458723c */ /* 0x040fee0000041894 */
[----:B------:R-:W-:Y:S01]  /*6170*/  IMAD.MOV.U32 R151, RZ, RZ, R92 ;  /* 0x000000ffff977224 */ /* 0x000fe200078e005c */
[C---:B------:R-:W-:Y:S01]  /*6180*/  HMMA.16816.F32.BF16 R112, R4.reuse, R16, R168 ;  /* 0x000000100470723c */ /* 0x040fe200000418a8 */
[----:B------:R-:W-:Y:S01]  /*6190*/  MOV R150, R93 ;  /* 0x0000005d00967202 */ /* 0x000fe20000000f00 */
[----:B------:R-:W-:Y:S01]  /*61a0*/  IMAD.MOV.U32 R149, RZ, RZ, R94 ;  /* 0x000000ffff957224 */ /* 0x000fe200078e005e */
[----:B------:R-:W-:Y:S01]  /*61b0*/  MOV R148, R95 ;  /* 0x0000005f00947202 */ /* 0x000fe20000000f00 */
[----:B------:R-:W2:Y:S04]  /*61c0*/  LDSM.16.MT88.4 R16, [R225+0x5100] ;  /* 0x00510000e110783b */ /* 0x000ea80000004200 */
[C---:B------:R-:W-:Y:S08]  /*61d0*/  HMMA.16816.F32.BF16 R120, R4.reuse, R8, R136 ;  /* 0x000000080478723c */ /* 0x040ff00000041888 */
[----:B------:R-:W-:Y:S01]  /*61e0*/  HMMA.16816.F32.BF16 R92, R4, R10, R124 ;  /* 0x0000000a045c723c */ /* 0x000fe2000004187c */
[----:B------:R-:W3:Y:S01]  /*61f0*/  LDSM.16.MT88.4 R8, [R226+0x5100] ;  /* 0x00510000e208783b */ /* 0x000ee20000004200 */
[----:B------:R-:W-:-:S05]  /*6200*/  IMAD.MOV.U32 R118, RZ, RZ, R161 ;  /* 0x000000ffff767224 */ /* 0x000fca00078e00a1 */
        /* <DEDUP_REMOVED lines=16> */
[C---:B-1----:R-:W-:Y:S07]  /*6310*/  HMMA.16816.F32.BF16 R128, R4.reuse, R20, R180 ;  /* 0x000000140480723c */ /* 0x042fee00000418b4 */
[----:B------:R-:W-:Y:S01]  /*6320*/  IMAD.MOV.U32 R182, RZ, RZ, R144 ;  /* 0x000000ffffb67224 */ /* 0x000fe200078e0090 */
[----:B--2---:R-:W-:Y:S01]  /*6330*/  HMMA.16816.F32.BF16 R136, R4, R16, R132 ;  /* 0x000000100488723c */ /* 0x004fe20000041884 */
[----:B------:R-:W-:-:S06]  /*6340*/  MOV R183, R145 ;  /* 0x0000009100b77202 */ /* 0x000fcc0000000f00 */
[----:B------:R-:W-:Y:S01]  /*6350*/  IMAD.MOV.U32 R134, RZ, RZ, R146 ;  /* 0x000000ffff867224 */ /* 0x000fe200078e0092 */
[----:B------:R-:W-:Y:S01]  /*6360*/  MOV R135, R147 ;  /* 0x0000009300877202 */ /* 0x000fe20000000f00 */
[C---:B---3--:R-:W-:Y:S08]  /*6370*/  HMMA.16816.F32.BF16 R32, R4.reuse, R10, R32 ;  /* 0x0000000a0420723c */ /* 0x048ff00000041820 */
[C---:B------:R-:W-:Y:S01]  /*6380*/  HMMA.16816.F32.BF16 R144, R4.reuse, R8, R60 ;  /* 0x000000080490723c */ /* 0x040fe2000004183c */
[----:B------:R-:W1:Y:S07]  /*6390*/  LDSM.16.MT88.4 R8, [R225+0x8100] ;  /* 0x00810000e108783b */ /* 0x000e6e0000004200 */
[C---:B------:R-:W-:Y:S01]  /*63a0*/  HMMA.16816.F32.BF16 R172, R4.reuse, R22, R172 ;  /* 0x0000001604ac723c */ /* 0x040fe200000418ac */
[----:B------:R-:W2:Y:S07]  /*63b0*/  LDSM.16.MT88.4 R20, [R229+0x5100] ;  /* 0x00510000e514783b */ /* 0x000eae0000004200 */
[C---:B------:R-:W-:Y:S01]  /*63c0*/  HMMA.16816.F32.BF16 R80, R4.reuse, R18, R80 ;  /* 0x000000120450723c */ /* 0x040fe20000041850 */
[----:B------:R-:W3:Y:S07]  /*63d0*/  LDSM.16.MT88.4 R16, [R228+0x5100] ;  /* 0x00510000e410783b */ /* 0x000eee0000004200 */
[C---:B-1----:R-:W-:Y:S08]  /*63e0*/  HMMA.16816.F32.BF16 R40, R4.reuse, R8, R40 ;  /* 0x000000080428723c */ /* 0x042ff00000041828 */
[C---:B------:R-:W-:Y:S01]  /*63f0*/  HMMA.16816.F32.BF16 R28, R4.reuse, R10, R28 ;  /* 0x0000000a041c723c */ /* 0x040fe2000004181c */
[----:B------:R-:W1:Y:S07]  /*6400*/  LDSM.16.MT88.4 R8, [R228+0x8100] ;  /* 0x00810000e408783b */ /* 0x000e6e0000004200 */
[C---:B--2---:R-:W-:Y:S08]  /*6410*/  HMMA.16816.F32.BF16 R76, R4.reuse, R20, R76 ;  /* 0x00000014044c723c */ /* 0x044ff0000004184c */
[C---:B------:R-:W-:Y:S01]  /*6420*/  HMMA.16816.F32.BF16 R68, R4.reuse, R22, R68 ;  /* 0x000000160444723c */ /* 0x040fe20000041844 */
[----:B------:R-:W2:Y:S07]  /*6430*/  LDSM.16.MT88.4 R20, [R226+0x8100] ;  /* 0x00810000e214783b */ /* 0x000eae0000004200 */
[C---:B---3--:R-:W-:Y:S08]  /*6440*/  HMMA.16816.F32.BF16 R60, R4.reuse, R16, R56 ;  /* 0x00000010043c723c */ /* 0x048ff00000041838 */
[----:B------:R-:W-:Y:S01]  /*6450*/  HMMA.16816.F32.BF16 R48, R4, R18, R48 ;  /* 0x000000120430723c */ /* 0x000fe20000041830 */
[----:B------:R-:W3:Y:S01]  /*6460*/  LDSM.16.MT88.4 R16, [R229+0x8100] ;  /* 0x00810000e510783b */ /* 0x000ee20000004200 */
[----:B------:R-:W-:-:S06]  /*6470*/  FFMA.FTZ R0, R0, c[0x0][0x2d0], -R12 ;  /* 0x0000b40000007a23 */ /* 0x000fcc000001080c */
[----:B-1----:R-:W-:Y:S01]  /*6480*/  HMMA.16816.F32.BF16 R24, R4, R10, R24 ;  /* 0x0000000a0418723c */ /* 0x002fe20000041818 */
[----:B------:R1:W-:Y:S01]  /*6490*/  MUFU.EX2 R11, R0 ;  /* 0x00000000000b7308 */ /* 0x0003e20000000800 */
[----:B------:R-:W-:Y:S01]  /*64a0*/  IMAD.MOV.U32 R180, RZ, RZ, R178 ;  /* 0x000000ffffb47224 */ /* 0x000fe200078e00b2 */
[----:B------:R-:W-:-:S05]  /*64b0*/  MOV R181, R179 ;  /* 0x000000b300b57202 */ /* 0x000fca0000000f00 */
[----:B------:R-:W-:Y:S01]  /*64c0*/  HMMA.16816.F32.BF16 R36, R4, R8, R36 ;  /* 0x000000080424723c */ /* 0x000fe20000041824 */
[----:B-1----:R-:W-:-:S04]  /*64d0*/  FFMA.FTZ R0, R134, c[0x0][0x2d0], -R12 ;  /* 0x0000b40086007a23 */ /* 0x002fc8000001080c */
[----:B------:R1:W1:Y:S03]  /*64e0*/  MUFU.EX2 R10, R0 ;  /* 0x00000000000a7308 */ /* 0x0002660000000800 */
[----:B--2---:R-:W-:Y:S01]  /*64f0*/  HMMA.16816.F32.BF16 R168, R4, R20, R72 ;  /* 0x0000001404a8723c */ /* 0x004fe20000041848 */
[----:B-1----:R-:W-:-:S07]  /*6500*/  FFMA.FTZ R0, R135, c[0x0][0x2d0], -R12 ;  /* 0x0000b40087007a23 */ /* 0x002fce000001080c */
[----:B------:R-:W-:Y:S01]  /*6510*/  HMMA.16816.F32.BF16 R20, R4, R22, R64 ;  /* 0x000000160414723c */ /* 0x000fe20000041840 */
[----:B------:R-:W-:Y:S01]  /*6520*/  IMAD.MOV.U32 R74, RZ, RZ, R183 ;  /* 0x000000ffff4a7224 */ /* 0x000fe200078e00b7 */
[----:B------:R-:W-:Y:S01]  /*6530*/  MOV R57, R116 ;  /* 0x0000007400397202 */ /* 0x000fe20000000f00 */
[----:B------:R1:W-:Y:S01]  /*6540*/  MUFU.EX2 R9, R0 ;  /* 0x0000000000097308 */ /* 0x0003e20000000800 */
[----:B------:R-:W-:-:S04]  /*6550*/  IMAD.MOV.U32 R58, RZ, RZ, R117 ;  /* 0x000000ffff3a7224 */ /* 0x000fc800078e0075 */
[----:B---3--:R-:W-:Y:S01]  /*6560*/  HMMA.16816.F32.BF16 R176, R4, R16, R52 ;  /* 0x0000001004b0723c */ /* 0x008fe20000041834 */
[----:B------:R-:W-:-:S07]  /*6570*/  IMAD.MOV.U32 R59, RZ, RZ, R119 ;  /* 0x000000ffff3b7224 */ /* 0x000fce00078e0077 */
[----:B------:R-:W-:Y:S01]  /*6580*/  HMMA.16816.F32.BF16 R44, R4, R18, R44 ;  /* 0x00000012042c723c */ /* 0x000fe2000004182c */
[----:B------:R-:W-:Y:S01]  /*6590*/  MOV R73, R124 ;  /* 0x0000007c00497202 */ /* 0x000fe20000000f00 */
[----:B------:R-:W-:Y:S01]  /*65a0*/  IMAD.MOV.U32 R75, RZ, RZ, R125 ;  /* 0x000000ffff4b7224 */ /* 0x000fe200078e007d */
[----:B------:R-:W-:Y:S01]  /*65b0*/  MOV R56, R127 ;  /* 0x0000007f00387202 */ /* 0x000fe20000000f00 */
[----:B-1----:R-:W-:Y:S01]  /*65c0*/  FFMA.FTZ R0, R180, c[0x0][0x2d0], -R12 ;  /* 0x0000b400b4007a23 */ /* 0x002fe2000001080c */
[----:B------:R-:W-:Y:S03]  /*65d0*/  LDSM.16.MT88.4 R132, [R228+0x2900] ;  /* 0x00290000e484783b */ /* 0x000fe60000004200 */
[----:B------:R1:W2:Y:S01]  /*65e0*/  MUFU.EX2 R8, R0 ;  /* 0x0000000000087308 */ /* 0x0002a20000000800 */
[----:B------:R-:W-:Y:S01]  /*65f0*/  MOV R183, R118 ;  /* 0x0000007600b77202 */ /* 0x000fe20000000f00 */
[----:B------:R-:W-:Y:S01]  /*6600*/  IMAD.MOV.U32 R99, RZ, RZ, R163 ;  /* 0x000000ffff637224 */ /* 0x000fe200078e00a3 */
[----:B------:R-:W3:Y:S01]  /*6610*/  LDSM.16.MT88.4 R116, [R226+0x2900] ;  /* 0x00290000e274783b */ /* 0x000ee20000004200 */
[----:B------:R-:W-:-:S02]  /*6620*/  IMAD.MOV.U32 R180, RZ, RZ, R150 ;  /* 0x000000ffffb47224 */ /* 0x000fc400078e0096 */
[----:B------:R-:W-:Y:S01]  /*6630*/  IMAD.MOV.U32 R97, RZ, RZ, R162 ;  /* 0x000000ffff617224 */ /* 0x000fe200078e00a2 */
[----:B------:R-:W-:Y:S01]  /*6640*/  MOV R17, R96 ;  /* 0x0000006000117202 */ /* 0x000fe20000000f00 */
[----:B------:R-:W-:Y:S01]  /*6650*/  LDSM.16.MT88.4 R64, [R228+0x5900] ;  /* 0x00590000e440783b */ /* 0x000fe20000004200 */
[--C-:B-1----:R-:W-:Y:S01]  /*6660*/  FFMA.FTZ R0, R181, c[0x0][0x2d0], -R2.reuse ;  /* 0x0000b400b5007a23 */ /* 0x102fe20000010802 */
[----:B------:R-:W-:Y:S02]  /*6670*/  MOV R19, R98 ;  /* 0x0000006200137202 */ /* 0x000fe40000000f00 */
[----:B------:R4:W5:Y:S01]  /*6680*/  LDL.LU R163, [R1+0x5c] ;  /* 0x00005c0001a37983 */ /* 0x0009620000300800 */
[----:B------:R1:W-:Y:S01]  /*6690*/  MUFU.EX2 R7, R0 ;  /* 0x0000000000077308 */ /* 0x0003e20000000800 */
[----:B------:R-:W-:Y:S01]  /*66a0*/  MOV R181, R149 ;  /* 0x0000009500b57202 */ /* 0x000fe20000000f00 */
[----:B------:R-:W-:Y:S01]  /*66b0*/  IMAD.MOV.U32 R150, RZ, RZ, R109 ;  /* 0x000000ffff967224 */ /* 0x000fe200078e006d */
[----:B------:R-:W-:Y:S01]  /*66c0*/  MOV R149, R110 ;  /* 0x0000006e00957202 */ /* 0x000fe20000000f00 */
[----:B------:R-:W-:Y:S01]  /*66d0*/  IMAD.MOV.U32 R16, RZ, RZ, R97 ;  /* 0x000000ffff107224 */ /* 0x000fe200078e0061 */
[----:B------:R-:W-:Y:S01]  /*66e0*/  F2FP.BF16.PACK_AB R96, R10, R11 ;  /* 0x0000000b0a60723e */ /* 0x000fe200000010ff */
[----:B------:R-:W-:Y:S01]  /*66f0*/  IMAD.MOV.U32 R18, RZ, RZ, R99 ;  /* 0x000000ffff127224 */ /* 0x000fe200078e0063 */
[----:B--2---:R-:W-:Y:S01]  /*6700*/  F2FP.BF16.PACK_AB R98, R8, R9 ;  /* 0x000000090862723e */ /* 0x004fe200000010ff */
[----:B------:R4:W5:Y:S04]  /*6710*/  LDL.LU R162, [R1+0x58] ;  /* 0x0000580001a27983 */ /* 0x0009680000300800 */
[----:B------:R4:W5:Y:S01]  /*6720*/  LDL.LU R161, [R1+0x54] ;  /* 0x0000540001a17983 */ /* 0x0009620000300800 */
[----:B-1----:R-:W-:-:S03]  /*6730*/  FFMA.FTZ R0, R182, c[0x0][0x2d0], -R2 ;  /* 0x0000b400b6007a23 */ /* 0x002fc60000010802 */
[----:B------:R4:W5:Y:S01]  /*6740*/  LDL.LU R160, [R1+0x50] ;  /* 0x0000500001a07983 */ /* 0x0009620000300800 */
[----:B------:R-:W-:Y:S01]  /*6750*/  IMAD.MOV.U32 R182, RZ, RZ, R148 ;  /* 0x000000ffffb67224 */ /* 0x000fe200078e0094 */
[----:B------:R1:W2:Y:S01]  /*6760*/  MUFU.EX2 R6, R0 ;  /* 0x0000000000067308 */ /* 0x0002a20000000800 */
[----:B------:R-:W-:Y:S01]  /*6770*/  IMAD.MOV.U32 R148, RZ, RZ, R111 ;  /* 0x000000ffff947224 */ /* 0x000fe200078e006f */
[----:B------:R4:W5:Y:S04]  /*6780*/  LDL.LU R159, [R1+0x4c] ;  /* 0x00004c00019f7983 */ /* 0x0009680000300800 */
[----:B------:R4:W5:Y:S04]  /*6790*/  LDL.LU R158, [R1+0x48] ;  /* 0x00004800019e7983 */ /* 0x0009680000300800 */
[----:B------:R4:W5:Y:S04]  /*67a0*/  LDL.LU R157, [R1+0x44] ;  /* 0x00004400019d7983 */ /* 0x0009680000300800 */
[----:B------:R4:W5:Y:S01]  /*67b0*/  LDL.LU R156, [R1+0x40] ;  /* 0x00004000019c7983 */ /* 0x0009620000300800 */
[----:B-1----:R-:W-:-:S02]  /*67c0*/  FFMA.FTZ R0, R126, c[0x0][0x2d0], -R2 ;  /* 0x0000b4007e007a23 */ /* 0x002fc40000010802 */
[----:B------:R-:W-:Y:S01]  /*67d0*/  FFMA.FTZ R2, R151, c[0x0][0x2d0], -R2 ;  /* 0x0000b40097027a23 */ /* 0x000fe20000010802 */
[----:B------:R-:W-:Y:S01]  /*67e0*/  MOV R151, R108 ;  /* 0x0000006c00977202 */ /* 0x000fe20000000f00 */
[----:B------:R-:W1:Y:S04]  /*67f0*/  LDSM.16.MT88.4 R124, [R229+0x2900] ;  /* 0x00290000e57c783b */ /* 0x000e680000004200 */
[----:B------:R-:W1:Y:S01]  /*6800*/  LDSM.16.MT88.4 R108, [R225+0x2900] ;  /* 0x00290000e16c783b */ /* 0x000e620000004200 */
[----:B------:R3:W-:Y:S08]  /*6810*/  MUFU.EX2 R5, R0 ;  /* 0x0000000000057308 */ /* 0x0007f00000000800 */
[----:B------:R-:W4:Y:S01]  /*6820*/  MUFU.EX2 R4, R2 ;  /* 0x0000000200047308 */ /* 0x000f220000000800 */
[----:B--2---:R-:W-:Y:S01]  /*6830*/  F2FP.BF16.PACK_AB R97, R6, R7 ;  /* 0x000000070661723e */ /* 0x004fe200000010ff */
[----:B---3--:R-:W-:-:S04]  /*6840*/  FADD.FTZ R0, R74, R73 ;  /* 0x000000494a007221 */ /* 0x008fc80000010000 */
[----:B------:R-:W-:Y:S02]  /*6850*/  FADD.FTZ R0, R75, R0 ;  /* 0x000000004b007221 */ /* 0x000fe40000010000 */
[----:B------:R-:W-:Y:S01]  /*6860*/  LDSM.16.MT88.4 R72, [R225+0x8900] ;  /* 0x00890000e148783b */ /* 0x000fe20000004200 */
[----:B----4-:R-:W-:Y:S01]  /*6870*/  F2FP.BF16.PACK_AB R99, R4, R5 ;  /* 0x000000050463723e */ /* 0x010fe200000010ff */
[----:B------:R-:W-:Y:S02]  /*6880*/  FADD.FTZ R2, R15, R14 ;  /* 0x0000000e0f027221 */ /* 0x000fe40000010000 */
[----:B------:R-:W-:Y:S02]  /*6890*/  FADD.FTZ R12, R56, R0 ;  /* 0x00000000380c7221 */ /* 0x000fe40000010000 */
[----:B------:R-:W-:Y:S02]  /*68a0*/  FADD.FTZ R2, R13, R2 ;  /* 0x000000020d027221 */ /* 0x000fe40000010000 */
[----:B------:R-:W-:Y:S01]  /*68b0*/  IMAD.MOV.U32 R0, RZ, RZ, R58 ;  /* 0x000000ffff007224 */ /* 0x000fe200078e003a */
[----:B------:R-:W-:Y:S03]  /*68c0*/  HMMA.16816.F32.BF16 R112, R96, R116, R112 ;  /* 0x000000746070723c */ /* 0x000fe60000041870 */
[----:B------:R-:W-:-:S05]  /*68d0*/  FADD.FTZ R0, R0, R2 ;  /* 0x0000000200007221 */ /* 0x000fca0000010000 */
[C---:B------:R-:W-:Y:S07]  /*68e0*/  HMMA.16816.F32.BF16 R116, R96.reuse, R118, R88 ;  /* 0x000000766074723c */ /* 0x040fee0000041858 */
[----:B------:R-:W-:Y:S01]  /*68f0*/  MOV R90, R141 ;  /* 0x0000008d005a7202 */ /* 0x000fe20000000f00 */
[----:B------:R-:W-:Y:S01]  /*6900*/  IMAD.MOV.U32 R91, RZ, RZ, R142 ;  /* 0x000000ffff5b7224 */ /* 0x000fe200078e008e */
[----:B-1----:R-:W-:Y:S03]  /*6910*/  HMMA.16816.F32.BF16 R120, R96, R124, R120 ;  /* 0x0000007c6078723c */ /* 0x002fe60000041878 */
[----:B------:R-:W-:-:S02]  /*6920*/  FADD.FTZ R2, R90, R12 ;  /* 0x0000000c5a027221 */ /* 0x000fc40000010000 */
[----:B------:R-:W-:-:S03]  /*6930*/  FADD.FTZ R0, R91, R0 ;  /* 0x000000005b007221 */ /* 0x000fc60000010000 */
[C---:B------:R-:W-:Y:S01]  /*6940*/  HMMA.16816.F32.BF16 R104, R96.reuse, R108, R104 ;  /* 0x0000006c6068723c */ /* 0x040fe20000041868 */
[----:B------:R-:W-:Y:S01]  /*6950*/  IMAD.MOV.U32 R13, RZ, RZ, R150 ;  /* 0x000000ffff0d7224 */ /* 0x000fe200078e0096 */
[----:B------:R-:W-:Y:S01]  /*6960*/  MOV R15, R151 ;  /* 0x00000097000f7202 */ /* 0x000fe20000000f00 */
[----:B------:R-:W-:Y:S01]  /*6970*/  IMAD.MOV.U32 R14, RZ, RZ, R140 ;  /* 0x000000ffff0e7224 */ /* 0x000fe200078e008c */
[----:B------:R-:W-:Y:S04]  /*6980*/  LDSM.16.MT88.4 R88, [R229+0x8900] ;  /* 0x00890000e558783b */ /* 0x000fe80000004200 */
[C---:B------:R-:W-:Y:S07]  /*6990*/  HMMA.16816.F32.BF16 R124, R96.reuse, R126, R92 ;  /* 0x0000007e607c723c */ /* 0x040fee000004185c */
[----:B------:R-:W-:Y:S01]  /*69a0*/  MOV R95, R143 ;  /* 0x0000008f005f7202 */ /* 0x000fe20000000f00 */
[----:B------:R-:W-:Y:S01]  /*69b0*/  HMMA.16816.F32.BF16 R108, R96, R110, R84 ;  /* 0x0000006e606c723c */ /* 0x000fe20000041854 */
[----:B------:R-:W-:Y:S06]  /*69c0*/  LDSM.16.MT88.4 R140, [R225+0x5900] ;  /* 0x00590000e18c783b */ /* 0x000fec0000004200 */
[----:B------:R-:W-:Y:S01]  /*69d0*/  MOV R84, R149 ;  /* 0x0000009500547202 */ /* 0x000fe20000000f00 */
[----:B------:R-:W-:-:S04]  /*69e0*/  FADD.FTZ R2, R95, R2 ;  /* 0x000000025f027221 */ /* 0x000fc80000010000 */
[----:B------:R-:W-:Y:S02]  /*69f0*/  FADD.FTZ R0, R84, R0 ;  /* 0x0000000054007221 */ /* 0x000fe40000010000 */
[----:B------:R-:W-:Y:S02]  /*6a00*/  FADD.FTZ R2, R13, R2 ;  /* 0x000000020d027221 */ /* 0x000fe40000010000 */
[----:B------:R-:W-:Y:S02]  /*6a10*/  IMAD.MOV.U32 R85, RZ, RZ, R148 ;  /* 0x000000ffff557224 */ /* 0x000fe400078e0094 */
[----:B------:R-:W-:Y:S01]  /*6a20*/  FADD.FTZ R0, R15, R0 ;  /* 0x000000000f007221 */ /* 0x000fe20000010000 */
[----:B------:R-:W-:Y:S01]  /*6a30*/  MOV R86, R59 ;  /* 0x0000003b00567202 */ /* 0x000fe20000000f00 */
[----:B------:R-:W-:Y:S01]  /*6a40*/  FADD.FTZ R2, R14, R2 ;  /* 0x000000020e027221 */ /* 0x000fe20000010000 */
[----:B------:R-:W-:Y:S01]  /*6a50*/  MOV R87, R57 ;  /* 0x0000003900577202 */ /* 0x000fe20000000f00 */
[----:B------:R-:W-:Y:S01]  /*6a60*/  FADD.FTZ R0, R85, R0 ;  /* 0x0000000055007221 */ /* 0x000fe20000010000 */
[----:B------:R-:W1:Y:S01]  /*6a70*/  LDSM.16.MT88.4 R12, [R228+0x8900] ;  /* 0x00890000e40c783b */ /* 0x000e620000004200 */
[----:B------:R-:W-:-:S02]  /*6a80*/  FADD.FTZ R2, R86, R2 ;  /* 0x0000000256027221 */ /* 0x000fc40000010000 */
[----:B------:R-:W-:Y:S01]  /*6a90*/  FADD.FTZ R0, R87, R0 ;  /* 0x0000000057007221 */ /* 0x000fe20000010000 */
[----:B------:R-:W2:Y:S01]  /*6aa0*/  LDSM.16.MT88.4 R56, [R229+0x5900] ;  /* 0x00590000e538783b */ /* 0x000ea20000004200 */
[----:B------:R-:W-:Y:S02]  /*6ab0*/  FADD.FTZ R2, R18, R2 ;  /* 0x0000000212027221 */ /* 0x000fe40000010000 */
[----:B------:R-:W-:Y:S01]  /*6ac0*/  FADD.FTZ R0, R19, R0 ;  /* 0x0000000013007221 */ /* 0x000fe20000010000 */
[----:B------:R-:W3:Y:S01]  /*6ad0*/  LDSM.16.MT88.4 R148, [R226+0x5900] ;  /* 0x00590000e294783b */ /* 0x000ee20000004200 */
        /* <DEDUP_REMOVED lines=15> */
[----:B------:R-:W-:Y:S01]  /*6bd0*/  FADD.FTZ R0, R103, R0 ;  /* 0x0000000067007221 */ /* 0x000fe20000010000 */
[C---:B-1----:R-:W-:Y:S07]  /*6be0*/  HMMA.16816.F32.BF16 R92, R96.reuse, R12, R36 ;  /* 0x0000000c605c723c */ /* 0x042fee0000041824 */
[----:B------:R-:W-:Y:S01]  /*6bf0*/  FADD.FTZ R12, R154, R2 ;  /* 0x000000029a0c7221 */ /* 0x000fe20000010000 */
[----:B------:R-:W-:Y:S01]  /*6c00*/  HMMA.16816.F32.BF16 R136, R96, R140, R136 ;  /* 0x0000008c6088723c */ /* 0x000fe20000041888 */
[----:B------:R-:W-:-:S02]  /*6c10*/  FADD.FTZ R2, R152, R0 ;  /* 0x0000000098027221 */ /* 0x000fc40000010000 */
[----:B------:R-:W-:-:S05]  /*6c20*/  FADD.FTZ R0, R164, R12 ;  /* 0x0000000ca4007221 */ /* 0x000fca0000010000 */
[----:B------:R-:W-:Y:S01]  /*6c30*/  HMMA.16816.F32.BF16 R140, R96, R142, R80 ;  /* 0x0000008e608c723c */ /* 0x000fe20000041850 */
[----:B------:R-:W1:Y:S01]  /*6c40*/  LDSM.16.MT88.4 R80, [R226+0x8900] ;  /* 0x00890000e250783b */ /* 0x000e620000004200 */
        /* <DEDUP_REMOVED lines=8> */
[----:B------:R-:W-:-:S05]  /*6cd0*/  FADD.FTZ R0, R4, R5 ;  /* 0x0000000504007221 */ /* 0x000fca0000010000 */
[----:B------:R4:W-:Y:S04]  /*6ce0*/  STL [R1+0x4], R0 ;  /* 0x0000040001007387 */ /* 0x0009e80000100800 */
[----:B------:R4:W-:Y:S01]  /*6cf0*/  STL [R1], R2 ;  /* 0x0000000201007387 */ /* 0x0009e20000100800 */
[C---:B--2---:R-:W-:Y:S08]  /*6d00*/  HMMA.16816.F32.BF16 R52, R96.reuse, R56, R76 ;  /* 0x000000386034723c */ /* 0x044ff0000004184c */
[C---:B------:R-:W-:Y:S08]  /*6d10*/  HMMA.16816.F32.BF16 R56, R96.reuse, R58, R68 ;  /* 0x0000003a6038723c */ /* 0x040ff00000041844 */
[C---:B------:R-:W-:Y:S08]  /*6d20*/  HMMA.16816.F32.BF16 R128, R96.reuse, R132, R128 ;  /* 0x000000846080723c */ /* 0x040ff00000041880 */
[C---:B---3--:R-:W-:Y:S08]  /*6d30*/  HMMA.16816.F32.BF16 R144, R96.reuse, R148, R144 ;  /* 0x000000946090723c */ /* 0x048ff00000041890 */
[C---:B------:R-:W-:Y:S08]  /*6d40*/  HMMA.16816.F32.BF16 R60, R96.reuse, R64, R60 ;  /* 0x00000040603c723c */ /* 0x040ff0000004183c */
[C---:B------:R-:W-:Y:S08]  /*6d50*/  HMMA.16816.F32.BF16 R68, R96.reuse, R72, R40 ;  /* 0x000000486044723c */ /* 0x040ff00000041828 */
        /* <DEDUP_REMOVED lines=10> */
[----:B----4-:R-:W2:Y:S01]  /*6e00*/  LDL.LU R183, [R1+0x30] ;  /* 0x0000300001b77983 */ /* 0x010ea20000300800 */
[----:B------:R-:W-:-:S02]  /*6e10*/  IMAD.MOV.U32 R102, RZ, RZ, R3 ;  /* 0x000000ffff667224 */ /* 0x000fc400078e0003 */
[----:B------:R-:W-:Y:S01]  /*6e20*/  IMAD.MOV.U32 R101, RZ, RZ, R100 ;  /* 0x000000ffff657224 */ /* 0x000fe200078e0064 */
[----:B------:R-:W3:Y:S01]  /*6e30*/  LDL.LU.64 R180, [R1+0x28] ;  /* 0x0000280001b47983 */ /* 0x000ee20000300a00 */
[----:B--2---:R-:W-:-:S03]  /*6e40*/  IADD3 R250, R183, -0x2, RZ ;  /* 0xfffffffeb7fa7810 */ /* 0x004fc60007ffe0ff */
[----:B------:R-:W2:Y:S01]  /*6e50*/  LDL.LU.64 R182, [R1+0x38] ;  /* 0x0000380001b67983 */ /* 0x000ea20000300a00 */
[----:B---3--:R-:W-:Y:S02]  /*6e60*/  MOV R3, R181 ;  /* 0x000000b500037202 */ /* 0x008fe40000000f00 */
[----:B--2---:R-:W-:-:S05]  /*6e70*/  MOV R2, R182 ;  /* 0x000000b600027202 */ /* 0x004fca0000000f00 */
[----:B------:R1:W-:Y:S02]  /*6e80*/  STL.64 [R1+0x8], R2 ;  /* 0x0000080201007387 */ /* 0x0003e40000100a00 */
.L_x_25:
[----:B------:R-:W2:Y:S01]  /*6e90*/  LDL.64 R20, [R1+0x8] ;  /* 0x0000080001147983 */ /* 0x000ea20000100a00 */
[----:B------:R-:W-:Y:S04]  /*6ea0*/  DEPBAR.LE SB0, 0x0 ;  /* 0x000080000000791a */ /* 0x000fe80000000000 */
[----:B----4-:R-:W-:Y:S01]  /*6eb0*/  SHF.R.S32.HI R0, RZ, 0x1f, R250 ;  /* 0x0000001fff007819 */ /* 0x010fe200000114fa */
[----:B------:R-:W-:Y:S01]  /*6ec0*/  BAR.SYNC.DEFER_BLOCKING 0x0 ;  /* 0x0000000000007b1d */ /* 0x000fe20000010000 */
[----:B-1----:R-:W-:Y:S01]  /*6ed0*/  IMAD.WIDE.U32 R2, R250, c[0x0][0x208], RZ ;  /* 0x00008200fa027a25 */ /* 0x002fe200078e00ff */
[----:B------:R-:W-:Y:S02]  /*6ee0*/  MOV R44, c[0x0][0x208] ;  /* 0x00008200002c7a02 */ /* 0x000fe40000000f00 */
[----:B------:R-:W-:Y:S01]  /*6ef0*/  MOV R100, 0x6 ;  /* 0x0000000600647802 */ /* 0x000fe20000000f00 */
[----:B------:R-:W-:Y:S01]  /*6f00*/  IMAD R0, R0, c[0x0][0x208], RZ ;  /* 0x0000820000007a24 */ /* 0x000fe200078e02ff */
[----:B------:R-:W-:Y:S02]  /*6f10*/  SHF.L.U32 R44, R44, 0x6, RZ ;  /* 0x000000062c2c7819 */ /* 0x000fe400000006ff */
[----:B------:R-:W-:Y:S01]  /*6f20*/  MOV R37, c[0x0][0x208] ;  /* 0x0000820000257a02 */ /* 0x000fe20000000f00 */
[----:B------:R-:W-:Y:S01]  /*6f30*/  IMAD R0, R250, c[0x0][0x20c], R0 ;  /* 0x00008300fa007a24 */ /* 0x000fe200078e0200 */
[----:B-----5:R-:W-:Y:S02]  /*6f40*/  STL [R1+0x40], R231 ;  /* 0x000040e701007387 */ /* 0x020fe40000100800 */
[----:B------:R-:W-:Y:S02]  /*6f50*/  SHF.L.U64.HI R37, R37, R100, c[0x0][0x20c] ;  /* 0x0000830025257619 */ /* 0x000fe40000010264 */
[----:B------:R-:W-:Y:S01]  /*6f60*/  IADD3 R0, R3, R0, RZ ;  /* 0x0000000003007210 */ /* 0x000fe20007ffe0ff */
[----:B------:R-:W-:Y:S04]  /*6f70*/  STL [R1+0x44], R248 ;  /* 0x000044f801007387 */ /* 0x000fe80000100800 */
        /* <DEDUP_REMOVED lines=19> */
[----:B------:R-:W-:Y:S04]  /*70b0*/  STL [R1+0x50], R245 ;  /* 0x000050f501007387 */ /* 0x000fe80000100800 */
        /* <DEDUP_REMOVED lines=24> */
[----:B--2---:R-:W-:Y:S04]  /*7240*/  IADD3 R2, P2, R2, R44, RZ ;  /* 0x0000002c02027210 */ /* 0x004fe80007f5e0ff */
[----:B------:R-:W-:Y:S02]  /*7250*/  IADD3.X R3, R3, R37, RZ, P2, !PT ;  /* 0x0000002503037210 */ /* 0x000fe400017fe4ff */
[----:B------:R-:W-:Y:S03]  /*7260*/  IADD3 R44, P0, R44, R2, RZ ;  /* 0x000000022c2c7210 */ /* 0x000fe60007f1e0ff */
[----:B------:R2:W-:Y:S01]  /*7270*/  LDGSTS.E.BYPASS.LTC128B.128 [R249+0x1100], [R2.64], !P6 ;  /* 0x0110000002f97fae */ /* 0x0005e2000f101d44 */
[----:B------:R-:W-:Y:S02]  /*7280*/  IADD3.X R45, R37, R3, RZ, P0, !PT ;  /* 0x00000003252d7210 */ /* 0x000fe400007fe4ff */
[C---:B----4-:R-:W-:Y:S01]  /*7290*/  HMMA.16816.F32.BF16 R36, R156.reuse, R40, RZ ;  /* 0x000000289c24723c */ /* 0x050fe200000418ff */
[C---:B------:R-:W-:Y:S02]  /*72a0*/  ISETP.GT.AND P0, PT, R250.reuse, RZ, PT ;  /* 0x000000fffa00720c */ /* 0x040fe40003f04270 */
[----:B------:R-:W-:Y:S02]  /*72b0*/  IADD3 R250, R250, -0x1, RZ ;  /* 0xfffffffffafa7810 */ /* 0x000fe40007ffe0ff */
[----:B------:R2:W-:Y:S03]  /*72c0*/  LDGSTS.E.BYPASS.LTC128B.128 [R249+0x4100], [R2.64+0x80], !P5 ;  /* 0x0410008002f97fae */ /* 0x0005e6000e901d44 */
[C---:B------:R-:W-:Y:S05]  /*72d0*/  HMMA.16816.F32.BF16 R40, R156.reuse, R42, RZ ;  /* 0x0000002a9c28723c */ /* 0x040fea00000418ff */
        /* <DEDUP_REMOVED lines=231> */
[----:B------:R-:W-:Y:S05]  /*8150*/  FMUL.FTZ R20, R20, c[0x0][0x320] ;  /* 0x0000c80014147a20 */ /* 0x000fea0000410000 */
[----:B------:R-:W1:Y:S01]  /*8160*/  MUFU.TANH R174, R16 ;  /* 0x0000001000ae7308 */ /* 0x000e620000002400 */
[----:B------:R-:W-:Y:S02]  /*8170*/  FMUL.FTZ R21, R21, c[0x0][0x320] ;  /* 0x0000c80015157a20 */ /* 0x000fe40000410000 */
[----:B------:R-:W-:Y:S01]  /*8180*/  FMUL.FTZ R22, R22, c[0x0][0x320] ;  /* 0x0000c80016167a20 */ /* 0x000fe20000410000 */
[----:B--2---:R-:W-:Y:S01]  /*8190*/  FMNMX.FTZ R2, R176, R2, !PT ;  /* 0x00000002b0027209 */ /* 0x004fe20007810000 */
[----:B------:R-:W-:Y:S02]  /*81a0*/  FMUL.FTZ R23, R23, c[0x0][0x320] ;  /* 0x0000c80017177a20 */ /* 0x000fe40000410000 */
[----:B------:R-:W-:Y:S02]  /*81b0*/  FMUL.FTZ R26, R26, c[0x0][0x320] ;  /* 0x0000c8001a1a7a20 */ /* 0x000fe40000410000 */
[----:B------:R-:W-:Y:S01]  /*81c0*/  FMUL.FTZ R27, R27, c[0x0][0x320] ;  /* 0x0000c8001b1b7a20 */ /* 0x000fe20000410000 */
[----:B------:R-:W2:Y:S01]  /*81d0*/  MUFU.TANH R175, R17 ;  /* 0x0000001100af7308 */ /* 0x000ea20000002400 */
[----:B------:R-:W-:Y:S02]  /*81e0*/  FMUL.FTZ R24, R24, c[0x0][0x320] ;  /* 0x0000c80018187a20 */ /* 0x000fe40000410000 */
[----:B------:R-:W-:Y:S01]  /*81f0*/  FMUL.FTZ R25, R25, c[0x0][0x320] ;  /* 0x0000c80019197a20 */ /* 0x000fe20000410000 */
[----:B---3--:R-:W-:Y:S01]  /*8200*/  FMNMX.FTZ R2, R178, R2, !PT ;  /* 0x00000002b2027209 */ /* 0x008fe20007810000 */
[C---:B-1----:R-:W-:Y:S05]  /*8210*/  HMMA.16816.F32.BF16 R28, R220.reuse, R8, R28 ;  /* 0x00000008dc1c723c */ /* 0x042fea000004181c */
[----:B------:R-:W1:Y:S03]  /*8220*/  MUFU.TANH R177, R18 ;  /* 0x0000001200b17308 */ /* 0x000e660000002400 */
[C---:B------:R-:W-:Y:S01]  /*8230*/  HMMA.16816.F32.BF16 R32, R220.reuse, R10, R32 ;  /* 0x0000000adc20723c */ /* 0x040fe20000041820 */
[----:B------:R-:W3:Y:S01]  /*8240*/  LDSM.16.M88.4 R8, [R227+0x8800] ;  /* 0x00880000e308783b */ /* 0x000ee20000000200 */
[----:B------:R-:W-:Y:S04]  /*8250*/  DEPBAR.LE SB0, 0x0 ;  /* 0x000080000000791a */ /* 0x000fe80000000000 */
[----:B------:R-:W-:Y:S01]  /*8260*/  FMNMX.FTZ R0, R174, R0, !PT ;  /* 0x00000000ae007209 */ /* 0x000fe20007810000 */
[----:B------:R-:W1:Y:S01]  /*8270*/  MUFU.TANH R183, R20 ;  /* 0x0000001400b77308 */ /* 0x000e620000002400 */
[C---:B------:R-:W-:Y:S01]  /*8280*/  HMMA.16816.F32.BF16 R36, R220.reuse, R4, R36 ;  /* 0x00000004dc24723c */ /* 0x040fe20000041824 */
[----:B------:R-:W-:Y:S04]  /*8290*/  BAR.SYNC.DEFER_BLOCKING 0x0 ;  /* 0x0000000000007b1d */ /* 0x000fe80000010000 */
[----:B--2---:R-:W-:Y:S03]  /*82a0*/  FMNMX.FTZ R0, R175, R0, !PT ;  /* 0x00000000af007209 */ /* 0x004fe60007810000 */
[C---:B------:R-:W-:Y:S04]  /*82b0*/  HMMA.16816.F32.BF16 R40, R220.reuse, R6, R40 ;  /* 0x00000006dc28723c */ /* 0x040fe80000041828 */
[----:B------:R-:W-:Y:S01]  /*82c0*/  FMUL.FTZ R28, R28, c[0x0][0x320] ;  /* 0x0000c8001c1c7a20 */ /* 0x000fe20000410000 */
[----:B-1----:R-:W-:Y:S01]  /*82d0*/  FMNMX.FTZ R2, R177, R2, !PT ;  /* 0x00000002b1027209 */ /* 0x002fe20007810000 */
[----:B------:R-:W-:Y:S02]  /*82e0*/  FMUL.FTZ R29, R29, c[0x0][0x320] ;  /* 0x0000c8001d1d7a20 */ /* 0x000fe40000410000 */
[----:B------:R-:W-:Y:S04]  /*82f0*/  FMUL.FTZ R30, R30, c[0x0][0x320] ;  /* 0x0000c8001e1e7a20 */ /* 0x000fe80000410000 */
[----:B------:R-:W-:Y:S02]  /*8300*/  FMUL.FTZ R31, R31, c[0x0][0x320] ;  /* 0x0000c8001f1f7a20 */ /* 0x000fe40000410000 */
[----:B------:R-:W-:Y:S01]  /*8310*/  @P0 IMAD.WIDE.U32 R6, R250, c[0x0][0x1e0], RZ ;  /* 0x00007800fa060a25 */ /* 0x000fe200078e00ff */
[----:B------:R-:W-:Y:S03]  /*8320*/  FMNMX.FTZ R0, R183, R0, !PT ;  /* 0x00000000b7007209 */ /* 0x000fe60007810000 */
[----:B------:R-:W-:Y:S01]  /*8330*/  FMUL.FTZ R36, R36, c[0x0][0x320] ;  /* 0x0000c80024247a20 */ /* 0x000fe20000410000 */
[----:B------:R-:W-:Y:S01]  /*8340*/  MUFU.TANH R18, R28 ;  /* 0x0000001c00127308 */ /* 0x000fe20000002400 */
[----:B------:R-:W-:Y:S02]  /*8350*/  FMUL.FTZ R37, R37, c[0x0][0x320] ;  /* 0x0000c80025257a20 */ /* 0x000fe40000410000 */
[----:B------:R-:W-:Y:S02]  /*8360*/  FMUL.FTZ R38, R38, c[0x0][0x320] ;  /* 0x0000c80026267a20 */ /* 0x000fe40000410000 */
[----:B------:R-:W-:Y:S01]  /*8370*/  FMUL.FTZ R39, R39, c[0x0][0x320] ;  /* 0x0000c80027277a20 */ /* 0x000fe20000410000 */
[C---:B---3--:R-:W-:Y:S03]  /*8380*/  HMMA.16816.F32.BF16 R44, R220.reuse, R8, R44 ;  /* 0x00000008dc2c723c */ /* 0x048fe6000004182c */
        /* <DEDUP_REMOVED lines=18> */
[----:B------:R-:W-:Y:S01]  /*84b0*/  MUFU.TANH R20, R43 ;  /* 0x0000002b00147308 */ /* 0x000fe20000002400 */
[----:B------:R-:W-:Y:S02]  /*84c0*/  FMUL.FTZ R49, R49, c[0x0][0x320] ;  /* 0x0000c80031317a20 */ /* 0x000fe40000410000 */
[----:B------:R-:W-:Y:S01]  /*84d0*/  FMUL.FTZ R50, R50, c[0x0][0x320] ;  /* 0x0000c80032327a20 */ /* 0x000fe20000410000 */
[----:B-1----:R-:W-:Y:S06]  /*84e0*/  FMNMX.FTZ R0, R182, R0, !PT ;  /* 0x00000000b6007209 */ /* 0x002fec0007810000 */
[----:B------:R-:W1:Y:S01]  /*84f0*/  MUFU.TANH R251, R22 ;  /* 0x0000001600fb7308 */ /* 0x000e620000002400 */
[----:B---3--:R-:W-:Y:S09]  /*8500*/  FMNMX.FTZ R2, R179, R2, !PT ;  /* 0x00000002b3027209 */ /* 0x008ff20007810000 */
[----:B------:R-:W3:Y:S10]  /*8510*/  MUFU.TANH R246, R23 ;  /* 0x0000001700f67308 */ /* 0x000ef40000002400 */
[----:B------:R-:W3:Y:S01]  /*8520*/  MUFU.TANH R181, R24 ;  /* 0x0000001800b57308 */ /* 0x000ee20000002400 */
[----:B-1----:R-:W-:Y:S09]  /*8530*/  FMNMX.FTZ R2, R251, R2, !PT ;  /* 0x00000002fb027209 */ /* 0x002ff20007810000 */
[----:B------:R-:W1:Y:S01]  /*8540*/  MUFU.TANH R180, R25 ;  /* 0x0000001900b47308 */ /* 0x000e620000002400 */
[----:B---3--:R-:W-:Y:S04]  /*8550*/  MOV R43, R246 ;  /* 0x000000f6002b7202 */ /* 0x008fe80000000f00 */
[----:B------:R-:W-:Y:S05]  /*8560*/  FMNMX.FTZ R2, R43, R2, !PT ;  /* 0x000000022b027209 */ /* 0x000fea0007810000 */
[----:B------:R-:W3:Y:S01]  /*8570*/  MUFU.TANH R252, R26 ;  /* 0x0000001a00fc7308 */ /* 0x000ee20000002400 */
[----:B------:R-:W-:Y:S09]  /*8580*/  FMNMX.FTZ R0, R181, R0, !PT ;  /* 0x00000000b5007209 */ /* 0x000ff20007810000 */
[----:B------:R-:W3:Y:S01]  /*8590*/  MUFU.TANH R245, R27 ;  /* 0x0000001b00f57308 */ /* 0x000ee20000002400 */
[----:B-1----:R-:W-:Y:S04]  /*85a0*/  FMNMX.FTZ R0, R180, R0, !PT ;  /* 0x00000000b4007209 */ /* 0x002fe80007810000 */
[----:B------:R-:W-:Y:S05]  /*85b0*/  FMNMX.FTZ R0, R18, R0, !PT ;  /* 0x0000000012007209 */ /* 0x000fea0007810000 */
[----:B------:R1:W-:Y:S01]  /*85c0*/  MUFU.TANH R247, R41 ;  /* 0x0000002900f77308 */ /* 0x0003e20000002400 */
[----:B------:R-:W-:Y:S02]  /*85d0*/  FMNMX.FTZ R0, R155, R0, !PT ;  /* 0x000000009b007209 */ /* 0x000fe40007810000 */
[----:B---3--:R-:W-:Y:S07]  /*85e0*/  FMNMX.FTZ R2, R252, R2, !PT ;  /* 0x00000002fc027209 */ /* 0x008fee0007810000 */
        /* <DEDUP_REMOVED lines=8> */
[----:B------:R-:W-:Y:S10]  /*8670*/  MUFU.TANH R159, R49 ;  /* 0x00000031009f7308 */ /* 0x000ff40000002400 */
[----:B------:R-:W3:Y:S01]  /*8680*/  MUFU.TANH R154, R32 ;  /* 0x00000020009a7308 */ /* 0x000ee20000002400 */
[----:B-1----:R-:W-:Y:S04]  /*8690*/  MOV R42, R231 ;  /* 0x000000e7002a7202 */ /* 0x002fe80000000f00 */
[----:B------:R-:W-:Y:S05]  /*86a0*/  FMNMX.FTZ R2, R42, R2, !PT ;  /* 0x000000022a027209 */ /* 0x000fea0007810000 */
[----:B------:R-:W1:Y:S10]  /*86b0*/  MUFU.TANH R100, R33 ;  /* 0x0000002100647308 */ /* 0x000e740000002400 */
[----:B------:R-:W1:Y:S01]  /*86c0*/  MUFU.TANH R244, R34 ;  /* 0x0000002200f47308 */ /* 0x000e620000002400 */
[----:B---3--:R-:W-:Y:S09]  /*86d0*/  FMNMX.FTZ R0, R154, R0, !PT ;  /* 0x000000009a007209 */ /* 0x008ff20007810000 */
[----:B------:R3:W-:Y:S01]  /*86e0*/  MUFU.TANH R19, R40 ;  /* 0x0000002800137308 */ /* 0x0007e20000002400 */
[----:B-1----:R-:W-:Y:S04]  /*86f0*/  MOV R49, R100 ;  /* 0x0000006400317202 */ /* 0x002fe80000000f00 */
[----:B------:R-:W-:Y:S05]  /*8700*/  FMNMX.FTZ R0, R49, R0, !PT ;  /* 0x0000000031007209 */ /* 0x000fea0007810000 */
[----:B------:R-:W1:Y:S10]  /*8710*/  MUFU.TANH R17, R36 ;  /* 0x0000002400117308 */ /* 0x000e740000002400 */
[----:B------:R-:W-:Y:S01]  /*8720*/  MUFU.TANH R16, R37 ;  /* 0x0000002500107308 */ /* 0x000fe20000002400 */
[----:B---3--:R-:W-:Y:S04]  /*8730*/  MOV R40, R244 ;  /* 0x000000f400287202 */ /* 0x008fe80000000f00 */
[----:B------:R-:W-:Y:S05]  /*8740*/  FMNMX.FTZ R2, R40, R2, !PT ;  /* 0x0000000228027209 */ /* 0x000fea0007810000 */
[----:B------:R-:W3:Y:S01]  /*8750*/  MUFU.TANH R24, R35 ;  /* 0x0000002300187308 */ /* 0x000ee20000002400 */
[----:B-1----:R-:W-:Y:S02]  /*8760*/  FMNMX.FTZ R0, R17, R0, !PT ;  /* 0x0000000011007209 */ /* 0x002fe40007810000 */
[----:B----4-:R-:W-:Y:S02]  /*8770*/  @P0 MOV R5, R13 ;  /* 0x0000000d00050202 */ /* 0x010fe40000000f00 */
[----:B------:R-:W-:Y:S05]  /*8780*/  MOV R12, c[0x0][0x1e0] ;  /* 0x00007800000c7a02 */ /* 0x000fea0000000f00 */
[----:B------:R-:W-:Y:S01]  /*8790*/  MUFU.TANH R27, R44 ;  /* 0x0000002c001b7308 */ /* 0x000fe20000002400 */
[----:B------:R-:W-:Y:S09]  /*87a0*/  MOV R13, c[0x0][0x1e4] ;  /* 0x00007900000d7a02 */ /* 0x000ff20000000f00 */
[----:B------:R-:W-:Y:S01]  /*87b0*/  MUFU.TANH R26, R45 ;  /* 0x0000002d001a7308 */ /* 0x000fe20000002400 */
[----:B---3--:R-:W-:Y:S02]  /*87c0*/  FMNMX.FTZ R3, R24, R2, !PT ;  /* 0x0000000218037209 */ /* 0x008fe40007810000 */
[----:B------:R-:W-:Y:S01]  /*87d0*/  FMNMX.FTZ R2, R16, R0, !PT ;  /* 0x0000000010027209 */ /* 0x000fe20007810000 */
[----:B------:R-:W-:Y:S01]  /*87e0*/  FMUL.FTZ R0, R51, c[0x0][0x320] ;  /* 0x0000c80033007a20 */ /* 0x000fe20000410000 */
[----:B------:R-:W-:Y:S05]  /*87f0*/  MOV R51, R155 ;  /* 0x0000009b00337202 */ /* 0x000fea0000000f00 */
[----:B------:R-:W1:Y:S01]  /*8800*/  MUFU.TANH R23, R38 ;  /* 0x0000002600177308 */ /* 0x000e620000002400 */
[----:B------:R-:W-:Y:S09]  /*8810*/  FMNMX.FTZ R2, R19, R2, !PT ;  /* 0x0000000213027209 */ /* 0x000ff20007810000 */
[----:B------:R3:W-:Y:S10]  /*8820*/  MUFU.TANH R152, R0 ;  /* 0x0000000000987308 */ /* 0x0007f40000002400 */
[----:B------:R-:W4:Y:S01]  /*8830*/  MUFU.TANH R22, R39 ;  /* 0x0000002700167308 */ /* 0x000f220000002400 */
[----:B-1----:R-:W-:Y:S09]  /*8840*/  FMNMX.FTZ R3, R23, R3, !PT ;  /* 0x0000000317037209 */ /* 0x002ff20007810000 */
[----:B------:R-:W1:Y:S01]  /*8850*/  MUFU.TANH R244, R46 ;  /* 0x0000002e00f47308 */ /* 0x000e620000002400 */
[----:B---3--:R-:W-:Y:S04]  /*8860*/  FMNMX.FTZ R0, R247, R2, !PT ;  /* 0x00000002f7007209 */ /* 0x008fe80007810000 */
[----:B------:R-:W-:Y:S05]  /*8870*/  FMNMX.FTZ R0, R27, R0, !PT ;  /* 0x000000001b007209 */ /* 0x000fea0007810000 */
[----:B------:R-:W3:Y:S01]  /*8880*/  MUFU.TANH R245, R47 ;  /* 0x0000002f00f57308 */ /* 0x000ee20000002400 */
[----:B------:R-:W-:Y:S02]  /*8890*/  FMNMX.FTZ R0, R26, R0, !PT ;  /* 0x000000001a007209 */ /* 0x000fe40007810000 */
[----:B----4-:R-:W-:Y:S02]  /*88a0*/  FMNMX.FTZ R3, R22, R3, !PT ;  /* 0x0000000316037209 */ /* 0x010fe40007810000 */
[----:B------:R-:W-:Y:S02]  /*88b0*/  FMNMX.FTZ R100, R25, R0, !PT ;  /* 0x0000000019647209 */ /* 0x000fe40007810000 */
[----:B------:R-:W-:Y:S02]  /*88c0*/  FMNMX.FTZ R2, R21, R3, !PT ;  /* 0x0000000315027209 */ /* 0x000fe40007810000 */
[----:B------:R-:W-:Y:S01]  /*88d0*/  FMNMX.FTZ R100, R159, R100, !PT ;  /* 0x000000649f647209 */ /* 0x000fe20007810000 */
[----:B------:R-:W4:Y:S01]  /*88e0*/  MUFU.TANH R103, R50 ;  /* 0x0000003200677308 */ /* 0x000f220000002400 */
[----:B------:R-:W-:Y:S03]  /*88f0*/  FMNMX.FTZ R2, R20, R2, !PT ;  /* 0x0000000214027209 */ /* 0x000fe60007810000 */
[----:B------:R-:W2:Y:S01]  /*8900*/  SHFL.BFLY PT, R3, R100, 0x2, 0x1f ;  /* 0x0c401f0064037f89 */ /* 0x000ea200000e0000 */
[----:B-1----:R-:W-:Y:S04]  /*8910*/  FMNMX.FTZ R2, R244, R2, !PT ;  /* 0x00000002f4027209 */ /* 0x002fe80007810000 */
[----:B---3--:R-:W-:Y:S04]  /*8920*/  FMNMX.FTZ R0, R245, R2, !PT ;  /* 0x00000002f5007209 */ /* 0x008fe80007810000 */
        /* <DEDUP_REMOVED lines=44> */
[----:B----4-:R-:W-:Y:S02]  /*8bf0*/  FMUL.FTZ R32, R2, R132 ;  /* 0x0000008402207220 */ /* 0x010fe40000410000 */
        /* <DEDUP_REMOVED lines=26> */
[C---:B------:R-:W-:Y:S02]  /*8da0*/  FMUL.FTZ R35, R0.reuse, R135 ;  /* 0x0000008700237220 */ /* 0x040fe40000410000 */
[C---:B------:R-:W-:Y:S01]  /*8db0*/  FMUL.FTZ R50, R0.reuse, R150 ;  /* 0x0000009600327220 */ /* 0x040fe20000410000 */
[----:B------:R2:W4:Y:S01]  /*8dc0*/  MUFU.EX2 R154, R9 ;  /* 0x00000009009a7308 */ /* 0x0005220000000800 */
[----:B------:R-:W-:Y:S02]  /*8dd0*/  FMUL.FTZ R51, R0, R151 ;  /* 0x0000009700337220 */ /* 0x000fe40000410000 */
[----:B------:R-:W-:Y:S01]  /*8de0*/  FMUL.FTZ R40, R2, R140 ;  /* 0x0000008c02287220 */ /* 0x000fe20000410000 */
[----:B------:R-:W-:Y:S01]  /*8df0*/  MOV R140, R41 ;  /* 0x00000029008c7202 */ /* 0x000fe20000000f00 */
[----:B-1----:R-:W-:Y:S02]  /*8e00*/  FMUL.FTZ R10, R0, R110 ;  /* 0x0000006e000a7220 */ /* 0x002fe40000410000 */
[----:B------:R-:W-:Y:S02]  /*8e10*/  FMUL.FTZ R41, R2, R141 ;  /* 0x0000008d02297220 */ /* 0x000fe40000410000 */
        /* <DEDUP_REMOVED lines=57> */
[----:B------:R-:W-:Y:S02]  /*91b0*/  FMUL.FTZ R93, R2, R93 ;  /* 0x0000005d025d7220 */ /* 0x000fe40000410000 */
[C---:B------:R-:W-:Y:S02]  /*91c0*/  FMUL.FTZ R94, R0.reuse, R94 ;  /* 0x0000005e005e7220 */ /* 0x040fe40000410000 */
[----:B------:R-:W-:Y:S01]  /*91d0*/  FMUL.FTZ R95, R0, R95 ;  /* 0x0000005f005f7220 */ /* 0x000fe20000410000 */
[----:B------:R-:W-:Y:S01]  /*91e0*/  LDSM.16.MT88.4 R28, [R229+0x100] ;  /* 0x00010000e51c783b */ /* 0x000fe20000004200 */
[C---:B------:R-:W-:Y:S02]  /*91f0*/  FMUL.FTZ R96, R2.reuse, R96 ;  /* 0x0000006002607220 */ /* 0x040fe40000410000 */
[----:B------:R-:W-:Y:S02]  /*9200*/  FMUL.FTZ R97, R2, R97 ;  /* 0x0000006102617220 */ /* 0x000fe40000410000 */
[C---:B------:R-:W-:Y:S02]  /*9210*/  FMUL.FTZ R98, R0.reuse, R98 ;  /* 0x0000006200627220 */ /* 0x040fe40000410000 */
[C---:B------:R-:W-:Y:S01]  /*9220*/  FMUL.FTZ R99, R0.reuse, R99 ;  /* 0x0000006300637220 */ /* 0x040fe20000410000 */
[----:B------:R-:W-:Y:S01]  /*9230*/  LDSM.16.MT88.4 R36, [R228+0x100] ;  /* 0x00010000e424783b */ /* 0x000fe20000004200 */
[C---:B-1----:R-:W-:Y:S01]  /*9240*/  FMUL.FTZ R6, R0.reuse, R106 ;  /* 0x0000006a00067220 */ /* 0x042fe20000410000 */
[----:B------:R-:W-:Y:S01]  /*9250*/  F2FP.BF16.PACK_AB R106, R231, R248 ;  /* 0x000000f8e76a723e */ /* 0x000fe200000010ff */
[----:B------:R-:W-:Y:S02]  /*9260*/  FMUL.FTZ R7, R0, R107 ;  /* 0x0000006b00077220 */ /* 0x000fe40000410000 */
[----:B--2---:R-:W-:Y:S01]  /*9270*/  FFMA.FTZ R4, R169, c[0x0][0x2d0], -R101 ;  /* 0x0000b400a9047a23 */ /* 0x004fe20000010865 */
[----:B------:R-:W-:Y:S02]  /*9280*/  MOV R169, R23 ;  /* 0x0000001700a97202 */ /* 0x000fe40000000f00 */
[----:B------:R-:W-:Y:S01]  /*9290*/  LDSM.16.MT88.4 R44, [R225+0x3100] ;  /* 0x00310000e12c783b */ /* 0x000fe20000004200 */
[----:B------:R1:W2:Y:S07]  /*92a0*/  MUFU.EX2 R165, R4 ;  /* 0x0000000400a57308 */ /* 0x0002ae0000000800 */
[----:B------:R-:W4:Y:S08]  /*92b0*/  LDSM.16.MT88.4 R20, [R226+0x100] ;  /* 0x00010000e214783b */ /* 0x000f300000004200 */
[----:B------:R-:W4:Y:S08]  /*92c0*/  LDSM.16.MT88.4 R108, [R226+0x3100] ;  /* 0x00310000e26c783b */ /* 0x000f300000004200 */
[----:B------:R-:W0:Y:S01]  /*92d0*/  LDGDEPBAR ;  /* 0x00000000000079af */ /* 0x000e220000000000 */
[----:B-1----:R-:W-:Y:S01]  /*92e0*/  FMUL.FTZ R4, R2, R104 ;  /* 0x0000006802047220 */ /* 0x002fe20000410000 */
[----:B------:R-:W-:Y:S02]  /*92f0*/  F2FP.BF16.PACK_AB R104, R246, R164 ;  /* 0x000000a4f668723e */ /* 0x000fe400000010ff */
[----:B--2---:R-:W-:Y:S07]  /*9300*/  F2FP.BF16.PACK_AB R107, R165, R155 ;  /* 0x0000009ba56b723e */ /* 0x004fee00000010ff */
[C---:B---3--:R-:W-:Y:S07]  /*9310*/  HMMA.16816.F32.BF16 R4, R104.reuse, R12, R4 ;  /* 0x0000000c6804723c */ /* 0x048fee0000041804 */
        /* <DEDUP_REMOVED lines=8> */
[C---:B------:R-:W-:Y:S01]  /*93a0*/  FMUL.FTZ R15, R0.reuse, R115 ;  /* 0x00000073000f7220 */ /* 0x040fe20000410000 */
[----:B------:R-:W-:Y:S01]  /*93b0*/  MOV R115, R16 ;  /* 0x0000001000737202 */ /* 0x000fe20000000f00 */
[----:B------:R-:W-:Y:S01]  /*93c0*/  FMUL.FTZ R19, R0, R119 ;  /* 0x0000007700137220 */ /* 0x000fe20000410000 */
[----:B------:R-:W-:Y:S01]  /*93d0*/  MOV R125, R113 ;  /* 0x00000071007d7202 */ /* 0x000fe20000000f00 */
[C---:B------:R-:W-:Y:S01]  /*93e0*/  FMUL.FTZ R16, R2.reuse, R116 ;  /* 0x0000007402107220 */ /* 0x040fe20000410000 */
[----:B------:R-:W-:Y:S01]  /*93f0*/  MOV R116, R17 ;  /* 0x0000001100747202 */ /* 0x000fe20000000f00 */
[----:B------:R-:W-:Y:S01]  /*9400*/  FMUL.FTZ R17, R2, R117 ;  /* 0x0000007502117220 */ /* 0x000fe20000410000 */
[C---:B----4-:R-:W-:Y:S03]  /*9410*/  HMMA.16816.F32.BF16 R12, R104.reuse, R20, R12 ;  /* 0x00000014680c723c */ /* 0x050fe6000004180c */
[----:B------:R-:W-:Y:S01]  /*9420*/  MOV R117, R18 ;  /* 0x0000001200757202 */ /* 0x000fe20000000f00 */
[----:B------:R-:W-:Y:S01]  /*9430*/  FMUL.FTZ R18, R0, R118 ;  /* 0x0000007600127220 */ /* 0x000fe20000410000 */
[----:B------:R-:W-:Y:S01]  /*9440*/  MOV R127, R42 ;  /* 0x0000002a007f7202 */ /* 0x000fe20000000f00 */
[C---:B------:R-:W-:Y:S01]  /*9450*/  FMUL.FTZ R24, R2.reuse, R124 ;  /* 0x0000007c02187220 */ /* 0x040fe20000410000 */
[----:B------:R-:W-:Y:S01]  /*9460*/  MOV R135, R117 ;  /* 0x0000007500877202 */ /* 0x000fe20000000f00 */
[C---:B------:R-:W-:Y:S01]  /*9470*/  FMUL.FTZ R20, R2.reuse, R120 ;  /* 0x0000007802147220 */ /* 0x040fe20000410000 */
[----:B------:R-:W-:Y:S02]  /*9480*/  MOV R120, R112 ;  /* 0x0000007000787202 */ /* 0x000fe40000000f00 */
[C---:B------:R-:W-:Y:S03]  /*9490*/  HMMA.16816.F32.BF16 R16, R104.reuse, R22, R16 ;  /* 0x000000166810723c */ /* 0x040fe60000041810 */
[----:B------:R-:W-:Y:S01]  /*94a0*/  FMUL.FTZ R21, R2, R121 ;  /* 0x0000007902157220 */ /* 0x000fe20000410000 */
[----:B------:R-:W-:Y:S01]  /*94b0*/  MOV R121, R102 ;  /* 0x0000006600797202 */ /* 0x000fe20000000f00 */
[--C-:B------:R-:W-:Y:S01]  /*94c0*/  FFMA.FTZ R102, R172, c[0x0][0x2d0], -R153.reuse ;  /* 0x0000b400ac667a23 */ /* 0x100fe20000010899 */
[----:B------:R-:W-:Y:S01]  /*94d0*/  MOV R124, R116 ;  /* 0x00000074007c7202 */ /* 0x000fe20000000f00 */
[C---:B------:R-:W-:Y:S01]  /*94e0*/  FMUL.FTZ R22, R0.reuse, R122 ;  /* 0x0000007a00167220 */ /* 0x040fe20000410000 */
[----:B------:R-:W-:Y:S01]  /*94f0*/  MOV R122, R114 ;  /* 0x00000072007a7202 */ /* 0x000fe20000000f00 */
[C---:B------:R-:W-:Y:S01]  /*9500*/  FMUL.FTZ R23, R0.reuse, R123 ;  /* 0x0000007b00177220 */ /* 0x040fe20000410000 */
[----:B------:R-:W-:Y:S02]  /*9510*/  LDSM.16.MT88.4 R116, [R228+0x3100] ;  /* 0x00310000e474783b */ /* 0x000fe40000004200 */
[----:B------:R-:W-:Y:S01]  /*9520*/  MOV R123, R115 ;  /* 0x00000073007b7202 */ /* 0x000fe20000000f00 */
[C---:B------:R-:W-:Y:S01]  /*9530*/  FMUL.FTZ R42, R0.reuse, R142 ;  /* 0x0000008e002a7220 */ /* 0x040fe20000410000 */
[----:B------:R-:W-:Y:S01]  /*9540*/  MOV R142, R43 ;  /* 0x0000002b008e7202 */ /* 0x000fe20000000f00 */
[----:B------:R-:W-:Y:S01]  /*9550*/  FMUL.FTZ R43, R0, R143 ;  /* 0x0000008f002b7220 */ /* 0x000fe20000410000 */
[C---:B------:R-:W-:Y:S02]  /*9560*/  HMMA.16816.F32.BF16 R20, R104.reuse, R28, R20 ;  /* 0x0000001c6814723c */ /* 0x040fe40000041814 */
[----:B------:R-:W1:Y:S05]  /*9570*/  LDSM.16.MT88.4 R112, [R229+0x3100] ;  /* 0x00310000e570783b */ /* 0x000e6a0000004200 */
[C---:B------:R-:W-:Y:S01]  /*9580*/  FMUL.FTZ R28, R2.reuse, R128 ;  /* 0x00000080021c7220 */ /* 0x040fe20000410000 */
[C---:B------:R-:W-:Y:S04]  /*9590*/  HMMA.16816.F32.BF16 R24, R104.reuse, R30, R24 ;  /* 0x0000001e6818723c */ /* 0x040fe80000041818 */
[C---:B------:R-:W-:Y:S01]  /*95a0*/  FMUL.FTZ R29, R2.reuse, R129 ;  /* 0x00000081021d7220 */ /* 0x040fe20000410000 */
[----:B------:R-:W-:Y:S01]  /*95b0*/  MOV R129, R49 ;  /* 0x0000003100817202 */ /* 0x000fe20000000f00 */
[----:B------:R-:W-:Y:S01]  /*95c0*/  FMUL.FTZ R49, R2, R149 ;  /* 0x0000009502317220 */ /* 0x000fe20000410000 */
[----:B------:R-:W-:Y:S01]  /*95d0*/  MOV R128, R48 ;  /* 0x0000003000807202 */ /* 0x000fe20000000f00 */
[C---:B------:R-:W-:Y:S02]  /*95e0*/  FMUL.FTZ R30, R0.reuse, R130 ;  /* 0x00000082001e7220 */ /* 0x040fe40000410000 */
[----:B------:R2:W-:Y:S02]  /*95f0*/  MUFU.EX2 R130, R102 ;  /* 0x0000006600827308 */ /* 0x0005e40000000800 */
[----:B------:R-:W-:Y:S02]  /*9600*/  FMUL.FTZ R31, R0, R131 ;  /* 0x00000083001f7220 */ /* 0x000fe40000410000 */
[C---:B------:R-:W-:Y:S02]  /*9610*/  FMUL.FTZ R48, R2.reuse, R148 ;  /* 0x0000009402307220 */ /* 0x040fe40000410000 */
[----:B------:R-:W-:Y:S03]  /*9620*/  LDSM.16.MT88.4 R148, [R226+0x5900] ;  /* 0x00590000e294783b */ /* 0x000fe60000004200 */
[C---:B------:R-:W-:Y:S07]  /*9630*/  HMMA.16816.F32.BF16 R28, R104.reuse, R36, R28 ;  /* 0x00000024681c723c */ /* 0x040fee000004181c */
[C---:B------:R-:W-:Y:S01]  /*9640*/  FMUL.FTZ R37, R2.reuse, R137 ;  /* 0x0000008902257220 */ /* 0x040fe20000410000 */
[C---:B------:R-:W-:Y:S04]  /*9650*/  HMMA.16816.F32.BF16 R32, R104.reuse, R38, R32 ;  /* 0x000000266820723c */ /* 0x040fe80000041820 */
[----:B------:R-:W-:Y:S02]  /*9660*/  FMUL.FTZ R36, R2, R136 ;  /* 0x0000008802247220 */ /* 0x000fe40000410000 */
[--C-:B--2---:R-:W-:Y:S02]  /*9670*/  FFMA.FTZ R102, R173, c[0x0][0x2d0], -R153.reuse ;  /* 0x0000b400ad667a23 */ /* 0x104fe40000010899 */
[C---:B------:R-:W-:Y:S02]  /*9680*/  FMUL.FTZ R38, R0.reuse, R138 ;  /* 0x0000008a00267220 */ /* 0x040fe40000410000 */
[----:B------:R2:W-:Y:S02]  /*9690*/  MUFU.EX2 R137, R102 ;  /* 0x0000006600897308 */ /* 0x0005e40000000800 */
[----:B------:R-:W-:Y:S07]  /*96a0*/  FMUL.FTZ R39, R0, R139 ;  /* 0x0000008b00277220 */ /* 0x000fee0000410000 */
[C---:B------:R-:W-:Y:S07]  /*96b0*/  HMMA.16816.F32.BF16 R36, R104.reuse, R44, R36 ;  /* 0x0000002c6824723c */ /* 0x040fee0000041824 */
[C---:B------:R-:W-:Y:S01]  /*96c0*/  FMUL.FTZ R45, R2.reuse, R145 ;  /* 0x00000091022d7220 */ /* 0x040fe20000410000 */
[C---:B------:R-:W-:Y:S04]  /*96d0*/  HMMA.16816.F32.BF16 R40, R104.reuse, R46, R40 ;  /* 0x0000002e6828723c */ /* 0x040fe80000041828 */
[----:B------:R-:W-:Y:S03]  /*96e0*/  FMUL.FTZ R44, R2, R144 ;  /* 0x00000090022c7220 */ /* 0x000fe60000410000 */
[----:B------:R-:W-:Y:S02]  /*96f0*/  FMUL.FTZ R46, R0, R146 ;  /* 0x00000092002e7220 */ /* 0x000fe40000410000 */
[--C-:B--2---:R-:W-:Y:S03]  /*9700*/  FFMA.FTZ R102, R174, c[0x0][0x2d0], -R153.reuse ;  /* 0x0000b400ae667a23 */ /* 0x104fe60000010899 */
[----:B------:R-:W-:Y:S01]  /*9710*/  FMUL.FTZ R47, R0, R147 ;  /* 0x00000093002f7220 */ /* 0x000fe20000410000 */
[----:B------:R2:W-:Y:S06]  /*9720*/  MUFU.EX2 R145, R102 ;  /* 0x0000006600917308 */ /* 0x0005ec0000000800 */
[C---:B------:R-:W-:Y:S08]  /*9730*/  HMMA.16816.F32.BF16 R44, R104.reuse, R108, R44 ;  /* 0x0000006c682c723c */ /* 0x040ff0000004182c */
[C---:B------:R-:W-:Y:S01]  /*9740*/  HMMA.16816.F32.BF16 R48, R104.reuse, R110, R48 ;  /* 0x0000006e6830723c */ /* 0x040fe20000041830 */
[----:B------:R-:W3:Y:S07]  /*9750*/  LDSM.16.MT88.4 R108, [R225+0x6100] ;  /* 0x00610000e16c783b */ /* 0x000eee0000004200 */
[C---:B-1----:R-:W-:Y:S04]  /*9760*/  HMMA.16816.F32.BF16 R52, R104.reuse, R112, R52 ;  /* 0x000000706834723c */ /* 0x042fe80000041834 */
[----:B--2---:R-:W-:Y:S04]  /*9770*/  FFMA.FTZ R102, R175, c[0x0][0x2d0], -R153 ;  /* 0x0000b400af667a23 */ /* 0x004fe80000010899 */
[C---:B------:R-:W-:Y:S01]  /*9780*/  HMMA.16816.F32.BF16 R56, R104.reuse, R114, R56 ;  /* 0x000000726838723c */ /* 0x040fe20000041838 */
[----:B------:R1:W-:Y:S01]  /*9790*/  MUFU.EX2 R139, R102 ;  /* 0x00000066008b7308 */ /* 0x0003e20000000800 */
[----:B------:R-:W2:Y:S06]  /*97a0*/  LDSM.16.MT88.4 R112, [R226+0x6100] ;  /* 0x00610000e270783b */ /* 0x000eac0000004200 */
[C---:B------:R-:W-:Y:S08]  /*97b0*/  HMMA.16816.F32.BF16 R60, R104.reuse, R116, R60 ;  /* 0x00000074683c723c */ /* 0x040ff0000004183c */
[C---:B------:R-:W-:Y:S01]  /*97c0*/  HMMA.16816.F32.BF16 R64, R104.reuse, R118, R64 ;  /* 0x000000766840723c */ /* 0x040fe20000041840 */
[----:B------:R-:W4:Y:S07]  /*97d0*/  LDSM.16.MT88.4 R116, [R229+0x6100] ;  /* 0x00610000e574783b */ /* 0x000f2e0000004200 */
[C---:B---3--:R-:W-:Y:S04]  /*97e0*/  HMMA.16816.F32.BF16 R68, R104.reuse, R108, R68 ;  /* 0x0000006c6844723c */ /* 0x048fe80000041844 */
[--C-:B-1----:R-:W-:Y:S04]  /*97f0*/  FFMA.FTZ R102, R176, c[0x0][0x2d0], -R101.reuse ;  /* 0x0000b400b0667a23 */ /* 0x102fe80000010865 */
[----:B------:R1:W-:Y:S01]  /*9800*/  MUFU.EX2 R132, R102 ;  /* 0x0000006600847308 */ /* 0x0003e20000000800 */
[C---:B------:R-:W-:Y:S01]  /*9810*/  HMMA.16816.F32.BF16 R72, R104.reuse, R110, R72 ;  /* 0x0000006e6848723c */ /* 0x040fe20000041848 */
[----:B------:R-:W3:Y:S07]  /*9820*/  LDSM.16.MT88.4 R108, [R228+0x6100] ;  /* 0x00610000e46c783b */ /* 0x000eee0000004200 */
[C---:B--2---:R-:W-:Y:S08]  /*9830*/  HMMA.16816.F32.BF16 R76, R104.reuse, R112, R76 ;  /* 0x00000070684c723c */ /* 0x044ff0000004184c */
[C---:B------:R-:W-:Y:S01]  /*9840*/  HMMA.16816.F32.BF16 R80, R104.reuse, R114, R80 ;  /* 0x000000726850723c */ /* 0x040fe20000041850 */
[----:B------:R-:W2:Y:S03]  /*9850*/  LDSM.16.MT88.4 R112, [R225+0x900] ;  /* 0x00090000e170783b */ /* 0x000ea60000004200 */
[--C-:B-1----:R-:W-:Y:S04]  /*9860*/  FFMA.FTZ R102, R178, c[0x0][0x2d0], -R101.reuse ;  /* 0x0000b400b2667a23 */ /* 0x102fe80000010865 */
[C---:B----4-:R-:W-:Y:S01]  /*9870*/  HMMA.16816.F32.BF16 R84, R104.reuse, R116, R84 ;  /* 0x000000746854723c */ /* 0x050fe20000041854 */
[----:B------:R1:W4:Y:S07]  /*9880*/  MUFU.EX2 R136, R102 ;  /* 0x0000006600887308 */ /* 0x00032e0000000800 */
[C---:B------:R-:W-:Y:S01]  /*9890*/  HMMA.16816.F32.BF16 R88, R104.reuse, R118, R88 ;  /* 0x000000766858723c */ /* 0x040fe20000041858 */
[----:B------:R-:W2:Y:S07]  /*98a0*/  LDSM.16.MT88.4 R116, [R226+0x900] ;  /* 0x00090000e274783b */ /* 0x000eae0000004200 */
[C---:B---3--:R-:W-:Y:S08]  /*98b0*/  HMMA.16816.F32.BF16 R92, R104.reuse, R108, R92 ;  /* 0x0000006c685c723c */ /* 0x048ff0000004185c */
[----:B------:R-:W-:Y:S01]  /*98c0*/  HMMA.16816.F32.BF16 R96, R104, R110, R96 ;  /* 0x0000006e6860723c */ /* 0x000fe20000041860 */
[----:B------:R-:W3:Y:S03]  /*98d0*/  LDSM.16.MT88.4 R108, [R229+0x900] ;  /* 0x00090000e56c783b */ /* 0x000ee60000004200 */
[--C-:B-1----:R-:W-:Y:S03]  /*98e0*/  FFMA.FTZ R102, R177, c[0x0][0x2d0], -R101.reuse ;  /* 0x0000b400b1667a23 */ /* 0x102fe60000010865 */
[----:B----4-:R-:W-:Y:S01]  /*98f0*/  F2FP.BF16.PACK_AB R105, R136, R132 ;  /* 0x000000848869723e */ /* 0x010fe200000010ff */
[----:B------:R1:W-:Y:S01]  /*9900*/  MUFU.EX2 R144, R102 ;  /* 0x0000006600907308 */ /* 0x0003e20000000800 */
[----:B------:R-:W-:Y:S03]  /*9910*/  F2FP.BF16.PACK_AB R104, R137, R130 ;  /* 0x000000828968723e */ /* 0x000fe600000010ff */
[----:B------:R-:W-:Y:S01]  /*9920*/  F2FP.BF16.PACK_AB R106, R139, R145 ;  /* 0x000000918b6a723e */ /* 0x000fe200000010ff */
[----:B-1----:R-:W-:Y:S05]  /*9930*/  FFMA.FTZ R102, R179, c[0x0][0x2d0], -R101 ;  /* 0x0000b400b3667a23 */ /* 0x002fea0000010865 */
[----:B------:R1:W4:Y:S02]  /*9940*/  MUFU.EX2 R138, R102 ;  /* 0x00000066008a7308 */ /* 0x0003240000000800 */
[--C-:B-1----:R-:W-:Y:S01]  /*9950*/  FFMA.FTZ R102, R183, c[0x0][0x2d0], -R153.reuse ;  /* 0x0000b400b7667a23 */ /* 0x102fe20000010899 */
[----:B----4-:R-:W-:Y:S07]  /*9960*/  F2FP.BF16.PACK_AB R107, R138, R144 ;  /* 0x000000908a6b723e */ /* 0x010fee00000010ff */
[----:B------:R1:W-:Y:S01]  /*9970*/  MUFU.EX2 R141, R102 ;  /* 0x00000066008d7308 */ /* 0x0003e20000000800 */
[C---:B--2---:R-:W-:Y:S08]  /*9980*/  HMMA.16816.F32.BF16 R4, R104.reuse, R112, R4 ;  /* 0x000000706804723c */ /* 0x044ff00000041804 */
[C---:B------:R-:W-:Y:S01]  /*9990*/  HMMA.16816.F32.BF16 R8, R104.reuse, R114, R8 ;  /* 0x000000726808723c */ /* 0x040fe20000041808 */
[----:B------:R-:W2:Y:S07]  /*99a0*/  LDSM.16.MT88.4 R112, [R228+0x900] ;  /* 0x00090000e470783b */ /* 0x000eae0000004200 */
[C---:B------:R-:W-:Y:S04]  /*99b0*/  HMMA.16816.F32.BF16 R12, R104.reuse, R116, R12 ;  /* 0x00000074680c723c */ /* 0x040fe8000004180c */
[--C-:B-1----:R-:W-:Y:S04]  /*99c0*/  FFMA.FTZ R102, R182, c[0x0][0x2d0], -R153.reuse ;  /* 0x0000b400b6667a23 */ /* 0x102fe80000010899 */
[C---:B------:R-:W-:Y:S01]  /*99d0*/  HMMA.16816.F32.BF16 R16, R104.reuse, R118, R16 ;  /* 0x000000766810723c */ /* 0x040fe20000041810 */
[----:B------:R1:W4:Y:S01]  /*99e0*/  MUFU.EX2 R147, R102 ;  /* 0x0000006600937308 */ /* 0x0003220000000800 */
[----:B------:R-:W4:Y:S06]  /*99f0*/  LDSM.16.MT88.4 R116, [R225+0x3900] ;  /* 0x00390000e174783b */ /* 0x000f2c0000004200 */
[C---:B---3--:R-:W-:Y:S08]  /*9a00*/  HMMA.16816.F32.BF16 R20, R104.reuse, R108, R20 ;  /* 0x0000006c6814723c */ /* 0x048ff00000041814 */
[C---:B------:R-:W-:Y:S01]  /*9a10*/  HMMA.16816.F32.BF16 R24, R104.reuse, R110, R24 ;  /* 0x0000006e6818723c */ /* 0x040fe20000041818 */
[----:B------:R-:W3:Y:S07]  /*9a20*/  LDSM.16.MT88.4 R108, [R226+0x3900] ;  /* 0x00390000e26c783b */ /* 0x000eee0000004200 */
[C---:B--2---:R-:W-:Y:S04]  /*9a30*/  HMMA.16816.F32.BF16 R28, R104.reuse, R112, R28 ;  /* 0x00000070681c723c */ /* 0x044fe8000004181c */
[--C-:B-1----:R-:W-:Y:S04]  /*9a40*/  FFMA.FTZ R102, R181, c[0x0][0x2d0], -R153.reuse ;  /* 0x0000b400b5667a23 */ /* 0x102fe80000010899 */
[----:B------:R1:W-:Y:S01]  /*9a50*/  MUFU.EX2 R146, R102 ;  /* 0x0000006600927308 */ /* 0x0003e20000000800 */
[C---:B------:R-:W-:Y:S01]  /*9a60*/  HMMA.16816.F32.BF16 R32, R104.reuse, R114, R32 ;  /* 0x000000726820723c */ /* 0x040fe20000041820 */
[----:B------:R-:W2:Y:S07]  /*9a70*/  LDSM.16.MT88.4 R112, [R229+0x3900] ;  /* 0x00390000e570783b */ /* 0x000eae0000004200 */
[C---:B----4-:R-:W-:Y:S08]  /*9a80*/  HMMA.16816.F32.BF16 R36, R104.reuse, R116, R36 ;  /* 0x000000746824723c */ /* 0x050ff00000041824 */
[C---:B------:R-:W-:Y:S01]  /*9a90*/  HMMA.16816.F32.BF16 R40, R104.reuse, R118, R40 ;  /* 0x000000766828723c */ /* 0x040fe20000041828 */
[----:B------:R-:W4:Y:S03]  /*9aa0*/  LDSM.16.MT88.4 R116, [R228+0x3900] ;  /* 0x00390000e474783b */ /* 0x000f260000004200 */
[----:B-1----:R-:W-:Y:S04]  /*9ab0*/  FFMA.FTZ R102, R180, c[0x0][0x2d0], -R153 ;  /* 0x0000b400b4667a23 */ /* 0x002fe80000010899 */
[C---:B---3--:R-:W-:Y:S01]  /*9ac0*/  HMMA.16816.F32.BF16 R44, R104.reuse, R108, R44 ;  /* 0x0000006c682c723c */ /* 0x048fe2000004182c */
[----:B------:R1:W3:Y:S07]  /*9ad0*/  MUFU.EX2 R131, R102 ;  /* 0x0000006600837308 */ /* 0x0002ee0000000800 */
[C---:B------:R-:W-:Y:S01]  /*9ae0*/  HMMA.16816.F32.BF16 R48, R104.reuse, R110, R48 ;  /* 0x0000006e6830723c */ /* 0x040fe20000041830 */
[----:B------:R-:W3:Y:S07]  /*9af0*/  LDSM.16.MT88.4 R108, [R225+0x6900] ;  /* 0x00690000e16c783b */ /* 0x000eee0000004200 */
[C---:B--2---:R-:W-:Y:S08]  /*9b00*/  HMMA.16816.F32.BF16 R52, R104.reuse, R112, R52 ;  /* 0x000000706834723c */ /* 0x044ff00000041834 */
[C---:B------:R-:W-:Y:S01]  /*9b10*/  HMMA.16816.F32.BF16 R56, R104.reuse, R114, R56 ;  /* 0x000000726838723c */ /* 0x040fe20000041838 */
[----:B------:R-:W2:Y:S03]  /*9b20*/  LDSM.16.MT88.4 R112, [R226+0x6900] ;  /* 0x00690000e270783b */ /* 0x000ea60000004200 */
[--C-:B-1----:R-:W-:Y:S04]  /*9b30*/  FFMA.FTZ R102, R251, c[0x0][0x2d0], -R101.reuse ;  /* 0x0000b400fb667a23 */ /* 0x102fe80000010865 */
[----:B------:R1:W-:Y:S01]  /*9b40*/  MUFU.EX2 R181, R102 ;  /* 0x0000006600b57308 */ /* 0x0003e20000000800 */
[C---:B----4-:R-:W-:Y:S08]  /*9b50*/  HMMA.16816.F32.BF16 R60, R104.reuse, R116, R60 ;  /* 0x00000074683c723c */ /* 0x050ff0000004183c */
[C---:B------:R-:W-:Y:S01]  /*9b60*/  HMMA.16816.F32.BF16 R64, R104.reuse, R118, R64 ;  /* 0x000000766840723c */ /* 0x040fe20000041840 */
[----:B------:R-:W4:Y:S07]  /*9b70*/  LDSM.16.MT88.4 R116, [R229+0x6900] ;  /* 0x00690000e574783b */ /* 0x000f2e0000004200 */
[C---:B---3--:R-:W-:Y:S04]  /*9b80*/  HMMA.16816.F32.BF16 R68, R104.reuse, R108, R68 ;  /* 0x0000006c6844723c */ /* 0x048fe80000041844 */
[--C-:B-1----:R-:W-:Y:S04]  /*9b90*/  FFMA.FTZ R102, R142, c[0x0][0x2d0], -R101.reuse ;  /* 0x0000b4008e667a23 */ /* 0x102fe80000010865 */
[C---:B------:R-:W-:Y:S01]  /*9ba0*/  HMMA.16816.F32.BF16 R72, R104.reuse, R110, R72 ;  /* 0x0000006e6848723c */ /* 0x040fe20000041848 */
[----:B------:R-:W1:Y:S01]  /*9bb0*/  LDSM.16.MT88.4 R108, [R228+0x6900] ;  /* 0x00690000e46c783b */ /* 0x000e620000004200 */
[----:B------:R3:W1:Y:S06]  /*9bc0*/  MUFU.EX2 R180, R102 ;  /* 0x0000006600b47308 */ /* 0x00066c0000000800 */
[C---:B--2---:R-:W-:Y:S08]  /*9bd0*/  HMMA.16816.F32.BF16 R76, R104.reuse, R112, R76 ;  /* 0x00000070684c723c */ /* 0x044ff0000004184c */
[C---:B------:R-:W-:Y:S01]  /*9be0*/  HMMA.16816.F32.BF16 R80, R104.reuse, R114, R80 ;  /* 0x000000726850723c */ /* 0x040fe20000041850 */
[----:B------:R-:W2:Y:S07]  /*9bf0*/  LDSM.16.MT88.4 R112, [R225+0x1100] ;  /* 0x00110000e170783b */ /* 0x000eae0000004200 */
[C---:B----4-:R-:W-:Y:S04]  /*9c00*/  HMMA.16816.F32.BF16 R84, R104.reuse, R116, R84 ;  /* 0x000000746854723c */ /* 0x050fe80000041854 */
[--C-:B---3--:R-:W-:Y:S04]  /*9c10*/  FFMA.FTZ R102, R252, c[0x0][0x2d0], -R101.reuse ;  /* 0x0000b400fc667a23 */ /* 0x108fe80000010865 */
        /* <DEDUP_REMOVED lines=33> */
[--C-:B--2---:R-:W-:Y:S04]  /*9e30*/  FFMA.FTZ R102, R129, c[0x0][0x2d0], -R153.reuse ;  /* 0x0000b40081667a23 */ /* 0x104fe80000010899 */
[C---:B-1----:R-:W-:Y:S01]  /*9e40*/  HMMA.16816.F32.BF16 R44, R104.reuse, R108, R44 ;  /* 0x0000006c682c723c */ /* 0x042fe2000004182c */
[----:B------:R1:W2:Y:S03]  /*9e50*/  MUFU.EX2 R135, R102 ;  /* 0x0000006600877308 */ /* 0x0002a60000000800 */
[--C-:B------:R-:W-:Y:S02]  /*9e60*/  FFMA.FTZ R129, R171, c[0x0][0x2d0], -R153.reuse ;  /* 0x0000b400ab817a23 */ /* 0x100fe40000010899 */
[----:B------:R-:W-:Y:S02]  /*9e70*/  FFMA.FTZ R171, R170, c[0x0][0x2d0], -R153 ;  /* 0x0000b400aaab7a23 */ /* 0x000fe40000010899 */
[C---:B------:R-:W-:Y:S01]  /*9e80*/  HMMA.16816.F32.BF16 R48, R104.reuse, R110, R48 ;  /* 0x0000006e6830723c */ /* 0x040fe20000041830 */
[----:B------:R-:W2:Y:S02]  /*9e90*/  LDSM.16.MT88.4 R108, [R225+0x7100] ;  /* 0x00710000e16c783b */ /* 0x000ea40000004200 */
[----:B------:R4:W-:Y:S05]  /*9ea0*/  MUFU.EX2 R176, R129 ;  /* 0x0000008100b07308 */ /* 0x0009ea0000000800 */
[C---:B---3--:R-:W-:Y:S05]  /*9eb0*/  HMMA.16816.F32.BF16 R52, R104.reuse, R112, R52 ;  /* 0x000000706834723c */ /* 0x048fea0000041834 */
[----:B------:R-:W-:Y:S03]  /*9ec0*/  MUFU.EX2 R171, R171 ;  /* 0x000000ab00ab7308 */ /* 0x000fe60000000800 */
[C---:B------:R-:W-:Y:S01]  /*9ed0*/  HMMA.16816.F32.BF16 R56, R104.reuse, R114, R56 ;  /* 0x000000726838723c */ /* 0x040fe20000041838 */
[----:B------:R-:W3:Y:S03]  /*9ee0*/  LDSM.16.MT88.4 R112, [R226+0x7100] ;  /* 0x00710000e270783b */ /* 0x000ee60000004200 */
[--C-:B-1----:R-:W-:Y:S04]  /*9ef0*/  FFMA.FTZ R102, R128, c[0x0][0x2d0], -R101.reuse ;  /* 0x0000b40080667a23 */ /* 0x102fe80000010865 */
[----:B------:R1:W-:Y:S01]  /*9f00*/  MUFU.EX2 R175, R102 ;  /* 0x0000006600af7308 */ /* 0x0003e20000000800 */
[C---:B----4-:R-:W-:Y:S03]  /*9f10*/  HMMA.16816.F32.BF16 R60, R104.reuse, R116, R60 ;  /* 0x00000074683c723c */ /* 0x050fe6000004183c */
[----:B------:R-:W-:Y:S05]  /*9f20*/  MOV R129, R141 ;  /* 0x0000008d00817202 */ /* 0x000fea0000000f00 */
[C---:B------:R-:W-:Y:S01]  /*9f30*/  HMMA.16816.F32.BF16 R64, R104.reuse, R118, R64 ;  /* 0x000000766840723c */ /* 0x040fe20000041840 */
[----:B------:R-:W4:Y:S07]  /*9f40*/  LDSM.16.MT88.4 R116, [R229+0x7100] ;  /* 0x00710000e574783b */ /* 0x000f2e0000004200 */
[C---:B--2---:R-:W-:Y:S04]  /*9f50*/  HMMA.16816.F32.BF16 R68, R104.reuse, R108, R68 ;  /* 0x0000006c6844723c */ /* 0x044fe80000041844 */
[--C-:B-1----:R-:W-:Y:S04]  /*9f60*/  FFMA.FTZ R102, R127, c[0x0][0x2d0], -R101.reuse ;  /* 0x0000b4007f667a23 */ /* 0x102fe80000010865 */
[C---:B------:R-:W-:Y:S01]  /*9f70*/  HMMA.16816.F32.BF16 R72, R104.reuse, R110, R72 ;  /* 0x0000006e6848723c */ /* 0x040fe20000041848 */
[----:B------:R-:W1:Y:S01]  /*9f80*/  LDSM.16.MT88.4 R108, [R228+0x7100] ;  /* 0x00710000e46c783b */ /* 0x000e620000004200 */
[----:B------:R2:W1:Y:S06]  /*9f90*/  MUFU.EX2 R174, R102 ;  /* 0x0000006600ae7308 */ /* 0x00046c0000000800 */
[C---:B---3--:R-:W-:Y:S08]  /*9fa0*/  HMMA.16816.F32.BF16 R76, R104.reuse, R112, R76 ;  /* 0x00000070684c723c */ /* 0x048ff0000004184c */
        /* <DEDUP_REMOVED lines=10> */
[----:B--2---:R-:W-:Y:S03]  /*a050*/  FFMA.FTZ R102, R125, c[0x0][0x2d0], -R101 ;  /* 0x0000b4007d667a23 */ /* 0x004fe60000010865 */
[----:B------:R-:W-:Y:S02]  /*a060*/  F2FP.BF16.PACK_AB R104, R133, R140 ;  /* 0x0000008c8568723e */ /* 0x000fe400000010ff */
[----:B------:R-:W2:Y:S01]  /*a070*/  LDL.LU R125, [R1] ;  /* 0x00000000017d7983 */ /* 0x000ea20000300800 */
[----:B------:R3:W3:Y:S02]  /*a080*/  MUFU.EX2 R172, R102 ;  /* 0x0000006600ac7308 */ /* 0x0006e40000000800 */
[----:B------:R-:W-:Y:S02]  /*a090*/  F2FP.BF16.PACK_AB R106, R135, R134 ;  /* 0x00000086876a723e */ /* 0x000fe400000010ff */
[----:B------:R-:W-:Y:S01]  /*a0a0*/  F2FP.BF16.PACK_AB R105, R174, R175 ;  /* 0x000000afae69723e */ /* 0x000fe200000010ff */
[--C-:B---3--:R-:W-:Y:S01]  /*a0b0*/  FFMA.FTZ R102, R124, c[0x0][0x2d0], -R153.reuse ;  /* 0x0000b4007c667a23 */ /* 0x108fe20000010899 */
[----:B------:R-:W-:Y:S01]  /*a0c0*/  F2FP.BF16.PACK_AB R107, R172, R173 ;  /* 0x000000adac6b723e */ /* 0x000fe200000010ff */
[----:B------:R-:W3:Y:S03]  /*a0d0*/  LDL.LU R124, [R1+0x4] ;  /* 0x00000400017c7983 */ /* 0x000ee60000300800 */
[----:B------:R1:W-:Y:S03]  /*a0e0*/  MUFU.EX2 R251, R102 ;  /* 0x0000006600fb7308 */ /* 0x0003e60000000800 */
        /* <DEDUP_REMOVED lines=58> */
[C---:B------:R-:W-:Y:S02]  /*a490*/  HMMA.16816.F32.BF16 R4, R104.reuse, R112, R4 ;  /* 0x000000706804723c */ /* 0x040fe40000041804 */
[----:B------:R4:W5:Y:S05]  /*a4a0*/  LDL.LU R159, [R1+0x58] ;  /* 0x00005800019f7983 */ /* 0x00096a0000300800 */
[----:B------:R-:W1:Y:S01]  /*a4b0*/  MUFU.EX2 R170, R153 ;  /* 0x0000009900aa7308 */ /* 0x000e620000000800 */
        /* <DEDUP_REMOVED lines=13> */
[----:B------:R-:W-:Y:S01]  /*a590*/  F2FP.BF16.PACK_AB R154, R170, R171 ;  /* 0x000000abaa9a723e */ /* 0x000fe200000010ff */
        /* <DEDUP_REMOVED lines=142> */
.L_x_24:
[----:B----4-:R-:W2:Y:S04]  /*ae80*/  LDL.LU R2, [R1] ;  /* 0x0000000001027983 */ /* 0x010ea80000300800 */
[----:B------:R-:W3:Y:S01]  /*ae90*/  LDL.LU R4, [R1+0x4] ;  /* 0x0000040001047983 */ /* 0x000ee20000300800 */
[----:B------:R-:W-:-:S02]  /*aea0*/  MOV R41, 0xff800000 ;  /* 0xff80000000297802 */ /* 0x000fc40000000f00 */
[----:B------:R-:W-:Y:S02]  /*aeb0*/  MOV R42, 0xff800000 ;  /* 0xff800000002a7802 */ /* 0x000fe40000000f00 */
[----:B------:R-:W-:Y:S01]  /*aec0*/  PLOP3.LUT P2, PT, PT, PT, PT, 0x8, 0x0 ;  /* 0x000000000000781c */ /* 0x000fe20003f4e170 */
[----:B--2---:R-:W1:Y:S04]  /*aed0*/  SHFL.BFLY PT, R6, R2, 0x2, 0x1f ;  /* 0x0c401f0002067f89 */ /* 0x004e6800000e0000 */
[----:B---3--:R-:W2:Y:S01]  /*aee0*/  SHFL.BFLY PT, R0, R4, 0x2, 0x1f ;  /* 0x0c401f0004007f89 */ /* 0x008ea200000e0000 */
[----:B-1----:R-:W-:Y:S02]  /*aef0*/  FADD.FTZ R6, R6, R2 ;  /* 0x0000000206067221 */ /* 0x002fe40000010000 */
[----:B--2---:R-:W-:-:S03]  /*af00*/  FADD.FTZ R0, R0, R4 ;  /* 0x0000000400007221 */ /* 0x004fc60000010000 */
[----:B------:R-:W1:Y:S04]  /*af10*/  SHFL.BFLY PT, R2, R6, 0x1, 0x1f ;  /* 0x0c201f0006027f89 */ /* 0x000e6800000e0000 */
[----:B------:R-:W2:Y:S01]  /*af20*/  SHFL.BFLY PT, R7, R0, 0x1, 0x1f ;  /* 0x0c201f0000077f89 */ /* 0x000ea200000e0000 */
[----:B-1----:R-:W-:Y:S01]  /*af30*/  FADD.FTZ R6, R6, R2 ;  /* 0x0000000206067221 */ /* 0x002fe20000010000 */
[----:B------:R-:W-:Y:S01]  /*af40*/  MOV R2, RZ ;  /* 0x000000ff00027202 */ /* 0x000fe20000000f00 */
[----:B--2---:R-:W-:-:S03]  /*af50*/  FADD.FTZ R7, R7, R0 ;  /* 0x0000000007077221 */ /* 0x004fc60000010000 */
[----:B------:R-:W-:Y:S02]  /*af60*/  FSETP.NE.FTZ.AND P1, PT, R6, RZ, PT ;  /* 0x000000ff0600720b */ /* 0x000fe40003f35000 */
[----:B------:R-:W-:Y:S02]  /*af70*/  MOV R0, RZ ;  /* 0x000000ff00007202 */ /* 0x000fe40000000f00 */
[----:B------:R-:W-:-:S09]  /*af80*/  FSETP.NE.FTZ.AND P0, PT, R7, RZ, PT ;  /* 0x000000ff0700720b */ /* 0x000fd20003f15000 */
[----:B------:R-:W1:Y:S01]  /*af90*/  @P1 MUFU.RCP R2, R6 ;  /* 0x0000000600021308 */ /* 0x000e620000001000 */
[----:B------:R-:W-:-:S05]  /*afa0*/  @P1 MOV R4, 0x3f317218 ;  /* 0x3f31721800041802 */ /* 0x000fca0000000f00 */
[----:B------:R-:W-:Y:S02]  /*afb0*/  @P1 FMUL.FTZ R5, R4, c[0x0][0x2d0] ;  /* 0x0000b40004051a20 */ /* 0x000fe40000410000 */
[----:B------:R-:W-:Y:S08]  /*afc0*/  @P0 MUFU.RCP R0, R7 ;  /* 0x0000000700000308 */ /* 0x000ff00000001000 */
[----:B------:R-:W2:Y:S01]  /*afd0*/  @P1 MUFU.LG2 R6, R6 ;  /* 0x0000000600061308 */ /* 0x000ea20000000c00 */
[----:B-1----:R-:W-:-:S02]  /*afe0*/  FMUL.FTZ R104, R2, R104 ;  /* 0x0000006802687220 */ /* 0x002fc40000410000 */
[C---:B------:R-:W-:Y:S02]  /*aff0*/  FMUL.FTZ R8, R2.reuse, R105 ;  /* 0x0000006902087220 */ /* 0x040fe40000410000 */
[C---:B------:R-:W-:Y:S02]  /*b000*/  FMUL.FTZ R108, R2.reuse, R108 ;  /* 0x0000006c026c7220 */ /* 0x040fe40000410000 */
[C---:B------:R-:W-:Y:S01]  /*b010*/  FMUL.FTZ R109, R2.reuse, R109 ;  /* 0x0000006d026d7220 */ /* 0x040fe20000410000 */
[----:B------:R-:W1:Y:S01]  /*b020*/  @P0 MUFU.LG2 R7, R7 ;  /* 0x0000000700070308 */ /* 0x000e620000000c00 */
        /* <DEDUP_REMOVED lines=43> */
[----:B------:R-:W-:Y:S01]  /*b2e0*/  FMUL.FTZ R14, R2, R97 ;  /* 0x00000061020e7220 */ /* 0x000fe20000410000 */
[----:B------:R-:W-:Y:S01]  /*b2f0*/  @P0 MOV R2, 0x3f317218 ;  /* 0x3f31721800020802 */ /* 0x000fe20000000f00 */
[----:B--2---:R-:W-:-:S02]  /*b300*/  @P1 FMUL.FTZ R6, R6, 0.69314718246459960938 ;  /* 0x3f31721806061820 */ /* 0x004fc40000410000 */
[----:B-1----:R-:W-:Y:S02]  /*b310*/  @P0 FMUL.FTZ R4, R7, 0.69314718246459960938 ;  /* 0x3f31721807040820 */ /* 0x002fe40000410000 */
[----:B------:R-:W-:Y:S02]  /*b320*/  @P0 FMUL.FTZ R2, R2, c[0x0][0x2d0] ;  /* 0x0000b40002020a20 */ /* 0x000fe40000410000 */
        /* <DEDUP_REMOVED lines=47> */
[----:B------:R-:W-:Y:S02]  /*b620*/  FMUL.FTZ R99, R0, R99 ;  /* 0x0000006300637220 */ /* 0x000fe40000410000 */
[----:B------:R-:W-:Y:S02]  /*b630*/  @P1 FFMA.FTZ R41, R5, R100, R6 ;  /* 0x0000006405291223 */ /* 0x000fe40000010006 */
[----:B------:R-:W-:Y:S02]  /*b640*/  @P0 FFMA.FTZ R42, R2, R3, R4 ;  /* 0x00000003022a0223 */ /* 0x000fe40000010004 */
.L_x_22:
[----:B-1----:R-:W-:Y:S05]  /*b650*/  @P2 BRA `(.L_x_26) ;  /* 0x000016b000002947 */ /* 0x002fea0003800000 */
[----:B------:R-:W2:Y:S01]  /*b660*/  LDL R45, [R1+0x20] ;  /* 0x00002000012d7983 */ /* 0x000ea20000100800 */
[----:B------:R-:W-:Y:S02]  /*b670*/  F2FP.BF16.PACK_AB R8, R8, R104 ;  /* 0x000000680808723e */ /* 0x000fe400000010ff */
[----:B------:R-:W-:Y:S01]  /*b680*/  F2FP.BF16.PACK_AB R5, R107, R106 ;  /* 0x0000006a6b05723e */ /* 0x000fe200000010ff */
[----:B------:R-:W1:Y:S01]  /*b690*/  S2R R44, SR_TID.X ;  /* 0x00000000002c7919 */ /* 0x000e620000002100 */
[----:B------:R-:W-:-:S02]  /*b6a0*/  F2FP.BF16.PACK_AB R6, R109, R108 ;  /* 0x0000006c6d06723e */ /* 0x000fc400000010ff */
[----:B------:R-:W-:Y:S02]  /*b6b0*/  F2FP.BF16.PACK_AB R110, R111, R110 ;  /* 0x0000006e6f6e723e */ /* 0x000fe400000010ff */
[----:B------:R-:W-:Y:S02]  /*b6c0*/  F2FP.BF16.PACK_AB R38, R38, R112 ;  /* 0x000000702626723e */ /* 0x000fe400000010ff */
[----:B------:R-:W-:Y:S02]  /*b6d0*/  F2FP.BF16.PACK_AB R114, R115, R114 ;  /* 0x000000727372723e */ /* 0x000fe400000010ff */
[----:B------:R-:W-:Y:S02]  /*b6e0*/  F2FP.BF16.PACK_AB R7, R117, R116 ;  /* 0x000000747507723e */ /* 0x000fe400000010ff */
[----:B------:R-:W-:Y:S02]  /*b6f0*/  F2FP.BF16.PACK_AB R118, R119, R118 ;  /* 0x000000767776723e */ /* 0x000fe400000010ff */
[----:B------:R-:W-:-:S02]  /*b700*/  F2FP.BF16.PACK_AB R37, R37, R120 ;  /* 0x000000782525723e */ /* 0x000fc400000010ff */
[----:B------:R-:W-:Y:S02]  /*b710*/  F2FP.BF16.PACK_AB R122, R123, R122 ;  /* 0x0000007a7b7a723e */ /* 0x000fe400000010ff */
[----:B------:R-:W-:Y:S02]  /*b720*/  F2FP.BF16.PACK_AB R36, R36, R124 ;  /* 0x0000007c2424723e */ /* 0x000fe400000010ff */
[----:B------:R-:W-:Y:S02]  /*b730*/  F2FP.BF16.PACK_AB R126, R127, R126 ;  /* 0x0000007e7f7e723e */ /* 0x000fe400000010ff */
[----:B------:R-:W-:Y:S02]  /*b740*/  F2FP.BF16.PACK_AB R35, R35, R128 ;  /* 0x000000802323723e */ /* 0x000fe400000010ff */
[----:B------:R-:W-:Y:S02]  /*b750*/  F2FP.BF16.PACK_AB R130, R131, R130 ;  /* 0x000000828382723e */ /* 0x000fe400000010ff */
[----:B-1----:R-:W-:-:S02]  /*b760*/  SHF.R.S32.HI R43, RZ, 0x1f, R44 ;  /* 0x0000001fff2b7819 */ /* 0x002fc4000001142c */
[----:B------:R-:W-:Y:S02]  /*b770*/  F2FP.BF16.PACK_AB R34, R34, R132 ;  /* 0x000000842222723e */ /* 0x000fe400000010ff */
[CC--:B------:R-:W-:Y:S02]  /*b780*/  LEA.HI R2, R43.reuse, R44.reuse, RZ, 0x2 ;  /* 0x0000002c2b027211 */ /* 0x0c0fe400078f10ff */
[----:B------:R-:W-:Y:S02]  /*b790*/  LEA.HI R40, R43, R44, RZ, 0x5 ;  /* 0x0000002c2b287211 */ /* 0x000fe400078f28ff */
[--C-:B------:R-:W-:Y:S02]  /*b7a0*/  SHF.R.S32.HI R4, RZ, 0x2, R2.reuse ;  /* 0x00000002ff047819 */ /* 0x100fe40000011402 */
[----:B------:R-:W-:Y:S02]  /*b7b0*/  SHF.R.S32.HI R0, RZ, 0x1f, R2 ;  /* 0x0000001fff007819 */ /* 0x000fe40000011402 */
[----:B------:R-:W-:-:S02]  /*b7c0*/  SHF.R.S32.HI R39, RZ, 0x5, R40 ;  /* 0x00000005ff277819 */ /* 0x000fc40000011428 */
[----:B------:R-:W-:Y:S02]  /*b7d0*/  LEA.HI R0, R0, R4, RZ, 0x3 ;  /* 0x0000000400007211 */ /* 0x000fe400078f18ff */
[----:B------:R-:W-:Y:S02]  /*b7e0*/  F2FP.BF16.PACK_AB R134, R135, R134 ;  /* 0x000000868786723e */ /* 0x000fe400000010ff */
[----:B------:R-:W-:Y:S02]  /*b7f0*/  LOP3.LUT R0, R0, 0xfffffff8, RZ, 0xc0, !PT ;  /* 0xfffffff800007812 */ /* 0x000fe400078ec0ff */
[----:B------:R-:W-:Y:S02]  /*b800*/  F2FP.BF16.PACK_AB R33, R33, R136 ;  /* 0x000000882121723e */ /* 0x000fe400000010ff */
[----:B------:R-:W-:Y:S01]  /*b810*/  F2FP.BF16.PACK_AB R138, R139, R138 ;  /* 0x0000008a8b8a723e */ /* 0x000fe200000010ff */
[----:B------:R-:W-:Y:S01]  /*b820*/  IMAD.IADD R4, R4, 0x1, -R0 ;  /* 0x0000000104047824 */ /* 0x000fe200078e0a00 */
[----:B------:R-:W-:-:S02]  /*b830*/  LOP3.LUT R0, R2, 0xfffffffc, RZ, 0xc0, !PT ;  /* 0xfffffffc02007812 */ /* 0x000fc400078ec0ff */
[----:B------:R-:W-:Y:S01]  /*b840*/  F2FP.BF16.PACK_AB R32, R32, R140 ;  /* 0x0000008c2020723e */ /* 0x000fe200000010ff */
[C---:B------:R-:W-:Y:S01]  /*b850*/  IMAD.SHL.U32 R2, R4.reuse, 0x40, RZ ;  /* 0x0000004004027824 */ /* 0x040fe200078e00ff */
[----:B------:R-:W-:Y:S01]  /*b860*/  LOP3.LUT R3, R4, 0x1, RZ, 0xc0, !PT ;  /* 0x0000000104037812 */ /* 0x000fe200078ec0ff */
[----:B------:R-:W-:Y:S01]  /*b870*/  IMAD.IADD R26, R44, 0x1, -R0 ;  /* 0x000000012c1a7824 */ /* 0x000fe200078e0a00 */
[----:B------:R-:W-:Y:S02]  /*b880*/  F2FP.BF16.PACK_AB R142, R143, R142 ;  /* 0x0000008e8f8e723e */ /* 0x000fe400000010ff */
[----:B------:R-:W-:Y:S01]  /*b890*/  LOP3.LUT R0, R2, 0x1c0, RZ, 0xc0, !PT ;  /* 0x000001c002007812 */ /* 0x000fe200078ec0ff */
[----:B------:R-:W-:Y:S01]  /*b8a0*/  IMAD R2, R39, 0x200, R26 ;  /* 0x0000020027027824 */ /* 0x000fe200078e021a */
[----:B------:R-:W-:Y:S02]  /*b8b0*/  ISETP.NE.U32.AND P0, PT, R3, 0x1, PT ;  /* 0x000000010300780c */ /* 0x000fe40003f05070 */
[----:B------:R-:W-:-:S02]  /*b8c0*/  LEA.HI R0, R0, R0, RZ, 0x1d ;  /* 0x0000000000007211 */ /* 0x000fc400078fe8ff */
[----:B------:R-:W-:Y:S01]  /*b8d0*/  R2P PR, R4, 0x6 ;  /* 0x0000000604007804 */ /* 0x000fe20000000000 */
[----:B------:R-:W-:Y:S01]  /*b8e0*/  IMAD.MOV.U32 R4, RZ, RZ, 0x20 ;  /* 0x00000020ff047424 */ /* 0x000fe200078e00ff */
[----:B------:R-:W-:Y:S01]  /*b8f0*/  F2FP.BF16.PACK_AB R31, R31, R144 ;  /* 0x000000901f1f723e */ /* 0x000fe200000010ff */
[----:B------:R-:W-:Y:S01]  /*b900*/  IMAD.U32 R0, R2, 0x2, R0 ;  /* 0x0000000202007824 */ /* 0x000fe200078e0000 */
[----:B------:R-:W-:Y:S02]  /*b910*/  F2FP.BF16.PACK_AB R146, R147, R146 ;  /* 0x000000929392723e */ /* 0x000fe400000010ff */
[----:B------:R-:W-:Y:S01]  /*b920*/  SEL R4, R4, 0xffffffe0, !P1 ;  /* 0xffffffe004047807 */ /* 0x000fe20004800000 */
[----:B------:R-:W-:Y:S01]  /*b930*/  IMAD.SHL.U32 R0, R0, 0x2, RZ ;  /* 0x0000000200007824 */ /* 0x000fe200078e00ff */
[----:B------:R-:W-:Y:S01]  /*b940*/  BAR.SYNC.DEFER_BLOCKING 0x1, 0x100 ;  /* 0x0044000000007b1d */ /* 0x000fe20000010000 */
[----:B------:R-:W-:Y:S02]  /*b950*/  F2FP.BF16.PACK_AB R30, R30, R148 ;  /* 0x000000941e1e723e */ /* 0x000fe400000010ff */
[----:B------:R-:W-:-:S02]  /*b960*/  F2FP.BF16.PACK_AB R150, R151, R150 ;  /* 0x000000969796723e */ /* 0x000fc400000010ff */
[C---:B------:R-:W-:Y:S02]  /*b970*/  IADD3 R3, R0.reuse, 0x80, RZ ;  /* 0x0000008000037810 */ /* 0x040fe40007ffe0ff */
[C---:B------:R-:W-:Y:S02]  /*b980*/  IADD3 R2, R0.reuse, 0x70, RZ ;  /* 0x0000007000027810 */ /* 0x040fe40007ffe0ff */
[----:B------:R-:W-:Y:S01]  /*b990*/  @P0 IADD3 R2, R3, 0x10, RZ ;  /* 0x0000001003020810 */ /* 0x000fe20007ffe0ff */
[----:B------:R-:W-:Y:S01]  /*b9a0*/  IMAD.IADD R3, R0, 0x1, R4 ;  /* 0x0000000100037824 */ /* 0x000fe200078e0204 */
[----:B------:R-:W-:Y:S02]  /*b9b0*/  F2FP.BF16.PACK_AB R29, R29, R52 ;  /* 0x000000341d1d723e */ /* 0x000fe400000010ff */
[----:B------:R-:W-:Y:S02]  /*b9c0*/  F2FP.BF16.PACK_AB R54, R55, R54 ;  /* 0x000000363736723e */ /* 0x000fe400000010ff */
[----:B------:R-:W-:-:S02]  /*b9d0*/  F2FP.BF16.PACK_AB R28, R28, R56 ;  /* 0x000000381c1c723e */ /* 0x000fc400000010ff */
[----:B------:R-:W-:Y:S02]  /*b9e0*/  F2FP.BF16.PACK_AB R58, R59, R58 ;  /* 0x0000003a3b3a723e */ /* 0x000fe400000010ff */
[----:B------:R-:W-:Y:S02]  /*b9f0*/  F2FP.BF16.PACK_AB R27, R27, R60 ;  /* 0x0000003c1b1b723e */ /* 0x000fe400000010ff */
[----:B------:R-:W-:Y:S02]  /*ba00*/  F2FP.BF16.PACK_AB R62, R63, R62 ;  /* 0x0000003e3f3e723e */ /* 0x000fe400000010ff */
[----:B------:R-:W-:Y:S01]  /*ba10*/  F2FP.BF16.PACK_AB R25, R25, R64 ;  /* 0x000000401919723e */ /* 0x000fe200000010ff */
[----:B------:R1:W-:Y:S01]  /*ba20*/  STS [R0+0x80], R8 ;  /* 0x0000800800007388 */ /* 0x0003e20000000800 */
[----:B------:R-:W-:Y:S02]  /*ba30*/  F2FP.BF16.PACK_AB R67, R67, R66 ;  /* 0x000000424343723e */ /* 0x000fe400000010ff */
[----:B------:R-:W-:Y:S01]  /*ba40*/  F2FP.BF16.PACK_AB R24, R24, R68 ;  /* 0x000000441818723e */ /* 0x000fe200000010ff */
[----:B------:R-:W-:Y:S01]  /*ba50*/  STS [R0+0x480], R5 ;  /* 0x0004800500007388 */ /* 0x000fe20000000800 */
[----:B------:R-:W-:-:S02]  /*ba60*/  F2FP.BF16.PACK_AB R23, R23, R70 ;  /* 0x000000461717723e */ /* 0x000fc400000010ff */
[----:B------:R-:W-:Y:S01]  /*ba70*/  F2FP.BF16.PACK_AB R22, R22, R72 ;  /* 0x000000481616723e */ /* 0x000fe200000010ff */
[----:B------:R3:W-:Y:S01]  /*ba80*/  STS [R2], R6 ;  /* 0x0000000602007388 */ /* 0x0007e20000000800 */
[----:B------:R-:W-:Y:S02]  /*ba90*/  F2FP.BF16.PACK_AB R21, R21, R74 ;  /* 0x0000004a1515723e */ /* 0x000fe400000010ff */
[----:B------:R-:W-:Y:S01]  /*baa0*/  F2FP.BF16.PACK_AB R20, R20, R76 ;  /* 0x0000004c1414723e */ /* 0x000fe200000010ff */
[----:B------:R-:W-:Y:S01]  /*bab0*/  STS [R2+0x400], R110 ;  /* 0x0004006e02007388 */ /* 0x000fe20000000800 */
        /* <DEDUP_REMOVED lines=8> */
[----:B-1----:R-:W-:Y:S01]  /*bb40*/  IMAD.MOV.U32 R8, RZ, RZ, 0x40 ;  /* 0x00000040ff087424 */ /* 0x002fe200078e00ff */
[----:B------:R-:W-:Y:S02]  /*bb50*/  F2FP.BF16.PACK_AB R11, R11, R90 ;  /* 0x0000005a0b0b723e */ /* 0x000fe400000010ff */
[----:B------:R-:W-:Y:S02]  /*bb60*/  F2FP.BF16.PACK_AB R9, R9, R92 ;  /* 0x0000005c0909723e */ /* 0x000fe400000010ff */
[----:B------:R-:W-:-:S02]  /*bb70*/  F2FP.BF16.PACK_AB R15, R15, R94 ;  /* 0x0000005e0f0f723e */ /* 0x000fc400000010ff */
[----:B------:R-:W-:Y:S02]  /*bb80*/  F2FP.BF16.PACK_AB R14, R14, R96 ;  /* 0x000000600e0e723e */ /* 0x000fe400000010ff */
[----:B---3--:R-:W-:Y:S01]  /*bb90*/  SEL R6, R8, 0xffffffc0, !P2 ;  /* 0xffffffc008067807 */ /* 0x008fe20005000000 */
[----:B------:R-:W-:Y:S01]  /*bba0*/  IMAD.IADD R8, R4, 0x1, R2 ;  /* 0x0000000104087824 */ /* 0x000fe200078e0202 */
[----:B------:R-:W-:Y:S02]  /*bbb0*/  F2FP.BF16.PACK_AB R10, R99, R98 ;  /* 0x00000062630a723e */ /* 0x000fe400000010ff */
[----:B------:R-:W-:Y:S01]  /*bbc0*/  ISETP.NE.U32.AND P0, PT, RZ, c[0x0][0x500], PT ;  /* 0x00014000ff007a0c */ /* 0x000fe20003f05070 */
[----:B------:R-:W-:Y:S01]  /*bbd0*/  IMAD.IADD R5, R0, 0x1, R6 ;  /* 0x0000000100057824 */ /* 0x000fe200078e0206 */
[----:B------:R1:W-:Y:S01]  /*bbe0*/  STS [R8], R7 ;  /* 0x0000000708007388 */ /* 0x0003e20000000800 */
[----:B------:R-:W-:Y:S01]  /*bbf0*/  IMAD.IADD R4, R6, 0x1, R3 ;  /* 0x0000000106047824 */ /* 0x000fe200078e0203 */
[----:B------:R-:W-:-:S02]  /*bc00*/  ISETP.NE.AND.EX P0, PT, RZ, c[0x0][0x504], PT, P0 ;  /* 0x00014100ff007a0c */ /* 0x000fc40003f05300 */
[----:B------:R-:W-:Y:S01]  /*bc10*/  STS [R8+0x400], R118 ;  /* 0x0004007608007388 */ /* 0x000fe20000000800 */
[----:B------:R-:W-:-:S03]  /*bc20*/  ISETP.NE.U32.AND P1, PT, RZ, c[0x0][0x508], PT ;  /* 0x00014200ff007a0c */ /* 0x000fc60003f25070 */
[----:B------:R-:W-:Y:S01]  /*bc30*/  STS [R5+0x80], R37 ;  /* 0x0000802505007388 */ /* 0x000fe20000000800 */
[----:B------:R-:W-:-:S03]  /*bc40*/  ISETP.NE.AND.EX P1, PT, RZ, c[0x0][0x50c], PT, P1 ;  /* 0x00014300ff007a0c */ /* 0x000fc60003f25310 */
[----:B------:R-:W-:Y:S01]  /*bc50*/  STS [R5+0x480], R122 ;  /* 0x0004807a05007388 */ /* 0x000fe20000000800 */
[----:B-1----:R-:W-:Y:S02]  /*bc60*/  IMAD.IADD R7, R6, 0x1, R2 ;  /* 0x0000000106077824 */ /* 0x002fe400078e0202 */
[----:B------:R-:W-:-:S03]  /*bc70*/  IMAD.IADD R6, R8, 0x1, R6 ;  /* 0x0000000108067824 */ /* 0x000fc600078e0206 */
[----:B------:R-:W-:Y:S04]  /*bc80*/  STS [R7], R36 ;  /* 0x0000002407007388 */ /* 0x000fe80000000800 */
[----:B------:R-:W-:Y:S04]  /*bc90*/  STS [R7+0x400], R126 ;  /* 0x0004007e07007388 */ /* 0x000fe80000000800 */
[----:B------:R-:W-:Y:S04]  /*bca0*/  STS [R4+0x80], R35 ;  /* 0x0000802304007388 */ /* 0x000fe80000000800 */
[----:B------:R-:W-:Y:S04]  /*bcb0*/  STS [R4+0x480], R130 ;  /* 0x0004808204007388 */ /* 0x000fe80000000800 */
[----:B------:R-:W-:Y:S04]  /*bcc0*/  STS [R6], R34 ;  /* 0x0000002206007388 */ /* 0x000fe80000000800 */
        /* <DEDUP_REMOVED lines=20> */
[----:B------:R1:W-:Y:S04]  /*be10*/  STS [R2+0x8400], R21 ;  /* 0x0084001502007388 */ /* 0x0003e80000000800 */
[----:B------:R-:W-:Y:S04]  /*be20*/  STS [R3+0x8080], R20 ;  /* 0x0080801403007388 */ /* 0x000fe80000000800 */
[----:B------:R-:W-:Y:S04]  /*be30*/  STS [R3+0x8480], R19 ;  /* 0x0084801303007388 */ /* 0x000fe80000000800 */
[----:B------:R-:W-:Y:S04]  /*be40*/  STS [R8+0x8000], R18 ;  /* 0x0080001208007388 */ /* 0x000fe80000000800 */
[----:B------:R-:W-:Y:S04]  /*be50*/  STS [R8+0x8400], R17 ;  /* 0x0084001108007388 */ /* 0x000fe80000000800 */
[----:B------:R-:W-:Y:S04]  /*be60*/  STS [R5+0x8080], R16 ;  /* 0x0080801005007388 */ /* 0x000fe80000000800 */
[----:B------:R-:W-:Y:S01]  /*be70*/  STS [R5+0x8480], R13 ;  /* 0x0084800d05007388 */ /* 0x000fe20000000800 */
[----:B-1----:R-:W-:-:S03]  /*be80*/  IMAD.MOV.U32 R2, RZ, RZ, 0x4 ;  /* 0x00000004ff027424 */ /* 0x002fc600078e00ff */
[----:B------:R-:W-:Y:S04]  /*be90*/  STS [R7+0x8000], R12 ;  /* 0x0080000c07007388 */ /* 0x000fe80000000800 */
[----:B------:R-:W-:Y:S04]  /*bea0*/  STS [R7+0x8400], R11 ;  /* 0x0084000b07007388 */ /* 0x000fe80000000800 */
[----:B------:R2:W-:Y:S04]  /*beb0*/  STS [R4+0x8080], R9 ;  /* 0x0080800904007388 */ /* 0x0005e80000000800 */
[----:B------:R1:W-:Y:S04]  /*bec0*/  STS [R4+0x8480], R15 ;  /* 0x0084800f04007388 */ /* 0x0003e80000000800 */
[----:B------:R1:W-:Y:S04]  /*bed0*/  STS [R6+0x8000], R14 ;  /* 0x0080000e06007388 */ /* 0x0003e80000000800 */
[----:B------:R1:W-:Y:S01]  /*bee0*/  STS [R6+0x8400], R10 ;  /* 0x0084000a06007388 */ /* 0x0003e20000000800 */
[----:B--2---:R-:W-:-:S03]  /*bef0*/  IMAD.WIDE R8, R45, R2, c[0x0][0x500] ;  /* 0x000140002d087625 */ /* 0x004fc600078e0202 */
[----:B------:R-:W-:Y:S06]  /*bf00*/  BAR.SYNC.DEFER_BLOCKING 0x1, 0x100 ;  /* 0x0044000000007b1d */ /* 0x000fec0000010000 */
[----:B------:R-:W2:Y:S01]  /*bf10*/  @P0 LDG.E R0, [R8.64] ;  /* 0x0000000408000981 */ /* 0x000ea2000c1e1900 */
[----:B------:R-:W-:Y:S02]  /*bf20*/  IMAD.MOV.U32 R24, RZ, RZ, c[0x0][0x388] ;  /* 0x0000e200ff187624 */ /* 0x000fe400078e00ff */
[----:B------:R-:W-:-:S05]  /*bf30*/  @P1 IMAD.WIDE R2, R45, R2, c[0x0][0x508] ;  /* 0x000142002d021625 */ /* 0x000fca00078e0202 */
[----:B------:R3:W5:Y:S02]  /*bf40*/  @P1 LDG.E R24, [R2.64] ;  /* 0x0000000402181981 */ /* 0x000764000c1e1900 */
[----:B---3--:R-:W-:Y:S02]  /*bf50*/  CS2R R2, SRZ ;  /* 0x0000000000027805 */ /* 0x008fe4000001ff00 */
[--C-:B--2---:R-:W-:Y:S01]  /*bf60*/  @P0 SHF.R.S32.HI R3, RZ, 0x1f, R0.reuse ;  /* 0x0000001fff030819 */ /* 0x104fe20000011400 */
[----:B------:R-:W-:Y:S01]  /*bf70*/  @P0 IMAD.MOV.U32 R2, RZ, RZ, R0 ;  /* 0x000000ffff020224 */ /* 0x000fe200078e0000 */
[----:B------:R-:W-:Y:S05]  /*bf80*/  @P1 BRA `(.L_x_27) ;  /* 0x0000004000001947 */ /* 0x000fea0003800000 */
[----:B-1----:R-:W-:Y:S05]  /*bf90*/  @!P0 BRA `(.L_x_27) ;  /* 0x0000003000008947 */ /* 0x002fea0003800000 */
[----:B------:R-:W2:Y:S04]  /*bfa0*/  LDG.E R4, [R8.64] ;  /* 0x0000000408047981 */ /* 0x000ea8000c1e1900 */
[----:B------:R-:W2:Y:S02]  /*bfb0*/  LDG.E R0, [R8.64+0x4] ;  /* 0x0000040408007981 */ /* 0x000ea4000c1e1900 */
[----:B--2--5:R-:W-:-:S02]  /*bfc0*/  IADD3 R24, -R4, R0, RZ ;  /* 0x0000000004187210 */ /* 0x024fc40007ffe1ff */
.L_x_27:
[----:B-1----:R-:W-:Y:S01]  /*bfd0*/  LOP3.LUT R0, R40, 0xffffffe0, RZ, 0xc0, !PT ;  /* 0xffffffe028007812 */ /* 0x002fe200078ec0ff */
[----:B------:R-:W1:Y:S01]  /*bfe0*/  S2R R20, SR_CTAID.X ;  /* 0x0000000000147919 */ /* 0x000e620000002500 */
[----:B------:R-:W-:Y:S01]  /*bff0*/  SHF.R.S32.HI R4, RZ, 0x1f, R39 ;  /* 0x0000001fff047819 */ /* 0x000fe20000011427 */
[----:B------:R-:W-:Y:S01]  /*c000*/  IMAD.MOV.U32 R7, RZ, RZ, c[0x0][0x4e8] ;  /* 0x00013a00ff077624 */ /* 0x000fe200078e00ff */
[----:B------:R-:W-:Y:S01]  /*c010*/  LEA.HI R16, R43, R44, RZ, 0x3 ;  /* 0x0000002c2b107211 */ /* 0x000fe200078f18ff */
[----:B------:R-:W-:Y:S01]  /*c020*/  IMAD.IADD R0, R44, 0x1, -R0 ;  /* 0x000000012c007824 */ /* 0x000fe200078e0a00 */
[----:B------:R-:W2:Y:S01]  /*c030*/  S2R R11, SR_CTAID.Y ;  /* 0x00000000000b7919 */ /* 0x000ea20000002600 */
[----:B------:R-:W-:Y:S01]  /*c040*/  LEA.HI R4, R4, R39, RZ, 0x3 ;  /* 0x0000002704047211 */ /* 0x000fe200078f18ff */
[----:B-----5:R-:W-:Y:S01]  /*c050*/  IMAD R24, R24, c[0x0][0x4e8], RZ ;  /* 0x00013a0018187a24 */ /* 0x020fe200078e02ff */
[----:B------:R-:W-:Y:S01]  /*c060*/  ISETP.NE.AND P1, PT, R7, 0x1, PT ;  /* 0x000000010700780c */ /* 0x000fe20003f25270 */
[----:B------:R-:W-:Y:S01]  /*c070*/  BSSY B0, `(.L_x_28) ;  /* 0x0000081000007945 */ /* 0x000fe20003800000 */
[----:B------:R-:W-:-:S02]  /*c080*/  SHF.R.S32.HI R6, RZ, 0x1f, R0 ;  /* 0x0000001fff067819 */ /* 0x000fc40000011400 */
[----:B------:R-:W-:Y:S02]  /*c090*/  LOP3.LUT R5, R4, 0xffffff8, RZ, 0xc0, !PT ;  /* 0x0ffffff804057812 */ /* 0x000fe400078ec0ff */
[----:B------:R-:W-:Y:S02]  /*c0a0*/  LEA.HI R4, R26, R26, RZ, 0x1 ;  /* 0x0000001a1a047211 */ /* 0x000fe400078f08ff */
[----:B------:R-:W-:Y:S02]  /*c0b0*/  LEA.HI R6, R6, R0, RZ, 0x2 ;  /* 0x0000000006067211 */ /* 0x000fe400078f10ff */
[----:B------:R-:W-:Y:S02]  /*c0c0*/  IADD3 R7, R39, -R5, RZ ;  /* 0x8000000527077210 */ /* 0x000fe40007ffe0ff */
[----:B------:R-:W-:Y:S02]  /*c0d0*/  LOP3.LUT R4, R4, 0x1ffffffe, RZ, 0xc0, !PT ;  /* 0x1ffffffe04047812 */ /* 0x000fe400078ec0ff */
[----:B------:R-:W-:Y:S01]  /*c0e0*/  SHF.R.S32.HI R5, RZ, 0x2, R6 ;  /* 0x00000002ff057819 */ /* 0x000fe20000011406 */
[----:B------:R-:W-:Y:S01]  /*c0f0*/  IMAD R6, R3, c[0x0][0x3a0], RZ ;  /* 0x0000e80003067a24 */ /* 0x000fe200078e02ff */
[----:B------:R-:W-:Y:S01]  /*c100*/  LOP3.LUT P2, RZ, R0, 0x3, RZ, 0xc0, !PT ;  /* 0x0000000300ff7812 */ /* 0x000fe2000784c0ff */
[----:B------:R-:W-:Y:S01]  /*c110*/  IMAD.IADD R0, R26, 0x1, -R4 ;  /* 0x000000011a007824 */ /* 0x000fe200078e0a04 */
[----:B------:R-:W-:Y:S01]  /*c120*/  LOP3.LUT R4, R16, 0xfffffff8, RZ, 0xc0, !PT ;  /* 0xfffffff810047812 */ /* 0x000fe200078ec0ff */
[----:B------:R-:W-:Y:S01]  /*c130*/  IMAD R17, R7, 0x10, R5 ;  /* 0x0000001007117824 */ /* 0x000fe200078e0205 */
[----:B------:R-:W-:Y:S01]  /*c140*/  SEL R14, R45, RZ, !P0 ;  /* 0x000000ff2d0e7207 */ /* 0x000fe20004000000 */
[----:B------:R-:W-:Y:S01]  /*c150*/  IMAD R6, R2, c[0x0][0x3a4], R6 ;  /* 0x0000e90002067a24 */ /* 0x000fe200078e0206 */
[----:B------:R-:W-:Y:S01]  /*c160*/  IADD3 R15, -R4, R44, RZ ;  /* 0x0000002c040f7210 */ /* 0x000fe20007ffe1ff */
[----:B------:R-:W-:Y:S01]  /*c170*/  IMAD R0, R0, 0x8, R17 ;  /* 0x0000000800007824 */ /* 0x000fe200078e0211 */
[----:B--2---:R-:W-:Y:S01]  /*c180*/  SHF.R.S32.HI R10, RZ, 0x1f, R11 ;  /* 0x0000001fff0a7819 */ /* 0x004fe2000001140b */
[----:B------:R-:W-:Y:S01]  /*c190*/  IMAD.WIDE.U32 R4, R2, c[0x0][0x3a0], RZ ;  /* 0x0000e80002047a25 */ /* 0x000fe200078e00ff */
[----:B------:R-:W-:-:S02]  /*c1a0*/  SHF.R.S32.HI R16, RZ, 0x3, R16 ;  /* 0x00000003ff107819 */ /* 0x000fc40000011410 */
[----:B------:R-:W-:Y:S01]  /*c1b0*/  LEA.HI R19, R43, R44, RZ, 0x6 ;  /* 0x0000002c2b137211 */ /* 0x000fe200078f30ff */
[----:B-1----:R-:W-:Y:S01]  /*c1c0*/  IMAD R7, R20, 0x80, R0 ;  /* 0x0000008014077824 */ /* 0x002fe200078e0200 */
[----:B------:R-:W-:Y:S01]  /*c1d0*/  LEA R13, R15, R16, 0x5 ;  /* 0x000000100f0d7211 */ /* 0x000fe200078e28ff */
[----:B------:R-:W-:Y:S01]  /*c1e0*/  IMAD.WIDE.U32 R8, R11, c[0x0][0x490], R2 ;  /* 0x000124000b087a25 */ /* 0x000fe200078e0002 */
[----:B------:R-:W-:-:S03]  /*c1f0*/  IADD3 R3, R5, R6, RZ ;  /* 0x0000000605037210 */ /* 0x000fc60007ffe0ff */
[----:B------:R-:W-:-:S04]  /*c200*/  @P1 IMAD.HI.U32 R6, R7, c[0x0][0x4ec], RZ ;  /* 0x00013b0007061a27 */ /* 0x000fc800078e00ff */
[C---:B------:R-:W-:Y:S02]  /*c210*/  IMAD R5, R10.reuse, c[0x0][0x490], RZ ;  /* 0x000124000a057a24 */ /* 0x040fe400078e02ff */
[----:B------:R-:W-:Y:S01]  /*c220*/  IMAD.MOV.U32 R0, RZ, RZ, R7 ;  /* 0x000000ffff007224 */ /* 0x000fe200078e0007 */
[----:B------:R-:W-:Y:S01]  /*c230*/  @P1 SHF.R.U32.HI R0, RZ, c[0x0][0x4f0], R6 ;  /* 0x00013c00ff001a19 */ /* 0x000fe20000011606 */
[----:B------:R-:W-:Y:S02]  /*c240*/  IMAD R5, R11, c[0x0][0x494], R5 ;  /* 0x000125000b057a24 */ /* 0x000fe400078e0205 */
[----:B------:R-:W-:Y:S01]  /*c250*/  IMAD.MOV.U32 R2, RZ, RZ, R4 ;  /* 0x000000ffff027224 */ /* 0x000fe200078e0004 */
[----:B------:R-:W-:Y:S01]  /*c260*/  SHF.R.S32.HI R4, RZ, 0x1f, R45 ;  /* 0x0000001fff047819 */ /* 0x000fe2000001142d */
[----:B------:R-:W-:Y:S01]  /*c270*/  IMAD R10, R10, c[0x0][0x3e8], RZ ;  /* 0x0000fa000a0a7a24 */ /* 0x000fe200078e02ff */
[----:B------:R-:W-:Y:S01]  /*c280*/  IADD3 R5, R9, R5, RZ ;  /* 0x0000000509057210 */ /* 0x000fe20007ffe0ff */
[----:B------:R-:W-:Y:S01]  /*c290*/  IMAD.MOV R6, RZ, RZ, -R0 ;  /* 0x000000ffff067224 */ /* 0x000fe200078e0a00 */
[----:B------:R-:W-:Y:S01]  /*c2a0*/  SEL R12, R4, RZ, !P0 ;  /* 0x000000ff040c7207 */ /* 0x000fe20004000000 */
[----:B------:R-:W-:Y:S01]  /*c2b0*/  IMAD.MOV.U32 R4, RZ, RZ, R8 ;  /* 0x000000ffff047224 */ /* 0x000fe200078e0008 */
[----:B------:R-:W-:Y:S01]  /*c2c0*/  SHF.R.S32.HI R9, RZ, 0x1f, R0 ;  /* 0x0000001fff097819 */ /* 0x000fe20000011400 */
[----:B------:R-:W-:-:S02]  /*c2d0*/  IMAD R10, R11, c[0x0][0x3ec], R10 ;  /* 0x0000fb000b0a7a24 */ /* 0x000fc400078e020a */
[----:B------:R-:W-:-:S04]  /*c2e0*/  IMAD.WIDE.U32 R2, R11, c[0x0][0x3e8], R2 ;  /* 0x0000fa000b027a25 */ /* 0x000fc800078e0002 */
[----:B------:R-:W-:Y:S01]  /*c2f0*/  IMAD R8, R6, c[0x0][0x4e8], R7 ;  /* 0x00013a0006087a24 */ /* 0x000fe200078e0207 */
[----:B------:R-:W-:Y:S01]  /*c300*/  IADD3 R3, R3, R10, RZ ;  /* 0x0000000a03037210 */ /* 0x000fe20007ffe0ff */
[----:B------:R-:W-:Y:S02]  /*c310*/  IMAD R6, R12, c[0x0][0x498], RZ ;  /* 0x000126000c067a24 */ /* 0x000fe400078e02ff */
[----:B------:R-:W-:Y:S01]  /*c320*/  IMAD.WIDE.U32 R4, R14, c[0x0][0x498], R4 ;  /* 0x000126000e047a25 */ /* 0x000fe200078e0004 */
[----:B------:R-:W-:-:S03]  /*c330*/  SHF.R.S32.HI R10, RZ, 0x1f, R8 ;  /* 0x0000001fff0a7819 */ /* 0x000fc60000011408 */
[----:B------:R-:W-:Y:S01]  /*c340*/  IMAD R6, R14, c[0x0][0x49c], R6 ;  /* 0x000127000e067a24 */ /* 0x000fe200078e0206 */
[----:B------:R-:W-:Y:S01]  /*c350*/  IADD3 R4, P0, R0, R4, RZ ;  /* 0x0000000400047210 */ /* 0x000fe20007f1e0ff */
[----:B------:R-:W-:Y:S02]  /*c360*/  IMAD R10, R10, c[0x0][0x488], RZ ;  /* 0x000122000a0a7a24 */ /* 0x000fe400078e02ff */
[----:B------:R-:W-:Y:S01]  /*c370*/  IMAD R13, R20, 0x80, R13 ;  /* 0x00000080140d7824 */ /* 0x000fe200078e020d */
[----:B------:R-:W-:Y:S01]  /*c380*/  IADD3.X R5, R9, R5, R6, P0, !PT ;  /* 0x0000000509057210 */ /* 0x000fe200007fe406 */
[----:B------:R-:W-:Y:S02]  /*c390*/  IMAD.SHL.U32 R18, R16, 0x40, RZ ;  /* 0x0000004010127824 */ /* 0x000fe400078e00ff */
[C---:B------:R-:W-:Y:S02]  /*c3a0*/  IMAD R10, R8.reuse, c[0x0][0x48c], R10 ;  /* 0x00012300080a7a24 */ /* 0x040fe400078e020a */
[----:B------:R-:W-:Y:S01]  /*c3b0*/  IMAD.WIDE.U32 R4, R8, c[0x0][0x488], R4 ;  /* 0x0001220008047a25 */ /* 0x000fe200078e0004 */
[----:B------:R-:W-:-:S03]  /*c3c0*/  LOP3.LUT R0, R18, 0x1c0, RZ, 0xc0, !PT ;  /* 0x000001c012007812 */ /* 0x000fc600078ec0ff */
[----:B------:R-:W-:Y:S01]  /*c3d0*/  @P1 IMAD.HI.U32 R11, R13, c[0x0][0x4ec], RZ ;  /* 0x00013b000d0b1a27 */ /* 0x000fe200078e00ff */
[----:B------:R-:W-:Y:S02]  /*c3e0*/  LEA R9, P0, R4, c[0x0][0x450], 0x2 ;  /* 0x0001140004097a11 */ /* 0x000fe400078010ff */
[----:B------:R-:W-:Y:S01]  /*c3f0*/  IADD3 R10, R5, R10, RZ ;  /* 0x0000000a050a7210 */ /* 0x000fe20007ffe0ff */
[----:B------:R-:W-:Y:S02]  /*c400*/  IMAD.SHL.U32 R6, R15, 0x8, RZ ;  /* 0x000000080f067824 */ /* 0x000fe400078e00ff */
[----:B------:R-:W-:Y:S01]  /*c410*/  IMAD R8, R12, c[0x0][0x3f0], RZ ;  /* 0x0000fc000c087a24 */ /* 0x000fe200078e02ff */
[----:B------:R-:W-:Y:S01]  /*c420*/  LEA.HI.X R4, R4, c[0x0][0x454], R10, 0x2, P0 ;  /* 0x0001150004047a11 */ /* 0x000fe200000f140a */
[----:B------:R-:W-:Y:S01]  /*c430*/  IMAD.MOV.U32 R7, RZ, RZ, R13 ;  /* 0x000000ffff077224 */ /* 0x000fe200078e000d */
[----:B------:R-:W-:Y:S01]  /*c440*/  @P1 SHF.R.U32.HI R7, RZ, c[0x0][0x4f0], R11 ;  /* 0x00013c00ff071a19 */ /* 0x000fe2000001160b */
[C---:B------:R-:W-:Y:S01]  /*c450*/  IMAD R8, R14.reuse, c[0x0][0x3f4], R8 ;  /* 0x0000fd000e087a24 */ /* 0x040fe200078e0208 */
[----:B------:R-:W-:Y:S01]  /*c460*/  SHF.R.U32.HI R11, RZ, 0x3, R0 ;  /* 0x00000003ff0b7819 */ /* 0x000fe20000011600 */
[----:B------:R-:W-:Y:S01]  /*c470*/  IMAD.WIDE.U32 R2, R14, c[0x0][0x3f0], R2 ;  /* 0x0000fc000e027a25 */ /* 0x000fe200078e0002 */
[----:B------:R-:W-:Y:S01]  /*c480*/  LOP3.LUT R0, R0, 0x38, R6, 0xf8, !PT ;  /* 0x0000003800007812 */ /* 0x000fe200078ef806 */
[----:B------:R-:W-:Y:S01]  /*c490*/  SHFL.IDX PT, R10, R9, RZ, 0x1c1f ;  /* 0x001c1fff090a7589 */ /* 0x000fe200000e0000 */
[--C-:B------:R-:W-:Y:S01]  /*c4a0*/  SHF.R.S32.HI R5, RZ, 0x1f, R7.reuse ;  /* 0x0000001fff057819 */ /* 0x100fe20000011407 */
[----:B------:R-:W-:Y:S01]  /*c4b0*/  IMAD.IADD R3, R3, 0x1, R8 ;  /* 0x0000000103037824 */ /* 0x000fe200078e0208 */
[----:B------:R-:W-:Y:S01]  /*c4c0*/  LOP3.LUT R14, R0, R11, RZ, 0x3c, !PT ;  /* 0x0000000b000e7212 */ /* 0x000fe200078e3cff */
[----:B------:R-:W-:Y:S01]  /*c4d0*/  IMAD.MOV R0, RZ, RZ, -R7 ;  /* 0x000000ffff007224 */ /* 0x000fe200078e0a07 */
[----:B------:R-:W1:Y:S01]  /*c4e0*/  SHFL.IDX PT, R11, R4, RZ, 0x1c1f ;  /* 0x001c1fff040b7589 */ /* 0x000e6200000e0000 */
[----:B------:R-:W-:-:S02]  /*c4f0*/  IMAD R5, R5, c[0x0][0x3e0], RZ ;  /* 0x0000f80005057a24 */ /* 0x000fc400078e02ff */
[C---:B------:R-:W-:Y:S01]  /*c500*/  IMAD.WIDE.U32 R2, R7.reuse, c[0x0][0x3e0], R2 ;  /* 0x0000f80007027a25 */ /* 0x040fe200078e0002 */
[----:B------:R-:W-:Y:S03]  /*c510*/  SHFL.IDX PT, R8, R9, 0x1, 0x1c1f ;  /* 0x003c1f0009087f89 */ /* 0x000fe600000e0000 */
[----:B------:R-:W-:Y:S01]  /*c520*/  IMAD R12, R7, c[0x0][0x3e4], R5 ;  /* 0x0000f900070c7a24 */ /* 0x000fe200078e0205 */
[----:B------:R2:W3:Y:S01]  /*c530*/  SHFL.IDX PT, R9, R4, 0x1, 0x1c1f ;  /* 0x003c1f0004097f89 */ /* 0x0004e200000e0000 */
[----:B------:R-:W-:Y:S02]  /*c540*/  IMAD.SHL.U32 R5, R19, 0x8, RZ ;  /* 0x0000000813057824 */ /* 0x000fe400078e00ff */
[----:B------:R-:W-:-:S03]  /*c550*/  IMAD.IADD R3, R3, 0x1, R12 ;  /* 0x0000000103037824 */ /* 0x000fc600078e020c */
[----:B------:R-:W-:Y:S01]  /*c560*/  LOP3.LUT R7, R14, 0x7ffffe00, R5, 0xf8, !PT ;  /* 0x7ffffe000e077812 */ /* 0x000fe200078ef805 */
[----:B--2---:R-:W-:Y:S01]  /*c570*/  IMAD R4, R0, c[0x0][0x4e8], R13 ;  /* 0x00013a0000047a24 */ /* 0x004fe200078e020d */
[----:B------:R-:W-:-:S03]  /*c580*/  LEA R0, R20, R17, 0x7 ;  /* 0x0000001114007211 */ /* 0x000fc600078e38ff */
[----:B------:R-:W-:Y:S01]  /*c590*/  IMAD.WIDE.U32 R2, R4, c[0x0][0x3d8], R2 ;  /* 0x0000f60004027a25 */ /* 0x000fe200078e0002 */
[C---:B------:R-:W-:Y:S02]  /*c5a0*/  IADD3 R13, R0.reuse, 0x8, RZ ;  /* 0x00000008000d7810 */ /* 0x040fe40007ffe0ff */
[-C--:B------:R-:W-:Y:S02]  /*c5b0*/  ISETP.GE.OR P0, PT, R0, R24.reuse, P2 ;  /* 0x000000180000720c */ /* 0x080fe40001706670 */
[----:B------:R-:W-:Y:S02]  /*c5c0*/  SHF.R.S32.HI R0, RZ, 0x1f, R4 ;  /* 0x0000001fff007819 */ /* 0x000fe40000011404 */
[----:B------:R-:W-:-:S03]  /*c5d0*/  ISETP.GE.OR P2, PT, R13, R24, P2 ;  /* 0x000000180d00720c */ /* 0x000fc60001746670 */
[----:B------:R-:W-:-:S04]  /*c5e0*/  IMAD R0, R0, c[0x0][0x3d8], RZ ;  /* 0x0000f60000007a24 */ /* 0x000fc800078e02ff */
[----:B------:R-:W-:Y:S01]  /*c5f0*/  IMAD R5, R4, c[0x0][0x3dc], R0 ;  /* 0x0000f70004057a24 */ /* 0x000fe200078e0200 */
[----:B------:R-:W-:Y:S01]  /*c600*/  SHF.L.U32 R0, R7, 0x1, RZ ;  /* 0x0000000107007819 */ /* 0x000fe200000006ff */
[----:B-1----:R1:W-:Y:S01]  /*c610*/  @!P0 ST.E [R10.64], R41 ;  /* 0x000000290a008985 */ /* 0x0023e2000c101904 */
[----:B------:R-:W-:Y:S01]  /*c620*/  LEA R25, P0, R2, c[0x0][0x380], 0x1 ;  /* 0x0000e00002197a11 */ /* 0x000fe200078008ff */
[----:B------:R-:W-:Y:S02]  /*c630*/  IMAD.IADD R3, R3, 0x1, R5 ;  /* 0x0000000103037824 */ /* 0x000fe400078e0205 */
[----:B---3--:R2:W-:Y:S04]  /*c640*/  @!P2 ST.E [R8.64], R42 ;  /* 0x0000002a0800a985 */ /* 0x0085e8000c101904 */
[----:B------:R2:W3:Y:S04]  /*c650*/  LDS.128 R36, [R0+0x1080] ;  /* 0x0010800000247984 */ /* 0x0004e80000000c00 */
[----:B------:R2:W4:Y:S04]  /*c660*/  LDS.128 R48, [R0+0x2080] ;  /* 0x0020800000307984 */ /* 0x0005280000000c00 */
[----:B------:R2:W2:Y:S04]  /*c670*/  LDS.128 R56, [R0+0x3080] ;  /* 0x0030800000387984 */ /* 0x0004a80000000c00 */
[----:B------:R2:W2:Y:S04]  /*c680*/  LDS.128 R32, [R0+0x5080] ;  /* 0x0050800000207984 */ /* 0x0004a80000000c00 */
[----:B------:R2:W2:Y:S01]  /*c690*/  LDS.128 R44, [R0+0x6080] ;  /* 0x00608000002c7984 */ /* 0x0004a20000000c00 */
[----:B-1----:R-:W-:-:S03]  /*c6a0*/  LEA R10, R20, R16, 0x7 ;  /* 0x00000010140a7211 */ /* 0x002fc600078e38ff */
[----:B------:R1:W1:Y:S01]  /*c6b0*/  LDS.128 R52, [R0+0x7080] ;  /* 0x0070800000347984 */ /* 0x0002620000000c00 */
[----:B------:R-:W-:Y:S02]  /*c6c0*/  LEA.HI.X R11, R2, c[0x0][0x384], R3, 0x1, P0 ;  /* 0x0000e100020b7a11 */ /* 0x000fe400000f0c03 */
[----:B------:R-:W-:Y:S01]  /*c6d0*/  ISETP.GE.AND P0, PT, R10, R24, PT ;  /* 0x000000180a00720c */ /* 0x000fe20003f06270 */
[----:B------:R1:W1:Y:S04]  /*c6e0*/  LDS.128 R28, [R0+0x9080] ;  /* 0x00908000001c7984 */ /* 0x0002680000000c00 */
[----:B------:R1:W1:Y:S04]  /*c6f0*/  LDS.128 R40, [R0+0xa080] ;  /* 0x00a0800000287984 */ /* 0x0002680000000c00 */
[----:B------:R1:W1:Y:S04]  /*c700*/  LDS.128 R60, [R0+0xb080] ;  /* 0x00b08000003c7984 */ /* 0x0002680000000c00 */
[----:B------:R1:W1:Y:S04]  /*c710*/  SHFL.IDX PT, R2, R25, RZ, 0x181f ;  /* 0x00181fff19027589 */ /* 0x00026800000e0000 */
[----:B------:R1:W1:Y:S01]  /*c720*/  SHFL.IDX PT, R3, R11, RZ, 0x181f ;  /* 0x00181fff0b037589 */ /* 0x00026200000e0000 */
[----:B------:R-:W-:Y:S05]  /*c730*/  @P0 BRA `(.L_x_29) ;  /* 0x0000014000000947 */ /* 0x000fea0003800000 */
[----:B---3--:R-:W3:Y:S01]  /*c740*/  LDS.128 R20, [R0+0x80] ;  /* 0x0000800000147984 */ /* 0x008ee20000000c00 */
[----:B------:R-:W-:-:S02]  /*c750*/  IADD3 R5, R6, 0x40, RZ ;  /* 0x0000004006057810 */ /* 0x000fc40007ffe0ff */
[C---:B------:R-:W-:Y:S01]  /*c760*/  IADD3 R7, R6.reuse, 0x80, RZ ;  /* 0x0000008006077810 */ /* 0x040fe20007ffe0ff */
[----:B------:R-:W5:Y:S01]  /*c770*/  LDS.128 R16, [R0+0x4080] ;  /* 0x0040800000107984 */ /* 0x000f620000000c00 */
[----:B------:R-:W-:Y:S02]  /*c780*/  ISETP.GE.AND P1, PT, R5, c[0x0][0x3c8], PT ;  /* 0x0000f20005007a0c */ /* 0x000fe40003f26270 */
[----:B------:R-:W-:Y:S01]  /*c790*/  ISETP.GE.AND P0, PT, R7, c[0x0][0x3c8], PT ;  /* 0x0000f20007007a0c */ /* 0x000fe20003f06270 */
[----:B------:R4:W2:Y:S01]  /*c7a0*/  LDS.128 R12, [R0+0x8080] ;  /* 0x00808000000c7984 */ /* 0x0008a20000000c00 */
[----:B------:R-:W-:-:S09]  /*c7b0*/  ISETP.GE.AND P2, PT, R6, c[0x0][0x3c8], PT ;  /* 0x0000f20006007a0c */ /* 0x000fd20003f46270 */
[----:B------:R-:W-:-:S04]  /*c7c0*/  @!P1 SHF.R.S32.HI R4, RZ, 0x1f, R5 ;  /* 0x0000001fff049819 */ /* 0x000fc80000011405 */
[----:B------:R-:W-:Y:S01]  /*c7d0*/  @!P1 LEA.HI R4, R4, R5, RZ, 0x3 ;  /* 0x0000000504049211 */ /* 0x000fe200078f18ff */
[----:B-12---:R-:W-:-:S03]  /*c7e0*/  @!P2 IMAD.WIDE R8, R6, 0x2, R2 ;  /* 0x000000020608a825 */ /* 0x006fc600078e0202 */
[----:B------:R-:W-:Y:S02]  /*c7f0*/  @!P1 LOP3.LUT R4, R4, 0xfffffff8, RZ, 0xc0, !PT ;  /* 0xfffffff804049812 */ /* 0x000fe400078ec0ff */
[----:B----4-:R-:W-:-:S03]  /*c800*/  @!P0 SHF.R.S32.HI R0, RZ, 0x1f, R7 ;  /* 0x0000001fff008819 */ /* 0x010fc60000011407 */
[----:B------:R-:W-:Y:S01]  /*c810*/  @!P1 IMAD.WIDE R4, R4, 0x2, R2 ;  /* 0x0000000204049825 */ /* 0x000fe200078e0202 */
[----:B------:R-:W-:-:S04]  /*c820*/  @!P0 LEA.HI R0, R0, R7, RZ, 0x3 ;  /* 0x0000000700008211 */ /* 0x000fc800078f18ff */
[----:B------:R-:W-:Y:S01]  /*c830*/  @!P0 LOP3.LUT R0, R0, 0xfffffff8, RZ, 0xc0, !PT ;  /* 0xfffffff800008812 */ /* 0x000fe200078ec0ff */
[----:B---3--:R1:W-:Y:S04]  /*c840*/  @!P2 ST.E.128 [R8.64], R20 ;  /* 0x000000140800a985 */ /* 0x0083e8000c101d04 */
[----:B------:R-:W-:Y:S01]  /*c850*/  @!P0 IMAD.WIDE R2, R0, 0x2, R2 ;  /* 0x0000000200028825 */ /* 0x000fe200078e0202 */
[----:B-----5:R1:W-:Y:S04]  /*c860*/  @!P1 ST.E.128 [R4.64], R16 ;  /* 0x0000001004009985 */ /* 0x0203e8000c101d04 */
[----:B------:R1:W-:Y:S02]  /*c870*/  @!P0 ST.E.128 [R2.64], R12 ;  /* 0x0000000c02008985 */ /* 0x0003e4000c101d04 */
.L_x_29:
[----:B---3--:R-:W-:Y:S05]  /*c880*/  BSYNC B0 ;  /* 0x0000000000007941 */ /* 0x008fea0003800000 */
.L_x_28:
[----:B-12---:R-:W-:Y:S01]  /*c890*/  IADD3 R0, R10, 0x20, RZ ;  /* 0x000000200a007810 */ /* 0x006fe20007ffe0ff */
[----:B------:R1:W2:Y:S01]  /*c8a0*/  SHFL.IDX PT, R3, R11, 0x1, 0x181f ;  /* 0x00381f000b037f89 */ /* 0x0002a200000e0000 */
[----:B------:R-:W-:Y:S02]  /*c8b0*/  BSSY B0, `(.L_x_30) ;  /* 0x0000015000007945 */ /* 0x000fe40003800000 */
[----:B------:R-:W-:Y:S01]  /*c8c0*/  ISETP.GE.AND P0, PT, R0, R24, PT ;  /* 0x000000180000720c */ /* 0x000fe20003f06270 */
[----:B------:R1:W3:-:S12]  /*c8d0*/  SHFL.IDX PT, R2, R25, 0x1, 0x181f ;  /* 0x00381f0019027f89 */ /* 0x0002d800000e0000 */
[----:B------:R-:W-:Y:S05]  /*c8e0*/  @P0 BRA `(.L_x_31) ;  /* 0x0000011000000947 */ /* 0x000fea0003800000 */
[C---:B------:R-:W-:Y:S02]  /*c8f0*/  IADD3 R5, R6.reuse, 0x40, RZ ;  /* 0x0000004006057810 */ /* 0x040fe40007ffe0ff */
[C---:B------:R-:W-:Y:S02]  /*c900*/  IADD3 R7, R6.reuse, 0x80, RZ ;  /* 0x0000008006077810 */ /* 0x040fe40007ffe0ff */
[----:B------:R-:W-:Y:S02]  /*c910*/  ISETP.GE.AND P1, PT, R5, c[0x0][0x3c8], PT ;  /* 0x0000f20005007a0c */ /* 0x000fe40003f26270 */
[----:B------:R-:W-:Y:S02]  /*c920*/  ISETP.GE.AND P0, PT, R7, c[0x0][0x3c8], PT ;  /* 0x0000f20007007a0c */ /* 0x000fe40003f06270 */
[----:B------:R-:W-:-:S09]  /*c930*/  ISETP.GE.AND P2, PT, R6, c[0x0][0x3c8], PT ;  /* 0x0000f20006007a0c */ /* 0x000fd20003f46270 */
[----:B------:R-:W-:Y:S02]  /*c940*/  @!P1 SHF.R.S32.HI R4, RZ, 0x1f, R5 ;  /* 0x0000001fff049819 */ /* 0x000fe40000011405 */
[----:B------:R-:W-:Y:S02]  /*c950*/  @!P0 SHF.R.S32.HI R0, RZ, 0x1f, R7 ;  /* 0x0000001fff008819 */ /* 0x000fe40000011407 */
[----:B------:R-:W-:Y:S01]  /*c960*/  @!P1 LEA.HI R4, R4, R5, RZ, 0x3 ;  /* 0x0000000504049211 */ /* 0x000fe200078f18ff */
[--C-:B--23--:R-:W-:Y:S01]  /*c970*/  @!P2 IMAD.WIDE R8, R6, 0x2, R2.reuse ;  /* 0x000000020608a825 */ /* 0x10cfe200078e0202 */
        /* <DEDUP_REMOVED lines=8> */
.L_x_31:
[----:B------:R-:W-:Y:S05]  /*ca00*/  BSYNC B0 ;  /* 0x0000000000007941 */ /* 0x000fea0003800000 */
.L_x_30:
[----:B------:R-:W-:Y:S01]  /*ca10*/  IADD3 R0, R10, 0x40, RZ ;  /* 0x000000400a007810 */ /* 0x000fe20007ffe0ff */
[----:B--2---:R2:W1:Y:S01]  /*ca20*/  SHFL.IDX PT, R3, R11, 0x2, 0x181f ;  /* 0x00581f000b037f89 */ /* 0x00446200000e0000 */
[----:B------:R-:W-:Y:S02]  /*ca30*/  BSSY B0, `(.L_x_32) ;  /* 0x0000015000007945 */ /* 0x000fe40003800000 */
[----:B------:R-:W-:Y:S01]  /*ca40*/  ISETP.GE.AND P0, PT, R0, R24, PT ;  /* 0x000000180000720c */ /* 0x000fe20003f06270 */
[----:B---3--:R2:W3:-:S12]  /*ca50*/  SHFL.IDX PT, R2, R25, 0x2, 0x181f ;  /* 0x00581f0019027f89 */ /* 0x0084d800000e0000 */
        /* <DEDUP_REMOVED lines=9> */
[--C-:B-1-3--:R-:W-:Y:S01]  /*caf0*/  @!P2 IMAD.WIDE R8, R6, 0x2, R2.reuse ;  /* 0x000000020608a825 */ /* 0x10afe200078e0202 */
[----:B------:R-:W-:Y:S02]  /*cb00*/  @!P0 LEA.HI R0, R0, R7, RZ, 0x3 ;  /* 0x0000000700008211 */ /* 0x000fe400078f18ff */
[----:B------:R-:W-:Y:S02]  /*cb10*/  @!P1 LOP3.LUT R4, R4, 0xfffffff8, RZ, 0xc0, !PT ;  /* 0xfffffff804049812 */ /* 0x000fe400078ec0ff */
[----:B------:R-:W-:Y:S01]  /*cb20*/  @!P0 LOP3.LUT R0, R0, 0xfffffff8, RZ, 0xc0, !PT ;  /* 0xfffffff800008812 */ /* 0x000fe200078ec0ff */
[----:B----4-:R1:W-:Y:S02]  /*cb30*/  @!P2 ST.E.128 [R8.64], R48 ;  /* 0x000000300800a985 */ /* 0x0103e4000c101d04 */
[----:B------:R-:W-:-:S04]  /*cb40*/  @!P1 IMAD.WIDE R4, R4, 0x2, R2 ;  /* 0x0000000204049825 */ /* 0x000fc800078e0202 */
[----:B------:R-:W-:Y:S01]  /*cb50*/  @!P0 IMAD.WIDE R2, R0, 0x2, R2 ;  /* 0x0000000200028825 */ /* 0x000fe200078e0202 */
[----:B------:R1:W-:Y:S04]  /*cb60*/  @!P1 ST.E.128 [R4.64], R44 ;  /* 0x0000002c04009985 */ /* 0x0003e8000c101d04 */
[----:B------:R1:W-:Y:S02]  /*cb70*/  @!P0 ST.E.128 [R2.64], R40 ;  /* 0x0000002802008985 */ /* 0x0003e4000c101d04 */
.L_x_33:
[----:B------:R-:W-:Y:S05]  /*cb80*/  BSYNC B0 ;  /* 0x0000000000007941 */ /* 0x000fea0003800000 */
.L_x_32:
[----:B------:R-:W-:Y:S01]  /*cb90*/  IADD3 R0, R10, 0x60, RZ ;  /* 0x000000600a007810 */ /* 0x000fe20007ffe0ff */
[----:B-1----:R1:W2:Y:S03]  /*cba0*/  SHFL.IDX PT, R3, R11, 0x3, 0x181f ;  /* 0x00781f000b037f89 */ /* 0x0022a600000e0000 */
[----:B------:R-:W-:Y:S01]  /*cbb0*/  ISETP.GE.AND P0, PT, R0, R24, PT ;  /* 0x000000180000720c */ /* 0x000fe20003f06270 */
[----:B---3--:R1:W3:-:S12]  /*cbc0*/  SHFL.IDX PT, R2, R25, 0x3, 0x181f ;  /* 0x00781f0019027f89 */ /* 0x0082d800000e0000 */
[----:B------:R-:W-:Y:S05]  /*cbd0*/  @P0 EXIT ;  /* 0x000000000000094d */ /* 0x000fea0003800000 */
[C---:B------:R-:W-:Y:S02]  /*cbe0*/  IADD3 R4, R6.reuse, 0x40, RZ ;  /* 0x0000004006047810 */ /* 0x040fe40007ffe0ff */
[----:B------:R-:W-:Y:S02]  /*cbf0*/  ISETP.GE.AND P1, PT, R6, c[0x0][0x3c8], PT ;  /* 0x0000f20006007a0c */ /* 0x000fe40003f26270 */
[----:B------:R-:W-:-:S11]  /*cc00*/  ISETP.GE.AND P0, PT, R4, c[0x0][0x3c8], PT ;  /* 0x0000f20004007a0c */ /* 0x000fd60003f06270 */
[----:B--23--:R-:W-:Y:S02]  /*cc10*/  @!P1 IMAD.WIDE R8, R6, 0x2, R2 ;  /* 0x0000000206089825 */ /* 0x00cfe400078e0202 */
[----:B------:R-:W-:-:S03]  /*cc20*/  @!P0 SHF.R.S32.HI R0, RZ, 0x1f, R4 ;  /* 0x0000001fff008819 */ /* 0x000fc60000011404 */
[----:B------:R2:W-:Y:S01]  /*cc30*/  @!P1 ST.E.128 [R8.64], R56 ;  /* 0x0000003808009985 */ /* 0x0005e2000c101d04 */
[----:B------:R-:W-:-:S04]  /*cc40*/  @!P0 LEA.HI R0, R0, R4, RZ, 0x3 ;  /* 0x0000000400008211 */ /* 0x000fc800078f18ff */
[----:B------:R-:W-:-:S05]  /*cc50*/  @!P0 LOP3.LUT R0, R0, 0xfffffff8, RZ, 0xc0, !PT ;  /* 0xfffffff800008812 */ /* 0x000fca00078ec0ff */
[----:B------:R-:W-:Y:S01]  /*cc60*/  @!P0 IMAD.WIDE R4, R0, 0x2, R2 ;  /* 0x0000000200048825 */ /* 0x000fe200078e0202 */
[----:B------:R-:W-:-:S04]  /*cc70*/  IADD3 R0, R6, 0x80, RZ ;  /* 0x0000008006007810 */ /* 0x000fc80007ffe0ff */
[----:B------:R2:W-:Y:S01]  /*cc80*/  @!P0 ST.E.128 [R4.64], R52 ;  /* 0x0000003404008985 */ /* 0x0005e2000c101d04 */
[----:B------:R-:W-:-:S13]  /*cc90*/  ISETP.GE.AND P0, PT, R0, c[0x0][0x3c8], PT ;  /* 0x0000f20000007a0c */ /* 0x000fda0003f06270 */
[----:B------:R-:W-:Y:S05]  /*cca0*/  @P0 EXIT ;  /* 0x000000000000094d */ /* 0x000fea0003800000 */
[----:B--2---:R-:W-:-:S04]  /*ccb0*/  SHF.R.S32.HI R4, RZ, 0x1f, R0 ;  /* 0x0000001fff047819 */ /* 0x004fc80000011400 */
[----:B------:R-:W-:-:S04]  /*ccc0*/  LEA.HI R0, R4, R0, RZ, 0x3 ;  /* 0x0000000004007211 */ /* 0x000fc800078f18ff */
[----:B------:R-:W-:-:S05]  /*ccd0*/  LOP3.LUT R0, R0, 0xfffffff8, RZ, 0xc0, !PT ;  /* 0xfffffff800007812 */ /* 0x000fca00078ec0ff */
[----:B------:R-:W-:-:S05]  /*cce0*/  IMAD.WIDE R2, R0, 0x2, R2 ;  /* 0x0000000200027825 */ /* 0x000fca00078e0202 */
[----:B------:R-:W-:Y:S01]  /*ccf0*/  ST.E.128 [R2.64], R60 ;  /* 0x0000003c02007985 */ /* 0x000fe2000c101d04 */
[----:B------:R-:W-:Y:S05]  /*cd00*/  EXIT ;  /* 0x000000000000794d */ /* 0x000fea0003800000 */
.L_x_26:
[----:B------:R-:W2:Y:S01]  /*cd10*/  LDL R8, [R1+0x20] ;  /* 0x0000200001087983 */ /* 0x000ea20000100800 */
[----:B------:R-:W-:Y:S01]  /*cd20*/  ISETP.NE.U32.AND P0, PT, RZ, c[0x0][0x508], PT ;  /* 0x00014200ff007a0c */ /* 0x000fe20003f05070 */
[----:B------:R-:W-:Y:S01]  /*cd30*/  IMAD.MOV.U32 R2, RZ, RZ, 0x4 ;  /* 0x00000004ff027424 */ /* 0x000fe200078e00ff */
[----:B------:R-:W-:Y:S02]  /*cd40*/  ISETP.NE.U32.AND P1, PT, RZ, c[0x0][0x500], PT ;  /* 0x00014000ff007a0c */ /* 0x000fe40003f25070 */
[----:B------:R-:W-:Y:S02]  /*cd50*/  ISETP.NE.AND.EX P0, PT, RZ, c[0x0][0x50c], PT, P0 ;  /* 0x00014300ff007a0c */ /* 0x000fe40003f05300 */
[----:B------:R-:W-:Y:S01]  /*cd60*/  ISETP.NE.AND.EX P1, PT, RZ, c[0x0][0x504], PT, P1 ;  /* 0x00014100ff007a0c */ /* 0x000fe20003f25310 */
[----:B------:R-:W-:Y:S02]  /*cd70*/  IMAD.MOV.U32 R13, RZ, RZ, c[0x0][0x388] ;  /* 0x0000e200ff0d7624 */ /* 0x000fe400078e00ff */
[----:B--2---:R-:W-:-:S08]  /*cd80*/  IMAD.WIDE R6, R8, R2, c[0x0][0x500] ;  /* 0x0001400008067625 */ /* 0x004fd000078e0202 */
[----:B------:R-:W-:Y:S02]  /*cd90*/  @P0 IMAD.WIDE R2, R8, R2, c[0x0][0x508] ;  /* 0x0001420008020625 */ /* 0x000fe400078e0202 */
[----:B------:R-:W2:Y:S04]  /*cda0*/  @P1 LDG.E R0, [R6.64] ;  /* 0x0000000406001981 */ /* 0x000ea8000c1e1900 */
[----:B------:R1:W5:Y:S01]  /*cdb0*/  @P0 LDG.E R13, [R2.64] ;  /* 0x00000004020d0981 */ /* 0x000362000c1e1900 */
[----:B------:R-:W-:Y:S02]  /*cdc0*/  CS2R R4, SRZ ;  /* 0x0000000000047805 */ /* 0x000fe4000001ff00 */
[--C-:B--2---:R-:W-:Y:S01]  /*cdd0*/  @P1 SHF.R.S32.HI R5, RZ, 0x1f, R0.reuse ;  /* 0x0000001fff051819 */ /* 0x104fe20000011400 */
[----:B------:R-:W-:Y:S01]  /*cde0*/  @P1 IMAD.MOV.U32 R4, RZ, RZ, R0 ;  /* 0x000000ffff041224 */ /* 0x000fe200078e0000 */
[----:B------:R-:W-:Y:S05]  /*cdf0*/  @P0 BRA `(.L_x_34) ;  /* 0x0000004000000947 */ /* 0x000fea0003800000 */
[----:B-1----:R-:W-:Y:S05]  /*ce00*/  @!P1 BRA `(.L_x_34) ;  /* 0x0000003000009947 */ /* 0x002fea0003800000 */
[----:B------:R1:W2:Y:S04]  /*ce10*/  LDG.E R0, [R6.64] ;  /* 0x0000000406007981 */ /* 0x0002a8000c1e1900 */
[----:B-1----:R-:W2:Y:S02]  /*ce20*/  LDG.E R6, [R6.64+0x4] ;  /* 0x0000040406067981 */ /* 0x002ea4000c1e1900 */
[----:B--2--5:R-:W-:-:S02]  /*ce30*/  IADD3 R13, -R0, R6, RZ ;  /* 0x00000006000d7210 */ /* 0x024fc40007ffe1ff */
.L_x_34:
[----:B-1----:R-:W1:Y:S01]  /*ce40*/  S2R R11, SR_TID.X ;  /* 0x00000000000b7919 */ /* 0x002e620000002100 */
[----:B------:R-:W-:Y:S01]  /*ce50*/  SHF.R.S32.HI R0, RZ, 0x1f, R8 ;  /* 0x0000001fff007819 */ /* 0x000fe20000011408 */
[----:B------:R-:W-:Y:S01]  /*ce60*/  BSSY B0, `(.L_x_35) ;  /* 0x0000028000007945 */ /* 0x000fe20003800000 */
[----:B------:R-:W-:-:S02]  /*ce70*/  SEL R10, R8, RZ, !P1 ;  /* 0x000000ff080a7207 */ /* 0x000fc40004800000 */
[----:B------:R-:W-:Y:S02]  /*ce80*/  SEL R12, R0, RZ, !P1 ;  /* 0x000000ff000c7207 */ /* 0x000fe40004800000 */
[----:B-1----:R-:W-:-:S13]  /*ce90*/  ISETP.GE.AND P0, PT, R11, 0x80, PT ;  /* 0x000000800b00780c */ /* 0x002fda0003f06270 */
[----:B------:R-:W-:Y:S05]  /*cea0*/  @P0 BRA `(.L_x_36) ;  /* 0x0000023000000947 */ /* 0x000fea0003800000 */
[----:B------:R-:W1:Y:S01]  /*ceb0*/  S2R R9, SR_CTAID.X ;  /* 0x0000000000097919 */ /* 0x000e620000002500 */
[----:B-----5:R-:W-:Y:S01]  /*cec0*/  IMAD R0, R13, c[0x0][0x4e8], RZ ;  /* 0x00013a000d007a24 */ /* 0x020fe200078e02ff */
[----:B-1----:R-:W-:-:S04]  /*ced0*/  LEA R9, R9, R11, 0x7 ;  /* 0x0000000b09097211 */ /* 0x002fc800078e38ff */
[----:B------:R-:W-:-:S13]  /*cee0*/  ISETP.GE.AND P0, PT, R9, R0, PT ;  /* 0x000000000900720c */ /* 0x000fda0003f06270 */
[----:B------:R-:W-:Y:S05]  /*cef0*/  @P0 BRA `(.L_x_36) ;  /* 0x000001e000000947 */ /* 0x000fea0003800000 */
[----:B------:R-:W1:Y:S01]  /*cf00*/  S2R R8, SR_CTAID.Y ;  /* 0x0000000000087919 */ /* 0x000e620000002600 */
[----:B------:R-:W-:Y:S01]  /*cf10*/  MOV R0, c[0x0][0x4e8] ;  /* 0x00013a0000007a02 */ /* 0x000fe20000000f00 */
[----:B------:R-:W-:Y:S01]  /*cf20*/  IMAD.MOV.U32 R3, RZ, RZ, R5 ;  /* 0x000000ffff037224 */ /* 0x000fe200078e0005 */
[----:B------:R-:W-:Y:S02]  /*cf30*/  MOV R2, R4 ;  /* 0x0000000400027202 */ /* 0x000fe40000000f00 */
[----:B------:R-:W-:-:S13]  /*cf40*/  ISETP.NE.AND P0, PT, R0, 0x1, PT ;  /* 0x000000010000780c */ /* 0x000fda0003f05270 */
[----:B------:R-:W-:Y:S01]  /*cf50*/  @P0 IMAD.HI.U32 R7, R9, c[0x0][0x4ec], RZ ;  /* 0x00013b0009070a27 */ /* 0x000fe200078e00ff */
[----:B-1----:R-:W-:-:S03]  /*cf60*/  SHF.R.S32.HI R0, RZ, 0x1f, R8 ;  /* 0x0000001fff007819 */ /* 0x002fc60000011408 */
[----:B------:R-:W-:-:S04]  /*cf70*/  IMAD.WIDE.U32 R2, R8, c[0x0][0x490], R2 ;  /* 0x0001240008027a25 */ /* 0x000fc800078e0002 */
[----:B------:R-:W-:Y:S02]  /*cf80*/  IMAD R6, R0, c[0x0][0x490], RZ ;  /* 0x0001240000067a24 */ /* 0x000fe400078e02ff */
[----:B------:R-:W-:Y:S01]  /*cf90*/  IMAD.MOV.U32 R0, RZ, RZ, R9 ;  /* 0x000000ffff007224 */ /* 0x000fe200078e0009 */
[----:B------:R-:W-:Y:S01]  /*cfa0*/  @P0 SHF.R.U32.HI R0, RZ, c[0x0][0x4f0], R7 ;  /* 0x00013c00ff000a19 */ /* 0x000fe20000011607 */
[----:B------:R-:W-:Y:S02]  /*cfb0*/  IMAD R6, R8, c[0x0][0x494], R6 ;  /* 0x0001250008067a24 */ /* 0x000fe400078e0206 */
[----:B------:R-:W-:Y:S01]  /*cfc0*/  IMAD R8, R12, c[0x0][0x498], RZ ;  /* 0x000126000c087a24 */ /* 0x000fe200078e02ff */
[----:B------:R-:W-:Y:S01]  /*cfd0*/  IADD3 R7, -R0, RZ, RZ ;  /* 0x000000ff00077210 */ /* 0x000fe20007ffe1ff */
[----:B------:R-:W-:Y:S02]  /*cfe0*/  IMAD.IADD R3, R6, 0x1, R3 ;  /* 0x0000000106037824 */ /* 0x000fe400078e0203 */
[----:B------:R-:W-:-:S02]  /*cff0*/  IMAD R8, R10, c[0x0][0x49c], R8 ;  /* 0x000127000a087a24 */ /* 0x000fc400078e0208 */
[----:B------:R-:W-:Y:S01]  /*d000*/  IMAD R6, R7, c[0x0][0x4e8], R9 ;  /* 0x00013a0007067a24 */ /* 0x000fe200078e0209 */
[----:B------:R-:W-:Y:S01]  /*d010*/  SHF.R.S32.HI R9, RZ, 0x1f, R0 ;  /* 0x0000001fff097819 */ /* 0x000fe20000011400 */
[----:B------:R-:W-:-:S03]  /*d020*/  IMAD.WIDE.U32 R2, R10, c[0x0][0x498], R2 ;  /* 0x000126000a027a25 */ /* 0x000fc600078e0002 */
[----:B------:R-:W-:Y:S02]  /*d030*/  SHF.R.S32.HI R7, RZ, 0x1f, R6 ;  /* 0x0000001fff077819 */ /* 0x000fe40000011406 */
[----:B------:R-:W-:-:S03]  /*d040*/  IADD3 R2, P0, R0, R2, RZ ;  /* 0x0000000200027210 */ /* 0x000fc60007f1e0ff */
[----:B------:R-:W-:Y:S01]  /*d050*/  IMAD R0, R7, c[0x0][0x488], RZ ;  /* 0x0001220007007a24 */ /* 0x000fe200078e02ff */
[----:B------:R-:W-:-:S03]  /*d060*/  IADD3.X R3, R9, R3, R8, P0, !PT ;  /* 0x0000000309037210 */ /* 0x000fc600007fe408 */
[C---:B------:R-:W-:Y:S02]  /*d070*/  IMAD R0, R6.reuse, c[0x0][0x48c], R0 ;  /* 0x0001230006007a24 */ /* 0x040fe400078e0200 */
[----:B------:R-:W-:-:S05]  /*d080*/  IMAD.WIDE.U32 R2, R6, c[0x0][0x488], R2 ;  /* 0x0001220006027a25 */ /* 0x000fca00078e0002 */
[----:B------:R-:W-:Y:S02]  /*d090*/  IADD3 R0, R3, R0, RZ ;  /* 0x0000000003007210 */ /* 0x000fe40007ffe0ff */
[----:B------:R-:W-:-:S04]  /*d0a0*/  LEA R6, P0, R2, c[0x0][0x450], 0x2 ;  /* 0x0001140002067a11 */ /* 0x000fc800078010ff */
[----:B------:R-:W-:Y:S02]  /*d0b0*/  LEA.HI.X R7, R2, c[0x0][0x454], R0, 0x2, P0 ;  /* 0x0001150002077a11 */ /* 0x000fe400000f1400 */
[----:B------:R-:W-:-:S05]  /*d0c0*/  MOV R0, 0xff800000 ;  /* 0xff80000000007802 */ /* 0x000fca0000000f00 */
[----:B------:R1:W-:Y:S02]  /*d0d0*/  STG.E [R6.64], R0 ;  /* 0x0000000006007986 */ /* 0x0003e4000c101904 */
.L_x_36:
[----:B------:R-:W-:Y:S05]  /*d0e0*/  BSYNC B0 ;  /* 0x0000000000007941 */ /* 0x000fea0003800000 */
.L_x_35:
[----:B-1----:R-:W1:Y:S01]  /*d0f0*/  S2R R6, SR_CTAID.Y ;  /* 0x0000000000067919 */ /* 0x002e620000002600 */
[----:B------:R-:W-:Y:S01]  /*d100*/  IMAD R0, R5, c[0x0][0x3a0], RZ ;  /* 0x0000e80005007a24 */ /* 0x000fe200078e02ff */
[----:B------:R-:W-:Y:S01]  /*d110*/  SHF.R.S32.HI R5, RZ, 0x1f, R11 ;  /* 0x0000001fff057819 */ /* 0x000fe2000001140b */
[C---:B------:R-:W-:Y:S01]  /*d120*/  IMAD.WIDE.U32 R2, R4.reuse, c[0x0][0x3a0], RZ ;  /* 0x0000e80004027a25 */ /* 0x040fe200078e00ff */
[----:B------:R-:W2:Y:S01]  /*d130*/  S2R R9, SR_CTAID.X ;  /* 0x0000000000097919 */ /* 0x000ea20000002500 */
[----:B------:R-:W-:Y:S01]  /*d140*/  MOV R8, c[0x0][0x4e8] ;  /* 0x00013a0000087a02 */ /* 0x000fe20000000f00 */
[----:B------:R-:W-:Y:S01]  /*d150*/  BSSY B0, `(.L_x_37) ;  /* 0x000003c000007945 */ /* 0x000fe20003800000 */
[----:B------:R-:W-:Y:S01]  /*d160*/  LEA.HI R5, R5, R11, RZ, 0x3 ;  /* 0x0000000b05057211 */ /* 0x000fe200078f18ff */
[----:B------:R-:W-:Y:S01]  /*d170*/  IMAD R0, R4, c[0x0][0x3a4], R0 ;  /* 0x0000e90004007a24 */ /* 0x000fe200078e0200 */
[----:B------:R-:W-:Y:S01]  /*d180*/  ISETP.NE.AND P0, PT, R8, 0x1, PT ;  /* 0x000000010800780c */ /* 0x000fe20003f05270 */
[----:B-----5:R-:W-:Y:S01]  /*d190*/  IMAD R13, R13, c[0x0][0x4e8], RZ ;  /* 0x00013a000d0d7a24 */ /* 0x020fe200078e02ff */
[----:B------:R-:W-:-:S02]  /*d1a0*/  LOP3.LUT R4, R5, 0xfffffff8, RZ, 0xc0, !PT ;  /* 0xfffffff805047812 */ /* 0x000fc400078ec0ff */
[----:B------:R-:W-:-:S03]  /*d1b0*/  IADD3 R3, R3, R0, RZ ;  /* 0x0000000003037210 */ /* 0x000fc60007ffe0ff */
[----:B------:R-:W-:Y:S01]  /*d1c0*/  IMAD.IADD R8, R11, 0x1, -R4 ;  /* 0x000000010b087824 */ /* 0x000fe200078e0a04 */
[----:B------:R-:W-:-:S04]  /*d1d0*/  SHF.R.S32.HI R11, RZ, 0x3, R5 ;  /* 0x00000003ff0b7819 */ /* 0x000fc80000011405 */
[-C--:B------:R-:W-:Y:S02]  /*d1e0*/  LEA R4, R8, R11.reuse, 0x5 ;  /* 0x0000000b08047211 */ /* 0x080fe400078e28ff */
[----:B-1----:R-:W-:Y:S01]  /*d1f0*/  SHF.R.S32.HI R7, RZ, 0x1f, R6 ;  /* 0x0000001fff077819 */ /* 0x002fe20000011406 */
[----:B------:R-:W-:Y:S01]  /*d200*/  IMAD.WIDE.U32 R2, R6, c[0x0][0x3e8], R2 ;  /* 0x0000fa0006027a25 */ /* 0x000fe200078e0002 */
[----:B--2---:R-:W-:-:S03]  /*d210*/  LEA R11, R9, R11, 0x7 ;  /* 0x0000000b090b7211 */ /* 0x004fc600078e38ff */
[----:B------:R-:W-:Y:S02]  /*d220*/  IMAD R0, R7, c[0x0][0x3e8], RZ ;  /* 0x0000fa0007007a24 */ /* 0x000fe400078e02ff */
[----:B------:R-:W-:Y:S02]  /*d230*/  IMAD R4, R9, 0x80, R4 ;  /* 0x0000008009047824 */ /* 0x000fe400078e0204 */
[----:B------:R-:W-:Y:S02]  /*d240*/  IMAD R0, R6, c[0x0][0x3ec], R0 ;  /* 0x0000fb0006007a24 */ /* 0x000fe400078e0200 */
[----:B------:R-:W-:-:S03]  /*d250*/  @P0 IMAD.HI.U32 R5, R4, c[0x0][0x4ec], RZ ;  /* 0x00013b0004050a27 */ /* 0x000fc600078e00ff */
[----:B------:R-:W-:Y:S01]  /*d260*/  IADD3 R3, R0, R3, RZ ;  /* 0x0000000300037210 */ /* 0x000fe20007ffe0ff */
[----:B------:R-:W-:Y:S01]  /*d270*/  IMAD R6, R12, c[0x0][0x3f0], RZ ;  /* 0x0000fc000c067a24 */ /* 0x000fe200078e02ff */
[----:B------:R-:W-:Y:S02]  /*d280*/  MOV R0, R4 ;  /* 0x0000000400007202 */ /* 0x000fe40000000f00 */
[----:B------:R-:W-:Y:S01]  /*d290*/  @P0 SHF.R.U32.HI R0, RZ, c[0x0][0x4f0], R5 ;  /* 0x00013c00ff000a19 */ /* 0x000fe20000011605 */
[C---:B------:R-:W-:Y:S02]  /*d2a0*/  IMAD R7, R10.reuse, c[0x0][0x3f4], R6 ;  /* 0x0000fd000a077a24 */ /* 0x040fe400078e0206 */
[----:B------:R-:W-:Y:S01]  /*d2b0*/  IMAD.WIDE.U32 R2, R10, c[0x0][0x3f0], R2 ;  /* 0x0000fc000a027a25 */ /* 0x000fe200078e0002 */
[----:B------:R-:W-:-:S03]  /*d2c0*/  SHF.R.S32.HI R6, RZ, 0x1f, R0 ;  /* 0x0000001fff067819 */ /* 0x000fc60000011400 */
[----:B------:R-:W-:Y:S01]  /*d2d0*/  IMAD.MOV R5, RZ, RZ, -R0 ;  /* 0x000000ffff057224 */ /* 0x000fe200078e0a00 */
[----:B------:R-:W-:Y:S01]  /*d2e0*/  IADD3 R3, R3, R7, RZ ;  /* 0x0000000703037210 */ /* 0x000fe20007ffe0ff */
[----:B------:R-:W-:Y:S02]  /*d2f0*/  IMAD R6, R6, c[0x0][0x3e0], RZ ;  /* 0x0000f80006067a24 */ /* 0x000fe400078e02ff */
[----:B------:R-:W-:Y:S02]  /*d300*/  IMAD R5, R5, c[0x0][0x4e8], R4 ;  /* 0x00013a0005057a24 */ /* 0x000fe400078e0204 */
[----:B------:R-:W-:-:S03]  /*d310*/  IMAD.WIDE.U32 R2, R0, c[0x0][0x3e0], R2 ;  /* 0x0000f80000027a25 */ /* 0x000fc600078e0002 */
[----:B------:R-:W-:Y:S01]  /*d320*/  SHF.R.S32.HI R4, RZ, 0x1f, R5 ;  /* 0x0000001fff047819 */ /* 0x000fe20000011405 */
[----:B------:R-:W-:-:S05]  /*d330*/  IMAD R0, R0, c[0x0][0x3e4], R6 ;  /* 0x0000f90000007a24 */ /* 0x000fca00078e0206 */
[----:B------:R-:W-:Y:S01]  /*d340*/  IADD3 R3, R3, R0, RZ ;  /* 0x0000000003037210 */ /* 0x000fe20007ffe0ff */
[----:B------:R-:W-:-:S04]  /*d350*/  IMAD R0, R4, c[0x0][0x3d8], RZ ;  /* 0x0000f60004007a24 */ /* 0x000fc800078e02ff */
[C---:B------:R-:W-:Y:S02]  /*d360*/  IMAD R0, R5.reuse, c[0x0][0x3dc], R0 ;  /* 0x0000f70005007a24 */ /* 0x040fe400078e0200 */
[----:B------:R-:W-:-:S04]  /*d370*/  IMAD.WIDE.U32 R2, R5, c[0x0][0x3d8], R2 ;  /* 0x0000f60005027a25 */ /* 0x000fc800078e0002 */
[----:B------:R-:W-:Y:S01]  /*d380*/  IMAD.IADD R0, R3, 0x1, R0 ;  /* 0x0000000103007824 */ /* 0x000fe200078e0200 */
[----:B------:R-:W-:-:S04]  /*d390*/  LEA R14, P0, R2, c[0x0][0x380], 0x1 ;  /* 0x0000e000020e7a11 */ /* 0x000fc800078008ff */
[----:B------:R-:W-:Y:S02]  /*d3a0*/  LEA.HI.X R12, R2, c[0x0][0x384], R0, 0x1, P0 ;  /* 0x0000e100020c7a11 */ /* 0x000fe400000f0c00 */
[----:B------:R-:W-:Y:S01]  /*d3b0*/  ISETP.GE.AND P0, PT, R11, R13, PT ;  /* 0x0000000d0b00720c */ /* 0x000fe20003f06270 */
[----:B------:R1:W2:Y:S01]  /*d3c0*/  SHFL.IDX PT, R2, R14, RZ, 0x181f ;  /* 0x00181fff0e027589 */ /* 0x0002a200000e0000 */
[----:B------:R-:W-:-:S03]  /*d3d0*/  SHF.L.U32 R0, R8, 0x3, RZ ;  /* 0x0000000308007819 */ /* 0x000fc600000006ff */
[----:B------:R1:W3:Y:S01]  /*d3e0*/  SHFL.IDX PT, R3, R12, RZ, 0x181f ;  /* 0x00181fff0c037589 */ /* 0x0002e200000e0000 */
[C---:B------:R-:W-:Y:S02]  /*d3f0*/  IADD3 R9, R0.reuse, 0x40, RZ ;  /* 0x0000004000097810 */ /* 0x040fe40007ffe0ff */
[----:B------:R-:W-:-:S05]  /*d400*/  IADD3 R10, R0, 0x80, RZ ;  /* 0x00000080000a7810 */ /* 0x000fca0007ffe0ff */
[----:B------:R-:W-:Y:S05]  /*d410*/  @P0 BRA `(.L_x_38) ;  /* 0x000000f000000947 */ /* 0x000fea0003800000 */
        /* <DEDUP_REMOVED lines=10> */
[----:B------:R2:W-:Y:S02]  /*d4c0*/  @!P2 ST.E.128 [R6.64], RZ ;  /* 0x000000ff0600a985 */ /* 0x0005e4000c101d04 */
[----:B------:R-:W-:-:S04]  /*d4d0*/  @!P1 IMAD.WIDE R4, R5, 0x2, R2 ;  /* 0x0000000205049825 */ /* 0x000fc800078e0202 */
[----:B------:R-:W-:Y:S01]  /*d4e0*/  @!P0 IMAD.WIDE R2, R8, 0x2, R2 ;  /* 0x0000000208028825 */ /* 0x000fe200078e0202 */
[----:B------:R2:W-:Y:S04]  /*d4f0*/  @!P1 ST.E.128 [R4.64], RZ ;  /* 0x000000ff04009985 */ /* 0x0005e8000c101d04 */
[----:B------:R2:W-:Y:S02]  /*d500*/  @!P0 ST.E.128 [R2.64], RZ ;  /* 0x000000ff02008985 */ /* 0x0005e4000c101d04 */
.L_x_38:
[----:B------:R-:W-:Y:S05]  /*d510*/  BSYNC B0 ;  /* 0x0000000000007941 */ /* 0x000fea0003800000 */
.L_x_37:
[----:B--2---:R-:W-:Y:S01]  /*d520*/  IADD3 R4, R11, 0x20, RZ ;  /* 0x000000200b047810 */ /* 0x004fe20007ffe0ff */
[----:B---3--:R2:W3:Y:S01]  /*d530*/  SHFL.IDX PT, R3, R12, 0x1, 0x181f ;  /* 0x00381f000c037f89 */ /* 0x0084e200000e0000 */
[----:B------:R-:W-:Y:S02]  /*d540*/  BSSY B0, `(.L_x_39) ;  /* 0x0000013000007945 */ /* 0x000fe40003800000 */
[----:B------:R-:W-:Y:S01]  /*d550*/  ISETP.GE.AND P0, PT, R4, R13, PT ;  /* 0x0000000d0400720c */ /* 0x000fe20003f06270 */
[----:B------:R2:W4:-:S12]  /*d560*/  SHFL.IDX PT, R2, R14, 0x1, 0x181f ;  /* 0x00381f000e027f89 */ /* 0x00051800000e0000 */
[----:B------:R-:W-:Y:S05]  /*d570*/  @P0 BRA `(.L_x_40) ;  /* 0x000000f000000947 */ /* 0x000fea0003800000 */
[----:B------:R-:W-:Y:S02]  /*d580*/  ISETP.GE.AND P1, PT, R9, c[0x0][0x3c8], PT ;  /* 0x0000f20009007a0c */ /* 0x000fe40003f26270 */
[----:B------:R-:W-:Y:S02]  /*d590*/  ISETP.GE.AND P0, PT, R10, c[0x0][0x3c8], PT ;  /* 0x0000f2000a007a0c */ /* 0x000fe40003f06270 */
[----:B------:R-:W-:-:S09]  /*d5a0*/  ISETP.GE.AND P2, PT, R0, c[0x0][0x3c8], PT ;  /* 0x0000f20000007a0c */ /* 0x000fd20003f46270 */
[----:B------:R-:W-:Y:S02]  /*d5b0*/  @!P1 SHF.R.S32.HI R5, RZ, 0x1f, R9 ;  /* 0x0000001fff059819 */ /* 0x000fe40000011409 */
[----:B------:R-:W-:Y:S02]  /*d5c0*/  @!P0 SHF.R.S32.HI R4, RZ, 0x1f, R10 ;  /* 0x0000001fff048819 */ /* 0x000fe4000001140a */
[----:B------:R-:W-:Y:S01]  /*d5d0*/  @!P1 LEA.HI R5, R5, R9, RZ, 0x3 ;  /* 0x0000000905059211 */ /* 0x000fe200078f18ff */
[--C-:B---34-:R-:W-:Y:S01]  /*d5e0*/  @!P2 IMAD.WIDE R6, R0, 0x2, R2.reuse ;  /* 0x000000020006a825 */ /* 0x118fe200078e0202 */
        /* <DEDUP_REMOVED lines=8> */
.L_x_40:
[----:B------:R-:W-:Y:S05]  /*d670*/  BSYNC B0 ;  /* 0x0000000000007941 */ /* 0x000fea0003800000 */
.L_x_39:
[----:B---3--:R-:W-:Y:S01]  /*d680*/  IADD3 R4, R11, 0x40, RZ ;  /* 0x000000400b047810 */ /* 0x008fe20007ffe0ff */
[----:B------:R3:W1:Y:S01]  /*d690*/  SHFL.IDX PT, R3, R12, 0x2, 0x181f ;  /* 0x00581f000c037f89 */ /* 0x00066200000e0000 */
[----:B------:R-:W-:Y:S02]  /*d6a0*/  BSSY B0, `(.L_x_41) ;  /* 0x0000013000007945 */ /* 0x000fe40003800000 */
[----:B------:R-:W-:Y:S01]  /*d6b0*/  ISETP.GE.AND P0, PT, R4, R13, PT ;  /* 0x0000000d0400720c */ /* 0x000fe20003f06270 */
[----:B----4-:R3:W4:-:S12]  /*d6c0*/  SHFL.IDX PT, R2, R14, 0x2, 0x181f ;  /* 0x00581f000e027f89 */ /* 0x01071800000e0000 */
[----:B------:R-:W-:Y:S05]  /*d6d0*/  @P0 BRA `(.L_x_42) ;  /* 0x000000f000000947 */ /* 0x000fea0003800000 */
[----:B------:R-:W-:Y:S02]  /*d6e0*/  ISETP.GE.AND P1, PT, R9, c[0x0][0x3c8], PT ;  /* 0x0000f20009007a0c */ /* 0x000fe40003f26270 */
        /* <DEDUP_REMOVED lines=14> */
.L_x_42:
[----:B------:R-:W-:Y:S05]  /*d7d0*/  BSYNC B0 ;  /* 0x0000000000007941 */ /* 0x000fea0003800000 */
.L_x_41:
[----:B-1----:R-:W-:Y:S01]  /*d7e0*/  IADD3 R4, R11, 0x60, RZ ;  /* 0x000000600b047810 */ /* 0x002fe20007ffe0ff */
[----:B------:R1:W2:Y:S03]  /*d7f0*/  SHFL.IDX PT, R3, R12, 0x3, 0x181f ;  /* 0x00781f000c037f89 */ /* 0x0002a600000e0000 */
[----:B------:R-:W-:Y:S01]  /*d800*/  ISETP.GE.AND P0, PT, R4, R13, PT ;  /* 0x0000000d0400720c */ /* 0x000fe20003f06270 */
[----:B----4-:R1:W4:-:S12]  /*d810*/  SHFL.IDX PT, R2, R14, 0x3, 0x181f ;  /* 0x00781f000e027f89 */ /* 0x01031800000e0000 */
[----:B------:R-:W-:Y:S05]  /*d820*/  @P0 EXIT ;  /* 0x000000000000094d */ /* 0x000fea0003800000 */
[----:B------:R-:W-:Y:S02]  /*d830*/  ISETP.GE.AND P0, PT, R9, c[0x0][0x3c8], PT ;  /* 0x0000f20009007a0c */ /* 0x000fe40003f06270 */
[----:B------:R-:W-:-:S11]  /*d840*/  ISETP.GE.AND P1, PT, R0, c[0x0][0x3c8], PT ;  /* 0x0000f20000007a0c */ /* 0x000fd60003f26270 */
[----:B------:R-:W-:Y:S02]  /*d850*/  @!P0 SHF.R.S32.HI R4, RZ, 0x1f, R9 ;  /* 0x0000001fff048819 */ /* 0x000fe40000011409 */
[----:B--2-4-:R-:W-:Y:S02]  /*d860*/  @!P1 IMAD.WIDE R6, R0, 0x2, R2 ;  /* 0x0000000200069825 */ /* 0x014fe400078e0202 */
[----:B------:R-:W-:-:S03]  /*d870*/  @!P0 LEA.HI R4, R4, R9, RZ, 0x3 ;  /* 0x0000000904048211 */ /* 0x000fc600078f18ff */
[----:B------:R2:W-:Y:S01]  /*d880*/  @!P1 ST.E.128 [R6.64], RZ ;  /* 0x000000ff06009985 */ /* 0x0005e2000c101d04 */
[----:B------:R-:W-:-:S05]  /*d890*/  @!P0 LOP3.LUT R4, R4, 0xfffffff8, RZ, 0xc0, !PT ;  /* 0xfffffff804048812 */ /* 0x000fca00078ec0ff */
[----:B------:R-:W-:-:S05]  /*d8a0*/  @!P0 IMAD.WIDE R4, R4, 0x2, R2 ;  /* 0x0000000204048825 */ /* 0x000fca00078e0202 */
[----:B------:R2:W-:Y:S01]  /*d8b0*/  @!P0 ST.E.128 [R4.64], RZ ;  /* 0x000000ff04008985 */ /* 0x0005e2000c101d04 */
[----:B------:R-:W-:-:S13]  /*d8c0*/  ISETP.GE.AND P0, PT, R10, c[0x0][0x3c8], PT ;  /* 0x0000f2000a007a0c */ /* 0x000fda0003f06270 */
[----:B------:R-:W-:Y:S05]  /*d8d0*/  @P0 EXIT ;  /* 0x000000000000094d */ /* 0x000fea0003800000 */
[----:B------:R-:W-:-:S04]  /*d8e0*/  SHF.R.S32.HI R0, RZ, 0x1f, R10 ;  /* 0x0000001fff007819 */ /* 0x000fc8000001140a */
[----:B------:R-:W-:-:S04]  /*d8f0*/  LEA.HI R0, R0, R10, RZ, 0x3 ;  /* 0x0000000a00007211 */ /* 0x000fc800078f18ff */
[----:B------:R-:W-:-:S05]  /*d900*/  LOP3.LUT R0, R0, 0xfffffff8, RZ, 0xc0, !PT ;  /* 0xfffffff800007812 */ /* 0x000fca00078ec0ff */
[----:B------:R-:W-:-:S05]  /*d910*/  IMAD.WIDE R2, R0, 0x2, R2 ;  /* 0x0000000200027825 */ /* 0x000fca00078e0202 */
[----:B------:R-:W-:Y:S01]  /*d920*/  ST.E.128 [R2.64], RZ ;  /* 0x000000ff02007985 */ /* 0x000fe2000c101d04 */
[----:B------:R-:W-:Y:S05]  /*d930*/  EXIT ;  /* 0x000000000000794d */ /* 0x000fea0003800000 */
.L_x_43:
        /* <DEDUP_REMOVED lines=12> */
.L_x_2615:


//--------------------- .text._ZN7cutlass13device_kernelIN5flash19enable_sm80_to_sm89INS1_16FlashAttnFwdSm80INS1_25CollectiveMainloopFwdSm80ILi8ELi1ELb0EN4cute5tupleIJNS5_1CILi128EEENS7_ILi64EEENS7_ILi192EEEEEELi192ENS_10bfloat16_tEfNS_4arch4Sm80ELb0ELb0ELb1ELb1ELb0ELb1ELb1ELb0EEENS1_21CollectiveEpilogueFwdINS6_IJS8_SA_S9_EEENS6_IJNS7_ILi1EEESI_SI_EEESC_SE_Li256ELb1ELb1ELb0ELb0EEENS1_19SingleTileSchedulerILb1ELb0ELb1ELi128EEEEEEEEEvNT_6ParamsE --------------------------
	.section	.text._ZN7cutlass13device_kernelIN5flash19enable_sm80_to_sm89INS1_16FlashAttnFwdSm80INS1_25CollectiveMainloopFwdSm80ILi8ELi1ELb0EN4cute5tupleIJNS5_1CILi128EEENS7_ILi64EEENS7_ILi192EEEEEELi192ENS_10bfloat16_tEfNS_4arch4Sm80ELb0ELb0ELb1ELb1ELb0ELb1ELb1ELb0EEENS1_21CollectiveEpilogueFwdINS6_IJS8_SA_S9_EEENS6_IJNS7_ILi1EEESI_SI_EEESC_SE_Li256ELb1ELb1ELb0ELb0EEENS1_19SingleTileSchedulerILb1ELb0ELb1ELi128EEEEEEEEEvNT_6ParamsE,"ax",@progbits
	.sectioninfo	@"SHI_REGISTERS=250"
	.align	128
.text._ZN7cutlass13device_kernelIN5flash19enable_sm80_to_sm89INS1_16FlashAttnFwdSm80INS1_25CollectiveMainloopFwdSm80ILi8ELi1ELb0EN4cute5tupleIJNS5_1CILi128EEENS7_ILi64EEENS7_ILi192EEEEEELi192ENS_10bfloat16_tEfNS_4arch4Sm80ELb0ELb0ELb1ELb1ELb0ELb1ELb1ELb0EEENS1_21CollectiveEpilogueFwdINS6_IJS8_SA_S9_EEENS6_IJNS7_ILi1EEESI_SI_EEESC_SE_Li256ELb1ELb1ELb0ELb0EEENS1_19SingleTileSchedulerILb1ELb0ELb1ELi128EEEEEEEEEvNT_6ParamsE:
        .type           _ZN7cutlass13device_kernelIN5flash19enable_sm80_to_sm89INS1_16FlashAttnFwdSm80INS1_25CollectiveMainloopFwdSm80ILi8ELi1ELb0EN4cute5tupleIJNS5_1CILi128EEENS7_ILi64EEENS7_ILi192EEEEEELi192ENS_10bfloat16_tEfNS_4arch4Sm80ELb0ELb0ELb1ELb1ELb0ELb1ELb1ELb0EEENS1_21CollectiveEpilogueFwdINS6_IJS8_SA_S9_EEENS6_IJNS7_ILi1EEESI_SI_EEESC_SE_Li256ELb1ELb1ELb0ELb0EEENS1_19SingleTileSchedulerILb1ELb0ELb1ELi128EEEEEEEEEvNT_6ParamsE,@function
        .size           _ZN7cutlass13device_kernelIN5flash19enable_sm80_to_sm89INS1_16FlashAttnFwdSm80INS1_25CollectiveMainloopFwdSm80ILi8ELi1ELb0EN4cute5tupleIJNS5_1CILi128EEENS7_ILi64EEENS7_ILi192EEEEEELi192ENS_10bfloat16_tEfNS_4arch4Sm80ELb0ELb0ELb1ELb1ELb0ELb1ELb1ELb0EEENS1_21CollectiveEpilogueFwdINS6_IJS8_SA_S9_EEENS6_IJNS7_ILi1EEESI_SI_EEESC_SE_Li256ELb1ELb1ELb0ELb0EEENS1_19SingleTileSchedulerILb1ELb0ELb1ELi128EEEEEEEEEvNT_6ParamsE,(.L_x_2616 - _ZN7cutlass13device_kernelIN5flash19enable_sm80_to_sm89INS1_16FlashAttnFwdSm80INS1_25CollectiveMainloopFwdSm80ILi8ELi1ELb0EN4cute5tupleIJNS5_1CILi128EEENS7_ILi64EEENS7_ILi192EEEEEELi192ENS_10bfloat16_tEfNS_4arch4Sm80ELb0ELb0ELb1ELb1ELb0ELb1ELb1ELb0EEENS1_21CollectiveEpilogueFwdINS6_IJS8_SA_S9_EEENS6_IJNS7_ILi1EEESI_SI_EEESC_SE_Li256ELb1ELb1ELb0ELb0EEENS1_19SingleTileSchedulerILb1ELb0ELb1ELi128EEEEEEEEEvNT_6ParamsE)
        .other          _ZN7cutlass13device_kernelIN5flash19enable_sm80_to_sm89INS1_16FlashAttnFwdSm80INS1_25CollectiveMainloopFwdSm80ILi8ELi1ELb0EN4cute5tupleIJNS5_1CILi128EEENS7_ILi64EEENS7_ILi192EEEEEELi192ENS_10bfloat16_tEfNS_4arch4Sm80ELb0ELb0ELb1ELb1ELb0ELb1ELb1ELb0EEENS1_21CollectiveEpilogueFwdINS6_IJS8_SA_S9_EEENS6_IJNS7_ILi1EEESI_SI_EEESC_SE_Li256ELb1ELb1ELb0ELb0EEENS1_19SingleTileSchedulerILb1ELb0ELb1ELi128EEEEEEEEEvNT_6ParamsE,@"STO_CUDA_ENTRY STV_DEFAULT"
_ZN7cutlass13device_kernelIN5flash19enable_sm80_to_sm89INS1_16FlashAttnFwdSm80INS1_25CollectiveMainloopFwdSm80ILi8ELi1ELb0EN4cute5tupleIJNS5_1CILi128EEENS7_ILi64EEENS7_ILi192EEEEEELi192ENS_10bfloat16_tEfNS_4arch4Sm80ELb0ELb0ELb1ELb1ELb0ELb1ELb1ELb0EEENS1_21CollectiveEpilogueFwdINS6_IJS8_SA_S9_EEENS6_IJNS7_ILi1EEESI_SI_EEESC_SE_Li256ELb1ELb1ELb0ELb0EEENS1_19SingleTileSchedulerILb1ELb0ELb1ELi128EEEEEEEEEvNT_6ParamsE:
[----:B------:R-:W-:Y:S02]  /*0000*/  MOV R1, c[0x0][0x28] ;  /* 0x00000a0000017a02 */ /* 0x000fe40000000f00 */
[----:B------:R-:W1:Y:S01]  /*0010*/  S2R R84, SR_TID.X ;  /* 0x0000000000547919 */ /* 0x000e620000002100 */
[----:B------:R-:W-:Y:S01]  /*0020*/  MOV R5, 0x4 ;  /* 0x0000000400057802 */ /* 0x000fe20000000f00 */
[----:B------:R-:W-:Y:S02]  /*0030*/  ULDC.64 UR6, c[0x0][0x118] ;  /* 0x0000460000067ab9 */ /* 0x000fe40000000a00 */
        /* <DEDUP_REMOVED lines=12> */
.L_x_45:
        /* <DEDUP_REMOVED lines=8> */
.L_x_47:
[----:B------:R-:W-:-:S05]  /*0180*/  MOV R3, c[0x0][0x54c] ;  /* 0x0001530000037a02 */ /* 0x000fca0000000f00 */
.L_x_46:
[----:B-----5:R-:W-:Y:S01]  /*0190*/  IMAD R3, R3, c[0x0][0x548], RZ ;  /* 0x0001520003037a24 */ /* 0x020fe200078e02ff */
[----:B------:R-:W-:-:S04]  /*01a0*/  SHF.L.U32 R0, R85, 0x7, RZ ;  /* 0x0000000755007819 */ /* 0x000fc800000006ff */
[----:B------:R-:W-:-:S04]  /*01b0*/  ISETP.GE.AND P0, PT, R0, R3, PT ;  /* 0x000000030000720c */ /* 0x000fc80003f06270 */
[----:B------:R-:W-:Y:S01]  /*01c0*/  SEL R208, R208, 0xffffffff, !P0 ;  /* 0xffffffffd0d07807 */ /* 0x000fe20004000000 */
[----:B------:R-:W-:Y:S05]  /*01d0*/  BRA `(.L_x_48) ;  /* 0x0000012000007947 */ /* 0x000fea0003800000 */
.L_x_44:
[----:B---3--:R-:W-:-:S04]  /*01e0*/  ISETP.NE.U32.AND P0, PT, RZ, c[0x0][0x568], PT ;  /* 0x00015a00ff007a0c */ /* 0x008fc80003f05070 */
[----:B------:R-:W-:-:S13]  /*01f0*/  ISETP.NE.AND.EX P0, PT, RZ, c[0x0][0x56c], PT, P0 ;  /* 0x00015b00ff007a0c */ /* 0x000fda0003f05300 */
[----:B------:R-:W-:Y:S05]  /*0200*/  @!P0 BRA `(.L_x_49) ;  /* 0x0000002000008947 */ /* 0x000fea0003800000 */
[----:B------:R1:W5:Y:S01]  /*0210*/  LDG.E R3, [R2.64] ;  /* 0x0000000602037981 */ /* 0x000362000c1e1900 */
[----:B------:R-:W-:Y:S05]  /*0220*/  BRA `(.L_x_50) ;  /* 0x0000009000007947 */ /* 0x000fea0003800000 */
.L_x_49:
        /* <DEDUP_REMOVED lines=8> */
.L_x_51:
[----:B------:R-:W-:-:S05]  /*02b0*/  MOV R3, c[0x0][0x54c] ;  /* 0x0001530000037a02 */ /* 0x000fca0000000f00 */
.L_x_50:
[----:B-----5:R-:W-:Y:S01]  /*02c0*/  IMAD R3, R3, c[0x0][0x548], RZ ;  /* 0x0001520003037a24 */ /* 0x020fe200078e02ff */
[----:B------:R-:W-:-:S04]  /*02d0*/  SHF.L.U32 R0, R85, 0x7, RZ ;  /* 0x0000000755007819 */ /* 0x000fc800000006ff */
[----:B------:R-:W-:-:S04]  /*02e0*/  ISETP.GE.AND P0, PT, R0, R3, PT ;  /* 0x000000030000720c */ /* 0x000fc80003f06270 */
[----:B------:R-:W-:-:S04]  /*02f0*/  SEL R208, R208, 0xffffffff, !P0 ;  /* 0xffffffffd0d07807 */ /* 0x000fc80004000000 */
.L_x_48:
[----:B------:R-:W-:-:S13]  /*0300*/  ISETP.GE.AND P0, PT, R208, RZ, PT ;  /* 0x000000ffd000720c */ /* 0x000fda0003f06270 */
        /* <DEDUP_REMOVED lines=8> */
[----:B------:R-:W-:Y:S01]  /*0390*/  IMAD.MOV.U32 R104, RZ, RZ, RZ ;  /* 0x000000ffff687224 */ /* 0x000fe200078e00ff */
[----:B------:R-:W-:Y:S01]  /*03a0*/  ISETP.NE.U32.AND P1, PT, RZ, c[0x0][0x348], PT ;  /* 0x0000d200ff007a0c */ /* 0x000fe20003f25070 */
[----:B------:R-:W-:Y:S01]  /*03b0*/  IMAD.WIDE R10, R208, R5, c[0x0][0x348] ;  /* 0x0000d200d00a7625 */ /* 0x000fe200078e0205 */
[----:B------:R-:W-:-:S02]  /*03c0*/  ISETP.NE.U32.AND P6, PT, RZ, c[0x0][0x350], PT ;  /* 0x0000d400ff007a0c */ /* 0x000fc40003fc5070 */
[----:B------:R-:W-:Y:S01]  /*03d0*/  ISETP.NE.U32.AND P3, PT, RZ, c[0x0][0x358], PT ;  /* 0x0000d600ff007a0c */ /* 0x000fe20003f65070 */
[CC--:B------:R-:W-:Y:S01]  /*03e0*/  IMAD.WIDE R8, R208.reuse, R5.reuse, c[0x0][0x350] ;  /* 0x0000d400d0087625 */ /* 0x0c0fe200078e0205 */
[----:B------:R-:W-:Y:S02]  /*03f0*/  ISETP.NE.AND.EX P1, PT, RZ, c[0x0][0x34c], PT, P1 ;  /* 0x0000d300ff007a0c */ /* 0x000fe40003f25310 */
[----:B------:R-:W-:Y:S01]  /*0400*/  ISETP.NE.AND.EX P6, PT, RZ, c[0x0][0x354], PT, P6 ;  /* 0x0000d500ff007a0c */ /* 0x000fe20003fc5360 */
[----:B------:R-:W-:Y:S01]  /*0410*/  @P2 IMAD.WIDE R14, R208, R5, c[0x0][0x370] ;  /* 0x0000dc00d00e2625 */ /* 0x000fe200078e0205 */
[----:B------:R-:W-:-:S03]  /*0420*/  ISETP.NE.AND.EX P3, PT, RZ, c[0x0][0x35c], PT, P3 ;  /* 0x0000d700ff007a0c */ /* 0x000fc60003f65330 */
[CC--:B------:R-:W-:Y:S01]  /*0430*/  @P0 IMAD.WIDE R12, R208.reuse, R5.reuse, c[0x0][0x360] ;  /* 0x0000d800d00c0625 */ /* 0x0c0fe200078e0205 */
[----:B------:R2:W5:Y:S03]  /*0440*/  @P2 LDG.E R147, [R14.64] ;  /* 0x000000060e932981 */ /* 0x000566000c1e1900 */
[----:B------:R-:W-:Y:S01]  /*0450*/  IMAD.WIDE R6, R208, R5, c[0x0][0x358] ;  /* 0x0000d600d0067625 */ /* 0x000fe200078e0205 */
[----:B------:R2:W5:Y:S04]  /*0460*/  @P0 LDG.E R88, [R12.64] ;  /* 0x000000060c580981 */ /* 0x000568000c1e1900 */
[----:B------:R2:W5:Y:S04]  /*0470*/  @P1 LDG.E R148, [R10.64] ;  /* 0x000000060a941981 */ /* 0x000568000c1e1900 */
[----:B------:R2:W5:Y:S04]  /*0480*/  @P6 LDG.E R146, [R8.64] ;  /* 0x0000000608926981 */ /* 0x000568000c1e1900 */
[----:B------:R2:W5:Y:S04]  /*0490*/  @P3 LDG.E R104, [R6.64] ;  /* 0x0000000606683981 */ /* 0x000568000c1e1900 */
[----:B------:R-:W3:Y:S01]  /*04a0*/  S2R R207, SR_CTAID.Y ;  /* 0x0000000000cf7919 */ /* 0x000ee20000002600 */
[----:B-1----:R-:W-:-:S02]  /*04b0*/  IMAD.MOV.U32 R2, RZ, RZ, c[0x0][0x1d0] ;  /* 0x00007400ff027624 */ /* 0x002fc400078e00ff */
[----:B------:R-:W-:Y:S01]  /*04c0*/  IMAD.MOV.U32 R150, RZ, RZ, c[0x0][0x228] ;  /* 0x00008a00ff967624 */ /* 0x000fe200078e00ff */
[----:B---3--:R-:W-:Y:S01]  /*04d0*/  SHF.R.S32.HI R87, RZ, 0x1f, R207 ;  /* 0x0000001fff577819 */ /* 0x008fe200000114cf */
[----:B------:R-:W-:Y:S05]  /*04e0*/  @P0 BRA `(.L_x_52) ;  /* 0x0000004000000947 */ /* 0x000fea0003800000 */
[----:B--2---:R-:W-:Y:S05]  /*04f0*/  @!P1 BRA `(.L_x_52) ;  /* 0x0000003000009947 */ /* 0x004fea0003800000 */
[----:B-----5:R-:W2:Y:S04]  /*0500*/  LDG.E R88, [R10.64] ;  /* 0x000000060a587981 */ /* 0x020ea8000c1e1900 */
[----:B------:R-:W2:Y:S02]  /*0510*/  LDG.E R3, [R10.64+0x4] ;  /* 0x000004060a037981 */ /* 0x000ea4000c1e1900 */
[----:B--2---:R-:W-:Y:S02]  /*0520*/  IADD3 R88, -R88, R3, RZ ;  /* 0x0000000358587210 */ /* 0x004fe40007ffe1ff */
.L_x_52:
[----:B--2---:R-:W-:-:S04]  /*0530*/  ISETP.NE.U32.AND P0, PT, RZ, c[0x0][0x368], PT ;  /* 0x0000da00ff007a0c */ /* 0x004fc80003f05070 */
[----:B------:R-:W-:-:S13]  /*0540*/  ISETP.NE.AND.EX P0, PT, RZ, c[0x0][0x36c], PT, P0 ;  /* 0x0000db00ff007a0c */ /* 0x000fda0003f05300 */
[----:B------:R-:W-:Y:S05]  /*0550*/  @!P0 BRA `(.L_x_53) ;  /* 0x0000003000008947 */ /* 0x000fea0003800000 */
[----:B------:R-:W-:-:S06]  /*0560*/  IMAD.WIDE R2, R208, R5, c[0x0][0x368] ;  /* 0x0000da00d0027625 */ /* 0x000fcc00078e0205 */
[----:B------:R1:W5:Y:S01]  /*0570*/  LDG.E R2, [R2.64] ;  /* 0x0000000602027981 */ /* 0x000362000c1e1900 */
[----:B------:R-:W-:Y:S05]  /*0580*/  BRA `(.L_x_54) ;  /* 0x0000004000007947 */ /* 0x000fea0003800000 */
.L_x_53:
[----:B------:R-:W-:Y:S05]  /*0590*/  @!P6 BRA `(.L_x_54) ;  /* 0x000000300000e947 */ /* 0x000fea0003800000 */
[----:B------:R-:W2:Y:S04]  /*05a0*/  LDG.E R2, [R8.64] ;  /* 0x0000000608027981 */ /* 0x000ea8000c1e1900 */
[----:B------:R-:W2:Y:S02]  /*05b0*/  LDG.E R3, [R8.64+0x4] ;  /* 0x0000040608037981 */ /* 0x000ea4000c1e1900 */
[----:B--2---:R-:W-:Y:S02]  /*05c0*/  IADD3 R2, -R2, R3, RZ ;  /* 0x0000000302027210 */ /* 0x004fe40007ffe1ff */
.L_x_54:
[----:B------:R-:W2:Y:S04]  /*05d0*/  @P3 LDG.E R0, [R6.64] ;  /* 0x0000000606003981 */ /* 0x000ea8000c1e1900 */
[----:B------:R-:W2:Y:S01]  /*05e0*/  @P3 LDG.E R9, [R6.64+0x4] ;  /* 0x0000040606093981 */ /* 0x000ea2000c1e1900 */
[----:B-1---5:R-:W-:Y:S01]  /*05f0*/  IMAD.IADD R3, R2, 0x1, -R147 ;  /* 0x0000000102037824 */ /* 0x022fe200078e0a93 */
[----:B------:R-:W-:Y:S01]  /*0600*/  ISETP.NE.U32.AND P0, PT, RZ, c[0x0][0x378], PT ;  /* 0x0000de00ff007a0c */ /* 0x000fe20003f05070 */
[----:B------:R-:W-:-:S03]  /*0610*/  IMAD.MOV.U32 R86, RZ, RZ, R2 ;  /* 0x000000ffff567224 */ /* 0x000fc600078e0002 */
[----:B------:R-:W-:-:S13]  /*0620*/  ISETP.NE.AND.EX P0, PT, RZ, c[0x0][0x37c], PT, P0 ;  /* 0x0000df00ff007a0c */ /* 0x000fda0003f05300 */
[----:B------:R-:W-:-:S05]  /*0630*/  @P0 IMAD.WIDE R10, R208, R5, c[0x0][0x378] ;  /* 0x0000de00d00a0625 */ /* 0x000fca00078e0205 */
[----:B------:R1:W5:Y:S01]  /*0640*/  @P0 LDG.E R86, [R10.64] ;  /* 0x000000060a560981 */ /* 0x000362000c1e1900 */
[----:B--2---:R-:W-:-:S04]  /*0650*/  @P3 IMAD.IADD R150, R9, 0x1, -R0 ;  /* 0x0000000109963824 */ /* 0x004fc800078e0a00 */
[----:B------:R-:W-:-:S05]  /*0660*/  IMAD.IADD R83, R3, 0x1, R150 ;  /* 0x0000000103537824 */ /* 0x000fca00078e0296 */
[----:B------:R-:W-:-:S04]  /*0670*/  IADD3 R0, R83, 0x3f, RZ ;  /* 0x0000003f53007810 */ /* 0x000fc80007ffe0ff */
[----:B------:R-:W-:-:S04]  /*0680*/  SHF.R.S32.HI R133, RZ, 0x1f, R0 ;  /* 0x0000001fff857819 */ /* 0x000fc80000011400 */
[----:B------:R-:W-:Y:S01]  /*0690*/  LEA.HI R133, R133, R0, RZ, 0x6 ;  /* 0x0000000085857211 */ /* 0x000fe200078f30ff */
[----:B------:R-:W-:-:S03]  /*06a0*/  IMAD.MOV R0, RZ, RZ, -R3 ;  /* 0x000000ffff007224 */ /* 0x000fc600078e0a03 */
[----:B------:R-:W-:Y:S02]  /*06b0*/  LOP3.LUT R4, R133, 0xffffffc0, RZ, 0xc0, !PT ;  /* 0xffffffc085047812 */ /* 0x000fe400078ec0ff */
[----:B------:R-:W-:-:S03]  /*06c0*/  IMNMX R0, RZ, R0, !PT ;  /* 0x00000000ff007217 */ /* 0x000fc60007800200 */
[----:B------:R-:W-:Y:S01]  /*06d0*/  IMAD.IADD R3, R4, 0x1, -R3 ;  /* 0x0000000104037824 */ /* 0x000fe200078e0a03 */
[----:B------:R-:W-:-:S04]  /*06e0*/  SHF.R.U32.HI R106, RZ, 0x6, R0 ;  /* 0x00000006ff6a7819 */ /* 0x000fc80000011600 */
[----:B------:R-:W-:-:S04]  /*06f0*/  IMNMX R3, R3, R150, PT ;  /* 0x0000009603037217 */ /* 0x000fc80003800200 */
[----:B------:R-:W-:-:S13]  /*0700*/  ISETP.GT.AND P0, PT, R3, R0, PT ;  /* 0x000000000300720c */ /* 0x000fda0003f04270 */
[----:B------:R-:W-:Y:S01]  /*0710*/  @P0 IADD3 R7, R3, 0x3f, RZ ;  /* 0x0000003f03070810 */ /* 0x000fe20007ffe0ff */
[----:B------:R-:W-:-:S03]  /*0720*/  IMAD.MOV.U32 R3, RZ, RZ, R106 ;  /* 0x000000ffff037224 */ /* 0x000fc600078e006a */
[----:B------:R-:W-:-:S04]  /*0730*/  @P0 SHF.R.S32.HI R0, RZ, 0x1f, R7 ;  /* 0x0000001fff000819 */ /* 0x000fc80000011407 */
[----:B------:R-:W-:-:S04]  /*0740*/  @P0 LEA.HI R0, R0, R7, RZ, 0x6 ;  /* 0x0000000700000211 */ /* 0x000fc800078f30ff */
[----:B------:R-:W-:-:S04]  /*0750*/  @P0 SHF.R.S32.HI R3, RZ, 0x6, R0 ;  /* 0x00000006ff030819 */ /* 0x000fc80000011400 */
[----:B------:R-:W-:-:S13]  /*0760*/  ISETP.GT.AND P0, PT, R3, R106, PT ;  /* 0x0000006a0300720c */ /* 0x000fda0003f04270 */
[----:B------:R-:W-:Y:S05]  /*0770*/  @!P0 BRA `(.L_x_55) ;  /* 0x0000529000008947 */ /* 0x000fea0003800000 */
[----:B-1----:R-:W-:-:S04]  /*0780*/  ISETP.NE.U32.AND P2, PT, RZ, c[0x0][0x340], PT ;  /* 0x0000d000ff007a0c */ /* 0x002fc80003f45070 */
[----:B------:R-:W-:-:S13]  /*0790*/  ISETP.NE.AND.EX P2, PT, RZ, c[0x0][0x344], PT, P2 ;  /* 0x0000d100ff007a0c */ /* 0x000fda0003f45320 */
[----:B------:R-:W-:-:S06]  /*07a0*/  @P2 IMAD.WIDE R12, R208, R5, c[0x0][0x340] ;  /* 0x0000d000d00c2625 */ /* 0x000fcc00078e0205 */
[----:B------:R-:W2:Y:S01]  /*07b0*/  @P2 LDG.E R12, [R12.64] ;  /* 0x000000060c0c2981 */ /* 0x000ea2000c1e1900 */
[----:B------:R-:W-:Y:S01]  /*07c0*/  SHF.R.S32.HI R5, RZ, 0x1f, R84 ;  /* 0x0000001fff057819 */ /* 0x000fe20000011454 */
[----:B------:R-:W-:Y:S01]  /*07d0*/  IMAD.IADD R2, R146, 0x1, R2 ;  /* 0x0000000192027824 */ /* 0x000fe200078e0202 */
[----:B------:R-:W-:Y:S01]  /*07e0*/  SHF.R.S32.HI R0, RZ, 0x1f, R104 ;  /* 0x0000001fff007819 */ /* 0x000fe20000011468 */
[----:B------:R-:W-:Y:S01]  /*07f0*/  IMAD R164, R87, c[0x0][0x240], RZ ;  /* 0x0000900057a47a24 */ /* 0x000fe200078e02ff */
[----:B------:R-:W-:Y:S01]  /*0800*/  LEA.HI R17, R5, R84, RZ, 0x3 ;  /* 0x0000005405117211 */ /* 0x000fe200078f18ff */
[----:B------:R-:W-:Y:S01]  /*0810*/  IMAD.MOV.U32 R118, RZ, RZ, c[0x0][0x238] ;  /* 0x00008e00ff767624 */ /* 0x000fe200078e00ff */
[----:B------:R-:W-:Y:S01]  /*0820*/  IADD3 R141, R3, -0x1, RZ ;  /* 0xffffffff038d7810 */ /* 0x000fe20007ffe0ff */
[----:B------:R-:W-:Y:S01]  /*0830*/  IMAD R164, R207, c[0x0][0x244], R164 ;  /* 0x00009100cfa47a24 */ /* 0x000fe200078e02a4 */
[----:B------:R-:W-:Y:S01]  /*0840*/  LOP3.LUT R7, R17, 0x1ffffff8, RZ, 0xc0, !PT ;  /* 0x1ffffff811077812 */ /* 0x000fe200078ec0ff */
[----:B------:R-:W-:Y:S01]  /*0850*/  IMAD.MOV.U32 R113, RZ, RZ, 0x6 ;  /* 0x00000006ff717424 */ /* 0x000fe200078e00ff */
[----:B------:R-:W-:Y:S01]  /*0860*/  SHF.R.S32.HI R17, RZ, 0x3, R17 ;  /* 0x00000003ff117819 */ /* 0x000fe20000011411 */
[----:B------:R-:W-:Y:S01]  /*0870*/  IMAD.MOV.U32 R107, RZ, RZ, c[0x0][0x27c] ;  /* 0x00009f00ff6b7624 */ /* 0x000fe200078e00ff */
[----:B------:R-:W-:Y:S01]  /*0880*/  SEL R162, R208, RZ, !P3 ;  /* 0x000000ffd0a27207 */ /* 0x000fe20005800000 */
[----:B------:R-:W-:Y:S01]  /*0890*/  IMAD.IADD R30, R84, 0x1, -R7 ;  /* 0x00000001541e7824 */ /* 0x000fe200078e0a07 */
[----:B------:R-:W-:Y:S01]  /*08a0*/  IADD3 R104, P0, R17, R104, RZ ;  /* 0x0000006811687210 */ /* 0x000fe20007f1e0ff */
[----:B------:R-:W-:Y:S01]  /*08b0*/  IMAD.IADD R102, R150, 0x1, -R17 ;  /* 0x0000000196667824 */ /* 0x000fe200078e0a11 */
[----:B------:R-:W-:Y:S01]  /*08c0*/  LEA.HI R6, R5, R84, RZ, 0x2 ;  /* 0x0000005405067211 */ /* 0x000fe200078f10ff */
[----:B------:R-:W-:Y:S01]  /*08d0*/  IMAD.SHL.U32 R30, R30, 0x8, RZ ;  /* 0x000000081e1e7824 */ /* 0x000fe200078e00ff */
[C---:B------:R-:W-:Y:S01]  /*08e0*/  LEA.HI.X.SX32 R103, R17.reuse, R0, 0x1, P0 ;  /* 0x0000000011677211 */ /* 0x040fe200000f0eff */
[----:B------:R-:W-:Y:S01]  /*08f0*/  IMAD.SHL.U32 R17, R17, 0x40, RZ ;  /* 0x0000004011117824 */ /* 0x000fe200078e00ff */
[C---:B------:R-:W-:Y:S01]  /*0900*/  SHF.L.U64.HI R108, R118.reuse, R113, c[0x0][0x23c] ;  /* 0x00008f00766c7619 */ /* 0x040fe20000010271 */
[----:B------:R-:W-:Y:S01]  /*0910*/  IMAD R0, R141, -0x40, R102 ;  /* 0xffffffc08d007824 */ /* 0x000fe200078e0266 */
[----:B------:R-:W-:Y:S01]  /*0920*/  SHF.R.S32.HI R31, RZ, 0x1f, R30 ;  /* 0x0000001fff1f7819 */ /* 0x000fe2000001141e */
[----:B------:R-:W-:Y:S01]  /*0930*/  IMAD R3, R103, c[0x0][0x238], RZ ;  /* 0x00008e0067037a24 */ /* 0x000fe200078e02ff */
[----:B------:R-:W-:Y:S01]  /*0940*/  LOP3.LUT R17, R17, 0x1c0, RZ, 0xc0, !PT ;  /* 0x000001c011117812 */ /* 0x000fe200078ec0ff */
[----:B------:R-:W-:Y:S01]  /*0950*/  IMAD.SHL.U32 R109, R118, 0x40, RZ ;  /* 0x00000040766d7824 */ /* 0x000fe200078e00ff */
[----:B------:R-:W-:Y:S01]  /*0960*/  ISETP.GE.AND P1, PT, R0, 0x1, PT ;  /* 0x000000010000780c */ /* 0x000fe20003f26270 */
[C---:B------:R-:W-:Y:S01]  /*0970*/  IMAD R8, R104.reuse, c[0x0][0x23c], R3 ;  /* 0x00008f0068087a24 */ /* 0x040fe200078e0203 */
[----:B------:R-:W-:Y:S01]  /*0980*/  SHF.R.S32.HI R3, RZ, 0x1f, R2 ;  /* 0x0000001fff037819 */ /* 0x000fe20000011402 */
[----:B------:R-:W-:Y:S01]  /*0990*/  IMAD.WIDE.U32 R10, R104, c[0x0][0x238], R30 ;  /* 0x00008e00680a7a25 */ /* 0x000fe200078e001e */
[----:B------:R-:W-:Y:S01]  /*09a0*/  ISETP.GT.AND P0, PT, R0, 0x20, PT ;  /* 0x000000200000780c */ /* 0x000fe20003f04270 */
[----:B------:R-:W-:Y:S01]  /*09b0*/  ULDC.U8 UR4, c[0x0][0x298] ;  /* 0x0000a60000047ab9 */ /* 0x000fe20000000000 */
[----:B------:R-:W-:Y:S01]  /*09c0*/  LOP3.LUT R0, R17, 0x38, R30, 0xf8, !PT ;  /* 0x0000003811007812 */ /* 0x000fe200078ef81e */
[----:B------:R-:W-:Y:S01]  /*09d0*/  IMAD.IADD R9, R11, 0x1, R8 ;  /* 0x000000010b097824 */ /* 0x000fe200078e0208 */
[----:B------:R-:W-:Y:S01]  /*09e0*/  SHF.R.U32.HI R17, RZ, 0x3, R17 ;  /* 0x00000003ff117819 */ /* 0x000fe20000011611 */
[----:B------:R-:W-:Y:S01]  /*09f0*/  IMAD R11, R3, c[0x0][0x1e0], RZ ;  /* 0x00007800030b7a24 */ /* 0x000fe200078e02ff */
[----:B------:R-:W-:Y:S01]  /*0a00*/  SHF.R.S32.HI R7, RZ, 0x1f, R141 ;  /* 0x0000001fff077819 */ /* 0x000fe2000001148d */
[----:B------:R-:W-:Y:S01]  /*0a10*/  IMAD.MOV.U32 R8, RZ, RZ, R10 ;  /* 0x000000ffff087224 */ /* 0x000fe200078e000a */
[----:B------:R-:W-:Y:S01]  /*0a20*/  LOP3.LUT R17, R0, R17, RZ, 0x3c, !PT ;  /* 0x0000001100117212 */ /* 0x000fe200078e3cff */
[----:B------:R-:W-:Y:S01]  /*0a30*/  IMAD R32, R2, c[0x0][0x1e4], R11 ;  /* 0x0000790002207a24 */ /* 0x000fe200078e020b */
[----:B------:R-:W-:Y:S01]  /*0a40*/  SHF.R.S32.HI R11, RZ, 0x1f, R208 ;  /* 0x0000001fff0b7819 */ /* 0x000fe200000114d0 */
[----:B------:R-:W-:Y:S01]  /*0a50*/  IMAD.WIDE.U32 R8, R207, c[0x0][0x240], R8 ;  /* 0x00009000cf087a25 */ /* 0x000fe200078e0008 */
[----:B------:R-:W-:-:S02]  /*0a60*/  IADD3 R0, R30, 0x80, RZ ;  /* 0x000000801e007810 */ /* 0x000fc40007ffe0ff */
[----:B------:R-:W-:Y:S01]  /*0a70*/  SEL R101, R11, RZ, !P3 ;  /* 0x000000ff0b657207 */ /* 0x000fe20005800000 */
[----:B------:R-:W-:Y:S01]  /*0a80*/  IMAD.IADD R165, R9, 0x1, R164 ;  /* 0x0000000109a57824 */ /* 0x000fe200078e02a4 */
[----:B------:R-:W-:Y:S01]  /*0a90*/  LOP3.LUT R9, R6, 0xfffffffc, RZ, 0xc0, !PT ;  /* 0xfffffffc06097812 */ /* 0x000fe200078ec0ff */
[----:B------:R-:W-:Y:S01]  /*0aa0*/  IMAD.MOV.U32 R164, RZ, RZ, R8 ;  /* 0x000000ffffa47224 */ /* 0x000fe200078e0008 */
[----:B------:R-:W-:Y:S01]  /*0ab0*/  ISETP.GE.AND P3, PT, R0, c[0x0][0x1d4], PT ;  /* 0x0000750000007a0c */ /* 0x000fe20003f66270 */
[----:B------:R-:W-:Y:S01]  /*0ac0*/  IMAD R171, R101, c[0x0][0x248], RZ ;  /* 0x0000920065ab7a24 */ /* 0x000fe200078e02ff */
[----:B------:R-:W-:Y:S01]  /*0ad0*/  SHF.R.S32.HI R145, RZ, 0x2, R6 ;  /* 0x00000002ff917819 */ /* 0x000fe20000011406 */
[----:B------:R-:W-:Y:S01]  /*0ae0*/  IMAD.WIDE.U32 R164, R162, c[0x0][0x248], R164 ;  /* 0x00009200a2a47a25 */ /* 0x000fe200078e00a4 */
[----:B------:R-:W-:Y:S02]  /*0af0*/  SHF.R.S32.HI R6, RZ, 0x1f, R6 ;  /* 0x0000001fff067819 */ /* 0x000fe40000011406 */
[----:B------:R-:W-:Y:S01]  /*0b00*/  ISETP.GE.AND P5, PT, R30, c[0x0][0x1d4], PT ;  /* 0x000075001e007a0c */ /* 0x000fe20003fa6270 */
[----:B------:R-:W-:Y:S01]  /*0b10*/  IMAD R171, R162, c[0x0][0x24c], R171 ;  /* 0x00009300a2ab7a24 */ /* 0x000fe200078e02ab */
[----:B------:R-:W-:Y:S01]  /*0b20*/  LEA.HI R6, R6, R145, RZ, 0x3 ;  /* 0x0000009106067211 */ /* 0x000fe200078f18ff */
[----:B------:R-:W-:Y:S01]  /*0b30*/  IMAD R4, R108, R141, RZ ;  /* 0x0000008d6c047224 */ /* 0x000fe200078e02ff */
[-C--:B------:R-:W-:Y:S01]  /*0b40*/  LEA.HI R140, R5, R84.reuse, RZ, 0x6 ;  /* 0x00000054058c7211 */ /* 0x080fe200078f30ff */
[----:B------:R-:W-:Y:S01]  /*0b50*/  IMAD.IADD R171, R165, 0x1, R171 ;  /* 0x00000001a5ab7824 */ /* 0x000fe200078e02ab */
[----:B------:R-:W-:Y:S01]  /*0b60*/  LOP3.LUT R6, R6, 0xfffffff8, RZ, 0xc0, !PT ;  /* 0xfffffff806067812 */ /* 0x000fe200078ec0ff */
[----:B------:R-:W-:Y:S01]  /*0b70*/  IMAD.IADD R18, R84, 0x1, -R9 ;  /* 0x0000000154127824 */ /* 0x000fe200078e0a09 */
[----:B------:R-:W-:Y:S01]  /*0b80*/  LEA.HI R5, R5, R84, RZ, 0x5 ;  /* 0x0000005405057211 */ /* 0x000fe200078f28ff */
[----:B------:R-:W-:-:S02]  /*0b90*/  IMAD.MOV.U32 R170, RZ, RZ, R164 ;  /* 0x000000ffffaa7224 */ /* 0x000fc400078e00a4 */
[----:B------:R-:W-:Y:S01]  /*0ba0*/  IMAD R7, R7, R109, R4 ;  /* 0x0000006d07077224 */ /* 0x000fe200078e0204 */
[----:B------:R-:W-:Y:S01]  /*0bb0*/  IADD3 R4, R30, 0x40, RZ ;  /* 0x000000401e047810 */ /* 0x000fe20007ffe0ff */
[----:B------:R-:W-:-:S03]  /*0bc0*/  IMAD.WIDE.U32 R14, R2, c[0x0][0x1e0], RZ ;  /* 0x00007800020e7a25 */ /* 0x000fc600078e00ff */
[----:B------:R-:W-:Y:S01]  /*0bd0*/  ISETP.GE.AND P4, PT, R4, c[0x0][0x1d4], PT ;  /* 0x0000750004007a0c */ /* 0x000fe20003f86270 */
[----:B------:R-:W-:-:S04]  /*0be0*/  IMAD.WIDE.U32 R26, R141, R109, R170 ;  /* 0x0000006d8d1a7225 */ /* 0x000fc800078e00aa */
[----:B------:R-:W-:Y:S02]  /*0bf0*/  IMAD.SHL.U32 R16, R18, 0x4, RZ ;  /* 0x0000000412107824 */ /* 0x000fe400078e00ff */
[----:B------:R-:W-:Y:S02]  /*0c00*/  IMAD.IADD R33, R15, 0x1, R32 ;  /* 0x000000010f217824 */ /* 0x000fe400078e0220 */
[----:B------:R-:W-:Y:S01]  /*0c10*/  IMAD.IADD R22, R27, 0x1, R7 ;  /* 0x000000011b167824 */ /* 0x000fe200078e0207 */
[----:B------:R-:W-:Y:S01]  /*0c20*/  IADD3 R15, R16, 0x20, RZ ;  /* 0x00000020100f7810 */ /* 0x000fe20007ffe0ff */
[----:B------:R-:W-:Y:S02]  /*0c30*/  IMAD.SHL.U32 R20, R107, 0x2, RZ ;  /* 0x000000026b147824 */ /* 0x000fe400078e00ff */
[----:B------:R-:W-:Y:S02]  /*0c40*/  IMAD.SHL.U32 R18, R18, 0x8, RZ ;  /* 0x0000000812127824 */ /* 0x000fe400078e00ff */
[----:B------:R-:W-:Y:S01]  /*0c50*/  IMAD.MOV.U32 R32, RZ, RZ, R14 ;  /* 0x000000ffff207224 */ /* 0x000fe200078e000e */
[----:B------:R-:W-:Y:S01]  /*0c60*/  IADD3 R14, R16, 0x40, RZ ;  /* 0x00000040100e7810 */ /* 0x000fe20007ffe0ff */
[----:B------:R-:W-:Y:S01]  /*0c70*/  IMAD.IADD R119, R145, 0x1, -R6 ;  /* 0x0000000191777824 */ /* 0x000fe200078e0a06 */
[----:B------:R-:W-:Y:S01]  /*0c80*/  SHF.R.S32.HI R19, RZ, 0x1f, R18 ;  /* 0x0000001fff137819 */ /* 0x000fe20000011412 */
[----:B------:R-:W-:Y:S01]  /*0c90*/  IMAD.WIDE.U32 R30, R207, c[0x0][0x260], R30 ;  /* 0x00009800cf1e7a25 */ /* 0x000fe200078e001e */
[----:B------:R-:W-:-:S02]  /*0ca0*/  IADD3 R144, R18, 0x60, RZ ;  /* 0x0000006012907810 */ /* 0x000fc40007ffe0ff */
[C---:B------:R-:W-:Y:S01]  /*0cb0*/  IADD3 R143, R18.reuse, 0x80, RZ ;  /* 0x00000080128f7810 */ /* 0x040fe20007ffe0ff */
[----:B------:R-:W-:Y:S01]  /*0cc0*/  IMAD R101, R101, c[0x0][0x268], RZ ;  /* 0x00009a0065657a24 */ /* 0x000fe200078e02ff */
[----:B------:R-:W-:Y:S01]  /*0cd0*/  IADD3 R142, R18, 0xa0, RZ ;  /* 0x000000a0128e7810 */ /* 0x000fe20007ffe0ff */
[----:B------:R-:W-:Y:S02]  /*0ce0*/  IMAD.SHL.U32 R140, R140, 0x8, RZ ;  /* 0x000000088c8c7824 */ /* 0x000fe400078e00ff */
[----:B------:R-:W-:Y:S02]  /*0cf0*/  IMAD R101, R162, c[0x0][0x26c], R101 ;  /* 0x00009b00a2657a24 */ /* 0x000fe400078e0265 */
[----:B------:R-:W-:Y:S01]  /*0d00*/  IMAD.SHL.U32 R5, R5, 0x10, RZ ;  /* 0x0000001005057824 */ /* 0x000fe200078e00ff */
[----:B------:R-:W-:Y:S01]  /*0d10*/  LOP3.LUT R140, R17, 0xfffffe00, R140, 0xf8, !PT ;  /* 0xfffffe00118c7812 */ /* 0x000fe200078ef88c */
[----:B------:R-:W-:Y:S01]  /*0d20*/  IMAD.MOV.U32 R117, RZ, RZ, 0x5 ;  /* 0x00000005ff757424 */ /* 0x000fe200078e00ff */
[----:B------:R-:W-:Y:S01]  /*0d30*/  SHF.R.S32.HI R17, RZ, 0x1f, R16 ;  /* 0x0000001fff117819 */ /* 0x000fe20000011410 */
[----:B------:R-:W-:Y:S01]  /*0d40*/  IMAD R166, R87, c[0x0][0x1e8], RZ ;  /* 0x00007a0057a67a24 */ /* 0x000fe200078e02ff */
[----:B------:R-:W-:Y:S01]  /*0d50*/  LOP3.LUT R5, R5, 0xfffffe00, RZ, 0xc0, !PT ;  /* 0xfffffe0005057812 */ /* 0x000fe200078ec0ff */
[----:B------:R-:W-:Y:S01]  /*0d60*/  IMAD.SHL.U32 R140, R140, 0x2, RZ ;  /* 0x000000028c8c7824 */ /* 0x000fe200078e00ff */
[C---:B------:R-:W-:Y:S01]  /*0d70*/  SHF.L.U64.HI R117, R118.reuse, R117, c[0x0][0x23c] ;  /* 0x00008f0076757619 */ /* 0x040fe20000010275 */
[----:B------:R-:W-:-:S02]  /*0d80*/  IMAD.SHL.U32 R118, R118, 0x20, RZ ;  /* 0x0000002076767824 */ /* 0x000fc400078e00ff */
[C---:B------:R-:W-:Y:S02]  /*0d90*/  IMAD R166, R207.reuse, c[0x0][0x1ec], R166 ;  /* 0x00007b00cfa67a24 */ /* 0x040fe400078e02a6 */
[----:B------:R-:W-:-:S04]  /*0da0*/  IMAD.WIDE.U32 R32, R207, c[0x0][0x1e8], R32 ;  /* 0x00007a00cf207a25 */ /* 0x000fc800078e0020 */
[----:B------:R-:W-:Y:S02]  /*0db0*/  IMAD.IADD R167, R33, 0x1, R166 ;  /* 0x0000000121a77824 */ /* 0x000fe400078e02a6 */
[----:B------:R-:W-:Y:S02]  /*0dc0*/  IMAD.MOV.U32 R166, RZ, RZ, R32 ;  /* 0x000000ffffa67224 */ /* 0x000fe400078e0020 */
[----:B------:R-:W-:-:S04]  /*0dd0*/  IMAD.WIDE.U32 R158, R145, c[0x0][0x280], R16 ;  /* 0x0000a000919e7a25 */ /* 0x000fc800078e0010 */
[----:B------:R-:W-:-:S04]  /*0de0*/  IMAD.WIDE.U32 R156, R145, c[0x0][0x290], R16 ;  /* 0x0000a400919c7a25 */ /* 0x000fc800078e0010 */
[----:B------:R-:W-:-:S04]  /*0df0*/  IMAD.WIDE.U32 R34, R145, c[0x0][0x280], R18 ;  /* 0x0000a00091227a25 */ /* 0x000fc800078e0012 */
[----:B------:R-:W-:-:S04]  /*0e00*/  IMAD.WIDE.U32 R32, R145, c[0x0][0x290], R18 ;  /* 0x0000a40091207a25 */ /* 0x000fc800078e0012 */
[----:B------:R-:W-:-:S04]  /*0e10*/  IMAD.WIDE.U32 R168, R145, c[0x0][0x1e0], RZ ;  /* 0x0000780091a87a25 */ /* 0x000fc800078e00ff */
[----:B------:R-:W-:Y:S02]  /*0e20*/  IMAD.MOV.U32 R112, RZ, RZ, c[0x0][0x1e0] ;  /* 0x00007800ff707624 */ /* 0x000fe400078e00ff */
[----:B------:R-:W-:Y:S02]  /*0e30*/  IMAD.MOV.U32 R114, RZ, RZ, c[0x0][0x280] ;  /* 0x0000a000ff727624 */ /* 0x000fe400078e00ff */
[----:B------:R-:W-:Y:S01]  /*0e40*/  IMAD.MOV.U32 R116, RZ, RZ, c[0x0][0x290] ;  /* 0x0000a400ff747624 */ /* 0x000fe200078e00ff */
[CC--:B------:R-:W-:Y:S01]  /*0e50*/  SHF.L.U64.HI R110, R112.reuse, R113.reuse, c[0x0][0x1e4] ;  /* 0x00007900706e7619 */ /* 0x0c0fe20000010271 */
[----:B------:R-:W-:Y:S01]  /*0e60*/  IMAD.SHL.U32 R112, R112, 0x40, RZ ;  /* 0x0000004070707824 */ /* 0x000fe200078e00ff */
[CC--:B------:R-:W-:Y:S01]  /*0e70*/  SHF.L.U64.HI R111, R114.reuse, R113.reuse, c[0x0][0x284] ;  /* 0x0000a100726f7619 */ /* 0x0c0fe20000010271 */
[----:B------:R-:W-:Y:S01]  /*0e80*/  IMAD.SHL.U32 R114, R114, 0x40, RZ ;  /* 0x0000004072727824 */ /* 0x000fe200078e00ff */
[C---:B------:R-:W-:Y:S01]  /*0e90*/  SHF.L.U64.HI R113, R116.reuse, R113, c[0x0][0x294] ;  /* 0x0000a50074717619 */ /* 0x040fe20000010271 */
[----:B------:R-:W-:Y:S01]  /*0ea0*/  IMAD.SHL.U32 R116, R116, 0x40, RZ ;  /* 0x0000004074747824 */ /* 0x000fe200078e00ff */
[----:B--2---:R-:W-:Y:S01]  /*0eb0*/  @P2 SHF.R.S32.HI R13, RZ, 0x1f, R12 ;  /* 0x0000001fff0d2819 */ /* 0x004fe2000001140c */
[----:B------:R-:W-:-:S02]  /*0ec0*/  @!P2 IMAD.MOV.U32 R12, RZ, RZ, R208 ;  /* 0x000000ffff0ca224 */ /* 0x000fc400078e00d0 */
[----:B------:R-:W-:Y:S01]  /*0ed0*/  @!P2 IMAD.MOV.U32 R13, RZ, RZ, R11 ;  /* 0x000000ffff0da224 */ /* 0x000fe200078e000b */
[----:B------:R-:W-:Y:S02]  /*0ee0*/  ISETP.GE.AND P2, PT, R107, 0x1, PT ;  /* 0x000000016b00780c */ /* 0x000fe40003f46270 */
[----:B------:R-:W-:Y:S02]  /*0ef0*/  IADD3 R11, -R20, c[0x0][0x1d4], RZ ;  /* 0x00007500140b7a10 */ /* 0x000fe40007ffe1ff */
[----:B------:R-:W-:Y:S02]  /*0f00*/  P2R R0, PR, RZ, 0x4 ;  /* 0x00000004ff007803 */ /* 0x000fe40000000000 */
[----:B------:R-:W-:Y:S02]  /*0f10*/  @P1 LEA R28, P2, R26, c[0x0][0x220], 0x1 ;  /* 0x000088001a1c1a11 */ /* 0x000fe400078408ff */
[----:B------:R-:W-:Y:S01]  /*0f20*/  SEL R4, R13, RZ, !P6 ;  /* 0x000000ff0d047207 */ /* 0x000fe20007000000 */
[----:B------:R-:W-:Y:S01]  /*0f30*/  IMAD.IADD R13, R16, 0x1, R15 ;  /* 0x00000001100d7824 */ /* 0x000fe200078e020f */
[----:B------:R-:W-:-:S02]  /*0f40*/  @P1 LEA.HI.X R29, R26, c[0x0][0x224], R22, 0x1, P2 ;  /* 0x000089001a1d1a11 */ /* 0x000fc400010f0c16 */
[----:B------:R-:W-:Y:S01]  /*0f50*/  ISETP.GE.AND P2, PT, R18, c[0x0][0x27c], PT ;  /* 0x00009f0012007a0c */ /* 0x000fe20003f46270 */
[----:B------:R-:W-:Y:S01]  /*0f60*/  IMAD R105, R4, c[0x0][0x1f0], RZ ;  /* 0x00007c0004697a24 */ /* 0x000fe200078e02ff */
[----:B------:R-:W-:Y:S01]  /*0f70*/  SEL R160, R12, RZ, !P6 ;  /* 0x000000ff0ca07207 */ /* 0x000fe20007000000 */
[----:B------:R-:W-:Y:S01]  /*0f80*/  IMAD.IADD R12, R16, 0x1, R14 ;  /* 0x00000001100c7824 */ /* 0x000fe200078e020e */
[----:B------:R-:W-:Y:S01]  /*0f90*/  SEL R9, RZ, c[0x0][0x27c], !P2 ;  /* 0x00009f00ff097a07 */ /* 0x000fe20005000000 */
[----:B------:R-:W-:Y:S01]  /*0fa0*/  @!PT LDS RZ, [RZ] ;  /* 0x00000000fffff984 */ /* 0x000fe20000000800 */
[----:B------:R-:W-:Y:S01]  /*0fb0*/  @!PT LDS RZ, [RZ] ;  /* 0x00000000fffff984 */ /* 0x000fe20000000800 */
[----:B------:R-:W-:Y:S01]  /*0fc0*/  @!PT LDS RZ, [RZ] ;  /* 0x00000000fffff984 */ /* 0x000fe20000000800 */
[----:B------:R1:W-:Y:S01]  /*0fd0*/  @P1 LDGSTS.E.BYPASS.LTC128B.128 [R140+0x6100], [R28.64], !P5 ;  /* 0x061000001c8c1fae */ /* 0x0003e2000e901d46 */
[-C--:B------:R-:W-:Y:S01]  /*0fe0*/  SEL R7, R20, R11.reuse, !P2 ;  /* 0x0000000b14077207 */ /* 0x080fe20005000000 */
[----:B------:R-:W-:Y:S01]  /*0ff0*/  IMAD R97, R4, c[0x0][0x218], RZ ;  /* 0x0000860004617a24 */ /* 0x000fe200078e02ff */
[----:B------:R-:W-:Y:S01]  /*1000*/  ISETP.GE.AND P2, PT, R13, c[0x0][0x27c], PT ;  /* 0x00009f000d007a0c */ /* 0x000fe20003f46270 */
[----:B------:R-:W-:Y:S01]  /*1010*/  IMAD.IADD R24, R18, 0x1, R9 ;  /* 0x0000000112187824 */ /* 0x000fe200078e0209 */
[----:B------:R-:W-:Y:S01]  /*1020*/  SHF.R.S32.HI R136, RZ, 0x1f, R7 ;  /* 0x0000001fff887819 */ /* 0x000fe20000011407 */
[----:B------:R1:W-:Y:S01]  /*1030*/  @P1 LDGSTS.E.BYPASS.LTC128B.128 [R140+0x8100], [R28.64+0x80], !P4 ;  /* 0x081000801c8c1fae */ /* 0x0003e2000e101d46 */
[----:B------:R-:W-:Y:S01]  /*1040*/  SEL R8, RZ, c[0x0][0x27c], !P2 ;  /* 0x00009f00ff087a07 */ /* 0x000fe20005000000 */
[----:B------:R-:W-:Y:S01]  /*1050*/  IMAD.WIDE.U32 R166, R160, c[0x0][0x1f0], R166 ;  /* 0x00007c00a0a67a25 */ /* 0x000fe200078e00a6 */
[----:B------:R-:W-:Y:S01]  /*1060*/  SEL R10, R20, R11, !P2 ;  /* 0x0000000b140a7207 */ /* 0x000fe20005000000 */
[----:B------:R1:W-:Y:S01]  /*1070*/  @P1 LDGSTS.E.BYPASS.LTC128B.128 [R140+0xa100], [R28.64+0x100], !P3 ;  /* 0x0a1001001c8c1fae */ /* 0x0003e2000d901d46 */
[----:B------:R-:W-:Y:S01]  /*1080*/  ISETP.GE.AND P2, PT, R12, c[0x0][0x27c], PT ;  /* 0x00009f000c007a0c */ /* 0x000fe20003f46270 */
[----:B------:R-:W-:Y:S01]  /*1090*/  IMAD.IADD R8, R8, 0x1, R13 ;  /* 0x0000000108087824 */ /* 0x000fe200078e020d */
[----:B------:R-:W-:Y:S01]  /*10a0*/  LEA.HI R136, R136, R7, RZ, 0x4 ;  /* 0x0000000788887211 */ /* 0x000fe200078f20ff */
[C---:B------:R-:W-:Y:S01]  /*10b0*/  IMAD R105, R160.reuse, c[0x0][0x1f4], R105 ;  /* 0x00007d00a0697a24 */ /* 0x040fe200078e0269 */
[----:B------:R-:W-:Y:S01]  /*10c0*/  SHF.R.S32.HI R7, RZ, 0x1f, R10 ;  /* 0x0000001fff077819 */ /* 0x000fe2000001140a */
[----:B------:R-:W-:Y:S01]  /*10d0*/  IMAD R97, R160, c[0x0][0x21c], R97 ;  /* 0x00008700a0617a24 */ /* 0x000fe200078e0261 */
[----:B------:R-:W-:Y:S01]  /*10e0*/  SEL R9, RZ, c[0x0][0x27c], !P2 ;  /* 0x00009f00ff097a07 */ /* 0x000fe20005000000 */
[----:B------:R-:W-:Y:S01]  /*10f0*/  IMAD.IADD R105, R167, 0x1, R105 ;  /* 0x00000001a7697824 */ /* 0x000fe200078e0269 */
[----:B------:R-:W-:Y:S01]  /*1100*/  SEL R11, R20, R11, !P2 ;  /* 0x0000000b140b7207 */ /* 0x000fe20005000000 */
[----:B------:R-:W-:Y:S01]  /*1110*/  IMAD R20, R87, c[0x0][0x260], RZ ;  /* 0x0000980057147a24 */ /* 0x000fe200078e02ff */
[----:B------:R-:W-:Y:S01]  /*1120*/  LEA.HI R7, R7, R10, RZ, 0x4 ;  /* 0x0000000a07077211 */ /* 0x000fe200078f20ff */
[----:B------:R-:W-:Y:S01]  /*1130*/  IMAD.IADD R10, R9, 0x1, R12 ;  /* 0x00000001090a7824 */ /* 0x000fe200078e020c */
[----:B------:R-:W-:Y:S01]  /*1140*/  SHF.R.S32.HI R6, RZ, 0x1f, R11 ;  /* 0x0000001fff067819 */ /* 0x000fe2000001140b */
[----:B------:R-:W-:Y:S01]  /*1150*/  IMAD R20, R207, c[0x0][0x264], R20 ;  /* 0x00009900cf147a24 */ /* 0x000fe200078e0214 */
[C---:B------:R-:W-:Y:S01]  /*1160*/  LOP3.LUT P2, RZ, R119.reuse, 0x4, RZ, 0xc0, !PT ;  /* 0x0000000477ff7812 */ /* 0x040fe2000784c0ff */
[----:B------:R-:W-:Y:S01]  /*1170*/  IMAD.SHL.U32 R119, R119, 0x40, RZ ;  /* 0x0000004077777824 */ /* 0x000fe200078e00ff */
[----:B------:R-:W-:Y:S01]  /*1180*/  SHF.R.S32.HI R129, RZ, 0x1f, R24 ;  /* 0x0000001fff817819 */ /* 0x000fe20000011418 */
[----:B------:R-:W-:Y:S01]  /*1190*/  IMAD.IADD R21, R31, 0x1, R20 ;  /* 0x000000011f157824 */ /* 0x000fe200078e0214 */
[----:B------:R-:W-:Y:S01]  /*11a0*/  SHF.R.S32.HI R125, RZ, 0x1f, R8 ;  /* 0x0000001fff7d7819 */ /* 0x000fe20000011408 */
[----:B------:R-:W-:Y:S01]  /*11b0*/  IMAD.MOV.U32 R20, RZ, RZ, R30 ;  /* 0x000000ffff147224 */ /* 0x000fe200078e001e */
[----:B------:R-:W-:Y:S01]  /*11c0*/  LEA.HI R6, R6, R11, RZ, 0x4 ;  /* 0x0000000b06067211 */ /* 0x000fe200078f20ff */
[----:B------:R-:W-:Y:S01]  /*11d0*/  IMAD.WIDE.U32 R30, R207, c[0x0][0x210], R18 ;  /* 0x00008400cf1e7a25 */ /* 0x000fe200078e0012 */
[----:B------:R-:W-:-:S02]  /*11e0*/  SHF.R.S32.HI R121, RZ, 0x1f, R10 ;  /* 0x0000001fff797819 */ /* 0x000fc4000001140a */
[----:B------:R-:W-:Y:S01]  /*11f0*/  LEA.HI R139, R129, R24, RZ, 0x3 ;  /* 0x00000018818b7211 */ /* 0x000fe200078f18ff */
[----:B------:R-:W-:Y:S01]  /*1200*/  IMAD.WIDE.U32 R162, R162, c[0x0][0x268], R20 ;  /* 0x00009a00a2a27a25 */ /* 0x000fe200078e0014 */
[----:B------:R-:W-:Y:S02]  /*1210*/  LOP3.LUT R119, R119, 0x1c0, RZ, 0xc0, !PT ;  /* 0x000001c077777812 */ /* 0x000fe400078ec0ff */
[----:B------:R-:W-:Y:S01]  /*1220*/  LEA.HI R138, R125, R8, RZ, 0x3 ;  /* 0x000000087d8a7211 */ /* 0x000fe200078f18ff */
[----:B------:R-:W-:Y:S01]  /*1230*/  IMAD.IADD R101, R163, 0x1, R101 ;  /* 0x00000001a3657824 */ /* 0x000fe200078e0265 */
[----:B------:R-:W-:Y:S02]  /*1240*/  SHF.R.S32.HI R136, RZ, 0x4, R136 ;  /* 0x00000004ff887819 */ /* 0x000fe40000011488 */
[----:B------:R-:W-:Y:S02]  /*1250*/  SHF.R.S32.HI R7, RZ, 0x4, R7 ;  /* 0x00000004ff077819 */ /* 0x000fe40000011407 */
[----:B------:R-:W-:-:S02]  /*1260*/  LEA.HI R137, R121, R10, RZ, 0x3 ;  /* 0x0000000a79897211 */ /* 0x000fc400078f18ff */
[----:B------:R-:W-:Y:S02]  /*1270*/  SHF.R.S32.HI R6, RZ, 0x4, R6 ;  /* 0x00000004ff067819 */ /* 0x000fe40000011406 */
[----:B------:R-:W-:Y:S02]  /*1280*/  LEA.HI R125, R125, R8, RZ, 0x6 ;  /* 0x000000087d7d7211 */ /* 0x000fe400078f30ff */
[----:B------:R-:W-:Y:S02]  /*1290*/  SHF.R.U32.HI R8, RZ, 0x3, R119 ;  /* 0x00000003ff087819 */ /* 0x000fe40000011677 */
[----:B------:R-:W-:Y:S01]  /*12a0*/  LOP3.LUT R9, R119, 0x38, R139, 0xf8, !PT ;  /* 0x0000003877097812 */ /* 0x000fe200078ef88b */
[----:B------:R-:W-:Y:S01]  /*12b0*/  IMAD.SHL.U32 R125, R125, 0x40, RZ ;  /* 0x000000407d7d7824 */ /* 0x000fe200078e00ff */
[----:B------:R-:W-:Y:S02]  /*12c0*/  LEA.HI.SX32 R136, R139, R136, 0x1d ;  /* 0x000000888b887211 */ /* 0x000fe400078feaff */
[----:B------:R-:W-:-:S02]  /*12d0*/  LEA.HI.SX32 R132, R138, R7, 0x1d ;  /* 0x000000078a847211 */ /* 0x000fc400078feaff */
[----:B------:R-:W-:Y:S02]  /*12e0*/  LEA.HI.SX32 R131, R137, R6, 0x1d ;  /* 0x0000000689837211 */ /* 0x000fe400078feaff */
[----:B------:R-:W-:Y:S02]  /*12f0*/  LOP3.LUT R20, R9, R8, RZ, 0x3c, !PT ;  /* 0x0000000809147212 */ /* 0x000fe400078e3cff */
[----:B------:R-:W-:Y:S01]  /*1300*/  LEA.HI R129, R129, R24, RZ, 0x6 ;  /* 0x0000001881817211 */ /* 0x000fe200078f30ff */
[----:B------:R-:W-:Y:S01]  /*1310*/  IMAD R24, R87, c[0x0][0x210], RZ ;  /* 0x0000840057187a24 */ /* 0x000fe200078e02ff */
[----:B------:R-:W-:Y:S02]  /*1320*/  LOP3.LUT R9, R119, 0x38, R138, 0xf8, !PT ;  /* 0x0000003877097812 */ /* 0x000fe400078ef88a */
[----:B------:R-:W-:Y:S01]  /*1330*/  LEA.HI R121, R121, R10, RZ, 0x6 ;  /* 0x0000000a79797211 */ /* 0x000fe200078f30ff */
[----:B------:R-:W-:Y:S01]  /*1340*/  IMAD.SHL.U32 R129, R129, 0x40, RZ ;  /* 0x0000004081817824 */ /* 0x000fe200078e00ff */
[----:B------:R-:W-:Y:S01]  /*1350*/  SHF.R.S32.HI R7, RZ, 0x1f, R136 ;  /* 0x0000001fff077819 */ /* 0x000fe20000011488 */
[----:B------:R-:W-:Y:S01]  /*1360*/  IMAD R24, R207, c[0x0][0x214], R24 ;  /* 0x00008500cf187a24 */ /* 0x000fe200078e0218 */
[----:B------:R-:W-:Y:S01]  /*1370*/  SHF.R.S32.HI R123, RZ, 0x1f, R132 ;  /* 0x0000001fff7b7819 */ /* 0x000fe20000011484 */
[----:B------:R-:W-:Y:S01]  /*1380*/  IMAD.SHL.U32 R121, R121, 0x40, RZ ;  /* 0x0000004079797824 */ /* 0x000fe200078e00ff */
[----:B------:R-:W-:Y:S01]  /*1390*/  SHF.R.S32.HI R6, RZ, 0x1f, R131 ;  /* 0x0000001fff067819 */ /* 0x000fe20000011483 */
[----:B------:R-:W-:Y:S01]  /*13a0*/  IMAD.IADD R25, R31, 0x1, R24 ;  /* 0x000000011f197824 */ /* 0x000fe200078e0218 */
[----:B------:R-:W-:Y:S01]  /*13b0*/  LOP3.LUT R125, R125, 0x7ffff000, RZ, 0xc0, !PT ;  /* 0x7ffff0007d7d7812 */ /* 0x000fe200078ec0ff */
[----:B------:R-:W-:Y:S01]  /*13c0*/  IMAD.MOV.U32 R24, RZ, RZ, R30 ;  /* 0x000000ffff187224 */ /* 0x000fe200078e001e */
[----:B------:R-:W-:-:S02]  /*13d0*/  LOP3.LUT R10, R9, R8, RZ, 0x3c, !PT ;  /* 0x00000008090a7212 */ /* 0x000fc400078e3cff */
[----:B------:R-:W-:Y:S01]  /*13e0*/  LEA.HI R7, R7, R136, RZ, 0x3 ;  /* 0x0000008807077211 */ /* 0x000fe200078f18ff */
[----:B------:R-:W-:Y:S01]  /*13f0*/  IMAD.SHL.U32 R136, R136, 0x8, RZ ;  /* 0x0000000888887824 */ /* 0x000fe200078e00ff */
[----:B------:R-:W-:Y:S01]  /*1400*/  LEA.HI R123, R123, R132, RZ, 0x3 ;  /* 0x000000847b7b7211 */ /* 0x000fe200078f18ff */
[----:B------:R-:W-:Y:S01]  /*1410*/  IMAD.SHL.U32 R132, R132, 0x8, RZ ;  /* 0x0000000884847824 */ /* 0x000fe200078e00ff */
[----:B------:R-:W-:Y:S01]  /*1420*/  LOP3.LUT R9, R119, 0x38, R137, 0xf8, !PT ;  /* 0x0000003877097812 */ /* 0x000fe200078ef889 */
[----:B------:R-:W-:Y:S01]  /*1430*/  IMAD.SHL.U32 R7, R7, 0x200, RZ ;  /* 0x0000020007077824 */ /* 0x000fe200078e00ff */
[----:B------:R-:W-:Y:S01]  /*1440*/  LEA.HI R6, R6, R131, RZ, 0x3 ;  /* 0x0000008306067211 */ /* 0x000fe200078f18ff */
[----:B------:R-:W-:Y:S01]  /*1450*/  IMAD.SHL.U32 R131, R131, 0x8, RZ ;  /* 0x0000000883837824 */ /* 0x000fe200078e00ff */
[----:B------:R-:W-:Y:S01]  /*1460*/  IADD3 R125, R10, R125, R5 ;  /* 0x0000007d0a7d7210 */ /* 0x000fe20007ffe005 */
[----:B------:R-:W-:Y:S01]  /*1470*/  IMAD.SHL.U32 R123, R123, 0x200, RZ ;  /* 0x000002007b7b7824 */ /* 0x000fe200078e00ff */
[----:B------:R-:W-:Y:S01]  /*1480*/  LOP3.LUT R10, R9, R8, RZ, 0x3c, !PT ;  /* 0x00000008090a7212 */ /* 0x000fe200078e3cff */
[----:B------:R-:W-:Y:S01]  /*1490*/  IMAD.SHL.U32 R6, R6, 0x200, RZ ;  /* 0x0000020006067824 */ /* 0x000fe200078e00ff */
[----:B------:R-:W-:Y:S01]  /*14a0*/  LOP3.LUT R129, R129, 0x7ffff000, RZ, 0xc0, !PT ;  /* 0x7ffff00081817812 */ /* 0x000fe200078ec0ff */
[----:B------:R-:W-:Y:S01]  /*14b0*/  IMAD.WIDE.U32 R160, R160, c[0x0][0x218], R24 ;  /* 0x00008600a0a07a25 */ /* 0x000fe200078e0018 */
[----:B------:R-:W-:-:S02]  /*14c0*/  LOP3.LUT R121, R121, 0x7ffff000, RZ, 0xc0, !PT ;  /* 0x7ffff00079797812 */ /* 0x000fc400078ec0ff */
[----:B------:R-:W-:Y:S01]  /*14d0*/  LOP3.LUT R135, R119, 0x18, R18, 0xf8, !PT ;  /* 0x0000001877877812 */ /* 0x000fe200078ef812 */
[----:B------:R-:W-:Y:S01]  /*14e0*/  IMAD.IADD R97, R161, 0x1, R97 ;  /* 0x00000001a1617824 */ /* 0x000fe200078e0261 */
[----:B------:R-:W-:Y:S01]  /*14f0*/  LOP3.LUT R11, R119, 0x38, R136, 0xf8, !PT ;  /* 0x00000038770b7812 */ /* 0x000fe200078ef888 */
[----:B------:R-:W-:Y:S01]  /*1500*/  IMAD.SHL.U32 R125, R125, 0x2, RZ ;  /* 0x000000027d7d7824 */ /* 0x000fe200078e00ff */
[C---:B------:R-:W-:Y:S02]  /*1510*/  LOP3.LUT R9, R119.reuse, 0x38, R132, 0xf8, !PT ;  /* 0x0000003877097812 */ /* 0x040fe400078ef884 */
[----:B------:R-:W-:Y:S02]  /*1520*/  LOP3.LUT R119, R119, 0x38, R131, 0xf8, !PT ;  /* 0x0000003877777812 */ /* 0x000fe400078ef883 */
[--C-:B------:R-:W-:Y:S02]  /*1530*/  IADD3 R129, R20, R129, R5.reuse ;  /* 0x0000008114817210 */ /* 0x100fe40007ffe005 */
[----:B------:R-:W-:-:S02]  /*1540*/  IADD3 R121, R10, R121, R5 ;  /* 0x000000790a797210 */ /* 0x000fc40007ffe005 */
[----:B------:R-:W-:Y:S01]  /*1550*/  LOP3.LUT R135, R5, R135, R8, 0xf6, !PT ;  /* 0x0000008705877212 */ /* 0x000fe200078ef608 */
[----:B------:R-:W-:Y:S01]  /*1560*/  IMAD.SHL.U32 R129, R129, 0x2, RZ ;  /* 0x0000000281817824 */ /* 0x000fe200078e00ff */
[-C--:B------:R-:W-:Y:S01]  /*1570*/  LOP3.LUT R20, R11, R8.reuse, RZ, 0x3c, !PT ;  /* 0x000000080b147212 */ /* 0x080fe200078e3cff */
[----:B------:R-:W-:Y:S01]  /*1580*/  IMAD.SHL.U32 R121, R121, 0x2, RZ ;  /* 0x0000000279797824 */ /* 0x000fe200078e00ff */
[-C--:B------:R-:W-:Y:S02]  /*1590*/  LOP3.LUT R10, R9, R8.reuse, RZ, 0x3c, !PT ;  /* 0x00000008090a7212 */ /* 0x080fe400078e3cff */
[----:B------:R-:W-:Y:S02]  /*15a0*/  LOP3.LUT R119, R119, R8, RZ, 0x3c, !PT ;  /* 0x0000000877777212 */ /* 0x000fe400078e3cff */
[----:B------:R-:W-:Y:S02]  /*15b0*/  @P0 IADD3 R8, P1, R118, R26, RZ ;  /* 0x0000001a76080210 */ /* 0x000fe40007f3e0ff */
[----:B------:R-:W-:-:S02]  /*15c0*/  LOP3.LUT R127, R7, 0x7ffff000, RZ, 0xc0, !PT ;  /* 0x7ffff000077f7812 */ /* 0x000fc400078ec0ff */
[----:B------:R-:W-:Y:S01]  /*15d0*/  SHF.R.S32.HI R0, RZ, 0x1f, R145 ;  /* 0x0000001fff007819 */ /* 0x000fe20000011491 */
[----:B------:R-:W-:Y:S01]  /*15e0*/  @P0 IMAD.X R7, R117, 0x1, R22, P1 ;  /* 0x0000000175070824 */ /* 0x000fe200008e0616 */
[----:B------:R-:W-:Y:S02]  /*15f0*/  @P0 LEA R22, P1, R8, c[0x0][0x220], 0x1 ;  /* 0x0000880008160a11 */ /* 0x000fe400078208ff */
[----:B------:R-:W-:Y:S01]  /*1600*/  LOP3.LUT R123, R123, 0x7ffff000, RZ, 0xc0, !PT ;  /* 0x7ffff0007b7b7812 */ /* 0x000fe200078ec0ff */
[----:B------:R-:W-:Y:S01]  /*1610*/  IMAD R154, R0, c[0x0][0x280], RZ ;  /* 0x0000a000009a7a24 */ /* 0x000fe200078e02ff */
[----:B------:R-:W-:Y:S01]  /*1620*/  @P0 LEA.HI.X R23, R8, c[0x0][0x224], R7, 0x1, P1 ;  /* 0x0000890008170a11 */ /* 0x000fe200008f0c07 */
[----:B------:R-:W-:Y:S01]  /*1630*/  IMAD R152, R0, c[0x0][0x290], RZ ;  /* 0x0000a40000987a24 */ /* 0x000fe200078e02ff */
[----:B------:R-:W-:Y:S01]  /*1640*/  LOP3.LUT R6, R6, 0x7ffff000, RZ, 0xc0, !PT ;  /* 0x7ffff00006067812 */ /* 0x000fe200078ec0ff */
[C---:B------:R-:W-:Y:S01]  /*1650*/  IMAD R154, R145.reuse, c[0x0][0x284], R154 ;  /* 0x0000a100919a7a24 */ /* 0x040fe200078e029a */
[--C-:B------:R-:W-:Y:S01]  /*1660*/  IADD3 R127, R20, R127, R5.reuse ;  /* 0x0000007f147f7210 */ /* 0x100fe20007ffe005 */
[----:B------:R1:W-:Y:S01]  /*1670*/  @P0 LDGSTS.E.BYPASS.LTC128B.128 [R140+0x7100], [R22.64], !P5 ;  /* 0x07100000168c0fae */ /* 0x0003e2000e901d46 */
[----:B------:R-:W-:Y:S01]  /*1680*/  IMAD R152, R145, c[0x0][0x294], R152 ;  /* 0x0000a50091987a24 */ /* 0x000fe200078e0298 */
[--C-:B------:R-:W-:Y:S01]  /*1690*/  IADD3 R123, R10, R123, R5.reuse ;  /* 0x0000007b0a7b7210 */ /* 0x100fe20007ffe005 */
[----:B------:R-:W-:Y:S01]  /*16a0*/  IMAD.IADD R159, R159, 0x1, R154 ;  /* 0x000000019f9f7824 */ /* 0x000fe200078e029a */
[----:B------:R1:W-:Y:S01]  /*16b0*/  @P0 LDGSTS.E.BYPASS.LTC128B.128 [R140+0x9100], [R22.64+0x80], !P4 ;  /* 0x09100080168c0fae */ /* 0x0003e2000e101d46 */
[----:B------:R-:W-:Y:S01]  /*16c0*/  IMAD.IADD R157, R157, 0x1, R152 ;  /* 0x000000019d9d7824 */ /* 0x000fe200078e0298 */
[----:B------:R-:W-:Y:S01]  /*16d0*/  IADD3 R119, R119, R6, R5 ;  /* 0x0000000677777210 */ /* 0x000fe20007ffe005 */
[----:B------:R-:W-:Y:S01]  /*16e0*/  IMAD.IADD R155, R154, 0x1, R35 ;  /* 0x000000019a9b7824 */ /* 0x000fe200078e0223 */
[----:B------:R1:W-:Y:S01]  /*16f0*/  @P0 LDGSTS.E.BYPASS.LTC128B.128 [R140+0xb100], [R22.64+0x100], !P3 ;  /* 0x0b100100168c0fae */ /* 0x0003e2000d901d46 */
[----:B------:R-:W-:Y:S01]  /*1700*/  IADD3 R99, P0, R2, R145, RZ ;  /* 0x0000009102637210 */ /* 0x000fe20007f1e0ff */
[----:B------:R-:W-:Y:S01]  /*1710*/  IMAD.IADD R153, R152, 0x1, R33 ;  /* 0x0000000198997824 */ /* 0x000fe200078e0221 */
[----:B------:R-:W-:Y:S01]  /*1720*/  LEA R135, R135, 0x100, 0x1 ;  /* 0x0000010087877811 */ /* 0x000fe200078e08ff */
[----:B------:R-:W0:Y:S01]  /*1730*/  LDGDEPBAR ;  /* 0x00000000000079af */ /* 0x000e220000000000 */
[----:B------:R-:W-:Y:S01]  /*1740*/  IMAD.MOV.U32 R154, RZ, RZ, R34 ;  /* 0x000000ffff9a7224 */ /* 0x000fe200078e0022 */
[----:B------:R-:W-:Y:S01]  /*1750*/  LOP3.LUT R139, R139, 0xfffffff8, RZ, 0xc0, !PT ;  /* 0xfffffff88b8b7812 */ /* 0x000fe200078ec0ff */
[----:B------:R-:W-:Y:S01]  /*1760*/  IMAD.X R98, R3, 0x1, R0, P0 ;  /* 0x0000000103627824 */ /* 0x000fe200000e0600 */
[----:B-----5:R-:W-:Y:S01]  /*1770*/  SHF.R.S32.HI R3, RZ, 0x1f, R86 ;  /* 0x0000001fff037819 */ /* 0x020fe20000011456 */
[----:B------:R-:W-:Y:S01]  /*1780*/  IMAD R0, R0, c[0x0][0x1e0], RZ ;  /* 0x0000780000007a24 */ /* 0x000fe200078e02ff */
[----:B------:R-:W-:Y:S01]  /*1790*/  IADD3 R91, P1, P0, R166, R168, R18 ;  /* 0x000000a8a65b7210 */ /* 0x000fe2000783e012 */
[----:B------:R-:W-:Y:S01]  /*17a0*/  IMAD.MOV.U32 R152, RZ, RZ, R32 ;  /* 0x000000ffff987224 */ /* 0x000fe200078e0020 */
[----:B------:R-:W-:Y:S01]  /*17b0*/  LOP3.LUT R138, R138, 0xfffffff8, RZ, 0xc0, !PT ;  /* 0xfffffff88a8a7812 */ /* 0x000fe200078ec0ff */
[----:B------:R-:W-:Y:S01]  /*17c0*/  IMAD R115, R145, c[0x0][0x1e4], R0 ;  /* 0x0000790091737a24 */ /* 0x000fe200078e0200 */
[----:B------:R-:W-:Y:S01]  /*17d0*/  LOP3.LUT R137, R137, 0xfffffff8, RZ, 0xc0, !PT ;  /* 0xfffffff889897812 */ /* 0x000fe200078ec0ff */
[----:B------:R-:W-:Y:S01]  /*17e0*/  IMAD R93, R3, c[0x0][0x280], RZ ;  /* 0x0000a000035d7a24 */ /* 0x000fe200078e02ff */
[----:B------:R-:W-:Y:S01]  /*17f0*/  IADD3 R134, R135, 0x40, RZ ;  /* 0x0000004087867810 */ /* 0x000fe20007ffe0ff */
[----:B------:R-:W-:Y:S01]  /*1800*/  IMAD R3, R3, c[0x0][0x290], RZ ;  /* 0x0000a40003037a24 */ /* 0x000fe200078e02ff */
[----:B------:R-:W-:Y:S01]  /*1810*/  ISETP.NE.AND P6, PT, RZ, UR4, PT ;  /* 0x00000004ff007c0c */ /* 0x000fe2000bfc5270 */
[----:B------:R-:W-:Y:S01]  /*1820*/  IMAD.IADD R115, R169, 0x1, R115 ;  /* 0x00000001a9737824 */ /* 0x000fe200078e0273 */
[----:B------:R-:W-:Y:S01]  /*1830*/  IADD3 R11, R16, 0x30, RZ ;  /* 0x00000030100b7810 */ /* 0x000fe20007ffe0ff */
[----:B------:R-:W-:Y:S01]  /*1840*/  IMAD R93, R86, c[0x0][0x284], R93 ;  /* 0x0000a100565d7a24 */ /* 0x000fe200078e025d */
[----:B------:R-:W-:Y:S01]  /*1850*/  IADD3 R10, R16, 0x50, RZ ;  /* 0x00000050100a7810 */ /* 0x000fe20007ffe0ff */
[----:B------:R-:W-:Y:S01]  /*1860*/  IMAD.WIDE.U32 R158, R86, c[0x0][0x280], R158 ;  /* 0x0000a000569e7a25 */ /* 0x000fe200078e009e */
[----:B------:R-:W-:-:S02]  /*1870*/  IADD3.X R90, R105, R115, R19, P1, P0 ;  /* 0x00000073695a7210 */ /* 0x000fc40000fe0413 */
[----:B------:R-:W-:Y:S01]  /*1880*/  IADD3 R9, R16, 0x10, RZ ;  /* 0x0000001010097810 */ /* 0x000fe20007ffe0ff */
[C---:B------:R-:W-:Y:S01]  /*1890*/  IMAD R3, R86.reuse, c[0x0][0x294], R3 ;  /* 0x0000a50056037a24 */ /* 0x040fe200078e0203 */
[----:B------:R-:W-:Y:S01]  /*18a0*/  SHF.R.S32.HI R130, RZ, 0x1f, R139 ;  /* 0x0000001fff827819 */ /* 0x000fe2000001148b */
[C---:B------:R-:W-:Y:S01]  /*18b0*/  IMAD.WIDE.U32 R154, R86.reuse, c[0x0][0x280], R154 ;  /* 0x0000a000569a7a25 */ /* 0x040fe200078e009a */
[----:B------:R-:W-:Y:S02]  /*18c0*/  @P2 IADD3 R134, R135, -0x40, RZ ;  /* 0xffffffc087862810 */ /* 0x000fe40007ffe0ff */
[----:B------:R-:W-:Y:S01]  /*18d0*/  SHF.R.S32.HI R124, RZ, 0x1f, R136 ;  /* 0x0000001fff7c7819 */ /* 0x000fe20000011488 */
[C---:B------:R-:W-:Y:S01]  /*18e0*/  IMAD.WIDE.U32 R156, R86.reuse, c[0x0][0x290], R156 ;  /* 0x0000a400569c7a25 */ /* 0x040fe200078e009c */
[----:B------:R-:W-:Y:S02]  /*18f0*/  SHF.R.S32.HI R128, RZ, 0x1f, R138 ;  /* 0x0000001fff807819 */ /* 0x000fe4000001148a */
[----:B------:R-:W-:Y:S01]  /*1900*/  SHF.R.S32.HI R126, RZ, 0x1f, R137 ;  /* 0x0000001fff7e7819 */ /* 0x000fe20000011489 */
[----:B------:R-:W-:Y:S01]  /*1910*/  IMAD.WIDE.U32 R152, R86, c[0x0][0x290], R152 ;  /* 0x0000a40056987a25 */ /* 0x000fe200078e0098 */
[----:B------:R-:W-:-:S02]  /*1920*/  SHF.R.S32.HI R122, RZ, 0x1f, R132 ;  /* 0x0000001fff7a7819 */ /* 0x000fc40000011484 */
[----:B------:R-:W-:Y:S01]  /*1930*/  SHF.R.S32.HI R120, RZ, 0x1f, R131 ;  /* 0x0000001fff787819 */ /* 0x000fe20000011483 */
[----:B------:R-:W-:Y:S02]  /*1940*/  IMAD.IADD R95, R159, 0x1, R93 ;  /* 0x000000019f5f7824 */ /* 0x000fe400078e025d */
[----:B------:R-:W-:Y:S02]  /*1950*/  IMAD.IADD R93, R93, 0x1, R155 ;  /* 0x000000015d5d7824 */ /* 0x000fe400078e029b */
[----:B------:R-:W-:Y:S02]  /*1960*/  IMAD.IADD R94, R157, 0x1, R3 ;  /* 0x000000019d5e7824 */ /* 0x000fe400078e0203 */
[----:B------:R-:W-:Y:S02]  /*1970*/  IMAD.IADD R92, R3, 0x1, R153 ;  /* 0x00000001035c7824 */ /* 0x000fe400078e0299 */
[----:B------:R-:W-:Y:S02]  /*1980*/  IMAD.SHL.U32 R127, R127, 0x2, RZ ;  /* 0x000000027f7f7824 */ /* 0x000fe400078e00ff */
[----:B------:R-:W-:-:S02]  /*1990*/  IMAD.SHL.U32 R123, R123, 0x2, RZ ;  /* 0x000000027b7b7824 */ /* 0x000fc400078e00ff */
[----:B------:R-:W-:Y:S01]  /*19a0*/  IMAD.SHL.U32 R119, R119, 0x2, RZ ;  /* 0x0000000277777824 */ /* 0x000fe200078e00ff */
[----:B-1----:R-:W-:Y:S06]  /*19b0*/  BAR.SYNC.DEFER_BLOCKING 0x0 ;  /* 0x0000000000007b1d */ /* 0x002fec0000010000 */
.L_x_80:
[-C--:B------:R-:W-:Y:S01]  /*19c0*/  IMAD R5, R110, R141.reuse, RZ ;  /* 0x0000008d6e057224 */ /* 0x080fe200078e02ff */
[----:B------:R-:W-:Y:S01]  /*19d0*/  SHF.R.S32.HI R89, RZ, 0x1f, R141 ;  /* 0x0000001fff597819 */ /* 0x000fe2000001148d */
[----:B------:R-:W-:Y:S01]  /*19e0*/  IMAD.WIDE.U32 R24, R112, R141, RZ ;  /* 0x0000008d70187225 */ /* 0x000fe200078e00ff */
[----:B------:R-:W-:Y:S04]  /*19f0*/  DEPBAR.LE SB0, 0x0 ;  /* 0x000080000000791a */ /* 0x000fe80000000000 */
[----:B------:R-:W-:Y:S01]  /*1a00*/  BAR.SYNC.DEFER_BLOCKING 0x0 ;  /* 0x0000000000007b1d */ /* 0x000fe20000010000 */
[----:B------:R-:W-:Y:S01]  /*1a10*/  ISETP.GE.AND P2, PT, R107, 0x1, PT ;  /* 0x000000016b00780c */ /* 0x000fe20003f46270 */
[----:B------:R-:W-:Y:S01]  /*1a20*/  IMAD R5, R89, R112, R5 ;  /* 0x0000007059057224 */ /* 0x000fe200078e0205 */
[----:B-1----:R-:W-:Y:S03]  /*1a30*/  IADD3 R3, P1, R91, R24, RZ ;  /* 0x000000185b037210 */ /* 0x002fe60007f3e0ff */
[----:B------:R-:W-:Y:S01]  /*1a40*/  IMAD.IADD R96, R25, 0x1, R5 ;  /* 0x0000000119607824 */ /* 0x000fe200078e0205 */
[C---:B------:R-:W-:Y:S03]  /*1a50*/  LEA R72, P0, R3.reuse, c[0x0][0x1c8], 0x1 ;  /* 0x0000720003487a11 */ /* 0x040fe600078008ff */
[----:B------:R-:W-:Y:S05]  /*1a60*/  IMAD.X R0, R96, 0x1, R90, P1 ;  /* 0x0000000160007824 */ /* 0x000fea00008e065a */
[----:B------:R-:W-:Y:S01]  /*1a70*/  LEA.HI.X R73, R3, c[0x0][0x1cc], R0, 0x1, P0 ;  /* 0x0000730003497a11 */ /* 0x000fe200000f0c00 */
[----:B------:R-:W-:Y:S01]  /*1a80*/  BSSY B1, `(.L_x_56) ;  /* 0x0000395000017945 */ /* 0x000fe20003800000 */
[----:B------:R-:W-:-:S05]  /*1a90*/  @!P2 BRA `(.L_x_57) ;  /* 0x000037c00000a947 */ /* 0x000fca0003800000 */
[-C--:B------:R-:W-:Y:S02]  /*1aa0*/  IMAD R21, R111, R141.reuse, RZ ;  /* 0x0000008d6f157224 */ /* 0x080fe400078e02ff */
[-C--:B------:R-:W-:Y:S02]  /*1ab0*/  IMAD R3, R113, R141.reuse, RZ ;  /* 0x0000008d71037224 */ /* 0x080fe400078e02ff */
[----:B------:R-:W-:Y:S02]  /*1ac0*/  IMAD R2, R141, -0x40, R150 ;  /* 0xffffffc08d027824 */ /* 0x000fe400078e0296 */
[-C--:B------:R-:W-:Y:S03]  /*1ad0*/  IMAD.WIDE.U32 R6, R114, R141.reuse, RZ ;  /* 0x0000008d72067225 */ /* 0x080fe600078e00ff */
[----:B------:R-:W-:Y:S01]  /*1ae0*/  IMNMX R2, R2, 0x40, PT ;  /* 0x0000004002027817 */ /* 0x000fe20003800200 */
[----:B------:R-:W-:Y:S04]  /*1af0*/  IMAD.WIDE.U32 R4, R116, R141, RZ ;  /* 0x0000008d74047225 */ /* 0x000fe800078e00ff */
[C---:B------:R-:W-:Y:S02]  /*1b00*/  IMAD R21, R89.reuse, R114, R21 ;  /* 0x0000007259157224 */ /* 0x040fe400078e0215 */
[----:B------:R-:W-:Y:S03]  /*1b10*/  IMAD R3, R89, R116, R3 ;  /* 0x0000007459037224 */ /* 0x000fe600078e0203 */
[----:B------:R-:W-:Y:S02]  /*1b20*/  IADD3 R0, R7, R21, RZ ;  /* 0x0000001507007210 */ /* 0x000fe40007ffe0ff */
[----:B------:R-:W-:Y:S01]  /*1b30*/  IADD3 R3, R5, R3, RZ ;  /* 0x0000000305037210 */ /* 0x000fe20007ffe0ff */
[----:B------:R-:W-:-:S05]  /*1b40*/  @!P6 BRA `(.L_x_58) ;  /* 0x00001bc00000e947 */ /* 0x000fca0003800000 */
[----:B------:R-:W-:Y:S01]  /*1b50*/  ISETP.GE.AND P1, PT, R145, R2, PT ;  /* 0x000000029100720c */ /* 0x000fe20003f26270 */
[----:B------:R-:W-:Y:S01]  /*1b60*/  BSSY B0, `(.L_x_59) ;  /* 0x000003a000007945 */ /* 0x000fe20003800000 */
[----:B------:R-:W-:Y:S01]  /*1b70*/  CS2R R26, SRZ ;  /* 0x00000000001a7805 */ /* 0x000fe2000001ff00 */
        /* <DEDUP_REMOVED lines=11> */
[----:B------:R-:W-:-:S05]  /*1c30*/  @P1 BRA `(.L_x_60) ;  /* 0x000002c000001947 */ /* 0x000fca0003800000 */
[----:B------:R-:W-:Y:S01]  /*1c40*/  IADD3 R6, P0, R158, R6, RZ ;  /* 0x000000069e067210 */ /* 0x000fe20007f1e0ff */
[----:B------:R-:W-:Y:S01]  /*1c50*/  CS2R R42, SRZ ;  /* 0x00000000002a7805 */ /* 0x000fe2000001ff00 */
[----:B------:R-:W-:Y:S01]  /*1c60*/  CS2R R46, SRZ ;  /* 0x00000000002e7805 */ /* 0x000fe2000001ff00 */
[----:B------:R-:W-:Y:S01]  /*1c70*/  CS2R R44, SRZ ;  /* 0x00000000002c7805 */ /* 0x000fe2000001ff00 */
[----:B------:R-:W-:Y:S01]  /*1c80*/  CS2R R70, SRZ ;  /* 0x0000000000467805 */ /* 0x000fe2000001ff00 */
[----:B------:R-:W-:Y:S01]  /*1c90*/  IMAD.X R5, R0, 0x1, R95, P0 ;  /* 0x0000000100057824 */ /* 0x000fe200000e065f */
[----:B------:R-:W-:Y:S01]  /*1ca0*/  IADD3 R4, P0, R156, R4, RZ ;  /* 0x000000049c047210 */ /* 0x000fe20007f1e0ff */
[----:B------:R-:W-:Y:S01]  /*1cb0*/  CS2R R36, SRZ ;  /* 0x0000000000247805 */ /* 0x000fe2000001ff00 */
[----:B------:R-:W-:Y:S01]  /*1cc0*/  CS2R R66, SRZ ;  /* 0x0000000000427805 */ /* 0x000fe2000001ff00 */
[----:B------:R-:W-:Y:S01]  /*1cd0*/  CS2R R32, SRZ ;  /* 0x0000000000207805 */ /* 0x000fe2000001ff00 */
[----:B------:R-:W-:Y:S01]  /*1ce0*/  CS2R R62, SRZ ;  /* 0x00000000003e7805 */ /* 0x000fe2000001ff00 */
[----:B------:R-:W-:Y:S01]  /*1cf0*/  IMAD.X R3, R3, 0x1, R94, P0 ;  /* 0x0000000103037824 */ /* 0x000fe200000e065e */
[C---:B------:R-:W-:Y:S01]  /*1d00*/  LEA R20, P0, R6.reuse, c[0x0][0x270], 0x1 ;  /* 0x00009c0006147a11 */ /* 0x040fe200078008ff */
[----:B------:R-:W-:Y:S01]  /*1d10*/  CS2R R30, SRZ ;  /* 0x00000000001e7805 */ /* 0x000fe2000001ff00 */
[----:B------:R-:W-:Y:S01]  /*1d20*/  CS2R R58, SRZ ;  /* 0x00000000003a7805 */ /* 0x000fe2000001ff00 */
[----:B------:R-:W-:Y:S01]  /*1d30*/  CS2R R26, SRZ ;  /* 0x00000000001a7805 */ /* 0x000fe2000001ff00 */
[----:B------:R-:W-:Y:S01]  /*1d40*/  LEA.HI.X R21, R6, c[0x0][0x274], R5, 0x1, P0 ;  /* 0x00009d0006157a11 */ /* 0x000fe200000f0c05 */
[----:B------:R-:W-:Y:S01]  /*1d50*/  CS2R R54, SRZ ;  /* 0x0000000000367805 */ /* 0x000fe2000001ff00 */
[C---:B------:R-:W-:Y:S04]  /*1d60*/  LEA R6, P0, R4.reuse, c[0x0][0x288], 0x1 ;  /* 0x0000a20004067a11 */ /* 0x040fe800078008ff */
[----:B------:R-:W-:Y:S02]  /*1d70*/  LEA.HI.X R7, R4, c[0x0][0x28c], R3, 0x1, P0 ;  /* 0x0000a30004077a11 */ /* 0x000fe400000f0c03 */
[----:B------:R-:W-:Y:S11]  /*1d80*/  ISETP.GE.AND P0, PT, R16, c[0x0][0x27c], PT ;  /* 0x00009f0010007a0c */ /* 0x000ff60003f06270 */
[----:B------:R-:W-:Y:S02]  /*1d90*/  @!UPT UIADD3 URZ, URZ, URZ, URZ ;  /* 0x0000003f3f3ff290 */ /* 0x000fe4000fffe03f */
[----:B------:R1:W5:Y:S04]  /*1da0*/  @!P0 LDG.E.64 R42, [R20.64] ;  /* 0x00000006142a8981 */ /* 0x000368000c1e1b00 */
[----:B------:R1:W5:Y:S01]  /*1db0*/  @!P0 LDG.E.64 R46, [R6.64] ;  /* 0x00000006062e8981 */ /* 0x000362000c1e1b00 */
[----:B------:R-:W-:Y:S11]  /*1dc0*/  ISETP.GE.AND P0, PT, R9, c[0x0][0x27c], PT ;  /* 0x00009f0009007a0c */ /* 0x000ff60003f06270 */
[----:B------:R-:W-:Y:S02]  /*1dd0*/  @!UPT UIADD3 URZ, URZ, URZ, URZ ;  /* 0x0000003f3f3ff290 */ /* 0x000fe4000fffe03f */
[----:B------:R1:W5:Y:S04]  /*1de0*/  @!P0 LDG.E.64 R44, [R20.64+0x20] ;  /* 0x00002006142c8981 */ /* 0x000368000c1e1b00 */
[----:B------:R1:W5:Y:S01]  /*1df0*/  @!P0 LDG.E.64 R70, [R6.64+0x20] ;  /* 0x0000200606468981 */ /* 0x000362000c1e1b00 */
        /* <DEDUP_REMOVED lines=15> */
[----:B------:R1:W5:Y:S02]  /*1ef0*/  @!P0 LDG.E.64 R54, [R6.64+0xa0] ;  /* 0x0000a00606368981 */ /* 0x000364000c1e1b00 */
.L_x_60:
[----:B------:R-:W-:Y:S05]  /*1f00*/  BSYNC B0 ;  /* 0x0000000000007941 */ /* 0x000fea0003800000 */
.L_x_59:
[----:B------:R-:W-:-:S05]  /*1f10*/  @P1 BRA `(.L_x_61) ;  /* 0x000034b000001947 */ /* 0x000fca0003800000 */
[----:B------:R-:W-:Y:S01]  /*1f20*/  ISETP.GE.AND P0, PT, R18, c[0x0][0x1d4], PT ;  /* 0x0000750012007a0c */ /* 0x000fe20003f06270 */
[----:B-----5:R-:W-:Y:S01]  /*1f30*/  IMAD.MOV.U32 R2, RZ, RZ, R30 ;  /* 0x000000ffff027224 */ /* 0x020fe200078e001e */
[----:B------:R-:W-:Y:S01]  /*1f40*/  BSSY B0, `(.L_x_62) ;  /* 0x0000060000007945 */ /* 0x000fe20003800000 */
[----:B------:R-:W-:Y:S02]  /*1f50*/  IMAD.MOV.U32 R0, RZ, RZ, R31 ;  /* 0x000000ffff007224 */ /* 0x000fe400078e001f */
[----:B-1----:R-:W-:Y:S01]  /*1f60*/  IMAD.MOV.U32 R21, RZ, RZ, R54 ;  /* 0x000000ffff157224 */ /* 0x002fe200078e0036 */
[----:B------:R-:W-:Y:S01]  /*1f70*/  PRMT R8, R2, 0x7610, R8 ;  /* 0x0000761002087816 */ /* 0x000fe20000000008 */
[----:B------:R-:W-:Y:S01]  /*1f80*/  IMAD.MOV.U32 R20, RZ, RZ, R55 ;  /* 0x000000ffff147224 */ /* 0x000fe200078e0037 */
        /* <DEDUP_REMOVED lines=32> */
[----:B------:R-:W-:Y:S02]  /*2190*/  PRMT R64, R22, 0x7610, R64 ;  /* 0x0000761016407816 */ /* 0x000fe40000000040 */
[----:B------:R-:W-:Y:S02]  /*21a0*/  PRMT R69, R21, 0x7610, R69 ;  /* 0x0000761015457816 */ /* 0x000fe40000000045 */
[----:B------:R-:W-:Y:S01]  /*21b0*/  PRMT R68, R20, 0x7610, R68 ;  /* 0x0000761014447816 */ /* 0x000fe20000000044 */
[----:B------:R-:W-:-:S05]  /*21c0*/  @P0 BRA `(.L_x_63) ;  /* 0x0000037000000947 */ /* 0x000fca0003800000 */
[----:B------:R-:W-:Y:S01]  /*21d0*/  ISETP.GE.AND P0, PT, R16, c[0x0][0x27c], PT ;  /* 0x00009f0010007a0c */ /* 0x000fe20003f06270 */
[----:B------:R-:W1:Y:S01]  /*21e0*/  LDS.128 R20, [R135+0x6000] ;  /* 0x0060000087147984 */ /* 0x000e620000000c00 */
[----:B------:R-:W-:Y:S01]  /*21f0*/  MOV R40, R42 ;  /* 0x0000002a00287202 */ /* 0x000fe20000000f00 */
[----:B------:R-:W-:Y:S02]  /*2200*/  IMAD.MOV.U32 R48, RZ, RZ, R46 ;  /* 0x000000ffff307224 */ /* 0x000fe400078e002e */
[----:B------:R-:W-:Y:S02]  /*2210*/  IMAD.MOV.U32 R41, RZ, RZ, R43 ;  /* 0x000000ffff297224 */ /* 0x000fe400078e002b */
[--C-:B------:R-:W-:Y:S06]  /*2220*/  IMAD.MOV.U32 R51, RZ, RZ, R47.reuse ;  /* 0x000000ffff337224 */ /* 0x100fec00078e002f */
[----:B------:R-:W-:Y:S02]  /*2230*/  @!P0 SHF.R.U64 R49, R46, 0x10, R47 ;  /* 0x000000102e318819 */ /* 0x000fe4000000122f */
[--C-:B------:R-:W-:Y:S02]  /*2240*/  @!P0 SHF.R.U64 R39, R42, 0x10, R43.reuse ;  /* 0x000000102a278819 */ /* 0x100fe4000000122b */
[----:B------:R-:W-:Y:S02]  /*2250*/  @!P0 SHF.R.U32.HI R38, RZ, 0x10, R43 ;  /* 0x00000010ff268819 */ /* 0x000fe4000001162b */
[----:B------:R-:W-:Y:S02]  /*2260*/  @!P0 PRMT R49, R48, 0x5410, R49 ;  /* 0x0000541030318816 */ /* 0x000fe40000000031 */
[----:B------:R-:W-:Y:S02]  /*2270*/  @!P0 SHF.R.U32.HI R46, RZ, 0x10, R47 ;  /* 0x00000010ff2e8819 */ /* 0x000fe4000001162f */
[----:B------:R-:W-:Y:S02]  /*2280*/  @!P0 PRMT R39, R40, 0x5410, R39 ;  /* 0x0000541028278816 */ /* 0x000fe40000000027 */
[----:B------:R-:W-:Y:S02]  /*2290*/  @!P0 PRMT R38, R41, 0x5410, R38 ;  /* 0x0000541029268816 */ /* 0x000fe40000000026 */
[----:B------:R-:W-:Y:S01]  /*22a0*/  @!P0 PRMT R51, R51, 0x5410, R46 ;  /* 0x0000541033338816 */ /* 0x000fe2000000002e */
[C---:B------:R-:W-:Y:S01]  /*22b0*/  @!P0 IMAD.U32 R46, R49.reuse, 0x10000, RZ ;  /* 0x00010000312e8824 */ /* 0x040fe200078e00ff */
[----:B------:R-:W-:Y:S02]  /*22c0*/  @!P0 LOP3.LUT R49, R49, 0xffff0000, RZ, 0xc0, !PT ;  /* 0xffff000031318812 */ /* 0x000fe400078ec0ff */
[C---:B------:R-:W-:Y:S02]  /*22d0*/  @!P0 SHF.L.U32 R40, R39.reuse, 0x10, RZ ;  /* 0x0000001027288819 */ /* 0x040fe400000006ff */
[----:B------:R-:W-:Y:S01]  /*22e0*/  @!P0 LOP3.LUT R39, R39, 0xffff0000, RZ, 0xc0, !PT ;  /* 0xffff000027278812 */ /* 0x000fe200078ec0ff */
[C---:B-1----:R-:W-:Y:S01]  /*22f0*/  @!P0 IMAD.U32 R47, R20.reuse, 0x10000, RZ ;  /* 0x00010000142f8824 */ /* 0x042fe200078e00ff */
[----:B------:R-:W-:Y:S02]  /*2300*/  @!P0 LOP3.LUT R41, R20, 0xffff0000, RZ, 0xc0, !PT ;  /* 0xffff000014298812 */ /* 0x000fe400078ec0ff */
[C---:B------:R-:W-:Y:S02]  /*2310*/  @!P0 LOP3.LUT R42, R21.reuse, 0xffff0000, RZ, 0xc0, !PT ;  /* 0xffff0000152a8812 */ /* 0x040fe400078ec0ff */
[----:B------:R-:W-:Y:S01]  /*2320*/  @!P0 SHF.L.U32 R48, R21, 0x10, RZ ;  /* 0x0000001015308819 */ /* 0x000fe200000006ff */
[C---:B------:R-:W-:Y:S01]  /*2330*/  @!P0 FMUL.FTZ R75, R41.reuse, R46 ;  /* 0x0000002e294b8220 */ /* 0x040fe20000410000 */
[----:B------:R-:W-:Y:S01]  /*2340*/  @!P0 SHF.L.U32 R50, R22, 0x10, RZ ;  /* 0x0000001016328819 */ /* 0x000fe200000006ff */
[----:B------:R-:W-:Y:S02]  /*2350*/  @!P0 FMUL.FTZ R77, R42, R49 ;  /* 0x000000312a4d8220 */ /* 0x000fe40000410000 */
[-C--:B------:R-:W-:Y:S01]  /*2360*/  @!P0 FMUL.FTZ R0, R41, R40.reuse ;  /* 0x0000002829008220 */ /* 0x080fe20000410000 */
[----:B------:R-:W-:Y:S01]  /*2370*/  @!P0 LOP3.LUT R41, R23, 0xffff0000, RZ, 0xc0, !PT ;  /* 0xffff000017298812 */ /* 0x000fe200078ec0ff */
[----:B------:R-:W-:Y:S01]  /*2380*/  @!P0 FFMA.FTZ R75, R47, R40, -R75 ;  /* 0x000000282f4b8223 */ /* 0x000fe2000001084b */
[----:B------:R-:W-:Y:S01]  /*2390*/  @!P0 LOP3.LUT R40, R22, 0xffff0000, RZ, 0xc0, !PT ;  /* 0xffff000016288812 */ /* 0x000fe200078ec0ff */
[-C--:B------:R-:W-:Y:S02]  /*23a0*/  @!P0 FMUL.FTZ R2, R42, R39.reuse ;  /* 0x000000272a028220 */ /* 0x080fe40000410000 */
[----:B------:R-:W-:Y:S02]  /*23b0*/  @!P0 FFMA.FTZ R77, R48, R39, -R77 ;  /* 0x00000027304d8223 */ /* 0x000fe4000001084d */
[C---:B------:R-:W-:Y:S01]  /*23c0*/  @!P0 IMAD.U32 R39, R38.reuse, 0x10000, RZ ;  /* 0x0001000026278824 */ /* 0x040fe200078e00ff */
[----:B------:R-:W-:Y:S01]  /*23d0*/  @!P0 LOP3.LUT R38, R38, 0xffff0000, RZ, 0xc0, !PT ;  /* 0xffff000026268812 */ /* 0x000fe200078ec0ff */
[----:B------:R-:W-:Y:S01]  /*23e0*/  @!P0 FFMA.FTZ R0, R46, R47, R0 ;  /* 0x0000002f2e008223 */ /* 0x000fe20000010000 */
[C---:B------:R-:W-:Y:S01]  /*23f0*/  @!P0 LOP3.LUT R47, R51.reuse, 0xffff0000, RZ, 0xc0, !PT ;  /* 0xffff0000332f8812 */ /* 0x040fe200078ec0ff */
[----:B------:R-:W-:Y:S01]  /*2400*/  @!P0 IMAD.U32 R46, R51, 0x10000, RZ ;  /* 0x00010000332e8824 */ /* 0x000fe200078e00ff */
[----:B------:R-:W-:Y:S01]  /*2410*/  @!P0 SHF.L.U32 R51, R23, 0x10, RZ ;  /* 0x0000001017338819 */ /* 0x000fe200000006ff */
[----:B------:R-:W-:Y:S01]  /*2420*/  @!P0 FMUL.FTZ R3, R40, R39 ;  /* 0x0000002728038220 */ /* 0x000fe20000410000 */
[----:B------:R-:W-:Y:S01]  /*2430*/  @!P0 F2FP.BF16.PACK_AB R75, R0, R75 ;  /* 0x0000004b004b823e */ /* 0x000fe200000010ff */
[----:B------:R-:W-:Y:S02]  /*2440*/  @!P0 FMUL.FTZ R74, R40, R46 ;  /* 0x0000002e284a8220 */ /* 0x000fe40000410000 */
[C---:B------:R-:W-:Y:S02]  /*2450*/  @!P0 FMUL.FTZ R76, R41.reuse, R47 ;  /* 0x0000002f294c8220 */ /* 0x040fe40000410000 */
[----:B------:R-:W-:Y:S02]  /*2460*/  @!P0 FMUL.FTZ R4, R41, R38 ;  /* 0x0000002629048220 */ /* 0x000fe40000410000 */
[----:B------:R-:W-:Y:S02]  /*2470*/  @!P0 FFMA.FTZ R2, R49, R48, R2 ;  /* 0x0000003031028223 */ /* 0x000fe40000010002 */
[----:B------:R-:W-:Y:S02]  /*2480*/  @!P0 FFMA.FTZ R3, R46, R50, R3 ;  /* 0x000000322e038223 */ /* 0x000fe40000010003 */
[----:B------:R-:W-:Y:S01]  /*2490*/  @!P0 FFMA.FTZ R74, R50, R39, -R74 ;  /* 0x00000027324a8223 */ /* 0x000fe2000001084a */
[----:B------:R-:W-:Y:S01]  /*24a0*/  @!P0 F2FP.BF16.PACK_AB R78, R2, R77 ;  /* 0x0000004d024e823e */ /* 0x000fe200000010ff */
[----:B------:R-:W-:Y:S02]  /*24b0*/  @!P0 FFMA.FTZ R76, R51, R38, -R76 ;  /* 0x00000026334c8223 */ /* 0x000fe4000001084c */
[----:B------:R-:W-:Y:S01]  /*24c0*/  @!P0 FFMA.FTZ R4, R47, R51, R4 ;  /* 0x000000332f048223 */ /* 0x000fe20000010004 */
[----:B------:R-:W-:Y:S01]  /*24d0*/  @!P0 F2FP.BF16.PACK_AB R74, R3, R74 ;  /* 0x0000004a034a823e */ /* 0x000fe200000010ff */
[----:B------:R-:W-:Y:S01]  /*24e0*/  @!P0 IMAD.MOV.U32 R20, RZ, RZ, R75 ;  /* 0x000000ffff148224 */ /* 0x000fe200078e004b */
[----:B------:R-:W-:Y:S02]  /*24f0*/  @!P0 MOV R21, R78 ;  /* 0x0000004e00158202 */ /* 0x000fe40000000f00 */
[----:B------:R-:W-:Y:S01]  /*2500*/  @!P0 F2FP.BF16.PACK_AB R77, R4, R76 ;  /* 0x0000004c044d823e */ /* 0x000fe200000010ff */
[----:B------:R-:W-:Y:S03]  /*2510*/  @!P0 IMAD.MOV.U32 R22, RZ, RZ, R74 ;  /* 0x000000ffff168224 */ /* 0x000fe600078e004a */
[----:B------:R-:W-:Y:S05]  /*2520*/  @!P0 MOV R23, R77 ;  /* 0x0000004d00178202 */ /* 0x000fea0000000f00 */
[----:B------:R1:W-:Y:S02]  /*2530*/  STG.E.128 [R72.64], R20 ;  /* 0x0000001448007986 */ /* 0x0003e4000c101d06 */
.L_x_63:
[----:B------:R-:W-:Y:S05]  /*2540*/  BSYNC B0 ;  /* 0x0000000000007941 */ /* 0x000fea0003800000 */
.L_x_62:
[----:B------:R-:W-:Y:S01]  /*2550*/  ISETP.GE.AND P0, PT, R13, c[0x0][0x1d4], PT ;  /* 0x000075000d007a0c */ /* 0x000fe20003f06270 */
[----:B------:R-:W-:Y:S01]  /*2560*/  @!UPT UIADD3 URZ, URZ, URZ, URZ ;  /* 0x0000003f3f3ff290 */ /* 0x000fe2000fffe03f */
[----:B------:R-:W-:Y:S11]  /*2570*/  BSSY B0, `(.L_x_64) ;  /* 0x0000036000007945 */ /* 0x000ff60003800000 */
[----:B------:R-:W-:-:S05]  /*2580*/  @P0 BRA `(.L_x_65) ;  /* 0x0000034000000947 */ /* 0x000fca0003800000 */
[----:B------:R-:W-:Y:S01]  /*2590*/  ISETP.GE.AND P0, PT, R9, c[0x0][0x27c], PT ;  /* 0x00009f0009007a0c */ /* 0x000fe20003f06270 */
[----:B-1----:R-:W1:Y:S11]  /*25a0*/  LDS.128 R20, [R134+0x6000] ;  /* 0x0060000086147984 */ /* 0x002e760000000c00 */
[----:B------:R-:W-:Y:S01]  /*25b0*/  @!UPT UIADD3 URZ, URZ, URZ, URZ ;  /* 0x0000003f3f3ff290 */ /* 0x000fe2000fffe03f */
[----:B------:R-:W-:Y:S02]  /*25c0*/  @!P0 SHF.R.U64 R42, R70, 0x10, R71 ;  /* 0x00000010462a8819 */ /* 0x000fe40000001247 */
[--C-:B------:R-:W-:Y:S02]  /*25d0*/  @!P0 SHF.R.U64 R38, R44, 0x10, R45.reuse ;  /* 0x000000102c268819 */ /* 0x100fe4000000122d */
[----:B------:R-:W-:Y:S02]  /*25e0*/  @!P0 PRMT R69, R69, 0x5410, R42 ;  /* 0x0000541045458816 */ /* 0x000fe4000000002a */
[----:B------:R-:W-:Y:S02]  /*25f0*/  @!P0 PRMT R35, R35, 0x5410, R38 ;  /* 0x0000541023238816 */ /* 0x000fe40000000026 */
[C---:B------:R-:W-:Y:S01]  /*2600*/  @!P0 LOP3.LUT R47, R69.reuse, 0xffff0000, RZ, 0xc0, !PT ;  /* 0xffff0000452f8812 */ /* 0x040fe200078ec0ff */
[----:B------:R-:W-:Y:S01]  /*2610*/  @!P0 IMAD.U32 R41, R69, 0x10000, RZ ;  /* 0x0001000045298824 */ /* 0x000fe200078e00ff */
[----:B------:R-:W-:Y:S01]  /*2620*/  @!P0 SHF.R.U32.HI R45, RZ, 0x10, R45 ;  /* 0x00000010ff2d8819 */ /* 0x000fe2000001162d */
[C---:B------:R-:W-:Y:S01]  /*2630*/  @!P0 IMAD.U32 R38, R35.reuse, 0x10000, RZ ;  /* 0x0001000023268824 */ /* 0x040fe200078e00ff */
[----:B------:R-:W-:Y:S02]  /*2640*/  @!P0 SHF.R.U32.HI R71, RZ, 0x10, R71 ;  /* 0x00000010ff478819 */ /* 0x000fe40000011647 */
[----:B------:R-:W-:Y:S02]  /*2650*/  @!P0 LOP3.LUT R35, R35, 0xffff0000, RZ, 0xc0, !PT ;  /* 0xffff000023238812 */ /* 0x000fe400078ec0ff */
[----:B------:R-:W-:Y:S02]  /*2660*/  @!P0 PRMT R34, R34, 0x5410, R45 ;  /* 0x0000541022228816 */ /* 0x000fe4000000002d */
[----:B------:R-:W-:Y:S01]  /*2670*/  @!P0 PRMT R68, R68, 0x5410, R71 ;  /* 0x0000541044448816 */ /* 0x000fe20000000047 */
[C---:B-1----:R-:W-:Y:S01]  /*2680*/  @!P0 IMAD.U32 R42, R21.reuse, 0x10000, RZ ;  /* 0x00010000152a8824 */ /* 0x042fe200078e00ff */
[C---:B------:R-:W-:Y:S02]  /*2690*/  @!P0 LOP3.LUT R39, R20.reuse, 0xffff0000, RZ, 0xc0, !PT ;  /* 0xffff000014278812 */ /* 0x040fe400078ec0ff */
[----:B------:R-:W-:Y:S02]  /*26a0*/  @!P0 LOP3.LUT R40, R21, 0xffff0000, RZ, 0xc0, !PT ;  /* 0xffff000015288812 */ /* 0x000fe400078ec0ff */
[----:B------:R-:W-:Y:S01]  /*26b0*/  @!P0 SHF.L.U32 R43, R20, 0x10, RZ ;  /* 0x00000010142b8819 */ /* 0x000fe200000006ff */
[----:B------:R-:W-:Y:S01]  /*26c0*/  @!P0 FMUL.FTZ R51, R39, R41 ;  /* 0x0000002927338220 */ /* 0x000fe20000410000 */
[----:B------:R-:W-:Y:S01]  /*26d0*/  @!P0 SHF.L.U32 R46, R22, 0x10, RZ ;  /* 0x00000010162e8819 */ /* 0x000fe200000006ff */
[----:B------:R-:W-:Y:S01]  /*26e0*/  @!P0 FMUL.FTZ R75, R40, R47 ;  /* 0x0000002f284b8220 */ /* 0x000fe20000410000 */
[----:B------:R-:W-:Y:S01]  /*26f0*/  @!P0 SHF.L.U32 R49, R23, 0x10, RZ ;  /* 0x0000001017318819 */ /* 0x000fe200000006ff */
        /* <DEDUP_REMOVED lines=10> */
[----:B------:R-:W-:Y:S02]  /*27a0*/  @!P0 IMAD.U32 R41, R68, 0x10000, RZ ;  /* 0x0001000044298824 */ /* 0x000fe400078e00ff */
        /* <DEDUP_REMOVED lines=17> */
[----:B------:R1:W-:Y:S02]  /*28c0*/  STG.E.128 [R72.64+0x40], R20 ;  /* 0x0000401448007986 */ /* 0x0003e4000c101d06 */
.L_x_65:
[----:B------:R-:W-:Y:S05]  /*28d0*/  BSYNC B0 ;  /* 0x0000000000007941 */ /* 0x000fea0003800000 */
.L_x_64:
        /* <DEDUP_REMOVED lines=56> */
.L_x_67:
[----:B------:R-:W-:Y:S05]  /*2c60*/  BSYNC B0 ;  /* 0x0000000000007941 */ /* 0x000fea0003800000 */
.L_x_66:
        /* <DEDUP_REMOVED lines=56> */
.L_x_69:
[----:B------:R-:W-:Y:S05]  /*2ff0*/  BSYNC B0 ;  /* 0x0000000000007941 */ /* 0x000fea0003800000 */
.L_x_68:
        /* <DEDUP_REMOVED lines=8> */
[----:B------:R-:W-:Y:S02]  /*3080*/  @!P0 SHF.R.U64 R25, R30, 0x10, R31 ;  /* 0x000000101e198819 */ /* 0x000fe4000000121f */
        /* <DEDUP_REMOVED lines=9> */
[----:B------:R-:W-:Y:S04]  /*3120*/  @!P0 PRMT R56, R56, 0x5410, R59 ;  /* 0x0000541038388816 */ /* 0x000fe8000000003b */
[----:B------:R-:W-:Y:S01]  /*3130*/  @!P0 LOP3.LUT R37, R56, 0xffff0000, RZ, 0xc0, !PT ;  /* 0xffff000038258812 */ /* 0x000fe200078ec0ff */
[C---:B-1----:R-:W-:Y:S01]  /*3140*/  @!P0 IMAD.U32 R35, R21.reuse, 0x10000, RZ ;  /* 0x0001000015238824 */ /* 0x042fe200078e00ff */
[----:B------:R-:W-:Y:S02]  /*3150*/  @!P0 LOP3.LUT R25, R21, 0xffff0000, RZ, 0xc0, !PT ;  /* 0xffff000015198812 */ /* 0x000fe400078ec0ff */
[C---:B------:R-:W-:Y:S02]  /*3160*/  @!P0 LOP3.LUT R29, R20.reuse, 0xffff0000, RZ, 0xc0, !PT ;  /* 0xffff0000141d8812 */ /* 0x040fe400078ec0ff */
[----:B------:R-:W-:Y:S01]  /*3170*/  @!P0 SHF.L.U32 R33, R20, 0x10, RZ ;  /* 0x0000001014218819 */ /* 0x000fe200000006ff */
[----:B------:R-:W-:Y:S01]  /*3180*/  @!P0 FMUL.FTZ R41, R25, R32 ;  /* 0x0000002019298220 */ /* 0x000fe20000410000 */
[----:B------:R-:W-:Y:S01]  /*3190*/  @!P0 SHF.L.U32 R34, R23, 0x10, RZ ;  /* 0x0000001017228819 */ /* 0x000fe200000006ff */
[C---:B------:R-:W-:Y:S02]  /*31a0*/  @!P0 FMUL.FTZ R39, R29.reuse, R28 ;  /* 0x0000001c1d278220 */ /* 0x040fe40000410000 */
[----:B------:R-:W-:Y:S02]  /*31b0*/  @!P0 FMUL.FTZ R0, R29, R24 ;  /* 0x000000181d008220 */ /* 0x000fe40000410000 */
[-C--:B------:R-:W-:Y:S01]  /*31c0*/  @!P0 FMUL.FTZ R2, R25, R8.reuse ;  /* 0x0000000819028220 */ /* 0x080fe20000410000 */
[----:B------:R-:W-:Y:S01]  /*31d0*/  @!P0 LOP3.LUT R25, R22, 0xffff0000, RZ, 0xc0, !PT ;  /* 0xffff000016198812 */ /* 0x000fe200078ec0ff */
[----:B------:R-:W-:Y:S02]  /*31e0*/  @!P0 FFMA.FTZ R41, R35, R8, -R41 ;  /* 0x0000000823298223 */ /* 0x000fe40000010829 */
[C---:B------:R-:W-:Y:S01]  /*31f0*/  @!P0 IMAD.U32 R8, R7.reuse, 0x10000, RZ ;  /* 0x0001000007088824 */ /* 0x040fe200078e00ff */
[----:B------:R-:W-:Y:S01]  /*3200*/  @!P0 LOP3.LUT R7, R7, 0xffff0000, RZ, 0xc0, !PT ;  /* 0xffff000007078812 */ /* 0x000fe200078ec0ff */
[----:B------:R-:W-:Y:S01]  /*3210*/  @!P0 FFMA.FTZ R39, R33, R24, -R39 ;  /* 0x0000001821278223 */ /* 0x000fe20000010827 */
[----:B------:R-:W-:Y:S01]  /*3220*/  @!P0 LOP3.LUT R24, R23, 0xffff0000, RZ, 0xc0, !PT ;  /* 0xffff000017188812 */ /* 0x000fe200078ec0ff */
[----:B------:R-:W-:Y:S01]  /*3230*/  @!P0 FFMA.FTZ R0, R28, R33, R0 ;  /* 0x000000211c008223 */ /* 0x000fe20000010000 */
[----:B------:R-:W-:Y:S01]  /*3240*/  @!P0 SHF.L.U32 R33, R22, 0x10, RZ ;  /* 0x0000001016218819 */ /* 0x000fe200000006ff */
[----:B------:R-:W-:Y:S02]  /*3250*/  @!P0 IMAD.U32 R28, R56, 0x10000, RZ ;  /* 0x00010000381c8824 */ /* 0x000fe400078e00ff */
[C---:B------:R-:W-:Y:S01]  /*3260*/  @!P0 FMUL.FTZ R3, R25.reuse, R8 ;  /* 0x0000000819038220 */ /* 0x040fe20000410000 */
        /* <DEDUP_REMOVED lines=17> */
.L_x_71:
[----:B------:R-:W-:Y:S05]  /*3380*/  BSYNC B0 ;  /* 0x0000000000007941 */ /* 0x000fea0003800000 */
.L_x_70:
[----:B------:R-:W-:Y:S11]  /*3390*/  ISETP.GE.AND P0, PT, R142, c[0x0][0x1d4], PT ;  /* 0x000075008e007a0c */ /* 0x000ff60003f06270 */
[----:B------:R-:W-:Y:S02]  /*33a0*/  @!UPT UIADD3 URZ, URZ, URZ, URZ ;  /* 0x0000003f3f3ff290 */ /* 0x000fe4000fffe03f */
        /* <DEDUP_REMOVED lines=18> */
[C---:B------:R-:W-:Y:S02]  /*34d0*/  @!P0 LOP3.LUT R8, R20.reuse, 0xffff0000, RZ, 0xc0, !PT ;  /* 0xffff000014088812 */ /* 0x040fe400078ec0ff */
[----:B------:R-:W-:Y:S02]  /*34e0*/  @!P0 LOP3.LUT R25, R21, 0xffff0000, RZ, 0xc0, !PT ;  /* 0xffff000015198812 */ /* 0x000fe400078ec0ff */
[----:B------:R-:W-:Y:S01]  /*34f0*/  @!P0 SHF.L.U32 R24, R20, 0x10, RZ ;  /* 0x0000001014188819 */ /* 0x000fe200000006ff */
[C---:B------:R-:W-:Y:S01]  /*3500*/  @!P0 FMUL.FTZ R35, R8.reuse, R29 ;  /* 0x0000001d08238220 */ /* 0x040fe20000410000 */
[----:B------:R-:W-:Y:S01]  /*3510*/  @!P0 SHF.L.U32 R30, R23, 0x10, RZ ;  /* 0x00000010171e8819 */ /* 0x000fe200000006ff */
[----:B------:R-:W-:Y:S02]  /*3520*/  @!P0 FMUL.FTZ R37, R25, R28 ;  /* 0x0000001c19258220 */ /* 0x000fe40000410000 */
[-C--:B------:R-:W-:Y:S01]  /*3530*/  @!P0 FMUL.FTZ R0, R8, R7.reuse ;  /* 0x0000000708008220 */ /* 0x080fe20000410000 */
[----:B------:R-:W-:Y:S01]  /*3540*/  @!P0 LOP3.LUT R8, R23, 0xffff0000, RZ, 0xc0, !PT ;  /* 0xffff000017088812 */ /* 0x000fe200078ec0ff */
[----:B------:R-:W-:Y:S01]  /*3550*/  @!P0 FFMA.FTZ R35, R24, R7, -R35 ;  /* 0x0000000718238223 */ /* 0x000fe20000010823 */
[C---:B------:R-:W-:Y:S01]  /*3560*/  @!P0 LOP3.LUT R7, R22.reuse, 0xffff0000, RZ, 0xc0, !PT ;  /* 0xffff000016078812 */ /* 0x040fe200078ec0ff */
[-C--:B------:R-:W-:Y:S02]  /*3570*/  @!P0 FMUL.FTZ R2, R25, R6.reuse ;  /* 0x0000000619028220 */ /* 0x080fe40000410000 */
[----:B------:R-:W-:Y:S02]  /*3580*/  @!P0 FFMA.FTZ R37, R31, R6, -R37 ;  /* 0x000000061f258223 */ /* 0x000fe40000010825 */
[C---:B------:R-:W-:Y:S01]  /*3590*/  @!P0 IMAD.U32 R6, R5.reuse, 0x10000, RZ ;  /* 0x0001000005068824 */ /* 0x040fe200078e00ff */
        /* <DEDUP_REMOVED lines=21> */
[----:B------:R1:W-:Y:S01]  /*36f0*/  STG.E.128 [R72.64+0x140], R20 ;  /* 0x0001401448007986 */ /* 0x0003e2000c101d06 */
[----:B------:R-:W-:-:S05]  /*3700*/  BRA `(.L_x_61) ;  /* 0x00001cc000007947 */ /* 0x000fca0003800000 */
.L_x_58:
        /* <DEDUP_REMOVED lines=37> */
[----:B------:R1:W5:Y:S04]  /*3960*/  @!P0 LDG.E.128 R40, [R26.64] ;  /* 0x000000061a288981 */ /* 0x000368000c1e1d00 */
[----:B------:R1:W5:Y:S01]  /*3970*/  @!P0 LDG.E.128 R52, [R2.64] ;  /* 0x0000000602348981 */ /* 0x000362000c1e1d00 */
[----:B------:R-:W-:Y:S11]  /*3980*/  ISETP.GE.AND P0, PT, R13, c[0x0][0x27c], PT ;  /* 0x00009f000d007a0c */ /* 0x000ff60003f06270 */
[----:B------:R-:W-:Y:S02]  /*3990*/  @!UPT UIADD3 URZ, URZ, URZ, URZ ;  /* 0x0000003f3f3ff290 */ /* 0x000fe4000fffe03f */
[----:B------:R1:W5:Y:S04]  /*39a0*/  @!P0 LDG.E.128 R28, [R26.64+0x40] ;  /* 0x000040061a1c8981 */ /* 0x000368000c1e1d00 */
[----:B------:R1:W5:Y:S01]  /*39b0*/  @!P0 LDG.E.128 R68, [R2.64+0x40] ;  /* 0x0000400602448981 */ /* 0x000362000c1e1d00 */
[----:B------:R-:W-:Y:S11]  /*39c0*/  ISETP.GE.AND P0, PT, R12, c[0x0][0x27c], PT ;  /* 0x00009f000c007a0c */ /* 0x000ff60003f06270 */
[----:B------:R-:W-:Y:S02]  /*39d0*/  @!UPT UIADD3 URZ, URZ, URZ, URZ ;  /* 0x0000003f3f3ff290 */ /* 0x000fe4000fffe03f */
[----:B------:R1:W5:Y:S04]  /*39e0*/  @!P0 LDG.E.128 R20, [R26.64+0x80] ;  /* 0x000080061a148981 */ /* 0x000368000c1e1d00 */
[----:B------:R1:W5:Y:S02]  /*39f0*/  @!P0 LDG.E.128 R64, [R2.64+0x80] ;  /* 0x0000800602408981 */ /* 0x000364000c1e1d00 */
.L_x_73:
[----:B------:R-:W-:Y:S05]  /*3a00*/  BSYNC B0 ;  /* 0x0000000000007941 */ /* 0x000fea0003800000 */
.L_x_72:
[----:B------:R-:W-:Y:S04]  /*3a10*/  IADD3 R149, P0, R168, R24, RZ ;  /* 0x00000018a8957210 */ /* 0x000fe80007f1e0ff */
[----:B------:R-:W-:Y:S01]  /*3a20*/  IADD3.X R96, R115, R96, RZ, P0, !PT ;  /* 0x0000006073607210 */ /* 0x000fe200007fe4ff */
[----:B------:R-:W-:-:S05]  /*3a30*/  @P1 BRA `(.L_x_61) ;  /* 0x0000199000001947 */ /* 0x000fca0003800000 */
[----:B------:R-:W-:Y:S01]  /*3a40*/  ISETP.GE.AND P0, PT, R18, c[0x0][0x1d4], PT ;  /* 0x0000750012007a0c */ /* 0x000fe20003f06270 */
[----:B-----5:R-:W-:Y:S01]  /*3a50*/  IMAD.MOV.U32 R4, RZ, RZ, R22 ;  /* 0x000000ffff047224 */ /* 0x020fe200078e0016 */
[----:B------:R-:W-:Y:S01]  /*3a60*/  BSSY B0, `(.L_x_74) ;  /* 0x0000098000007945 */ /* 0x000fe20003800000 */
[----:B-1----:R-:W-:Y:S02]  /*3a70*/  IMAD.MOV.U32 R3, RZ, RZ, R23 ;  /* 0x000000ffff037224 */ /* 0x002fe400078e0017 */
        /* <DEDUP_REMOVED lines=33> */
[CC--:B------:R-:W-:Y:S01]  /*3c90*/  IADD3 R173, P1, P0, R166.reuse, R149.reuse, R139 ;  /* 0x00000095a6ad7210 */ /* 0x0c0fe2000783e08b */
[----:B------:R-:W-:Y:S01]  /*3ca0*/  IMAD.MOV.U32 R48, RZ, RZ, R53 ;  /* 0x000000ffff307224 */ /* 0x000fe200078e0035 */
[----:B------:R-:W-:Y:S01]  /*3cb0*/  MOV R59, R54 ;  /* 0x00000036003b7202 */ /* 0x000fe20000000f00 */
[----:B------:R-:W-:Y:S01]  /*3cc0*/  IMAD.MOV.U32 R46, RZ, RZ, R42 ;  /* 0x000000ffff2e7224 */ /* 0x000fe200078e002a */
[CC--:B------:R-:W-:Y:S01]  /*3cd0*/  IADD3.X R172, R105.reuse, R96.reuse, R130, P1, P0 ;  /* 0x0000006069ac7210 */ /* 0x0c0fe20000fe0482 */
[----:B------:R-:W-:Y:S02]  /*3ce0*/  IMAD.MOV.U32 R63, RZ, RZ, R55 ;  /* 0x000000ffff3f7224 */ /* 0x000fe400078e0037 */
[----:B------:R-:W2:Y:S01]  /*3cf0*/  LDS.128 R72, [R129+0x6100] ;  /* 0x0061000081487984 */ /* 0x000ea20000000c00 */
[----:B------:R-:W-:Y:S02]  /*3d00*/  IMAD.MOV.U32 R50, RZ, RZ, R52 ;  /* 0x000000ffff327224 */ /* 0x000fe400078e0034 */
[--C-:B------:R-:W-:Y:S01]  /*3d10*/  IMAD.MOV.U32 R44, RZ, RZ, R41.reuse ;  /* 0x000000ffff2c7224 */ /* 0x100fe200078e0029 */
[----:B------:R-:W-:Y:S01]  /*3d20*/  @!P2 IADD3 R151, P1, P0, R166, R149, R136 ;  /* 0x00000095a697a210 */ /* 0x000fe2000783e088 */
[----:B------:R-:W-:Y:S03]  /*3d30*/  IMAD.MOV.U32 R45, RZ, RZ, R40 ;  /* 0x000000ffff2d7224 */ /* 0x000fe600078e0028 */
[----:B------:R-:W-:Y:S02]  /*3d40*/  @!P2 IADD3.X R100, R105, R96, R124, P1, P0 ;  /* 0x000000606964a210 */ /* 0x000fe40000fe047c */
[C---:B------:R-:W-:Y:S04]  /*3d50*/  LEA R174, P0, R173.reuse, c[0x0][0x1c8], 0x1 ;  /* 0x00007200adae7a11 */ /* 0x040fe800078008ff */
[----:B------:R-:W-:Y:S02]  /*3d60*/  LEA.HI.X R175, R173, c[0x0][0x1cc], R172, 0x1, P0 ;  /* 0x00007300adaf7a11 */ /* 0x000fe400000f0cac */
[C---:B------:R-:W-:Y:S04]  /*3d70*/  @!P2 LEA R172, P0, R151.reuse, c[0x0][0x1c8], 0x1 ;  /* 0x0000720097acaa11 */ /* 0x040fe800078008ff */
[----:B------:R-:W-:Y:S02]  /*3d80*/  @!P2 LEA.HI.X R173, R151, c[0x0][0x1cc], R100, 0x1, P0 ;  /* 0x0000730097adaa11 */ /* 0x000fe400000f0c64 */
[----:B------:R-:W-:Y:S11]  /*3d90*/  ISETP.GE.AND P0, PT, R18, c[0x0][0x27c], PT ;  /* 0x00009f0012007a0c */ /* 0x000ff60003f06270 */
[----:B------:R-:W-:Y:S02]  /*3da0*/  @!UPT UIADD3 URZ, URZ, URZ, URZ ;  /* 0x0000003f3f3ff290 */ /* 0x000fe4000fffe03f */
[----:B------:R-:W-:Y:S02]  /*3db0*/  @!P0 SHF.R.U32.HI R47, RZ, 0x10, R41 ;  /* 0x00000010ff2f8819 */ /* 0x000fe40000011629 */
[----:B------:R-:W-:Y:S02]  /*3dc0*/  @!P0 SHF.R.U64 R56, R54, 0x10, R55 ;  /* 0x0000001036388819 */ /* 0x000fe40000001237 */
[----:B------:R-:W-:Y:S02]  /*3dd0*/  @!P0 PRMT R44, R44, 0x5410, R47 ;  /* 0x000054102c2c8816 */ /* 0x000fe4000000002f */
[----:B-1----:R-:W-:Y:S02]  /*3de0*/  @!P0 SHF.L.U32 R47, R25, 0x10, RZ ;  /* 0x00000010192f8819 */ /* 0x002fe400000006ff */
[C---:B--2---:R-:W-:Y:S02]  /*3df0*/  @!P0 SHF.L.U32 R57, R74.reuse, 0x10, RZ ;  /* 0x000000104a398819 */ /* 0x044fe400000006ff */
[C---:B------:R-:W-:Y:S02]  /*3e00*/  @!P0 SHF.L.U32 R61, R75.reuse, 0x10, RZ ;  /* 0x000000104b3d8819 */ /* 0x040fe400000006ff */
[----:B------:R-:W-:Y:S02]  /*3e10*/  @!P0 LOP3.LUT R60, R75, 0xffff0000, RZ, 0xc0, !PT ;  /* 0xffff00004b3c8812 */ /* 0x000fe400078ec0ff */
[----:B------:R-:W-:Y:S02]  /*3e20*/  @!P0 PRMT R59, R59, 0x5410, R56 ;  /* 0x000054103b3b8816 */ /* 0x000fe40000000038 */
[----:B------:R-:W-:Y:S02]  /*3e30*/  @!P0 LOP3.LUT R56, R74, 0xffff0000, RZ, 0xc0, !PT ;  /* 0xffff00004a388812 */ /* 0x000fe400078ec0ff */
[----:B------:R-:W-:Y:S02]  /*3e40*/  @!P0 SHF.R.U32.HI R58, RZ, 0x10, R55 ;  /* 0x00000010ff3a8819 */ /* 0x000fe40000011637 */
[C---:B------:R-:W-:Y:S02]  /*3e50*/  @!P0 LOP3.LUT R55, R73.reuse, 0xffff0000, RZ, 0xc0, !PT ;  /* 0xffff000049378812 */ /* 0x040fe400078ec0ff */
[--C-:B------:R-:W-:Y:S02]  /*3e60*/  @!P0 SHF.R.U64 R51, R52, 0x10, R53.reuse ;  /* 0x0000001034338819 */ /* 0x100fe40000001235 */
[----:B------:R-:W-:Y:S02]  /*3e70*/  @!P0 SHF.R.U32.HI R53, RZ, 0x10, R53 ;  /* 0x00000010ff358819 */ /* 0x000fe40000011635 */
[----:B------:R-:W-:Y:S02]  /*3e80*/  @!P0 SHF.R.U64 R49, R42, 0x10, R43 ;  /* 0x000000102a318819 */ /* 0x000fe4000000122b */
[----:B------:R-:W-:Y:S01]  /*3e90*/  @!P0 PRMT R52, R48, 0x5410, R53 ;  /* 0x0000541030348816 */ /* 0x000fe20000000035 */
[----:B------:R-:W-:Y:S01]  /*3ea0*/  @!P0 IMAD.U32 R53, R73, 0x10000, RZ ;  /* 0x0001000049358824 */ /* 0x000fe200078e00ff */
[----:B------:R-:W-:Y:S02]  /*3eb0*/  @!P0 SHF.L.U32 R48, R72, 0x10, RZ ;  /* 0x0000001048308819 */ /* 0x000fe400000006ff */
[----:B------:R-:W-:Y:S02]  /*3ec0*/  @!P0 SHF.R.U32.HI R42, RZ, 0x10, R43 ;  /* 0x00000010ff2a8819 */ /* 0x000fe4000001162b */
[----:B------:R-:W-:Y:S01]  /*3ed0*/  @!P0 SHF.R.U64 R40, R40, 0x10, R41 ;  /* 0x0000001028288819 */ /* 0x000fe20000001229 */
[----:B------:R-:W-:Y:S01]  /*3ee0*/  IMAD.MOV.U32 R41, RZ, RZ, R43 ;  /* 0x000000ffff297224 */ /* 0x000fe200078e002b */
[----:B------:R-:W-:Y:S01]  /*3ef0*/  @!P0 PRMT R43, R46, 0x5410, R49 ;  /* 0x000054102e2b8816 */ /* 0x000fe20000000031 */
[----:B------:R-:W-:Y:S01]  /*3f00*/  @!P0 IMAD.U32 R46, R24, 0x10000, RZ ;  /* 0x00010000182e8824 */ /* 0x000fe200078e00ff */
[----:B------:R-:W-:Y:S02]  /*3f10*/  @!P0 PRMT R40, R45, 0x5410, R40 ;  /* 0x000054102d288816 */ /* 0x000fe40000000028 */
[----:B------:R-:W-:Y:S01]  /*3f20*/  @!P0 PRMT R41, R41, 0x5410, R42 ;  /* 0x0000541029298816 */ /* 0x000fe2000000002a */
[C---:B------:R-:W-:Y:S01]  /*3f30*/  @!P0 IMAD.U32 R42, R44.reuse, 0x10000, RZ ;  /* 0x000100002c2a8824 */ /* 0x040fe200078e00ff */
[----:B------:R-:W-:Y:S01]  /*3f40*/  @!P0 LOP3.LUT R44, R44, 0xffff0000, RZ, 0xc0, !PT ;  /* 0xffff00002c2c8812 */ /* 0x000fe200078ec0ff */
[----:B------:R-:W-:Y:S01]  /*3f50*/  @!P0 IMAD.U32 R45, R40, 0x10000, RZ ;  /* 0x00010000282d8824 */ /* 0x000fe200078e00ff */
[----:B------:R-:W-:Y:S01]  /*3f60*/  @!P0 PRMT R54, R50, 0x5410, R51 ;  /* 0x0000541032368816 */ /* 0x000fe20000000033 */
[C---:B------:R-:W-:Y:S01]  /*3f70*/  @!P0 IMAD.U32 R50, R52.reuse, 0x10000, RZ ;  /* 0x0001000034328824 */ /* 0x040fe200078e00ff */
[----:B------:R-:W-:Y:S01]  /*3f80*/  @!P0 LOP3.LUT R52, R52, 0xffff0000, RZ, 0xc0, !PT ;  /* 0xffff000034348812 */ /* 0x000fe200078ec0ff */
[----:B------:R-:W-:Y:S01]  /*3f90*/  @!P0 FMUL.FTZ R0, R46, R45 ;  /* 0x0000002d2e008220 */ /* 0x000fe20000410000 */
[----:B------:R-:W-:Y:S01]  /*3fa0*/  @!P0 PRMT R63, R63, 0x5410, R58 ;  /* 0x000054103f3f8816 */ /* 0x000fe2000000003a */
[----:B------:R-:W-:Y:S02]  /*3fb0*/  @!P0 IMAD.U32 R51, R54, 0x10000, RZ ;  /* 0x0001000036338824 */ /* 0x000fe400078e00ff */
[----:B------:R-:W-:Y:S02]  /*3fc0*/  @!P0 FMUL.FTZ R151, R47, R50 ;  /* 0x000000322f978220 */ /* 0x000fe40000410000 */
[----:B------:R-:W-:Y:S02]  /*3fd0*/  @!P0 FMUL.FTZ R100, R46, R51 ;  /* 0x000000332e648220 */ /* 0x000fe40000410000 */
[----:B------:R-:W-:Y:S01]  /*3fe0*/  @!P0 FFMA.FTZ R0, R51, R48, R0 ;  /* 0x0000003033008223 */ /* 0x000fe20000010000 */
[----:B------:R-:W-:Y:S01]  /*3ff0*/  @!P0 LOP3.LUT R51, R54, 0xffff0000, RZ, 0xc0, !PT ;  /* 0xffff000036338812 */ /* 0x000fe200078ec0ff */
[----:B------:R-:W-:Y:S01]  /*4000*/  @!P0 FFMA.FTZ R100, R48, R45, -R100 ;  /* 0x0000002d30648223 */ /* 0x000fe20000010864 */
[----:B------:R-:W-:Y:S01]  /*4010*/  @!P0 LOP3.LUT R48, R72, 0xffff0000, RZ, 0xc0, !PT ;  /* 0xffff000048308812 */ /* 0x000fe200078ec0ff */
[-C--:B------:R-:W-:Y:S01]  /*4020*/  @!P0 FMUL.FTZ R3, R47, R42.reuse ;  /* 0x0000002a2f038220 */ /* 0x080fe20000410000 */
[----:B------:R-:W-:Y:S01]  /*4030*/  @!P0 LOP3.LUT R47, R25, 0xffff0000, RZ, 0xc0, !PT ;  /* 0xffff0000192f8812 */ /* 0x000fe200078ec0ff */
[----:B------:R-:W-:Y:S01]  /*4040*/  @!P0 FFMA.FTZ R151, R53, R42, -R151 ;  /* 0x0000002a35978223 */ /* 0x000fe20000010897 */
[----:B------:R-:W-:Y:S01]  /*4050*/  @!P0 LOP3.LUT R42, R24, 0xffff0000, RZ, 0xc0, !PT ;  /* 0xffff0000182a8812 */ /* 0x000fe200078ec0ff */
[----:B------:R-:W-:Y:S01]  /*4060*/  @!P0 IMAD.U32 R54, R59, 0x10000, RZ ;  /* 0x000100003b368824 */ /* 0x000fe200078e00ff */
[----:B------:R-:W-:Y:S01]  /*4070*/  @!P0 LOP3.LUT R45, R40, 0xffff0000, RZ, 0xc0, !PT ;  /* 0xffff0000282d8812 */ /* 0x000fe200078ec0ff */
[C---:B------:R-:W-:Y:S01]  /*4080*/  @!P0 IMAD.U32 R40, R43.reuse, 0x10000, RZ ;  /* 0x000100002b288824 */ /* 0x040fe200078e00ff */
[----:B------:R-:W-:Y:S01]  /*4090*/  @!P0 LOP3.LUT R43, R43, 0xffff0000, RZ, 0xc0, !PT ;  /* 0xffff00002b2b8812 */ /* 0x000fe200078ec0ff */
[C---:B------:R-:W-:Y:S01]  /*40a0*/  @!P0 FMUL.FTZ R177, R42.reuse, R51 ;  /* 0x000000332ab18220 */ /* 0x040fe20000410000 */
[----:B------:R-:W-:Y:S01]  /*40b0*/  @!P0 LOP3.LUT R59, R59, 0xffff0000, RZ, 0xc0, !PT ;  /* 0xffff00003b3b8812 */ /* 0x000fe200078ec0ff */
[-C--:B------:R-:W-:Y:S01]  /*40c0*/  @!P0 FMUL.FTZ R2, R42, R45.reuse ;  /* 0x0000002d2a028220 */ /* 0x080fe20000410000 */
[----:B------:R-:W-:Y:S01]  /*40d0*/  @!P0 LOP3.LUT R42, R26, 0xffff0000, RZ, 0xc0, !PT ;  /* 0xffff00001a2a8812 */ /* 0x000fe200078ec0ff */
[----:B------:R-:W-:Y:S02]  /*40e0*/  @!P0 FFMA.FTZ R177, R48, R45, -R177 ;  /* 0x0000002d30b18223 */ /* 0x000fe400000108b1 */
[----:B------:R-:W-:Y:S02]  /*40f0*/  @!P0 IMAD.U32 R45, R26, 0x10000, RZ ;  /* 0x000100001a2d8824 */ /* 0x000fe400078e00ff */
[C---:B------:R-:W-:Y:S01]  /*4100*/  @!P0 FMUL.FTZ R179, R42.reuse, R59 ;  /* 0x0000003b2ab38220 */ /* 0x040fe20000410000 */
[----:B------:R-:W-:Y:S01]  /*4110*/  @!P0 F2FP.BF16.PACK_AB R100, R177, R100 ;  /* 0x00000064b164823e */ /* 0x000fe200000010ff */
[----:B------:R-:W-:Y:S02]  /*4120*/  @!P0 FMUL.FTZ R178, R45, R54 ;  /* 0x000000362db28220 */ /* 0x000fe40000410000 */
[-C--:B------:R-:W-:Y:S01]  /*4130*/  @!P0 FMUL.FTZ R6, R42, R43.reuse ;  /* 0x0000002b2a068220 */ /* 0x080fe20000410000 */
[----:B------:R-:W-:Y:S01]  /*4140*/  @!P0 MOV R72, R100 ;  /* 0x0000006400488202 */ /* 0x000fe20000000f00 */
[----:B------:R-:W-:Y:S01]  /*4150*/  @!P0 IMAD.U32 R58, R63, 0x10000, RZ ;  /* 0x000100003f3a8824 */ /* 0x000fe200078e00ff */
[----:B------:R-:W-:Y:S01]  /*4160*/  @!P0 LOP3.LUT R42, R27, 0xffff0000, RZ, 0xc0, !PT ;  /* 0xffff00001b2a8812 */ /* 0x000fe200078ec0ff */
[----:B------:R-:W-:Y:S01]  /*4170*/  @!P0 FFMA.FTZ R179, R56, R43, -R179 ;  /* 0x0000002b38b38223 */ /* 0x000fe200000108b3 */
[----:B------:R-:W-:Y:S01]  /*4180*/  @!P0 LOP3.LUT R63, R63, 0xffff0000, RZ, 0xc0, !PT ;  /* 0xffff00003f3f8812 */ /* 0x000fe200078ec0ff */
[----:B------:R-:W-:Y:S02]  /*4190*/  @!P0 IMAD.U32 R43, R27, 0x10000, RZ ;  /* 0x000100001b2b8824 */ /* 0x000fe400078e00ff */
[C---:B------:R-:W-:Y:S02]  /*41a0*/  @!P0 FMUL.FTZ R176, R47.reuse, R52 ;  /* 0x000000342fb08220 */ /* 0x040fe40000410000 */
[----:B------:R-:W-:Y:S02]  /*41b0*/  @!P0 FMUL.FTZ R4, R47, R44 ;  /* 0x0000002c2f048220 */ /* 0x000fe40000410000 */
[-C--:B------:R-:W-:Y:S02]  /*41c0*/  @!P0 FMUL.FTZ R5, R45, R40.reuse ;  /* 0x000000282d058220 */ /* 0x080fe40000410000 */
[----:B------:R-:W-:Y:S02]  /*41d0*/  @!P0 FFMA.FTZ R178, R57, R40, -R178 ;  /* 0x0000002839b28223 */ /* 0x000fe400000108b2 */
[C---:B------:R-:W-:Y:S01]  /*41e0*/  @!P0 IMAD.U32 R40, R41.reuse, 0x10000, RZ ;  /* 0x0001000029288824 */ /* 0x040fe200078e00ff */
[----:B------:R-:W-:Y:S01]  /*41f0*/  @!P0 LOP3.LUT R41, R41, 0xffff0000, RZ, 0xc0, !PT ;  /* 0xffff000029298812 */ /* 0x000fe200078ec0ff */
[----:B------:R-:W-:Y:S01]  /*4200*/  @!P0 FFMA.FTZ R2, R51, R48, R2 ;  /* 0x0000003033028223 */ /* 0x000fe20000010002 */
[----:B------:R-:W-:Y:S01]  /*4210*/  @!P0 F2FP.BF16.PACK_AB R178, R179, R178 ;  /* 0x000000b2b3b2823e */ /* 0x000fe200000010ff */
[----:B------:R-:W-:Y:S02]  /*4220*/  @!P0 FMUL.FTZ R181, R43, R58 ;  /* 0x0000003a2bb58220 */ /* 0x000fe40000410000 */
[----:B------:R-:W-:Y:S01]  /*4230*/  @!P0 FMUL.FTZ R180, R42, R63 ;  /* 0x0000003f2ab48220 */ /* 0x000fe20000410000 */
[----:B------:R-:W-:Y:S01]  /*4240*/  @!P0 F2FP.BF16.PACK_AB R100, R2, R0 ;  /* 0x000000000264823e */ /* 0x000fe200000010ff */
[----:B------:R-:W-:Y:S02]  /*4250*/  @!P0 FFMA.FTZ R3, R50, R53, R3 ;  /* 0x0000003532038223 */ /* 0x000fe40000010003 */
[----:B------:R-:W-:Y:S02]  /*4260*/  @!P0 FFMA.FTZ R176, R55, R44, -R176 ;  /* 0x0000002c37b08223 */ /* 0x000fe400000108b0 */
[----:B------:R-:W-:Y:S02]  /*4270*/  @!P0 FFMA.FTZ R4, R52, R55, R4 ;  /* 0x0000003734048223 */ /* 0x000fe40000010004 */
[-C--:B------:R-:W-:Y:S01]  /*4280*/  @!P0 FFMA.FTZ R181, R61, R40.reuse, -R181 ;  /* 0x000000283db58223 */ /* 0x080fe200000108b5 */
[----:B------:R-:W-:Y:S01]  /*4290*/  @!P0 F2FP.BF16.PACK_AB R151, R176, R151 ;  /* 0x00000097b097823e */ /* 0x000fe200000010ff */
[----:B------:R-:W-:Y:S02]  /*42a0*/  @!P0 FFMA.FTZ R180, R60, R41, -R180 ;  /* 0x000000293cb48223 */ /* 0x000fe400000108b4 */
[----:B------:R-:W-:Y:S02]  /*42b0*/  @!P0 FMUL.FTZ R7, R43, R40 ;  /* 0x000000282b078220 */ /* 0x000fe40000410000 */
[----:B------:R-:W-:Y:S01]  /*42c0*/  @!P0 FFMA.FTZ R5, R54, R57, R5 ;  /* 0x0000003936058223 */ /* 0x000fe20000010005 */
[----:B------:R-:W-:Y:S01]  /*42d0*/  @!P0 F2FP.BF16.PACK_AB R181, R180, R181 ;  /* 0x000000b5b4b5823e */ /* 0x000fe200000010ff */
[----:B------:R-:W-:Y:S02]  /*42e0*/  @!P0 FMUL.FTZ R8, R42, R41 ;  /* 0x000000292a088220 */ /* 0x000fe40000410000 */
[----:B------:R-:W-:Y:S01]  /*42f0*/  @!P0 FFMA.FTZ R6, R59, R56, R6 ;  /* 0x000000383b068223 */ /* 0x000fe20000010006 */
[----:B------:R-:W-:Y:S01]  /*4300*/  @!P0 MOV R75, R181 ;  /* 0x000000b5004b8202 */ /* 0x000fe20000000f00 */
[----:B------:R-:W-:Y:S02]  /*4310*/  @!P0 FFMA.FTZ R7, R58, R61, R7 ;  /* 0x0000003d3a078223 */ /* 0x000fe40000010007 */
[----:B------:R-:W-:Y:S01]  /*4320*/  @!P0 FFMA.FTZ R8, R63, R60, R8 ;  /* 0x0000003c3f088223 */ /* 0x000fe20000010008 */
[----:B------:R-:W-:Y:S01]  /*4330*/  @!P0 F2FP.BF16.PACK_AB R176, R6, R5 ;  /* 0x0000000506b0823e */ /* 0x000fe200000010ff */
[----:B------:R-:W-:Y:S01]  /*4340*/  @!P0 IMAD.MOV.U32 R73, RZ, RZ, R151 ;  /* 0x000000ffff498224 */ /* 0x000fe200078e0097 */
[----:B------:R-:W-:Y:S01]  /*4350*/  @!P0 F2FP.BF16.PACK_AB R151, R4, R3 ;  /* 0x000000030497823e */ /* 0x000fe200000010ff */
[----:B------:R-:W-:Y:S01]  /*4360*/  @!P0 IMAD.MOV.U32 R74, RZ, RZ, R178 ;  /* 0x000000ffff4a8224 */ /* 0x000fe200078e00b2 */
[----:B------:R-:W-:Y:S01]  /*4370*/  @!P0 F2FP.BF16.PACK_AB R177, R8, R7 ;  /* 0x0000000708b1823e */ /* 0x000fe200000010ff */
[----:B------:R-:W-:Y:S01]  /*4380*/  @!P0 IMAD.MOV.U32 R24, RZ, RZ, R100 ;  /* 0x000000ffff188224 */ /* 0x000fe200078e0064 */
[----:B------:R-:W-:Y:S01]  /*4390*/  @!P0 MOV R26, R176 ;  /* 0x000000b0001a8202 */ /* 0x000fe20000000f00 */
[----:B------:R-:W-:Y:S01]  /*43a0*/  @!P0 IMAD.MOV.U32 R25, RZ, RZ, R151 ;  /* 0x000000ffff198224 */ /* 0x000fe200078e0097 */
[----:B------:R1:W-:Y:S01]  /*43b0*/  STG.E.128 [R174.64], R72 ;  /* 0x00000048ae007986 */ /* 0x0003e2000c101d06 */
[----:B------:R-:W-:Y:S07]  /*43c0*/  @!P0 IMAD.MOV.U32 R27, RZ, RZ, R177 ;  /* 0x000000ffff1b8224 */ /* 0x000fee00078e00b1 */
[----:B------:R1:W-:Y:S02]  /*43d0*/  @!P2 STG.E.128 [R172.64], R24 ;  /* 0x00000018ac00a986 */ /* 0x0003e4000c101d06 */
.L_x_75:
[----:B------:R-:W-:Y:S05]  /*43e0*/  BSYNC B0 ;  /* 0x0000000000007941 */ /* 0x000fea0003800000 */
.L_x_74:
[----:B------:R-:W-:Y:S01]  /*43f0*/  ISETP.GE.AND P0, PT, R13, c[0x0][0x1d4], PT ;  /* 0x000075000d007a0c */ /* 0x000fe20003f06270 */
[----:B------:R-:W-:Y:S01]  /*4400*/  @!UPT UIADD3 URZ, URZ, URZ, URZ ;  /* 0x0000003f3f3ff290 */ /* 0x000fe2000fffe03f */
[----:B------:R-:W-:Y:S11]  /*4410*/  BSSY B0, `(.L_x_76) ;  /* 0x0000071000007945 */ /* 0x000ff60003800000 */
[----:B------:R-:W-:-:S05]  /*4420*/  @P0 BRA `(.L_x_77) ;  /* 0x000006f000000947 */ /* 0x000fca0003800000 */
[----:B------:R-:W-:Y:S01]  /*4430*/  ISETP.GE.AND P2, PT, R132, c[0x0][0x1d4], PT ;  /* 0x0000750084007a0c */ /* 0x000fe20003f46270 */
[----:B-1----:R-:W1:Y:S01]  /*4440*/  LDS.128 R24, [R123+0x6100] ;  /* 0x006100007b187984 */ /* 0x002e620000000c00 */
[CC--:B------:R-:W-:Y:S04]  /*4450*/  IADD3 R63, P1, P0, R166.reuse, R149.reuse, R138 ;  /* 0x00000095a63f7210 */ /* 0x0c0fe8000783e08a */
[CC--:B------:R-:W-:Y:S03]  /*4460*/  IADD3.X R60, R105.reuse, R96.reuse, R128, P1, P0 ;  /* 0x00000060693c7210 */ /* 0x0c0fe60000fe0480 */
[----:B------:R-:W2:Y:S04]  /*4470*/  LDS.128 R56, [R125+0x6100] ;  /* 0x006100007d387984 */ /* 0x000ea80000000c00 */
[----:B------:R-:W-:Y:S04]  /*4480*/  @!P2 IADD3 R61, P1, P0, R166, R149, R132 ;  /* 0x00000095a63da210 */ /* 0x000fe8000783e084 */
[----:B------:R-:W-:Y:S02]  /*4490*/  @!P2 IADD3.X R54, R105, R96, R122, P1, P0 ;  /* 0x000000606936a210 */ /* 0x000fe40000fe047a */
[C---:B------:R-:W-:Y:S04]  /*44a0*/  LEA R72, P0, R63.reuse, c[0x0][0x1c8], 0x1 ;  /* 0x000072003f487a11 */ /* 0x040fe800078008ff */
[----:B------:R-:W-:Y:S02]  /*44b0*/  LEA.HI.X R73, R63, c[0x0][0x1cc], R60, 0x1, P0 ;  /* 0x000073003f497a11 */ /* 0x000fe400000f0c3c */
[C---:B------:R-:W-:Y:S04]  /*44c0*/  @!P2 LEA R60, P0, R61.reuse, c[0x0][0x1c8], 0x1 ;  /* 0x000072003d3caa11 */ /* 0x040fe800078008ff */
[----:B------:R-:W-:Y:S02]  /*44d0*/  @!P2 LEA.HI.X R61, R61, c[0x0][0x1cc], R54, 0x1, P0 ;  /* 0x000073003d3daa11 */ /* 0x000fe400000f0c36 */
[----:B------:R-:W-:Y:S11]  /*44e0*/  ISETP.GE.AND P0, PT, R13, c[0x0][0x27c], PT ;  /* 0x00009f000d007a0c */ /* 0x000ff60003f06270 */
[----:B------:R-:W-:Y:S02]  /*44f0*/  @!UPT UIADD3 URZ, URZ, URZ, URZ ;  /* 0x0000003f3f3ff290 */ /* 0x000fe4000fffe03f */
[----:B------:R-:W-:Y:S02]  /*4500*/  @!P0 SHF.R.U64 R30, R30, 0x10, R31 ;  /* 0x000000101e1e8819 */ /* 0x000fe4000000121f */
[----:B------:R-:W-:Y:S02]  /*4510*/  @!P0 SHF.R.U32.HI R45, RZ, 0x10, R71 ;  /* 0x00000010ff2d8819 */ /* 0x000fe40000011647 */
[----:B------:R-:W-:Y:S01]  /*4520*/  @!P0 PRMT R39, R39, 0x5410, R30 ;  /* 0x0000541027278816 */ /* 0x000fe2000000001e */
[----:B-1----:R-:W-:Y:S01]  /*4530*/  @!P0 IMAD.U32 R30, R24, 0x10000, RZ ;  /* 0x00010000181e8824 */ /* 0x002fe200078e00ff */
[----:B--2---:R-:W-:Y:S01]  /*4540*/  @!P0 LOP3.LUT R47, R57, 0xffff0000, RZ, 0xc0, !PT ;  /* 0xffff0000392f8812 */ /* 0x004fe200078ec0ff */
[----:B------:R-:W-:Y:S01]  /*4550*/  @!P0 IMAD.U32 R40, R56, 0x10000, RZ ;  /* 0x0001000038288824 */ /* 0x000fe200078e00ff */
[----:B------:R-:W-:Y:S01]  /*4560*/  @!P0 LOP3.LUT R55, R59, 0xffff0000, RZ, 0xc0, !PT ;  /* 0xffff00003b378812 */ /* 0x000fe200078ec0ff */
[----:B------:R-:W-:Y:S01]  /*4570*/  @!P0 IMAD.U32 R44, R57, 0x10000, RZ ;  /* 0x00010000392c8824 */ /* 0x000fe200078e00ff */
[C---:B------:R-:W-:Y:S01]  /*4580*/  @!P0 LOP3.LUT R51, R58.reuse, 0xffff0000, RZ, 0xc0, !PT ;  /* 0xffff00003a338812 */ /* 0x040fe200078ec0ff */
[----:B------:R-:W-:Y:S01]  /*4590*/  @!P0 IMAD.U32 R52, R59, 0x10000, RZ ;  /* 0x000100003b348824 */ /* 0x000fe200078e00ff */
[----:B------:R-:W-:Y:S01]  /*45a0*/  @!P0 SHF.R.U32.HI R41, RZ, 0x10, R31 ;  /* 0x00000010ff298819 */ /* 0x000fe2000001161f */
[----:B------:R-:W-:Y:S01]  /*45b0*/  @!P0 IMAD.U32 R48, R58, 0x10000, RZ ;  /* 0x000100003a308824 */ /* 0x000fe200078e00ff */
[----:B------:R-:W-:Y:S02]  /*45c0*/  @!P0 LOP3.LUT R31, R24, 0xffff0000, RZ, 0xc0, !PT ;  /* 0xffff0000181f8812 */ /* 0x000fe400078ec0ff */
[----:B------:R-:W-:Y:S02]  /*45d0*/  @!P0 PRMT R80, R80, 0x5410, R45 ;  /* 0x0000541050508816 */ /* 0x000fe4000000002d */
[----:B------:R-:W-:Y:S02]  /*45e0*/  @!P0 LOP3.LUT R45, R56, 0xffff0000, RZ, 0xc0, !PT ;  /* 0xffff0000382d8812 */ /* 0x000fe400078ec0ff */
[C---:B------:R-:W-:Y:S01]  /*45f0*/  @!P0 LOP3.LUT R53, R80.reuse, 0xffff0000, RZ, 0xc0, !PT ;  /* 0xffff000050358812 */ /* 0x040fe200078ec0ff */
[----:B------:R-:W-:Y:S01]  /*4600*/  @!P0 IMAD.U32 R50, R80, 0x10000, RZ ;  /* 0x0001000050328824 */ /* 0x000fe200078e00ff */
[----:B------:R-:W-:Y:S02]  /*4610*/  @!P0 SHF.R.U64 R28, R28, 0x10, R29 ;  /* 0x000000101c1c8819 */ /* 0x000fe4000000121d */
[----:B------:R-:W-:Y:S02]  /*4620*/  @!P0 SHF.R.U64 R43, R68, 0x10, R69 ;  /* 0x00000010442b8819 */ /* 0x000fe40000001245 */
[----:B------:R-:W-:Y:S02]  /*4630*/  @!P0 PRMT R37, R37, 0x5410, R28 ;  /* 0x0000541025258816 */ /* 0x000fe4000000001c */
[----:B------:R-:W-:Y:S02]  /*4640*/  @!P0 SHF.R.U32.HI R29, RZ, 0x10, R29 ;  /* 0x00000010ff1d8819 */ /* 0x000fe4000001161d */
[C---:B------:R-:W-:Y:S02]  /*4650*/  @!P0 LOP3.LUT R28, R37.reuse, 0xffff0000, RZ, 0xc0, !PT ;  /* 0xffff0000251c8812 */ /* 0x040fe400078ec0ff */
[----:B------:R-:W-:Y:S02]  /*4660*/  @!P0 PRMT R82, R82, 0x5410, R43 ;  /* 0x0000541052528816 */ /* 0x000fe4000000002b */
[----:B------:R-:W-:Y:S01]  /*4670*/  @!P0 PRMT R36, R36, 0x5410, R29 ;  /* 0x0000541024248816 */ /* 0x000fe2000000001d */
[----:B------:R-:W-:Y:S01]  /*4680*/  @!P0 IMAD.U32 R29, R37, 0x10000, RZ ;  /* 0x00010000251d8824 */ /* 0x000fe200078e00ff */
[C---:B------:R-:W-:Y:S01]  /*4690*/  @!P0 LOP3.LUT R42, R82.reuse, 0xffff0000, RZ, 0xc0, !PT ;  /* 0xffff0000522a8812 */ /* 0x040fe200078ec0ff */
[----:B------:R-:W-:Y:S01]  /*46a0*/  @!P0 IMAD.U32 R43, R82, 0x10000, RZ ;  /* 0x00010000522b8824 */ /* 0x000fe200078e00ff */
[----:B------:R-:W-:Y:S01]  /*46b0*/  @!P0 PRMT R38, R38, 0x5410, R41 ;  /* 0x0000541026268816 */ /* 0x000fe20000000029 */
[C---:B------:R-:W-:Y:S01]  /*46c0*/  @!P0 FMUL.FTZ R0, R30.reuse, R29 ;  /* 0x0000001d1e008220 */ /* 0x040fe20000410000 */
[----:B------:R-:W-:Y:S01]  /*46d0*/  @!P0 SHF.R.U32.HI R68, RZ, 0x10, R69 ;  /* 0x00000010ff448819 */ /* 0x000fe20000011645 */
[----:B------:R-:W-:Y:S01]  /*46e0*/  @!P0 FMUL.FTZ R54, R30, R43 ;  /* 0x0000002b1e368220 */ /* 0x000fe20000410000 */
[----:B------:R-:W-:Y:S01]  /*46f0*/  @!P0 SHF.R.U64 R70, R70, 0x10, R71 ;  /* 0x0000001046468819 */ /* 0x000fe20000001247 */
[----:B------:R-:W-:Y:S01]  /*4700*/  @!P0 FMUL.FTZ R63, R31, R42 ;  /* 0x0000002a1f3f8220 */ /* 0x000fe20000410000 */
[----:B------:R-:W-:Y:S01]  /*4710*/  @!P0 PRMT R81, R81, 0x5410, R68 ;  /* 0x0000541051518816 */ /* 0x000fe20000000044 */
[----:B------:R-:W-:Y:S01]  /*4720*/  @!P0 FFMA.FTZ R0, R43, R40, R0 ;  /* 0x000000282b008223 */ /* 0x000fe20000010000 */
[----:B------:R-:W-:Y:S01]  /*4730*/  @!P0 PRMT R79, R79, 0x5410, R70 ;  /* 0x000054104f4f8816 */ /* 0x000fe20000000046 */
[-C--:B------:R-:W-:Y:S01]  /*4740*/  @!P0 FMUL.FTZ R2, R31, R28.reuse ;  /* 0x0000001c1f028220 */ /* 0x080fe20000410000 */
[----:B------:R-:W-:Y:S01]  /*4750*/  @!P0 LOP3.LUT R31, R25, 0xffff0000, RZ, 0xc0, !PT ;  /* 0xffff0000191f8812 */ /* 0x000fe200078ec0ff */
[----:B------:R-:W-:Y:S01]  /*4760*/  @!P0 FFMA.FTZ R54, R40, R29, -R54 ;  /* 0x0000001d28368223 */ /* 0x000fe20000010836 */
[----:B------:R-:W-:Y:S01]  /*4770*/  @!P0 LOP3.LUT R43, R81, 0xffff0000, RZ, 0xc0, !PT ;  /* 0xffff0000512b8812 */ /* 0x000fe200078ec0ff */
[----:B------:R-:W-:Y:S01]  /*4780*/  @!P0 IMAD.U32 R30, R25, 0x10000, RZ ;  /* 0x00010000191e8824 */ /* 0x000fe200078e00ff */
[----:B------:R-:W-:Y:S01]  /*4790*/  @!P0 SHF.L.U32 R40, R81, 0x10, RZ ;  /* 0x0000001051288819 */ /* 0x000fe200000006ff */
[----:B------:R-:W-:Y:S01]  /*47a0*/  @!P0 FFMA.FTZ R63, R45, R28, -R63 ;  /* 0x0000001c2d3f8223 */ /* 0x000fe2000001083f */
[C---:B------:R-:W-:Y:S01]  /*47b0*/  @!P0 LOP3.LUT R28, R36.reuse, 0xffff0000, RZ, 0xc0, !PT ;  /* 0xffff0000241c8812 */ /* 0x040fe200078ec0ff */
[----:B------:R-:W-:Y:S01]  /*47c0*/  @!P0 IMAD.U32 R29, R36, 0x10000, RZ ;  /* 0x00010000241d8824 */ /* 0x000fe200078e00ff */
[----:B------:R-:W-:Y:S01]  /*47d0*/  @!P0 LOP3.LUT R49, R79, 0xffff0000, RZ, 0xc0, !PT ;  /* 0xffff00004f318812 */ /* 0x000fe200078ec0ff */
[----:B------:R-:W-:Y:S01]  /*47e0*/  @!P0 FMUL.FTZ R75, R31, R43 ;  /* 0x0000002b1f4b8220 */ /* 0x000fe20000410000 */
[----:B------:R-:W-:Y:S01]  /*47f0*/  @!P0 F2FP.BF16.PACK_AB R54, R63, R54 ;  /* 0x000000363f36823e */ /* 0x000fe200000010ff */
[C---:B------:R-:W-:Y:S02]  /*4800*/  @!P0 FMUL.FTZ R74, R30.reuse, R40 ;  /* 0x000000281e4a8220 */ /* 0x040fe40000410000 */
[-C--:B------:R-:W-:Y:S01]  /*4810*/  @!P0 FMUL.FTZ R3, R30, R29.reuse ;  /* 0x0000001d1e038220 */ /* 0x080fe20000410000 */
[----:B------:R-:W-:Y:S01]  /*4820*/  @!P0 MOV R56, R54 ;  /* 0x0000003600388202 */ /* 0x000fe20000000f00 */
[-C--:B------:R-:W-:Y:S01]  /*4830*/  @!P0 FMUL.FTZ R4, R31, R28.reuse ;  /* 0x0000001c1f048220 */ /* 0x080fe20000410000 */
[----:B------:R-:W-:Y:S01]  /*4840*/  @!P0 LOP3.LUT R31, R27, 0xffff0000, RZ, 0xc0, !PT ;  /* 0xffff00001b1f8812 */ /* 0x000fe200078ec0ff */
[----:B------:R-:W-:Y:S01]  /*4850*/  @!P0 FFMA.FTZ R75, R47, R28, -R75 ;  /* 0x0000001c2f4b8223 */ /* 0x000fe2000001084b */
[----:B------:R-:W-:Y:S01]  /*4860*/  @!P0 LOP3.LUT R28, R38, 0xffff0000, RZ, 0xc0, !PT ;  /* 0xffff0000261c8812 */ /* 0x000fe200078ec0ff */
[----:B------:R-:W-:Y:S02]  /*4870*/  @!P0 IMAD.U32 R30, R27, 0x10000, RZ ;  /* 0x000100001b1e8824 */ /* 0x000fe400078e00ff */
[----:B------:R-:W-:Y:S01]  /*4880*/  @!P0 FFMA.FTZ R74, R44, R29, -R74 ;  /* 0x0000001d2c4a8223 */ /* 0x000fe2000001084a */
[----:B------:R-:W-:Y:S01]  /*4890*/  @!P0 SHF.L.U32 R29, R38, 0x10, RZ ;  /* 0x00000010261d8819 */ /* 0x000fe200000006ff */
[----:B------:R-:W-:Y:S02]  /*48a0*/  @!P0 FMUL.FTZ R100, R30, R50 ;  /* 0x000000321e648220 */ /* 0x000fe40000410000 */
[----:B------:R-:W-:Y:S01]  /*48b0*/  @!P0 FMUL.FTZ R151, R31, R53 ;  /* 0x000000351f978220 */ /* 0x000fe20000410000 */
[----:B------:R-:W-:Y:S01]  /*48c0*/  @!P0 F2FP.BF16.PACK_AB R75, R75, R74 ;  /* 0x0000004a4b4b823e */ /* 0x000fe200000010ff */
[-C--:B------:R-:W-:Y:S01]  /*48d0*/  @!P0 FMUL.FTZ R8, R31, R28.reuse ;  /* 0x0000001c1f088220 */ /* 0x080fe20000410000 */
[----:B------:R-:W-:Y:S01]  /*48e0*/  @!P0 LOP3.LUT R31, R26, 0xffff0000, RZ, 0xc0, !PT ;  /* 0xffff00001a1f8812 */ /* 0x000fe200078ec0ff */
[-C--:B------:R-:W-:Y:S02]  /*48f0*/  @!P0 FMUL.FTZ R7, R30, R29.reuse ;  /* 0x0000001d1e078220 */ /* 0x080fe40000410000 */
[----:B------:R-:W-:Y:S02]  /*4900*/  @!P0 IMAD.U32 R30, R26, 0x10000, RZ ;  /* 0x000100001a1e8824 */ /* 0x000fe400078e00ff */
[----:B------:R-:W-:Y:S02]  /*4910*/  @!P0 IMAD.U32 R46, R79, 0x10000, RZ ;  /* 0x000100004f2e8824 */ /* 0x000fe400078e00ff */
[----:B------:R-:W-:Y:S02]  /*4920*/  @!P0 FFMA.FTZ R100, R52, R29, -R100 ;  /* 0x0000001d34648223 */ /* 0x000fe40000010864 */
[----:B------:R-:W-:Y:S02]  /*4930*/  @!P0 IMAD.U32 R29, R39, 0x10000, RZ ;  /* 0x00010000271d8824 */ /* 0x000fe400078e00ff */
[----:B------:R-:W-:Y:S01]  /*4940*/  @!P0 FFMA.FTZ R151, R55, R28, -R151 ;  /* 0x0000001c37978223 */ /* 0x000fe20000010897 */
[----:B------:R-:W-:Y:S01]  /*4950*/  @!P0 LOP3.LUT R28, R39, 0xffff0000, RZ, 0xc0, !PT ;  /* 0xffff0000271c8812 */ /* 0x000fe200078ec0ff */
[----:B------:R-:W-:Y:S02]  /*4960*/  @!P0 FMUL.FTZ R173, R30, R46 ;  /* 0x0000002e1ead8220 */ /* 0x000fe40000410000 */
[----:B------:R-:W-:Y:S01]  /*4970*/  @!P0 FMUL.FTZ R172, R31, R49 ;  /* 0x000000311fac8220 */ /* 0x000fe20000410000 */
[----:B------:R-:W-:Y:S01]  /*4980*/  @!P0 F2FP.BF16.PACK_AB R100, R151, R100 ;  /* 0x000000649764823e */ /* 0x000fe200000010ff */
[----:B------:R-:W-:Y:S02]  /*4990*/  @!P0 FFMA.FTZ R2, R42, R45, R2 ;  /* 0x0000002d2a028223 */ /* 0x000fe40000010002 */
[-C--:B------:R-:W-:Y:S02]  /*49a0*/  @!P0 FMUL.FTZ R5, R30, R29.reuse ;  /* 0x0000001d1e058220 */ /* 0x080fe40000410000 */
[----:B------:R-:W-:Y:S01]  /*49b0*/  @!P0 FFMA.FTZ R3, R40, R44, R3 ;  /* 0x0000002c28038223 */ /* 0x000fe20000010003 */
[----:B------:R-:W-:Y:S01]  /*49c0*/  @!P0 F2FP.BF16.PACK_AB R54, R2, R0 ;  /* 0x000000000236823e */ /* 0x000fe200000010ff */
[----:B------:R-:W-:Y:S02]  /*49d0*/  @!P0 FFMA.FTZ R173, R48, R29, -R173 ;  /* 0x0000001d30ad8223 */ /* 0x000fe400000108ad */
[-C--:B------:R-:W-:Y:S02]  /*49e0*/  @!P0 FMUL.FTZ R6, R31, R28.reuse ;  /* 0x0000001c1f068220 */ /* 0x080fe40000410000 */
[----:B------:R-:W-:Y:S02]  /*49f0*/  @!P0 FFMA.FTZ R172, R51, R28, -R172 ;  /* 0x0000001c33ac8223 */ /* 0x000fe400000108ac */
[----:B------:R-:W-:Y:S02]  /*4a00*/  @!P0 FFMA.FTZ R4, R43, R47, R4 ;  /* 0x0000002f2b048223 */ /* 0x000fe40000010004 */
[----:B------:R-:W-:Y:S01]  /*4a10*/  @!P0 FFMA.FTZ R5, R46, R48, R5 ;  /* 0x000000302e058223 */ /* 0x000fe20000010005 */
[----:B------:R-:W-:Y:S01]  /*4a20*/  @!P0 F2FP.BF16.PACK_AB R173, R172, R173 ;  /* 0x000000adacad823e */ /* 0x000fe200000010ff */
[----:B------:R-:W-:Y:S01]  /*4a30*/  @!P0 FFMA.FTZ R6, R49, R51, R6 ;  /* 0x0000003331068223 */ /* 0x000fe20000010006 */
[----:B------:R-:W-:Y:S01]  /*4a40*/  @!P0 F2FP.BF16.PACK_AB R63, R4, R3 ;  /* 0x00000003043f823e */ /* 0x000fe200000010ff */
[----:B------:R-:W-:Y:S02]  /*4a50*/  @!P0 FFMA.FTZ R7, R50, R52, R7 ;  /* 0x0000003432078223 */ /* 0x000fe40000010007 */
[----:B------:R-:W-:Y:S01]  /*4a60*/  @!P0 FFMA.FTZ R8, R53, R55, R8 ;  /* 0x0000003735088223 */ /* 0x000fe20000010008 */
[----:B------:R-:W-:Y:S01]  /*4a70*/  @!P0 F2FP.BF16.PACK_AB R74, R6, R5 ;  /* 0x00000005064a823e */ /* 0x000fe200000010ff */
[----:B------:R-:W-:Y:S01]  /*4a80*/  @!P0 IMAD.MOV.U32 R57, RZ, RZ, R75 ;  /* 0x000000ffff398224 */ /* 0x000fe200078e004b */
[----:B------:R-:W-:Y:S01]  /*4a90*/  @!P0 MOV R25, R63 ;  /* 0x0000003f00198202 */ /* 0x000fe20000000f00 */
[----:B------:R-:W-:Y:S01]  /*4aa0*/  @!P0 IMAD.MOV.U32 R58, RZ, RZ, R173 ;  /* 0x000000ffff3a8224 */ /* 0x000fe200078e00ad */
[----:B------:R-:W-:Y:S01]  /*4ab0*/  @!P0 F2FP.BF16.PACK_AB R75, R8, R7 ;  /* 0x00000007084b823e */ /* 0x000fe200000010ff */
[----:B------:R-:W-:Y:S02]  /*4ac0*/  @!P0 IMAD.MOV.U32 R59, RZ, RZ, R100 ;  /* 0x000000ffff3b8224 */ /* 0x000fe400078e0064 */
[----:B------:R-:W-:Y:S02]  /*4ad0*/  @!P0 IMAD.MOV.U32 R24, RZ, RZ, R54 ;  /* 0x000000ffff188224 */ /* 0x000fe400078e0036 */
[----:B------:R-:W-:Y:S01]  /*4ae0*/  @!P0 IMAD.MOV.U32 R26, RZ, RZ, R74 ;  /* 0x000000ffff1a8224 */ /* 0x000fe200078e004a */
[----:B------:R1:W-:Y:S01]  /*4af0*/  STG.E.128 [R72.64], R56 ;  /* 0x0000003848007986 */ /* 0x0003e2000c101d06 */
[----:B------:R-:W-:Y:S07]  /*4b00*/  @!P0 IMAD.MOV.U32 R27, RZ, RZ, R75 ;  /* 0x000000ffff1b8224 */ /* 0x000fee00078e004b */
[----:B------:R1:W-:Y:S02]  /*4b10*/  @!P2 STG.E.128 [R60.64], R24 ;  /* 0x000000183c00a986 */ /* 0x0003e4000c101d06 */
.L_x_77:
[----:B------:R-:W-:Y:S05]  /*4b20*/  BSYNC B0 ;  /* 0x0000000000007941 */ /* 0x000fea0003800000 */
.L_x_76:
[----:B------:R-:W-:Y:S11]  /*4b30*/  ISETP.GE.AND P0, PT, R12, c[0x0][0x1d4], PT ;  /* 0x000075000c007a0c */ /* 0x000ff60003f06270 */
[----:B------:R-:W-:Y:S02]  /*4b40*/  @!UPT UIADD3 URZ, URZ, URZ, URZ ;  /* 0x0000003f3f3ff290 */ /* 0x000fe4000fffe03f */
[----:B------:R-:W-:-:S05]  /*4b50*/  @P0 BRA `(.L_x_61) ;  /* 0x0000087000000947 */ /* 0x000fca0003800000 */
[----:B-1----:R-:W-:Y:S01]  /*4b60*/  IADD3 R58, P1, P0, R166, R149, R137 ;  /* 0x00000095a63a7210 */ /* 0x002fe2000783e089 */
[----:B------:R-:W1:Y:S03]  /*4b70*/  LDS.128 R24, [R119+0x6100] ;  /* 0x0061000077187984 */ /* 0x000e660000000c00 */
[----:B------:R-:W-:Y:S02]  /*4b80*/  IADD3.X R57, R105, R96, R126, P1, P0 ;  /* 0x0000006069397210 */ /* 0x000fe40000fe047e */
[----:B------:R-:W-:Y:S02]  /*4b90*/  ISETP.GE.AND P0, PT, R12, c[0x0][0x27c], PT ;  /* 0x00009f000c007a0c */ /* 0x000fe40003f06270 */
[C---:B------:R-:W-:Y:S01]  /*4ba0*/  LEA R56, P1, R58.reuse, c[0x0][0x1c8], 0x1 ;  /* 0x000072003a387a11 */ /* 0x040fe200078208ff */
[----:B------:R-:W2:Y:S03]  /*4bb0*/  LDS.128 R52, [R121+0x6100] ;  /* 0x0061000079347984 */ /* 0x000ea60000000c00 */
[----:B------:R-:W-:Y:S02]  /*4bc0*/  LEA.HI.X R57, R58, c[0x0][0x1cc], R57, 0x1, P1 ;  /* 0x000073003a397a11 */ /* 0x000fe400008f0c39 */
[----:B------:R-:W-:Y:S05]  /*4bd0*/  ISETP.GE.AND P1, PT, R131, c[0x0][0x1d4], PT ;  /* 0x0000750083007a0c */ /* 0x000fea0003f26270 */
[----:B------:R-:W-:Y:S02]  /*4be0*/  @!P0 SHF.R.U32.HI R39, RZ, 0x10, R65 ;  /* 0x00000010ff278819 */ /* 0x000fe40000011641 */
[----:B------:R-:W-:Y:S02]  /*4bf0*/  @!P0 SHF.R.U64 R20, R20, 0x10, R21 ;  /* 0x0000001014148819 */ /* 0x000fe40000001215 */
[----:B------:R-:W-:Y:S02]  /*4c00*/  @!P0 PRMT R78, R78, 0x5410, R39 ;  /* 0x000054104e4e8816 */ /* 0x000fe40000000027 */
[----:B------:R-:W-:Y:S02]  /*4c10*/  @!P0 PRMT R33, R33, 0x5410, R20 ;  /* 0x0000541021218816 */ /* 0x000fe40000000014 */
[C---:B------:R-:W-:Y:S01]  /*4c20*/  @!P0 LOP3.LUT R42, R78.reuse, 0xffff0000, RZ, 0xc0, !PT ;  /* 0xffff00004e2a8812 */ /* 0x040fe200078ec0ff */
[----:B------:R-:W-:Y:S01]  /*4c30*/  @!P0 IMAD.U32 R40, R78, 0x10000, RZ ;  /* 0x000100004e288824 */ /* 0x000fe200078e00ff */
[----:B------:R-:W-:Y:S02]  /*4c40*/  @!P0 SHF.R.U32.HI R29, RZ, 0x10, R21 ;  /* 0x00000010ff1d8819 */ /* 0x000fe40000011615 */
[----:B------:R-:W-:Y:S02]  /*4c50*/  @!P0 SHF.R.U32.HI R21, RZ, 0x10, R23 ;  /* 0x00000010ff158819 */ /* 0x000fe40000011617 */
[----:B------:R-:W-:Y:S02]  /*4c60*/  @!P0 PRMT R32, R32, 0x5410, R29 ;  /* 0x0000541020208816 */ /* 0x000fe4000000001d */
[----:B------:R-:W-:Y:S01]  /*4c70*/  @!P0 PRMT R34, R34, 0x5410, R21 ;  /* 0x0000541022228816 */ /* 0x000fe20000000015 */
[----:B------:R-:W-:Y:S01]  /*4c80*/  @!P0 IMAD.U32 R21, R33, 0x10000, RZ ;  /* 0x0001000021158824 */ /* 0x000fe200078e00ff */
[----:B------:R-:W-:Y:S01]  /*4c90*/  @!P0 SHF.R.U32.HI R37, RZ, 0x10, R67 ;  /* 0x00000010ff258819 */ /* 0x000fe20000011643 */
[C---:B------:R-:W-:Y:S01]  /*4ca0*/  @!P0 IMAD.U32 R20, R32.reuse, 0x10000, RZ ;  /* 0x0001000020148824 */ /* 0x040fe200078e00ff */
[----:B------:R-:W-:Y:S01]  /*4cb0*/  @!P0 LOP3.LUT R32, R32, 0xffff0000, RZ, 0xc0, !PT ;  /* 0xffff000020208812 */ /* 0x000fe200078ec0ff */
[C---:B-1----:R-:W-:Y:S01]  /*4cc0*/  @!P0 IMAD.U32 R31, R26.reuse, 0x10000, RZ ;  /* 0x000100001a1f8824 */ /* 0x042fe200078e00ff */
[----:B------:R-:W-:Y:S02]  /*4cd0*/  @!P0 LOP3.LUT R29, R26, 0xffff0000, RZ, 0xc0, !PT ;  /* 0xffff00001a1d8812 */ /* 0x000fe400078ec0ff */
[----:B------:R-:W-:Y:S01]  /*4ce0*/  @!P0 SHF.R.U64 R22, R22, 0x10, R23 ;  /* 0x0000001016168819 */ /* 0x000fe20000001217 */
[----:B------:R-:W-:Y:S01]  /*4cf0*/  @!P0 IMAD.U32 R23, R25, 0x10000, RZ ;  /* 0x0001000019178824 */ /* 0x000fe200078e00ff */
[----:B------:R-:W-:Y:S02]  /*4d00*/  @!P0 PRMT R62, R62, 0x5410, R37 ;  /* 0x000054103e3e8816 */ /* 0x000fe40000000025 */
[----:B------:R-:W-:Y:S01]  /*4d10*/  @!P0 PRMT R35, R35, 0x5410, R22 ;  /* 0x0000541023238816 */ /* 0x000fe20000000016 */
[----:B--2---:R-:W-:Y:S01]  /*4d20*/  @!P0 IMAD.U32 R41, R53, 0x10000, RZ ;  /* 0x0001000035298824 */ /* 0x004fe200078e00ff */
[C---:B------:R-:W-:Y:S01]  /*4d30*/  @!P0 SHF.L.U32 R36, R52.reuse, 0x10, RZ ;  /* 0x0000001034248819 */ /* 0x040fe200000006ff */
[----:B------:R-:W-:Y:S01]  /*4d40*/  @!P0 FMUL.FTZ R58, R23, R40 ;  /* 0x00000028173a8220 */ /* 0x000fe20000410000 */
[----:B------:R-:W-:Y:S01]  /*4d50*/  @!P0 LOP3.LUT R39, R52, 0xffff0000, RZ, 0xc0, !PT ;  /* 0xffff000034278812 */ /* 0x000fe200078ec0ff */
[----:B------:R-:W-:Y:S01]  /*4d60*/  @!P0 IMAD.U32 R22, R24, 0x10000, RZ ;  /* 0x0001000018168824 */ /* 0x000fe200078e00ff */
[----:B------:R-:W-:Y:S01]  /*4d70*/  @!P0 LOP3.LUT R43, R53, 0xffff0000, RZ, 0xc0, !PT ;  /* 0xffff0000352b8812 */ /* 0x000fe200078ec0ff */
[-C--:B------:R-:W-:Y:S01]  /*4d80*/  @!P0 FMUL.FTZ R3, R23, R20.reuse ;  /* 0x0000001417038220 */ /* 0x080fe20000410000 */
[----:B------:R-:W-:Y:S01]  /*4d90*/  @!P0 LOP3.LUT R47, R54, 0xffff0000, RZ, 0xc0, !PT ;  /* 0xffff0000362f8812 */ /* 0x000fe200078ec0ff */
[----:B------:R-:W-:Y:S01]  /*4da0*/  @!P0 FFMA.FTZ R58, R41, R20, -R58 ;  /* 0x00000014293a8223 */ /* 0x000fe2000001083a */
[----:B------:R-:W-:Y:S01]  /*4db0*/  @!P0 SHF.R.U64 R64, R64, 0x10, R65 ;  /* 0x0000001040408819 */ /* 0x000fe20000001241 */
[----:B------:R-:W-:Y:S01]  /*4dc0*/  @!P0 FMUL.FTZ R0, R22, R21 ;  /* 0x0000001516008220 */ /* 0x000fe20000410000 */
[----:B------:R-:W-:Y:S01]  /*4dd0*/  @!P0 SHF.L.U32 R49, R55, 0x10, RZ ;  /* 0x0000001037318819 */ /* 0x000fe200000006ff */
[----:B------:R-:W-:Y:S01]  /*4de0*/  @!P0 IMAD.U32 R45, R54, 0x10000, RZ ;  /* 0x00010000362d8824 */ /* 0x000fe200078e00ff */
[----:B------:R-:W-:Y:S01]  /*4df0*/  @!P0 PRMT R77, R77, 0x5410, R64 ;  /* 0x000054104d4d8816 */ /* 0x000fe20000000040 */
[----:B------:R-:W-:Y:S01]  /*4e00*/  @!P0 IMAD.U32 R30, R35, 0x10000, RZ ;  /* 0x00010000231e8824 */ /* 0x000fe200078e00ff */
[----:B------:R-:W-:Y:S02]  /*4e10*/  @!P0 LOP3.LUT R51, R55, 0xffff0000, RZ, 0xc0, !PT ;  /* 0xffff000037338812 */ /* 0x000fe400078ec0ff */
[----:B------:R-:W-:Y:S01]  /*4e20*/  @!P0 LOP3.LUT R20, R33, 0xffff0000, RZ, 0xc0, !PT ;  /* 0xffff000021148812 */ /* 0x000fe200078ec0ff */
[----:B------:R-:W-:Y:S01]  /*4e30*/  @!P0 IMAD.U32 R37, R77, 0x10000, RZ ;  /* 0x000100004d258824 */ /* 0x000fe200078e00ff */
[----:B------:R-:W-:Y:S01]  /*4e40*/  @!P0 SHF.R.U64 R67, R66, 0x10, R67 ;  /* 0x0000001042438819 */ /* 0x000fe20000001243 */
[----:B------:R-:W-:Y:S01]  /*4e50*/  @!P0 FMUL.FTZ R5, R31, R30 ;  /* 0x0000001e1f058220 */ /* 0x000fe20000410000 */
[----:B------:R-:W-:Y:S01]  /*4e60*/  @!P0 LOP3.LUT R28, R35, 0xffff0000, RZ, 0xc0, !PT ;  /* 0xffff0000231c8812 */ /* 0x000fe200078ec0ff */
[----:B------:R-:W-:Y:S01]  /*4e70*/  @!P0 FMUL.FTZ R59, R22, R37 ;  /* 0x00000025163b8220 */ /* 0x000fe20000410000 */
[----:B------:R-:W-:Y:S01]  /*4e80*/  @!P0 LOP3.LUT R23, R24, 0xffff0000, RZ, 0xc0, !PT ;  /* 0xffff000018178812 */ /* 0x000fe200078ec0ff */
[----:B------:R-:W-:Y:S01]  /*4e90*/  @!P0 IMAD.U32 R22, R34, 0x10000, RZ ;  /* 0x0001000022168824 */ /* 0x000fe200078e00ff */
[----:B------:R-:W-:Y:S01]  /*4ea0*/  @!P0 LOP3.LUT R38, R77, 0xffff0000, RZ, 0xc0, !PT ;  /* 0xffff00004d268812 */ /* 0x000fe200078ec0ff */
[----:B------:R-:W-:Y:S01]  /*4eb0*/  @!P0 FFMA.FTZ R59, R36, R21, -R59 ;  /* 0x00000015243b8223 */ /* 0x000fe2000001083b */
[----:B------:R-:W-:Y:S01]  /*4ec0*/  @!P0 PRMT R76, R76, 0x5410, R67 ;  /* 0x000054104c4c8816 */ /* 0x000fe20000000043 */
[----:B------:R-:W-:Y:S01]  /*4ed0*/  @!P0 FMUL.FTZ R2, R23, R20 ;  /* 0x0000001417028220 */ /* 0x000fe20000410000 */
[----:B------:R-:W-:Y:S01]  /*4ee0*/  @!P0 LOP3.LUT R33, R25, 0xffff0000, RZ, 0xc0, !PT ;  /* 0xffff000019218812 */ /* 0x000fe200078ec0ff */
[----:B------:R-:W-:Y:S01]  /*4ef0*/  @!P0 FMUL.FTZ R60, R23, R38 ;  /* 0x00000026173c8220 */ /* 0x000fe20000410000 */
[C---:B------:R-:W-:Y:S01]  /*4f00*/  @!P0 LOP3.LUT R46, R76.reuse, 0xffff0000, RZ, 0xc0, !PT ;  /* 0xffff00004c2e8812 */ /* 0x040fe200078ec0ff */
[----:B------:R-:W-:Y:S01]  /*4f10*/  @!P0 IMAD.U32 R44, R76, 0x10000, RZ ;  /* 0x000100004c2c8824 */ /* 0x000fe200078e00ff */
[C---:B------:R-:W-:Y:S01]  /*4f20*/  @!P0 LOP3.LUT R21, R27.reuse, 0xffff0000, RZ, 0xc0, !PT ;  /* 0xffff00001b158812 */ /* 0x040fe200078ec0ff */
[----:B------:R-:W-:Y:S01]  /*4f30*/  @!P0 IMAD.U32 R23, R27, 0x10000, RZ ;  /* 0x000100001b178824 */ /* 0x000fe200078e00ff */
[C---:B------:R-:W-:Y:S01]  /*4f40*/  @!P0 SHF.L.U32 R48, R62.reuse, 0x10, RZ ;  /* 0x000000103e308819 */ /* 0x040fe200000006ff */
[----:B------:R-:W-:Y:S01]  /*4f50*/  @!P0 FFMA.FTZ R60, R39, R20, -R60 ;  /* 0x00000014273c8223 */ /* 0x000fe2000001083c */
[----:B------:R-:W-:Y:S01]  /*4f60*/  @!P0 LOP3.LUT R50, R62, 0xffff0000, RZ, 0xc0, !PT ;  /* 0xffff00003e328812 */ /* 0x000fe200078ec0ff */
[----:B------:R-:W-:Y:S01]  /*4f70*/  @!P0 FMUL.FTZ R69, R33, R42 ;  /* 0x0000002a21458220 */ /* 0x000fe20000410000 */
[----:B------:R-:W-:Y:S01]  /*4f80*/  @!P0 LOP3.LUT R20, R34, 0xffff0000, RZ, 0xc0, !PT ;  /* 0xffff000022148812 */ /* 0x000fe200078ec0ff */
[----:B------:R-:W-:Y:S01]  /*4f90*/  @!P0 FMUL.FTZ R70, R31, R44 ;  /* 0x0000002c1f468220 */ /* 0x000fe20000410000 */
[----:B------:R-:W-:Y:S01]  /*4fa0*/  @!P0 F2FP.BF16.PACK_AB R59, R60, R59 ;  /* 0x0000003b3c3b823e */ /* 0x000fe200000010ff */
[----:B------:R-:W-:Y:S02]  /*4fb0*/  @!P0 FMUL.FTZ R63, R29, R46 ;  /* 0x0000002e1d3f8220 */ /* 0x000fe40000410000 */
[----:B------:R-:W-:Y:S01]  /*4fc0*/  @!P0 FMUL.FTZ R68, R23, R48 ;  /* 0x0000003017448220 */ /* 0x000fe20000410000 */
[----:B------:R-:W-:Y:S01]  /*4fd0*/  @!P0 MOV R52, R59 ;  /* 0x0000003b00348202 */ /* 0x000fe20000000f00 */
[----:B------:R-:W-:Y:S02]  /*4fe0*/  @!P0 FMUL.FTZ R61, R21, R50 ;  /* 0x00000032153d8220 */ /* 0x000fe40000410000 */
[----:B------:R-:W-:Y:S02]  /*4ff0*/  @!P0 FFMA.FTZ R69, R43, R32, -R69 ;  /* 0x000000202b458223 */ /* 0x000fe40000010845 */
[----:B------:R-:W-:Y:S02]  /*5000*/  @!P0 FFMA.FTZ R70, R45, R30, -R70 ;  /* 0x0000001e2d468223 */ /* 0x000fe40000010846 */
[----:B------:R-:W-:Y:S01]  /*5010*/  @!P0 FFMA.FTZ R63, R47, R28, -R63 ;  /* 0x0000001c2f3f8223 */ /* 0x000fe2000001083f */
[----:B------:R-:W-:Y:S01]  /*5020*/  @!P0 F2FP.BF16.PACK_AB R58, R69, R58 ;  /* 0x0000003a453a823e */ /* 0x000fe200000010ff */
[----:B------:R-:W-:Y:S02]  /*5030*/  @!P0 FFMA.FTZ R68, R49, R22, -R68 ;  /* 0x0000001631448223 */ /* 0x000fe40000010844 */
[----:B------:R-:W-:Y:S01]  /*5040*/  @!P0 FFMA.FTZ R61, R51, R20, -R61 ;  /* 0x00000014333d8223 */ /* 0x000fe2000001083d */
[----:B------:R-:W-:Y:S01]  /*5050*/  @!P0 F2FP.BF16.PACK_AB R70, R63, R70 ;  /* 0x000000463f46823e */ /* 0x000fe200000010ff */
[----:B------:R-:W-:Y:S02]  /*5060*/  @!P0 IMAD.MOV.U32 R53, RZ, RZ, R58 ;  /* 0x000000ffff358224 */ /* 0x000fe400078e003a */
[----:B------:R-:W-:Y:S01]  /*5070*/  @!P0 FFMA.FTZ R0, R37, R36, R0 ;  /* 0x0000002425008223 */ /* 0x000fe20000010000 */
[----:B------:R-:W-:Y:S01]  /*5080*/  @!P0 F2FP.BF16.PACK_AB R61, R61, R68 ;  /* 0x000000443d3d823e */ /* 0x000fe200000010ff */
[----:B------:R-:W-:Y:S02]  /*5090*/  @!P0 IMAD.MOV.U32 R54, RZ, RZ, R70 ;  /* 0x000000ffff368224 */ /* 0x000fe400078e0046 */
[----:B------:R-:W-:Y:S01]  /*50a0*/  @!P0 FMUL.FTZ R4, R33, R32 ;  /* 0x0000002021048220 */ /* 0x000fe20000410000 */
[----:B------:R-:W-:Y:S01]  /*50b0*/  @!P0 MOV R55, R61 ;  /* 0x0000003d00378202 */ /* 0x000fe20000000f00 */
[----:B------:R-:W-:Y:S02]  /*50c0*/  @!P0 FFMA.FTZ R2, R38, R39, R2 ;  /* 0x0000002726028223 */ /* 0x000fe40000010002 */
[----:B------:R-:W-:Y:S02]  /*50d0*/  @!P0 FFMA.FTZ R3, R40, R41, R3 ;  /* 0x0000002928038223 */ /* 0x000fe40000010003 */
[----:B------:R-:W-:Y:S01]  /*50e0*/  @!P0 FMUL.FTZ R6, R29, R28 ;  /* 0x0000001c1d068220 */ /* 0x000fe20000410000 */
[----:B------:R1:W-:Y:S01]  /*50f0*/  STG.E.128 [R56.64], R52 ;  /* 0x0000003438007986 */ /* 0x0003e2000c101d06 */
[----:B------:R-:W-:Y:S01]  /*5100*/  @!P0 FFMA.FTZ R4, R42, R43, R4 ;  /* 0x0000002b2a048223 */ /* 0x000fe20000010004 */
[----:B------:R-:W-:Y:S01]  /*5110*/  @!P0 F2FP.BF16.PACK_AB R58, R2, R0 ;  /* 0x00000000023a823e */ /* 0x000fe200000010ff */
[----:B------:R-:W-:Y:S02]  /*5120*/  @!P0 FMUL.FTZ R7, R23, R22 ;  /* 0x0000001617078220 */ /* 0x000fe40000410000 */
[----:B------:R-:W-:Y:S02]  /*5130*/  @!P0 FFMA.FTZ R5, R44, R45, R5 ;  /* 0x0000002d2c058223 */ /* 0x000fe40000010005 */
[----:B------:R-:W-:Y:S02]  /*5140*/  @!P0 FMUL.FTZ R8, R21, R20 ;  /* 0x0000001415088220 */ /* 0x000fe40000410000 */
[----:B------:R-:W-:Y:S02]  /*5150*/  @!P0 FFMA.FTZ R6, R46, R47, R6 ;  /* 0x0000002f2e068223 */ /* 0x000fe40000010006 */
[----:B------:R-:W-:Y:S02]  /*5160*/  @!P0 FFMA.FTZ R7, R48, R49, R7 ;  /* 0x0000003130078223 */ /* 0x000fe40000010007 */
[----:B------:R-:W-:Y:S02]  /*5170*/  @!P0 FFMA.FTZ R8, R50, R51, R8 ;  /* 0x0000003332088223 */ /* 0x000fe40000010008 */
[----:B------:R-:W-:Y:S03]  /*5180*/  @!P0 IMAD.MOV.U32 R24, RZ, RZ, R58 ;  /* 0x000000ffff188224 */ /* 0x000fe600078e003a */
[----:B------:R-:W-:Y:S05]  /*5190*/  @!P0 F2FP.BF16.PACK_AB R59, R8, R7 ;  /* 0x00000007083b823e */ /* 0x000fea00000010ff */
[----:B------:R-:W-:Y:S01]  /*51a0*/  @!P0 IMAD.MOV.U32 R27, RZ, RZ, R59 ;  /* 0x000000ffff1b8224 */ /* 0x000fe200078e003b */
[----:B-1----:R-:W-:Y:S02]  /*51b0*/  @!P0 F2FP.BF16.PACK_AB R57, R4, R3 ;  /* 0x000000030439823e */ /* 0x002fe400000010ff */
[----:B------:R-:W-:Y:S03]  /*51c0*/  @!P0 F2FP.BF16.PACK_AB R56, R6, R5 ;  /* 0x000000050638823e */ /* 0x000fe600000010ff */
[----:B------:R-:W-:Y:S01]  /*51d0*/  @!P0 IMAD.MOV.U32 R25, RZ, RZ, R57 ;  /* 0x000000ffff198224 */ /* 0x000fe200078e0039 */
[----:B------:R-:W-:Y:S01]  /*51e0*/  @!P0 MOV R26, R56 ;  /* 0x00000038001a8202 */ /* 0x000fe20000000f00 */
[----:B------:R-:W-:-:S05]  /*51f0*/  @P1 BRA `(.L_x_61) ;  /* 0x000001d000001947 */ /* 0x000fca0003800000 */
[----:B------:R-:W-:Y:S04]  /*5200*/  IADD3 R149, P1, P0, R166, R149, R131 ;  /* 0x00000095a6957210 */ /* 0x000fe8000783e083 */
[----:B------:R-:W-:Y:S02]  /*5210*/  IADD3.X R96, R105, R96, R120, P1, P0 ;  /* 0x0000006069607210 */ /* 0x000fe40000fe0478 */
[C---:B------:R-:W-:Y:S04]  /*5220*/  LEA R2, P0, R149.reuse, c[0x0][0x1c8], 0x1 ;  /* 0x0000720095027a11 */ /* 0x040fe800078008ff */
[----:B------:R-:W-:Y:S05]  /*5230*/  LEA.HI.X R3, R149, c[0x0][0x1cc], R96, 0x1, P0 ;  /* 0x0000730095037a11 */ /* 0x000fea00000f0c60 */
[----:B------:R1:W-:Y:S01]  /*5240*/  STG.E.128 [R2.64], R24 ;  /* 0x0000001802007986 */ /* 0x0003e2000c101d06 */
[----:B------:R-:W-:-:S05]  /*5250*/  BRA `(.L_x_61) ;  /* 0x0000017000007947 */ /* 0x000fca0003800000 */
.L_x_57:
[----:B------:R-:W-:Y:S05]  /*5260*/  IMAD R0, R141, -0x40, R150 ;  /* 0xffffffc08d007824 */ /* 0x000fea00078e0296 */
[----:B------:R-:W-:Y:S04]  /*5270*/  IMNMX R0, R0, 0x40, PT ;  /* 0x0000004000007817 */ /* 0x000fe80003800200 */
[----:B------:R-:W-:Y:S11]  /*5280*/  ISETP.GE.AND P0, PT, R145, R0, PT ;  /* 0x000000009100720c */ /* 0x000ff60003f06270 */
[----:B------:R-:W-:Y:S02]  /*5290*/  @!UPT UIADD3 URZ, URZ, URZ, URZ ;  /* 0x0000003f3f3ff290 */ /* 0x000fe4000fffe03f */
[----:B------:R-:W-:-:S05]  /*52a0*/  @P0 BRA `(.L_x_61) ;  /* 0x0000012000000947 */ /* 0x000fca0003800000 */
[----:B------:R-:W-:Y:S02]  /*52b0*/  ISETP.GE.AND P0, PT, R18, c[0x0][0x1d4], PT ;  /* 0x0000750012007a0c */ /* 0x000fe40003f06270 */
[----:B------:R-:W-:Y:S02]  /*52c0*/  ISETP.GE.AND P1, PT, R12, c[0x0][0x1d4], PT ;  /* 0x000075000c007a0c */ /* 0x000fe40003f26270 */
[----:B------:R-:W-:Y:S09]  /*52d0*/  ISETP.GE.AND P2, PT, R13, c[0x0][0x1d4], PT ;  /* 0x000075000d007a0c */ /* 0x000ff20003f46270 */
[----:B------:R-:W1:Y:S04]  /*52e0*/  @!P0 LDS.128 R4, [R135+0x6000] ;  /* 0x0060000087048984 */ /* 0x000e680000000c00 */
[----:B------:R-:W2:Y:S04]  /*52f0*/  @!P1 LDS.128 R28, [R135+0x8000] ;  /* 0x00800000871c9984 */ /* 0x000ea80000000c00 */
[----:B------:R-:W3:Y:S04]  /*5300*/  @!P2 LDS.128 R32, [R134+0x6000] ;  /* 0x006000008620a984 */ /* 0x000ee80000000c00 */
[----:B-1----:R-:W-:Y:S01]  /*5310*/  @!P0 STG.E.128 [R72.64], R4 ;  /* 0x0000000448008986 */ /* 0x002fe2000c101d06 */
[----:B------:R-:W-:Y:S03]  /*5320*/  ISETP.GE.AND P0, PT, R144, c[0x0][0x1d4], PT ;  /* 0x0000750090007a0c */ /* 0x000fe60003f06270 */
[----:B--2---:R-:W-:Y:S01]  /*5330*/  @!P1 STG.E.128 [R72.64+0x80], R28 ;  /* 0x0000801c48009986 */ /* 0x004fe2000c101d06 */
[----:B------:R-:W-:Y:S03]  /*5340*/  ISETP.GE.AND P1, PT, R143, c[0x0][0x1d4], PT ;  /* 0x000075008f007a0c */ /* 0x000fe60003f26270 */
[----:B---3--:R-:W-:Y:S06]  /*5350*/  @!P2 STG.E.128 [R72.64+0x40], R32 ;  /* 0x000040204800a986 */ /* 0x008fec000c101d06 */
[----:B------:R-:W1:Y:S04]  /*5360*/  @!P0 LDS.128 R24, [R134+0x8000] ;  /* 0x0080000086188984 */ /* 0x000e680000000c00 */
[----:B------:R-:W2:Y:S04]  /*5370*/  @!P1 LDS.128 R20, [R135+0xa000] ;  /* 0x00a0000087149984 */ /* 0x000ea80000000c00 */
[----:B-1----:R-:W-:Y:S01]  /*5380*/  @!P0 STG.E.128 [R72.64+0xc0], R24 ;  /* 0x0000c01848008986 */ /* 0x002fe2000c101d06 */
[----:B------:R-:W-:Y:S03]  /*5390*/  ISETP.GE.AND P0, PT, R142, c[0x0][0x1d4], PT ;  /* 0x000075008e007a0c */ /* 0x000fe60003f06270 */
[----:B--2---:R-:W-:Y:S10]  /*53a0*/  @!P1 STG.E.128 [R72.64+0x100], R20 ;  /* 0x0001001448009986 */ /* 0x004ff4000c101d06 */
[----:B------:R-:W1:Y:S04]  /*53b0*/  @!P0 LDS.128 R4, [R134+0xa000] ;  /* 0x00a0000086048984 */ /* 0x000e680000000c00 */
[----:B-1----:R1:W-:Y:S02]  /*53c0*/  @!P0 STG.E.128 [R72.64+0x140], R4 ;  /* 0x0001400448008986 */ /* 0x0023e4000c101d06 */
.L_x_61:
[----:B------:R-:W-:Y:S05]  /*53d0*/  BSYNC B1 ;  /* 0x0000000000017941 */ /* 0x000fea0003800000 */
.L_x_56:
[C---:B-1----:R-:W-:Y:S01]  /*53e0*/  IMAD.SHL.U32 R3, R141.reuse, 0x40, RZ ;  /* 0x000000408d037824 */ /* 0x042fe200078e00ff */
[----:B------:R-:W-:Y:S01]  /*53f0*/  SHF.L.U64.HI R89, R141, 0x6, R89 ;  /* 0x000000068d597819 */ /* 0x000fe20000010259 */
[----:B------:R-:W-:Y:S02]  /*5400*/  BSSY B0, `(.L_x_78) ;  /* 0x0000047000007945 */ /* 0x000fe40003800000 */
[----:B------:R-:W-:Y:S01]  /*5410*/  IMAD.IADD R0, R102, 0x1, -R3 ;  /* 0x0000000166007824 */ /* 0x000fe200078e0a03 */
[----:B------:R-:W-:Y:S04]  /*5420*/  IADD3 R5, P1, R3, R104, RZ ;  /* 0x0000006803057210 */ /* 0x000fe80007f3e0ff */
[C---:B------:R-:W-:Y:S01]  /*5430*/  ISETP.GE.AND P0, PT, R0.reuse, 0x21, PT ;  /* 0x000000210000780c */ /* 0x040fe20003f06270 */
[----:B------:R-:W-:Y:S11]  /*5440*/  IMAD.X R2, R89, 0x1, R103, P1 ;  /* 0x0000000159027824 */ /* 0x000ff600008e0667 */
[----:B------:R-:W-:Y:S01]  /*5450*/  @!UPT UIADD3 URZ, URZ, URZ, URZ ;  /* 0x0000003f3f3ff290 */ /* 0x000fe2000fffe03f */
[----:B------:R-:W-:Y:S04]  /*5460*/  @P0 IADD3 R7, P1, R5, 0x20, RZ ;  /* 0x0000002005070810 */ /* 0x000fe80007f3e0ff */
[----:B------:R-:W-:Y:S02]  /*5470*/  @P0 IADD3.X R4, RZ, R2, RZ, P1, !PT ;  /* 0x00000002ff040210 */ /* 0x000fe40000ffe4ff */
[----:B------:R-:W-:Y:S02]  /*5480*/  ISETP.GE.AND P1, PT, R0, 0x1, PT ;  /* 0x000000010000780c */ /* 0x000fe40003f26270 */
[----:B------:R-:W-:Y:S01]  /*5490*/  IADD3 R0, -R3, R150, RZ ;  /* 0x0000009603007210 */ /* 0x000fe20007ffe1ff */
[----:B------:R-:W-:Y:S03]  /*54a0*/  @P0 IMAD R4, R4, c[0x0][0x258], RZ ;  /* 0x0000960004040a24 */ /* 0x000fe600078e02ff */
[----:B------:R-:W-:Y:S01]  /*54b0*/  IMNMX R0, R0, 0x40, PT ;  /* 0x0000004000007817 */ /* 0x000fe20003800200 */
[----:B------:R-:W-:Y:S06]  /*54c0*/  @P0 IMAD R4, R7, c[0x0][0x25c], R4 ;  /* 0x0000970007040a24 */ /* 0x000fec00078e0204 */
[----:B------:R-:W-:Y:S02]  /*54d0*/  @P1 IMAD.MOV.U32 R100, RZ, RZ, R162 ;  /* 0x000000ffff641224 */ /* 0x000fe400078e00a2 */
[----:B------:R-:W-:Y:S02]  /*54e0*/  @P1 IMAD R2, R2, c[0x0][0x258], RZ ;  /* 0x0000960002021a24 */ /* 0x000fe400078e02ff */
[C---:B-----5:R-:W-:Y:S01]  /*54f0*/  @P1 IMAD.WIDE.U32 R20, R5.reuse, c[0x0][0x258], R100 ;  /* 0x0000960005141a25 */ /* 0x060fe200078e0064 */
[----:B------:R-:W-:Y:S03]  /*5500*/  @P0 MOV R100, R162 ;  /* 0x000000a200640202 */ /* 0x000fe60000000f00 */
[----:B------:R-:W-:Y:S01]  /*5510*/  @P1 IMAD R2, R5, c[0x0][0x25c], R2 ;  /* 0x0000970005021a24 */ /* 0x000fe200078e0202 */
[C---:B------:R-:W-:Y:S03]  /*5520*/  @P1 LEA R22, P2, R20.reuse, c[0x0][0x250], 0x1 ;  /* 0x0000940014161a11 */ /* 0x040fe600078408ff */
[----:B------:R-:W-:Y:S05]  /*5530*/  @P1 IMAD.IADD R2, R21, 0x1, R2 ;  /* 0x0000000115021824 */ /* 0x000fea00078e0202 */
[----:B------:R-:W-:Y:S01]  /*5540*/  @P1 LEA.HI.X R23, R20, c[0x0][0x254], R2, 0x1, P2 ;  /* 0x0000950014171a11 */ /* 0x000fe200010f0c02 */
[----:B------:R-:W-:Y:S04]  /*5550*/  @P0 IMAD.WIDE.U32 R20, R7, c[0x0][0x258], R100 ;  /* 0x0000960007140a25 */ /* 0x000fe800078e0064 */
[----:B------:R-:W-:Y:S01]  /*5560*/  @!PT LDS RZ, [RZ] ;  /* 0x00000000fffff984 */ /* 0x000fe20000000800 */
[----:B------:R-:W-:Y:S01]  /*5570*/  @!PT LDS RZ, [RZ] ;  /* 0x00000000fffff984 */ /* 0x000fe20000000800 */
[----:B------:R-:W-:Y:S01]  /*5580*/  @!PT LDS RZ, [RZ] ;  /* 0x00000000fffff984 */ /* 0x000fe20000000800 */
[----:B------:R1:W-:Y:S01]  /*5590*/  @P1 LDGSTS.E.BYPASS.LTC128B.128 [R140+0x100], [R22.64], !P5 ;  /* 0x00100000168c1fae */ /* 0x0003e2000e901d46 */
[----:B------:R-:W-:Y:S01]  /*55a0*/  @P0 IMAD.IADD R4, R21, 0x1, R4 ;  /* 0x0000000115040824 */ /* 0x000fe200078e0204 */
[C---:B------:R-:W-:Y:S02]  /*55b0*/  @P0 LEA R6, P2, R20.reuse, c[0x0][0x250], 0x1 ;  /* 0x0000940014060a11 */ /* 0x040fe400078408ff */
[----:B------:R1:W-:Y:S02]  /*55c0*/  @P1 LDGSTS.E.BYPASS.LTC128B.128 [R140+0x2100], [R22.64+0x80], !P4 ;  /* 0x02100080168c1fae */ /* 0x0003e4000e101d46 */
[----:B------:R-:W-:Y:S02]  /*55d0*/  @P0 LEA.HI.X R7, R20, c[0x0][0x254], R4, 0x1, P2 ;  /* 0x0000950014070a11 */ /* 0x000fe400010f0c04 */
[----:B------:R1:W-:Y:S04]  /*55e0*/  @P1 LDGSTS.E.BYPASS.LTC128B.128 [R140+0x4100], [R22.64+0x100], !P3 ;  /* 0x04100100168c1fae */ /* 0x0003e8000d901d46 */
[----:B------:R1:W-:Y:S04]  /*55f0*/  @P0 LDGSTS.E.BYPASS.LTC128B.128 [R140+0x1100], [R6.64], !P5 ;  /* 0x01100000068c0fae */ /* 0x0003e8000e901d46 */
[----:B------:R1:W-:Y:S04]  /*5600*/  @P0 LDGSTS.E.BYPASS.LTC128B.128 [R140+0x3100], [R6.64+0x80], !P4 ;  /* 0x03100080068c0fae */ /* 0x0003e8000e101d46 */
[----:B------:R1:W-:Y:S01]  /*5610*/  @P0 LDGSTS.E.BYPASS.LTC128B.128 [R140+0x5100], [R6.64+0x100], !P3 ;  /* 0x05100100068c0fae */ /* 0x0003e2000d901d46 */
[----:B------:R-:W-:Y:S03]  /*5620*/  ISETP.GE.AND P0, PT, R145, R0, PT ;  /* 0x000000009100720c */ /* 0x000fe60003f06270 */
[----:B------:R-:W0:Y:S01]  /*5630*/  LDGDEPBAR ;  /* 0x00000000000079af */ /* 0x000e220000000000 */
[----:B------:R-:W-:Y:S04]  /*5640*/  DEPBAR.LE SB0, 0x0 ;  /* 0x000080000000791a */ /* 0x000fe80000000000 */
[----:B------:R-:W-:Y:S06]  /*5650*/  BAR.SYNC.DEFER_BLOCKING 0x0 ;  /* 0x0000000000007b1d */ /* 0x000fec0000010000 */
[----:B------:R-:W-:-:S05]  /*5660*/  @P0 BRA `(.L_x_79) ;  /* 0x0000020000000947 */ /* 0x000fca0003800000 */
[----:B-1----:R-:W-:Y:S01]  /*5670*/  IADD3 R3, P0, R3, R99, RZ ;  /* 0x0000006303037210 */ /* 0x002fe20007f1e0ff */
[----:B------:R-:W-:Y:S01]  /*5680*/  IMAD.MOV.U32 R96, RZ, RZ, R160 ;  /* 0x000000ffff607224 */ /* 0x000fe200078e00a0 */
[----:B------:R-:W-:Y:S03]  /*5690*/  ISETP.GE.AND P1, PT, R18, c[0x0][0x1d4], PT ;  /* 0x0000750012007a0c */ /* 0x000fe60003f26270 */
[----:B------:R-:W-:Y:S02]  /*56a0*/  IMAD.X R0, R89, 0x1, R98, P0 ;  /* 0x0000000159007824 */ /* 0x000fe400000e0662 */
[C---:B------:R-:W-:Y:S04]  /*56b0*/  IMAD.WIDE.U32 R20, R3.reuse, c[0x0][0x208], R96 ;  /* 0x0000820003147a25 */ /* 0x040fe800078e0060 */
[----:B------:R-:W-:Y:S01]  /*56c0*/  IMAD R0, R0, c[0x0][0x208], RZ ;  /* 0x0000820000007a24 */ /* 0x000fe200078e02ff */
[C---:B------:R-:W-:Y:S03]  /*56d0*/  LEA R2, P0, R20.reuse, c[0x0][0x1f8], 0x1 ;  /* 0x00007e0014027a11 */ /* 0x040fe600078008ff */
[----:B------:R-:W1:Y:S01]  /*56e0*/  @!P1 LDS.128 R4, [R135] ;  /* 0x0000000087049984 */ /* 0x000e620000000c00 */
[----:B------:R-:W-:Y:S04]  /*56f0*/  IMAD R0, R3, c[0x0][0x20c], R0 ;  /* 0x0000830003007a24 */ /* 0x000fe800078e0200 */
[----:B------:R-:W-:Y:S05]  /*5700*/  IMAD.IADD R0, R21, 0x1, R0 ;  /* 0x0000000115007824 */ /* 0x000fea00078e0200 */
[----:B------:R-:W-:Y:S02]  /*5710*/  LEA.HI.X R3, R20, c[0x0][0x1fc], R0, 0x1, P0 ;  /* 0x00007f0014037a11 */ /* 0x000fe400000f0c00 */
[----:B------:R-:W-:Y:S11]  /*5720*/  ISETP.GE.AND P0, PT, R13, c[0x0][0x1d4], PT ;  /* 0x000075000d007a0c */ /* 0x000ff60003f06270 */
[----:B------:R-:W-:Y:S02]  /*5730*/  @!UPT UIADD3 URZ, URZ, URZ, URZ ;  /* 0x0000003f3f3ff290 */ /* 0x000fe4000fffe03f */
[----:B------:R-:W2:Y:S04]  /*5740*/  @!P0 LDS.128 R32, [R134] ;  /* 0x0000000086208984 */ /* 0x000ea80000000c00 */
[----:B-1----:R-:W-:Y:S01]  /*5750*/  @!P1 STG.E.128 [R2.64], R4 ;  /* 0x0000000402009986 */ /* 0x002fe2000c101d06 */
[----:B------:R-:W-:Y:S11]  /*5760*/  ISETP.GE.AND P1, PT, R12, c[0x0][0x1d4], PT ;  /* 0x000075000c007a0c */ /* 0x000ff60003f26270 */
[----:B------:R-:W-:Y:S02]  /*5770*/  @!UPT UIADD3 URZ, URZ, URZ, URZ ;  /* 0x0000003f3f3ff290 */ /* 0x000fe4000fffe03f */
[----:B------:R-:W1:Y:S04]  /*5780*/  @!P1 LDS.128 R28, [R135+0x2000] ;  /* 0x00200000871c9984 */ /* 0x000e680000000c00 */
[----:B--2---:R-:W-:Y:S01]  /*5790*/  @!P0 STG.E.128 [R2.64+0x40], R32 ;  /* 0x0000402002008986 */ /* 0x004fe2000c101d06 */
[----:B------:R-:W-:Y:S11]  /*57a0*/  ISETP.GE.AND P0, PT, R144, c[0x0][0x1d4], PT ;  /* 0x0000750090007a0c */ /* 0x000ff60003f06270 */
[----:B------:R-:W-:Y:S02]  /*57b0*/  @!UPT UIADD3 URZ, URZ, URZ, URZ ;  /* 0x0000003f3f3ff290 */ /* 0x000fe4000fffe03f */
[----:B------:R-:W2:Y:S04]  /*57c0*/  @!P0 LDS.128 R24, [R134+0x2000] ;  /* 0x0020000086188984 */ /* 0x000ea80000000c00 */
[----:B-1----:R-:W-:Y:S01]  /*57d0*/  @!P1 STG.E.128 [R2.64+0x80], R28 ;  /* 0x0000801c02009986 */ /* 0x002fe2000c101d06 */
[----:B------:R-:W-:Y:S11]  /*57e0*/  ISETP.GE.AND P1, PT, R143, c[0x0][0x1d4], PT ;  /* 0x000075008f007a0c */ /* 0x000ff60003f26270 */
[----:B------:R-:W-:Y:S02]  /*57f0*/  @!UPT UIADD3 URZ, URZ, URZ, URZ ;  /* 0x0000003f3f3ff290 */ /* 0x000fe4000fffe03f */
[----:B------:R-:W1:Y:S04]  /*5800*/  @!P1 LDS.128 R20, [R135+0x4000] ;  /* 0x0040000087149984 */ /* 0x000e680000000c00 */
[----:B--2---:R-:W-:Y:S01]  /*5810*/  @!P0 STG.E.128 [R2.64+0xc0], R24 ;  /* 0x0000c01802008986 */ /* 0x004fe2000c101d06 */
[----:B------:R-:W-:Y:S11]  /*5820*/  ISETP.GE.AND P0, PT, R142, c[0x0][0x1d4], PT ;  /* 0x000075008e007a0c */ /* 0x000ff60003f06270 */
[----:B------:R-:W-:Y:S02]  /*5830*/  @!UPT UIADD3 URZ, URZ, URZ, URZ ;  /* 0x0000003f3f3ff290 */ /* 0x000fe4000fffe03f */
[----:B------:R-:W2:Y:S04]  /*5840*/  @!P0 LDS.128 R4, [R134+0x4000] ;  /* 0x0040000086048984 */ /* 0x000ea80000000c00 */
[----:B-1----:R1:W-:Y:S04]  /*5850*/  @!P1 STG.E.128 [R2.64+0x100], R20 ;  /* 0x0001001402009986 */ /* 0x0023e8000c101d06 */
[----:B--2---:R1:W-:Y:S02]  /*5860*/  @!P0 STG.E.128 [R2.64+0x140], R4 ;  /* 0x0001400402008986 */ /* 0x0043e4000c101d06 */
.L_x_79:
[----:B-1----:R-:W-:Y:S05]  /*5870*/  BSYNC B0 ;  /* 0x0000000000007941 */ /* 0x002fea0003800000 */
.L_x_78:
[C---:B------:R-:W-:Y:S02]  /*5880*/  ISETP.GT.AND P0, PT, R141.reuse, R106, PT ;  /* 0x0000006a8d00720c */ /* 0x040fe40003f04270 */
[----:B------:R-:W-:Y:S11]  /*5890*/  IADD3 R141, R141, -0x1, RZ ;  /* 0xffffffff8d8d7810 */ /* 0x000ff60007ffe0ff */
[----:B------:R-:W-:Y:S01]  /*58a0*/  @P0 SHF.R.S32.HI R2, RZ, 0x1f, R141 ;  /* 0x0000001fff020819 */ /* 0x000fe2000001148d */
[----:B------:R-:W-:Y:S02]  /*58b0*/  @P0 IMAD R0, R108, R141, RZ ;  /* 0x0000008d6c000224 */ /* 0x000fe400078e02ff */
[----:B------:R-:W-:Y:S02]  /*58c0*/  @P0 IMAD.MOV.U32 R4, RZ, RZ, R164 ;  /* 0x000000ffff040224 */ /* 0x000fe400078e00a4 */
[----:B------:R-:W-:Y:S02]  /*58d0*/  @P0 IMAD.MOV.U32 R5, RZ, RZ, R171 ;  /* 0x000000ffff050224 */ /* 0x000fe400078e00ab */
[-C--:B------:R-:W-:Y:S02]  /*58e0*/  @P0 IMAD R0, R2, R109.reuse, R0 ;  /* 0x0000006d02000224 */ /* 0x080fe400078e0200 */
[----:B------:R-:W-:Y:S04]  /*58f0*/  @P0 IMAD.WIDE.U32 R4, R141, R109, R4 ;  /* 0x0000006d8d040225 */ /* 0x000fe800078e0004 */
[----:B------:R-:W-:Y:S01]  /*5900*/  @P0 IMAD.IADD R0, R5, 0x1, R0 ;  /* 0x0000000105000824 */ /* 0x000fe200078e0200 */
[C---:B------:R-:W-:Y:S04]  /*5910*/  @P0 LEA R6, P1, R4.reuse, c[0x0][0x220], 0x1 ;  /* 0x0000880004060a11 */ /* 0x040fe800078208ff */
[----:B------:R-:W-:Y:S02]  /*5920*/  @P0 LEA.HI.X R7, R4, c[0x0][0x224], R0, 0x1, P1 ;  /* 0x0000890004070a11 */ /* 0x000fe400008f0c00 */
[C---:B------:R-:W-:Y:S03]  /*5930*/  @P0 LEA R2, P1, R118.reuse, R6, 0x1 ;  /* 0x0000000676020211 */ /* 0x040fe600078208ff */
[----:B------:R-:W-:Y:S01]  /*5940*/  @!PT LDS RZ, [RZ] ;  /* 0x00000000fffff984 */ /* 0x000fe20000000800 */
[----:B------:R-:W-:Y:S01]  /*5950*/  @!PT LDS RZ, [RZ] ;  /* 0x00000000fffff984 */ /* 0x000fe20000000800 */
[----:B------:R-:W-:Y:S01]  /*5960*/  @!PT LDS RZ, [RZ] ;  /* 0x00000000fffff984 */ /* 0x000fe20000000800 */
[----:B------:R1:W-:Y:S01]  /*5970*/  @P0 LDGSTS.E.BYPASS.LTC128B.128 [R140+0x6100], [R6.64], !P5 ;  /* 0x06100000068c0fae */ /* 0x0003e2000e901d46 */
[----:B------:R-:W-:Y:S03]  /*5980*/  @P0 LEA.HI.X R3, R118, R7, R117, 0x1, P1 ;  /* 0x0000000776030211 */ /* 0x000fe600008f0c75 */
[----:B------:R1:W-:Y:S04]  /*5990*/  @P0 LDGSTS.E.BYPASS.LTC128B.128 [R140+0x8100], [R6.64+0x80], !P4 ;  /* 0x08100080068c0fae */ /* 0x0003e8000e101d46 */
[----:B------:R1:W-:Y:S04]  /*59a0*/  @P0 LDGSTS.E.BYPASS.LTC128B.128 [R140+0xa100], [R6.64+0x100], !P3 ;  /* 0x0a100100068c0fae */ /* 0x0003e8000d901d46 */
[----:B------:R1:W-:Y:S04]  /*59b0*/  @P0 LDGSTS.E.BYPASS.LTC128B.128 [R140+0x7100], [R2.64], !P5 ;  /* 0x07100000028c0fae */ /* 0x0003e8000e901d46 */
[----:B------:R1:W-:Y:S04]  /*59c0*/  @P0 LDGSTS.E.BYPASS.LTC128B.128 [R140+0x9100], [R2.64+0x80], !P4 ;  /* 0x09100080028c0fae */ /* 0x0003e8000e101d46 */
[----:B------:R1:W-:Y:S04]  /*59d0*/  @P0 LDGSTS.E.BYPASS.LTC128B.128 [R140+0xb100], [R2.64+0x100], !P3 ;  /* 0x0b100100028c0fae */ /* 0x0003e8000d901d46 */
[----:B------:R-:W0:Y:S01]  /*59e0*/  LDGDEPBAR ;  /* 0x00000000000079af */ /* 0x000e220000000000 */
[----:B------:R-:W-:-:S05]  /*59f0*/  @P0 BRA `(.L_x_80) ;  /* 0xffffbfc000000947 */ /* 0x000fca000383ffff */
[----:B------:R-:W-:Y:S06]  /*5a00*/  BAR.SYNC.DEFER_BLOCKING 0x0 ;  /* 0x0000000000007b1d */ /* 0x000fec0000010000 */
.L_x_55:
[----:B-1----:R-:W-:Y:S01]  /*5a10*/  ISETP.GE.AND P0, PT, R83, 0x1, PT ;  /* 0x000000015300780c */ /* 0x002fe20003f06270 */
[----:B------:R-:W-:Y:S01]  /*5a20*/  IMAD.IADD R147, R146, 0x1, R147 ;  /* 0x0000000192937824 */ /* 0x000fe200078e0293 */
[----:B------:R-:W-:Y:S01]  /*5a30*/  PLOP3.LUT P2, PT, PT, PT, PT, 0x80, 0x0 ;  /* 0x000000000000781c */ /* 0x000fe20003f4f070 */
[----:B------:R-:W-:Y:S01]  /*5a40*/  CS2R R98, SRZ ;  /* 0x0000000000627805 */ /* 0x000fe2000001ff00 */
[----:B------:R-:W-:Y:S01]  /*5a50*/  CS2R R96, SRZ ;  /* 0x0000000000607805 */ /* 0x000fe2000001ff00 */
[----:B------:R-:W-:Y:S01]  /*5a60*/  CS2R R94, SRZ ;  /* 0x00000000005e7805 */ /* 0x000fe2000001ff00 */
[----:B------:R-:W-:Y:S01]  /*5a70*/  CS2R R92, SRZ ;  /* 0x00000000005c7805 */ /* 0x000fe2000001ff00 */
[----:B------:R-:W-:Y:S01]  /*5a80*/  CS2R R90, SRZ ;  /* 0x00000000005a7805 */ /* 0x000fe2000001ff00 */
[----:B------:R-:W-:Y:S01]  /*5a90*/  MOV R89, RZ ;  /* 0x000000ff00597202 */ /* 0x000fe20000000f00 */
[----:B------:R-:W-:Y:S01]  /*5aa0*/  CS2R R8, SRZ ;  /* 0x0000000000087805 */ /* 0x000fe2000001ff00 */
[----:B------:R-:W-:Y:S01]  /*5ab0*/  CS2R R10, SRZ ;  /* 0x00000000000a7805 */ /* 0x000fe2000001ff00 */
[----:B------:R-:W-:Y:S01]  /*5ac0*/  IMAD.MOV.U32 R4, RZ, RZ, RZ ;  /* 0x000000ffff047224 */ /* 0x000fe200078e00ff */
[----:B------:R-:W-:Y:S01]  /*5ad0*/  CS2R R6, SRZ ;  /* 0x0000000000067805 */ /* 0x000fe2000001ff00 */
[----:B------:R-:W-:Y:S01]  /*5ae0*/  MOV R82, RZ ;  /* 0x000000ff00527202 */ /* 0x000fe20000000f00 */
        /* <DEDUP_REMOVED lines=39> */
[----:B------:R-:W-:Y:S01]  /*5d60*/  IMAD.MOV.U32 R12, RZ, RZ, RZ ;  /* 0x000000ffff0c7224 */ /* 0x000fe200078e00ff */
[----:B------:R-:W-:Y:S05]  /*5d70*/  @!P0 BRA `(.L_x_81) ;  /* 0x0000cc6000008947 */ /* 0x000fea0003800000 */
[----:B------:R-:W-:-:S04]  /*5d80*/  ISETP.NE.U32.AND P0, PT, RZ, c[0x0][0x340], PT ;  /* 0x0000d000ff007a0c */ /* 0x000fc80003f05070 */
[----:B------:R-:W-:-:S13]  /*5d90*/  ISETP.NE.AND.EX P1, PT, RZ, c[0x0][0x344], PT, P0 ;  /* 0x0000d100ff007a0c */ /* 0x000fda0003f25300 */
[----:B------:R-:W-:-:S04]  /*5da0*/  @P1 IMAD.MOV.U32 R7, RZ, RZ, 0x4 ;  /* 0x00000004ff071424 */ /* 0x000fc800078e00ff */
[----:B------:R-:W-:-:S05]  /*5db0*/  @P1 IMAD.WIDE R6, R208, R7, c[0x0][0x340] ;  /* 0x0000d000d0061625 */ /* 0x000fca00078e0207 */
[----:B------:R1:W2:Y:S01]  /*5dc0*/  @P1 LDG.E R0, [R6.64] ;  /* 0x0000000606001981 */ /* 0x0002a2000c1e1900 */
[----:B------:R-:W-:Y:S01]  /*5dd0*/  SHF.R.S32.HI R5, RZ, 0x1f, R148 ;  /* 0x0000001fff057819 */ /* 0x000fe20000011494 */
[C---:B------:R-:W-:Y:S01]  /*5de0*/  IMAD.WIDE.U32 R12, R148.reuse, c[0x0][0x178], RZ ;  /* 0x00005e00940c7a25 */ /* 0x040fe200078e00ff */
[----:B------:R-:W-:Y:S01]  /*5df0*/  SHF.R.S32.HI R9, RZ, 0x1f, R84 ;  /* 0x0000001fff097819 */ /* 0x000fe20000011454 */
[----:B------:R-:W-:Y:S01]  /*5e00*/  BSSY B0, `(.L_x_82) ;  /* 0x0000094000007945 */ /* 0x000fe20003800000 */
[----:B------:R-:W-:Y:S01]  /*5e10*/  ISETP.NE.U32.AND P0, PT, RZ, c[0x0][0x348], PT ;  /* 0x0000d200ff007a0c */ /* 0x000fe20003f05070 */
[----:B------:R-:W-:Y:S01]  /*5e20*/  IMAD R5, R5, c[0x0][0x178], RZ ;  /* 0x00005e0005057a24 */ /* 0x000fe200078e02ff */
[CC--:B------:R-:W-:Y:S01]  /*5e30*/  LEA.HI R3, R9.reuse, R84.reuse, RZ, 0x3 ;  /* 0x0000005409037211 */ /* 0x0c0fe200078f18ff */
[----:B------:R-:W-:Y:S01]  /*5e40*/  IMAD.MOV.U32 R2, RZ, RZ, c[0x0][0x2c4] ;  /* 0x0000b100ff027624 */ /* 0x000fe200078e00ff */
[----:B------:R-:W-:Y:S01]  /*5e50*/  LEA.HI R15, R9, R84, RZ, 0x4 ;  /* 0x00000054090f7211 */ /* 0x000fe200078f20ff */
[----:B------:R-:W-:Y:S01]  /*5e60*/  IMAD R5, R148, c[0x0][0x17c], R5 ;  /* 0x00005f0094057a24 */ /* 0x000fe200078e0205 */
[----:B------:R-:W-:Y:S01]  /*5e70*/  SHF.R.S32.HI R18, RZ, 0x3, R3 ;  /* 0x00000003ff127819 */ /* 0x000fe20000011403 */
[----:B------:R-:W-:Y:S01]  /*5e80*/  IMAD R46, R88, c[0x0][0x2c4], RZ ;  /* 0x0000b100582e7a24 */ /* 0x000fe200078e02ff */
[----:B------:R-:W-:Y:S01]  /*5e90*/  LOP3.LUT R3, R3, 0xfffffff8, RZ, 0xc0, !PT ;  /* 0xfffffff803037812 */ /* 0x000fe200078ec0ff */
[----:B------:R-:W-:Y:S01]  /*5ea0*/  IMAD.IADD R13, R13, 0x1, R5 ;  /* 0x000000010d0d7824 */ /* 0x000fe200078e0205 */
[----:B------:R-:W-:Y:S01]  /*5eb0*/  SHF.R.S32.HI R4, RZ, 0x4, R15 ;  /* 0x00000004ff047819 */ /* 0x000fe2000001140f */
[----:B------:R-:W-:Y:S01]  /*5ec0*/  IMAD.SHL.U32 R5, R18, 0x40, RZ ;  /* 0x0000004012057824 */ /* 0x000fe200078e00ff */
[----:B------:R-:W-:Y:S01]  /*5ed0*/  ISETP.NE.AND P2, PT, R2, 0x1, PT ;  /* 0x000000010200780c */ /* 0x000fe20003f45270 */
[----:B------:R-:W-:Y:S01]  /*5ee0*/  IMAD.IADD R3, R84, 0x1, -R3 ;  /* 0x0000000154037824 */ /* 0x000fe200078e0a03 */
[----:B------:R-:W-:Y:S01]  /*5ef0*/  LEA.HI R19, R15, R4, RZ, 0x1 ;  /* 0x000000040f137211 */ /* 0x000fe200078f08ff */
[----:B------:R-:W-:Y:S01]  /*5f00*/  IMAD R2, R87, c[0x0][0x1b8], RZ ;  /* 0x00006e0057027a24 */ /* 0x000fe200078e02ff */
[----:B------:R-:W-:Y:S01]  /*5f10*/  LOP3.LUT R5, R5, 0x1c0, RZ, 0xc0, !PT ;  /* 0x000001c005057812 */ /* 0x000fe200078ec0ff */
[----:B------:R-:W-:Y:S01]  /*5f20*/  IMAD.SHL.U32 R20, R3, 0x8, RZ ;  /* 0x0000000803147824 */ /* 0x000fe200078e00ff */
[----:B------:R-:W-:Y:S01]  /*5f30*/  LOP3.LUT R19, R19, 0xfffffffe, RZ, 0xc0, !PT ;  /* 0xfffffffe13137812 */ /* 0x000fe200078ec0ff */
[----:B------:R-:W-:Y:S01]  /*5f40*/  IMAD.WIDE.U32 R12, R207, c[0x0][0x1b8], R12 ;  /* 0x00006e00cf0c7a25 */ /* 0x000fe200078e000c */
[----:B------:R-:W-:-:S02]  /*5f50*/  SHF.R.U32.HI R16, RZ, 0x3, R5 ;  /* 0x00000003ff107819 */ /* 0x000fc40000011605 */
[----:B-1----:R-:W-:Y:S01]  /*5f60*/  LOP3.LUT R7, R5, 0x38, R20, 0xf8, !PT ;  /* 0x0000003805077812 */ /* 0x002fe200078ef814 */
[----:B------:R-:W-:Y:S01]  /*5f70*/  IMAD R5, R207, c[0x0][0x1bc], R2 ;  /* 0x00006f00cf057a24 */ /* 0x000fe200078e0202 */
[----:B------:R-:W-:Y:S01]  /*5f80*/  ISETP.NE.AND.EX P0, PT, RZ, c[0x0][0x34c], PT, P0 ;  /* 0x0000d300ff007a0c */ /* 0x000fe20003f05300 */
[----:B------:R-:W-:Y:S01]  /*5f90*/  IMAD.IADD R19, R4, 0x1, -R19 ;  /* 0x0000000104137824 */ /* 0x000fe200078e0a13 */
[----:B------:R-:W-:Y:S01]  /*5fa0*/  LOP3.LUT R16, R7, R16, RZ, 0x3c, !PT ;  /* 0x0000001007107212 */ /* 0x000fe200078e3cff */
[----:B------:R-:W-:Y:S01]  /*5fb0*/  IMAD.IADD R13, R13, 0x1, R5 ;  /* 0x000000010d0d7824 */ /* 0x000fe200078e0205 */
[----:B------:R-:W-:Y:S02]  /*5fc0*/  SHF.R.S32.HI R5, RZ, 0x1f, R208 ;  /* 0x0000001fff057819 */ /* 0x000fe400000114d0 */
[----:B------:R-:W-:Y:S02]  /*5fd0*/  LEA R4, R3, R18, 0x5 ;  /* 0x0000001203047211 */ /* 0x000fe400078e28ff */
[----:B------:R-:W-:-:S02]  /*5fe0*/  SEL R7, R5, RZ, !P0 ;  /* 0x000000ff05077207 */ /* 0x000fc40004000000 */
[----:B------:R-:W-:Y:S01]  /*5ff0*/  LOP3.LUT R15, R15, 0xfffffff0, RZ, 0xc0, !PT ;  /* 0xfffffff00f0f7812 */ /* 0x000fe200078ec0ff */
[----:B------:R-:W-:Y:S01]  /*6000*/  IMAD R4, R85, 0x80, R4 ;  /* 0x0000008055047824 */ /* 0x000fe200078e0204 */
[----:B------:R-:W-:Y:S01]  /*6010*/  SEL R22, R208, RZ, !P0 ;  /* 0x000000ffd0167207 */ /* 0x000fe20004000000 */
[----:B------:R-:W-:Y:S01]  /*6020*/  IMAD R7, R7, c[0x0][0x1c0], RZ ;  /* 0x0000700007077a24 */ /* 0x000fe200078e02ff */
[----:B------:R-:W-:Y:S01]  /*6030*/  IADD3 R2, R20, 0x80, RZ ;  /* 0x0000008014027810 */ /* 0x000fe20007ffe0ff */
[----:B------:R-:W-:Y:S01]  /*6040*/  IMAD.IADD R15, R84, 0x1, -R15 ;  /* 0x00000001540f7824 */ /* 0x000fe200078e0a0f */
[----:B------:R-:W-:Y:S01]  /*6050*/  SHF.R.S32.HI R11, RZ, 0x1f, R147 ;  /* 0x0000001fff0b7819 */ /* 0x000fe20000011493 */
[----:B------:R-:W-:Y:S01]  /*6060*/  @P2 IMAD.HI.U32 R6, R4, c[0x0][0x2c8], RZ ;  /* 0x0000b20004062a27 */ /* 0x000fe200078e00ff */
[----:B------:R-:W-:Y:S02]  /*6070*/  ISETP.GE.AND P3, PT, R2, c[0x0][0x1d4], PT ;  /* 0x0000750002007a0c */ /* 0x000fe40003f66270 */
[----:B------:R-:W-:Y:S01]  /*6080*/  IADD3 R147, P0, R18, R147, RZ ;  /* 0x0000009312937210 */ /* 0x000fe20007f1e0ff */
[C---:B------:R-:W-:Y:S01]  /*6090*/  IMAD R10, R22.reuse, c[0x0][0x1c4], R7 ;  /* 0x00007100160a7a24 */ /* 0x040fe200078e0207 */
[----:B------:R-:W-:Y:S01]  /*60a0*/  SHF.R.S32.HI R21, RZ, 0x1f, R20 ;  /* 0x0000001fff157819 */ /* 0x000fe20000011414 */
[----:B------:R-:W-:Y:S01]  /*60b0*/  IMAD.WIDE.U32 R22, R22, c[0x0][0x1c0], R12 ;  /* 0x0000700016167a25 */ /* 0x000fe200078e000c */
[----:B------:R-:W-:-:S02]  /*60c0*/  SHF.R.S32.HI R12, RZ, 0x1f, R15 ;  /* 0x0000001fff0c7819 */ /* 0x000fc4000001140f */
[----:B------:R-:W-:Y:S01]  /*60d0*/  P2R R211, PR, RZ, 0x8 ;  /* 0x00000008ffd37803 */ /* 0x000fe20000000000 */
[----:B------:R-:W-:Y:S01]  /*60e0*/  IMAD.MOV.U32 R2, RZ, RZ, R4 ;  /* 0x000000ffff027224 */ /* 0x000fe200078e0004 */
[----:B------:R-:W-:Y:S01]  /*60f0*/  @P2 SHF.R.U32.HI R2, RZ, c[0x0][0x2cc], R6 ;  /* 0x0000b300ff022a19 */ /* 0x000fe20000011606 */
[----:B------:R-:W-:Y:S01]  /*6100*/  IMAD.WIDE.U32 R26, R147, c[0x0][0x208], R20 ;  /* 0x00008200931a7a25 */ /* 0x000fe200078e0014 */
[----:B------:R-:W-:Y:S02]  /*6110*/  LEA.HI.X.SX32 R6, R18, R11, 0x1, P0 ;  /* 0x0000000b12067211 */ /* 0x000fe400000f0eff */
[----:B------:R-:W-:Y:S01]  /*6120*/  LEA.HI R13, R12, R15, RZ, 0x3 ;  /* 0x0000000f0c0d7211 */ /* 0x000fe200078f18ff */
[----:B------:R-:W-:Y:S01]  /*6130*/  IMAD.IADD R23, R23, 0x1, R10 ;  /* 0x0000000117177824 */ /* 0x000fe200078e020a */
[----:B------:R-:W-:Y:S01]  /*6140*/  LEA.HI R11, R9, R84, RZ, 0x6 ;  /* 0x00000054090b7211 */ /* 0x000fe200078f30ff */
[----:B------:R-:W-:Y:S01]  /*6150*/  IMAD R8, R6, c[0x0][0x1e0], RZ ;  /* 0x0000780006087a24 */ /* 0x000fe200078e02ff */
[----:B------:R-:W-:Y:S01]  /*6160*/  IADD3 R7, -R2, RZ, RZ ;  /* 0x000000ff02077210 */ /* 0x000fe20007ffe1ff */
[----:B------:R-:W-:Y:S01]  /*6170*/  IMAD R6, R6, c[0x0][0x208], RZ ;  /* 0x0000820006067a24 */ /* 0x000fe200078e02ff */
[----:B------:R-:W-:Y:S01]  /*6180*/  LOP3.LUT R12, R13, 0xfffffff8, RZ, 0xc0, !PT ;  /* 0xfffffff80d0c7812 */ /* 0x000fe200078ec0ff */
[----:B------:R-:W-:Y:S01]  /*6190*/  IMAD.SHL.U32 R11, R11, 0x8, RZ ;  /* 0x000000080b0b7824 */ /* 0x000fe200078e00ff */
[----:B------:R-:W-:Y:S01]  /*61a0*/  ISETP.NE.U32.AND P2, PT, RZ, c[0x0][0x350], PT ;  /* 0x0000d400ff007a0c */ /* 0x000fe20003f45070 */
[----:B------:R-:W-:Y:S01]  /*61b0*/  IMAD R7, R7, c[0x0][0x2c4], R4 ;  /* 0x0000b10007077a24 */ /* 0x000fe200078e0204 */
[----:B------:R-:W-:Y:S01]  /*61c0*/  SHF.R.S32.HI R4, RZ, 0x1f, R2 ;  /* 0x0000001fff047819 */ /* 0x000fe20000011402 */
[----:B------:R-:W-:Y:S01]  /*61d0*/  IMAD.IADD R12, R15, 0x1, -R12 ;  /* 0x000000010f0c7824 */ /* 0x000fe200078e0a0c */
[----:B------:R-:W-:Y:S01]  /*61e0*/  LOP3.LUT R16, R16, 0xfffffe00, R11, 0xf8, !PT ;  /* 0xfffffe0010107812 */ /* 0x000fe200078ef80b */
[----:B------:R-:W-:Y:S01]  /*61f0*/  IMAD R6, R147, c[0x0][0x20c], R6 ;  /* 0x0000830093067a24 */ /* 0x000fe200078e0206 */
[----:B------:R-:W-:Y:S01]  /*6200*/  ISETP.NE.AND.EX P2, PT, RZ, c[0x0][0x354], PT, P2 ;  /* 0x0000d500ff007a0c */ /* 0x000fe20003f45320 */
[----:B------:R-:W-:Y:S01]  /*6210*/  IMAD R11, R4, c[0x0][0x1b0], RZ ;  /* 0x00006c00040b7a24 */ /* 0x000fe200078e02ff */
[----:B------:R-:W-:Y:S01]  /*6220*/  LOP3.LUT P5, RZ, R12, 0x4, RZ, 0xc0, !PT ;  /* 0x000000040cff7812 */ /* 0x000fe200078ac0ff */
[----:B------:R-:W-:Y:S01]  /*6230*/  IMAD.WIDE.U32 R22, R2, c[0x0][0x1b0], R22 ;  /* 0x00006c0002167a25 */ /* 0x000fe200078e0016 */
[----:B------:R-:W-:-:S02]  /*6240*/  LOP3.LUT P3, RZ, R12, 0x2, RZ, 0xc0, !PT ;  /* 0x000000020cff7812 */ /* 0x000fc4000786c0ff */
[----:B------:R-:W-:Y:S01]  /*6250*/  IADD3 R27, R27, R6, RZ ;  /* 0x000000061b1b7210 */ /* 0x000fe20007ffe0ff */
[----:B------:R-:W-:Y:S01]  /*6260*/  IMAD.SHL.U32 R12, R12, 0x40, RZ ;  /* 0x000000400c0c7824 */ /* 0x000fe200078e00ff */
[----:B------:R-:W-:Y:S01]  /*6270*/  SHF.R.S32.HI R6, RZ, 0x1f, R7 ;  /* 0x0000001fff067819 */ /* 0x000fe20000011407 */
[----:B------:R-:W-:Y:S01]  /*6280*/  IMAD R11, R2, c[0x0][0x1b4], R11 ;  /* 0x00006d00020b7a24 */ /* 0x000fe200078e020b */
[----:B------:R-:W-:Y:S01]  /*6290*/  ISETP.GE.AND P6, PT, R20, c[0x0][0x1d4], PT ;  /* 0x0000750014007a0c */ /* 0x000fe20003fc6270 */
[C---:B------:R-:W-:Y:S01]  /*62a0*/  IMAD R8, R147.reuse, c[0x0][0x1e4], R8 ;  /* 0x0000790093087a24 */ /* 0x040fe200078e0208 */
[----:B------:R-:W-:Y:S01]  /*62b0*/  LOP3.LUT R15, R12, 0x1c0, RZ, 0xc0, !PT ;  /* 0x000001c00c0f7812 */ /* 0x000fe200078ec0ff */
[----:B------:R-:W-:-:S04]  /*62c0*/  IMAD.WIDE.U32 R24, R147, c[0x0][0x1e0], R20 ;  /* 0x0000780093187a25 */ /* 0x000fc800078e0014 */
[----:B------:R-:W-:Y:S02]  /*62d0*/  IMAD.SHL.U32 R10, R19, 0x8, RZ ;  /* 0x00000008130a7824 */ /* 0x000fe400078e00ff */
[----:B------:R-:W-:Y:S02]  /*62e0*/  IMAD.IADD R23, R23, 0x1, R11 ;  /* 0x0000000117177824 */ /* 0x000fe400078e020b */
[----:B------:R-:W-:Y:S01]  /*62f0*/  IMAD R6, R6, c[0x0][0x1a8], RZ ;  /* 0x00006a0006067a24 */ /* 0x000fe200078e02ff */
[----:B------:R-:W-:Y:S01]  /*6300*/  LOP3.LUT R2, R15, 0x8, R10, 0xf8, !PT ;  /* 0x000000080f027812 */ /* 0x000fe200078ef80a */
[----:B------:R-:W-:Y:S01]  /*6310*/  IMAD.IADD R25, R25, 0x1, R8 ;  /* 0x0000000119197824 */ /* 0x000fe200078e0208 */
[----:B------:R-:W-:Y:S01]  /*6320*/  SHF.R.U32.HI R15, RZ, 0x3, R15 ;  /* 0x00000003ff0f7819 */ /* 0x000fe2000001160f */
[C---:B------:R-:W-:Y:S02]  /*6330*/  IMAD R4, R87.reuse, c[0x0][0x1e8], RZ ;  /* 0x00007a0057047a24 */ /* 0x040fe400078e02ff */
[----:B------:R-:W-:Y:S01]  /*6340*/  IMAD R8, R87, c[0x0][0x210], RZ ;  /* 0x0000840057087a24 */ /* 0x000fe200078e02ff */
[----:B------:R-:W-:Y:S01]  /*6350*/  LOP3.LUT R2, R2, R15, RZ, 0x3c, !PT ;  /* 0x0000000f02027212 */ /* 0x000fe200078e3cff */
[C---:B------:R-:W-:Y:S01]  /*6360*/  IMAD R6, R7.reuse, c[0x0][0x1ac], R6 ;  /* 0x00006b0007067a24 */ /* 0x040fe200078e0206 */
[----:B------:R-:W-:Y:S01]  /*6370*/  IADD3 R15, R20, 0x40, RZ ;  /* 0x00000040140f7810 */ /* 0x000fe20007ffe0ff */
[----:B------:R-:W-:-:S04]  /*6380*/  IMAD.WIDE.U32 R10, R7, c[0x0][0x1a8], R22 ;  /* 0x00006a00070a7a25 */ /* 0x000fc800078e0016 */
[C---:B------:R-:W-:Y:S02]  /*6390*/  IMAD R4, R207.reuse, c[0x0][0x1ec], R4 ;  /* 0x00007b00cf047a24 */ /* 0x040fe400078e0204 */
[----:B------:R-:W-:-:S04]  /*63a0*/  IMAD.WIDE.U32 R216, R207, c[0x0][0x1e8], R24 ;  /* 0x00007a00cfd87a25 */ /* 0x000fc800078e0018 */
[C---:B------:R-:W-:Y:S02]  /*63b0*/  IMAD R8, R207.reuse, c[0x0][0x214], R8 ;  /* 0x00008500cf087a24 */ /* 0x040fe400078e0208 */
[----:B------:R-:W-:-:S04]  /*63c0*/  IMAD.WIDE.U32 R26, R207, c[0x0][0x210], R26 ;  /* 0x00008400cf1a7a25 */ /* 0x000fc800078e001a */
[----:B------:R-:W-:Y:S02]  /*63d0*/  IMAD.IADD R217, R4, 0x1, R217 ;  /* 0x0000000104d97824 */ /* 0x000fe400078e02d9 */
[----:B------:R-:W-:Y:S01]  /*63e0*/  IMAD.IADD R23, R8, 0x1, R27 ;  /* 0x0000000108177824 */ /* 0x000fe200078e021b */
[C---:B------:R-:W-:Y:S01]  /*63f0*/  LEA R8, P0, R10.reuse, c[0x0][0x160], 0x1 ;  /* 0x000058000a087a11 */ /* 0x040fe200078008ff */
[----:B------:R-:W-:Y:S01]  /*6400*/  IMAD.IADD R4, R11, 0x1, R6 ;  /* 0x000000010b047824 */ /* 0x000fe200078e0206 */
[----:B------:R-:W-:Y:S01]  /*6410*/  SHF.L.U32 R11, R3, 0x3, RZ ;  /* 0x00000003030b7819 */ /* 0x000fe200000006ff */
[----:B------:R-:W-:Y:S02]  /*6420*/  IMAD.MOV.U32 R22, RZ, RZ, R26 ;  /* 0x000000ffff167224 */ /* 0x000fe400078e001a */
[----:B------:R-:W-:Y:S01]  /*6430*/  IMAD.SHL.U32 R13, R13, 0x40, RZ ;  /* 0x000000400d0d7824 */ /* 0x000fe200078e00ff */
[----:B------:R-:W-:Y:S01]  /*6440*/  LEA.HI.X R4, R10, c[0x0][0x164], R4, 0x1, P0 ;  /* 0x000059000a047a11 */ /* 0x000fe200000f0c04 */
[----:B------:R1:W3:Y:S01]  /*6450*/  SHFL.IDX PT, R24, R8, RZ, 0x181f ;  /* 0x00181fff08187589 */ /* 0x0002e200000e0000 */
[----:B------:R-:W-:-:S02]  /*6460*/  IADD3 R10, R11, 0x80, RZ ;  /* 0x000000800b0a7810 */ /* 0x000fc40007ffe0ff */
[----:B------:R-:W-:Y:S01]  /*6470*/  LOP3.LUT R2, R2, 0xfffffe00, R13, 0xf8, !PT ;  /* 0xfffffe0002027812 */ /* 0x000fe200078ef80d */
[----:B------:R1:W4:Y:S01]  /*6480*/  SHFL.IDX PT, R25, R4, RZ, 0x181f ;  /* 0x00181fff04197589 */ /* 0x00032200000e0000 */
[----:B------:R-:W-:Y:S02]  /*6490*/  ISETP.GE.AND P4, PT, R10, c[0x0][0x198], PT ;  /* 0x000066000a007a0c */ /* 0x000fe40003f86270 */
[----:B--2---:R-:W-:Y:S01]  /*64a0*/  @P1 SHF.R.S32.HI R7, RZ, 0x1f, R0 ;  /* 0x0000001fff071819 */ /* 0x004fe20000011400 */
[----:B------:R-:W-:Y:S01]  /*64b0*/  @!P1 IMAD.MOV.U32 R7, RZ, RZ, R5 ;  /* 0x000000ffff079224 */ /* 0x000fe200078e0005 */
[----:B------:R-:W-:Y:S01]  /*64c0*/  @P1 MOV R6, R0 ;  /* 0x0000000000061202 */ /* 0x000fe20000000f00 */
[----:B------:R-:W-:Y:S01]  /*64d0*/  @!P1 IMAD.MOV.U32 R6, RZ, RZ, R208 ;  /* 0x000000ffff069224 */ /* 0x000fe200078e00d0 */
[----:B------:R-:W-:Y:S01]  /*64e0*/  ISETP.GE.AND P1, PT, R11, c[0x0][0x198], PT ;  /* 0x000066000b007a0c */ /* 0x000fe20003f26270 */
[----:B------:R-:W-:Y:S01]  /*64f0*/  IMAD.MOV.U32 R0, RZ, RZ, 0x10 ;  /* 0x00000010ff007424 */ /* 0x000fe200078e00ff */
[----:B------:R-:W-:Y:S01]  /*6500*/  SEL R209, R7, RZ, !P2 ;  /* 0x000000ff07d17207 */ /* 0x000fe20005000000 */
[----:B------:R-:W-:Y:S01]  /*6510*/  IMAD R7, R85, 0x80, R18 ;  /* 0x0000008055077824 */ /* 0x000fe200078e0212 */
[----:B------:R-:W-:Y:S01]  /*6520*/  SEL R214, R6, RZ, !P2 ;  /* 0x000000ff06d67207 */ /* 0x000fe20005000000 */
[----:B------:R-:W-:Y:S01]  /*6530*/  IMAD.MOV.U32 R5, RZ, RZ, 0x20 ;  /* 0x00000020ff057424 */ /* 0x000fe200078e00ff */
[----:B------:R-:W-:Y:S01]  /*6540*/  ISETP.GE.AND P2, PT, R15, c[0x0][0x1d4], PT ;  /* 0x000075000f007a0c */ /* 0x000fe20003f46270 */
[----:B------:R-:W-:Y:S01]  /*6550*/  IMAD R219, R209, c[0x0][0x1f0], RZ ;  /* 0x00007c00d1db7a24 */ /* 0x000fe200078e02ff */
[----:B------:R-:W-:Y:S01]  /*6560*/  ISETP.GE.AND P0, PT, R7, R46, PT ;  /* 0x0000002e0700720c */ /* 0x000fe20003f06270 */
[----:B------:R-:W-:Y:S01]  /*6570*/  IMAD R209, R209, c[0x0][0x218], RZ ;  /* 0x00008600d1d17a24 */ /* 0x000fe200078e02ff */
[----:B------:R-:W-:Y:S01]  /*6580*/  SEL R0, R0, 0xfffffff0, !P3 ;  /* 0xfffffff000007807 */ /* 0x000fe20005800000 */
[C---:B------:R-:W-:Y:S01]  /*6590*/  IMAD R219, R214.reuse, c[0x0][0x1f4], R219 ;  /* 0x00007d00d6db7a24 */ /* 0x040fe200078e02db */
[----:B------:R-:W-:Y:S01]  /*65a0*/  P2R R212, PR, RZ, 0x4 ;  /* 0x00000004ffd47803 */ /* 0x000fe20000000000 */
[C---:B------:R-:W-:Y:S01]  /*65b0*/  IMAD R209, R214.reuse, c[0x0][0x21c], R209 ;  /* 0x00008700d6d17a24 */ /* 0x040fe200078e02d1 */
[----:B------:R-:W-:Y:S01]  /*65c0*/  SEL R5, R5, 0xffffffe0, !P5 ;  /* 0xffffffe005057807 */ /* 0x000fe20006800000 */
[----:B------:R-:W-:Y:S01]  /*65d0*/  IMAD.WIDE.U32 R216, R214, c[0x0][0x1f0], R216 ;  /* 0x00007c00d6d87a25 */ /* 0x000fe200078e00d8 */
[----:B------:R-:W-:-:S02]  /*65e0*/  ISETP.GE.AND P3, PT, R15, c[0x0][0x198], PT ;  /* 0x000066000f007a0c */ /* 0x000fc40003f66270 */
[----:B------:R-:W-:Y:S01]  /*65f0*/  LEA.HI R6, R9, R84, RZ, 0x5 ;  /* 0x0000005409067211 */ /* 0x000fe200078f28ff */
[----:B------:R-:W-:Y:S01]  /*6600*/  IMAD.WIDE.U32 R214, R214, c[0x0][0x218], R22 ;  /* 0x00008600d6d67a25 */ /* 0x000fe200078e0016 */
[----:B------:R-:W-:-:S03]  /*6610*/  SEL R22, RZ, 0x1, P6 ;  /* 0x00000001ff167807 */ /* 0x000fc60003000000 */
[----:B------:R-:W-:Y:S02]  /*6620*/  IMAD.IADD R219, R217, 0x1, R219 ;  /* 0x00000001d9db7824 */ /* 0x000fe400078e02db */
[----:B------:R-:W-:Y:S01]  /*6630*/  IMAD.IADD R209, R215, 0x1, R209 ;  /* 0x00000001d7d17824 */ /* 0x000fe200078e02d1 */
[----:B------:R-:W-:Y:S05]  /*6640*/  @P0 BRA `(.L_x_83) ;  /* 0x000000f000000947 */ /* 0x000fea0003800000 */
[----:B-1-34-:R-:W-:Y:S02]  /*6650*/  SHF.R.S32.HI R12, RZ, 0x1f, R15 ;  /* 0x0000001fff0c7819 */ /* 0x01afe4000001140f */
[----:B------:R-:W-:Y:S02]  /*6660*/  SHF.R.S32.HI R13, RZ, 0x1f, R10 ;  /* 0x0000001fff0d7819 */ /* 0x000fe4000001140a */
[----:B------:R-:W-:Y:S02]  /*6670*/  LEA.HI R12, R12, R15, RZ, 0x3 ;  /* 0x0000000f0c0c7211 */ /* 0x000fe400078f18ff */
[----:B------:R-:W-:Y:S01]  /*6680*/  LEA.HI R13, R13, R10, RZ, 0x3 ;  /* 0x0000000a0d0d7211 */ /* 0x000fe200078f18ff */
[----:B------:R-:W-:Y:S01]  /*6690*/  IMAD.SHL.U32 R10, R16, 0x2, RZ ;  /* 0x00000002100a7824 */ /* 0x000fe200078e00ff */
[----:B------:R-:W-:-:S02]  /*66a0*/  LEA R26, P0, R11, R24, 0x1 ;  /* 0x000000180b1a7211 */ /* 0x000fc400078008ff */
[----:B------:R-:W-:Y:S02]  /*66b0*/  LOP3.LUT R12, R12, 0xfffffff8, RZ, 0xc0, !PT ;  /* 0xfffffff80c0c7812 */ /* 0x000fe400078ec0ff */
[----:B------:R-:W-:Y:S02]  /*66c0*/  LOP3.LUT R13, R13, 0xfffffff8, RZ, 0xc0, !PT ;  /* 0xfffffff80d0d7812 */ /* 0x000fe400078ec0ff */
[----:B------:R-:W-:Y:S01]  /*66d0*/  LEA.HI.X R27, R11, R25, R21, 0x1, P0 ;  /* 0x000000190b1b7211 */ /* 0x000fe200000f0c15 */
[----:B------:R-:W-:-:S04]  /*66e0*/  IMAD.WIDE R28, R12, 0x2, R24 ;  /* 0x000000020c1c7825 */ /* 0x000fc800078e0218 */
[----:B------:R-:W-:Y:S01]  /*66f0*/  IMAD.WIDE R24, R13, 0x2, R24 ;  /* 0x000000020d187825 */ /* 0x000fe200078e0218 */
[----:B------:R-:W-:Y:S01]  /*6700*/  @!PT LDS RZ, [RZ] ;  /* 0x00000000fffff984 */ /* 0x000fe20000000800 */
[----:B------:R1:W-:Y:S04]  /*6710*/  LDGSTS.E.BYPASS.LTC128B.128 [R10+0xc100], [R26.64], !P1 ;  /* 0x0c1000001a0a7fae */ /* 0x0003e8000c901d46 */
[----:B------:R1:W-:Y:S04]  /*6720*/  LDGSTS.E.BYPASS.LTC128B.128 [R10+0x10100], [R28.64], !P3 ;  /* 0x101000001c0a7fae */ /* 0x0003e8000d901d46 */
[----:B------:R1:W-:Y:S02]  /*6730*/  LDGSTS.E.BYPASS.LTC128B.128 [R10+0x14100], [R24.64], !P4 ;  /* 0x14100000180a7fae */ /* 0x0003e4000e101d46 */
.L_x_83:
[----:B-1-34-:R-:W-:Y:S05]  /*6740*/  BSYNC B0 ;  /* 0x0000000000007941 */ /* 0x01afea0003800000 */
.L_x_82:
[----:B------:R-:W-:Y:S01]  /*6750*/  IADD3 R13, R7, 0x20, RZ ;  /* 0x00000020070d7810 */ /* 0x000fe20007ffe0ff */
[----:B------:R1:W2:Y:S01]  /*6760*/  SHFL.IDX PT, R25, R4, 0x1, 0x181f ;  /* 0x00381f0004197f89 */ /* 0x0002a200000e0000 */
[----:B------:R-:W-:Y:S02]  /*6770*/  BSSY B0, `(.L_x_84) ;  /* 0x0000014000007945 */ /* 0x000fe40003800000 */
[----:B------:R-:W-:Y:S01]  /*6780*/  ISETP.GE.AND P0, PT, R13, R46, PT ;  /* 0x0000002e0d00720c */ /* 0x000fe20003f06270 */
[----:B------:R1:W3:-:S12]  /*6790*/  SHFL.IDX PT, R24, R8, 0x1, 0x181f ;  /* 0x00381f0008187f89 */ /* 0x0002d800000e0000 */
[----:B------:R-:W-:Y:S05]  /*67a0*/  @P0 BRA `(.L_x_85) ;  /* 0x0000010000000947 */ /* 0x000fea0003800000 */
[C---:B------:R-:W-:Y:S02]  /*67b0*/  IADD3 R13, R11.reuse, 0x80, RZ ;  /* 0x000000800b0d7810 */ /* 0x040fe40007ffe0ff */
[----:B------:R-:W-:Y:S02]  /*67c0*/  SHF.R.S32.HI R12, RZ, 0x1f, R15 ;  /* 0x0000001fff0c7819 */ /* 0x000fe4000001140f */
[----:B------:R-:W-:Y:S02]  /*67d0*/  SHF.R.S32.HI R10, RZ, 0x1f, R13 ;  /* 0x0000001fff0a7819 */ /* 0x000fe4000001140d */
[----:B------:R-:W-:Y:S02]  /*67e0*/  LEA.HI R12, R12, R15, RZ, 0x3 ;  /* 0x0000000f0c0c7211 */ /* 0x000fe400078f18ff */
[----:B------:R-:W-:Y:S01]  /*67f0*/  LEA.HI R10, R10, R13, RZ, 0x3 ;  /* 0x0000000d0a0a7211 */ /* 0x000fe200078f18ff */
[----:B------:R-:W-:Y:S01]  /*6800*/  IMAD.SHL.U32 R13, R16, 0x2, RZ ;  /* 0x00000002100d7824 */ /* 0x000fe200078e00ff */
[----:B---3--:R-:W-:-:S02]  /*6810*/  LEA R26, P0, R11, R24, 0x1 ;  /* 0x000000180b1a7211 */ /* 0x008fc400078008ff */
[----:B------:R-:W-:Y:S02]  /*6820*/  LOP3.LUT R12, R12, 0xfffffff8, RZ, 0xc0, !PT ;  /* 0xfffffff80c0c7812 */ /* 0x000fe400078ec0ff */
[----:B------:R-:W-:Y:S02]  /*6830*/  LOP3.LUT R10, R10, 0xfffffff8, RZ, 0xc0, !PT ;  /* 0xfffffff80a0a7812 */ /* 0x000fe400078ec0ff */
[----:B--2---:R-:W-:Y:S01]  /*6840*/  LEA.HI.X R27, R11, R25, R21, 0x1, P0 ;  /* 0x000000190b1b7211 */ /* 0x004fe200000f0c15 */
[----:B------:R-:W-:-:S04]  /*6850*/  IMAD.WIDE R28, R12, 0x2, R24 ;  /* 0x000000020c1c7825 */ /* 0x000fc800078e0218 */
[----:B------:R-:W-:Y:S01]  /*6860*/  IMAD.WIDE R24, R10, 0x2, R24 ;  /* 0x000000020a187825 */ /* 0x000fe200078e0218 */
[----:B------:R-:W-:Y:S01]  /*6870*/  @!PT LDS RZ, [RZ] ;  /* 0x00000000fffff984 */ /* 0x000fe20000000800 */
[----:B------:R2:W-:Y:S04]  /*6880*/  LDGSTS.E.BYPASS.LTC128B.128 [R13+0xd100], [R26.64], !P1 ;  /* 0x0d1000001a0d7fae */ /* 0x0005e8000c901d46 */
[----:B------:R2:W-:Y:S04]  /*6890*/  LDGSTS.E.BYPASS.LTC128B.128 [R13+0x11100], [R28.64], !P3 ;  /* 0x111000001c0d7fae */ /* 0x0005e8000d901d46 */
[----:B------:R2:W-:Y:S02]  /*68a0*/  LDGSTS.E.BYPASS.LTC128B.128 [R13+0x15100], [R24.64], !P4 ;  /* 0x15100000180d7fae */ /* 0x0005e4000e101d46 */
.L_x_85:
[----:B------:R-:W-:Y:S05]  /*68b0*/  BSYNC B0 ;  /* 0x0000000000007941 */ /* 0x000fea0003800000 */
.L_x_84:
[----:B--2---:R-:W-:Y:S01]  /*68c0*/  IADD3 R13, R7, 0x40, RZ ;  /* 0x00000040070d7810 */ /* 0x004fe20007ffe0ff */
[----:B------:R2:W4:Y:S01]  /*68d0*/  SHFL.IDX PT, R25, R4, 0x2, 0x181f ;  /* 0x00581f0004197f89 */ /* 0x00052200000e0000 */
[----:B------:R-:W-:Y:S02]  /*68e0*/  BSSY B0, `(.L_x_86) ;  /* 0x0000014000007945 */ /* 0x000fe40003800000 */
[----:B------:R-:W-:Y:S01]  /*68f0*/  ISETP.GE.AND P0, PT, R13, R46, PT ;  /* 0x0000002e0d00720c */ /* 0x000fe20003f06270 */
[----:B---3--:R2:W3:-:S12]  /*6900*/  SHFL.IDX PT, R24, R8, 0x2, 0x181f ;  /* 0x00581f0008187f89 */ /* 0x0084d800000e0000 */
        /* <DEDUP_REMOVED lines=10> */
[----:B----4-:R-:W-:Y:S01]  /*69b0*/  LEA.HI.X R27, R11, R25, R21, 0x1, P0 ;  /* 0x000000190b1b7211 */ /* 0x010fe200000f0c15 */
[----:B------:R-:W-:-:S04]  /*69c0*/  IMAD.WIDE R28, R12, 0x2, R24 ;  /* 0x000000020c1c7825 */ /* 0x000fc800078e0218 */
[----:B------:R-:W-:Y:S01]  /*69d0*/  IMAD.WIDE R24, R10, 0x2, R24 ;  /* 0x000000020a187825 */ /* 0x000fe200078e0218 */
[----:B------:R-:W-:Y:S01]  /*69e0*/  @!PT LDS RZ, [RZ] ;  /* 0x00000000fffff984 */ /* 0x000fe20000000800 */
[----:B------:R3:W-:Y:S04]  /*69f0*/  LDGSTS.E.BYPASS.LTC128B.128 [R13+0xe100], [R26.64], !P1 ;  /* 0x0e1000001a0d7fae */ /* 0x0007e8000c901d46 */
[----:B------:R3:W-:Y:S04]  /*6a00*/  LDGSTS.E.BYPASS.LTC128B.128 [R13+0x12100], [R28.64], !P3 ;  /* 0x121000001c0d7fae */ /* 0x0007e8000d901d46 */
[----:B------:R3:W-:Y:S02]  /*6a10*/  LDGSTS.E.BYPASS.LTC128B.128 [R13+0x16100], [R24.64], !P4 ;  /* 0x16100000180d7fae */ /* 0x0007e4000e101d46 */
.L_x_87:
[----:B------:R-:W-:Y:S05]  /*6a20*/  BSYNC B0 ;  /* 0x0000000000007941 */ /* 0x000fea0003800000 */
.L_x_86:
[----:B---3--:R3:W1:Y:S01]  /*6a30*/  SHFL.IDX PT, R24, R8, 0x3, 0x181f ;  /* 0x00781f0008187f89 */ /* 0x00866200000e0000 */
[----:B------:R-:W-:Y:S01]  /*6a40*/  IADD3 R7, R7, 0x60, RZ ;  /* 0x0000006007077810 */ /* 0x000fe20007ffe0ff */
[----:B------:R-:W-:Y:S01]  /*6a50*/  IMAD.IADD R14, R83, 0x1, -R18 ;  /* 0x00000001530e7824 */ /* 0x000fe200078e0a12 */
[----:B------:R-:W-:Y:S01]  /*6a60*/  LEA.HI.SX32 R17, R133, 0xffffffff, 0x1a ;  /* 0xffffffff85117811 */ /* 0x000fe200078fd2ff */
[----:B----4-:R4:W2:Y:S01]  /*6a70*/  SHFL.IDX PT, R25, R4, 0x3, 0x181f ;  /* 0x00781f0004197f89 */ /* 0x0108a200000e0000 */
[----:B------:R-:W-:Y:S01]  /*6a80*/  ISETP.GE.AND P0, PT, R7, R46, PT ;  /* 0x0000002e0700720c */ /* 0x000fe20003f06270 */
[----:B------:R-:W-:Y:S01]  /*6a90*/  IMAD.MOV.U32 R7, RZ, RZ, c[0x0][0x1e0] ;  /* 0x00007800ff077624 */ /* 0x000fe200078e00ff */
[----:B------:R-:W-:Y:S01]  /*6aa0*/  SHF.R.S32.HI R20, RZ, 0x1f, R17 ;  /* 0x0000001fff147819 */ /* 0x000fe20000011411 */
[----:B------:R-:W-:-:S02]  /*6ab0*/  IMAD.MOV.U32 R12, RZ, RZ, 0x6 ;  /* 0x00000006ff0c7424 */ /* 0x000fc400078e00ff */
[----:B------:R-:W-:Y:S02]  /*6ac0*/  IMAD.SHL.U32 R81, R7, 0x40, RZ ;  /* 0x0000004007517824 */ /* 0x000fe400078e00ff */
[----:B------:R-:W-:Y:S02]  /*6ad0*/  IMAD.MOV.U32 R218, RZ, RZ, R216 ;  /* 0x000000ffffda7224 */ /* 0x000fe400078e00d8 */
[----:B------:R-:W-:-:S04]  /*6ae0*/  IMAD.MOV.U32 R210, RZ, RZ, 0x5 ;  /* 0x00000005ffd27424 */ /* 0x000fc800078e00ff */
[----:B------:R-:W-:Y:S01]  /*6af0*/  @!P0 IMAD.SHL.U32 R10, R16, 0x2, RZ ;  /* 0x00000002100a8824 */ /* 0x000fe200078e00ff */
[----:B------:R-:W-:Y:S01]  /*6b00*/  SHF.L.U64.HI R210, R7, R210, c[0x0][0x1e4] ;  /* 0x0000790007d27619 */ /* 0x000fe200000102d2 */
[----:B-123--:R-:W-:Y:S01]  /*6b10*/  IMAD R8, R17, -0x40, R14 ;  /* 0xffffffc011087824 */ /* 0x00efe200078e020e */
[----:B------:R-:W-:Y:S02]  /*6b20*/  @!P0 LEA R28, P2, R11, R24, 0x1 ;  /* 0x000000180b1c8211 */ /* 0x000fe400078408ff */
[----:B----4-:R-:W-:Y:S01]  /*6b30*/  SHF.L.U64.HI R4, R7, R12, c[0x0][0x1e4] ;  /* 0x0000790007047619 */ /* 0x010fe2000001020c */
[----:B------:R-:W-:Y:S01]  /*6b40*/  IMAD.WIDE.U32 R12, R17, R81, R218 ;  /* 0x00000051110c7225 */ /* 0x000fe200078e00da */
[C---:B------:R-:W-:Y:S02]  /*6b50*/  @!P0 LEA.HI.X R29, R11.reuse, R25, R21, 0x1, P2 ;  /* 0x000000190b1d8211 */ /* 0x040fe400010f0c15 */
[----:B------:R-:W-:Y:S01]  /*6b60*/  ISETP.GE.AND P2, PT, R8, 0x1, PT ;  /* 0x000000010800780c */ /* 0x000fe20003f46270 */
[----:B------:R-:W-:Y:S01]  /*6b70*/  IMAD R21, R4, R17, RZ ;  /* 0x0000001104157224 */ /* 0x000fe200078e02ff */
[----:B------:R-:W-:Y:S01]  /*6b80*/  @!P0 IADD3 R11, R11, 0x80, RZ ;  /* 0x000000800b0b8810 */ /* 0x000fe20007ffe0ff */
[----:B------:R-:W-:Y:S01]  /*6b90*/  @!PT LDS RZ, [RZ] ;  /* 0x00000000fffff984 */ /* 0x000fe20000000800 */
[----:B------:R1:W-:Y:S01]  /*6ba0*/  @!P0 LDGSTS.E.BYPASS.LTC128B.128 [R10+0xf100], [R28.64], !P1 ;  /* 0x0f1000001c0a8fae */ /* 0x0003e2000c901d46 */
[----:B------:R-:W-:-:S02]  /*6bb0*/  IMAD.SHL.U32 R7, R7, 0x20, RZ ;  /* 0x0000002007077824 */ /* 0x000fc400078e00ff */
[----:B------:R-:W-:-:S04]  /*6bc0*/  IMAD R21, R20, R81, R21 ;  /* 0x0000005114157224 */ /* 0x000fc800078e0215 */
[----:B------:R-:W-:-:S03]  /*6bd0*/  IMAD.IADD R21, R13, 0x1, R21 ;  /* 0x000000010d157824 */ /* 0x000fc600078e0215 */
[----:B------:R-:W-:-:S04]  /*6be0*/  @P2 LEA R26, P1, R12, c[0x0][0x1c8], 0x1 ;  /* 0x000072000c1a2a11 */ /* 0x000fc800078208ff */
[----:B------:R-:W-:Y:S02]  /*6bf0*/  @P2 LEA.HI.X R27, R12, c[0x0][0x1cc], R21, 0x1, P1 ;  /* 0x000073000c1b2a11 */ /* 0x000fe400008f0c15 */
[----:B------:R-:W-:Y:S02]  /*6c00*/  ISETP.GE.AND P1, PT, R8, 0x21, PT ;  /* 0x000000210800780c */ /* 0x000fe40003f26270 */
[----:B------:R-:W-:-:S04]  /*6c10*/  @!P0 SHF.R.S32.HI R8, RZ, 0x1f, R15 ;  /* 0x0000001fff088819 */ /* 0x000fc8000001140f */
[----:B------:R-:W-:Y:S02]  /*6c20*/  @!P0 LEA.HI R15, R8, R15, RZ, 0x3 ;  /* 0x0000000f080f8211 */ /* 0x000fe400078f18ff */
[----:B------:R-:W-:Y:S02]  /*6c30*/  @!P0 SHF.R.S32.HI R8, RZ, 0x1f, R11 ;  /* 0x0000001fff088819 */ /* 0x000fe4000001140b */
[----:B------:R-:W-:Y:S02]  /*6c40*/  @!P0 LOP3.LUT R15, R15, 0xfffffff8, RZ, 0xc0, !PT ;  /* 0xfffffff80f0f8812 */ /* 0x000fe400078ec0ff */
[----:B------:R-:W-:Y:S02]  /*6c50*/  @!P0 LEA.HI R11, R8, R11, RZ, 0x3 ;  /* 0x0000000b080b8211 */ /* 0x000fe400078f18ff */
[----:B------:R-:W-:Y:S01]  /*6c60*/  @P1 IADD3 R13, P5, R7, R12, RZ ;  /* 0x0000000c070d1210 */ /* 0x000fe20007fbe0ff */
[----:B-1----:R-:W-:Y:S01]  /*6c70*/  @!P0 IMAD.WIDE R28, R15, 0x2, R24 ;  /* 0x000000020f1c8825 */ /* 0x002fe200078e0218 */
[----:B------:R-:W-:-:S03]  /*6c80*/  @!P0 LOP3.LUT R11, R11, 0xfffffff8, RZ, 0xc0, !PT ;  /* 0xfffffff80b0b8812 */ /* 0x000fc600078ec0ff */
[----:B------:R-:W-:Y:S01]  /*6c90*/  @P1 IMAD.X R12, R210, 0x1, R21, P5 ;  /* 0x00000001d20c1824 */ /* 0x000fe200028e0615 */
[----:B------:R1:W-:Y:S01]  /*6ca0*/  @!P0 LDGSTS.E.BYPASS.LTC128B.128 [R10+0x13100], [R28.64], !P3 ;  /* 0x131000001c0a8fae */ /* 0x0003e2000d901d46 */
[----:B------:R-:W-:Y:S01]  /*6cb0*/  @!P0 IMAD.WIDE R24, R11, 0x2, R24 ;  /* 0x000000020b188825 */ /* 0x000fe200078e0218 */
[----:B------:R-:W-:Y:S02]  /*6cc0*/  ISETP.NE.AND P5, PT, R211, RZ, PT ;  /* 0x000000ffd300720c */ /* 0x000fe40003fa5270 */
[C---:B------:R-:W-:Y:S01]  /*6cd0*/  @P1 LEA R14, P3, R13.reuse, c[0x0][0x1c8], 0x1 ;  /* 0x000072000d0e1a11 */ /* 0x040fe200078608ff */
[----:B------:R-:W-:Y:S01]  /*6ce0*/  @P1 IMAD.SHL.U32 R11, R16, 0x2, RZ ;  /* 0x00000002100b1824 */ /* 0x000fe200078e00ff */
[----:B------:R1:W-:Y:S01]  /*6cf0*/  @!P0 LDGSTS.E.BYPASS.LTC128B.128 [R10+0x17100], [R24.64], !P4 ;  /* 0x17100000180a8fae */ /* 0x0003e2000e101d46 */
[----:B------:R-:W-:Y:S02]  /*6d00*/  ISETP.NE.AND P4, PT, R212, RZ, PT ;  /* 0x000000ffd400720c */ /* 0x000fe40003f85270 */
[----:B------:R-:W-:Y:S01]  /*6d10*/  @P1 LEA.HI.X R15, R13, c[0x0][0x1cc], R12, 0x1, P3 ;  /* 0x000073000d0f1a11 */ /* 0x000fe200018f0c0c */
[----:B------:R-:W0:Y:S04]  /*6d20*/  LDGDEPBAR ;  /* 0x00000000000079af */ /* 0x000e280000000000 */
[----:B------:R-:W-:Y:S01]  /*6d30*/  BAR.SYNC.DEFER_BLOCKING 0x0 ;  /* 0x0000000000007b1d */ /* 0x000fe20000010000 */
[----:B------:R-:W-:Y:S01]  /*6d40*/  ISETP.LT.AND P0, PT, RZ, c[0x0][0x27c], PT ;  /* 0x00009f00ff007a0c */ /* 0x000fe20003f01270 */
[----:B------:R-:W-:Y:S01]  /*6d50*/  @P2 IMAD.SHL.U32 R13, R16, 0x2, RZ ;  /* 0x00000002100d2824 */ /* 0x000fe200078e00ff */
[----:B------:R-:W-:-:S04]  /*6d60*/  SHF.R.S32.HI R21, RZ, 0x5, R6 ;  /* 0x00000005ff157819 */ /* 0x000fc80000011406 */
[----:B------:R-:W-:Y:S01]  /*6d70*/  @!PT LDS RZ, [RZ] ;  /* 0x00000000fffff984 */ /* 0x000fe20000000800 */
[----:B------:R-:W-:Y:S01]  /*6d80*/  @!PT LDS RZ, [RZ] ;  /* 0x00000000fffff984 */ /* 0x000fe20000000800 */
[----:B------:R-:W-:Y:S01]  /*6d90*/  @!PT LDS RZ, [RZ] ;  /* 0x00000000fffff984 */ /* 0x000fe20000000800 */
[----:B------:R1:W-:Y:S04]  /*6da0*/  @P2 LDGSTS.E.BYPASS.LTC128B.128 [R13+0x6100], [R26.64], !P6 ;  /* 0x061000001a0d2fae */ /* 0x0003e8000f101d46 */
[----:B------:R1:W-:Y:S04]  /*6db0*/  @P2 LDGSTS.E.BYPASS.LTC128B.128 [R13+0x8100], [R26.64+0x80], !P4 ;  /* 0x081000801a0d2fae */ /* 0x0003e8000e101d46 */
[----:B------:R1:W-:Y:S04]  /*6dc0*/  @P2 LDGSTS.E.BYPASS.LTC128B.128 [R13+0xa100], [R26.64+0x100], !P5 ;  /* 0x0a1001001a0d2fae */ /* 0x0003e8000e901d46 */
[----:B------:R1:W-:Y:S04]  /*6dd0*/  @P1 LDGSTS.E.BYPASS.LTC128B.128 [R11+0x7100], [R14.64], !P6 ;  /* 0x071000000e0b1fae */ /* 0x0003e8000f101d46 */
[----:B------:R1:W-:Y:S04]  /*6de0*/  @P1 LDGSTS.E.BYPASS.LTC128B.128 [R11+0x9100], [R14.64+0x80], !P4 ;  /* 0x091000800e0b1fae */ /* 0x0003e8000e101d46 */
[----:B------:R1:W-:Y:S04]  /*6df0*/  @P1 LDGSTS.E.BYPASS.LTC128B.128 [R11+0xb100], [R14.64+0x100], !P5 ;  /* 0x0b1001000e0b1fae */ /* 0x0003e8000e901d46 */
[----:B------:R-:W0:Y:S01]  /*6e00*/  LDGDEPBAR ;  /* 0x00000000000079af */ /* 0x000e220000000000 */
[----:B------:R-:W-:Y:S05]  /*6e10*/  @P0 BRA `(.L_x_88) ;  /* 0x0000002000000947 */ /* 0x000fea0003800000 */
[----:B------:R-:W-:-:S04]  /*6e20*/  DEPBAR.LE SB0, 0x1 ;  /* 0x000080400000791a */ /* 0x000fc80000000000 */
[----:B------:R-:W-:Y:S05]  /*6e30*/  BRA `(.L_x_89) ;  /* 0x00005c1000007947 */ /* 0x000fea0003800000 */
.L_x_88:
[----:B-1---5:R-:W-:Y:S01]  /*6e40*/  SHF.R.S32.HI R11, RZ, 0x1f, R86 ;  /* 0x0000001fff0b7819 */ /* 0x022fe20000011456 */
[----:B------:R-:W-:Y:S01]  /*6e50*/  ULDC.U8 UR4, c[0x0][0x298] ;  /* 0x0000a60000047ab9 */ /* 0x000fe20000000000 */
[-C--:B------:R-:W-:Y:S01]  /*6e60*/  LEA.HI R9, R9, R84.reuse, RZ, 0x2 ;  /* 0x0000005409097211 */ /* 0x080fe200078f10ff */
[----:B------:R-:W-:Y:S01]  /*6e70*/  IMAD.WIDE.U32 R12, R86, c[0x0][0x280], RZ ;  /* 0x0000a000560c7a25 */ /* 0x000fe200078e00ff */
[----:B------:R-:W-:Y:S01]  /*6e80*/  ISETP.NE.AND P2, PT, RZ, UR4, PT ;  /* 0x00000004ff007c0c */ /* 0x000fe2000bf45270 */
[----:B------:R-:W-:Y:S01]  /*6e90*/  BSSY B2, `(.L_x_89) ;  /* 0x00005bb000027945 */ /* 0x000fe20003800000 */
[----:B------:R-:W-:Y:S01]  /*6ea0*/  LOP3.LUT R49, R9, 0xfffffffc, RZ, 0xc0, !PT ;  /* 0xfffffffc09317812 */ /* 0x000fe200078ec0ff */
[C---:B------:R-:W-:Y:S01]  /*6eb0*/  IMAD R15, R11.reuse, c[0x0][0x280], RZ ;  /* 0x0000a0000b0f7a24 */ /* 0x040fe200078e02ff */
[----:B------:R-:W-:Y:S01]  /*6ec0*/  SHF.R.S32.HI R24, RZ, 0x2, R9 ;  /* 0x00000002ff187819 */ /* 0x000fe20000011409 */
[----:B------:R-:W-:Y:S01]  /*6ed0*/  IMAD R11, R11, c[0x0][0x290], RZ ;  /* 0x0000a4000b0b7a24 */ /* 0x000fe200078e02ff */
[----:B------:R-:W-:Y:S01]  /*6ee0*/  LEA R52, P1, R12, c[0x0][0x270], 0x1 ;  /* 0x00009c000c347a11 */ /* 0x000fe200078208ff */
[C---:B------:R-:W-:Y:S01]  /*6ef0*/  IMAD R10, R86.reuse, c[0x0][0x284], R15 ;  /* 0x0000a100560a7a24 */ /* 0x040fe200078e020f */
[----:B------:R-:W-:Y:S01]  /*6f00*/  IADD3 R49, -R49, R84, RZ ;  /* 0x0000005431317210 */ /* 0x000fe20007ffe1ff */
[----:B------:R-:W-:-:S02]  /*6f10*/  IMAD R8, R86, c[0x0][0x294], R11 ;  /* 0x0000a50056087a24 */ /* 0x000fc400078e020b */
[----:B------:R-:W-:Y:S01]  /*6f20*/  IMAD.WIDE.U32 R86, R86, c[0x0][0x290], RZ ;  /* 0x0000a40056567a25 */ /* 0x000fe200078e00ff */
[----:B------:R-:W-:-:S03]  /*6f30*/  SHF.L.U32 R23, R49, 0x3, RZ ;  /* 0x0000000331177819 */ /* 0x000fc600000006ff */
[----:B------:R-:W-:Y:S01]  /*6f40*/  IMAD.IADD R10, R10, 0x1, R13 ;  /* 0x000000010a0a7824 */ /* 0x000fe200078e020d */
[----:B------:R-:W-:Y:S01]  /*6f50*/  LEA R44, P0, R86, c[0x0][0x288], 0x1 ;  /* 0x0000a200562c7a11 */ /* 0x000fe200078008ff */
[----:B------:R-:W-:Y:S02]  /*6f60*/  IMAD.IADD R8, R8, 0x1, R87 ;  /* 0x0000000108087824 */ /* 0x000fe400078e0257 */
[----:B------:R-:W-:Y:S01]  /*6f70*/  IMAD R9, R85, 0x80, R24 ;  /* 0x0000008055097824 */ /* 0x000fe200078e0218 */
[----:B------:R-:W-:Y:S02]  /*6f80*/  LEA.HI.X R53, R12, c[0x0][0x274], R10, 0x1, P1 ;  /* 0x00009d000c357a11 */ /* 0x000fe400008f0c0a */
[----:B------:R-:W-:Y:S01]  /*6f90*/  LEA.HI.X R45, R86, c[0x0][0x28c], R8, 0x1, P0 ;  /* 0x0000a300562d7a11 */ /* 0x000fe200000f0c08 */
[----:B------:R-:W-:Y:S05]  /*6fa0*/  @!P2 BRA `(.L_x_90) ;  /* 0x00002b000000a947 */ /* 0x000fea0003800000 */
[----:B------:R-:W-:Y:S01]  /*6fb0*/  ISETP.GE.AND P0, PT, R9, R46, PT ;  /* 0x0000002e0900720c */ /* 0x000fe20003f06270 */
[----:B------:R-:W-:Y:S01]  /*6fc0*/  BSSY B0, `(.L_x_91) ;  /* 0x000004d000007945 */ /* 0x000fe20003800000 */
[----:B------:R-:W-:Y:S01]  /*6fd0*/  SHF.L.U32 R13, R49, 0x2, RZ ;  /* 0x00000002310d7819 */ /* 0x000fe200000006ff */
        /* <DEDUP_REMOVED lines=12> */
[----:B------:R-:W-:Y:S05]  /*70a0*/  @P0 BRA `(.L_x_92) ;  /* 0x000003e000000947 */ /* 0x000fea0003800000 */
[C---:B------:R-:W-:Y:S01]  /*70b0*/  IADD3 R9, R13.reuse, 0x10, RZ ;  /* 0x000000100d097810 */ /* 0x040fe20007ffe0ff */
[----:B------:R-:W-:Y:S01]  /*70c0*/  CS2R R32, SRZ ;  /* 0x0000000000207805 */ /* 0x000fe2000001ff00 */
[----:B------:R-:W-:Y:S01]  /*70d0*/  ISETP.GE.AND P1, PT, R13, c[0x0][0x27c], PT ;  /* 0x00009f000d007a0c */ /* 0x000fe20003f26270 */
[----:B------:R-:W-:Y:S01]  /*70e0*/  CS2R R50, SRZ ;  /* 0x0000000000327805 */ /* 0x000fe2000001ff00 */
[----:B------:R-:W-:Y:S01]  /*70f0*/  ISETP.GE.AND P0, PT, R9, c[0x0][0x27c], PT ;  /* 0x00009f0009007a0c */ /* 0x000fe20003f06270 */
[----:B------:R-:W-:Y:S01]  /*7100*/  CS2R R30, SRZ ;  /* 0x00000000001e7805 */ /* 0x000fe2000001ff00 */
[----:B------:R-:W-:Y:S01]  /*7110*/  CS2R R48, SRZ ;  /* 0x0000000000307805 */ /* 0x000fe2000001ff00 */
[----:B------:R-:W-:-:S02]  /*7120*/  IADD3 R25, R13, 0x20, RZ ;  /* 0x000000200d197810 */ /* 0x000fc40007ffe0ff */
[C---:B------:R-:W-:Y:S02]  /*7130*/  IADD3 R15, R13.reuse, 0x30, RZ ;  /* 0x000000300d0f7810 */ /* 0x040fe40007ffe0ff */
[----:B------:R-:W-:-:S04]  /*7140*/  IADD3 R11, R13, 0x40, RZ ;  /* 0x000000400d0b7810 */ /* 0x000fc80007ffe0ff */
[C---:B------:R-:W-:Y:S02]  /*7150*/  @!P1 IMAD.WIDE R34, R13.reuse, 0x2, R52 ;  /* 0x000000020d229825 */ /* 0x040fe400078e0234 */
[----:B------:R-:W-:Y:S02]  /*7160*/  @!P0 SHF.R.S32.HI R8, RZ, 0x1f, R9 ;  /* 0x0000001fff088819 */ /* 0x000fe40000011409 */
[----:B------:R-:W-:Y:S01]  /*7170*/  @!P1 IMAD.WIDE R28, R13, 0x2, R44 ;  /* 0x000000020d1c9825 */ /* 0x000fe200078e022c */
[----:B------:R1:W5:Y:S01]  /*7180*/  @!P1 LD.E.64 R32, [R34.64] ;  /* 0x0000000622209980 */ /* 0x000362000c101b00 */
[----:B------:R-:W-:Y:S02]  /*7190*/  @!P0 LEA.HI R9, R8, R9, RZ, 0x2 ;  /* 0x0000000908098211 */ /* 0x000fe400078f10ff */
[----:B------:R-:W-:Y:S01]  /*71a0*/  ISETP.GE.AND P3, PT, R25, c[0x0][0x27c], PT ;  /* 0x00009f0019007a0c */ /* 0x000fe20003f66270 */
[----:B------:R2:W5:Y:S01]  /*71b0*/  @!P1 LD.E.64 R50, [R28.64] ;  /* 0x000000061c329980 */ /* 0x000562000c101b00 */
[----:B------:R-:W-:-:S05]  /*71c0*/  @!P0 LOP3.LUT R9, R9, 0xfffffffc, RZ, 0xc0, !PT ;  /* 0xfffffffc09098812 */ /* 0x000fca00078ec0ff */
[----:B------:R-:W-:-:S04]  /*71d0*/  @!P0 IMAD.WIDE R26, R9, 0x2, R52 ;  /* 0x00000002091a8825 */ /* 0x000fc800078e0234 */
[----:B------:R-:W-:Y:S01]  /*71e0*/  @!P0 IMAD.WIDE R36, R9, 0x2, R44 ;  /* 0x0000000209248825 */ /* 0x000fe200078e022c */
[----:B------:R-:W-:Y:S01]  /*71f0*/  IADD3 R9, R13, 0x50, RZ ;  /* 0x000000500d097810 */ /* 0x000fe20007ffe0ff */
[----:B------:R3:W5:Y:S01]  /*7200*/  @!P0 LD.E.64 R30, [R26.64] ;  /* 0x000000061a1e8980 */ /* 0x000762000c101b00 */
[----:B------:R-:W-:Y:S02]  /*7210*/  ISETP.GE.AND P2, PT, R15, c[0x0][0x27c], PT ;  /* 0x00009f000f007a0c */ /* 0x000fe40003f46270 */
[----:B------:R-:W-:Y:S01]  /*7220*/  ISETP.GE.AND P1, PT, R11, c[0x0][0x27c], PT ;  /* 0x00009f000b007a0c */ /* 0x000fe20003f26270 */
[----:B------:R4:W5:Y:S01]  /*7230*/  @!P0 LD.E.64 R48, [R36.64] ;  /* 0x0000000624308980 */ /* 0x000962000c101b00 */
[----:B------:R-:W-:Y:S02]  /*7240*/  ISETP.GE.AND P0, PT, R9, c[0x0][0x27c], PT ;  /* 0x00009f0009007a0c */ /* 0x000fe40003f06270 */
[----:B------:R-:W-:-:S07]  /*7250*/  @!P3 SHF.R.S32.HI R14, RZ, 0x1f, R25 ;  /* 0x0000001fff0eb819 */ /* 0x000fce0000011419 */
[----:B------:R-:W-:Y:S02]  /*7260*/  @!P2 SHF.R.S32.HI R12, RZ, 0x1f, R15 ;  /* 0x0000001fff0ca819 */ /* 0x000fe4000001140f */
[----:B------:R-:W-:Y:S02]  /*7270*/  @!P1 SHF.R.S32.HI R10, RZ, 0x1f, R11 ;  /* 0x0000001fff0a9819 */ /* 0x000fe4000001140b */
[----:B------:R-:W-:Y:S02]  /*7280*/  @!P0 SHF.R.S32.HI R8, RZ, 0x1f, R9 ;  /* 0x0000001fff088819 */ /* 0x000fe40000011409 */
[----:B------:R-:W-:Y:S02]  /*7290*/  @!P3 LEA.HI R25, R14, R25, RZ, 0x2 ;  /* 0x000000190e19b211 */ /* 0x000fe400078f10ff */
[----:B------:R-:W-:Y:S02]  /*72a0*/  @!P2 LEA.HI R15, R12, R15, RZ, 0x2 ;  /* 0x0000000f0c0fa211 */ /* 0x000fe400078f10ff */
[----:B------:R-:W-:-:S02]  /*72b0*/  @!P1 LEA.HI R11, R10, R11, RZ, 0x2 ;  /* 0x0000000b0a0b9211 */ /* 0x000fc400078f10ff */
[----:B------:R-:W-:Y:S02]  /*72c0*/  @!P0 LEA.HI R9, R8, R9, RZ, 0x2 ;  /* 0x0000000908098211 */ /* 0x000fe400078f10ff */
[----:B------:R-:W-:Y:S02]  /*72d0*/  @!P3 LOP3.LUT R25, R25, 0xfffffffc, RZ, 0xc0, !PT ;  /* 0xfffffffc1919b812 */ /* 0x000fe400078ec0ff */
[----:B------:R-:W-:Y:S02]  /*72e0*/  @!P2 LOP3.LUT R15, R15, 0xfffffffc, RZ, 0xc0, !PT ;  /* 0xfffffffc0f0fa812 */ /* 0x000fe400078ec0ff */
[----:B------:R-:W-:Y:S02]  /*72f0*/  @!P1 LOP3.LUT R11, R11, 0xfffffffc, RZ, 0xc0, !PT ;  /* 0xfffffffc0b0b9812 */ /* 0x000fe400078ec0ff */
[----:B------:R-:W-:Y:S01]  /*7300*/  @!P0 LOP3.LUT R9, R9, 0xfffffffc, RZ, 0xc0, !PT ;  /* 0xfffffffc09098812 */ /* 0x000fe200078ec0ff */
[----:B------:R-:W-:Y:S01]  /*7310*/  @!P3 IMAD.WIDE R54, R25, 0x2, R52 ;  /* 0x000000021936b825 */ /* 0x000fe200078e0234 */
[----:B--2---:R-:W-:Y:S01]  /*7320*/  CS2R R28, SRZ ;  /* 0x00000000001c7805 */ /* 0x004fe2000001ff00 */
[----:B------:R-:W-:-:S02]  /*7330*/  CS2R R70, SRZ ;  /* 0x0000000000467805 */ /* 0x000fc4000001ff00 */
[--C-:B------:R-:W-:Y:S01]  /*7340*/  @!P2 IMAD.WIDE R40, R15, 0x2, R52.reuse ;  /* 0x000000020f28a825 */ /* 0x100fe200078e0234 */
[----:B---3--:R-:W-:Y:S01]  /*7350*/  CS2R R26, SRZ ;  /* 0x00000000001a7805 */ /* 0x008fe2000001ff00 */
[----:B------:R-:W-:Y:S01]  /*7360*/  CS2R R42, SRZ ;  /* 0x00000000002a7805 */ /* 0x000fe2000001ff00 */
[----:B------:R-:W-:Y:S01]  /*7370*/  CS2R R68, SRZ ;  /* 0x0000000000447805 */ /* 0x000fe2000001ff00 */
[----:B-1----:R-:W-:Y:S01]  /*7380*/  @!P1 IMAD.WIDE R34, R11, 0x2, R52 ;  /* 0x000000020b229825 */ /* 0x002fe200078e0234 */
[----:B------:R1:W5:Y:S03]  /*7390*/  @!P3 LD.E.64 R28, [R54.64] ;  /* 0x00000006361cb980 */ /* 0x000366000c101b00 */
[--C-:B------:R-:W-:Y:S01]  /*73a0*/  @!P3 IMAD.WIDE R56, R25, 0x2, R44.reuse ;  /* 0x000000021938b825 */ /* 0x100fe200078e022c */
[----:B------:R1:W5:Y:S03]  /*73b0*/  @!P2 LD.E.64 R26, [R40.64] ;  /* 0x00000006281aa980 */ /* 0x000366000c101b00 */
[----:B----4-:R-:W-:Y:S01]  /*73c0*/  @!P2 IMAD.WIDE R36, R15, 0x2, R44 ;  /* 0x000000020f24a825 */ /* 0x010fe200078e022c */
[----:B------:R1:W5:Y:S01]  /*73d0*/  @!P3 LD.E.64 R70, [R56.64] ;  /* 0x000000063846b980 */ /* 0x000362000c101b00 */
[----:B------:R-:W-:-:S02]  /*73e0*/  CS2R R14, SRZ ;  /* 0x00000000000e7805 */ /* 0x000fc4000001ff00 */
[----:B------:R-:W-:Y:S02]  /*73f0*/  @!P1 IMAD.WIDE R38, R11, 0x2, R44 ;  /* 0x000000020b269825 */ /* 0x000fe400078e022c */
[----:B------:R-:W-:Y:S02]  /*7400*/  CS2R R10, SRZ ;  /* 0x00000000000a7805 */ /* 0x000fe4000001ff00 */
[C---:B------:R-:W-:Y:S01]  /*7410*/  @!P0 IMAD.WIDE R52, R9.reuse, 0x2, R52 ;  /* 0x0000000209348825 */ /* 0x040fe200078e0234 */
[----:B------:R1:W5:Y:S03]  /*7420*/  @!P1 LD.E.64 R14, [R34.64] ;  /* 0x00000006220e9980 */ /* 0x000366000c101b00 */
[----:B------:R-:W-:Y:S01]  /*7430*/  @!P0 IMAD.WIDE R44, R9, 0x2, R44 ;  /* 0x00000002092c8825 */ /* 0x000fe200078e022c */
[----:B------:R1:W5:Y:S01]  /*7440*/  @!P2 LD.E.64 R10, [R36.64] ;  /* 0x00000006240aa980 */ /* 0x000362000c101b00 */
[----:B------:R-:W-:-:S03]  /*7450*/  CS2R R8, SRZ ;  /* 0x0000000000087805 */ /* 0x000fc6000001ff00 */
[----:B------:R1:W5:Y:S04]  /*7460*/  @!P0 LD.E.64 R42, [R52.64] ;  /* 0x00000006342a8980 */ /* 0x000368000c101b00 */
[----:B------:R1:W5:Y:S04]  /*7470*/  @!P1 LD.E.64 R8, [R38.64] ;  /* 0x0000000626089980 */ /* 0x000368000c101b00 */
[----:B------:R1:W5:Y:S02]  /*7480*/  @!P0 LD.E.64 R68, [R44.64] ;  /* 0x000000062c448980 */ /* 0x000364000c101b00 */
.L_x_92:
[----:B------:R-:W-:Y:S05]  /*7490*/  BSYNC B0 ;  /* 0x0000000000007941 */ /* 0x000fea0003800000 */
.L_x_91:
[----:B------:R-:W-:Y:S01]  /*74a0*/  SHF.R.S32.HI R65, RZ, 0x1f, R24 ;  /* 0x0000001fff417819 */ /* 0x000fe20000011418 */
[--C-:B-----5:R-:W-:Y:S01]  /*74b0*/  IMAD.MOV.U32 R63, RZ, RZ, R31.reuse ;  /* 0x000000ffff3f7224 */ /* 0x120fe200078e001f */
[----:B-1----:R-:W-:Y:S01]  /*74c0*/  SHF.R.U64 R40, R30, 0x10, R31 ;  /* 0x000000101e287819 */ /* 0x002fe2000000121f */
[----:B------:R-:W-:Y:S01]  /*74d0*/  IMAD.MOV.U32 R59, RZ, RZ, R27 ;  /* 0x000000ffff3b7224 */ /* 0x000fe200078e001b */
[----:B------:R-:W-:Y:S01]  /*74e0*/  LEA.HI R65, R65, R24, RZ, 0x3 ;  /* 0x0000001841417211 */ /* 0x000fe200078f18ff */
[----:B------:R-:W-:Y:S01]  /*74f0*/  IMAD R85, R85, -0x80, R46 ;  /* 0xffffff8055557824 */ /* 0x000fe200078e022e */
[----:B------:R-:W-:Y:S01]  /*7500*/  SHF.R.U32.HI R39, RZ, 0x10, R31 ;  /* 0x00000010ff277819 */ /* 0x000fe2000001161f */
[----:B------:R-:W-:Y:S01]  /*7510*/  IMAD.MOV.U32 R66, RZ, RZ, R32 ;  /* 0x000000ffff427224 */ /* 0x000fe200078e0020 */
[----:B------:R-:W-:Y:S01]  /*7520*/  LOP3.LUT R65, R65, 0xfffffff8, RZ, 0xc0, !PT ;  /* 0xfffffff841417812 */ /* 0x000fe200078ec0ff */
[----:B------:R-:W-:Y:S01]  /*7530*/  IMAD.MOV.U32 R62, RZ, RZ, R28 ;  /* 0x000000ffff3e7224 */ /* 0x000fe200078e001c */
[----:B------:R-:W-:Y:S01]  /*7540*/  SHF.R.U32.HI R31, RZ, 0x10, R27 ;  /* 0x00000010ff1f7819 */ /* 0x000fe2000001161b */
[----:B------:R-:W-:Y:S01]  /*7550*/  IMAD.MOV.U32 R57, RZ, RZ, R15 ;  /* 0x000000ffff397224 */ /* 0x000fe200078e000f */
[----:B------:R-:W-:Y:S01]  /*7560*/  SHF.R.U64 R45, R32, 0x10, R33 ;  /* 0x00000010202d7819 */ /* 0x000fe20000001221 */
[----:B------:R-:W-:Y:S01]  /*7570*/  IMAD.IADD R46, R24, 0x1, -R65 ;  /* 0x00000001182e7824 */ /* 0x000fe200078e0a41 */
[----:B------:R-:W-:Y:S01]  /*7580*/  SHF.R.U64 R36, R28, 0x10, R29 ;  /* 0x000000101c247819 */ /* 0x000fe2000000121d */
[----:B------:R-:W-:Y:S01]  /*7590*/  IMAD.MOV.U32 R56, RZ, RZ, R42 ;  /* 0x000000ffff387224 */ /* 0x000fe200078e002a */
[----:B------:R-:W-:Y:S01]  /*75a0*/  SHF.R.U64 R32, R26, 0x10, R27 ;  /* 0x000000101a207819 */ /* 0x000fe2000000121b */
[----:B------:R-:W-:Y:S01]  /*75b0*/  IMAD.MOV.U32 R58, RZ, RZ, R14 ;  /* 0x000000ffff3a7224 */ /* 0x000fe200078e000e */
[----:B------:R-:W-:Y:S01]  /*75c0*/  SHF.R.U64 R28, R14, 0x10, R15 ;  /* 0x000000100e1c7819 */ /* 0x000fe2000000120f */
[----:B------:R-:W-:Y:S01]  /*75d0*/  IMAD.MOV.U32 R55, RZ, RZ, R43 ;  /* 0x000000ffff377224 */ /* 0x000fe200078e002b */
[----:B------:R-:W-:Y:S01]  /*75e0*/  SHF.R.U32.HI R27, RZ, 0x10, R15 ;  /* 0x00000010ff1b7819 */ /* 0x000fe2000001160f */
[----:B------:R-:W-:Y:S01]  /*75f0*/  IMAD.MOV.U32 R54, RZ, RZ, R50 ;  /* 0x000000ffff367224 */ /* 0x000fe200078e0032 */
[----:B------:R-:W-:Y:S01]  /*7600*/  PRMT R31, R59, 0x5410, R31 ;  /* 0x000054103b1f7816 */ /* 0x000fe2000000001f */
[----:B------:R-:W-:Y:S01]  /*7610*/  IMAD.SHL.U32 R59, R46, 0x40, RZ ;  /* 0x000000402e3b7824 */ /* 0x000fe200078e00ff */
[--C-:B------:R-:W-:Y:S01]  /*7620*/  SHF.R.U64 R15, R42, 0x10, R43.reuse ;  /* 0x000000102a0f7819 */ /* 0x100fe2000000122b */
[----:B------:R-:W-:Y:S01]  /*7630*/  IMAD.MOV.U32 R47, RZ, RZ, R70 ;  /* 0x000000ffff2f7224 */ /* 0x000fe200078e0046 */
[----:B------:R-:W-:Y:S01]  /*7640*/  SHF.R.U32.HI R14, RZ, 0x10, R43 ;  /* 0x00000010ff0e7819 */ /* 0x000fe2000001162b */
[----:B------:R-:W-:Y:S01]  /*7650*/  IMAD.MOV.U32 R67, RZ, RZ, R33 ;  /* 0x000000ffff437224 */ /* 0x000fe200078e0021 */
[----:B------:R-:W-:Y:S01]  /*7660*/  SHF.R.U64 R43, R50, 0x10, R51 ;  /* 0x00000010322b7819 */ /* 0x000fe20000001233 */
[----:B------:R-:W-:Y:S01]  /*7670*/  IMAD.MOV.U32 R50, RZ, RZ, R49 ;  /* 0x000000ffff327224 */ /* 0x000fe200078e0031 */
[----:B------:R-:W-:Y:S01]  /*7680*/  PRMT R15, R56, 0x5410, R15 ;  /* 0x00005410380f7816 */ /* 0x000fe2000000000f */
[----:B------:R-:W-:Y:S01]  /*7690*/  IMAD.MOV.U32 R60, RZ, RZ, R26 ;  /* 0x000000ffff3c7224 */ /* 0x000fe200078e001a */
[----:B------:R-:W-:Y:S01]  /*76a0*/  SHF.R.U64 R38, R70, 0x10, R71 ;  /* 0x0000001046267819 */ /* 0x000fe20000001247 */
[----:B------:R-:W-:Y:S01]  /*76b0*/  IMAD.MOV.U32 R53, RZ, RZ, R51 ;  /* 0x000000ffff357224 */ /* 0x000fe200078e0033 */
[----:B------:R-:W-:Y:S01]  /*76c0*/  LOP3.LUT R56, R59, 0x1c0, RZ, 0xc0, !PT ;  /* 0x000001c03b387812 */ /* 0x000fe200078ec0ff */
[----:B------:R-:W-:Y:S01]  /*76d0*/  IMAD.MOV.U32 R64, RZ, RZ, R30 ;  /* 0x000000ffff407224 */ /* 0x000fe200078e001e */
[----:B------:R-:W-:Y:S01]  /*76e0*/  PRMT R43, R54, 0x5410, R43 ;  /* 0x00005410362b7816 */ /* 0x000fe2000000002b */
[----:B------:R-:W-:Y:S01]  /*76f0*/  IMAD.MOV.U32 R61, RZ, RZ, R29 ;  /* 0x000000ffff3d7224 */ /* 0x000fe200078e001d */
[----:B------:R-:W-:Y:S01]  /*7700*/  LOP3.LUT R54, R56, 0x18, R23, 0xf8, !PT ;  /* 0x0000001838367812 */ /* 0x000fe200078ef817 */
[----:B------:R-:W-:Y:S01]  /*7710*/  IMAD.MOV.U32 R26, RZ, RZ, R11 ;  /* 0x000000ffff1a7224 */ /* 0x000fe200078e000b */
[----:B------:R-:W-:Y:S01]  /*7720*/  PRMT R38, R47, 0x5410, R38 ;  /* 0x000054102f267816 */ /* 0x000fe20000000026 */
[----:B------:R-:W-:Y:S01]  /*7730*/  IMAD.MOV.U32 R12, RZ, RZ, R8 ;  /* 0x000000ffff0c7224 */ /* 0x000fe200078e0008 */
[----:B------:R-:W-:Y:S01]  /*7740*/  SHF.R.U32.HI R23, RZ, 0x3, R56 ;  /* 0x00000003ff177819 */ /* 0x000fe20000011638 */
[----:B------:R-:W-:-:S04]  /*7750*/  DEPBAR.LE SB0, 0x1 ;  /* 0x000080400000791a */ /* 0x000fc80000000000 */
[----:B------:R-:W-:Y:S01]  /*7760*/  IMNMX R47, R85, 0x80, PT ;  /* 0x00000080552f7817 */ /* 0x000fe20003800200 */
[----:B------:R-:W-:Y:S01]  /*7770*/  BSSY B1, `(.L_x_93) ;  /* 0x0000130000017945 */ /* 0x000fe20003800000 */
[----:B------:R-:W-:Y:S02]  /*7780*/  LOP3.LUT P1, RZ, R46, 0x4, RZ, 0xc0, !PT ;  /* 0x000000042eff7812 */ /* 0x000fe4000782c0ff */
[----:B------:R-:W-:Y:S02]  /*7790*/  LOP3.LUT R54, R54, R23, RZ, 0x3c, !PT ;  /* 0x0000001736367212 */ /* 0x000fe400078e3cff */
[----:B------:R-:W-:Y:S02]  /*77a0*/  ISETP.GE.AND P0, PT, R24, R47, PT ;  /* 0x0000002f1800720c */ /* 0x000fe40003f06270 */
[--C-:B------:R-:W-:Y:S01]  /*77b0*/  SHF.R.U64 R42, R48, 0x10, R49.reuse ;  /* 0x00000010302a7819 */ /* 0x100fe20000001231 */
[----:B------:R-:W-:Y:S01]  /*77c0*/  IMAD R23, R21, 0x200, R54 ;  /* 0x0000020015177824 */ /* 0x000fe200078e0236 */
[----:B------:R-:W-:Y:S01]  /*77d0*/  SHF.R.U32.HI R41, RZ, 0x10, R49 ;  /* 0x00000010ff297819 */ /* 0x000fe20000011631 */
[--C-:B------:R-:W-:Y:S01]  /*77e0*/  IMAD.MOV.U32 R49, RZ, RZ, R71.reuse ;  /* 0x000000ffff317224 */ /* 0x100fe200078e0047 */
[----:B------:R-:W-:-:S02]  /*77f0*/  SHF.R.U32.HI R37, RZ, 0x10, R71 ;  /* 0x00000010ff257819 */ /* 0x000fc40000011647 */
[----:B------:R-:W-:Y:S02]  /*7800*/  SHF.R.U32.HI R44, RZ, 0x10, R33 ;  /* 0x00000010ff2c7819 */ /* 0x000fe40000011621 */
[----:B------:R-:W-:Y:S01]  /*7810*/  SHF.R.U32.HI R52, RZ, 0x10, R51 ;  /* 0x00000010ff347819 */ /* 0x000fe20000011633 */
[----:B------:R-:W-:Y:S01]  /*7820*/  IMAD.MOV.U32 R51, RZ, RZ, R48 ;  /* 0x000000ffff337224 */ /* 0x000fe200078e0030 */
[----:B------:R-:W-:Y:S01]  /*7830*/  SHF.R.U32.HI R35, RZ, 0x10, R29 ;  /* 0x00000010ff237819 */ /* 0x000fe2000001161d */
[----:B------:R-:W-:Y:S01]  /*7840*/  IMAD.MOV.U32 R48, RZ, RZ, R10 ;  /* 0x000000ffff307224 */ /* 0x000fe200078e000a */
[--C-:B------:R-:W-:Y:S01]  /*7850*/  SHF.R.U64 R34, R10, 0x10, R11.reuse ;  /* 0x000000100a227819 */ /* 0x100fe2000000120b */
[----:B------:R-:W-:Y:S01]  /*7860*/  IMAD.MOV.U32 R10, RZ, RZ, R68 ;  /* 0x000000ffff0a7224 */ /* 0x000fe200078e0044 */
[----:B------:R-:W-:Y:S01]  /*7870*/  SHF.R.U32.HI R33, RZ, 0x10, R11 ;  /* 0x00000010ff217819 */ /* 0x000fe2000001160b */
[--C-:B------:R-:W-:Y:S01]  /*7880*/  IMAD.MOV.U32 R11, RZ, RZ, R9.reuse ;  /* 0x000000ffff0b7224 */ /* 0x100fe200078e0009 */
[----:B------:R-:W-:-:S02]  /*7890*/  SHF.R.U64 R30, R8, 0x10, R9 ;  /* 0x00000010081e7819 */ /* 0x000fc40000001209 */
[----:B------:R-:W-:Y:S01]  /*78a0*/  SHF.R.U32.HI R29, RZ, 0x10, R9 ;  /* 0x00000010ff1d7819 */ /* 0x000fe20000011609 */
[----:B------:R-:W-:Y:S01]  /*78b0*/  IMAD.MOV.U32 R9, RZ, RZ, R69 ;  /* 0x000000ffff097224 */ /* 0x000fe200078e0045 */
[----:B------:R-:W-:Y:S02]  /*78c0*/  PRMT R37, R49, 0x5410, R37 ;  /* 0x0000541031257816 */ /* 0x000fe40000000025 */
[C---:B------:R-:W-:Y:S02]  /*78d0*/  IADD3 R49, R23.reuse, 0x20, RZ ;  /* 0x0000002017317810 */ /* 0x040fe40007ffe0ff */
[--C-:B------:R-:W-:Y:S02]  /*78e0*/  SHF.R.U64 R25, R68, 0x10, R69.reuse ;  /* 0x0000001044197819 */ /* 0x100fe40000001245 */
[----:B------:R-:W-:Y:S02]  /*78f0*/  SHF.R.U32.HI R8, RZ, 0x10, R69 ;  /* 0x00000010ff087819 */ /* 0x000fe40000011645 */
[----:B------:R-:W-:-:S02]  /*7900*/  @P1 IADD3 R49, R23, -0x20, RZ ;  /* 0xffffffe017311810 */ /* 0x000fc40007ffe0ff */
[----:B------:R-:W-:Y:S02]  /*7910*/  PRMT R33, R26, 0x5410, R33 ;  /* 0x000054101a217816 */ /* 0x000fe40000000021 */
[----:B------:R-:W-:Y:S02]  /*7920*/  PRMT R30, R12, 0x5410, R30 ;  /* 0x000054100c1e7816 */ /* 0x000fe4000000001e */
[----:B------:R-:W-:Y:S02]  /*7930*/  LEA R26, R23, 0xc100, 0x1 ;  /* 0x0000c100171a7811 */ /* 0x000fe400078e08ff */
[----:B------:R-:W-:Y:S02]  /*7940*/  PRMT R45, R66, 0x5410, R45 ;  /* 0x00005410422d7816 */ /* 0x000fe4000000002d */
[----:B------:R-:W-:Y:S02]  /*7950*/  PRMT R44, R67, 0x5410, R44 ;  /* 0x00005410432c7816 */ /* 0x000fe4000000002c */
[----:B------:R-:W-:-:S02]  /*7960*/  PRMT R40, R64, 0x5410, R40 ;  /* 0x0000541040287816 */ /* 0x000fc40000000028 */
[----:B------:R-:W-:Y:S02]  /*7970*/  PRMT R39, R63, 0x5410, R39 ;  /* 0x000054103f277816 */ /* 0x000fe40000000027 */
[----:B------:R-:W-:Y:S02]  /*7980*/  PRMT R36, R62, 0x5410, R36 ;  /* 0x000054103e247816 */ /* 0x000fe40000000024 */
[----:B------:R-:W-:Y:S02]  /*7990*/  PRMT R35, R61, 0x5410, R35 ;  /* 0x000054103d237816 */ /* 0x000fe40000000023 */
        /* <DEDUP_REMOVED lines=9> */
[----:B------:R-:W-:Y:S02]  /*7a30*/  LEA R12, R49, 0xc100, 0x1 ;  /* 0x0000c100310c7811 */ /* 0x000fe400078e08ff */
[----:B------:R-:W-:Y:S02]  /*7a40*/  PRMT R25, R10, 0x5410, R25 ;  /* 0x000054100a197816 */ /* 0x000fe40000000019 */
[----:B------:R-:W-:Y:S01]  /*7a50*/  PRMT R23, R9, 0x5410, R8 ;  /* 0x0000541009177816 */ /* 0x000fe20000000008 */
[----:B------:R-:W-:Y:S06]  /*7a60*/  BAR.SYNC.DEFER_BLOCKING 0x0 ;  /* 0x0000000000007b1d */ /* 0x000fec0000010000 */
[----:B------:R-:W-:Y:S05]  /*7a70*/  @P0 BRA `(.L_x_94) ;  /* 0x00000ff000000947 */ /* 0x000fea0003800000 */
[----:B------:R-:W-:Y:S01]  /*7a80*/  ISETP.GE.AND P0, PT, R13, c[0x0][0x27c], PT ;  /* 0x00009f000d007a0c */ /* 0x000fe20003f06270 */
[----:B------:R-:W-:-:S12]  /*7a90*/  BSSY B0, `(.L_x_95) ;  /* 0x0000028000007945 */ /* 0x000fd80003800000 */
[----:B------:R-:W-:Y:S05]  /*7aa0*/  @P0 BRA `(.L_x_96) ;  /* 0x0000026000000947 */ /* 0x000fea0003800000 */
[----:B------:R-:W1:Y:S01]  /*7ab0*/  LDS.128 R8, [R26] ;  /* 0x000000001a087984 */ /* 0x000e620000000c00 */
[----:B------:R-:W-:Y:S01]  /*7ac0*/  SHF.L.U32 R53, R45, 0x10, RZ ;  /* 0x000000102d357819 */ /* 0x000fe200000006ff */
[----:B------:R-:W-:Y:S01]  /*7ad0*/  IMAD.U32 R50, R43, 0x10000, RZ ;  /* 0x000100002b327824 */ /* 0x000fe200078e00ff */
[----:B------:R-:W-:Y:S02]  /*7ae0*/  LOP3.LUT R51, R45, 0xffff0000, RZ, 0xc0, !PT ;  /* 0xffff00002d337812 */ /* 0x000fe400078ec0ff */
[C---:B-1----:R-:W-:Y:S01]  /*7af0*/  SHF.L.U32 R49, R8.reuse, 0x10, RZ ;  /* 0x0000001008317819 */ /* 0x042fe200000006ff */
[----:B------:R-:W-:Y:S01]  /*7b00*/  IMAD.U32 R52, R11, 0x10000, RZ ;  /* 0x000100000b347824 */ /* 0x000fe200078e00ff */
[----:B------:R-:W-:Y:S02]  /*7b10*/  LOP3.LUT R48, R8, 0xffff0000, RZ, 0xc0, !PT ;  /* 0xffff000008307812 */ /* 0x000fe400078ec0ff */
[C---:B------:R-:W-:Y:S02]  /*7b20*/  SHF.L.U32 R8, R9.reuse, 0x10, RZ ;  /* 0x0000001009087819 */ /* 0x040fe400000006ff */
[----:B------:R-:W-:-:S02]  /*7b30*/  LOP3.LUT R56, R9, 0xffff0000, RZ, 0xc0, !PT ;  /* 0xffff000009387812 */ /* 0x000fc400078ec0ff */
[----:B------:R-:W-:Y:S02]  /*7b40*/  LOP3.LUT R9, R43, 0xffff0000, RZ, 0xc0, !PT ;  /* 0xffff00002b097812 */ /* 0x000fe400078ec0ff */
[C---:B------:R-:W-:Y:S02]  /*7b50*/  SHF.L.U32 R55, R10.reuse, 0x10, RZ ;  /* 0x000000100a377819 */ /* 0x040fe400000006ff */
[----:B------:R-:W-:Y:S01]  /*7b60*/  LOP3.LUT R54, R10, 0xffff0000, RZ, 0xc0, !PT ;  /* 0xffff00000a367812 */ /* 0x000fe200078ec0ff */
[CC--:B------:R-:W-:Y:S01]  /*7b70*/  FMUL.FTZ R10, R48.reuse, R50.reuse ;  /* 0x00000032300a7220 */ /* 0x0c0fe20000410000 */
[----:B------:R-:W-:Y:S01]  /*7b80*/  LOP3.LUT R57, R11, 0xffff0000, RZ, 0xc0, !PT ;  /* 0xffff00000b397812 */ /* 0x000fe200078ec0ff */
[----:B------:R-:W-:Y:S02]  /*7b90*/  FMUL.FTZ R48, R48, R53 ;  /* 0x0000003530307220 */ /* 0x000fe40000410000 */
[----:B------:R-:W-:Y:S02]  /*7ba0*/  FMUL.FTZ R11, R56, R9 ;  /* 0x00000009380b7220 */ /* 0x000fe40000410000 */
[C---:B------:R-:W-:Y:S01]  /*7bb0*/  FFMA.FTZ R10, R49.reuse, R53, -R10 ;  /* 0x00000035310a7223 */ /* 0x040fe2000001080a */
[----:B------:R-:W-:Y:S01]  /*7bc0*/  SHF.L.U32 R53, R44, 0x10, RZ ;  /* 0x000000102c357819 */ /* 0x000fe200000006ff */
[----:B------:R-:W-:Y:S01]  /*7bd0*/  FFMA.FTZ R49, R49, R50, R48 ;  /* 0x0000003231317223 */ /* 0x000fe20000010030 */
[----:B------:R-:W-:Y:S01]  /*7be0*/  SHF.L.U32 R50, R46, 0x10, RZ ;  /* 0x000000102e327819 */ /* 0x000fe200000006ff */
[-C--:B------:R-:W-:Y:S01]  /*7bf0*/  FMUL.FTZ R56, R56, R51.reuse ;  /* 0x0000003338387220 */ /* 0x080fe20000410000 */
[----:B------:R-:W-:Y:S01]  /*7c00*/  LOP3.LUT R48, R46, 0xffff0000, RZ, 0xc0, !PT ;  /* 0xffff00002e307812 */ /* 0x000fe200078ec0ff */
[----:B------:R-:W-:Y:S01]  /*7c10*/  FFMA.FTZ R11, R8, R51, -R11 ;  /* 0x00000033080b7223 */ /* 0x000fe2000001080b */
[----:B------:R-:W-:Y:S01]  /*7c20*/  LOP3.LUT R51, R44, 0xffff0000, RZ, 0xc0, !PT ;  /* 0xffff00002c337812 */ /* 0x000fe200078ec0ff */
[----:B------:R-:W-:-:S02]  /*7c30*/  FFMA.FTZ R56, R8, R9, R56 ;  /* 0x0000000908387223 */ /* 0x000fc40000010038 */
[C---:B------:R-:W-:Y:S02]  /*7c40*/  FMUL.FTZ R8, R54.reuse, R50 ;  /* 0x0000003236087220 */ /* 0x040fe40000410000 */
[C---:B------:R-:W-:Y:S02]  /*7c50*/  FMUL.FTZ R9, R57.reuse, R48 ;  /* 0x0000003039097220 */ /* 0x040fe40000410000 */
[----:B------:R-:W-:Y:S02]  /*7c60*/  FMUL.FTZ R54, R54, R53 ;  /* 0x0000003536367220 */ /* 0x000fe40000410000 */
[----:B------:R-:W-:Y:S02]  /*7c70*/  FMUL.FTZ R57, R57, R51 ;  /* 0x0000003339397220 */ /* 0x000fe40000410000 */
[----:B------:R-:W-:Y:S01]  /*7c80*/  FFMA.FTZ R53, R55, R53, -R8 ;  /* 0x0000003537357223 */ /* 0x000fe20000010808 */
[----:B------:R-:W-:Y:S01]  /*7c90*/  F2FP.BF16.PACK_AB R8, R49, R10 ;  /* 0x0000000a3108723e */ /* 0x000fe200000010ff */
[----:B------:R-:W-:-:S02]  /*7ca0*/  FFMA.FTZ R54, R55, R50, R54 ;  /* 0x0000003237367223 */ /* 0x000fc40000010036 */
[----:B------:R-:W-:Y:S01]  /*7cb0*/  FFMA.FTZ R51, R52, R51, -R9 ;  /* 0x0000003334337223 */ /* 0x000fe20000010809 */
[----:B------:R-:W-:Y:S01]  /*7cc0*/  F2FP.BF16.PACK_AB R9, R56, R11 ;  /* 0x0000000b3809723e */ /* 0x000fe200000010ff */
[----:B------:R-:W-:Y:S01]  /*7cd0*/  FFMA.FTZ R48, R52, R48, R57 ;  /* 0x0000003034307223 */ /* 0x000fe20000010039 */
[----:B------:R-:W-:-:S04]  /*7ce0*/  F2FP.BF16.PACK_AB R10, R54, R53 ;  /* 0x00000035360a723e */ /* 0x000fc800000010ff */
[----:B------:R-:W-:-:S05]  /*7cf0*/  F2FP.BF16.PACK_AB R11, R48, R51 ;  /* 0x00000033300b723e */ /* 0x000fca00000010ff */
[----:B------:R1:W-:Y:S02]  /*7d00*/  STS.128 [R26], R8 ;  /* 0x000000081a007388 */ /* 0x0003e40000000c00 */
.L_x_96:
[----:B------:R-:W-:Y:S05]  /*7d10*/  BSYNC B0 ;  /* 0x0000000000007941 */ /* 0x000fea0003800000 */
.L_x_95:
[----:B-1----:R-:W-:Y:S01]  /*7d20*/  IADD3 R8, R13, 0x10, RZ ;  /* 0x000000100d087810 */ /* 0x002fe20007ffe0ff */
[----:B------:R-:W-:Y:S03]  /*7d30*/  BSSY B0, `(.L_x_97) ;  /* 0x0000029000007945 */ /* 0x000fe60003800000 */
[----:B------:R-:W-:-:S13]  /*7d40*/  ISETP.GE.AND P0, PT, R8, c[0x0][0x27c], PT ;  /* 0x00009f0008007a0c */ /* 0x000fda0003f06270 */
        /* <DEDUP_REMOVED lines=16> */
[C---:B------:R-:W-:Y:S02]  /*7e50*/  FMUL.FTZ R11, R56.reuse, R9 ;  /* 0x00000009380b7220 */ /* 0x040fe40000410000 */
[----:B------:R-:W-:Y:S01]  /*7e60*/  FFMA.FTZ R10, R49, R53, -R10 ;  /* 0x00000035310a7223 */ /* 0x000fe2000001080a */
[----:B------:R-:W-:Y:S01]  /*7e70*/  SHF.L.U32 R53, R39, 0x10, RZ ;  /* 0x0000001027357819 */ /* 0x000fe200000006ff */
[----:B------:R-:W-:Y:S01]  /*7e80*/  FFMA.FTZ R49, R49, R50, R48 ;  /* 0x0000003231317223 */ /* 0x000fe20000010030 */
[C---:B------:R-:W-:Y:S01]  /*7e90*/  SHF.L.U32 R50, R41.reuse, 0x10, RZ ;  /* 0x0000001029327819 */ /* 0x040fe200000006ff */
[-C--:B------:R-:W-:Y:S01]  /*7ea0*/  FMUL.FTZ R56, R56, R51.reuse ;  /* 0x0000003338387220 */ /* 0x080fe20000410000 */
[----:B------:R-:W-:Y:S01]  /*7eb0*/  LOP3.LUT R48, R41, 0xffff0000, RZ, 0xc0, !PT ;  /* 0xffff000029307812 */ /* 0x000fe200078ec0ff */
[C---:B------:R-:W-:Y:S01]  /*7ec0*/  FFMA.FTZ R11, R8.reuse, R51, -R11 ;  /* 0x00000033080b7223 */ /* 0x040fe2000001080b */
        /* <DEDUP_REMOVED lines=15> */
.L_x_98:
[----:B------:R-:W-:Y:S05]  /*7fc0*/  BSYNC B0 ;  /* 0x0000000000007941 */ /* 0x000fea0003800000 */
.L_x_97:
[----:B-1----:R-:W-:Y:S01]  /*7fd0*/  IADD3 R8, R13, 0x20, RZ ;  /* 0x000000200d087810 */ /* 0x002fe20007ffe0ff */
[----:B------:R-:W-:Y:S03]  /*7fe0*/  BSSY B0, `(.L_x_99) ;  /* 0x0000029000007945 */ /* 0x000fe60003800000 */
[----:B------:R-:W-:-:S13]  /*7ff0*/  ISETP.GE.AND P0, PT, R8, c[0x0][0x27c], PT ;  /* 0x00009f0008007a0c */ /* 0x000fda0003f06270 */
[----:B------:R-:W-:Y:S05]  /*8000*/  @P0 BRA `(.L_x_100) ;  /* 0x0000026000000947 */ /* 0x000fea0003800000 */
[----:B------:R-:W1:Y:S01]  /*8010*/  LDS.128 R8, [R26+0x4000] ;  /* 0x004000001a087984 */ /* 0x000e620000000c00 */
        /* <DEDUP_REMOVED lines=36> */
[----:B------:R1:W-:Y:S02]  /*8260*/  STS.128 [R26+0x4000], R8 ;  /* 0x004000081a007388 */ /* 0x0003e40000000c00 */
.L_x_100:
[----:B------:R-:W-:Y:S05]  /*8270*/  BSYNC B0 ;  /* 0x0000000000007941 */ /* 0x000fea0003800000 */
.L_x_99:
        /* <DEDUP_REMOVED lines=42> */
.L_x_102:
[----:B------:R-:W-:Y:S05]  /*8520*/  BSYNC B0 ;  /* 0x0000000000007941 */ /* 0x000fea0003800000 */
.L_x_101:
        /* <DEDUP_REMOVED lines=42> */
.L_x_104:
[----:B------:R-:W-:Y:S05]  /*87d0*/  BSYNC B0 ;  /* 0x0000000000007941 */ /* 0x000fea0003800000 */
.L_x_103:
[----:B-1----:R-:W-:-:S04]  /*87e0*/  IADD3 R8, R13, 0x50, RZ ;  /* 0x000000500d087810 */ /* 0x002fc80007ffe0ff */
        /* <DEDUP_REMOVED lines=21> */
[C---:B------:R-:W-:Y:S01]  /*8940*/  SHF.L.U32 R50, R23.reuse, 0x10, RZ ;  /* 0x0000001017327819 */ /* 0x040fe200000006ff */
        /* <DEDUP_REMOVED lines=18> */
.L_x_94:
[----:B------:R-:W-:Y:S05]  /*8a70*/  BSYNC B1 ;  /* 0x0000000000017941 */ /* 0x000fea0003800000 */
.L_x_93:
[----:B------:R-:W-:-:S04]  /*8a80*/  IADD3 R24, R24, 0x40, RZ ;  /* 0x0000004018187810 */ /* 0x000fc80007ffe0ff */
[----:B------:R-:W-:-:S13]  /*8a90*/  ISETP.GE.AND P0, PT, R24, R47, PT ;  /* 0x0000002f1800720c */ /* 0x000fda0003f06270 */
[----:B------:R-:W-:Y:S05]  /*8aa0*/  @P0 BRA `(.L_x_105) ;  /* 0x00003f9000000947 */ /* 0x000fea0003800000 */
[----:B------:R-:W-:Y:S01]  /*8ab0*/  ISETP.GE.AND P0, PT, R13, c[0x0][0x27c], PT ;  /* 0x00009f000d007a0c */ /* 0x000fe20003f06270 */
[----:B------:R-:W-:-:S12]  /*8ac0*/  BSSY B0, `(.L_x_106) ;  /* 0x0000028000007945 */ /* 0x000fd80003800000 */
[----:B------:R-:W-:Y:S05]  /*8ad0*/  @P0 BRA `(.L_x_107) ;  /* 0x0000026000000947 */ /* 0x000fea0003800000 */
[----:B-1----:R-:W1:Y:S01]  /*8ae0*/  LDS.128 R8, [R26+0x2000] ;  /* 0x002000001a087984 */ /* 0x002e620000000c00 */
[----:B------:R-:W-:Y:S02]  /*8af0*/  LOP3.LUT R49, R45, 0xffff0000, RZ, 0xc0, !PT ;  /* 0xffff00002d317812 */ /* 0x000fe400078ec0ff */
[C---:B-1----:R-:W-:Y:S01]  /*8b00*/  SHF.L.U32 R47, R8.reuse, 0x10, RZ ;  /* 0x00000010082f7819 */ /* 0x042fe200000006ff */
[----:B------:R-:W-:Y:S01]  /*8b10*/  IMAD.U32 R50, R11, 0x10000, RZ ;  /* 0x000100000b327824 */ /* 0x000fe200078e00ff */
[----:B------:R-:W-:Y:S02]  /*8b20*/  LOP3.LUT R24, R8, 0xffff0000, RZ, 0xc0, !PT ;  /* 0xffff000008187812 */ /* 0x000fe400078ec0ff */
[C---:B------:R-:W-:Y:S02]  /*8b30*/  SHF.L.U32 R8, R9.reuse, 0x10, RZ ;  /* 0x0000001009087819 */ /* 0x040fe400000006ff */
[----:B------:R-:W-:Y:S02]  /*8b40*/  LOP3.LUT R48, R9, 0xffff0000, RZ, 0xc0, !PT ;  /* 0xffff000009307812 */ /* 0x000fe400078ec0ff */
[----:B------:R-:W-:Y:S01]  /*8b50*/  SHF.L.U32 R9, R45, 0x10, RZ ;  /* 0x000000102d097819 */ /* 0x000fe200000006ff */
[C---:B------:R-:W-:Y:S01]  /*8b60*/  IMAD.U32 R45, R43.reuse, 0x10000, RZ ;  /* 0x000100002b2d7824 */ /* 0x040fe200078e00ff */
[----:B------:R-:W-:-:S02]  /*8b70*/  LOP3.LUT R43, R43, 0xffff0000, RZ, 0xc0, !PT ;  /* 0xffff00002b2b7812 */ /* 0x000fc400078ec0ff */
[C---:B------:R-:W-:Y:S02]  /*8b80*/  SHF.L.U32 R52, R10.reuse, 0x10, RZ ;  /* 0x000000100a347819 */ /* 0x040fe400000006ff */
[----:B------:R-:W-:Y:S01]  /*8b90*/  LOP3.LUT R51, R10, 0xffff0000, RZ, 0xc0, !PT ;  /* 0xffff00000a337812 */ /* 0x000fe200078ec0ff */
[----:B------:R-:W-:Y:S01]  /*8ba0*/  FMUL.FTZ R10, R45, R24 ;  /* 0x000000182d0a7220 */ /* 0x000fe20000410000 */
[----:B------:R-:W-:Y:S01]  /*8bb0*/  LOP3.LUT R53, R11, 0xffff0000, RZ, 0xc0, !PT ;  /* 0xffff00000b357812 */ /* 0x000fe200078ec0ff */
[----:B------:R-:W-:Y:S02]  /*8bc0*/  FMUL.FTZ R11, R43, R48 ;  /* 0x000000302b0b7220 */ /* 0x000fe40000410000 */
[C---:B------:R-:W-:Y:S02]  /*8bd0*/  FMUL.FTZ R24, R9.reuse, R24 ;  /* 0x0000001809187220 */ /* 0x040fe40000410000 */
[-C--:B------:R-:W-:Y:S02]  /*8be0*/  FFMA.FTZ R10, R9, R47.reuse, -R10 ;  /* 0x0000002f090a7223 */ /* 0x080fe4000001080a */
[----:B------:R-:W-:Y:S01]  /*8bf0*/  FFMA.FTZ R9, R49, R8, -R11 ;  /* 0x0000000831097223 */ /* 0x000fe2000001080b */
[----:B------:R-:W-:Y:S01]  /*8c00*/  SHF.L.U32 R11, R46, 0x10, RZ ;  /* 0x000000102e0b7819 */ /* 0x000fe200000006ff */
[----:B------:R-:W-:Y:S01]  /*8c10*/  FFMA.FTZ R45, R45, R47, R24 ;  /* 0x0000002f2d2d7223 */ /* 0x000fe20000010018 */
[----:B------:R-:W-:Y:S01]  /*8c20*/  SHF.L.U32 R24, R44, 0x10, RZ ;  /* 0x000000102c187819 */ /* 0x000fe200000006ff */
[----:B------:R-:W-:Y:S01]  /*8c30*/  FMUL.FTZ R48, R49, R48 ;  /* 0x0000003031307220 */ /* 0x000fe20000410000 */
[----:B------:R-:W-:-:S02]  /*8c40*/  LOP3.LUT R46, R46, 0xffff0000, RZ, 0xc0, !PT ;  /* 0xffff00002e2e7812 */ /* 0x000fc400078ec0ff */
[----:B------:R-:W-:Y:S01]  /*8c50*/  LOP3.LUT R44, R44, 0xffff0000, RZ, 0xc0, !PT ;  /* 0xffff00002c2c7812 */ /* 0x000fe200078ec0ff */
[----:B------:R-:W-:Y:S01]  /*8c60*/  FFMA.FTZ R48, R43, R8, R48 ;  /* 0x000000082b307223 */ /* 0x000fe20000010030 */
[----:B------:R-:W-:Y:S01]  /*8c70*/  F2FP.BF16.PACK_AB R8, R45, R10 ;  /* 0x0000000a2d08723e */ /* 0x000fe200000010ff */
[-C--:B------:R-:W-:Y:S02]  /*8c80*/  FMUL.FTZ R43, R11, R51.reuse ;  /* 0x000000330b2b7220 */ /* 0x080fe40000410000 */
[----:B------:R-:W-:Y:S01]  /*8c90*/  FMUL.FTZ R51, R24, R51 ;  /* 0x0000003318337220 */ /* 0x000fe20000410000 */
[----:B------:R-:W-:Y:S01]  /*8ca0*/  F2FP.BF16.PACK_AB R9, R48, R9 ;  /* 0x000000093009723e */ /* 0x000fe200000010ff */
[-C--:B------:R-:W-:Y:S02]  /*8cb0*/  FMUL.FTZ R47, R46, R53.reuse ;  /* 0x000000352e2f7220 */ /* 0x080fe40000410000 */
[----:B------:R-:W-:Y:S02]  /*8cc0*/  FMUL.FTZ R53, R44, R53 ;  /* 0x000000352c357220 */ /* 0x000fe40000410000 */
[----:B------:R-:W-:-:S02]  /*8cd0*/  FFMA.FTZ R43, R24, R52, -R43 ;  /* 0x00000034182b7223 */ /* 0x000fc4000001082b */
[----:B------:R-:W-:Y:S02]  /*8ce0*/  FFMA.FTZ R52, R11, R52, R51 ;  /* 0x000000340b347223 */ /* 0x000fe40000010033 */
[-C--:B------:R-:W-:Y:S02]  /*8cf0*/  FFMA.FTZ R11, R44, R50.reuse, -R47 ;  /* 0x000000322c0b7223 */ /* 0x080fe4000001082f */
[----:B------:R-:W-:Y:S01]  /*8d00*/  FFMA.FTZ R46, R46, R50, R53 ;  /* 0x000000322e2e7223 */ /* 0x000fe20000010035 */
[----:B------:R-:W-:-:S04]  /*8d10*/  F2FP.BF16.PACK_AB R10, R52, R43 ;  /* 0x0000002b340a723e */ /* 0x000fc800000010ff */
[----:B------:R-:W-:-:S05]  /*8d20*/  F2FP.BF16.PACK_AB R11, R46, R11 ;  /* 0x0000000b2e0b723e */ /* 0x000fca00000010ff */
[----:B------:R1:W-:Y:S02]  /*8d30*/  STS.128 [R26+0x2000], R8 ;  /* 0x002000081a007388 */ /* 0x0003e40000000c00 */
.L_x_107:
[----:B------:R-:W-:Y:S05]  /*8d40*/  BSYNC B0 ;  /* 0x0000000000007941 */ /* 0x000fea0003800000 */
.L_x_106:
[----:B-1----:R-:W-:Y:S01]  /*8d50*/  IADD3 R8, R13, 0x10, RZ ;  /* 0x000000100d087810 */ /* 0x002fe20007ffe0ff */
[----:B------:R-:W-:Y:S03]  /*8d60*/  BSSY B0, `(.L_x_108) ;  /* 0x0000029000007945 */ /* 0x000fe60003800000 */
[----:B------:R-:W-:-:S13]  /*8d70*/  ISETP.GE.AND P0, PT, R8, c[0x0][0x27c], PT ;  /* 0x00009f0008007a0c */ /* 0x000fda0003f06270 */
[----:B------:R-:W-:Y:S05]  /*8d80*/  @P0 BRA `(.L_x_109) ;  /* 0x0000026000000947 */ /* 0x000fea0003800000 */
[----:B------:R-:W1:Y:S01]  /*8d90*/  LDS.128 R8, [R12+0x2000] ;  /* 0x002000000c087984 */ /* 0x000e620000000c00 */
[----:B------:R-:W-:Y:S02]  /*8da0*/  LOP3.LUT R45, R40, 0xffff0000, RZ, 0xc0, !PT ;  /* 0xffff0000282d7812 */ /* 0x000fe400078ec0ff */
[----:B------:R-:W-:Y:S02]  /*8db0*/  LOP3.LUT R47, R42, 0xffff0000, RZ, 0xc0, !PT ;  /* 0xffff00002a2f7812 */ /* 0x000fe400078ec0ff */
[C---:B-1----:R-:W-:Y:S02]  /*8dc0*/  SHF.L.U32 R43, R8.reuse, 0x10, RZ ;  /* 0x00000010082b7819 */ /* 0x042fe400000006ff */
[----:B------:R-:W-:Y:S02]  /*8dd0*/  LOP3.LUT R24, R8, 0xffff0000, RZ, 0xc0, !PT ;  /* 0xffff000008187812 */ /* 0x000fe400078ec0ff */
[C---:B------:R-:W-:Y:S02]  /*8de0*/  SHF.L.U32 R8, R9.reuse, 0x10, RZ ;  /* 0x0000001009087819 */ /* 0x040fe400000006ff */
[----:B------:R-:W-:-:S02]  /*8df0*/  LOP3.LUT R44, R9, 0xffff0000, RZ, 0xc0, !PT ;  /* 0xffff0000092c7812 */ /* 0x000fc400078ec0ff */
[----:B------:R-:W-:Y:S01]  /*8e00*/  SHF.L.U32 R9, R40, 0x10, RZ ;  /* 0x0000001028097819 */ /* 0x000fe200000006ff */
[----:B------:R-:W-:Y:S01]  /*8e10*/  IMAD.U32 R40, R42, 0x10000, RZ ;  /* 0x000100002a287824 */ /* 0x000fe200078e00ff */
[C---:B------:R-:W-:Y:S01]  /*8e20*/  SHF.L.U32 R48, R10.reuse, 0x10, RZ ;  /* 0x000000100a307819 */ /* 0x040fe200000006ff */
[C---:B------:R-:W-:Y:S01]  /*8e30*/  IMAD.U32 R42, R11.reuse, 0x10000, RZ ;  /* 0x000100000b2a7824 */ /* 0x040fe200078e00ff */
[----:B------:R-:W-:Y:S01]  /*8e40*/  LOP3.LUT R46, R10, 0xffff0000, RZ, 0xc0, !PT ;  /* 0xffff00000a2e7812 */ /* 0x000fe200078ec0ff */
[----:B------:R-:W-:Y:S01]  /*8e50*/  FMUL.FTZ R10, R40, R24 ;  /* 0x00000018280a7220 */ /* 0x000fe20000410000 */
[----:B------:R-:W-:Y:S01]  /*8e60*/  LOP3.LUT R49, R11, 0xffff0000, RZ, 0xc0, !PT ;  /* 0xffff00000b317812 */ /* 0x000fe200078ec0ff */
[----:B------:R-:W-:Y:S02]  /*8e70*/  FMUL.FTZ R11, R47, R44 ;  /* 0x0000002c2f0b7220 */ /* 0x000fe40000410000 */
[C---:B------:R-:W-:Y:S02]  /*8e80*/  FMUL.FTZ R24, R9.reuse, R24 ;  /* 0x0000001809187220 */ /* 0x040fe40000410000 */
[----:B------:R-:W-:-:S02]  /*8e90*/  FFMA.FTZ R10, R9, R43, -R10 ;  /* 0x0000002b090a7223 */ /* 0x000fc4000001080a */
[----:B------:R-:W-:Y:S01]  /*8ea0*/  FFMA.FTZ R9, R45, R8, -R11 ;  /* 0x000000082d097223 */ /* 0x000fe2000001080b */
[----:B------:R-:W-:Y:S01]  /*8eb0*/  SHF.L.U32 R11, R41, 0x10, RZ ;  /* 0x00000010290b7819 */ /* 0x000fe200000006ff */
[----:B------:R-:W-:Y:S01]  /*8ec0*/  FMUL.FTZ R44, R45, R44 ;  /* 0x0000002c2d2c7220 */ /* 0x000fe20000410000 */
[----:B------:R-:W-:Y:S01]  /*8ed0*/  SHF.L.U32 R45, R39, 0x10, RZ ;  /* 0x00000010272d7819 */ /* 0x000fe200000006ff */
[----:B------:R-:W-:Y:S01]  /*8ee0*/  FFMA.FTZ R43, R40, R43, R24 ;  /* 0x0000002b282b7223 */ /* 0x000fe20000010018 */
[----:B------:R-:W-:Y:S01]  /*8ef0*/  LOP3.LUT R41, R41, 0xffff0000, RZ, 0xc0, !PT ;  /* 0xffff000029297812 */ /* 0x000fe200078ec0ff */
[----:B------:R-:W-:Y:S01]  /*8f00*/  FFMA.FTZ R44, R47, R8, R44 ;  /* 0x000000082f2c7223 */ /* 0x000fe2000001002c */
[----:B------:R-:W-:Y:S01]  /*8f10*/  LOP3.LUT R39, R39, 0xffff0000, RZ, 0xc0, !PT ;  /* 0xffff000027277812 */ /* 0x000fe200078ec0ff */
[-C--:B------:R-:W-:Y:S02]  /*8f20*/  FMUL.FTZ R8, R11, R46.reuse ;  /* 0x0000002e0b087220 */ /* 0x080fe40000410000 */
[----:B------:R-:W-:Y:S01]  /*8f30*/  FMUL.FTZ R46, R45, R46 ;  /* 0x0000002e2d2e7220 */ /* 0x000fe20000410000 */
[----:B------:R-:W-:Y:S01]  /*8f40*/  F2FP.BF16.PACK_AB R9, R44, R9 ;  /* 0x000000092c09723e */ /* 0x000fe200000010ff */
[----:B------:R-:W-:-:S02]  /*8f50*/  FMUL.FTZ R24, R41, R49 ;  /* 0x0000003129187220 */ /* 0x000fc40000410000 */
[----:B------:R-:W-:Y:S02]  /*8f60*/  FMUL.FTZ R49, R39, R49 ;  /* 0x0000003127317220 */ /* 0x000fe40000410000 */
[----:B------:R-:W-:Y:S02]  /*8f70*/  FFMA.FTZ R46, R11, R48, R46 ;  /* 0x000000300b2e7223 */ /* 0x000fe4000001002e */
[----:B------:R-:W-:Y:S02]  /*8f80*/  FFMA.FTZ R11, R39, R42, -R24 ;  /* 0x0000002a270b7223 */ /* 0x000fe40000010818 */
[----:B------:R-:W-:Y:S01]  /*8f90*/  FFMA.FTZ R45, R45, R48, -R8 ;  /* 0x000000302d2d7223 */ /* 0x000fe20000010808 */
[----:B------:R-:W-:Y:S01]  /*8fa0*/  F2FP.BF16.PACK_AB R8, R43, R10 ;  /* 0x0000000a2b08723e */ /* 0x000fe200000010ff */
[----:B------:R-:W-:-:S03]  /*8fb0*/  FFMA.FTZ R42, R41, R42, R49 ;  /* 0x0000002a292a7223 */ /* 0x000fc60000010031 */
[----:B------:R-:W-:Y:S02]  /*8fc0*/  F2FP.BF16.PACK_AB R10, R46, R45 ;  /* 0x0000002d2e0a723e */ /* 0x000fe400000010ff */
[----:B------:R-:W-:-:S05]  /*8fd0*/  F2FP.BF16.PACK_AB R11, R42, R11 ;  /* 0x0000000b2a0b723e */ /* 0x000fca00000010ff */
[----:B------:R1:W-:Y:S02]  /*8fe0*/  STS.128 [R12+0x2000], R8 ;  /* 0x002000080c007388 */ /* 0x0003e40000000c00 */
.L_x_109:
[----:B------:R-:W-:Y:S05]  /*8ff0*/  BSYNC B0 ;  /* 0x0000000000007941 */ /* 0x000fea0003800000 */
.L_x_108:
        /* <DEDUP_REMOVED lines=42> */
.L_x_111:
[----:B------:R-:W-:Y:S05]  /*92a0*/  BSYNC B0 ;  /* 0x0000000000007941 */ /* 0x000fea0003800000 */
.L_x_110:
        /* <DEDUP_REMOVED lines=42> */
.L_x_113:
[----:B------:R-:W-:Y:S05]  /*9550*/  BSYNC B0 ;  /* 0x0000000000007941 */ /* 0x000fea0003800000 */
.L_x_112:
        /* <DEDUP_REMOVED lines=42> */
.L_x_115:
[----:B------:R-:W-:Y:S05]  /*9800*/  BSYNC B0 ;  /* 0x0000000000007941 */ /* 0x000fea0003800000 */
.L_x_114:
[----:B------:R-:W-:-:S04]  /*9810*/  IADD3 R13, R13, 0x50, RZ ;  /* 0x000000500d0d7810 */ /* 0x000fc80007ffe0ff */
[----:B------:R-:W-:-:S13]  /*9820*/  ISETP.GE.AND P0, PT, R13, c[0x0][0x27c], PT ;  /* 0x00009f000d007a0c */ /* 0x000fda0003f06270 */
        /* <DEDUP_REMOVED lines=13> */
[-C--:B------:R-:W-:Y:S01]  /*9900*/  FMUL.FTZ R10, R15, R13.reuse ;  /* 0x0000000d0f0a7220 */ /* 0x080fe20000410000 */
[----:B------:R-:W-:Y:S01]  /*9910*/  LOP3.LUT R31, R11, 0xffff0000, RZ, 0xc0, !PT ;  /* 0xffff00000b1f7812 */ /* 0x000fe200078ec0ff */
[----:B------:R-:W-:Y:S02]  /*9920*/  FMUL.FTZ R11, R25, R26 ;  /* 0x0000001a190b7220 */ /* 0x000fe40000410000 */
[C---:B------:R-:W-:Y:S02]  /*9930*/  FMUL.FTZ R13, R9.reuse, R13 ;  /* 0x0000000d090d7220 */ /* 0x040fe40000410000 */
[----:B------:R-:W-:Y:S02]  /*9940*/  FFMA.FTZ R10, R9, R24, -R10 ;  /* 0x00000018090a7223 */ /* 0x000fe4000001080a */
[----:B------:R-:W-:Y:S01]  /*9950*/  FFMA.FTZ R9, R27, R8, -R11 ;  /* 0x000000081b097223 */ /* 0x000fe2000001080b */
[----:B------:R-:W-:Y:S01]  /*9960*/  SHF.L.U32 R11, R23, 0x10, RZ ;  /* 0x00000010170b7819 */ /* 0x000fe200000006ff */
[----:B------:R-:W-:Y:S01]  /*9970*/  FFMA.FTZ R13, R15, R24, R13 ;  /* 0x000000180f0d7223 */ /* 0x000fe2000001000d */
[----:B------:R-:W-:Y:S01]  /*9980*/  SHF.L.U32 R15, R14, 0x10, RZ ;  /* 0x000000100e0f7819 */ /* 0x000fe200000006ff */
[----:B------:R-:W-:Y:S01]  /*9990*/  FMUL.FTZ R26, R27, R26 ;  /* 0x0000001a1b1a7220 */ /* 0x000fe20000410000 */
[----:B------:R-:W-:-:S02]  /*99a0*/  LOP3.LUT R23, R23, 0xffff0000, RZ, 0xc0, !PT ;  /* 0xffff000017177812 */ /* 0x000fc400078ec0ff */
[----:B------:R-:W-:Y:S01]  /*99b0*/  LOP3.LUT R14, R14, 0xffff0000, RZ, 0xc0, !PT ;  /* 0xffff00000e0e7812 */ /* 0x000fe200078ec0ff */
[----:B------:R-:W-:Y:S02]  /*99c0*/  FFMA.FTZ R26, R25, R8, R26 ;  /* 0x00000008191a7223 */ /* 0x000fe4000001001a */
[-C--:B------:R-:W-:Y:S02]  /*99d0*/  FMUL.FTZ R8, R11, R29.reuse ;  /* 0x0000001d0b087220 */ /* 0x080fe40000410000 */
[----:B------:R-:W-:Y:S01]  /*99e0*/  FMUL.FTZ R29, R15, R29 ;  /* 0x0000001d0f1d7220 */ /* 0x000fe20000410000 */
[----:B------:R-:W-:Y:S01]  /*99f0*/  F2FP.BF16.PACK_AB R9, R26, R9 ;  /* 0x000000091a09723e */ /* 0x000fe200000010ff */
[-C--:B------:R-:W-:Y:S02]  /*9a00*/  FMUL.FTZ R25, R23, R31.reuse ;  /* 0x0000001f17197220 */ /* 0x080fe40000410000 */
[----:B------:R-:W-:Y:S02]  /*9a10*/  FMUL.FTZ R31, R14, R31 ;  /* 0x0000001f0e1f7220 */ /* 0x000fe40000410000 */
[----:B------:R-:W-:Y:S01]  /*9a20*/  FFMA.FTZ R15, R15, R30, -R8 ;  /* 0x0000001e0f0f7223 */ /* 0x000fe20000010808 */
[----:B------:R-:W-:Y:S01]  /*9a30*/  F2FP.BF16.PACK_AB R8, R13, R10 ;  /* 0x0000000a0d08723e */ /* 0x000fe200000010ff */
[----:B------:R-:W-:-:S02]  /*9a40*/  FFMA.FTZ R30, R11, R30, R29 ;  /* 0x0000001e0b1e7223 */ /* 0x000fc4000001001d */
[-C--:B------:R-:W-:Y:S02]  /*9a50*/  FFMA.FTZ R11, R14, R28.reuse, -R25 ;  /* 0x0000001c0e0b7223 */ /* 0x080fe40000010819 */
[----:B------:R-:W-:Y:S01]  /*9a60*/  FFMA.FTZ R28, R23, R28, R31 ;  /* 0x0000001c171c7223 */ /* 0x000fe2000001001f */
[----:B------:R-:W-:-:S04]  /*9a70*/  F2FP.BF16.PACK_AB R10, R30, R15 ;  /* 0x0000000f1e0a723e */ /* 0x000fc800000010ff */
[----:B------:R-:W-:-:S05]  /*9a80*/  F2FP.BF16.PACK_AB R11, R28, R11 ;  /* 0x0000000b1c0b723e */ /* 0x000fca00000010ff */
[----:B------:R1:W-:Y:S01]  /*9a90*/  STS.128 [R12+0xa000], R8 ;  /* 0x00a000080c007388 */ /* 0x0003e20000000c00 */
[----:B------:R-:W-:Y:S05]  /*9aa0*/  BRA `(.L_x_105) ;  /* 0x00002f9000007947 */ /* 0x000fea0003800000 */
.L_x_90:
        /* <DEDUP_REMOVED lines=17> */
[----:B------:R-:W-:Y:S01]  /*9bc0*/  IADD3 R8, R23, 0x40, RZ ;  /* 0x0000004017087810 */ /* 0x000fe20007ffe0ff */
[----:B------:R-:W-:Y:S01]  /*9bd0*/  CS2R R36, SRZ ;  /* 0x0000000000247805 */ /* 0x000fe2000001ff00 */
[----:B------:R-:W-:-:S02]  /*9be0*/  ISETP.GE.AND P1, PT, R9, c[0x0][0x27c], PT ;  /* 0x00009f0009007a0c */ /* 0x000fc40003f26270 */
[----:B------:R-:W-:Y:S02]  /*9bf0*/  ISETP.GE.AND P0, PT, R8, c[0x0][0x27c], PT ;  /* 0x00009f0008007a0c */ /* 0x000fe40003f06270 */
[----:B------:R-:W-:-:S09]  /*9c00*/  ISETP.GE.AND P2, PT, R23, c[0x0][0x27c], PT ;  /* 0x00009f0017007a0c */ /* 0x000fd20003f46270 */
[----:B------:R-:W-:Y:S02]  /*9c10*/  @!P1 SHF.R.S32.HI R26, RZ, 0x1f, R9 ;  /* 0x0000001fff1a9819 */ /* 0x000fe40000011409 */
[----:B------:R-:W-:Y:S02]  /*9c20*/  @!P0 SHF.R.S32.HI R25, RZ, 0x1f, R8 ;  /* 0x0000001fff198819 */ /* 0x000fe40000011408 */
[----:B------:R-:W-:Y:S01]  /*9c30*/  @!P1 LEA.HI R26, R26, R9, RZ, 0x3 ;  /* 0x000000091a1a9211 */ /* 0x000fe200078f18ff */
[--C-:B------:R-:W-:Y:S01]  /*9c40*/  @!P2 IMAD.WIDE R28, R23, 0x2, R52.reuse ;  /* 0x00000002171ca825 */ /* 0x100fe200078e0234 */
[----:B------:R-:W-:Y:S02]  /*9c50*/  @!P0 LEA.HI R25, R25, R8, RZ, 0x3 ;  /* 0x0000000819198211 */ /* 0x000fe400078f18ff */
[----:B------:R-:W-:Y:S02]  /*9c60*/  @!P1 LOP3.LUT R26, R26, 0xfffffff8, RZ, 0xc0, !PT ;  /* 0xfffffff81a1a9812 */ /* 0x000fe400078ec0ff */
[----:B------:R-:W-:Y:S01]  /*9c70*/  @!P0 LOP3.LUT R25, R25, 0xfffffff8, RZ, 0xc0, !PT ;  /* 0xfffffff819198812 */ /* 0x000fe200078ec0ff */
[----:B------:R1:W5:Y:S01]  /*9c80*/  @!P2 LD.E.128 R36, [R28.64] ;  /* 0x000000061c24a980 */ /* 0x000362000c101d00 */
[----:B------:R-:W-:Y:S01]  /*9c90*/  CS2R R10, SRZ ;  /* 0x00000000000a7805 */ /* 0x000fe2000001ff00 */
[C---:B------:R-:W-:Y:S01]  /*9ca0*/  @!P1 IMAD.WIDE R50, R26.reuse, 0x2, R52 ;  /* 0x000000021a329825 */ /* 0x040fe200078e0234 */
[----:B------:R-:W-:Y:S01]  /*9cb0*/  CS2R R8, SRZ ;  /* 0x0000000000087805 */ /* 0x000fe2000001ff00 */
[----:B------:R-:W-:Y:S01]  /*9cc0*/  CS2R R42, SRZ ;  /* 0x00000000002a7805 */ /* 0x000fe2000001ff00 */
[----:B------:R-:W-:Y:S01]  /*9cd0*/  CS2R R40, SRZ ;  /* 0x0000000000287805 */ /* 0x000fe2000001ff00 */
[----:B------:R-:W-:Y:S01]  /*9ce0*/  CS2R R14, SRZ ;  /* 0x00000000000e7805 */ /* 0x000fe2000001ff00 */
[----:B------:R-:W-:Y:S01]  /*9cf0*/  CS2R R12, SRZ ;  /* 0x00000000000c7805 */ /* 0x000fe2000001ff00 */
[--C-:B------:R-:W-:Y:S01]  /*9d00*/  @!P1 IMAD.WIDE R26, R26, 0x2, R44.reuse ;  /* 0x000000021a1a9825 */ /* 0x100fe200078e022c */
[----:B------:R-:W-:Y:S01]  /*9d10*/  CS2R R34, SRZ ;  /* 0x0000000000227805 */ /* 0x000fe2000001ff00 */
[----:B------:R-:W-:Y:S01]  /*9d20*/  CS2R R32, SRZ ;  /* 0x0000000000207805 */ /* 0x000fe2000001ff00 */
[----:B------:R-:W-:Y:S01]  /*9d30*/  CS2R R30, SRZ ;  /* 0x00000000001e7805 */ /* 0x000fe2000001ff00 */
[C---:B------:R-:W-:Y:S01]  /*9d40*/  @!P0 IMAD.WIDE R54, R25.reuse, 0x2, R44 ;  /* 0x0000000219368825 */ /* 0x040fe200078e022c */
[----:B------:R2:W5:Y:S03]  /*9d50*/  @!P1 LD.E.128 R40, [R50.64] ;  /* 0x0000000632289980 */ /* 0x000566000c101d00 */
[----:B------:R-:W-:Y:S01]  /*9d60*/  @!P0 IMAD.WIDE R52, R25, 0x2, R52 ;  /* 0x0000000219348825 */ /* 0x000fe200078e0234 */
[----:B------:R2:W5:Y:S03]  /*9d70*/  @!P1 LD.E.128 R12, [R26.64] ;  /* 0x000000061a0c9980 */ /* 0x000566000c101d00 */
[----:B------:R-:W-:Y:S01]  /*9d80*/  @!P2 IMAD.WIDE R44, R23, 0x2, R44 ;  /* 0x00000002172ca825 */ /* 0x000fe200078e022c */
[----:B------:R2:W5:Y:S01]  /*9d90*/  @!P0 LD.E.128 R32, [R52.64] ;  /* 0x0000000634208980 */ /* 0x000562000c101d00 */
[----:B-1----:R-:W-:-:S03]  /*9da0*/  CS2R R28, SRZ ;  /* 0x00000000001c7805 */ /* 0x002fc6000001ff00 */
[----:B------:R2:W5:Y:S04]  /*9db0*/  @!P2 LD.E.128 R8, [R44.64] ;  /* 0x000000062c08a980 */ /* 0x000568000c101d00 */
[----:B------:R2:W5:Y:S02]  /*9dc0*/  @!P0 LD.E.128 R28, [R54.64] ;  /* 0x00000006361c8980 */ /* 0x000564000c101d00 */
.L_x_117:
[----:B------:R-:W-:Y:S05]  /*9dd0*/  BSYNC B0 ;  /* 0x0000000000007941 */ /* 0x000fea0003800000 */
.L_x_116:
[----:B--2--5:R-:W-:Y:S01]  /*9de0*/  IMAD.MOV.U32 R51, RZ, RZ, R8 ;  /* 0x000000ffff337224 */ /* 0x024fe200078e0008 */
[----:B------:R-:W-:Y:S01]  /*9df0*/  SHF.R.U64 R44, R8, 0x10, R9 ;  /* 0x00000010082c7819 */ /* 0x000fe20000001209 */
[----:B------:R-:W-:Y:S01]  /*9e00*/  IMAD R85, R85, -0x80, R46 ;  /* 0xffffff8055557824 */ /* 0x000fe200078e022e */
[--C-:B------:R-:W-:Y:S01]  /*9e10*/  SHF.R.U64 R48, R36, 0x10, R37.reuse ;  /* 0x0000001024307819 */ /* 0x100fe20000001225 */
[----:B------:R-:W-:Y:S01]  /*9e20*/  IMAD.MOV.U32 R68, RZ, RZ, R37 ;  /* 0x000000ffff447224 */ /* 0x000fe200078e0025 */
[----:B------:R-:W-:Y:S01]  /*9e30*/  PRMT R44, R51, 0x5410, R44 ;  /* 0x00005410332c7816 */ /* 0x000fe2000000002c */
[----:B------:R-:W-:Y:S01]  /*9e40*/  IMAD.MOV.U32 R67, RZ, RZ, R38 ;  /* 0x000000ffff437224 */ /* 0x000fe200078e0026 */
[----:B------:R-:W-:Y:S01]  /*9e50*/  IMNMX R51, R85, 0x80, PT ;  /* 0x0000008055337817 */ /* 0x000fe20003800200 */
[----:B------:R-:W-:Y:S01]  /*9e60*/  IMAD.MOV.U32 R61, RZ, RZ, R43 ;  /* 0x000000ffff3d7224 */ /* 0x000fe200078e002b */
[----:B------:R-:W-:Y:S01]  /*9e70*/  SHF.R.U32.HI R47, RZ, 0x10, R37 ;  /* 0x00000010ff2f7819 */ /* 0x000fe20000011625 */
[--C-:B------:R-:W-:Y:S01]  /*9e80*/  IMAD.MOV.U32 R65, RZ, RZ, R39.reuse ;  /* 0x000000ffff417224 */ /* 0x100fe200078e0027 */
[----:B------:R-:W-:Y:S01]  /*9e90*/  ISETP.GE.AND P0, PT, R24, R51, PT ;  /* 0x000000331800720c */ /* 0x000fe20003f06270 */
[----:B------:R-:W-:Y:S01]  /*9ea0*/  IMAD.MOV.U32 R64, RZ, RZ, R40 ;  /* 0x000000ffff407224 */ /* 0x000fe200078e0028 */
[----:B------:R-:W-:Y:S01]  /*9eb0*/  SHF.R.U64 R66, R38, 0x10, R39 ;  /* 0x0000001026427819 */ /* 0x000fe20000001227 */
[----:B------:R-:W-:Y:S01]  /*9ec0*/  IMAD.MOV.U32 R62, RZ, RZ, R42 ;  /* 0x000000ffff3e7224 */ /* 0x000fe200078e002a */
[----:B------:R-:W-:Y:S01]  /*9ed0*/  SHF.R.U64 R38, R42, 0x10, R43 ;  /* 0x000000102a267819 */ /* 0x000fe2000000122b */
[----:B------:R-:W-:Y:S01]  /*9ee0*/  IMAD.MOV.U32 R63, RZ, RZ, R41 ;  /* 0x000000ffff3f7224 */ /* 0x000fe200078e0029 */
[----:B------:R-:W-:Y:S01]  /*9ef0*/  SHF.R.U32.HI R37, RZ, 0x10, R43 ;  /* 0x00000010ff257819 */ /* 0x000fe2000001162b */
[----:B------:R-:W-:Y:S01]  /*9f00*/  IMAD.MOV.U32 R43, RZ, RZ, R9 ;  /* 0x000000ffff2b7224 */ /* 0x000fe200078e0009 */
[----:B------:R-:W-:Y:S01]  /*9f10*/  SHF.R.U32.HI R45, RZ, 0x10, R39 ;  /* 0x00000010ff2d7819 */ /* 0x000fe20000011627 */
[----:B------:R-:W-:Y:S01]  /*9f20*/  IMAD.MOV.U32 R69, RZ, RZ, R36 ;  /* 0x000000ffff457224 */ /* 0x000fe200078e0024 */
[----:B------:R-:W-:Y:S01]  /*9f30*/  SHF.R.U32.HI R8, RZ, 0x10, R9 ;  /* 0x00000010ff087819 */ /* 0x000fe20000011609 */
[----:B------:R-:W-:Y:S01]  /*9f40*/  IMAD.MOV.U32 R9, RZ, RZ, R10 ;  /* 0x000000ffff097224 */ /* 0x000fe200078e000a */
[----:B------:R-:W-:Y:S01]  /*9f50*/  SHF.R.U64 R40, R40, 0x10, R41 ;  /* 0x0000001028287819 */ /* 0x000fe20000001229 */
[----:B------:R-:W-:Y:S01]  /*9f60*/  IMAD.MOV.U32 R55, RZ, RZ, R35 ;  /* 0x000000ffff377224 */ /* 0x000fe200078e0023 */
[----:B------:R-:W-:Y:S01]  /*9f70*/  SHF.R.U32.HI R39, RZ, 0x10, R41 ;  /* 0x00000010ff277819 */ /* 0x000fe20000011629 */
[--C-:B------:R-:W-:Y:S01]  /*9f80*/  IMAD.MOV.U32 R41, RZ, RZ, R11.reuse ;  /* 0x000000ffff297224 */ /* 0x100fe200078e000b */
[--C-:B------:R-:W-:Y:S01]  /*9f90*/  SHF.R.U64 R42, R10, 0x10, R11.reuse ;  /* 0x000000100a2a7819 */ /* 0x100fe2000000120b */
[----:B------:R-:W-:Y:S01]  /*9fa0*/  IMAD.MOV.U32 R60, RZ, RZ, R32 ;  /* 0x000000ffff3c7224 */ /* 0x000fe200078e0020 */
[----:B------:R-:W-:Y:S01]  /*9fb0*/  SHF.R.U32.HI R10, RZ, 0x10, R11 ;  /* 0x00000010ff0a7819 */ /* 0x000fe2000001160b */
[----:B------:R-:W-:Y:S01]  /*9fc0*/  IMAD.MOV.U32 R11, RZ, RZ, R12 ;  /* 0x000000ffff0b7224 */ /* 0x000fe200078e000c */
[--C-:B------:R-:W-:Y:S01]  /*9fd0*/  SHF.R.U64 R56, R34, 0x10, R35.reuse ;  /* 0x0000001022387819 */ /* 0x100fe20000001223 */
[----:B------:R-:W-:Y:S01]  /*9fe0*/  IMAD.MOV.U32 R57, RZ, RZ, R34 ;  /* 0x000000ffff397224 */ /* 0x000fe200078e0022 */
[----:B------:R-:W-:Y:S01]  /*9ff0*/  SHF.R.U32.HI R54, RZ, 0x10, R35 ;  /* 0x00000010ff367819 */ /* 0x000fe20000011623 */
[--C-:B------:R-:W-:Y:S01]  /*a000*/  IMAD.MOV.U32 R35, RZ, RZ, R13.reuse ;  /* 0x000000ffff237224 */ /* 0x100fe200078e000d */
[----:B------:R-:W-:Y:S01]  /*a010*/  SHF.R.U64 R36, R12, 0x10, R13 ;  /* 0x000000100c247819 */ /* 0x000fe2000000120d */
        /* <DEDUP_REMOVED lines=11> */
[----:B------:R-:W-:Y:S01]  /*a0d0*/  SHF.R.U64 R28, R28, 0x10, R29 ;  /* 0x000000101c1c7819 */ /* 0x000fe2000000121d */
[----:B------:R-:W-:Y:S01]  /*a0e0*/  IMAD.MOV.U32 R25, RZ, RZ, R31 ;  /* 0x000000ffff197224 */ /* 0x000fe200078e001f */
[----:B------:R-:W-:Y:S01]  /*a0f0*/  SHF.R.U32.HI R50, RZ, 0x10, R29 ;  /* 0x00000010ff327819 */ /* 0x000fe2000001161d */
[----:B------:R-:W-:-:S04]  /*a100*/  DEPBAR.LE SB0, 0x1 ;  /* 0x000080400000791a */ /* 0x000fc80000000000 */
[--C-:B------:R-:W-:Y:S01]  /*a110*/  SHF.R.U64 R26, R30, 0x10, R31.reuse ;  /* 0x000000101e1a7819 */ /* 0x100fe2000000121f */
[----:B------:R-:W-:Y:S01]  /*a120*/  BSSY B1, `(.L_x_118) ;  /* 0x0000151000017945 */ /* 0x000fe20003800000 */
[----:B------:R-:W-:Y:S02]  /*a130*/  SHF.R.U32.HI R52, RZ, 0x10, R31 ;  /* 0x00000010ff347819 */ /* 0x000fe4000001161f */
        /* <DEDUP_REMOVED lines=22> */
[----:B------:R-:W-:Y:S01]  /*a2a0*/  PRMT R25, R25, 0x5410, R52 ;  /* 0x0000541019197816 */ /* 0x000fe20000000034 */
[----:B------:R-:W-:Y:S06]  /*a2b0*/  BAR.SYNC.DEFER_BLOCKING 0x0 ;  /* 0x0000000000007b1d */ /* 0x000fec0000010000 */
[----:B------:R-:W-:Y:S05]  /*a2c0*/  @P0 BRA `(.L_x_119) ;  /* 0x0000136000000947 */ /* 0x000fea0003800000 */
[----:B------:R-:W-:Y:S01]  /*a2d0*/  ISETP.GE.AND P0, PT, R23, c[0x0][0x27c], PT ;  /* 0x00009f0017007a0c */ /* 0x000fe20003f06270 */
[----:B------:R-:W-:-:S12]  /*a2e0*/  BSSY B0, `(.L_x_120) ;  /* 0x0000060000007945 */ /* 0x000fd80003800000 */
[----:B------:R-:W-:Y:S05]  /*a2f0*/  @P0 BRA `(.L_x_121) ;  /* 0x000005e000000947 */ /* 0x000fea0003800000 */
[----:B------:R-:W-:Y:S01]  /*a300*/  IMAD.MOV.U32 R14, RZ, RZ, c[0x0][0x27c] ;  /* 0x00009f00ff0e7624 */ /* 0x000fe200078e00ff */
[----:B------:R-:W-:Y:S01]  /*a310*/  SHF.L.U32 R10, R21, 0x9, RZ ;  /* 0x00000009150a7819 */ /* 0x000fe200000006ff */
[----:B------:R-:W-:Y:S01]  /*a320*/  IMAD.SHL.U32 R12, R24, 0x40, RZ ;  /* 0x00000040180c7824 */ /* 0x000fe200078e00ff */
[----:B------:R-:W-:Y:S01]  /*a330*/  LOP3.LUT R59, R46, 0xffff0000, RZ, 0xc0, !PT ;  /* 0xffff00002e3b7812 */ /* 0x000fe200078ec0ff */
[----:B------:R-:W-:Y:S01]  /*a340*/  IMAD.U32 R58, R42, 0x10000, RZ ;  /* 0x000100002a3a7824 */ /* 0x000fe200078e00ff */
[----:B------:R-:W-:Y:S01]  /*a350*/  LEA.HI R14, R14, R49, RZ, 0x1d ;  /* 0x000000310e0e7211 */ /* 0x000fe200078fe8ff */
[----:B------:R-:W-:Y:S01]  /*a360*/  IMAD.U32 R60, R46, 0x10000, RZ ;  /* 0x000100002e3c7824 */ /* 0x000fe200078e00ff */
[----:B------:R-:W-:Y:S01]  /*a370*/  LOP3.LUT R12, R12, 0x1c0, RZ, 0xc0, !PT ;  /* 0x000001c00c0c7812 */ /* 0x000fe200078ec0ff */
[----:B------:R-:W-:Y:S01]  /*a380*/  IMAD.U32 R68, R44, 0x10000, RZ ;  /* 0x000100002c447824 */ /* 0x000fe200078e00ff */
[----:B------:R-:W-:Y:S01]  /*a390*/  SHF.R.S32.HI R9, RZ, 0x1f, R14 ;  /* 0x0000001fff097819 */ /* 0x000fe2000001140e */
[----:B------:R-:W-:Y:S01]  /*a3a0*/  IMAD.SHL.U32 R8, R14, 0x8, RZ ;  /* 0x000000080e087824 */ /* 0x000fe200078e00ff */
[----:B------:R-:W-:Y:S01]  /*a3b0*/  SHF.R.U32.HI R11, RZ, 0x3, R12 ;  /* 0x00000003ff0b7819 */ /* 0x000fe2000001160c */
[----:B------:R-:W-:Y:S01]  /*a3c0*/  IMAD.U32 R63, R47, 0x10000, RZ ;  /* 0x000100002f3f7824 */ /* 0x000fe200078e00ff */
[----:B------:R-:W-:-:S02]  /*a3d0*/  LEA.HI R9, R9, R14, RZ, 0x3 ;  /* 0x0000000e09097211 */ /* 0x000fc400078f18ff */
[C---:B------:R-:W-:Y:S02]  /*a3e0*/  LOP3.LUT R8, R12.reuse, 0x38, R8, 0xf8, !PT ;  /* 0x000000380c087812 */ /* 0x040fe400078ef808 */
[----:B------:R-:W-:Y:S02]  /*a3f0*/  SHF.L.U32 R9, R9, 0xa, RZ ;  /* 0x0000000a09097819 */ /* 0x000fe400000006ff */
[----:B------:R-:W-:Y:S02]  /*a400*/  LOP3.LUT R52, R12, 0x38, R23, 0xf8, !PT ;  /* 0x000000380c347812 */ /* 0x000fe400078ef817 */
[----:B------:R-:W-:Y:S02]  /*a410*/  LOP3.LUT R8, R8, R11, RZ, 0x3c, !PT ;  /* 0x0000000b08087212 */ /* 0x000fe400078e3cff */
[----:B------:R-:W-:Y:S02]  /*a420*/  LOP3.LUT R9, R9, 0x7fffe000, RZ, 0xc0, !PT ;  /* 0x7fffe00009097812 */ /* 0x000fe400078ec0ff */
[----:B------:R-:W-:-:S02]  /*a430*/  LOP3.LUT R52, R10, R52, R11, 0xf6, !PT ;  /* 0x000000340a347212 */ /* 0x000fc400078ef60b */
[----:B------:R-:W-:Y:S02]  /*a440*/  IADD3 R8, R8, R9, R10 ;  /* 0x0000000908087210 */ /* 0x000fe40007ffe00a */
[----:B------:R-:W-:Y:S01]  /*a450*/  SHF.L.U32 R70, R48, 0x10, RZ ;  /* 0x0000001030467819 */ /* 0x000fe200000006ff */
[----:B------:R-:W-:Y:S01]  /*a460*/  IMAD.SHL.U32 R52, R52, 0x2, RZ ;  /* 0x0000000234347824 */ /* 0x000fe200078e00ff */
[----:B------:R-:W-:Y:S02]  /*a470*/  SHF.L.U32 R50, R8, 0x1, RZ ;  /* 0x0000000108327819 */ /* 0x000fe400000006ff */
[----:B------:R-:W-:Y:S02]  /*a480*/  LOP3.LUT R67, R47, 0xffff0000, RZ, 0xc0, !PT ;  /* 0xffff00002f437812 */ /* 0x000fe400078ec0ff */
[----:B------:R-:W1:Y:S04]  /*a490*/  LDS.128 R12, [R52+0xc100] ;  /* 0x00c10000340c7984 */ /* 0x000e680000000c00 */
[----:B------:R-:W2:Y:S01]  /*a4a0*/  LDS.128 R8, [R50+0xc100] ;  /* 0x00c1000032087984 */ /* 0x000ea20000000c00 */
[C---:B-1----:R-:W-:Y:S01]  /*a4b0*/  IMAD.U32 R53, R12.reuse, 0x10000, RZ ;  /* 0x000100000c357824 */ /* 0x042fe200078e00ff */
[----:B------:R-:W-:Y:S01]  /*a4c0*/  LOP3.LUT R54, R12, 0xffff0000, RZ, 0xc0, !PT ;  /* 0xffff00000c367812 */ /* 0x000fe200078ec0ff */
[----:B------:R-:W-:Y:S01]  /*a4d0*/  IMAD.U32 R57, R14, 0x10000, RZ ;  /* 0x000100000e397824 */ /* 0x000fe200078e00ff */
[----:B------:R-:W-:-:S02]  /*a4e0*/  SHF.L.U32 R56, R13, 0x10, RZ ;  /* 0x000000100d387819 */ /* 0x000fc400000006ff */
[----:B------:R-:W-:Y:S02]  /*a4f0*/  LOP3.LUT R12, R13, 0xffff0000, RZ, 0xc0, !PT ;  /* 0xffff00000d0c7812 */ /* 0x000fe400078ec0ff */
[----:B------:R-:W-:Y:S02]  /*a500*/  LOP3.LUT R55, R14, 0xffff0000, RZ, 0xc0, !PT ;  /* 0xffff00000e377812 */ /* 0x000fe400078ec0ff */
[----:B--2---:R-:W-:Y:S02]  /*a510*/  SHF.L.U32 R61, R10, 0x10, RZ ;  /* 0x000000100a3d7819 */ /* 0x004fe400000006ff */
[C---:B------:R-:W-:Y:S02]  /*a520*/  SHF.L.U32 R13, R15.reuse, 0x10, RZ ;  /* 0x000000100f0d7819 */ /* 0x040fe400000006ff */
[----:B------:R-:W-:Y:S01]  /*a530*/  LOP3.LUT R14, R15, 0xffff0000, RZ, 0xc0, !PT ;  /* 0xffff00000f0e7812 */ /* 0x000fe200078ec0ff */
[C---:B------:R-:W-:Y:S01]  /*a540*/  IMAD.U32 R15, R8.reuse, 0x10000, RZ ;  /* 0x00010000080f7824 */ /* 0x040fe200078e00ff */
[----:B------:R-:W-:Y:S01]  /*a550*/  LOP3.LUT R65, R8, 0xffff0000, RZ, 0xc0, !PT ;  /* 0xffff000008417812 */ /* 0x000fe200078ec0ff */
[----:B------:R-:W-:Y:S01]  /*a560*/  FMUL.FTZ R62, R61, R58 ;  /* 0x0000003a3d3e7220 */ /* 0x000fe20000410000 */
[----:B------:R-:W-:Y:S01]  /*a570*/  SHF.L.U32 R8, R9, 0x10, RZ ;  /* 0x0000001009087819 */ /* 0x000fe200000006ff */
[-C--:B------:R-:W-:Y:S01]  /*a580*/  FMUL.FTZ R61, R61, R60.reuse ;  /* 0x0000003c3d3d7220 */ /* 0x080fe20000410000 */
[----:B------:R-:W-:Y:S01]  /*a590*/  LOP3.LUT R64, R9, 0xffff0000, RZ, 0xc0, !PT ;  /* 0xffff000009407812 */ /* 0x000fe200078ec0ff */
[----:B------:R-:W-:Y:S01]  /*a5a0*/  FFMA.FTZ R62, R57, R60, -R62 ;  /* 0x0000003c393e7223 */ /* 0x000fe2000001083e */
[----:B------:R-:W-:Y:S01]  /*a5b0*/  SHF.L.U32 R9, R11, 0x10, RZ ;  /* 0x000000100b097819 */ /* 0x000fe200000006ff */
[----:B------:R-:W-:Y:S01]  /*a5c0*/  FFMA.FTZ R57, R57, R58, R61 ;  /* 0x0000003a39397223 */ /* 0x000fe2000001003d */
[----:B------:R-:W-:-:S02]  /*a5d0*/  LOP3.LUT R66, R11, 0xffff0000, RZ, 0xc0, !PT ;  /* 0xffff00000b427812 */ /* 0x000fc400078ec0ff */
[----:B------:R-:W-:Y:S02]  /*a5e0*/  LOP3.LUT R10, R10, 0xffff0000, RZ, 0xc0, !PT ;  /* 0xffff00000a0a7812 */ /* 0x000fe400078ec0ff */
[----:B------:R-:W-:Y:S02]  /*a5f0*/  LOP3.LUT R11, R42, 0xffff0000, RZ, 0xc0, !PT ;  /* 0xffff00002a0b7812 */ /* 0x000fe400078ec0ff */
[----:B------:R-:W-:-:S03]  /*a600*/  LOP3.LUT R58, R44, 0xffff0000, RZ, 0xc0, !PT ;  /* 0xffff00002c3a7812 */ /* 0x000fc600078ec0ff */
[C---:B------:R-:W-:Y:S02]  /*a610*/  FMUL.FTZ R60, R10.reuse, R11 ;  /* 0x0000000b0a3c7220 */ /* 0x040fe40000410000 */
[-C--:B------:R-:W-:Y:S02]  /*a620*/  FMUL.FTZ R10, R10, R59.reuse ;  /* 0x0000003b0a0a7220 */ /* 0x080fe40000410000 */
[----:B------:R-:W-:Y:S02]  /*a630*/  FFMA.FTZ R59, R55, R59, -R60 ;  /* 0x0000003b373b7223 */ /* 0x000fe4000001083c */
[C---:B------:R-:W-:Y:S02]  /*a640*/  FMUL.FTZ R60, R15.reuse, R68 ;  /* 0x000000440f3c7220 */ /* 0x040fe40000410000 */
[-C--:B------:R-:W-:Y:S02]  /*a650*/  FMUL.FTZ R15, R15, R70.reuse ;  /* 0x000000460f0f7220 */ /* 0x080fe40000410000 */
[----:B------:R-:W-:Y:S01]  /*a660*/  FFMA.FTZ R10, R55, R11, R10 ;  /* 0x0000000b370a7223 */ /* 0x000fe2000001000a */
[----:B------:R-:W-:Y:S01]  /*a670*/  LOP3.LUT R55, R48, 0xffff0000, RZ, 0xc0, !PT ;  /* 0xffff000030377812 */ /* 0x000fe200078ec0ff */
[----:B------:R-:W-:Y:S01]  /*a680*/  FFMA.FTZ R60, R53, R70, -R60 ;  /* 0x00000046353c7223 */ /* 0x000fe2000001083c */
[----:B------:R-:W-:Y:S01]  /*a690*/  SHF.L.U32 R11, R43, 0x10, RZ ;  /* 0x000000102b0b7819 */ /* 0x000fe200000006ff */
[----:B------:R-:W-:Y:S01]  /*a6a0*/  FFMA.FTZ R53, R53, R68, R15 ;  /* 0x0000004435357223 */ /* 0x000fe2000001000f */
[----:B------:R-:W-:Y:S01]  /*a6b0*/  SHF.L.U32 R70, R45, 0x10, RZ ;  /* 0x000000102d467819 */ /* 0x000fe200000006ff */
[C---:B------:R-:W-:Y:S01]  /*a6c0*/  FMUL.FTZ R15, R65.reuse, R58 ;  /* 0x0000003a410f7220 */ /* 0x040fe20000410000 */
[----:B------:R-:W-:Y:S01]  /*a6d0*/  F2FP.BF16.PACK_AB R10, R10, R57 ;  /* 0x000000390a0a723e */ /* 0x000fe200000010ff */
[----:B------:R-:W-:-:S02]  /*a6e0*/  FMUL.FTZ R65, R65, R55 ;  /* 0x0000003741417220 */ /* 0x000fc40000410000 */
[----:B------:R-:W-:Y:S02]  /*a6f0*/  FFMA.FTZ R55, R54, R55, -R15 ;  /* 0x0000003736377223 */ /* 0x000fe4000001080f */
[C---:B------:R-:W-:Y:S02]  /*a700*/  FMUL.FTZ R61, R8.reuse, R11 ;  /* 0x0000000b083d7220 */ /* 0x040fe40000410000 */
[-C--:B------:R-:W-:Y:S02]  /*a710*/  FMUL.FTZ R15, R8, R63.reuse ;  /* 0x0000003f080f7220 */ /* 0x080fe40000410000 */
[C---:B------:R-:W-:Y:S02]  /*a720*/  IMAD.U32 R68, R41.reuse, 0x10000, RZ ;  /* 0x0001000029447824 */ /* 0x040fe400078e00ff */
[----:B------:R-:W-:Y:S02]  /*a730*/  FFMA.FTZ R8, R54, R58, R65 ;  /* 0x0000003a36087223 */ /* 0x000fe40000010041 */
[C---:B------:R-:W-:Y:S01]  /*a740*/  FFMA.FTZ R58, R56.reuse, R63, -R61 ;  /* 0x0000003f383a7223 */ /* 0x040fe2000001083d */
[----:B------:R-:W-:Y:S01]  /*a750*/  LOP3.LUT R61, R41, 0xffff0000, RZ, 0xc0, !PT ;  /* 0xffff0000293d7812 */ /* 0x000fe200078ec0ff */
[----:B------:R-:W-:Y:S01]  /*a760*/  FFMA.FTZ R56, R56, R11, R15 ;  /* 0x0000000b38387223 */ /* 0x000fe2000001000f */
[----:B------:R-:W-:Y:S01]  /*a770*/  LOP3.LUT R15, R45, 0xffff0000, RZ, 0xc0, !PT ;  /* 0xffff00002d0f7812 */ /* 0x000fe200078ec0ff */
[C---:B------:R-:W-:Y:S01]  /*a780*/  FMUL.FTZ R54, R9.reuse, R68 ;  /* 0x0000004409367220 */ /* 0x040fe20000410000 */
[----:B------:R-:W-:Y:S01]  /*a790*/  F2FP.BF16.PACK_AB R8, R8, R53 ;  /* 0x000000350808723e */ /* 0x000fe200000010ff */
[-C--:B------:R-:W-:Y:S01]  /*a7a0*/  FMUL.FTZ R11, R9, R70.reuse ;  /* 0x00000046090b7220 */ /* 0x080fe20000410000 */
[----:B------:R-:W-:Y:S01]  /*a7b0*/  LOP3.LUT R9, R43, 0xffff0000, RZ, 0xc0, !PT ;  /* 0xffff00002b097812 */ /* 0x000fe200078ec0ff */
[----:B------:R-:W-:-:S02]  /*a7c0*/  FFMA.FTZ R54, R13, R70, -R54 ;  /* 0x000000460d367223 */ /* 0x000fc40000010836 */
[----:B------:R-:W-:Y:S02]  /*a7d0*/  FFMA.FTZ R11, R13, R68, R11 ;  /* 0x000000440d0b7223 */ /* 0x000fe4000001000b */
[C---:B------:R-:W-:Y:S02]  /*a7e0*/  FMUL.FTZ R13, R64.reuse, R9 ;  /* 0x00000009400d7220 */ /* 0x040fe40000410000 */
[----:B------:R-:W-:Y:S02]  /*a7f0*/  FMUL.FTZ R65, R64, R67 ;  /* 0x0000004340417220 */ /* 0x000fe40000410000 */
[C---:B------:R-:W-:Y:S02]  /*a800*/  FMUL.FTZ R64, R66.reuse, R61 ;  /* 0x0000003d42407220 */ /* 0x040fe40000410000 */
[----:B------:R-:W-:Y:S02]  /*a810*/  FMUL.FTZ R63, R66, R15 ;  /* 0x0000000f423f7220 */ /* 0x000fe40000410000 */
[----:B------:R-:W-:-:S02]  /*a820*/  FFMA.FTZ R13, R12, R67, -R13 ;  /* 0x000000430c0d7223 */ /* 0x000fc4000001080d */
[----:B------:R-:W-:Y:S02]  /*a830*/  FFMA.FTZ R15, R14, R15, -R64 ;  /* 0x0000000f0e0f7223 */ /* 0x000fe40000010840 */
[----:B------:R-:W-:Y:S01]  /*a840*/  FFMA.FTZ R9, R12, R9, R65 ;  /* 0x000000090c097223 */ /* 0x000fe20000010041 */
[----:B------:R-:W-:Y:S01]  /*a850*/  F2FP.BF16.PACK_AB R12, R55, R60 ;  /* 0x0000003c370c723e */ /* 0x000fe200000010ff */
[----:B------:R-:W-:Y:S01]  /*a860*/  FFMA.FTZ R64, R14, R61, R63 ;  /* 0x0000003d0e407223 */ /* 0x000fe2000001003f */
[----:B------:R-:W-:Y:S02]  /*a870*/  F2FP.BF16.PACK_AB R14, R59, R62 ;  /* 0x0000003e3b0e723e */ /* 0x000fe400000010ff */
[----:B------:R-:W-:Y:S02]  /*a880*/  F2FP.BF16.PACK_AB R13, R13, R58 ;  /* 0x0000003a0d0d723e */ /* 0x000fe400000010ff */
[----:B------:R-:W-:Y:S02]  /*a890*/  F2FP.BF16.PACK_AB R15, R15, R54 ;  /* 0x000000360f0f723e */ /* 0x000fe400000010ff */
[----:B------:R-:W-:-:S02]  /*a8a0*/  F2FP.BF16.PACK_AB R9, R9, R56 ;  /* 0x000000380909723e */ /* 0x000fc400000010ff */
[----:B------:R-:W-:Y:S01]  /*a8b0*/  F2FP.BF16.PACK_AB R11, R64, R11 ;  /* 0x0000000b400b723e */ /* 0x000fe200000010ff */
[----:B------:R1:W-:Y:S04]  /*a8c0*/  STS.128 [R52+0xc100], R12 ;  /* 0x00c1000c34007388 */ /* 0x0003e80000000c00 */
[----:B------:R1:W-:Y:S02]  /*a8d0*/  STS.128 [R50+0xc100], R8 ;  /* 0x00c1000832007388 */ /* 0x0003e40000000c00 */
.L_x_121:
[----:B------:R-:W-:Y:S05]  /*a8e0*/  BSYNC B0 ;  /* 0x0000000000007941 */ /* 0x000fea0003800000 */
.L_x_120:
[----:B-1----:R-:W-:Y:S01]  /*a8f0*/  IADD3 R12, R23, 0x20, RZ ;  /* 0x00000020170c7810 */ /* 0x002fe20007ffe0ff */
[----:B------:R-:W-:Y:S03]  /*a900*/  BSSY B0, `(.L_x_122) ;  /* 0x0000069000007945 */ /* 0x000fe60003800000 */
[----:B------:R-:W-:-:S13]  /*a910*/  ISETP.GE.AND P0, PT, R12, c[0x0][0x27c], PT ;  /* 0x00009f000c007a0c */ /* 0x000fda0003f06270 */
[----:B------:R-:W-:Y:S05]  /*a920*/  @P0 BRA `(.L_x_123) ;  /* 0x0000066000000947 */ /* 0x000fea0003800000 */
[----:B------:R-:W-:Y:S01]  /*a930*/  SHF.R.S32.HI R11, RZ, 0x1f, R12 ;  /* 0x0000001fff0b7819 */ /* 0x000fe2000001140c */
[----:B------:R-:W-:Y:S01]  /*a940*/  IMAD.MOV.U32 R8, RZ, RZ, c[0x0][0x27c] ;  /* 0x00009f00ff087624 */ /* 0x000fe200078e00ff */
[----:B------:R-:W-:Y:S01]  /*a950*/  SHF.L.U32 R58, R40, 0x10, RZ ;  /* 0x00000010283a7819 */ /* 0x000fe200000006ff */
[----:B------:R-:W-:Y:S01]  /*a960*/  IMAD.SHL.U32 R9, R24, 0x40, RZ ;  /* 0x0000004018097824 */ /* 0x000fe200078e00ff */
[CC--:B------:R-:W-:Y:S01]  /*a970*/  LEA.HI R10, R11.reuse, R12.reuse, RZ, 0x3 ;  /* 0x0000000c0b0a7211 */ /* 0x0c0fe200078f18ff */
[----:B------:R-:W-:Y:S01]  /*a980*/  IMAD.U32 R60, R36, 0x10000, RZ ;  /* 0x00010000243c7824 */ /* 0x000fe200078e00ff */
[----:B------:R-:W-:Y:S01]  /*a990*/  LEA.HI R11, R11, R12, RZ, 0x6 ;  /* 0x0000000c0b0b7211 */ /* 0x000fe200078f30ff */
[----:B------:R-:W-:Y:S01]  /*a9a0*/  IMAD.U32 R68, R33, 0x10000, RZ ;  /* 0x0001000021447824 */ /* 0x000fe200078e00ff */
[----:B------:R-:W-:Y:S02]  /*a9b0*/  SHF.R.S32.HI R13, RZ, 0x3, R10 ;  /* 0x00000003ff0d7819 */ /* 0x000fe4000001140a */
[----:B------:R-:W-:-:S02]  /*a9c0*/  LOP3.LUT R9, R9, 0x1c0, RZ, 0xc0, !PT ;  /* 0x000001c009097812 */ /* 0x000fc400078ec0ff */
[----:B------:R-:W-:Y:S02]  /*a9d0*/  LEA.HI R8, R8, R13, RZ, 0x1d ;  /* 0x0000000d08087211 */ /* 0x000fe400078fe8ff */
[----:B------:R-:W-:Y:S02]  /*a9e0*/  SHF.L.U32 R11, R11, 0x7, RZ ;  /* 0x000000070b0b7819 */ /* 0x000fe400000006ff */
[----:B------:R-:W-:Y:S02]  /*a9f0*/  SHF.R.S32.HI R13, RZ, 0x1f, R8 ;  /* 0x0000001fff0d7819 */ /* 0x000fe40000011408 */
[----:B------:R-:W-:Y:S02]  /*aa00*/  LOP3.LUT R15, R9, 0x38, R10, 0xf8, !PT ;  /* 0x00000038090f7812 */ /* 0x000fe400078ef80a */
[----:B------:R-:W-:Y:S01]  /*aa10*/  LEA.HI R13, R13, R8, RZ, 0x3 ;  /* 0x000000080d0d7211 */ /* 0x000fe200078f18ff */
[----:B------:R-:W-:Y:S01]  /*aa20*/  IMAD.SHL.U32 R8, R8, 0x8, RZ ;  /* 0x0000000808087824 */ /* 0x000fe200078e00ff */
[----:B------:R-:W-:-:S02]  /*aa30*/  SHF.R.U32.HI R10, RZ, 0x3, R9 ;  /* 0x00000003ff0a7819 */ /* 0x000fc40000011609 */
[----:B------:R-:W-:Y:S02]  /*aa40*/  SHF.L.U32 R13, R13, 0xa, RZ ;  /* 0x0000000a0d0d7819 */ /* 0x000fe400000006ff */
[----:B------:R-:W-:Y:S02]  /*aa50*/  LOP3.LUT R9, R9, 0x38, R8, 0xf8, !PT ;  /* 0x0000003809097812 */ /* 0x000fe400078ef808 */
[----:B------:R-:W-:Y:S02]  /*aa60*/  LOP3.LUT R12, R11, 0x7fffe000, RZ, 0xc0, !PT ;  /* 0x7fffe0000b0c7812 */ /* 0x000fe400078ec0ff */
[----:B------:R-:W-:Y:S02]  /*aa70*/  LOP3.LUT R8, R13, 0x7fffe000, RZ, 0xc0, !PT ;  /* 0x7fffe0000d087812 */ /* 0x000fe400078ec0ff */
[-C--:B------:R-:W-:Y:S01]  /*aa80*/  LOP3.LUT R15, R15, R10.reuse, RZ, 0x3c, !PT ;  /* 0x0000000a0f0f7212 */ /* 0x080fe200078e3cff */
[----:B------:R-:W-:Y:S01]  /*aa90*/  IMAD R12, R21, 0x200, R12 ;  /* 0x00000200150c7824 */ /* 0x000fe200078e020c */
[----:B------:R-:W-:-:S02]  /*aaa0*/  LOP3.LUT R9, R9, R10, RZ, 0x3c, !PT ;  /* 0x0000000a09097212 */ /* 0x000fc400078e3cff */
[----:B------:R-:W-:Y:S01]  /*aab0*/  LEA R8, R21, R8, 0x9 ;  /* 0x0000000815087211 */ /* 0x000fe200078e48ff */
[----:B------:R-:W-:Y:S01]  /*aac0*/  IMAD.IADD R12, R12, 0x1, R15 ;  /* 0x000000010c0c7824 */ /* 0x000fe200078e020f */
[----:B------:R-:W-:Y:S02]  /*aad0*/  LOP3.LUT R59, R40, 0xffff0000, RZ, 0xc0, !PT ;  /* 0xffff0000283b7812 */ /* 0x000fe400078ec0ff */
[----:B------:R-:W-:Y:S01]  /*aae0*/  SHF.L.U32 R70, R37, 0x10, RZ ;  /* 0x0000001025467819 */ /* 0x000fe200000006ff */
[----:B------:R-:W-:Y:S01]  /*aaf0*/  IMAD.IADD R50, R8, 0x1, R9 ;  /* 0x0000000108327824 */ /* 0x000fe200078e0209 */
[----:B------:R-:W-:Y:S01]  /*ab00*/  LOP3.LUT R67, R39, 0xffff0000, RZ, 0xc0, !PT ;  /* 0xffff000027437812 */ /* 0x000fe200078ec0ff */
[----:B------:R-:W-:Y:S02]  /*ab10*/  IMAD.SHL.U32 R52, R12, 0x2, RZ ;  /* 0x000000020c347824 */ /* 0x000fe400078e00ff */
[----:B------:R-:W-:-:S03]  /*ab20*/  IMAD.SHL.U32 R50, R50, 0x2, RZ ;  /* 0x0000000232327824 */ /* 0x000fc600078e00ff */
[----:B------:R-:W1:Y:S04]  /*ab30*/  LDS.128 R12, [R52+0xc100] ;  /* 0x00c10000340c7984 */ /* 0x000e680000000c00 */
[----:B------:R-:W2:Y:S01]  /*ab40*/  LDS.128 R8, [R50+0xc100] ;  /* 0x00c1000032087984 */ /* 0x000ea20000000c00 */
[C---:B-1----:R-:W-:Y:S01]  /*ab50*/  SHF.L.U32 R53, R12.reuse, 0x10, RZ ;  /* 0x000000100c357819 */ /* 0x042fe200000006ff */
[C---:B------:R-:W-:Y:S01]  /*ab60*/  IMAD.U32 R56, R13.reuse, 0x10000, RZ ;  /* 0x000100000d387824 */ /* 0x040fe200078e00ff */
[----:B------:R-:W-:Y:S01]  /*ab70*/  LOP3.LUT R57, R12, 0xffff0000, RZ, 0xc0, !PT ;  /* 0xffff00000c397812 */ /* 0x000fe200078ec0ff */
[----:B------:R-:W-:Y:S01]  /*ab80*/  IMAD.U32 R55, R14, 0x10000, RZ ;  /* 0x000100000e377824 */ /* 0x000fe200078e00ff */
[----:B------:R-:W-:Y:S01]  /*ab90*/  LOP3.LUT R12, R13, 0xffff0000, RZ, 0xc0, !PT ;  /* 0xffff00000d0c7812 */ /* 0x000fe200078ec0ff */
[----:B--2---:R-:W-:Y:S01]  /*aba0*/  IMAD.U32 R65, R8, 0x10000, RZ ;  /* 0x0001000008417824 */ /* 0x004fe200078e00ff */
[----:B------:R-:W-:Y:S01]  /*abb0*/  LOP3.LUT R54, R14, 0xffff0000, RZ, 0xc0, !PT ;  /* 0xffff00000e367812 */ /* 0x000fe200078ec0ff */
[----:B------:R-:W-:Y:S01]  /*abc0*/  IMAD.U32 R61, R10, 0x10000, RZ ;  /* 0x000100000a3d7824 */ /* 0x000fe200078e00ff */
[----:B------:R-:W-:Y:S01]  /*abd0*/  SHF.L.U32 R13, R15, 0x10, RZ ;  /* 0x000000100f0d7819 */ /* 0x000fe200000006ff */
[----:B------:R-:W-:Y:S01]  /*abe0*/  FMUL.FTZ R62, R65, R60 ;  /* 0x0000003c413e7220 */ /* 0x000fe20000410000 */
[----:B------:R-:W-:Y:S01]  /*abf0*/  LOP3.LUT R14, R15, 0xffff0000, RZ, 0xc0, !PT ;  /* 0xffff00000f0e7812 */ /* 0x000fe200078ec0ff */
[-C--:B------:R-:W-:Y:S01]  /*ac00*/  FMUL.FTZ R65, R65, R58.reuse ;  /* 0x0000003a41417220 */ /* 0x080fe20000410000 */
[----:B------:R-:W-:Y:S01]  /*ac10*/  SHF.L.U32 R15, R9, 0x10, RZ ;  /* 0x00000010090f7819 */ /* 0x000fe200000006ff */
[----:B------:R-:W-:Y:S01]  /*ac20*/  FFMA.FTZ R62, R53, R58, -R62 ;  /* 0x0000003a353e7223 */ /* 0x000fe2000001083e */
[----:B------:R-:W-:Y:S01]  /*ac30*/  LOP3.LUT R64, R9, 0xffff0000, RZ, 0xc0, !PT ;  /* 0xffff000009407812 */ /* 0x000fe200078ec0ff */
[----:B------:R-:W-:Y:S01]  /*ac40*/  FFMA.FTZ R53, R53, R60, R65 ;  /* 0x0000003c35357223 */ /* 0x000fe20000010041 */
[C---:B------:R-:W-:Y:S01]  /*ac50*/  SHF.L.U32 R9, R11.reuse, 0x10, RZ ;  /* 0x000000100b097819 */ /* 0x040fe200000006ff */
[----:B------:R-:W-:Y:S01]  /*ac60*/  IMAD.U32 R58, R34, 0x10000, RZ ;  /* 0x00010000223a7824 */ /* 0x000fe200078e00ff */
[----:B------:R-:W-:-:S02]  /*ac70*/  LOP3.LUT R66, R11, 0xffff0000, RZ, 0xc0, !PT ;  /* 0xffff00000b427812 */ /* 0x000fc400078ec0ff */
[----:B------:R-:W-:Y:S01]  /*ac80*/  LOP3.LUT R8, R8, 0xffff0000, RZ, 0xc0, !PT ;  /* 0xffff000008087812 */ /* 0x000fe200078ec0ff */
[----:B------:R-:W-:Y:S01]  /*ac90*/  FMUL.FTZ R65, R61, R58 ;  /* 0x0000003a3d417220 */ /* 0x000fe20000410000 */
[----:B------:R-:W-:Y:S02]  /*aca0*/  LOP3.LUT R11, R36, 0xffff0000, RZ, 0xc0, !PT ;  /* 0xffff0000240b7812 */ /* 0x000fe400078ec0ff */
[----:B------:R-:W-:Y:S02]  /*acb0*/  LOP3.LUT R63, R10, 0xffff0000, RZ, 0xc0, !PT ;  /* 0xffff00000a3f7812 */ /* 0x000fe400078ec0ff */
[----:B------:R-:W-:Y:S01]  /*acc0*/  SHF.L.U32 R60, R38, 0x10, RZ ;  /* 0x00000010263c7819 */ /* 0x000fe200000006ff */
[C---:B------:R-:W-:Y:S02]  /*acd0*/  FMUL.FTZ R10, R8.reuse, R11 ;  /* 0x0000000b080a7220 */ /* 0x040fe40000410000 */
[-C--:B------:R-:W-:Y:S02]  /*ace0*/  FMUL.FTZ R8, R8, R59.reuse ;  /* 0x0000003b08087220 */ /* 0x080fe40000410000 */
[----:B------:R-:W-:Y:S01]  /*acf0*/  FFMA.FTZ R59, R57, R59, -R10 ;  /* 0x0000003b393b7223 */ /* 0x000fe2000001080a */
[----:B------:R-:W-:Y:S01]  /*ad00*/  LOP3.LUT R10, R34, 0xffff0000, RZ, 0xc0, !PT ;  /* 0xffff0000220a7812 */ /* 0x000fe200078ec0ff */
[----:B------:R-:W-:-:S02]  /*ad10*/  FMUL.FTZ R61, R61, R60 ;  /* 0x0000003c3d3d7220 */ /* 0x000fc40000410000 */
[----:B------:R-:W-:Y:S01]  /*ad20*/  FFMA.FTZ R8, R57, R11, R8 ;  /* 0x0000000b39087223 */ /* 0x000fe20000010008 */
[----:B------:R-:W-:Y:S01]  /*ad30*/  LOP3.LUT R57, R38, 0xffff0000, RZ, 0xc0, !PT ;  /* 0xffff000026397812 */ /* 0x000fe200078ec0ff */
[----:B------:R-:W-:Y:S01]  /*ad40*/  FFMA.FTZ R60, R55, R60, -R65 ;  /* 0x0000003c373c7223 */ /* 0x000fe20000010841 */
[----:B------:R-:W-:Y:S01]  /*ad50*/  SHF.L.U32 R11, R35, 0x10, RZ ;  /* 0x00000010230b7819 */ /* 0x000fe200000006ff */
[----:B------:R-:W-:Y:S01]  /*ad60*/  FFMA.FTZ R55, R55, R58, R61 ;  /* 0x0000003a37377223 */ /* 0x000fe2000001003d */
[----:B------:R-:W-:Y:S01]  /*ad70*/  F2FP.BF16.PACK_AB R8, R8, R53 ;  /* 0x000000350808723e */ /* 0x000fe200000010ff */
[----:B------:R-:W-:Y:S02]  /*ad80*/  FMUL.FTZ R61, R63, R10 ;  /* 0x0000000a3f3d7220 */ /* 0x000fe40000410000 */
[----:B------:R-:W-:Y:S02]  /*ad90*/  IMAD.U32 R58, R39, 0x10000, RZ ;  /* 0x00010000273a7824 */ /* 0x000fe400078e00ff */
[----:B------:R-:W-:-:S02]  /*ada0*/  FMUL.FTZ R63, R63, R57 ;  /* 0x000000393f3f7220 */ /* 0x000fc40000410000 */
[----:B------:R-:W-:Y:S02]  /*adb0*/  FFMA.FTZ R57, R54, R57, -R61 ;  /* 0x0000003936397223 */ /* 0x000fe4000001083d */
[CC--:B------:R-:W-:Y:S02]  /*adc0*/  FMUL.FTZ R61, R15.reuse, R11.reuse ;  /* 0x0000000b0f3d7220 */ /* 0x0c0fe40000410000 */
[-C--:B------:R-:W-:Y:S02]  /*add0*/  FMUL.FTZ R15, R15, R58.reuse ;  /* 0x0000003a0f0f7220 */ /* 0x080fe40000410000 */
[----:B------:R-:W-:Y:S01]  /*ade0*/  FFMA.FTZ R58, R56, R58, -R61 ;  /* 0x0000003a383a7223 */ /* 0x000fe2000001083d */
[----:B------:R-:W-:Y:S01]  /*adf0*/  LOP3.LUT R61, R33, 0xffff0000, RZ, 0xc0, !PT ;  /* 0xffff0000213d7812 */ /* 0x000fe200078ec0ff */
[----:B------:R-:W-:Y:S02]  /*ae00*/  FFMA.FTZ R10, R54, R10, R63 ;  /* 0x0000000a360a7223 */ /* 0x000fe4000001003f */
        /* <DEDUP_REMOVED lines=24> */
.L_x_123:
[----:B------:R-:W-:Y:S05]  /*af90*/  BSYNC B0 ;  /* 0x0000000000007941 */ /* 0x000fea0003800000 */
.L_x_122:
[----:B-1----:R-:W-:-:S04]  /*afa0*/  IADD3 R12, R23, 0x40, RZ ;  /* 0x00000040170c7810 */ /* 0x002fc80007ffe0ff */
        /* <DEDUP_REMOVED lines=104> */
.L_x_119:
[----:B------:R-:W-:Y:S05]  /*b630*/  BSYNC B1 ;  /* 0x0000000000017941 */ /* 0x000fea0003800000 */
.L_x_118:
[----:B------:R-:W-:-:S04]  /*b640*/  IADD3 R24, R24, 0x40, RZ ;  /* 0x0000004018187810 */ /* 0x000fc80007ffe0ff */
[----:B------:R-:W-:-:S13]  /*b650*/  ISETP.GE.AND P0, PT, R24, R51, PT ;  /* 0x000000331800720c */ /* 0x000fda0003f06270 */
[----:B------:R-:W-:Y:S05]  /*b660*/  @P0 BRA `(.L_x_105) ;  /* 0x000013d000000947 */ /* 0x000fea0003800000 */
[----:B------:R-:W-:Y:S01]  /*b670*/  ISETP.GE.AND P0, PT, R23, c[0x0][0x27c], PT ;  /* 0x00009f0017007a0c */ /* 0x000fe20003f06270 */
[----:B------:R-:W-:-:S12]  /*b680*/  BSSY B0, `(.L_x_124) ;  /* 0x0000063000007945 */ /* 0x000fd80003800000 */
[----:B------:R-:W-:Y:S05]  /*b690*/  @P0 BRA `(.L_x_125) ;  /* 0x0000061000000947 */ /* 0x000fea0003800000 */
[----:B-1----:R-:W-:Y:S01]  /*b6a0*/  IMAD.MOV.U32 R12, RZ, RZ, c[0x0][0x27c] ;  /* 0x00009f00ff0c7624 */ /* 0x002fe200078e00ff */
[----:B------:R-:W-:Y:S01]  /*b6b0*/  SHF.R.S32.HI R9, RZ, 0x1f, R24 ;  /* 0x0000001fff097819 */ /* 0x000fe20000011418 */
[----:B------:R-:W-:Y:S02]  /*b6c0*/  IMAD.SHL.U32 R10, R24, 0x40, RZ ;  /* 0x00000040180a7824 */ /* 0x000fe400078e00ff */
[----:B------:R-:W-:Y:S01]  /*b6d0*/  IMAD.U32 R56, R42, 0x10000, RZ ;  /* 0x000100002a387824 */ /* 0x000fe200078e00ff */
[----:B------:R-:W-:Y:S01]  /*b6e0*/  LEA.HI R12, R12, R49, RZ, 0x1d ;  /* 0x000000310c0c7211 */ /* 0x000fe200078fe8ff */
[----:B------:R-:W-:Y:S01]  /*b6f0*/  IMAD.U32 R60, R46, 0x10000, RZ ;  /* 0x000100002e3c7824 */ /* 0x000fe200078e00ff */
[----:B------:R-:W-:Y:S02]  /*b700*/  LEA.HI R8, R9, R24, RZ, 0x3 ;  /* 0x0000001809087211 */ /* 0x000fe400078f18ff */
[----:B------:R-:W-:Y:S01]  /*b710*/  SHF.R.S32.HI R9, RZ, 0x1f, R12 ;  /* 0x0000001fff097819 */ /* 0x000fe2000001140c */
[----:B------:R-:W-:Y:S01]  /*b720*/  IMAD.SHL.U32 R11, R12, 0x8, RZ ;  /* 0x000000080c0b7824 */ /* 0x000fe200078e00ff */
[----:B------:R-:W-:-:S02]  /*b730*/  LOP3.LUT R10, R10, 0x1c0, RZ, 0xc0, !PT ;  /* 0x000001c00a0a7812 */ /* 0x000fc400078ec0ff */
[----:B------:R-:W-:Y:S02]  /*b740*/  LEA.HI R9, R9, R12, RZ, 0x3 ;  /* 0x0000000c09097211 */ /* 0x000fe400078f18ff */
[----:B------:R-:W-:Y:S02]  /*b750*/  SHF.L.U32 R8, R8, 0x6, RZ ;  /* 0x0000000608087819 */ /* 0x000fe400000006ff */
[C---:B------:R-:W-:Y:S01]  /*b760*/  LOP3.LUT R14, R10.reuse, 0x38, R23, 0xf8, !PT ;  /* 0x000000380a0e7812 */ /* 0x040fe200078ef817 */
[----:B------:R-:W-:Y:S01]  /*b770*/  IMAD.SHL.U32 R9, R9, 0x400, RZ ;  /* 0x0000040009097824 */ /* 0x000fe200078e00ff */
[----:B------:R-:W-:Y:S02]  /*b780*/  SHF.R.U32.HI R13, RZ, 0x3, R10 ;  /* 0x00000003ff0d7819 */ /* 0x000fe4000001160a */
[----:B------:R-:W-:Y:S02]  /*b790*/  LOP3.LUT R10, R10, 0x38, R11, 0xf8, !PT ;  /* 0x000000380a0a7812 */ /* 0x000fe400078ef80b */
[----:B------:R-:W-:-:S02]  /*b7a0*/  LOP3.LUT R8, R8, 0xfffffe00, RZ, 0xc0, !PT ;  /* 0xfffffe0008087812 */ /* 0x000fc400078ec0ff */
[----:B------:R-:W-:Y:S02]  /*b7b0*/  LOP3.LUT R49, R10, R13, RZ, 0x3c, !PT ;  /* 0x0000000d0a317212 */ /* 0x000fe400078e3cff */
[----:B------:R-:W-:Y:S02]  /*b7c0*/  LOP3.LUT R9, R9, 0x7fffe000, RZ, 0xc0, !PT ;  /* 0x7fffe00009097812 */ /* 0x000fe400078ec0ff */
[----:B------:R-:W-:Y:S02]  /*b7d0*/  LOP3.LUT R14, R8, R14, R13, 0xf6, !PT ;  /* 0x0000000e080e7212 */ /* 0x000fe400078ef60d */
[----:B------:R-:W-:Y:S02]  /*b7e0*/  IADD3 R49, R49, R9, R8 ;  /* 0x0000000931317210 */ /* 0x000fe40007ffe008 */
[----:B------:R-:W-:Y:S02]  /*b7f0*/  SHF.L.U32 R50, R14, 0x1, RZ ;  /* 0x000000010e327819 */ /* 0x000fe400000006ff */
[----:B------:R-:W-:Y:S01]  /*b800*/  LOP3.LUT R42, R42, 0xffff0000, RZ, 0xc0, !PT ;  /* 0xffff00002a2a7812 */ /* 0x000fe200078ec0ff */
[----:B------:R-:W-:-:S02]  /*b810*/  IMAD.SHL.U32 R49, R49, 0x2, RZ ;  /* 0x0000000231317824 */ /* 0x000fc400078e00ff */
[----:B------:R-:W1:Y:S04]  /*b820*/  LDS.128 R12, [R50+0xc100] ;  /* 0x00c10000320c7984 */ /* 0x000e680000000c00 */
[----:B------:R-:W2:Y:S01]  /*b830*/  LDS.128 R8, [R49+0xc100] ;  /* 0x00c1000031087984 */ /* 0x000ea20000000c00 */
[C---:B-1----:R-:W-:Y:S01]  /*b840*/  IMAD.U32 R52, R12.reuse, 0x10000, RZ ;  /* 0x000100000c347824 */ /* 0x042fe200078e00ff */
[----:B------:R-:W-:Y:S01]  /*b850*/  LOP3.LUT R51, R12, 0xffff0000, RZ, 0xc0, !PT ;  /* 0xffff00000c337812 */ /* 0x000fe200078ec0ff */
[----:B------:R-:W-:Y:S01]  /*b860*/  IMAD.U32 R53, R14, 0x10000, RZ ;  /* 0x000100000e357824 */ /* 0x000fe200078e00ff */
[C---:B------:R-:W-:Y:S01]  /*b870*/  SHF.L.U32 R12, R13.reuse, 0x10, RZ ;  /* 0x000000100d0c7819 */ /* 0x040fe200000006ff */
[----:B--2---:R-:W-:Y:S01]  /*b880*/  IMAD.U32 R57, R8, 0x10000, RZ ;  /* 0x0001000008397824 */ /* 0x004fe200078e00ff */
[----:B------:R-:W-:-:S02]  /*b890*/  LOP3.LUT R54, R13, 0xffff0000, RZ, 0xc0, !PT ;  /* 0xffff00000d367812 */ /* 0x000fc400078ec0ff */
[C---:B------:R-:W-:Y:S02]  /*b8a0*/  SHF.L.U32 R13, R15.reuse, 0x10, RZ ;  /* 0x000000100f0d7819 */ /* 0x040fe400000006ff */
[----:B------:R-:W-:Y:S02]  /*b8b0*/  LOP3.LUT R58, R15, 0xffff0000, RZ, 0xc0, !PT ;  /* 0xffff00000f3a7812 */ /* 0x000fe400078ec0ff */
[----:B------:R-:W-:Y:S02]  /*b8c0*/  SHF.L.U32 R15, R10, 0x10, RZ ;  /* 0x000000100a0f7819 */ /* 0x000fe400000006ff */
[----:B------:R-:W-:Y:S02]  /*b8d0*/  LOP3.LUT R55, R8, 0xffff0000, RZ, 0xc0, !PT ;  /* 0xffff000008377812 */ /* 0x000fe400078ec0ff */
[C---:B------:R-:W-:Y:S02]  /*b8e0*/  SHF.L.U32 R8, R9.reuse, 0x10, RZ ;  /* 0x0000001009087819 */ /* 0x040fe400000006ff */
[----:B------:R-:W-:Y:S01]  /*b8f0*/  LOP3.LUT R61, R9, 0xffff0000, RZ, 0xc0, !PT ;  /* 0xffff0000093d7812 */ /* 0x000fe200078ec0ff */
[-C--:B------:R-:W-:Y:S01]  /*b900*/  FMUL.FTZ R9, R56, R15.reuse ;  /* 0x0000000f38097220 */ /* 0x080fe20000410000 */
[----:B------:R-:W-:Y:S01]  /*b910*/  LOP3.LUT R59, R10, 0xffff0000, RZ, 0xc0, !PT ;  /* 0xffff00000a3b7812 */ /* 0x000fe200078ec0ff */
[----:B------:R-:W-:Y:S01]  /*b920*/  FMUL.FTZ R15, R60, R15 ;  /* 0x0000000f3c0f7220 */ /* 0x000fe20000410000 */
[----:B------:R-:W-:Y:S01]  /*b930*/  LOP3.LUT R14, R14, 0xffff0000, RZ, 0xc0, !PT ;  /* 0xffff00000e0e7812 */ /* 0x000fe200078ec0ff */
[-C--:B------:R-:W-:Y:S01]  /*b940*/  FFMA.FTZ R9, R60, R53.reuse, -R9 ;  /* 0x000000353c097223 */ /* 0x080fe20000010809 */
[----:B------:R-:W-:Y:S01]  /*b950*/  LOP3.LUT R60, R46, 0xffff0000, RZ, 0xc0, !PT ;  /* 0xffff00002e3c7812 */ /* 0x000fe200078ec0ff */
[----:B------:R-:W-:Y:S01]  /*b960*/  FFMA.FTZ R15, R56, R53, R15 ;  /* 0x00000035380f7223 */ /* 0x000fe2000001000f */
[----:B------:R-:W-:Y:S01]  /*b970*/  SHF.L.U32 R53, R48, 0x10, RZ ;  /* 0x0000001030357819 */ /* 0x000fe200000006ff */
[C---:B------:R-:W-:Y:S01]  /*b980*/  IMAD.U32 R46, R44.reuse, 0x10000, RZ ;  /* 0x000100002c2e7824 */ /* 0x040fe200078e00ff */
[----:B------:R-:W-:Y:S01]  /*b990*/  LOP3.LUT R44, R44, 0xffff0000, RZ, 0xc0, !PT ;  /* 0xffff00002c2c7812 */ /* 0x000fe200078ec0ff */
[----:B------:R-:W-:Y:S01]  /*b9a0*/  FMUL.FTZ R63, R42, R59 ;  /* 0x0000003b2a3f7220 */ /* 0x000fe20000410000 */
[----:B------:R-:W-:Y:S01]  /*b9b0*/  LOP3.LUT R48, R48, 0xffff0000, RZ, 0xc0, !PT ;  /* 0xffff000030307812 */ /* 0x000fe200078ec0ff */
[-C--:B------:R-:W-:Y:S01]  /*b9c0*/  FMUL.FTZ R56, R46, R57.reuse ;  /* 0x000000392e387220 */ /* 0x080fe20000410000 */
[----:B------:R-:W-:Y:S01]  /*b9d0*/  SHF.L.U32 R10, R11, 0x10, RZ ;  /* 0x000000100b0a7819 */ /* 0x000fe200000006ff */
[----:B------:R-:W-:Y:S01]  /*b9e0*/  FMUL.FTZ R57, R53, R57 ;  /* 0x0000003935397220 */ /* 0x000fe20000410000 */
[----:B------:R-:W-:Y:S01]  /*b9f0*/  LOP3.LUT R11, R11, 0xffff0000, RZ, 0xc0, !PT ;  /* 0xffff00000b0b7812 */ /* 0x000fe200078ec0ff */
[----:B------:R-:W-:-:S02]  /*ba00*/  FMUL.FTZ R59, R60, R59 ;  /* 0x0000003b3c3b7220 */ /* 0x000fc40000410000 */
[----:B------:R-:W-:Y:S02]  /*ba10*/  FFMA.FTZ R57, R46, R52, R57 ;  /* 0x000000342e397223 */ /* 0x000fe40000010039 */
[-C--:B------:R-:W-:Y:S02]  /*ba20*/  FMUL.FTZ R46, R44, R55.reuse ;  /* 0x000000372c2e7220 */ /* 0x080fe40000410000 */
[-C--:B------:R-:W-:Y:S02]  /*ba30*/  FFMA.FTZ R60, R60, R14.reuse, -R63 ;  /* 0x0000000e3c3c7223 */ /* 0x080fe4000001083f */
[----:B------:R-:W-:Y:S02]  /*ba40*/  FFMA.FTZ R42, R42, R14, R59 ;  /* 0x0000000e2a2a7223 */ /* 0x000fe4000001003b */
[----:B------:R-:W-:Y:S01]  /*ba50*/  FFMA.FTZ R56, R53, R52, -R56 ;  /* 0x0000003435387223 */ /* 0x000fe20000010838 */
[C---:B------:R-:W-:Y:S01]  /*ba60*/  SHF.L.U32 R53, R43.reuse, 0x10, RZ ;  /* 0x000000102b357819 */ /* 0x040fe200000006ff */
[C---:B------:R-:W-:Y:S01]  /*ba70*/  FMUL.FTZ R14, R48.reuse, R55 ;  /* 0x00000037300e7220 */ /* 0x040fe20000410000 */
[----:B------:R-:W-:Y:S01]  /*ba80*/  LOP3.LUT R43, R43, 0xffff0000, RZ, 0xc0, !PT ;  /* 0xffff00002b2b7812 */ /* 0x000fe200078ec0ff */
[-C--:B------:R-:W-:Y:S01]  /*ba90*/  FFMA.FTZ R55, R48, R51.reuse, -R46 ;  /* 0x0000003330377223 */ /* 0x080fe2000001082e */
[----:B------:R-:W-:Y:S01]  /*baa0*/  SHF.L.U32 R48, R45, 0x10, RZ ;  /* 0x000000102d307819 */ /* 0x000fe200000006ff */
[C---:B------:R-:W-:Y:S01]  /*bab0*/  IMAD.U32 R46, R41.reuse, 0x10000, RZ ;  /* 0x00010000292e7824 */ /* 0x040fe200078e00ff */
[----:B------:R-:W-:Y:S01]  /*bac0*/  LOP3.LUT R41, R41, 0xffff0000, RZ, 0xc0, !PT ;  /* 0xffff000029297812 */ /* 0x000fe200078ec0ff */
[C---:B------:R-:W-:Y:S01]  /*bad0*/  IMAD.U32 R59, R47.reuse, 0x10000, RZ ;  /* 0x000100002f3b7824 */ /* 0x040fe200078e00ff */
[----:B------:R-:W-:Y:S01]  /*bae0*/  LOP3.LUT R47, R47, 0xffff0000, RZ, 0xc0, !PT ;  /* 0xffff00002f2f7812 */ /* 0x000fe200078ec0ff */
[----:B------:R-:W-:Y:S01]  /*baf0*/  FFMA.FTZ R44, R44, R51, R14 ;  /* 0x000000332c2c7223 */ /* 0x000fe2000001000e */
[----:B------:R-:W-:Y:S01]  /*bb00*/  LOP3.LUT R45, R45, 0xffff0000, RZ, 0xc0, !PT ;  /* 0xffff00002d2d7812 */ /* 0x000fe200078ec0ff */
[----:B------:R-:W-:-:S02]  /*bb10*/  FMUL.FTZ R52, R53, R8 ;  /* 0x0000000835347220 */ /* 0x000fc40000410000 */
[----:B------:R-:W-:Y:S02]  /*bb20*/  FMUL.FTZ R14, R46, R10 ;  /* 0x0000000a2e0e7220 */ /* 0x000fe40000410000 */
[----:B------:R-:W-:Y:S02]  /*bb30*/  FMUL.FTZ R8, R59, R8 ;  /* 0x000000083b087220 */ /* 0x000fe40000410000 */
[C---:B------:R-:W-:Y:S02]  /*bb40*/  FMUL.FTZ R10, R48.reuse, R10 ;  /* 0x0000000a300a7220 */ /* 0x040fe40000410000 */
[----:B------:R-:W-:Y:S02]  /*bb50*/  FFMA.FTZ R53, R53, R12, R8 ;  /* 0x0000000c35357223 */ /* 0x000fe40000010008 */
[----:B------:R-:W-:Y:S01]  /*bb60*/  FFMA.FTZ R48, R48, R13, -R14 ;  /* 0x0000000d30307223 */ /* 0x000fe2000001080e */
[----:B------:R-:W-:Y:S01]  /*bb70*/  F2FP.BF16.PACK_AB R14, R60, R9 ;  /* 0x000000093c0e723e */ /* 0x000fe200000010ff */
[----:B------:R-:W-:Y:S01]  /*bb80*/  FFMA.FTZ R46, R46, R13, R10 ;  /* 0x0000000d2e2e7223 */ /* 0x000fe2000001000a */
[----:B------:R-:W-:Y:S01]  /*bb90*/  F2FP.BF16.PACK_AB R10, R42, R15 ;  /* 0x0000000f2a0a723e */ /* 0x000fe200000010ff */
[----:B------:R-:W-:-:S02]  /*bba0*/  FMUL.FTZ R13, R43, R61 ;  /* 0x0000003d2b0d7220 */ /* 0x000fc40000410000 */
[----:B------:R-:W-:Y:S02]  /*bbb0*/  FMUL.FTZ R8, R41, R11 ;  /* 0x0000000b29087220 */ /* 0x000fe40000410000 */
[----:B------:R-:W-:Y:S02]  /*bbc0*/  FMUL.FTZ R61, R47, R61 ;  /* 0x0000003d2f3d7220 */ /* 0x000fe40000410000 */
[----:B------:R-:W-:Y:S02]  /*bbd0*/  FMUL.FTZ R11, R45, R11 ;  /* 0x0000000b2d0b7220 */ /* 0x000fe40000410000 */
[----:B------:R-:W-:Y:S01]  /*bbe0*/  FFMA.FTZ R52, R59, R12, -R52 ;  /* 0x0000000c3b347223 */ /* 0x000fe20000010834 */
[----:B------:R-:W-:Y:S01]  /*bbf0*/  F2FP.BF16.PACK_AB R12, R55, R56 ;  /* 0x00000038370c723e */ /* 0x000fe200000010ff */
[----:B------:R-:W-:Y:S02]  /*bc00*/  FFMA.FTZ R13, R47, R54, -R13 ;  /* 0x000000362f0d7223 */ /* 0x000fe4000001080d */
[----:B------:R-:W-:Y:S01]  /*bc10*/  FFMA.FTZ R45, R45, R58, -R8 ;  /* 0x0000003a2d2d7223 */ /* 0x000fe20000010808 */
[----:B------:R-:W-:Y:S01]  /*bc20*/  F2FP.BF16.PACK_AB R8, R44, R57 ;  /* 0x000000392c08723e */ /* 0x000fe200000010ff */
[----:B------:R-:W-:Y:S01]  /*bc30*/  FFMA.FTZ R54, R43, R54, R61 ;  /* 0x000000362b367223 */ /* 0x000fe2000001003d */
[----:B------:R-:W-:Y:S01]  /*bc40*/  F2FP.BF16.PACK_AB R13, R13, R52 ;  /* 0x000000340d0d723e */ /* 0x000fe200000010ff */
[----:B------:R-:W-:Y:S01]  /*bc50*/  FFMA.FTZ R11, R41, R58, R11 ;  /* 0x0000003a290b7223 */ /* 0x000fe2000001000b */
[----:B------:R-:W-:-:S02]  /*bc60*/  F2FP.BF16.PACK_AB R15, R45, R48 ;  /* 0x000000302d0f723e */ /* 0x000fc400000010ff */
[----:B------:R-:W-:Y:S02]  /*bc70*/  F2FP.BF16.PACK_AB R9, R54, R53 ;  /* 0x000000353609723e */ /* 0x000fe400000010ff */
[----:B------:R-:W-:Y:S01]  /*bc80*/  F2FP.BF16.PACK_AB R11, R11, R46 ;  /* 0x0000002e0b0b723e */ /* 0x000fe200000010ff */
[----:B------:R1:W-:Y:S04]  /*bc90*/  STS.128 [R50+0xc100], R12 ;  /* 0x00c1000c32007388 */ /* 0x0003e80000000c00 */
[----:B------:R1:W-:Y:S02]  /*bca0*/  STS.128 [R49+0xc100], R8 ;  /* 0x00c1000831007388 */ /* 0x0003e40000000c00 */
.L_x_125:
[----:B------:R-:W-:Y:S05]  /*bcb0*/  BSYNC B0 ;  /* 0x0000000000007941 */ /* 0x000fea0003800000 */
.L_x_124:
[----:B-1----:R-:W-:Y:S01]  /*bcc0*/  IADD3 R11, R23, 0x20, RZ ;  /* 0x00000020170b7810 */ /* 0x002fe20007ffe0ff */
[----:B------:R-:W-:Y:S03]  /*bcd0*/  BSSY B0, `(.L_x_126) ;  /* 0x000006b000007945 */ /* 0x000fe60003800000 */
[----:B------:R-:W-:-:S13]  /*bce0*/  ISETP.GE.AND P0, PT, R11, c[0x0][0x27c], PT ;  /* 0x00009f000b007a0c */ /* 0x000fda0003f06270 */
[----:B------:R-:W-:Y:S05]  /*bcf0*/  @P0 BRA `(.L_x_127) ;  /* 0x0000068000000947 */ /* 0x000fea0003800000 */
[----:B------:R-:W-:Y:S01]  /*bd00*/  SHF.R.S32.HI R12, RZ, 0x1f, R11 ;  /* 0x0000001fff0c7819 */ /* 0x000fe2000001140b */
[----:B------:R-:W-:Y:S01]  /*bd10*/  IMAD.MOV.U32 R13, RZ, RZ, c[0x0][0x27c] ;  /* 0x00009f00ff0d7624 */ /* 0x000fe200078e00ff */
[----:B------:R-:W-:Y:S01]  /*bd20*/  SHF.R.S32.HI R9, RZ, 0x1f, R24 ;  /* 0x0000001fff097819 */ /* 0x000fe20000011418 */
[----:B------:R-:W-:Y:S01]  /*bd30*/  IMAD.SHL.U32 R14, R24, 0x40, RZ ;  /* 0x00000040180e7824 */ /* 0x000fe200078e00ff */
[-C--:B------:R-:W-:Y:S01]  /*bd40*/  LEA.HI R15, R12, R11.reuse, RZ, 0x3 ;  /* 0x0000000b0c0f7211 */ /* 0x080fe200078f18ff */
[----:B------:R-:W-:Y:S01]  /*bd50*/  IMAD.U32 R49, R40, 0x10000, RZ ;  /* 0x0001000028317824 */ /* 0x000fe200078e00ff */
[----:B------:R-:W-:Y:S02]  /*bd60*/  LEA.HI R12, R12, R11, RZ, 0x6 ;  /* 0x0000000b0c0c7211 */ /* 0x000fe400078f30ff */
[----:B------:R-:W-:Y:S02]  /*bd70*/  SHF.R.S32.HI R8, RZ, 0x3, R15 ;  /* 0x00000003ff087819 */ /* 0x000fe4000001140f */
[----:B------:R-:W-:Y:S01]  /*bd80*/  LOP3.LUT R14, R14, 0x1c0, RZ, 0xc0, !PT ;  /* 0x000001c00e0e7812 */ /* 0x000fe200078ec0ff */
[----:B------:R-:W-:Y:S01]  /*bd90*/  IMAD.SHL.U32 R12, R12, 0x80, RZ ;  /* 0x000000800c0c7824 */ /* 0x000fe200078e00ff */
[----:B------:R-:W-:-:S02]  /*bda0*/  LEA.HI R13, R13, R8, RZ, 0x1d ;  /* 0x000000080d0d7211 */ /* 0x000fc400078fe8ff */
[----:B------:R-:W-:Y:S02]  /*bdb0*/  LEA.HI R9, R9, R24, RZ, 0x3 ;  /* 0x0000001809097211 */ /* 0x000fe400078f18ff */
[----:B------:R-:W-:Y:S01]  /*bdc0*/  SHF.R.S32.HI R10, RZ, 0x1f, R13 ;  /* 0x0000001fff0a7819 */ /* 0x000fe2000001140d */
[----:B------:R-:W-:Y:S01]  /*bdd0*/  IMAD.SHL.U32 R11, R13, 0x8, RZ ;  /* 0x000000080d0b7824 */ /* 0x000fe200078e00ff */
[----:B------:R-:W-:Y:S02]  /*bde0*/  LOP3.LUT R15, R14, 0x38, R15, 0xf8, !PT ;  /* 0x000000380e0f7812 */ /* 0x000fe400078ef80f */
[----:B------:R-:W-:Y:S02]  /*bdf0*/  LEA.HI R10, R10, R13, RZ, 0x3 ;  /* 0x0000000d0a0a7211 */ /* 0x000fe400078f18ff */
[----:B------:R-:W-:Y:S02]  /*be00*/  SHF.R.U32.HI R8, RZ, 0x3, R14 ;  /* 0x00000003ff087819 */ /* 0x000fe4000001160e */
[----:B------:R-:W-:Y:S01]  /*be10*/  SHF.L.U32 R9, R9, 0x6, RZ ;  /* 0x0000000609097819 */ /* 0x000fe200000006ff */
[----:B------:R-:W-:Y:S01]  /*be20*/  IMAD.SHL.U32 R10, R10, 0x400, RZ ;  /* 0x000004000a0a7824 */ /* 0x000fe200078e00ff */
[----:B------:R-:W-:-:S02]  /*be30*/  LOP3.LUT R12, R12, 0x7fffe000, RZ, 0xc0, !PT ;  /* 0x7fffe0000c0c7812 */ /* 0x000fc400078ec0ff */
[----:B------:R-:W-:Y:S02]  /*be40*/  LOP3.LUT R15, R15, R8, RZ, 0x3c, !PT ;  /* 0x000000080f0f7212 */ /* 0x000fe400078e3cff */
[----:B------:R-:W-:Y:S02]  /*be50*/  LOP3.LUT R9, R9, 0xfffffe00, RZ, 0xc0, !PT ;  /* 0xfffffe0009097812 */ /* 0x000fe400078ec0ff */
[----:B------:R-:W-:Y:S02]  /*be60*/  LOP3.LUT R11, R14, 0x38, R11, 0xf8, !PT ;  /* 0x000000380e0b7812 */ /* 0x000fe400078ef80b */
[--C-:B------:R-:W-:Y:S02]  /*be70*/  IADD3 R12, R15, R12, R9.reuse ;  /* 0x0000000c0f0c7210 */ /* 0x100fe40007ffe009 */
[----:B------:R-:W-:Y:S02]  /*be80*/  LOP3.LUT R8, R11, R8, RZ, 0x3c, !PT ;  /* 0x000000080b087212 */ /* 0x000fe400078e3cff */
[----:B------:R-:W-:Y:S01]  /*be90*/  LOP3.LUT R10, R10, 0x7fffe000, RZ, 0xc0, !PT ;  /* 0x7fffe0000a0a7812 */ /* 0x000fe200078ec0ff */
[----:B------:R-:W-:Y:S01]  /*bea0*/  IMAD.SHL.U32 R42, R12, 0x2, RZ ;  /* 0x000000020c2a7824 */ /* 0x000fe200078e00ff */
[----:B------:R-:W-:Y:S01]  /*beb0*/  LOP3.LUT R54, R40, 0xffff0000, RZ, 0xc0, !PT ;  /* 0xffff000028367812 */ /* 0x000fe200078ec0ff */
[----:B------:R-:W-:Y:S01]  /*bec0*/  IMAD.U32 R40, R34, 0x10000, RZ ;  /* 0x0001000022287824 */ /* 0x000fe200078e00ff */
[----:B------:R-:W-:-:S02]  /*bed0*/  IADD3 R41, R8, R10, R9 ;  /* 0x0000000a08297210 */ /* 0x000fc40007ffe009 */
[----:B------:R-:W1:Y:S01]  /*bee0*/  LDS.128 R12, [R42+0xc100] ;  /* 0x00c100002a0c7984 */ /* 0x000e620000000c00 */
[----:B------:R-:W-:Y:S02]  /*bef0*/  LOP3.LUT R34, R34, 0xffff0000, RZ, 0xc0, !PT ;  /* 0xffff000022227812 */ /* 0x000fe400078ec0ff */
[----:B------:R-:W-:-:S05]  /*bf00*/  SHF.L.U32 R41, R41, 0x1, RZ ;  /* 0x0000000129297819 */ /* 0x000fca00000006ff */
[----:B------:R-:W2:Y:S01]  /*bf10*/  LDS.128 R8, [R41+0xc100] ;  /* 0x00c1000029087984 */ /* 0x000ea20000000c00 */
[C---:B-1----:R-:W-:Y:S01]  /*bf20*/  IMAD.U32 R44, R12.reuse, 0x10000, RZ ;  /* 0x000100000c2c7824 */ /* 0x042fe200078e00ff */
[----:B------:R-:W-:Y:S01]  /*bf30*/  LOP3.LUT R43, R12, 0xffff0000, RZ, 0xc0, !PT ;  /* 0xffff00000c2b7812 */ /* 0x000fe200078ec0ff */
[C---:B------:R-:W-:Y:S01]  /*bf40*/  IMAD.U32 R12, R13.reuse, 0x10000, RZ ;  /* 0x000100000d0c7824 */ /* 0x040fe200078e00ff */
[----:B------:R-:W-:Y:S01]  /*bf50*/  LOP3.LUT R46, R13, 0xffff0000, RZ, 0xc0, !PT ;  /* 0xffff00000d2e7812 */ /* 0x000fe200078ec0ff */
[C---:B------:R-:W-:Y:S01]  /*bf60*/  IMAD.U32 R13, R15.reuse, 0x10000, RZ ;  /* 0x000100000f0d7824 */ /* 0x040fe200078e00ff */
[----:B------:R-:W-:Y:S02]  /*bf70*/  LOP3.LUT R48, R15, 0xffff0000, RZ, 0xc0, !PT ;  /* 0xffff00000f307812 */ /* 0x000fe400078ec0ff */
[----:B------:R-:W-:Y:S01]  /*bf80*/  SHF.L.U32 R45, R14, 0x10, RZ ;  /* 0x000000100e2d7819 */ /* 0x000fe200000006ff */
[C---:B--2---:R-:W-:Y:S01]  /*bf90*/  IMAD.U32 R47, R8.reuse, 0x10000, RZ ;  /* 0x00010000082f7824 */ /* 0x044fe200078e00ff */
[----:B------:R-:W-:Y:S01]  /*bfa0*/  LOP3.LUT R15, R8, 0xffff0000, RZ, 0xc0, !PT ;  /* 0xffff0000080f7812 */ /* 0x000fe200078ec0ff */
[----:B------:R-:W-:Y:S01]  /*bfb0*/  IMAD.U32 R50, R11, 0x10000, RZ ;  /* 0x000100000b327824 */ /* 0x000fe200078e00ff */
[----:B------:R-:W-:-:S02]  /*bfc0*/  SHF.L.U32 R8, R9, 0x10, RZ ;  /* 0x0000001009087819 */ /* 0x000fc400000006ff */
[----:B------:R-:W-:Y:S01]  /*bfd0*/  LOP3.LUT R53, R9, 0xffff0000, RZ, 0xc0, !PT ;  /* 0xffff000009357812 */ /* 0x000fe200078ec0ff */
[----:B------:R-:W-:Y:S01]  /*bfe0*/  IMAD.U32 R9, R36, 0x10000, RZ ;  /* 0x0001000024097824 */ /* 0x000fe200078e00ff */
[C---:B------:R-:W-:Y:S02]  /*bff0*/  SHF.L.U32 R52, R10.reuse, 0x10, RZ ;  /* 0x000000100a347819 */ /* 0x040fe400000006ff */
[----:B------:R-:W-:Y:S01]  /*c000*/  LOP3.LUT R51, R10, 0xffff0000, RZ, 0xc0, !PT ;  /* 0xffff00000a337812 */ /* 0x000fe200078ec0ff */
[-C--:B------:R-:W-:Y:S01]  /*c010*/  FMUL.FTZ R10, R9, R47.reuse ;  /* 0x0000002f090a7220 */ /* 0x080fe20000410000 */
[----:B------:R-:W-:Y:S01]  /*c020*/  LOP3.LUT R36, R36, 0xffff0000, RZ, 0xc0, !PT ;  /* 0xffff000024247812 */ /* 0x000fe200078ec0ff */
[C---:B------:R-:W-:Y:S01]  /*c030*/  FMUL.FTZ R47, R49.reuse, R47 ;  /* 0x0000002f312f7220 */ /* 0x040fe20000410000 */
[----:B------:R-:W-:Y:S01]  /*c040*/  LOP3.LUT R14, R14, 0xffff0000, RZ, 0xc0, !PT ;  /* 0xffff00000e0e7812 */ /* 0x000fe200078ec0ff */
[----:B------:R-:W-:Y:S01]  /*c050*/  FFMA.FTZ R10, R49, R44, -R10 ;  /* 0x0000002c310a7223 */ /* 0x000fe2000001080a */
[----:B------:R-:W-:Y:S01]  /*c060*/  LOP3.LUT R11, R11, 0xffff0000, RZ, 0xc0, !PT ;  /* 0xffff00000b0b7812 */ /* 0x000fe200078ec0ff */
[----:B------:R-:W-:-:S02]  /*c070*/  FMUL.FTZ R49, R36, R15 ;  /* 0x0000000f24317220 */ /* 0x000fc40000410000 */
[----:B------:R-:W-:Y:S02]  /*c080*/  FMUL.FTZ R15, R54, R15 ;  /* 0x0000000f360f7220 */ /* 0x000fe40000410000 */
[----:B------:R-:W-:Y:S01]  /*c090*/  FFMA.FTZ R47, R9, R44, R47 ;  /* 0x0000002c092f7223 */ /* 0x000fe2000001002f */
[----:B------:R-:W-:Y:S01]  /*c0a0*/  SHF.L.U32 R9, R38, 0x10, RZ ;  /* 0x0000001026097819 */ /* 0x000fe200000006ff */
[-C--:B------:R-:W-:Y:S01]  /*c0b0*/  FFMA.FTZ R49, R54, R43.reuse, -R49 ;  /* 0x0000002b36317223 */ /* 0x080fe20000010831 */
[----:B------:R-:W-:Y:S01]  /*c0c0*/  LOP3.LUT R38, R38, 0xffff0000, RZ, 0xc0, !PT ;  /* 0xffff000026267812 */ /* 0x000fe200078ec0ff */
[----:B------:R-:W-:Y:S02]  /*c0d0*/  FFMA.FTZ R36, R36, R43, R15 ;  /* 0x0000002b24247223 */ /* 0x000fe4000001000f */
[----:B------:R-:W-:Y:S02]  /*c0e0*/  FMUL.FTZ R43, R34, R51 ;  /* 0x00000033222b7220 */ /* 0x000fe40000410000 */
[----:B------:R-:W-:-:S02]  /*c0f0*/  FMUL.FTZ R44, R40, R52 ;  /* 0x00000034282c7220 */ /* 0x000fc40000410000 */
[----:B------:R-:W-:Y:S02]  /*c100*/  FMUL.FTZ R52, R9, R52 ;  /* 0x0000003409347220 */ /* 0x000fe40000410000 */
[C---:B------:R-:W-:Y:S02]  /*c110*/  FMUL.FTZ R51, R38.reuse, R51 ;  /* 0x0000003326337220 */ /* 0x040fe40000410000 */
[----:B------:R-:W-:Y:S01]  /*c120*/  FFMA.FTZ R43, R38, R14, -R43 ;  /* 0x0000000e262b7223 */ /* 0x000fe2000001082b */
[C---:B------:R-:W-:Y:S01]  /*c130*/  SHF.L.U32 R38, R33.reuse, 0x10, RZ ;  /* 0x0000001021267819 */ /* 0x040fe200000006ff */
[-C--:B------:R-:W-:Y:S01]  /*c140*/  FFMA.FTZ R52, R40, R45.reuse, R52 ;  /* 0x0000002d28347223 */ /* 0x080fe20000010034 */
[----:B------:R-:W-:Y:S01]  /*c150*/  LOP3.LUT R33, R33, 0xffff0000, RZ, 0xc0, !PT ;  /* 0xffff000021217812 */ /* 0x000fe200078ec0ff */
[C---:B------:R-:W-:Y:S01]  /*c160*/  IMAD.U32 R40, R37.reuse, 0x10000, RZ ;  /* 0x0001000025287824 */ /* 0x040fe200078e00ff */
[----:B------:R-:W-:Y:S01]  /*c170*/  LOP3.LUT R37, R37, 0xffff0000, RZ, 0xc0, !PT ;  /* 0xffff000025257812 */ /* 0x000fe200078ec0ff */
[----:B------:R-:W-:-:S02]  /*c180*/  FFMA.FTZ R44, R9, R45, -R44 ;  /* 0x0000002d092c7223 */ /* 0x000fc4000001082c */
[----:B------:R-:W-:Y:S02]  /*c190*/  FFMA.FTZ R51, R34, R14, R51 ;  /* 0x0000000e22337223 */ /* 0x000fe40000010033 */
[C---:B------:R-:W-:Y:S01]  /*c1a0*/  IMAD.U32 R9, R35.reuse, 0x10000, RZ ;  /* 0x0001000023097824 */ /* 0x040fe200078e00ff */
[----:B------:R-:W-:Y:S01]  /*c1b0*/  LOP3.LUT R35, R35, 0xffff0000, RZ, 0xc0, !PT ;  /* 0xffff000023237812 */ /* 0x000fe200078ec0ff */
[-C--:B------:R-:W-:Y:S02]  /*c1c0*/  FMUL.FTZ R14, R38, R50.reuse ;  /* 0x00000032260e7220 */ /* 0x080fe40000410000 */
[C---:B------:R-:W-:Y:S01]  /*c1d0*/  IMAD.U32 R15, R39.reuse, 0x10000, RZ ;  /* 0x00010000270f7824 */ /* 0x040fe200078e00ff */
[----:B------:R-:W-:Y:S01]  /*c1e0*/  LOP3.LUT R39, R39, 0xffff0000, RZ, 0xc0, !PT ;  /* 0xffff000027277812 */ /* 0x000fe200078ec0ff */
[----:B------:R-:W-:Y:S02]  /*c1f0*/  FMUL.FTZ R50, R40, R50 ;  /* 0x0000003228327220 */ /* 0x000fe40000410000 */
[----:B------:R-:W-:-:S02]  /*c200*/  FMUL.FTZ R45, R9, R8 ;  /* 0x00000008092d7220 */ /* 0x000fc40000410000 */
[----:B------:R-:W-:Y:S02]  /*c210*/  FFMA.FTZ R50, R38, R13, R50 ;  /* 0x0000000d26327223 */ /* 0x000fe40000010032 */
[----:B------:R-:W-:Y:S02]  /*c220*/  FMUL.FTZ R34, R35, R53 ;  /* 0x0000003523227220 */ /* 0x000fe40000410000 */
[----:B------:R-:W-:Y:S02]  /*c230*/  FMUL.FTZ R38, R33, R11 ;  /* 0x0000000b21267220 */ /* 0x000fe40000410000 */
[----:B------:R-:W-:Y:S02]  /*c240*/  FMUL.FTZ R8, R15, R8 ;  /* 0x000000080f087220 */ /* 0x000fe40000410000 */
[----:B------:R-:W-:Y:S02]  /*c250*/  FMUL.FTZ R53, R39, R53 ;  /* 0x0000003527357220 */ /* 0x000fe40000410000 */
[----:B------:R-:W-:-:S02]  /*c260*/  FMUL.FTZ R11, R37, R11 ;  /* 0x0000000b250b7220 */ /* 0x000fc40000410000 */
[----:B------:R-:W-:Y:S02]  /*c270*/  FFMA.FTZ R45, R15, R12, -R45 ;  /* 0x0000000c0f2d7223 */ /* 0x000fe4000001082d */
[----:B------:R-:W-:Y:S01]  /*c280*/  FFMA.FTZ R15, R40, R13, -R14 ;  /* 0x0000000d280f7223 */ /* 0x000fe2000001080e */
[----:B------:R-:W-:Y:S01]  /*c290*/  F2FP.BF16.PACK_AB R14, R43, R44 ;  /* 0x0000002c2b0e723e */ /* 0x000fe200000010ff */
[----:B------:R-:W-:Y:S02]  /*c2a0*/  FFMA.FTZ R34, R39, R46, -R34 ;  /* 0x0000002e27227223 */ /* 0x000fe40000010822 */
[----:B------:R-:W-:Y:S02]  /*c2b0*/  FFMA.FTZ R38, R37, R48, -R38 ;  /* 0x0000003025267223 */ /* 0x000fe40000010826 */
[----:B------:R-:W-:Y:S01]  /*c2c0*/  FFMA.FTZ R9, R9, R12, R8 ;  /* 0x0000000c09097223 */ /* 0x000fe20000010008 */
[----:B------:R-:W-:Y:S01]  /*c2d0*/  F2FP.BF16.PACK_AB R12, R49, R10 ;  /* 0x0000000a310c723e */ /* 0x000fe200000010ff */
[----:B------:R-:W-:Y:S01]  /*c2e0*/  FFMA.FTZ R46, R35, R46, R53 ;  /* 0x0000002e232e7223 */ /* 0x000fe20000010035 */
[----:B------:R-:W-:Y:S01]  /*c2f0*/  F2FP.BF16.PACK_AB R13, R34, R45 ;  /* 0x0000002d220d723e */ /* 0x000fe200000010ff */
[----:B------:R-:W-:Y:S01]  /*c300*/  FFMA.FTZ R11, R33, R48, R11 ;  /* 0x00000030210b7223 */ /* 0x000fe2000001000b */
[----:B------:R-:W-:-:S02]  /*c310*/  F2FP.BF16.PACK_AB R15, R38, R15 ;  /* 0x0000000f260f723e */ /* 0x000fc400000010ff */
[----:B------:R-:W-:Y:S02]  /*c320*/  F2FP.BF16.PACK_AB R10, R51, R52 ;  /* 0x00000034330a723e */ /* 0x000fe400000010ff */
[----:B------:R-:W-:Y:S01]  /*c330*/  F2FP.BF16.PACK_AB R8, R36, R47 ;  /* 0x0000002f2408723e */ /* 0x000fe200000010ff */
[----:B------:R1:W-:Y:S01]  /*c340*/  STS.128 [R42+0xc100], R12 ;  /* 0x00c1000c2a007388 */ /* 0x0003e20000000c00 */
[----:B------:R-:W-:Y:S02]  /*c350*/  F2FP.BF16.PACK_AB R9, R46, R9 ;  /* 0x000000092e09723e */ /* 0x000fe400000010ff */
[----:B------:R-:W-:-:S05]  /*c360*/  F2FP.BF16.PACK_AB R11, R11, R50 ;  /* 0x000000320b0b723e */ /* 0x000fca00000010ff */
[----:B------:R1:W-:Y:S02]  /*c370*/  STS.128 [R41+0xc100], R8 ;  /* 0x00c1000829007388 */ /* 0x0003e40000000c00 */
.L_x_127:
[----:B------:R-:W-:Y:S05]  /*c380*/  BSYNC B0 ;  /* 0x0000000000007941 */ /* 0x000fea0003800000 */
.L_x_126:
[----:B-1----:R-:W-:-:S04]  /*c390*/  IADD3 R8, R23, 0x40, RZ ;  /* 0x0000004017087810 */ /* 0x002fc80007ffe0ff */
[----:B------:R-:W-:-:S13]  /*c3a0*/  ISETP.GE.AND P0, PT, R8, c[0x0][0x27c], PT ;  /* 0x00009f0008007a0c */ /* 0x000fda0003f06270 */
[----:B------:R-:W-:Y:S05]  /*c3b0*/  @P0 BRA `(.L_x_105) ;  /* 0x0000068000000947 */ /* 0x000fea0003800000 */
[----:B------:R-:W-:Y:S01]  /*c3c0*/  SHF.R.S32.HI R13, RZ, 0x1f, R8 ;  /* 0x0000001fff0d7819 */ /* 0x000fe20000011408 */
[----:B------:R-:W-:Y:S01]  /*c3d0*/  IMAD.MOV.U32 R11, RZ, RZ, c[0x0][0x27c] ;  /* 0x00009f00ff0b7624 */ /* 0x000fe200078e00ff */
[----:B------:R-:W-:Y:S01]  /*c3e0*/  SHF.R.S32.HI R15, RZ, 0x1f, R24 ;  /* 0x0000001fff0f7819 */ /* 0x000fe20000011418 */
[----:B------:R-:W-:Y:S01]  /*c3f0*/  IMAD.SHL.U32 R12, R24, 0x40, RZ ;  /* 0x00000040180c7824 */ /* 0x000fe200078e00ff */
[CC--:B------:R-:W-:Y:S01]  /*c400*/  LEA.HI R9, R13.reuse, R8.reuse, RZ, 0x3 ;  /* 0x000000080d097211 */ /* 0x0c0fe200078f18ff */
        /* <DEDUP_REMOVED lines=11> */
[----:B------:R-:W-:Y:S02]  /*c4c0*/  SHF.L.U32 R8, R8, 0x6, RZ ;  /* 0x0000000608087819 */ /* 0x000fe400000006ff */
[----:B------:R-:W-:Y:S01]  /*c4d0*/  SHF.R.U32.HI R9, RZ, 0x3, R12 ;  /* 0x00000003ff097819 */ /* 0x000fe2000001160c */
[----:B------:R-:W-:Y:S01]  /*c4e0*/  IMAD.SHL.U32 R11, R10, 0x400, RZ ;  /* 0x000004000a0b7824 */ /* 0x000fe200078e00ff */
[----:B------:R-:W-:-:S02]  /*c4f0*/  LOP3.LUT R12, R12, 0x38, R15, 0xf8, !PT ;  /* 0x000000380c0c7812 */ /* 0x000fc400078ef80f */
[----:B------:R-:W-:Y:S02]  /*c500*/  LOP3.LUT R13, R13, 0x7fffe000, RZ, 0xc0, !PT ;  /* 0x7fffe0000d0d7812 */ /* 0x000fe400078ec0ff */
[----:B------:R-:W-:Y:S02]  /*c510*/  LOP3.LUT R8, R8, 0xfffffe00, RZ, 0xc0, !PT ;  /* 0xfffffe0008087812 */ /* 0x000fe400078ec0ff */
[-C--:B------:R-:W-:Y:S02]  /*c520*/  LOP3.LUT R14, R14, R9.reuse, RZ, 0x3c, !PT ;  /* 0x000000090e0e7212 */ /* 0x080fe400078e3cff */
[----:B------:R-:W-:Y:S02]  /*c530*/  LOP3.LUT R10, R12, R9, RZ, 0x3c, !PT ;  /* 0x000000090c0a7212 */ /* 0x000fe400078e3cff */
[----:B------:R-:W-:Y:S02]  /*c540*/  IADD3 R13, R14, R13, R8 ;  /* 0x0000000d0e0d7210 */ /* 0x000fe40007ffe008 */
[----:B------:R-:W-:-:S02]  /*c550*/  LOP3.LUT R9, R11, 0x7fffe000, RZ, 0xc0, !PT ;  /* 0x7fffe0000b097812 */ /* 0x000fc400078ec0ff */
[----:B------:R-:W-:Y:S01]  /*c560*/  SHF.L.U32 R42, R30, 0x10, RZ ;  /* 0x000000101e2a7819 */ /* 0x000fe200000006ff */
[----:B------:R-:W-:Y:S01]  /*c570*/  IMAD.SHL.U32 R24, R13, 0x2, RZ ;  /* 0x000000020d187824 */ /* 0x000fe200078e00ff */
[----:B------:R-:W-:Y:S02]  /*c580*/  IADD3 R9, R10, R9, R8 ;  /* 0x000000090a097210 */ /* 0x000fe40007ffe008 */
[----:B------:R-:W-:Y:S02]  /*c590*/  LOP3.LUT R26, R26, 0xffff0000, RZ, 0xc0, !PT ;  /* 0xffff00001a1a7812 */ /* 0x000fe400078ec0ff */
[----:B------:R-:W-:Y:S01]  /*c5a0*/  SHF.L.U32 R23, R9, 0x1, RZ ;  /* 0x0000000109177819 */ /* 0x000fe200000006ff */
[----:B------:R-:W1:Y:S04]  /*c5b0*/  LDS.128 R12, [R24+0xc100] ;  /* 0x00c10000180c7984 */ /* 0x000e680000000c00 */
[----:B------:R-:W2:Y:S01]  /*c5c0*/  LDS.128 R8, [R23+0xc100] ;  /* 0x00c1000017087984 */ /* 0x000ea20000000c00 */
[C---:B-1----:R-:W-:Y:S01]  /*c5d0*/  IMAD.U32 R34, R12.reuse, 0x10000, RZ ;  /* 0x000100000c227824 */ /* 0x042fe200078e00ff */
[----:B------:R-:W-:Y:S01]  /*c5e0*/  LOP3.LUT R33, R12, 0xffff0000, RZ, 0xc0, !PT ;  /* 0xffff00000c217812 */ /* 0x000fe200078ec0ff */
[C---:B------:R-:W-:Y:S01]  /*c5f0*/  IMAD.U32 R12, R13.reuse, 0x10000, RZ ;  /* 0x000100000d0c7824 */ /* 0x040fe200078e00ff */
[----:B------:R-:W-:Y:S01]  /*c600*/  LOP3.LUT R36, R13, 0xffff0000, RZ, 0xc0, !PT ;  /* 0xffff00000d247812 */ /* 0x000fe200078ec0ff */
[C---:B------:R-:W-:Y:S01]  /*c610*/  IMAD.U32 R13, R15.reuse, 0x10000, RZ ;  /* 0x000100000f0d7824 */ /* 0x040fe200078e00ff */
[----:B------:R-:W-:Y:S01]  /*c620*/  LOP3.LUT R40, R15, 0xffff0000, RZ, 0xc0, !PT ;  /* 0xffff00000f287812 */ /* 0x000fe200078ec0ff */
[----:B--2---:R-:W-:Y:S01]  /*c630*/  IMAD.U32 R39, R8, 0x10000, RZ ;  /* 0x0001000008277824 */ /* 0x004fe200078e00ff */
[----:B------:R-:W-:-:S02]  /*c640*/  SHF.L.U32 R15, R10, 0x10, RZ ;  /* 0x000000100a0f7819 */ /* 0x000fc400000006ff */
[----:B------:R-:W-:Y:S01]  /*c650*/  LOP3.LUT R37, R8, 0xffff0000, RZ, 0xc0, !PT ;  /* 0xffff000008257812 */ /* 0x000fe200078ec0ff */
[C---:B------:R-:W-:Y:S01]  /*c660*/  IMAD.U32 R8, R9.reuse, 0x10000, RZ ;  /* 0x0001000009087824 */ /* 0x040fe200078e00ff */
[----:B------:R-:W-:Y:S02]  /*c670*/  SHF.L.U32 R35, R14, 0x10, RZ ;  /* 0x000000100e237819 */ /* 0x000fe400000006ff */
[----:B------:R-:W-:Y:S01]  /*c680*/  LOP3.LUT R43, R9, 0xffff0000, RZ, 0xc0, !PT ;  /* 0xffff0000092b7812 */ /* 0x000fe200078ec0ff */
[-C--:B------:R-:W-:Y:S01]  /*c690*/  FMUL.FTZ R9, R38, R15.reuse ;  /* 0x0000000f26097220 */ /* 0x080fe20000410000 */
[----:B------:R-:W-:Y:S01]  /*c6a0*/  LOP3.LUT R41, R10, 0xffff0000, RZ, 0xc0, !PT ;  /* 0xffff00000a297812 */ /* 0x000fe200078ec0ff */
[----:B------:R-:W-:Y:S01]  /*c6b0*/  FMUL.FTZ R15, R42, R15 ;  /* 0x0000000f2a0f7220 */ /* 0x000fe20000410000 */
[----:B------:R-:W-:Y:S01]  /*c6c0*/  LOP3.LUT R14, R14, 0xffff0000, RZ, 0xc0, !PT ;  /* 0xffff00000e0e7812 */ /* 0x000fe200078ec0ff */
[-C--:B------:R-:W-:Y:S01]  /*c6d0*/  FFMA.FTZ R9, R42, R35.reuse, -R9 ;  /* 0x000000232a097223 */ /* 0x080fe20000010809 */
[----:B------:R-:W-:Y:S01]  /*c6e0*/  LOP3.LUT R42, R30, 0xffff0000, RZ, 0xc0, !PT ;  /* 0xffff00001e2a7812 */ /* 0x000fe200078ec0ff */
[C---:B------:R-:W-:Y:S01]  /*c6f0*/  IMAD.U32 R30, R28.reuse, 0x10000, RZ ;  /* 0x000100001c1e7824 */ /* 0x040fe200078e00ff */
[----:B------:R-:W-:Y:S01]  /*c700*/  LOP3.LUT R28, R28, 0xffff0000, RZ, 0xc0, !PT ;  /* 0xffff00001c1c7812 */ /* 0x000fe200078ec0ff */
[----:B------:R-:W-:Y:S01]  /*c710*/  FFMA.FTZ R15, R38, R35, R15 ;  /* 0x00000023260f7223 */ /* 0x000fe2000001000f */
[----:B------:R-:W-:Y:S01]  /*c720*/  SHF.L.U32 R35, R32, 0x10, RZ ;  /* 0x0000001020237819 */ /* 0x000fe200000006ff */
[----:B------:R-:W-:Y:S01]  /*c730*/  FMUL.FTZ R45, R26, R41 ;  /* 0x000000291a2d7220 */ /* 0x000fe20000410000 */
[----:B------:R-:W-:Y:S01]  /*c740*/  LOP3.LUT R32, R32, 0xffff0000, RZ, 0xc0, !PT ;  /* 0xffff000020207812 */ /* 0x000fe200078ec0ff */
[----:B------:R-:W-:-:S02]  /*c750*/  FMUL.FTZ R38, R30, R39 ;  /* 0x000000271e267220 */ /* 0x000fc40000410000 */
[C---:B------:R-:W-:Y:S02]  /*c760*/  FMUL.FTZ R41, R42.reuse, R41 ;  /* 0x000000292a297220 */ /* 0x040fe40000410000 */
[----:B------:R-:W-:Y:S02]  /*c770*/  FFMA.FTZ R42, R42, R14, -R45 ;  /* 0x0000000e2a2a7223 */ /* 0x000fe4000001082d */
[C---:B------:R-:W-:Y:S02]  /*c780*/  FMUL.FTZ R39, R35.reuse, R39 ;  /* 0x0000002723277220 */ /* 0x040fe40000410000 */
[----:B------:R-:W-:Y:S02]  /*c790*/  FFMA.FTZ R38, R35, R34, -R38 ;  /* 0x0000002223267223 */ /* 0x000fe40000010826 */
[-C--:B------:R-:W-:Y:S02]  /*c7a0*/  FMUL.FTZ R45, R28, R37.reuse ;  /* 0x000000251c2d7220 */ /* 0x080fe40000410000 */
[----:B------:R-:W-:Y:S01]  /*c7b0*/  FFMA.FTZ R26, R26, R14, R41 ;  /* 0x0000000e1a1a7223 */ /* 0x000fe20000010029 */
[----:B------:R-:W-:Y:S01]  /*c7c0*/  SHF.L.U32 R14, R25, 0x10, RZ ;  /* 0x00000010190e7819 */ /* 0x000fe200000006ff */
[C---:B------:R-:W-:Y:S01]  /*c7d0*/  IMAD.U32 R35, R27.reuse, 0x10000, RZ ;  /* 0x000100001b237824 */ /* 0x040fe200078e00ff */
[----:B------:R-:W-:Y:S01]  /*c7e0*/  LOP3.LUT R27, R27, 0xffff0000, RZ, 0xc0, !PT ;  /* 0xffff00001b1b7812 */ /* 0x000fe200078ec0ff */
[C---:B------:R-:W-:Y:S01]  /*c7f0*/  IMAD.U32 R41, R31.reuse, 0x10000, RZ ;  /* 0x000100001f297824 */ /* 0x040fe200078e00ff */
[----:B------:R-:W-:Y:S01]  /*c800*/  LOP3.LUT R31, R31, 0xffff0000, RZ, 0xc0, !PT ;  /* 0xffff00001f1f7812 */ /* 0x000fe200078ec0ff */
[----:B------:R-:W-:-:S02]  /*c810*/  FMUL.FTZ R37, R32, R37 ;  /* 0x0000002520257220 */ /* 0x000fc40000410000 */
[-C--:B------:R-:W-:Y:S02]  /*c820*/  FFMA.FTZ R45, R32, R33.reuse, -R45 ;  /* 0x00000021202d7223 */ /* 0x080fe4000001082d */
[----:B------:R-:W-:Y:S02]  /*c830*/  FMUL.FTZ R32, R35, R8 ;  /* 0x0000000823207220 */ /* 0x000fe40000410000 */
[C---:B------:R-:W-:Y:S01]  /*c840*/  IMAD.U32 R10, R11.reuse, 0x10000, RZ ;  /* 0x000100000b0a7824 */ /* 0x040fe200078e00ff */
[----:B------:R-:W-:Y:S01]  /*c850*/  LOP3.LUT R11, R11, 0xffff0000, RZ, 0xc0, !PT ;  /* 0xffff00000b0b7812 */ /* 0x000fe200078ec0ff */
[----:B------:R-:W-:Y:S02]  /*c860*/  FFMA.FTZ R39, R30, R34, R39 ;  /* 0x000000221e277223 */ /* 0x000fe40000010027 */
[----:B------:R-:W-:Y:S02]  /*c870*/  FMUL.FTZ R8, R41, R8 ;  /* 0x0000000829087220 */ /* 0x000fe40000410000 */
[C---:B------:R-:W-:Y:S01]  /*c880*/  IMAD.U32 R30, R29.reuse, 0x10000, RZ ;  /* 0x000100001d1e7824 */ /* 0x040fe200078e00ff */
[----:B------:R-:W-:Y:S01]  /*c890*/  LOP3.LUT R29, R29, 0xffff0000, RZ, 0xc0, !PT ;  /* 0xffff00001d1d7812 */ /* 0x000fe200078ec0ff */
[----:B------:R-:W-:-:S02]  /*c8a0*/  FFMA.FTZ R28, R28, R33, R37 ;  /* 0x000000211c1c7223 */ /* 0x000fc40000010025 */
[----:B------:R-:W-:Y:S02]  /*c8b0*/  FMUL.FTZ R33, R14, R10 ;  /* 0x0000000a0e217220 */ /* 0x000fe40000410000 */
[----:B------:R-:W-:Y:S01]  /*c8c0*/  FFMA.FTZ R35, R35, R12, R8 ;  /* 0x0000000c23237223 */ /* 0x000fe20000010008 */
[----:B------:R-:W-:Y:S01]  /*c8d0*/  LOP3.LUT R8, R25, 0xffff0000, RZ, 0xc0, !PT ;  /* 0xffff000019087812 */ /* 0x000fe200078ec0ff */
[C---:B------:R-:W-:Y:S02]  /*c8e0*/  FMUL.FTZ R10, R30.reuse, R10 ;  /* 0x0000000a1e0a7220 */ /* 0x040fe40000410000 */
[-C--:B------:R-:W-:Y:S02]  /*c8f0*/  FFMA.FTZ R33, R30, R13.reuse, -R33 ;  /* 0x0000000d1e217223 */ /* 0x080fe40000010821 */
[----:B------:R-:W-:Y:S01]  /*c900*/  FFMA.FTZ R25, R14, R13, R10 ;  /* 0x0000000d0e197223 */ /* 0x000fe2000001000a */
[----:B------:R-:W-:Y:S01]  /*c910*/  F2FP.BF16.PACK_AB R10, R26, R15 ;  /* 0x0000000f1a0a723e */ /* 0x000fe200000010ff */
[----:B------:R-:W-:Y:S01]  /*c920*/  FMUL.FTZ R13, R27, R43 ;  /* 0x0000002b1b0d7220 */ /* 0x000fe20000410000 */
[----:B------:R-:W-:Y:S01]  /*c930*/  F2FP.BF16.PACK_AB R14, R42, R9 ;  /* 0x000000092a0e723e */ /* 0x000fe200000010ff */
[----:B------:R-:W-:-:S02]  /*c940*/  FMUL.FTZ R30, R8, R11 ;  /* 0x0000000b081e7220 */ /* 0x000fc40000410000 */
[----:B------:R-:W-:Y:S02]  /*c950*/  FMUL.FTZ R43, R31, R43 ;  /* 0x0000002b1f2b7220 */ /* 0x000fe40000410000 */
[----:B------:R-:W-:Y:S02]  /*c960*/  FMUL.FTZ R11, R29, R11 ;  /* 0x0000000b1d0b7220 */ /* 0x000fe40000410000 */
[----:B------:R-:W-:Y:S01]  /*c970*/  FFMA.FTZ R32, R41, R12, -R32 ;  /* 0x0000000c29207223 */ /* 0x000fe20000010820 */
[----:B------:R-:W-:Y:S01]  /*c980*/  F2FP.BF16.PACK_AB R12, R45, R38 ;  /* 0x000000262d0c723e */ /* 0x000fe200000010ff */
[----:B------:R-:W-:Y:S02]  /*c990*/  FFMA.FTZ R13, R31, R36, -R13 ;  /* 0x000000241f0d7223 */ /* 0x000fe4000001080d */
[----:B------:R-:W-:Y:S02]  /*c9a0*/  FFMA.FTZ R30, R29, R40, -R30 ;  /* 0x000000281d1e7223 */ /* 0x000fe4000001081e */
[----:B------:R-:W-:Y:S01]  /*c9b0*/  FFMA.FTZ R36, R27, R36, R43 ;  /* 0x000000241b247223 */ /* 0x000fe2000001002b */
[----:B------:R-:W-:Y:S01]  /*c9c0*/  F2FP.BF16.PACK_AB R13, R13, R32 ;  /* 0x000000200d0d723e */ /* 0x000fe200000010ff */
[----:B------:R-:W-:Y:S01]  /*c9d0*/  FFMA.FTZ R40, R8, R40, R11 ;  /* 0x0000002808287223 */ /* 0x000fe2000001000b */
[----:B------:R-:W-:-:S02]  /*c9e0*/  F2FP.BF16.PACK_AB R15, R30, R33 ;  /* 0x000000211e0f723e */ /* 0x000fc400000010ff */
[----:B------:R-:W-:Y:S02]  /*c9f0*/  F2FP.BF16.PACK_AB R8, R28, R39 ;  /* 0x000000271c08723e */ /* 0x000fe400000010ff */
[----:B------:R-:W-:Y:S01]  /*ca00*/  F2FP.BF16.PACK_AB R9, R36, R35 ;  /* 0x000000232409723e */ /* 0x000fe200000010ff */
[----:B------:R1:W-:Y:S01]  /*ca10*/  STS.128 [R24+0xc100], R12 ;  /* 0x00c1000c18007388 */ /* 0x0003e20000000c00 */
[----:B------:R-:W-:-:S05]  /*ca20*/  F2FP.BF16.PACK_AB R11, R40, R25 ;  /* 0x00000019280b723e */ /* 0x000fca00000010ff */
[----:B------:R1:W-:Y:S02]  /*ca30*/  STS.128 [R23+0xc100], R8 ;  /* 0x00c1000817007388 */ /* 0x0003e40000000c00 */
.L_x_105:
[----:B------:R-:W-:Y:S05]  /*ca40*/  BSYNC B2 ;  /* 0x0000000000027941 */ /* 0x000fea0003800000 */
.L_x_89:
[----:B-1----:R-:W-:Y:S01]  /*ca50*/  IMAD.SHL.U32 R10, R3, 0x40, RZ ;  /* 0x00000040030a7824 */ /* 0x002fe200078e00ff */
[----:B------:R-:W-:-:S04]  /*ca60*/  DEPBAR.LE SB0, 0x0 ;  /* 0x000080000000791a */ /* 0x000fc80000000000 */
[----:B------:R-:W-:Y:S01]  /*ca70*/  IMAD.SHL.U32 R15, R18, 0x8, RZ ;  /* 0x00000008120f7824 */ /* 0x000fe200078e00ff */
[----:B------:R-:W-:Y:S01]  /*ca80*/  LOP3.LUT R10, R10, 0x1c0, RZ, 0xc0, !PT ;  /* 0x000001c00a0a7812 */ /* 0x000fe200078ec0ff */
[----:B------:R-:W-:Y:S01]  /*ca90*/  IMAD R8, R20, c[0x0][0x208], RZ ;  /* 0x0000820014087a24 */ /* 0x000fe200078e02ff */
[----:B------:R-:W-:Y:S01]  /*caa0*/  SEL R9, RZ, 0x4, P5 ;  /* 0x00000004ff097807 */ /* 0x000fe20002800000 */
[C---:B------:R-:W-:Y:S01]  /*cab0*/  IMAD.WIDE.U32 R12, R17.reuse, c[0x0][0x208], RZ ;  /* 0x00008200110c7a25 */ /* 0x040fe200078e00ff */
[----:B------:R-:W-:Y:S02]  /*cac0*/  LOP3.LUT R15, R10, 0x8, R15, 0xf8, !PT ;  /* 0x000000080a0f7812 */ /* 0x000fe400078ef80f */
[----:B------:R-:W-:Y:S01]  /*cad0*/  SHF.R.U32.HI R10, RZ, 0x3, R10 ;  /* 0x00000003ff0a7819 */ /* 0x000fe2000001160a */
[----:B------:R-:W-:Y:S01]  /*cae0*/  IMAD R8, R17, c[0x0][0x20c], R8 ;  /* 0x0000830011087a24 */ /* 0x000fe200078e0208 */
[----:B------:R-:W-:Y:S01]  /*caf0*/  BAR.SYNC.DEFER_BLOCKING 0x0 ;  /* 0x0000000000007b1d */ /* 0x000fe20000010000 */
[----:B------:R-:W-:Y:S01]  /*cb00*/  LEA R11, P0, R12, R214, 0x6 ;  /* 0x000000d60c0b7211 */ /* 0x000fe200078030ff */
[----:B------:R-:W-:Y:S01]  /*cb10*/  IMAD R206, R21, 0x400, R2 ;  /* 0x0000040015ce7824 */ /* 0x000fe200078e0202 */
[----:B------:R-:W-:Y:S01]  /*cb20*/  LOP3.LUT R10, R15, R10, RZ, 0x3c, !PT ;  /* 0x0000000a0f0a7212 */ /* 0x000fe200078e3cff */
[----:B------:R-:W-:Y:S01]  /*cb30*/  IMAD.IADD R8, R13, 0x1, R8 ;  /* 0x000000010d087824 */ /* 0x000fe200078e0208 */
[----:B------:R-:W-:Y:S01]  /*cb40*/  SEL R13, RZ, 0x2, P4 ;  /* 0x00000002ff0d7807 */ /* 0x000fe20002000000 */
[----:B------:R-:W-:-:S02]  /*cb50*/  IMAD.SHL.U32 R206, R206, 0x2, RZ ;  /* 0x00000002cece7824 */ /* 0x000fc400078e00ff */
[----:B------:R-:W-:Y:S01]  /*cb60*/  IMAD R205, R19, 0x200, R10 ;  /* 0x0000020013cd7824 */ /* 0x000fe200078e020a */
[----:B------:R-:W-:Y:S01]  /*cb70*/  LEA.HI.X R8, R12, R209, R8, 0x6, P0 ;  /* 0x000000d10c087211 */ /* 0x000fe200000f3408 */
[----:B------:R-:W-:Y:S01]  /*cb80*/  IMAD R80, R17, -0x40, R83 ;  /* 0xffffffc011507824 */ /* 0x000fe200078e0253 */
[----:B------:R-:W-:Y:S01]  /*cb90*/  LEA R12, P0, R11, c[0x0][0x1f8], 0x1 ;  /* 0x00007e000b0c7a11 */ /* 0x000fe200078008ff */
[----:B------:R-:W-:Y:S01]  /*cba0*/  IMAD.SHL.U32 R205, R205, 0x2, RZ ;  /* 0x00000002cdcd7824 */ /* 0x000fe200078e00ff */
[----:B------:R-:W-:Y:S01]  /*cbb0*/  IADD3 R9, R9, R13, R22 ;  /* 0x0000000d09097210 */ /* 0x000fe20007ffe016 */
[----:B------:R-:W-:Y:S01]  /*cbc0*/  IMAD.MOV.U32 R15, RZ, RZ, c[0x0][0x208] ;  /* 0x00008200ff0f7624 */ /* 0x000fe200078e00ff */
[----:B------:R-:W-:Y:S01]  /*cbd0*/  LEA.HI.X R13, R11, c[0x0][0x1fc], R8, 0x1, P0 ;  /* 0x00007f000b0d7a11 */ /* 0x000fe200000f0c08 */
[----:B------:R-:W-:Y:S01]  /*cbe0*/  IMAD.MOV.U32 R11, RZ, RZ, c[0x0][0x20c] ;  /* 0x00008300ff0b7624 */ /* 0x000fe200078e00ff */
[----:B------:R-:W-:Y:S01]  /*cbf0*/  LOP3.LUT P0, RZ, R3, 0x2, RZ, 0xc0, !PT ;  /* 0x0000000203ff7812 */ /* 0x000fe2000780c0ff */
[--C-:B------:R-:W-:Y:S01]  /*cc00*/  IMAD R202, R0, 0x2, R206.reuse ;  /* 0x0000000200ca7824 */ /* 0x100fe200078e02ce */
[C---:B------:R-:W-:Y:S01]  /*cc10*/  IADD3 R8, R205.reuse, 0x6100, RZ ;  /* 0x00006100cd087810 */ /* 0x040fe20007ffe0ff */
[----:B------:R-:W-:Y:S01]  /*cc20*/  IMAD.SHL.U32 R213, R16, 0x2, RZ ;  /* 0x0000000210d57824 */ /* 0x000fe200078e00ff */
[----:B------:R-:W-:Y:S01]  /*cc30*/  IADD3 R204, R205, 0x6120, RZ ;  /* 0x00006120cdcc7810 */ /* 0x000fe20007ffe0ff */
[----:B------:R-:W-:Y:S01]  /*cc40*/  IMAD R201, R5, 0x2, R206 ;  /* 0x0000000205c97824 */ /* 0x000fe200078e02ce */
[----:B------:R-:W-:Y:S01]  /*cc50*/  LOP3.LUT P1, RZ, R9, 0x2, RZ, 0xc0, !PT ;  /* 0x0000000209ff7812 */ /* 0x000fe2000782c0ff */
[----:B------:R-:W-:Y:S01]  /*cc60*/  LDSM.16.M88.4 R48, [R206+0xc100] ;  /* 0x00c10000ce30783b */ /* 0x000fe20000000200 */
[----:B------:R-:W-:Y:S01]  /*cc70*/  LEA R24, P2, R15, R12, 0x6 ;  /* 0x0000000c0f187211 */ /* 0x000fe200078430ff */
[----:B------:R-:W-:-:S02]  /*cc80*/  IMAD R199, R5, 0x2, R202 ;  /* 0x0000000205c77824 */ /* 0x000fc400078e02ca */
[----:B------:R-:W1:Y:S01]  /*cc90*/  LDSM.16.M88.4 R20, [R205+0x6100] ;  /* 0x00610000cd14783b */ /* 0x000e620000000200 */
[----:B------:R-:W-:Y:S01]  /*cca0*/  LEA.HI.X R25, R15, R13, R11, 0x6, P2 ;  /* 0x0000000d0f197211 */ /* 0x000fe200010f340b */
[----:B------:R-:W-:Y:S01]  /*ccb0*/  IMAD.SHL.U32 R203, R2, 0x2, RZ ;  /* 0x0000000202cb7824 */ /* 0x000fe200078e00ff */
[----:B------:R-:W-:Y:S01]  /*ccc0*/  @P0 IADD3 R204, R8, -0x20, RZ ;  /* 0xffffffe008cc0810 */ /* 0x000fe20007ffe0ff */
[----:B------:R-:W-:Y:S01]  /*ccd0*/  IMAD.IADD R8, R80, 0x1, -R18 ;  /* 0x0000000150087824 */ /* 0x000fe200078e0a12 */
[----:B------:R-:W-:Y:S01]  /*cce0*/  LOP3.LUT P0, RZ, R9, 0x4, RZ, 0xc0, !PT ;  /* 0x0000000409ff7812 */ /* 0x000fe2000780c0ff */
[----:B------:R-:W-:Y:S01]  /*ccf0*/  LDSM.16.M88.4 R36, [R202+0xc100] ;  /* 0x00c10000ca24783b */ /* 0x000fe20000000200 */
[C-C-:B------:R-:W-:Y:S02]  /*cd00*/  IMAD R197, R5.reuse, 0x2, R203.reuse ;  /* 0x0000000205c57824 */ /* 0x140fe400078e02cb */
[C---:B------:R-:W-:Y:S01]  /*cd10*/  ISETP.LT.OR P4, PT, R8.reuse, 0x1, P6 ;  /* 0x000000010800780c */ /* 0x040fe20003781670 */
[----:B------:R-:W-:Y:S01]  /*cd20*/  LDSM.16.M88.4 R76, [R204] ;  /* 0x00000000cc4c783b */ /* 0x000fe20000000200 */
[----:B------:R-:W-:Y:S01]  /*cd30*/  ISETP.LT.OR P3, PT, R8, 0x1, !P1 ;  /* 0x000000010800780c */ /* 0x000fe20004f61670 */
[----:B------:R-:W-:Y:S01]  /*cd40*/  IMAD R198, R0, 0x2, R203 ;  /* 0x0000000200c67824 */ /* 0x000fe200078e02cb */
[C---:B------:R-:W-:Y:S01]  /*cd50*/  ISETP.LT.OR P2, PT, R8.reuse, 0x1, !P0 ;  /* 0x000000010800780c */ /* 0x040fe20004741670 */
[----:B------:R-:W2:Y:S01]  /*cd60*/  LDSM.16.M88.4 R44, [R205+0x6900] ;  /* 0x00690000cd2c783b */ /* 0x000ea20000000200 */
[C---:B------:R-:W-:Y:S01]  /*cd70*/  ISETP.LT.OR P1, PT, R8.reuse, 0x21, !P1 ;  /* 0x000000210800780c */ /* 0x040fe20004f21670 */
[----:B------:R-:W-:Y:S01]  /*cd80*/  IMAD R196, R5, 0x2, R198 ;  /* 0x0000000205c47824 */ /* 0x000fe200078e02c6 */
[----:B------:R-:W-:Y:S01]  /*cd90*/  ISETP.LT.OR P0, PT, R8, 0x21, !P0 ;  /* 0x000000210800780c */ /* 0x000fe20004701670 */
[----:B------:R-:W3:Y:S04]  /*cda0*/  LDSM.16.M88.4 R60, [R205+0x7100] ;  /* 0x00710000cd3c783b */ /* 0x000ee80000000200 */
[----:B------:R-:W4:Y:S04]  /*cdb0*/  LDSM.16.M88.4 R68, [R205+0x7900] ;  /* 0x00790000cd44783b */ /* 0x000f280000000200 */
[----:B------:R-:W-:Y:S04]  /*cdc0*/  LDSM.16.M88.4 R16, [R204+0x800] ;  /* 0x00080000cc10783b */ /* 0x000fe80000000200 */
[----:B------:R-:W-:Y:S04]  /*cdd0*/  LDSM.16.M88.4 R28, [R204+0x1000] ;  /* 0x00100000cc1c783b */ /* 0x000fe80000000200 */
[----:B------:R-:W-:Y:S04]  /*cde0*/  LDSM.16.M88.4 R52, [R204+0x1800] ;  /* 0x00180000cc34783b */ /* 0x000fe80000000200 */
[----:B------:R-:W-:Y:S01]  /*cdf0*/  @!PT LDS RZ, [RZ] ;  /* 0x00000000fffff984 */ /* 0x000fe20000000800 */
[----:B------:R-:W-:Y:S01]  /*ce00*/  @!PT LDS RZ, [RZ] ;  /* 0x00000000fffff984 */ /* 0x000fe20000000800 */
[----:B------:R-:W-:Y:S01]  /*ce10*/  @!PT LDS RZ, [RZ] ;  /* 0x00000000fffff984 */ /* 0x000fe20000000800 */
[----:B------:R2:W-:Y:S04]  /*ce20*/  LDGSTS.E.BYPASS.LTC128B.128 [R213+0x100], [R12.64], !P4 ;  /* 0x001000000cd57fae */ /* 0x0005e8000e101d46 */
[----:B------:R3:W-:Y:S01]  /*ce30*/  LDGSTS.E.BYPASS.LTC128B.128 [R213+0x2100], [R12.64+0x80], !P3 ;  /* 0x021000800cd57fae */ /* 0x0007e2000d901d46 */
[----:B------:R-:W-:Y:S01]  /*ce40*/  LOP3.LUT P3, RZ, R3, 0x4, RZ, 0xc0, !PT ;  /* 0x0000000403ff7812 */ /* 0x000fe2000786c0ff */
[----:B------:R-:W-:-:S02]  /*ce50*/  IMAD.MOV.U32 R3, RZ, RZ, 0x40 ;  /* 0x00000040ff037424 */ /* 0x000fc400078e00ff */
[----:B------:R3:W-:Y:S01]  /*ce60*/  LDGSTS.E.BYPASS.LTC128B.128 [R213+0x4100], [R12.64+0x100], !P2 ;  /* 0x041001000cd57fae */ /* 0x0007e2000d101d46 */
[----:B------:R-:W-:Y:S02]  /*ce70*/  ISETP.LT.OR P2, PT, R8, 0x21, P6 ;  /* 0x000000210800780c */ /* 0x000fe40003741670 */
[----:B------:R-:W-:Y:S01]  /*ce80*/  SEL R3, R3, 0xffffffc0, !P3 ;  /* 0xffffffc003037807 */ /* 0x000fe20005800000 */
[----:B-1----:R-:W-:Y:S04]  /*ce90*/  HMMA.16816.F32.BF16 R8, R48, R20, RZ ;  /* 0x000000143008723c */ /* 0x002fe800000418ff */
[----:B------:R-:W-:Y:S02]  /*cea0*/  IMAD.IADD R200, R205, 0x1, R3 ;  /* 0x00000001cdc87824 */ /* 0x000fe400078e0203 */
[----:B------:R-:W-:-:S02]  /*ceb0*/  IMAD.IADD R192, R3, 0x1, R204 ;  /* 0x0000000103c07824 */ /* 0x000fc400078e02cc */
[C---:B------:R-:W-:Y:S02]  /*cec0*/  HMMA.16816.F32.BF16 R20, R48.reuse, R22, RZ ;  /* 0x000000163014723c */ /* 0x040fe400000418ff */
[----:B------:R1:W-:Y:S04]  /*ced0*/  LDGSTS.E.BYPASS.LTC128B.128 [R213+0x1100], [R24.64], !P2 ;  /* 0x0110000018d57fae */ /* 0x0003e8000d101d46 */
[----:B------:R1:W-:Y:S02]  /*cee0*/  LDGSTS.E.BYPASS.LTC128B.128 [R213+0x3100], [R24.64+0x80], !P1 ;  /* 0x0310008018d57fae */ /* 0x0003e4000c901d46 */
[----:B--2---:R-:W-:Y:S02]  /*cef0*/  HMMA.16816.F32.BF16 R32, R48, R44, RZ ;  /* 0x0000002c3020723c */ /* 0x004fe400000418ff */
[----:B------:R1:W-:Y:S04]  /*cf00*/  LDGSTS.E.BYPASS.LTC128B.128 [R213+0x5100], [R24.64+0x100], !P0 ;  /* 0x0510010018d57fae */ /* 0x0003e8000c101d46 */
[----:B------:R-:W-:Y:S02]  /*cf10*/  LDSM.16.M88.4 R88, [R201+0xc100] ;  /* 0x00c10000c958783b */ /* 0x000fe40000000200 */
[----:B------:R-:W-:Y:S02]  /*cf20*/  HMMA.16816.F32.BF16 R8, R36, R76, R8 ;  /* 0x0000004c2408723c */ /* 0x000fe40000041808 */
[----:B------:R-:W2:Y:S04]  /*cf30*/  LDSM.16.M88.4 R72, [R200+0x6100] ;  /* 0x00610000c848783b */ /* 0x000ea80000000200 */
[----:B------:R-:W-:Y:S02]  /*cf40*/  LDSM.16.M88.4 R40, [R199+0xc100] ;  /* 0x00c10000c728783b */ /* 0x000fe40000000200 */
[----:B---3--:R-:W-:Y:S02]  /*cf50*/  HMMA.16816.F32.BF16 R64, R48, R60, RZ ;  /* 0x0000003c3040723c */ /* 0x008fe400000418ff */
[----:B------:R-:W3:Y:S04]  /*cf60*/  LDSM.16.M88.4 R96, [R192] ;  /* 0x00000000c060783b */ /* 0x000ee80000000200 */
[----:B------:R-:W3:Y:S02]  /*cf70*/  LDSM.16.M88.4 R12, [R200+0x6900] ;  /* 0x00690000c80c783b */ /* 0x000ee40000000200 */
[----:B------:R-:W-:Y:S02]  /*cf80*/  HMMA.16816.F32.BF16 R20, R36, R78, R20 ;  /* 0x0000004e2414723c */ /* 0x000fe40000041814 */
[----:B------:R-:W-:Y:S04]  /*cf90*/  LDSM.16.M88.4 R76, [R205+0x8100] ;  /* 0x00810000cd4c783b */ /* 0x000fe80000000200 */
[----:B-1----:R-:W1:Y:S02]  /*cfa0*/  LDSM.16.M88.4 R24, [R200+0x7100] ;  /* 0x00710000c818783b */ /* 0x002e640000000200 */
[C---:B------:R-:W-:Y:S02]  /*cfb0*/  HMMA.16816.F32.BF16 R44, R48.reuse, R46, RZ ;  /* 0x0000002e302c723c */ /* 0x040fe400000418ff */
[----:B------:R-:W-:Y:S04]  /*cfc0*/  LDSM.16.M88.4 R92, [R200+0x7900] ;  /* 0x00790000c85c783b */ /* 0x000fe80000000200 */
[----:B------:R-:W-:Y:S02]  /*cfd0*/  LDSM.16.M88.4 R104, [R205+0xa900] ;  /* 0x00a90000cd68783b */ /* 0x000fe40000000200 */
[C---:B------:R-:W-:Y:S02]  /*cfe0*/  HMMA.16816.F32.BF16 R60, R48.reuse, R62, RZ ;  /* 0x0000003e303c723c */ /* 0x040fe400000418ff */
[----:B------:R-:W-:Y:S04]  /*cff0*/  LDSM.16.M88.4 R100, [R200+0xa100] ;  /* 0x00a10000c864783b */ /* 0x000fe80000000200 */
[----:B------:R-:W0:Y:S02]  /*d000*/  LDGDEPBAR ;  /* 0x00000000000079af */ /* 0x000e240000000000 */
[----:B----4-:R-:W-:Y:S08]  /*d010*/  HMMA.16816.F32.BF16 R56, R48, R68, RZ ;  /* 0x000000443038723c */ /* 0x010ff000000418ff */
[----:B--2---:R-:W-:Y:S08]  /*d020*/  HMMA.16816.F32.BF16 R8, R88, R72, R8 ;  /* 0x000000485808723c */ /* 0x004ff00000041808 */
[----:B------:R-:W-:Y:S01]  /*d030*/  HMMA.16816.F32.BF16 R48, R48, R70, RZ ;  /* 0x000000463030723c */ /* 0x000fe200000418ff */
[----:B------:R-:W-:Y:S07]  /*d040*/  LDSM.16.M88.4 R68, [R192+0x1000] ;  /* 0x00100000c044783b */ /* 0x000fee0000000200 */
[----:B------:R-:W-:Y:S01]  /*d050*/  HMMA.16816.F32.BF16 R20, R88, R74, R20 ;  /* 0x0000004a5814723c */ /* 0x000fe20000041814 */
[----:B------:R-:W-:Y:S07]  /*d060*/  LDSM.16.M88.4 R72, [R192+0x1800] ;  /* 0x00180000c048783b */ /* 0x000fee0000000200 */
[C---:B------:R-:W-:Y:S08]  /*d070*/  HMMA.16816.F32.BF16 R32, R36.reuse, R16, R32 ;  /* 0x000000102420723c */ /* 0x040ff00000041820 */
[C---:B------:R-:W-:Y:S01]  /*d080*/  HMMA.16816.F32.BF16 R44, R36.reuse, R18, R44 ;  /* 0x00000012242c723c */ /* 0x040fe2000004182c */
[----:B------:R-:W-:Y:S07]  /*d090*/  LDSM.16.M88.4 R16, [R192+0x800] ;  /* 0x00080000c010783b */ /* 0x000fee0000000200 */
[C---:B------:R-:W-:Y:S08]  /*d0a0*/  HMMA.16816.F32.BF16 R64, R36.reuse, R28, R64 ;  /* 0x0000001c2440723c */ /* 0x040ff00000041840 */
[----:B------:R-:W-:Y:S01]  /*d0b0*/  HMMA.16816.F32.BF16 R60, R36, R30, R60 ;  /* 0x0000001e243c723c */ /* 0x000fe2000004183c */
[----:B------:R-:W2:Y:S07]  /*d0c0*/  LDSM.16.M88.4 R28, [R206+0x10100] ;  /* 0x01010000ce1c783b */ /* 0x000eae0000000200 */
[----:B---3--:R-:W-:Y:S08]  /*d0d0*/  HMMA.16816.F32.BF16 R8, R40, R96, R8 ;  /* 0x000000602808723c */ /* 0x008ff00000041808 */
[C---:B------:R-:W-:Y:S08]  /*d0e0*/  HMMA.16816.F32.BF16 R56, R36.reuse, R52, R56 ;  /* 0x000000342438723c */ /* 0x040ff00000041838 */
[----:B------:R-:W-:Y:S01]  /*d0f0*/  HMMA.16816.F32.BF16 R36, R36, R54, R48 ;  /* 0x000000362424723c */ /* 0x000fe20000041830 */
[----:B------:R-:W-:Y:S04]  /*d100*/  LDSM.16.M88.4 R52, [R204+0x2000] ;  /* 0x00200000cc34783b */ /* 0x000fe80000000200 */
[----:B------:R-:W-:Y:S03]  /*d110*/  LDSM.16.M88.4 R48, [R205+0x9100] ;  /* 0x00910000cd30783b */ /* 0x000fe60000000200 */
[----:B------:R-:W-:Y:S01]  /*d120*/  HMMA.16816.F32.BF16 R20, R40, R98, R20 ;  /* 0x000000622814723c */ /* 0x000fe20000041814 */
[----:B------:R-:W-:Y:S07]  /*d130*/  LDSM.16.M88.4 R96, [R200+0x9900] ;  /* 0x00990000c860783b */ /* 0x000fee0000000200 */
[C---:B------:R-:W-:Y:S08]  /*d140*/  HMMA.16816.F32.BF16 R32, R88.reuse, R12, R32 ;  /* 0x0000000c5820723c */ /* 0x040ff00000041820 */
[C---:B------:R-:W-:Y:S01]  /*d150*/  HMMA.16816.F32.BF16 R44, R88.reuse, R14, R44 ;  /* 0x0000000e582c723c */ /* 0x040fe2000004182c */
[----:B------:R-:W-:Y:S07]  /*d160*/  LDSM.16.M88.4 R12, [R205+0x8900] ;  /* 0x00890000cd0c783b */ /* 0x000fee0000000200 */
[C---:B-1----:R-:W-:Y:S08]  /*d170*/  HMMA.16816.F32.BF16 R64, R88.reuse, R24, R64 ;  /* 0x000000185840723c */ /* 0x042ff00000041840 */
[----:B------:R-:W-:Y:S01]  /*d180*/  HMMA.16816.F32.BF16 R60, R88, R26, R60 ;  /* 0x0000001a583c723c */ /* 0x000fe2000004183c */
[----:B------:R-:W1:Y:S07]  /*d190*/  LDSM.16.M88.4 R24, [R202+0x10100] ;  /* 0x01010000ca18783b */ /* 0x000e6e0000000200 */
[----:B--2---:R-:W-:Y:S08]  /*d1a0*/  HMMA.16816.F32.BF16 R8, R28, R76, R8 ;  /* 0x0000004c1c08723c */ /* 0x004ff00000041808 */
        /* <DEDUP_REMOVED lines=12> */
[----:B-1----:R-:W-:Y:S08]  /*d270*/  HMMA.16816.F32.BF16 R8, R24, R52, R8 ;  /* 0x000000341808723c */ /* 0x002ff00000041808 */
        /* <DEDUP_REMOVED lines=11> */
[----:B------:R-:W1:Y:S07]  /*d330*/  LDSM.16.M88.4 R48, [R192+0x2000] ;  /* 0x00200000c030783b */ /* 0x000e6e0000000200 */
[----:B--2---:R-:W-:Y:S08]  /*d340*/  HMMA.16816.F32.BF16 R8, R92, R68, R8 ;  /* 0x000000445c08723c */ /* 0x004ff00000041808 */
[C---:B------:R-:W-:Y:S08]  /*d350*/  HMMA.16816.F32.BF16 R56, R28.reuse, R36, R56 ;  /* 0x000000241c38723c */ /* 0x040ff00000041838 */
[----:B------:R-:W-:Y:S01]  /*d360*/  HMMA.16816.F32.BF16 R88, R28, R38, R88 ;  /* 0x000000261c58723c */ /* 0x000fe20000041858 */
[----:B------:R-:W2:Y:S04]  /*d370*/  LDSM.16.M88.4 R36, [R200+0x8900] ;  /* 0x00890000c824783b */ /* 0x000ea80000000200 */
[----:B------:R-:W-:Y:S03]  /*d380*/  LDSM.16.M88.4 R28, [R200+0x9100] ;  /* 0x00910000c81c783b */ /* 0x000fe60000000200 */
[----:B------:R-:W-:Y:S01]  /*d390*/  HMMA.16816.F32.BF16 R20, R92, R70, R20 ;  /* 0x000000465c14723c */ /* 0x000fe20000041814 */
[----:B------:R-:W-:Y:S07]  /*d3a0*/  LDSM.16.M88.4 R68, [R192+0x3800] ;  /* 0x00380000c044783b */ /* 0x000fee0000000200 */
[C---:B------:R-:W-:Y:S08]  /*d3b0*/  HMMA.16816.F32.BF16 R32, R24.reuse, R16, R32 ;  /* 0x000000101820723c */ /* 0x040ff00000041820 */
[----:B------:R-:W-:Y:S01]  /*d3c0*/  HMMA.16816.F32.BF16 R44, R24, R18, R44 ;  /* 0x00000012182c723c */ /* 0x000fe2000004182c */
[----:B------:R-:W3:Y:S07]  /*d3d0*/  LDSM.16.M88.4 R16, [R205+0xa100] ;  /* 0x00a10000cd10783b */ /* 0x000eee0000000200 */
[----:B-1----:R-:W-:Y:S08]  /*d3e0*/  HMMA.16816.F32.BF16 R8, R76, R48, R8 ;  /* 0x000000304c08723c */ /* 0x002ff00000041808 */
[C---:B------:R-:W-:Y:S08]  /*d3f0*/  HMMA.16816.F32.BF16 R64, R24.reuse, R12, R64 ;  /* 0x0000000c1840723c */ /* 0x040ff00000041840 */
[----:B------:R-:W-:Y:S01]  /*d400*/  HMMA.16816.F32.BF16 R60, R24, R14, R60 ;  /* 0x0000000e183c723c */ /* 0x000fe2000004183c */
[----:B------:R-:W1:Y:S07]  /*d410*/  LDSM.16.M88.4 R12, [R192+0x2800] ;  /* 0x00280000c00c783b */ /* 0x000e6e0000000200 */
[----:B------:R-:W-:Y:S01]  /*d420*/  HMMA.16816.F32.BF16 R20, R76, R50, R20 ;  /* 0x000000324c14723c */ /* 0x000fe20000041814 */
[----:B------:R-:W-:Y:S07]  /*d430*/  LDSM.16.M88.4 R48, [R205+0xb100] ;  /* 0x00b10000cd30783b */ /* 0x000fee0000000200 */
[C---:B------:R-:W-:Y:S08]  /*d440*/  HMMA.16816.F32.BF16 R56, R24.reuse, R40, R56 ;  /* 0x000000281838723c */ /* 0x040ff00000041838 */
[----:B------:R-:W-:Y:S01]  /*d450*/  HMMA.16816.F32.BF16 R88, R24, R42, R88 ;  /* 0x0000002a1858723c */ /* 0x000fe20000041858 */
[----:B------:R-:W-:Y:S04]  /*d460*/  LDSM.16.M88.4 R40, [R202+0x14100] ;  /* 0x01410000ca28783b */ /* 0x000fe80000000200 */
[----:B------:R-:W4:Y:S03]  /*d470*/  LDSM.16.M88.4 R24, [R204+0x4000] ;  /* 0x00400000cc18783b */ /* 0x000f260000000200 */
[C---:B--2---:R-:W-:Y:S08]  /*d480*/  HMMA.16816.F32.BF16 R32, R92.reuse, R36, R32 ;  /* 0x000000245c20723c */ /* 0x044ff00000041820 */
[----:B------:R-:W-:Y:S01]  /*d490*/  HMMA.16816.F32.BF16 R44, R92, R38, R44 ;  /* 0x000000265c2c723c */ /* 0x000fe2000004182c */
[----:B------:R-:W-:Y:S07]  /*d4a0*/  LDSM.16.M88.4 R36, [R204+0x4800] ;  /* 0x00480000cc24783b */ /* 0x000fee0000000200 */
[C---:B---3--:R-:W-:Y:S08]  /*d4b0*/  HMMA.16816.F32.BF16 R8, R52.reuse, R16, R8 ;  /* 0x000000103408723c */ /* 0x048ff00000041808 */
[----:B------:R-:W-:Y:S01]  /*d4c0*/  HMMA.16816.F32.BF16 R20, R52, R18, R20 ;  /* 0x000000123414723c */ /* 0x000fe20000041814 */
[----:B------:R-:W-:Y:S07]  /*d4d0*/  LDSM.16.M88.4 R16, [R199+0x14100] ;  /* 0x01410000c710783b */ /* 0x000fee0000000200 */
[C---:B------:R-:W-:Y:S08]  /*d4e0*/  HMMA.16816.F32.BF16 R64, R92.reuse, R28, R64 ;  /* 0x0000001c5c40723c */ /* 0x040ff00000041840 */
[----:B------:R-:W-:Y:S01]  /*d4f0*/  HMMA.16816.F32.BF16 R60, R92, R30, R60 ;  /* 0x0000001e5c3c723c */ /* 0x000fe2000004183c */
[----:B------:R-:W2:Y:S07]  /*d500*/  LDSM.16.M88.4 R28, [R201+0x14100] ;  /* 0x01410000c91c783b */ /* 0x000eae0000000200 */
[----:B-1----:R-:W-:Y:S08]  /*d510*/  HMMA.16816.F32.BF16 R32, R76, R12, R32 ;  /* 0x0000000c4c20723c */ /* 0x002ff00000041820 */
[----:B----4-:R-:W-:Y:S08]  /*d520*/  HMMA.16816.F32.BF16 R8, R40, R24, R8 ;  /* 0x000000182808723c */ /* 0x010ff00000041808 */
[----:B------:R-:W-:Y:S01]  /*d530*/  HMMA.16816.F32.BF16 R44, R76, R14, R44 ;  /* 0x0000000e4c2c723c */ /* 0x000fe2000004182c */
[----:B------:R-:W1:Y:S07]  /*d540*/  LDSM.16.M88.4 R12, [R192+0x4000] ;  /* 0x00400000c00c783b */ /* 0x000e6e0000000200 */
[----:B------:R-:W-:Y:S01]  /*d550*/  HMMA.16816.F32.BF16 R20, R40, R26, R20 ;  /* 0x0000001a2814723c */ /* 0x000fe20000041814 */
[----:B------:R-:W3:Y:S07]  /*d560*/  LDSM.16.M88.4 R24, [R200+0xa900] ;  /* 0x00a90000c818783b */ /* 0x000eee0000000200 */
[----:B------:R-:W-:Y:S08]  /*d570*/  HMMA.16816.F32.BF16 R32, R52, R104, R32 ;  /* 0x000000683420723c */ /* 0x000ff00000041820 */
[----:B------:R-:W-:Y:S08]  /*d580*/  HMMA.16816.F32.BF16 R64, R76, R72, R64 ;  /* 0x000000484c40723c */ /* 0x000ff00000041840 */
[----:B--2---:R-:W-:Y:S08]  /*d590*/  HMMA.16816.F32.BF16 R8, R28, R100, R8 ;  /* 0x000000641c08723c */ /* 0x004ff00000041808 */
[----:B------:R-:W-:Y:S08]  /*d5a0*/  HMMA.16816.F32.BF16 R44, R52, R106, R44 ;  /* 0x0000006a342c723c */ /* 0x000ff0000004182c */
[----:B------:R-:W-:Y:S08]  /*d5b0*/  HMMA.16816.F32.BF16 R56, R92, R96, R56 ;  /* 0x000000605c38723c */ /* 0x000ff00000041838 */
[----:B------:R-:W-:Y:S01]  /*d5c0*/  HMMA.16816.F32.BF16 R60, R76, R74, R60 ;  /* 0x0000004a4c3c723c */ /* 0x000fe2000004183c */
[----:B------:R-:W2:Y:S07]  /*d5d0*/  LDSM.16.M88.4 R72, [R204+0x5000] ;  /* 0x00500000cc48783b */ /* 0x000eae0000000200 */
[----:B------:R-:W-:Y:S08]  /*d5e0*/  HMMA.16816.F32.BF16 R20, R28, R102, R20 ;  /* 0x000000661c14723c */ /* 0x000ff00000041814 */
[----:B------:R-:W-:Y:S08]  /*d5f0*/  HMMA.16816.F32.BF16 R88, R92, R98, R88 ;  /* 0x000000625c58723c */ /* 0x000ff00000041858 */
[----:B------:R-:W-:Y:S08]  /*d600*/  HMMA.16816.F32.BF16 R32, R40, R36, R32 ;  /* 0x000000242820723c */ /* 0x000ff00000041820 */
[----:B------:R-:W-:Y:S08]  /*d610*/  HMMA.16816.F32.BF16 R64, R52, R48, R64 ;  /* 0x000000303440723c */ /* 0x000ff00000041840 */
[----:B-1----:R-:W-:Y:S08]  /*d620*/  HMMA.16816.F32.BF16 R8, R16, R12, R8 ;  /* 0x0000000c1008723c */ /* 0x002ff00000041808 */
[----:B------:R-:W-:Y:S01]  /*d630*/  HMMA.16816.F32.BF16 R44, R40, R38, R44 ;  /* 0x00000026282c723c */ /* 0x000fe2000004182c */
[----:B------:R-:W1:Y:S07]  /*d640*/  LDSM.16.M88.4 R36, [R205+0xb900] ;  /* 0x00b90000cd24783b */ /* 0x000e6e0000000200 */
[----:B------:R-:W-:Y:S01]  /*d650*/  HMMA.16816.F32.BF16 R92, R76, R68, R56 ;  /* 0x000000444c5c723c */ /* 0x000fe20000041838 */
[----:B------:R-:W4:Y:S07]  /*d660*/  LDSM.16.M88.4 R56, [R192+0x4800] ;  /* 0x00480000c038783b */ /* 0x000f2e0000000200 */
[----:B------:R-:W-:Y:S01]  /*d670*/  HMMA.16816.F32.BF16 R20, R16, R14, R20 ;  /* 0x0000000e1014723c */ /* 0x000fe20000041814 */
[----:B------:R-:W4:Y:S01]  /*d680*/  LDSM.16.M88.4 R12, [R200+0xb100] ;  /* 0x00b10000c80c783b */ /* 0x000f220000000200 */
[----:B------:R-:W-:-:S02]  /*d690*/  FMUL.FTZ R3, R8, c[0x0][0x320] ;  /* 0x0000c80008037a20 */ /* 0x000fc40000410000 */
[----:B------:R-:W-:Y:S02]  /*d6a0*/  FMUL.FTZ R48, R9, c[0x0][0x320] ;  /* 0x0000c80009307a20 */ /* 0x000fe40000410000 */
[----:B------:R-:W-:Y:S02]  /*d6b0*/  FMUL.FTZ R49, R10, c[0x0][0x320] ;  /* 0x0000c8000a317a20 */ /* 0x000fe40000410000 */
[----:B------:R-:W-:Y:S01]  /*d6c0*/  HMMA.16816.F32.BF16 R88, R76, R70, R88 ;  /* 0x000000464c58723c */ /* 0x000fe20000041858 */
[----:B------:R-:W-:Y:S01]  /*d6d0*/  FMUL.FTZ R68, R11, c[0x0][0x320] ;  /* 0x0000c8000b447a20 */ /* 0x000fe20000410000 */
[----:B------:R-:W1:Y:S01]  /*d6e0*/  MUFU.TANH R3, R3 ;  /* 0x0000000300037308 */ /* 0x000e620000002400 */
[----:B------:R-:W4:Y:S05]  /*d6f0*/  LDSM.16.M88.4 R8, [R204+0x5800] ;  /* 0x00580000cc08783b */ /* 0x000f2a0000000200 */
[----:B---3--:R-:W-:Y:S02]  /*d700*/  HMMA.16816.F32.BF16 R32, R28, R24, R32 ;  /* 0x000000181c20723c */ /* 0x008fe40000041820 */
[----:B------:R-:W3:Y:S06]  /*d710*/  MUFU.TANH R48, R48 ;  /* 0x0000003000307308 */ /* 0x000eec0000002400 */
[----:B--2---:R-:W-:Y:S01]  /*d720*/  HMMA.16816.F32.BF16 R64, R40, R72, R64 ;  /* 0x000000482840723c */ /* 0x004fe20000041840 */
[----:B------:R-:W-:Y:S01]  /*d730*/  FMUL.FTZ R20, R20, c[0x0][0x320] ;  /* 0x0000c80014147a20 */ /* 0x000fe20000410000 */
[----:B------:R-:W2:Y:S01]  /*d740*/  MUFU.TANH R49, R49 ;  /* 0x0000003100317308 */ /* 0x000ea20000002400 */
[----:B------:R-:W-:-:S05]  /*d750*/  FMUL.FTZ R21, R21, c[0x0][0x320] ;  /* 0x0000c80015157a20 */ /* 0x000fca0000410000 */
[C---:B------:R-:W-:Y:S02]  /*d760*/  HMMA.16816.F32.BF16 R60, R52.reuse, R50, R60 ;  /* 0x00000032343c723c */ /* 0x040fe4000004183c */
[----:B------:R-:W-:Y:S06]  /*d770*/  MUFU.TANH R50, R21 ;  /* 0x0000001500327308 */ /* 0x000fec0000002400 */
[C---:B-1----:R-:W-:Y:S02]  /*d780*/  HMMA.16816.F32.BF16 R92, R52.reuse, R36, R92 ;  /* 0x00000024345c723c */ /* 0x042fe4000004185c */
[----:B------:R-:W-:Y:S05]  /*d790*/  MUFU.TANH R68, R68 ;  /* 0x0000004400447308 */ /* 0x000fea0000002400 */
[----:B------:R-:W-:Y:S01]  /*d7a0*/  FMUL.FTZ R36, R22, c[0x0][0x320] ;  /* 0x0000c80016247a20 */ /* 0x000fe20000410000 */
[----:B------:R-:W-:Y:S05]  /*d7b0*/  HMMA.16816.F32.BF16 R88, R52, R38, R88 ;  /* 0x000000263458723c */ /* 0x000fea0000041858 */
[----:B------:R-:W-:Y:S03]  /*d7c0*/  MUFU.TANH R36, R36 ;  /* 0x0000002400247308 */ /* 0x000fe60000002400 */
[----:B----4-:R-:W-:Y:S05]  /*d7d0*/  HMMA.16816.F32.BF16 R32, R16, R56, R32 ;  /* 0x000000381020723c */ /* 0x010fea0000041820 */
[----:B------:R1:W-:Y:S03]  /*d7e0*/  MUFU.TANH R56, R20 ;  /* 0x0000001400387308 */ /* 0x0003e60000002400 */
[----:B------:R-:W-:Y:S07]  /*d7f0*/  HMMA.16816.F32.BF16 R64, R28, R12, R64 ;  /* 0x0000000c1c40723c */ /* 0x000fee0000041840 */
[----:B------:R-:W-:Y:S01]  /*d800*/  FMUL.FTZ R12, R23, c[0x0][0x320] ;  /* 0x0000c800170c7a20 */ /* 0x000fe20000410000 */
[----:B------:R-:W-:Y:S01]  /*d810*/  HMMA.16816.F32.BF16 R60, R40, R74, R60 ;  /* 0x0000004a283c723c */ /* 0x000fe2000004183c */
[----:B-1----:R-:W1:Y:S04]  /*d820*/  LDSM.16.M88.4 R20, [R200+0xb900] ;  /* 0x00b90000c814783b */ /* 0x002e680000000200 */
[----:B------:R-:W-:Y:S03]  /*d830*/  MUFU.TANH R12, R12 ;  /* 0x0000000c000c7308 */ /* 0x000fe60000002400 */
[----:B------:R-:W-:Y:S01]  /*d840*/  HMMA.16816.F32.BF16 R44, R28, R26, R44 ;  /* 0x0000001a1c2c723c */ /* 0x000fe2000004182c */
[----:B------:R-:W4:Y:S01]  /*d850*/  LDSM.16.M88.4 R24, [R192+0x5000] ;  /* 0x00500000c018783b */ /* 0x000f220000000200 */
[----:B------:R-:W-:-:S02]  /*d860*/  FMUL.FTZ R13, R32, c[0x0][0x320] ;  /* 0x0000c800200d7a20 */ /* 0x000fc40000410000 */
[----:B------:R-:W-:Y:S02]  /*d870*/  FMUL.FTZ R32, R33, c[0x0][0x320] ;  /* 0x0000c80021207a20 */ /* 0x000fe40000410000 */
[----:B------:R-:W-:Y:S02]  /*d880*/  FMUL.FTZ R33, R34, c[0x0][0x320] ;  /* 0x0000c80022217a20 */ /* 0x000fe40000410000 */
[----:B------:R-:W-:Y:S01]  /*d890*/  HMMA.16816.F32.BF16 R92, R40, R8, R92 ;  /* 0x00000008285c723c */ /* 0x000fe2000004185c */
[----:B------:R-:W1:Y:S01]  /*d8a0*/  MUFU.TANH R13, R13 ;  /* 0x0000000d000d7308 */ /* 0x000e620000002400 */
[----:B------:R-:W-:-:S06]  /*d8b0*/  FMUL.FTZ R34, R35, c[0x0][0x320] ;  /* 0x0000c80023227a20 */ /* 0x000fcc0000410000 */
[----:B------:R-:W-:Y:S01]  /*d8c0*/  HMMA.16816.F32.BF16 R88, R40, R10, R88 ;  /* 0x0000000a2858723c */ /* 0x000fe20000041858 */
[----:B------:R-:W2:Y:S01]  /*d8d0*/  LDSM.16.M88.4 R8, [R192+0x5800] ;  /* 0x00580000c008783b */ /* 0x000ea20000000200 */
[----:B------:R-:W1:Y:S01]  /*d8e0*/  MUFU.TANH R32, R32 ;  /* 0x0000002000207308 */ /* 0x000e620000002400 */
[----:B------:R-:W-:-:S05]  /*d8f0*/  DEPBAR.LE SB0, 0x0 ;  /* 0x000080000000791a */ /* 0x000fca0000000000 */
[----:B------:R-:W-:Y:S02]  /*d900*/  HMMA.16816.F32.BF16 R60, R28, R14, R60 ;  /* 0x0000000e1c3c723c */ /* 0x000fe4000004183c */
[----:B------:R-:W-:Y:S05]  /*d910*/  MUFU.TANH R33, R33 ;  /* 0x0000002100217308 */ /* 0x000fea0000002400 */
[----:B------:R-:W-:Y:S01]  /*d920*/  LOP3.LUT R15, R6, 0xffffffe0, RZ, 0xc0, !PT ;  /* 0xffffffe0060f7812 */ /* 0x000fe200078ec0ff */
[----:B------:R-:W-:Y:S02]  /*d930*/  HMMA.16816.F32.BF16 R44, R16, R58, R44 ;  /* 0x0000003a102c723c */ /* 0x000fe4000004182c */
[----:B------:R-:W-:Y:S02]  /*d940*/  MUFU.TANH R34, R34 ;  /* 0x0000002200227308 */ /* 0x000fe40000002400 */
[----:B------:R-:W-:-:S04]  /*d950*/  IMAD.IADD R84, R84, 0x1, -R15 ;  /* 0x0000000154547824 */ /* 0x000fc800078e0a0f */
[----:B-1----:R-:W-:Y:S01]  /*d960*/  HMMA.16816.F32.BF16 R92, R28, R20, R92 ;  /* 0x000000141c5c723c */ /* 0x002fe2000004185c */
[----:B------:R-:W-:-:S04]  /*d970*/  SHF.R.S32.HI R15, RZ, 0x1f, R84 ;  /* 0x0000001fff0f7819 */ /* 0x000fc80000011454 */
[----:B------:R-:W-:-:S03]  /*d980*/  LEA.HI R15, R15, R84, RZ, 0x2 ;  /* 0x000000540f0f7211 */ /* 0x000fc600078f10ff */
[----:B------:R-:W-:Y:S01]  /*d990*/  HMMA.16816.F32.BF16 R88, R28, R22, R88 ;  /* 0x000000161c58723c */ /* 0x000fe20000041858 */
[----:B------:R-:W-:-:S05]  /*d9a0*/  LOP3.LUT R15, R15, 0x7ffffffc, RZ, 0xc0, !PT ;  /* 0x7ffffffc0f0f7812 */ /* 0x000fca00078ec0ff */
[----:B------:R-:W-:Y:S02]  /*d9b0*/  IMAD.IADD R15, R84, 0x1, -R15 ;  /* 0x00000001540f7824 */ /* 0x000fe400078e0a0f */
[C---:B----4-:R-:W-:Y:S01]  /*d9c0*/  HMMA.16816.F32.BF16 R64, R16.reuse, R24, R64 ;  /* 0x000000181040723c */ /* 0x050fe20000041840 */
[----:B------:R-:W-:Y:S02]  /*d9d0*/  FMUL.FTZ R35, R47, c[0x0][0x320] ;  /* 0x0000c8002f237a20 */ /* 0x000fe40000410000 */
[----:B------:R-:W-:Y:S02]  /*d9e0*/  IMAD R80, R15, -0x2, R80 ;  /* 0xfffffffe0f507824 */ /* 0x000fe400078e0250 */
[----:B------:R-:W-:Y:S02]  /*d9f0*/  FMUL.FTZ R37, R46, c[0x0][0x320] ;  /* 0x0000c8002e257a20 */ /* 0x000fe40000410000 */
[----:B------:R-:W-:Y:S01]  /*da00*/  FMUL.FTZ R24, R44, c[0x0][0x320] ;  /* 0x0000c8002c187a20 */ /* 0x000fe20000410000 */
[----:B------:R-:W-:Y:S01]  /*da10*/  HMMA.16816.F32.BF16 R60, R16, R26, R60 ;  /* 0x0000001a103c723c */ /* 0x000fe2000004183c */
[C---:B------:R-:W-:Y:S01]  /*da20*/  ISETP.GT.AND P0, PT, R80.reuse, RZ, PT ;  /* 0x000000ff5000720c */ /* 0x040fe20003f04270 */
[----:B------:R-:W-:Y:S01]  /*da30*/  FMUL.FTZ R25, R45, c[0x0][0x320] ;  /* 0x0000c8002d197a20 */ /* 0x000fe20000410000 */
[C---:B------:R-:W-:Y:S01]  /*da40*/  ISETP.GT.AND P2, PT, R80.reuse, 0x1, PT ;  /* 0x000000015000780c */ /* 0x040fe20003f44270 */
[----:B------:R-:W-:Y:S01]  /*da50*/  MUFU.TANH R35, R35 ;  /* 0x0000002300237308 */ /* 0x000fe20000002400 */
[----:B------:R-:W-:-:S02]  /*da60*/  ISETP.GT.AND P3, PT, R80, 0x8, PT ;  /* 0x000000085000780c */ /* 0x000fc40003f64270 */
[----:B------:R-:W-:Y:S01]  /*da70*/  FSEL R3, R3, -INF , P0 ;  /* 0xff80000003037808 */ /* 0x000fe20000000000 */
[C---:B--2---:R-:W-:Y:S01]  /*da80*/  HMMA.16816.F32.BF16 R92, R16.reuse, R8, R92 ;  /* 0x00000008105c723c */ /* 0x044fe2000004185c */
[----:B---3--:R-:W-:Y:S02]  /*da90*/  FSEL R48, R48, -INF , P2 ;  /* 0xff80000030307808 */ /* 0x008fe40001000000 */
[C---:B------:R-:W-:Y:S01]  /*daa0*/  ISETP.GT.AND P4, PT, R80.reuse, 0x9, PT ;  /* 0x000000095000780c */ /* 0x040fe20003f84270 */
[----:B------:R-:W1:Y:S01]  /*dab0*/  MUFU.TANH R24, R24 ;  /* 0x0000001800187308 */ /* 0x000e620000002400 */
[----:B------:R-:W-:Y:S02]  /*dac0*/  ISETP.GT.AND P1, PT, R80, 0x10, PT ;  /* 0x000000105000780c */ /* 0x000fe40003f24270 */
[----:B------:R-:W-:Y:S01]  /*dad0*/  FSEL R49, R49, -INF , P0 ;  /* 0xff80000031317808 */ /* 0x000fe20000000000 */
[----:B------:R-:W-:Y:S01]  /*dae0*/  HMMA.16816.F32.BF16 R88, R16, R10, R88 ;  /* 0x0000000a1058723c */ /* 0x000fe20000041858 */
[----:B------:R-:W-:Y:S01]  /*daf0*/  FMUL.FTZ R64, R64, c[0x0][0x320] ;  /* 0x0000c80040407a20 */ /* 0x000fe20000410000 */
[----:B------:R-:W-:Y:S01]  /*db00*/  ISETP.GT.AND P0, PT, R80, 0x11, PT ;  /* 0x000000115000780c */ /* 0x000fe20003f04270 */
[----:B------:R-:W-:Y:S01]  /*db10*/  FMUL.FTZ R65, R65, c[0x0][0x320] ;  /* 0x0000c80041417a20 */ /* 0x000fe20000410000 */
[----:B------:R-:W2:Y:S01]  /*db20*/  MUFU.TANH R25, R25 ;  /* 0x0000001900197308 */ /* 0x000ea20000002400 */
[----:B------:R-:W-:Y:S01]  /*db30*/  FSEL R15, R13, -INF , P1 ;  /* 0xff8000000d0f7808 */ /* 0x000fe20000800000 */
[----:B------:R-:W-:Y:S01]  /*db40*/  FMUL.FTZ R66, R66, c[0x0][0x320] ;  /* 0x0000c80042427a20 */ /* 0x000fe20000410000 */
[----:B------:R-:W-:Y:S01]  /*db50*/  FSEL R19, R56, -INF , P3 ;  /* 0xff80000038137808 */ /* 0x000fe20001800000 */
[----:B------:R-:W-:Y:S01]  /*db60*/  FMUL.FTZ R60, R60, c[0x0][0x320] ;  /* 0x0000c8003c3c7a20 */ /* 0x000fe20000410000 */
[----:B------:R-:W-:Y:S01]  /*db70*/  FMNMX.FTZ R16, R3, R48, !PT ;  /* 0x0000003003107209 */ /* 0x000fe20007810000 */
[----:B------:R-:W-:Y:S01]  /*db80*/  FMUL.FTZ R61, R61, c[0x0][0x320] ;  /* 0x0000c8003d3d7a20 */ /* 0x000fe20000410000 */
[----:B------:R-:W-:Y:S01]  /*db90*/  FSEL R17, R50, -INF , P4 ;  /* 0xff80000032117808 */ /* 0x000fe20002000000 */
[----:B------:R-:W3:Y:S01]  /*dba0*/  MUFU.TANH R167, R64 ;  /* 0x0000004000a77308 */ /* 0x000ee20000002400 */
[----:B------:R-:W-:Y:S01]  /*dbb0*/  FMNMX.FTZ R16, R19, R16, !PT ;  /* 0x0000001013107209 */ /* 0x000fe20007810000 */
[----:B------:R-:W-:Y:S01]  /*dbc0*/  FMUL.FTZ R67, R67, c[0x0][0x320] ;  /* 0x0000c80043437a20 */ /* 0x000fe20000410000 */
[----:B------:R-:W-:Y:S01]  /*dbd0*/  FSEL R36, R36, -INF , P3 ;  /* 0xff80000024247808 */ /* 0x000fe20001800000 */
[----:B------:R-:W-:Y:S01]  /*dbe0*/  FMUL.FTZ R92, R92, c[0x0][0x320] ;  /* 0x0000c8005c5c7a20 */ /* 0x000fe20000410000 */
[----:B------:R-:W-:Y:S01]  /*dbf0*/  FMNMX.FTZ R16, R17, R16, !PT ;  /* 0x0000001011107209 */ /* 0x000fe20007810000 */
[----:B------:R-:W-:Y:S01]  /*dc00*/  FMUL.FTZ R93, R93, c[0x0][0x320] ;  /* 0x0000c8005d5d7a20 */ /* 0x000fe20000410000 */
[----:B------:R-:W-:Y:S01]  /*dc10*/  ISETP.GT.AND P3, PT, R80, 0x18, PT ;  /* 0x000000185000780c */ /* 0x000fe20003f64270 */
[----:B------:R-:W4:Y:S01]  /*dc20*/  MUFU.TANH R159, R65 ;  /* 0x00000041009f7308 */ /* 0x000f220000002400 */
[----:B------:R-:W-:Y:S01]  /*dc30*/  FSEL R13, R32, -INF , P0 ;  /* 0xff800000200d7808 */ /* 0x000fe20000000000 */
[----:B------:R-:W-:Y:S01]  /*dc40*/  FMUL.FTZ R62, R62, c[0x0][0x320] ;  /* 0x0000c8003e3e7a20 */ /* 0x000fe20000410000 */
[----:B------:R-:W-:Y:S01]  /*dc50*/  FMNMX.FTZ R16, R15, R16, !PT ;  /* 0x000000100f107209 */ /* 0x000fe20007810000 */
[----:B------:R-:W-:Y:S01]  /*dc60*/  FMUL.FTZ R88, R88, c[0x0][0x320] ;  /* 0x0000c80058587a20 */ /* 0x000fe20000410000 */
[----:B------:R-:W-:Y:S01]  /*dc70*/  FSEL R6, R12, -INF , P4 ;  /* 0xff8000000c067808 */ /* 0x000fe20002000000 */
[----:B------:R-:W-:Y:S01]  /*dc80*/  FMUL.FTZ R89, R89, c[0x0][0x320] ;  /* 0x0000c80059597a20 */ /* 0x000fe20000410000 */
[----:B------:R-:W-:Y:S01]  /*dc90*/  ISETP.GT.AND P4, PT, R80, 0x19, PT ;  /* 0x000000195000780c */ /* 0x000fe20003f84270 */
[----:B------:R-:W3:Y:S01]  /*dca0*/  MUFU.TANH R165, R60 ;  /* 0x0000003c00a57308 */ /* 0x000ee20000002400 */
[----:B-1----:R-:W-:Y:S01]  /*dcb0*/  FSEL R11, R24, -INF , P3 ;  /* 0xff800000180b7808 */ /* 0x002fe20001800000 */
[----:B------:R-:W-:Y:S01]  /*dcc0*/  FMUL.FTZ R63, R63, c[0x0][0x320] ;  /* 0x0000c8003f3f7a20 */ /* 0x000fe20000410000 */
[----:B------:R-:W-:Y:S01]  /*dcd0*/  FMNMX.FTZ R16, R13, R16, !PT ;  /* 0x000000100d107209 */ /* 0x000fe20007810000 */
[----:B------:R-:W-:Y:S01]  /*dce0*/  FMUL.FTZ R94, R94, c[0x0][0x320] ;  /* 0x0000c8005e5e7a20 */ /* 0x000fe20000410000 */
[----:B------:R-:W-:Y:S01]  /*dcf0*/  FSEL R68, R68, -INF , P2 ;  /* 0xff80000044447808 */ /* 0x000fe20001000000 */
[----:B------:R-:W-:Y:S01]  /*dd00*/  FMUL.FTZ R95, R95, c[0x0][0x320] ;  /* 0x0000c8005f5f7a20 */ /* 0x000fe20000410000 */
[----:B------:R-:W-:Y:S01]  /*dd10*/  ISETP.GT.AND P2, PT, R80, 0x20, PT ;  /* 0x000000205000780c */ /* 0x000fe20003f44270 */
[----:B------:R-:W1:Y:S01]  /*dd20*/  MUFU.TANH R37, R37 ;  /* 0x0000002500257308 */ /* 0x000e620000002400 */
[----:B--2---:R-:W-:Y:S01]  /*dd30*/  FSEL R9, R25, -INF , P4 ;  /* 0xff80000019097808 */ /* 0x004fe20002000000 */
[----:B------:R-:W-:Y:S01]  /*dd40*/  FMUL.FTZ R90, R90, c[0x0][0x320] ;  /* 0x0000c8005a5a7a20 */ /* 0x000fe20000410000 */
[----:B------:R-:W-:Y:S01]  /*dd50*/  FMNMX.FTZ R16, R11, R16, !PT ;  /* 0x000000100b107209 */ /* 0x000fe20007810000 */
[----:B------:R-:W-:Y:S01]  /*dd60*/  FMUL.FTZ R91, R91, c[0x0][0x320] ;  /* 0x0000c8005b5b7a20 */ /* 0x000fe20000410000 */
[----:B------:R-:W-:-:S02]  /*dd70*/  FSEL R14, R33, -INF , P1 ;  /* 0xff800000210e7808 */ /* 0x000fc40000800000 */
[----:B------:R-:W-:Y:S01]  /*dd80*/  ISETP.GT.AND P1, PT, R80, 0x21, PT ;  /* 0x000000215000780c */ /* 0x000fe20003f24270 */
[----:B------:R-:W2:Y:S01]  /*dd90*/  MUFU.TANH R161, R61 ;  /* 0x0000003d00a17308 */ /* 0x000ea20000002400 */
[----:B---3--:R-:W-:Y:S02]  /*dda0*/  FSEL R167, R167, -INF , P2 ;  /* 0xff800000a7a77808 */ /* 0x008fe40001000000 */
[----:B------:R-:W-:Y:S02]  /*ddb0*/  FMNMX.FTZ R16, R9, R16, !PT ;  /* 0x0000001009107209 */ /* 0x000fe40007810000 */
[----:B------:R-:W-:Y:S02]  /*ddc0*/  FMNMX.FTZ R21, R49, R68, !PT ;  /* 0x0000004431157209 */ /* 0x000fe40007810000 */
[----:B------:R-:W-:Y:S01]  /*ddd0*/  FSEL R12, R34, -INF , P0 ;  /* 0xff800000220c7808 */ /* 0x000fe20000000000 */
[----:B------:R-:W3:Y:S01]  /*dde0*/  MUFU.TANH R160, R66 ;  /* 0x0000004200a07308 */ /* 0x000ee20000002400 */
[----:B------:R-:W-:-:S02]  /*ddf0*/  ISETP.GT.AND P0, PT, R80, 0x28, PT ;  /* 0x000000285000780c */ /* 0x000fc40003f04270 */
[----:B----4-:R-:W-:Y:S02]  /*de00*/  FSEL R159, R159, -INF , P1 ;  /* 0xff8000009f9f7808 */ /* 0x010fe40000800000 */
[----:B------:R-:W-:Y:S02]  /*de10*/  FMNMX.FTZ R16, R167, R16, !PT ;  /* 0x00000010a7107209 */ /* 0x000fe40007810000 */
[----:B------:R-:W-:Y:S01]  /*de20*/  FMNMX.FTZ R21, R36, R21, !PT ;  /* 0x0000001524157209 */ /* 0x000fe20007810000 */
[----:B------:R-:W4:Y:S01]  /*de30*/  MUFU.TANH R171, R92 ;  /* 0x0000005c00ab7308 */ /* 0x000f220000002400 */
[----:B------:R-:W-:Y:S02]  /*de40*/  FSEL R8, R35, -INF , P4 ;  /* 0xff80000023087808 */ /* 0x000fe40002000000 */
[----:B------:R-:W-:Y:S02]  /*de50*/  ISETP.GT.AND P4, PT, R80, 0x29, PT ;  /* 0x000000295000780c */ /* 0x000fe40003f84270 */
[----:B------:R-:W-:-:S02]  /*de60*/  FSEL R165, R165, -INF , P0 ;  /* 0xff800000a5a57808 */ /* 0x000fc40000000000 */
[----:B------:R-:W-:Y:S01]  /*de70*/  FMNMX.FTZ R16, R159, R16, !PT ;  /* 0x000000109f107209 */ /* 0x000fe20007810000 */
[----:B------:R-:W4:Y:S01]  /*de80*/  MUFU.TANH R170, R67 ;  /* 0x0000004300aa7308 */ /* 0x000f220000002400 */
[----:B------:R-:W-:Y:S02]  /*de90*/  FMNMX.FTZ R21, R6, R21, !PT ;  /* 0x0000001506157209 */ /* 0x000fe40007810000 */
[----:B-1----:R-:W-:Y:S02]  /*dea0*/  FSEL R10, R37, -INF , P3 ;  /* 0xff800000250a7808 */ /* 0x002fe40001800000 */
[----:B------:R-:W-:Y:S02]  /*deb0*/  ISETP.GT.AND P3, PT, R80, 0x30, PT ;  /* 0x000000305000780c */ /* 0x000fe40003f64270 */
[----:B--2---:R-:W-:Y:S01]  /*dec0*/  FSEL R161, R161, -INF , P4 ;  /* 0xff800000a1a17808 */ /* 0x004fe20002000000 */
[----:B------:R-:W1:Y:S01]  /*ded0*/  MUFU.TANH R169, R93 ;  /* 0x0000005d00a97308 */ /* 0x000e620000002400 */
[----:B------:R-:W-:-:S02]  /*dee0*/  FMNMX.FTZ R16, R165, R16, !PT ;  /* 0x00000010a5107209 */ /* 0x000fc40007810000 */
[----:B------:R-:W-:Y:S02]  /*def0*/  FMNMX.FTZ R21, R14, R21, !PT ;  /* 0x000000150e157209 */ /* 0x000fe40007810000 */
[----:B---3--:R-:W-:Y:S02]  /*df00*/  FSEL R160, R160, -INF , P2 ;  /* 0xff800000a0a07808 */ /* 0x008fe40001000000 */
[----:B------:R-:W-:Y:S01]  /*df10*/  ISETP.GT.AND P2, PT, R80, 0x31, PT ;  /* 0x000000315000780c */ /* 0x000fe20003f44270 */
[----:B------:R-:W2:Y:S01]  /*df20*/  MUFU.TANH R162, R62 ;  /* 0x0000003e00a27308 */ /* 0x000ea20000002400 */
[----:B----4-:R-:W-:Y:S02]  /*df30*/  FSEL R171, R171, -INF , P3 ;  /* 0xff800000abab7808 */ /* 0x010fe40001800000 */
[----:B------:R-:W-:Y:S02]  /*df40*/  FMNMX.FTZ R16, R161, R16, !PT ;  /* 0x00000010a1107209 */ /* 0x000fe40007810000 */
[----:B------:R-:W-:-:S02]  /*df50*/  FMNMX.FTZ R21, R12, R21, !PT ;  /* 0x000000150c157209 */ /* 0x000fc40007810000 */
[----:B------:R-:W-:Y:S01]  /*df60*/  FSEL R170, R170, -INF , P1 ;  /* 0xff800000aaaa7808 */ /* 0x000fe20000800000 */
[----:B------:R-:W3:Y:S01]  /*df70*/  MUFU.TANH R143, R88 ;  /* 0x00000058008f7308 */ /* 0x000ee20000002400 */
[----:B------:R-:W-:Y:S02]  /*df80*/  ISETP.GT.AND P1, PT, R80, 0x38, PT ;  /* 0x000000385000780c */ /* 0x000fe40003f24270 */
[----:B-1----:R-:W-:Y:S02]  /*df90*/  FSEL R169, R169, -INF , P2 ;  /* 0xff800000a9a97808 */ /* 0x002fe40001000000 */
[----:B------:R-:W-:Y:S02]  /*dfa0*/  FMNMX.FTZ R16, R171, R16, !PT ;  /* 0x00000010ab107209 */ /* 0x000fe40007810000 */
[----:B------:R-:W-:Y:S01]  /*dfb0*/  FMNMX.FTZ R21, R10, R21, !PT ;  /* 0x000000150a157209 */ /* 0x000fe20007810000 */
[----:B------:R-:W1:Y:S01]  /*dfc0*/  MUFU.TANH R141, R89 ;  /* 0x00000059008d7308 */ /* 0x000e620000002400 */
[----:B--2---:R-:W-:-:S02]  /*dfd0*/  FSEL R162, R162, -INF , P0 ;  /* 0xff800000a2a27808 */ /* 0x004fc40000000000 */
[----:B------:R-:W-:Y:S02]  /*dfe0*/  ISETP.GT.AND P0, PT, R80, 0x39, PT ;  /* 0x000000395000780c */ /* 0x000fe40003f04270 */
[----:B------:R-:W-:Y:S02]  /*dff0*/  FMNMX.FTZ R16, R169, R16, !PT ;  /* 0x00000010a9107209 */ /* 0x000fe40007810000 */
[----:B------:R-:W-:Y:S01]  /*e000*/  FMNMX.FTZ R21, R8, R21, !PT ;  /* 0x0000001508157209 */ /* 0x000fe20007810000 */
[----:B------:R-:W2:Y:S01]  /*e010*/  MUFU.TANH R168, R63 ;  /* 0x0000003f00a87308 */ /* 0x000ea20000002400 */
[----:B---3--:R-:W-:Y:S02]  /*e020*/  FSEL R143, R143, -INF , P1 ;  /* 0xff8000008f8f7808 */ /* 0x008fe40000800000 */
[----:B------:R-:W-:Y:S02]  /*e030*/  FMNMX.FTZ R21, R160, R21, !PT ;  /* 0x00000015a0157209 */ /* 0x000fe40007810000 */
[----:B------:R-:W-:-:S02]  /*e040*/  FMNMX.FTZ R16, R143, R16, !PT ;  /* 0x000000108f107209 */ /* 0x000fc40007810000 */
[----:B------:R-:W-:Y:S01]  /*e050*/  FMNMX.FTZ R23, R170, R21, !PT ;  /* 0x00000015aa177209 */ /* 0x000fe20007810000 */
[----:B------:R-:W3:Y:S01]  /*e060*/  MUFU.TANH R164, R94 ;  /* 0x0000005e00a47308 */ /* 0x000ee20000002400 */
[----:B-1----:R-:W-:Y:S02]  /*e070*/  FSEL R141, R141, -INF , P0 ;  /* 0xff8000008d8d7808 */ /* 0x002fe40000000000 */
[----:B------:R-:W-:Y:S02]  /*e080*/  FMNMX.FTZ R23, R162, R23, !PT ;  /* 0x00000017a2177209 */ /* 0x000fe40007810000 */
[----:B------:R-:W-:-:S03]  /*e090*/  FMNMX.FTZ R16, R141, R16, !PT ;  /* 0x000000108d107209 */ /* 0x000fc60007810000 */
[----:B------:R-:W1:Y:S01]  /*e0a0*/  MUFU.TANH R142, R95 ;  /* 0x0000005f008e7308 */ /* 0x000e620000002400 */
[----:B--2---:R-:W-:Y:S01]  /*e0b0*/  FSEL R168, R168, -INF , P4 ;  /* 0xff800000a8a87808 */ /* 0x004fe20002000000 */
[----:B------:R-:W2:Y:S04]  /*e0c0*/  SHFL.BFLY PT, R21, R16, 0x2, 0x1f ;  /* 0x0c401f0010157f89 */ /* 0x000ea800000e0000 */
[----:B------:R-:W-:Y:S01]  /*e0d0*/  BAR.SYNC.DEFER_BLOCKING 0x0 ;  /* 0x0000000000007b1d */ /* 0x000fe20000010000 */
[----:B------:R-:W-:Y:S02]  /*e0e0*/  FMNMX.FTZ R23, R168, R23, !PT ;  /* 0x00000017a8177209 */ /* 0x000fe40007810000 */
[----:B---3--:R-:W-:Y:S02]  /*e0f0*/  FSEL R164, R164, -INF , P3 ;  /* 0xff800000a4a47808 */ /* 0x008fe40001800000 */
[----:B------:R-:W-:Y:S01]  /*e100*/  ISETP.NE.AND P4, PT, R212, RZ, PT ;  /* 0x000000ffd400720c */ /* 0x000fe20003f85270 */
[----:B------:R-:W3:Y:S01]  /*e110*/  MUFU.TANH R140, R90 ;  /* 0x0000005a008c7308 */ /* 0x000ee20000002400 */
[----:B------:R-:W-:-:S02]  /*e120*/  FMNMX.FTZ R23, R164, R23, !PT ;  /* 0x00000017a4177209 */ /* 0x000fc40007810000 */
[----:B-1----:R-:W-:-:S05]  /*e130*/  FSEL R142, R142, -INF , P2 ;  /* 0xff8000008e8e7808 */ /* 0x002fca0001000000 */
[----:B------:R-:W1:Y:S01]  /*e140*/  MUFU.TANH R158, R91 ;  /* 0x0000005b009e7308 */ /* 0x000e620000002400 */
[----:B------:R-:W-:Y:S02]  /*e150*/  FMNMX.FTZ R23, R142, R23, !PT ;  /* 0x000000178e177209 */ /* 0x000fe40007810000 */
[----:B---3--:R-:W-:-:S04]  /*e160*/  FSEL R140, R140, -INF , P1 ;  /* 0xff8000008c8c7808 */ /* 0x008fc80000800000 */
[----:B------:R-:W-:Y:S02]  /*e170*/  FMNMX.FTZ R23, R140, R23, !PT ;  /* 0x000000178c177209 */ /* 0x000fe40007810000 */
[----:B-1----:R-:W-:Y:S02]  /*e180*/  FSEL R158, R158, -INF , P0 ;  /* 0xff8000009e9e7808 */ /* 0x002fe40000000000 */
[----:B------:R-:W-:Y:S02]  /*e190*/  ISETP.GE.AND P0, PT, R83, 0x41, PT ;  /* 0x000000415300780c */ /* 0x000fe40003f06270 */
[----:B------:R-:W-:Y:S02]  /*e1a0*/  FMNMX.FTZ R18, R158, R23, !PT ;  /* 0x000000179e127209 */ /* 0x000fe40007810000 */
[----:B--2---:R-:W-:-:S03]  /*e1b0*/  FMNMX.FTZ R23, R16, R21, !PT ;  /* 0x0000001510177209 */ /* 0x004fc60007810000 */
[----:B------:R-:W1:Y:S04]  /*e1c0*/  SHFL.BFLY PT, R21, R18, 0x2, 0x1f ;  /* 0x0c401f0012157f89 */ /* 0x000e6800000e0000 */
[----:B------:R-:W2:Y:S02]  /*e1d0*/  SHFL.BFLY PT, R132, R23, 0x1, 0x1f ;  /* 0x0c201f0017847f89 */ /* 0x000ea400000e0000 */
[----:B------:R-:W-:-:S05]  /*e1e0*/  @P0 LEA.HI.SX32 R25, R133, 0xfffffffe, 0x1a ;  /* 0xfffffffe85190811 */ /* 0x000fca00078fd2ff */
[----:B------:R-:W-:Y:S01]  /*e1f0*/  @P0 IMAD R4, R4, R25, RZ ;  /* 0x0000001904040224 */ /* 0x000fe200078e02ff */
[----:B-1----:R-:W-:Y:S02]  /*e200*/  FMNMX.FTZ R21, R18, R21, !PT ;  /* 0x0000001512157209 */ /* 0x002fe40007810000 */
[----:B------:R-:W-:Y:S01]  /*e210*/  @P0 SHF.R.S32.HI R18, RZ, 0x1f, R25 ;  /* 0x0000001fff120819 */ /* 0x000fe20000011419 */
[-C--:B------:R-:W-:Y:S01]  /*e220*/  @P0 IMAD.WIDE.U32 R24, R25, R81.reuse, R218 ;  /* 0x0000005119180225 */ /* 0x080fe200078e00da */
[----:B--2---:R-:W-:Y:S01]  /*e230*/  FMNMX.FTZ R132, R23, R132, !PT ;  /* 0x0000008417847209 */ /* 0x004fe20007810000 */
[----:B------:R-:W1:Y:S02]  /*e240*/  SHFL.BFLY PT, R16, R21, 0x1, 0x1f ;  /* 0x0c201f0015107f89 */ /* 0x000e6400000e0000 */
[----:B------:R-:W-:Y:S01]  /*e250*/  @P0 IMAD R81, R18, R81, R4 ;  /* 0x0000005112510224 */ /* 0x000fe200078e0204 */
[C---:B------:R-:W-:Y:S01]  /*e260*/  FSETP.NEU.FTZ.AND P1, PT, R132.reuse, -INF , PT ;  /* 0xff8000008400780b */ /* 0x040fe20003f3d000 */
[----:B------:R-:W-:-:S02]  /*e270*/  FMUL.FTZ R166, R132, c[0x0][0x2d0] ;  /* 0x0000b40084a67a20 */ /* 0x000fc40000410000 */
[----:B------:R-:W-:-:S03]  /*e280*/  @P0 IMAD.IADD R81, R25, 0x1, R81 ;  /* 0x0000000119510824 */ /* 0x000fc600078e0251 */
[----:B------:R-:W-:Y:S02]  /*e290*/  FSEL R166, R166, RZ, P1 ;  /* 0x000000ffa6a67208 */ /* 0x000fe40000800000 */
[----:B------:R-:W-:-:S03]  /*e2a0*/  @P0 LEA R22, P1, R24, c[0x0][0x1c8], 0x1 ;  /* 0x0000720018160a11 */ /* 0x000fc600078208ff */
[--C-:B------:R-:W-:Y:S01]  /*e2b0*/  FFMA.FTZ R151, R19, c[0x0][0x2d0], -R166.reuse ;  /* 0x0000b40013977a23 */ /* 0x100fe200000108a6 */
[----:B------:R-:W-:Y:S01]  /*e2c0*/  @P0 LEA.HI.X R23, R24, c[0x0][0x1cc], R81, 0x1, P1 ;  /* 0x0000730018170a11 */ /* 0x000fe200008f0c51 */
[--C-:B------:R-:W-:Y:S01]  /*e2d0*/  FFMA.FTZ R153, R3, c[0x0][0x2d0], -R166.reuse ;  /* 0x0000b40003997a23 */ /* 0x100fe200000108a6 */
[C---:B------:R-:W-:Y:S01]  /*e2e0*/  @P0 LEA R18, P1, R7.reuse, R22, 0x1 ;  /* 0x0000001607120211 */ /* 0x040fe200078208ff */
[----:B------:R-:W-:Y:S02]  /*e2f0*/  FFMA.FTZ R150, R48, c[0x0][0x2d0], -R166 ;  /* 0x0000b40030967a23 */ /* 0x000fe400000108a6 */
[----:B------:R2:W-:Y:S01]  /*e300*/  @P0 LDGSTS.E.BYPASS.LTC128B.128 [R213+0x6100], [R22.64], !P6 ;  /* 0x0610000016d50fae */ /* 0x0005e2000f101d46 */
[----:B------:R-:W-:Y:S01]  /*e310*/  @P0 LEA.HI.X R19, R7, R23, R210, 0x1, P1 ;  /* 0x0000001707130211 */ /* 0x000fe200008f0cd2 */
[--C-:B------:R-:W-:Y:S01]  /*e320*/  FFMA.FTZ R146, R17, c[0x0][0x2d0], -R166.reuse ;  /* 0x0000b40011927a23 */ /* 0x100fe200000108a6 */
[----:B------:R-:W-:Y:S01]  /*e330*/  MUFU.EX2 R153, R153 ;  /* 0x0000009900997308 */ /* 0x000fe20000000800 */
[----:B------:R2:W-:Y:S01]  /*e340*/  @P0 LDGSTS.E.BYPASS.LTC128B.128 [R213+0x8100], [R22.64+0x80], !P4 ;  /* 0x0810008016d50fae */ /* 0x0005e2000e101d46 */
[----:B-1----:R-:W-:Y:S01]  /*e350*/  FMNMX.FTZ R3, R21, R16, !PT ;  /* 0x0000001015037209 */ /* 0x002fe20007810000 */
[----:B------:R-:W-:-:S02]  /*e360*/  FFMA.FTZ R145, R11, c[0x0][0x2d0], -R166 ;  /* 0x0000b4000b917a23 */ /* 0x000fc400000108a6 */
[----:B------:R2:W-:Y:S01]  /*e370*/  @P0 LDGSTS.E.BYPASS.LTC128B.128 [R213+0xa100], [R22.64+0x100], !P5 ;  /* 0x0a10010016d50fae */ /* 0x0005e2000e901d46 */
[C---:B------:R-:W-:Y:S01]  /*e380*/  FSETP.NEU.FTZ.AND P1, PT, R3.reuse, -INF , PT ;  /* 0xff8000000300780b */ /* 0x040fe20003f3d000 */
[----:B------:R-:W-:Y:S01]  /*e390*/  FMUL.FTZ R163, R3, c[0x0][0x2d0] ;  /* 0x0000b40003a37a20 */ /* 0x000fe20000410000 */
[----:B------:R-:W1:Y:S01]  /*e3a0*/  MUFU.EX2 R150, R150 ;  /* 0x0000009600967308 */ /* 0x000e620000000800 */
[----:B------:R3:W-:Y:S01]  /*e3b0*/  @P0 LDGSTS.E.BYPASS.LTC128B.128 [R213+0x7100], [R18.64], !P6 ;  /* 0x0710000012d50fae */ /* 0x0007e2000f101d46 */
[--C-:B------:R-:W-:Y:S02]  /*e3c0*/  FFMA.FTZ R2, R9, c[0x0][0x2d0], -R166.reuse ;  /* 0x0000b40009027a23 */ /* 0x100fe400000108a6 */
[----:B------:R-:W-:Y:S01]  /*e3d0*/  FSEL R163, R163, RZ, P1 ;  /* 0x000000ffa3a37208 */ /* 0x000fe20000800000 */
[----:B------:R3:W-:Y:S01]  /*e3e0*/  @P0 LDGSTS.E.BYPASS.LTC128B.128 [R213+0x9100], [R18.64+0x80], !P4 ;  /* 0x0910008012d50fae */ /* 0x0007e2000e101d46 */
[----:B------:R-:W-:Y:S02]  /*e3f0*/  FFMA.FTZ R149, R15, c[0x0][0x2d0], -R166 ;  /* 0x0000b4000f957a23 */ /* 0x000fe400000108a6 */
[----:B------:R-:W-:Y:S01]  /*e400*/  MUFU.EX2 R151, R151 ;  /* 0x0000009700977308 */ /* 0x000fe20000000800 */
[----:B------:R3:W-:Y:S01]  /*e410*/  @P0 LDGSTS.E.BYPASS.LTC128B.128 [R213+0xb100], [R18.64+0x100], !P5 ;  /* 0x0b10010012d50fae */ /* 0x0007e2000e901d46 */
[----:B------:R-:W-:-:S02]  /*e420*/  FFMA.FTZ R152, R49, c[0x0][0x2d0], -R163 ;  /* 0x0000b40031987a23 */ /* 0x000fc400000108a3 */
[--C-:B------:R-:W-:Y:S01]  /*e430*/  FFMA.FTZ R155, R68, c[0x0][0x2d0], -R163.reuse ;  /* 0x0000b400449b7a23 */ /* 0x100fe200000108a3 */
[----:B------:R-:W4:Y:S01]  /*e440*/  LDSM.16.MT88.4 R40, [R203+0x2100] ;  /* 0x00210000cb28783b */ /* 0x000f220000004200 */
[--C-:B------:R-:W-:Y:S02]  /*e450*/  FFMA.FTZ R157, R36, c[0x0][0x2d0], -R163.reuse ;  /* 0x0000b400249d7a23 */ /* 0x100fe400000108a3 */
[--C-:B------:R-:W-:Y:S01]  /*e460*/  FFMA.FTZ R148, R6, c[0x0][0x2d0], -R163.reuse ;  /* 0x0000b40006947a23 */ /* 0x100fe200000108a3 */
[----:B------:R-:W2:Y:S01]  /*e470*/  LDSM.16.MT88.4 R56, [R197+0x2100] ;  /* 0x00210000c538783b */ /* 0x000ea20000004200 */
[----:B------:R-:W3:Y:S01]  /*e480*/  MUFU.EX2 R146, R146 ;  /* 0x0000009200927308 */ /* 0x000ee20000000800 */
[--C-:B------:R-:W-:Y:S01]  /*e490*/  FFMA.FTZ R135, R10, c[0x0][0x2d0], -R163.reuse ;  /* 0x0000b4000a877a23 */ /* 0x100fe200000108a3 */
[----:B-1----:R-:W-:Y:S01]  /*e4a0*/  F2FP.BF16.PACK_AB R96, R150, R153 ;  /* 0x000000999660723e */ /* 0x002fe200000010ff */
[----:B------:R-:W1:Y:S01]  /*e4b0*/  LDSM.16.MT88.4 R124, [R203+0x100] ;  /* 0x00010000cb7c783b */ /* 0x000e620000004200 */
[----:B------:R-:W-:-:S02]  /*e4c0*/  FFMA.FTZ R0, R8, c[0x0][0x2d0], -R163 ;  /* 0x0000b40008007a23 */ /* 0x000fc400000108a3 */
[--C-:B------:R-:W-:Y:S01]  /*e4d0*/  FFMA.FTZ R144, R13, c[0x0][0x2d0], -R166.reuse ;  /* 0x0000b4000d907a23 */ /* 0x100fe200000108a6 */
[----:B------:R-:W1:Y:S01]  /*e4e0*/  LDSM.16.MT88.4 R116, [R198+0x100] ;  /* 0x00010000c674783b */ /* 0x000e620000004200 */
[----:B------:R-:W-:Y:S01]  /*e4f0*/  MUFU.EX2 R152, R152 ;  /* 0x0000009800987308 */ /* 0x000fe20000000800 */
[--C-:B------:R-:W-:Y:S02]  /*e500*/  FFMA.FTZ R147, R14, c[0x0][0x2d0], -R163.reuse ;  /* 0x0000b4000e937a23 */ /* 0x100fe400000108a3 */
[----:B------:R-:W1:Y:S01]  /*e510*/  LDSM.16.MT88.4 R108, [R197+0x100] ;  /* 0x00010000c56c783b */ /* 0x000e620000004200 */
[----:B------:R-:W-:Y:S02]  /*e520*/  FFMA.FTZ R134, R12, c[0x0][0x2d0], -R163 ;  /* 0x0000b4000c867a23 */ /* 0x000fe400000108a3 */
[--C-:B------:R-:W-:Y:S01]  /*e530*/  FFMA.FTZ R154, R167, c[0x0][0x2d0], -R166.reuse ;  /* 0x0000b400a79a7a23 */ /* 0x100fe200000108a6 */
[----:B------:R-:W1:Y:S01]  /*e540*/  LDSM.16.MT88.4 R100, [R196+0x100] ;  /* 0x00010000c464783b */ /* 0x000e620000004200 */
[----:B------:R-:W4:Y:S01]  /*e550*/  MUFU.EX2 R155, R155 ;  /* 0x0000009b009b7308 */ /* 0x000f220000000800 */
[----:B---3--:R-:W-:Y:S01]  /*e560*/  F2FP.BF16.PACK_AB R98, R146, R151 ;  /* 0x000000979262723e */ /* 0x008fe200000010ff */
[--C-:B------:R-:W-:Y:S01]  /*e570*/  FFMA.FTZ R156, R165, c[0x0][0x2d0], -R166.reuse ;  /* 0x0000b400a59c7a23 */ /* 0x100fe200000108a6 */
[----:B------:R-:W3:Y:S01]  /*e580*/  LDSM.16.MT88.4 R48, [R198+0x2100] ;  /* 0x00210000c630783b */ /* 0x000ee20000004200 */
[----:B------:R-:W-:-:S02]  /*e590*/  FFMA.FTZ R159, R159, c[0x0][0x2d0], -R166 ;  /* 0x0000b4009f9f7a23 */ /* 0x000fc400000108a6 */
[--C-:B------:R-:W-:Y:S01]  /*e5a0*/  FFMA.FTZ R161, R161, c[0x0][0x2d0], -R166.reuse ;  /* 0x0000b400a1a17a23 */ /* 0x100fe200000108a6 */
[----:B------:R-:W1:Y:S01]  /*e5b0*/  LDSM.16.MT88.4 R64, [R196+0x2100] ;  /* 0x00210000c440783b */ /* 0x000e620000004200 */
[----:B------:R-:W-:Y:S01]  /*e5c0*/  MUFU.EX2 R157, R157 ;  /* 0x0000009d009d7308 */ /* 0x000fe20000000800 */
[--C-:B------:R-:W-:Y:S02]  /*e5d0*/  FFMA.FTZ R160, R160, c[0x0][0x2d0], -R163.reuse ;  /* 0x0000b400a0a07a23 */ /* 0x100fe400000108a3 */
[----:B------:R-:W1:Y:S01]  /*e5e0*/  LDSM.16.MT88.4 R72, [R203+0x4100] ;  /* 0x00410000cb48783b */ /* 0x000e620000004200 */
[--C-:B------:R-:W-:Y:S02]  /*e5f0*/  FFMA.FTZ R165, R170, c[0x0][0x2d0], -R163.reuse ;  /* 0x0000b400aaa57a23 */ /* 0x100fe400000108a3 */
[--C-:B------:R-:W-:Y:S01]  /*e600*/  FFMA.FTZ R162, R162, c[0x0][0x2d0], -R163.reuse ;  /* 0x0000b400a2a27a23 */ /* 0x100fe200000108a3 */
[----:B------:R-:W1:Y:S01]  /*e610*/  LDSM.16.MT88.4 R80, [R198+0x4100] ;  /* 0x00410000c650783b */ /* 0x000e620000004200 */
[----:B------:R-:W2:Y:S01]  /*e620*/  MUFU.EX2 R148, R148 ;  /* 0x0000009400947308 */ /* 0x000ea20000000800 */
[----:B----4-:R-:W-:Y:S01]  /*e630*/  F2FP.BF16.PACK_AB R97, R155, R152 ;  /* 0x000000989b61723e */ /* 0x010fe200000010ff */
[----:B------:R-:W-:Y:S01]  /*e640*/  FFMA.FTZ R167, R168, c[0x0][0x2d0], -R163 ;  /* 0x0000b400a8a77a23 */ /* 0x000fe200000108a3 */
[----:B------:R-:W4:Y:S01]  /*e650*/  LDSM.16.MT88.4 R88, [R197+0x4100] ;  /* 0x00410000c558783b */ /* 0x000f220000004200 */
        /* <DEDUP_REMOVED lines=9> */
[----:B--2---:R-:W-:Y:S01]  /*e6f0*/  F2FP.BF16.PACK_AB R99, R148, R157 ;  /* 0x0000009d9463723e */ /* 0x004fe200000010ff */
[----:B------:R-:W2:Y:S01]  /*e700*/  MUFU.EX2 R144, R144 ;  /* 0x0000009000907308 */ /* 0x000ea20000000800 */
[--C-:B------:R-:W-:Y:S01]  /*e710*/  FFMA.FTZ R171, R142, c[0x0][0x2d0], -R163.reuse ;  /* 0x0000b4008eab7a23 */ /* 0x100fe200000108a3 */
[----:B------:R-:W2:Y:S01]  /*e720*/  LDSM.16.MT88.4 R20, [R203+0x900] ;  /* 0x00090000cb14783b */ /* 0x000ea20000004200 */
[----:B------:R-:W-:-:S02]  /*e730*/  FFMA.FTZ R166, R140, c[0x0][0x2d0], -R163 ;  /* 0x0000b4008ca67a23 */ /* 0x000fc400000108a3 */
[----:B------:R-:W-:Y:S01]  /*e740*/  FFMA.FTZ R233, R158, c[0x0][0x2d0], -R163 ;  /* 0x0000b4009ee97a23 */ /* 0x000fe200000108a3 */
[C---:B------:R-:W-:Y:S01]  /*e750*/  HMMA.16816.F32.BF16 R36, R96.reuse, R40, RZ ;  /* 0x000000286024723c */ /* 0x040fe200000418ff */
[----:B------:R-:W2:Y:S01]  /*e760*/  LDSM.16.MT88.4 R12, [R196+0x2900] ;  /* 0x00290000c40c783b */ /* 0x000ea20000004200 */
[----:B------:R-:W-:Y:S01]  /*e770*/  MUFU.EX2 R145, R145 ;  /* 0x0000009100917308 */ /* 0x000fe20000000800 */
[----:B------:R-:W-:Y:S02]  /*e780*/  FADD.FTZ R150, R153, R150 ;  /* 0x0000009699967221 */ /* 0x000fe40000010000 */
[----:B------:R-:W-:Y:S01]  /*e790*/  LDSM.16.MT88.4 R136, [R198+0x900] ;  /* 0x00090000c688783b */ /* 0x000fe20000004200 */
[----:B------:R-:W-:Y:S02]  /*e7a0*/  FADD.FTZ R152, R152, R155 ;  /* 0x0000009b98987221 */ /* 0x000fe40000010000 */
[----:B------:R-:W-:Y:S01]  /*e7b0*/  HMMA.16816.F32.BF16 R52, R96, R56, RZ ;  /* 0x000000386034723c */ /* 0x000fe200000418ff */
[----:B------:R-:W-:Y:S01]  /*e7c0*/  LDSM.16.MT88.4 R32, [R197+0x900] ;  /* 0x00090000c520783b */ /* 0x000fe20000004200 */
[----:B------:R-:W-:Y:S01]  /*e7d0*/  MUFU.EX2 R2, R2 ;  /* 0x0000000200027308 */ /* 0x000fe20000000800 */
[----:B------:R-:W-:-:S02]  /*e7e0*/  FADD.FTZ R151, R151, R150 ;  /* 0x0000009697977221 */ /* 0x000fc40000010000 */
[----:B------:R-:W-:Y:S01]  /*e7f0*/  LDSM.16.MT88.4 R28, [R196+0x900] ;  /* 0x00090000c41c783b */ /* 0x000fe20000004200 */
[----:B------:R-:W-:Y:S02]  /*e800*/  FADD.FTZ R157, R157, R152 ;  /* 0x000000989d9d7221 */ /* 0x000fe40000010000 */
[C---:B------:R-:W-:Y:S01]  /*e810*/  HMMA.16816.F32.BF16 R40, R96.reuse, R42, RZ ;  /* 0x0000002a6028723c */ /* 0x040fe200000418ff */
[----:B------:R-:W-:Y:S01]  /*e820*/  LDSM.16.MT88.4 R24, [R198+0x2900] ;  /* 0x00290000c618783b */ /* 0x000fe20000004200 */
[----:B------:R-:W-:Y:S01]  /*e830*/  MUFU.EX2 R147, R147 ;  /* 0x0000009300937308 */ /* 0x000fe20000000800 */
[----:B------:R-:W-:Y:S02]  /*e840*/  FADD.FTZ R146, R146, R151 ;  /* 0x0000009792927221 */ /* 0x000fe40000010000 */
[----:B------:R-:W-:Y:S01]  /*e850*/  FADD.FTZ R148, R148, R157 ;  /* 0x0000009d94947221 */ /* 0x000fe20000010000 */
[----:B------:R-:W-:Y:S02]  /*e860*/  LDSM.16.MT88.4 R140, [R198+0x1900] ;  /* 0x00190000c68c783b */ /* 0x000fe40000004200 */
[C---:B------:R-:W-:Y:S02]  /*e870*/  HMMA.16816.F32.BF16 R56, R96.reuse, R58, RZ ;  /* 0x0000003a6038723c */ /* 0x040fe400000418ff */
[----:B------:R-:W2:Y:S01]  /*e880*/  MUFU.EX2 R134, R134 ;  /* 0x0000008600867308 */ /* 0x000ea20000000800 */
[----:B------:R-:W0:Y:S05]  /*e890*/  LDGDEPBAR ;  /* 0x00000000000079af */ /* 0x000e2a0000000000 */
[C---:B-1----:R-:W-:Y:S02]  /*e8a0*/  HMMA.16816.F32.BF16 R128, R96.reuse, R124, RZ ;  /* 0x0000007c6080723c */ /* 0x042fe400000418ff */
[----:B------:R-:W-:Y:S06]  /*e8b0*/  MUFU.EX2 R135, R135 ;  /* 0x0000008700877308 */ /* 0x000fec0000000800 */
[C---:B------:R-:W-:Y:S02]  /*e8c0*/  HMMA.16816.F32.BF16 R120, R96.reuse, R116, RZ ;  /* 0x000000746078723c */ /* 0x040fe400000418ff */
[----:B------:R-:W1:Y:S06]  /*e8d0*/  MUFU.EX2 R0, R0 ;  /* 0x0000000000007308 */ /* 0x000e6c0000000800 */
[C---:B------:R-:W-:Y:S02]  /*e8e0*/  HMMA.16816.F32.BF16 R112, R96.reuse, R108, RZ ;  /* 0x0000006c6070723c */ /* 0x040fe400000418ff */
[----:B------:R-:W-:Y:S06]  /*e8f0*/  MUFU.EX2 R154, R154 ;  /* 0x0000009a009a7308 */ /* 0x000fec0000000800 */
[C---:B------:R-:W-:Y:S02]  /*e900*/  HMMA.16816.F32.BF16 R104, R96.reuse, R100, RZ ;  /* 0x000000646068723c */ /* 0x040fe400000418ff */
[----:B------:R-:W1:Y:S06]  /*e910*/  MUFU.EX2 R159, R159 ;  /* 0x0000009f009f7308 */ /* 0x000e6c0000000800 */
[C---:B---3--:R-:W-:Y:S02]  /*e920*/  HMMA.16816.F32.BF16 R44, R96.reuse, R48, RZ ;  /* 0x00000030602c723c */ /* 0x048fe400000418ff */
[----:B------:R-:W-:Y:S06]  /*e930*/  MUFU.EX2 R156, R156 ;  /* 0x0000009c009c7308 */ /* 0x000fec0000000800 */
[C---:B------:R-:W-:Y:S02]  /*e940*/  HMMA.16816.F32.BF16 R60, R96.reuse, R64, RZ ;  /* 0x00000040603c723c */ /* 0x040fe400000418ff */
[----:B------:R-:W3:Y:S06]  /*e950*/  MUFU.EX2 R161, R161 ;  /* 0x000000a100a17308 */ /* 0x000eec0000000800 */
[C---:B------:R-:W-:Y:S02]  /*e960*/  HMMA.16816.F32.BF16 R68, R96.reuse, R72, RZ ;  /* 0x000000486044723c */ /* 0x040fe400000418ff */
[----:B------:R-:W-:Y:S06]  /*e970*/  MUFU.EX2 R160, R160 ;  /* 0x000000a000a07308 */ /* 0x000fec0000000800 */
[C---:B------:R-:W-:Y:S02]  /*e980*/  HMMA.16816.F32.BF16 R76, R96.reuse, R80, RZ ;  /* 0x00000050604c723c */ /* 0x040fe400000418ff */
[----:B------:R-:W1:Y:S06]  /*e990*/  MUFU.EX2 R165, R165 ;  /* 0x000000a500a57308 */ /* 0x000e6c0000000800 */
[C---:B----45:R-:W-:Y:S02]  /*e9a0*/  HMMA.16816.F32.BF16 R84, R96.reuse, R88, RZ ;  /* 0x000000586054723c */ /* 0x070fe400000418ff */
[----:B------:R-:W-:Y:S06]  /*e9b0*/  MUFU.EX2 R162, R162 ;  /* 0x000000a200a27308 */ /* 0x000fec0000000800 */
[C---:B------:R-:W-:Y:S02]  /*e9c0*/  HMMA.16816.F32.BF16 R124, R96.reuse, R126, RZ ;  /* 0x0000007e607c723c */ /* 0x040fe400000418ff */
[----:B------:R-:W4:Y:S06]  /*e9d0*/  MUFU.EX2 R167, R167 ;  /* 0x000000a700a77308 */ /* 0x000f2c0000000800 */
[C---:B------:R-:W-:Y:S02]  /*e9e0*/  HMMA.16816.F32.BF16 R116, R96.reuse, R118, RZ ;  /* 0x000000766074723c */ /* 0x040fe400000418ff */
[----:B------:R-:W-:Y:S06]  /*e9f0*/  MUFU.EX2 R168, R168 ;  /* 0x000000a800a87308 */ /* 0x000fec0000000800 */
[C---:B------:R-:W-:Y:S02]  /*ea00*/  HMMA.16816.F32.BF16 R108, R96.reuse, R110, RZ ;  /* 0x0000006e606c723c */ /* 0x040fe400000418ff */
[----:B------:R-:W1:Y:S06]  /*ea10*/  MUFU.EX2 R169, R169 ;  /* 0x000000a900a97308 */ /* 0x000e6c0000000800 */
        /* <DEDUP_REMOVED lines=12> */
[C---:B------:R-:W-:Y:S07]  /*eae0*/  HMMA.16816.F32.BF16 R92, R96.reuse, R4, RZ ;  /* 0x00000004605c723c */ /* 0x040fee00000418ff */
[----:B--2---:R-:W-:Y:S01]  /*eaf0*/  F2FP.BF16.PACK_AB R4, R144, R149 ;  /* 0x000000959004723e */ /* 0x004fe200000010ff */
[----:B------:R-:W-:Y:S01]  /*eb00*/  HMMA.16816.F32.BF16 R96, R96, R6, RZ ;  /* 0x000000066060723c */ /* 0x000fe200000418ff */
[----:B------:R-:W-:Y:S01]  /*eb10*/  F2FP.BF16.PACK_AB R5, R134, R147 ;  /* 0x000000938605723e */ /* 0x000fe200000010ff */
[----:B------:R-:W-:-:S02]  /*eb20*/  FADD.FTZ R149, R149, R146 ;  /* 0x0000009295957221 */ /* 0x000fc40000010000 */
[----:B------:R-:W-:Y:S02]  /*eb30*/  FADD.FTZ R147, R147, R148 ;  /* 0x0000009493937221 */ /* 0x000fe40000010000 */
[----:B------:R-:W-:Y:S01]  /*eb40*/  FADD.FTZ R144, R144, R149 ;  /* 0x0000009590907221 */ /* 0x000fe20000010000 */
[----:B------:R-:W-:Y:S01]  /*eb50*/  F2FP.BF16.PACK_AB R6, R2, R145 ;  /* 0x000000910206723e */ /* 0x000fe200000010ff */
[----:B------:R-:W-:Y:S01]  /*eb60*/  FADD.FTZ R134, R134, R147 ;  /* 0x0000009386867221 */ /* 0x000fe20000010000 */
[----:B-1----:R-:W-:Y:S01]  /*eb70*/  F2FP.BF16.PACK_AB R7, R0, R135 ;  /* 0x000000870007723e */ /* 0x002fe200000010ff */
[----:B------:R-:W-:Y:S02]  /*eb80*/  FADD.FTZ R145, R145, R144 ;  /* 0x0000009091917221 */ /* 0x000fe40000010000 */
[----:B------:R-:W-:Y:S02]  /*eb90*/  FADD.FTZ R135, R135, R134 ;  /* 0x0000008687877221 */ /* 0x000fe40000010000 */
[----:B------:R-:W-:-:S02]  /*eba0*/  FADD.FTZ R145, R2, R145 ;  /* 0x0000009102917221 */ /* 0x000fc40000010000 */
[----:B------:R-:W-:Y:S01]  /*ebb0*/  HMMA.16816.F32.BF16 R36, R4, R8, R36 ;  /* 0x000000080424723c */ /* 0x000fe20000041824 */
[----:B------:R-:W-:-:S07]  /*ebc0*/  FADD.FTZ R135, R0, R135 ;  /* 0x0000008700877221 */ /* 0x000fce0000010000 */
[C---:B------:R-:W-:Y:S01]  /*ebd0*/  HMMA.16816.F32.BF16 R40, R4.reuse, R10, R40 ;  /* 0x0000000a0428723c */ /* 0x040fe20000041828 */
[----:B------:R-:W1:Y:S07]  /*ebe0*/  LDSM.16.MT88.4 R8, [R198+0x4900] ;  /* 0x00490000c608783b */ /* 0x000e6e0000004200 */
[C---:B------:R-:W-:Y:S08]  /*ebf0*/  HMMA.16816.F32.BF16 R52, R4.reuse, R16, R52 ;  /* 0x000000100434723c */ /* 0x040ff00000041834 */
[C---:B------:R-:W-:Y:S01]  /*ec00*/  HMMA.16816.F32.BF16 R56, R4.reuse, R18, R56 ;  /* 0x000000120438723c */ /* 0x040fe20000041838 */
[----:B------:R-:W2:Y:S07]  /*ec10*/  LDSM.16.MT88.4 R16, [R197+0x4900] ;  /* 0x00490000c510783b */ /* 0x000eae0000004200 */
[C---:B------:R-:W-:Y:S08]  /*ec20*/  HMMA.16816.F32.BF16 R128, R4.reuse, R20, R128 ;  /* 0x000000140480723c */ /* 0x040ff00000041880 */
[C---:B------:R-:W-:Y:S01]  /*ec30*/  HMMA.16816.F32.BF16 R124, R4.reuse, R22, R124 ;  /* 0x00000016047c723c */ /* 0x040fe2000004187c */
[----:B------:R-:W3:Y:S07]  /*ec40*/  LDSM.16.MT88.4 R20, [R203+0x4900] ;  /* 0x00490000cb14783b */ /* 0x000eee0000004200 */
[C---:B------:R-:W-:Y:S08]  /*ec50*/  HMMA.16816.F32.BF16 R60, R4.reuse, R12, R60 ;  /* 0x0000000c043c723c */ /* 0x040ff0000004183c */
        /* <DEDUP_REMOVED lines=8> */
[C---:B------:R-:W-:Y:S08]  /*ece0*/  HMMA.16816.F32.BF16 R120, R4.reuse, R136, R120 ;  /* 0x000000880478723c */ /* 0x040ff00000041878 */
[C---:B------:R-:W-:Y:S01]  /*ecf0*/  HMMA.16816.F32.BF16 R116, R4.reuse, R138, R116 ;  /* 0x0000008a0474723c */ /* 0x040fe20000041874 */
[----:B------:R-:W-:Y:S07]  /*ed00*/  LDSM.16.MT88.4 R136, [R197+0x1900] ;  /* 0x00190000c588783b */ /* 0x000fee0000004200 */
        /* <DEDUP_REMOVED lines=9> */
[C---:B---3--:R-:W-:Y:S08]  /*eda0*/  HMMA.16816.F32.BF16 R68, R4.reuse, R20, R68 ;  /* 0x000000140444723c */ /* 0x048ff00000041844 */
[C---:B------:R-:W-:Y:S01]  /*edb0*/  HMMA.16816.F32.BF16 R72, R4.reuse, R22, R72 ;  /* 0x000000160448723c */ /* 0x040fe20000041848 */
[----:B------:R-:W-:Y:S07]  /*edc0*/  LDSM.16.MT88.4 R20, [R203+0x5100] ;  /* 0x00510000cb14783b */ /* 0x000fee0000004200 */
[C---:B------:R-:W-:Y:S08]  /*edd0*/  HMMA.16816.F32.BF16 R92, R4.reuse, R12, R92 ;  /* 0x0000000c045c723c */ /* 0x040ff0000004185c */
[----:B------:R-:W-:Y:S01]  /*ede0*/  HMMA.16816.F32.BF16 R96, R4, R14, R96 ;  /* 0x0000000e0460723c */ /* 0x000fe20000041860 */
[----:B------:R-:W3:Y:S06]  /*edf0*/  LDSM.16.MT88.4 R12, [R203+0x3100] ;  /* 0x00310000cb0c783b */ /* 0x000eec0000004200 */
[----:B------:R-:W-:Y:S01]  /*ee00*/  F2FP.BF16.PACK_AB R4, R159, R154 ;  /* 0x0000009a9f04723e */ /* 0x000fe200000010ff */
[----:B------:R-:W-:Y:S01]  /*ee10*/  FADD.FTZ R154, R154, R145 ;  /* 0x000000919a9a7221 */ /* 0x000fe20000010000 */
[----:B------:R-:W-:-:S02]  /*ee20*/  F2FP.BF16.PACK_AB R6, R161, R156 ;  /* 0x0000009ca106723e */ /* 0x000fc400000010ff */
[----:B------:R-:W-:Y:S01]  /*ee30*/  F2FP.BF16.PACK_AB R5, R165, R160 ;  /* 0x000000a0a505723e */ /* 0x000fe200000010ff */
[----:B------:R-:W-:Y:S01]  /*ee40*/  FADD.FTZ R160, R160, R135 ;  /* 0x00000087a0a07221 */ /* 0x000fe20000010000 */
[----:B----4-:R-:W-:Y:S01]  /*ee50*/  F2FP.BF16.PACK_AB R7, R167, R162 ;  /* 0x000000a2a707723e */ /* 0x010fe200000010ff */
[----:B------:R-:W-:Y:S02]  /*ee60*/  FADD.FTZ R159, R159, R154 ;  /* 0x0000009a9f9f7221 */ /* 0x000fe40000010000 */
[----:B------:R-:W-:Y:S02]  /*ee70*/  FADD.FTZ R165, R165, R160 ;  /* 0x000000a0a5a57221 */ /* 0x000fe40000010000 */
[----:B------:R-:W-:Y:S02]  /*ee80*/  FADD.FTZ R156, R156, R159 ;  /* 0x0000009f9c9c7221 */ /* 0x000fe40000010000 */
[----:B-1----:R-:W-:Y:S01]  /*ee90*/  HMMA.16816.F32.BF16 R128, R4, R8, R128 ;  /* 0x000000080480723c */ /* 0x002fe20000041880 */
[----:B------:R-:W-:-:S02]  /*eea0*/  FADD.FTZ R162, R162, R165 ;  /* 0x000000a5a2a27221 */ /* 0x000fc40000010000 */
[----:B------:R-:W-:Y:S02]  /*eeb0*/  FADD.FTZ R161, R161, R156 ;  /* 0x0000009ca1a17221 */ /* 0x000fe40000010000 */
[----:B------:R-:W-:-:S03]  /*eec0*/  FADD.FTZ R167, R167, R162 ;  /* 0x000000a2a7a77221 */ /* 0x000fc60000010000 */
[C---:B------:R-:W-:Y:S01]  /*eed0*/  HMMA.16816.F32.BF16 R124, R4.reuse, R10, R124 ;  /* 0x0000000a047c723c */ /* 0x040fe2000004187c */
[----:B------:R-:W1:Y:S07]  /*eee0*/  LDSM.16.MT88.4 R8, [R197+0x3100] ;  /* 0x00310000c508783b */ /* 0x000e6e0000004200 */
[C---:B--2---:R-:W-:Y:S08]  /*eef0*/  HMMA.16816.F32.BF16 R120, R4.reuse, R16, R120 ;  /* 0x000000100478723c */ /* 0x044ff00000041878 */
[C---:B------:R-:W-:Y:S01]  /*ef00*/  HMMA.16816.F32.BF16 R116, R4.reuse, R18, R116 ;  /* 0x000000120474723c */ /* 0x040fe20000041874 */
[----:B------:R-:W2:Y:S07]  /*ef10*/  LDSM.16.MT88.4 R16, [R196+0x3100] ;  /* 0x00310000c410783b */ /* 0x000eae0000004200 */
[C---:B---3--:R-:W-:Y:S08]  /*ef20*/  HMMA.16816.F32.BF16 R36, R4.reuse, R12, R36 ;  /* 0x0000000c0424723c */ /* 0x048ff00000041824 */
[C---:B------:R-:W-:Y:S01]  /*ef30*/  HMMA.16816.F32.BF16 R40, R4.reuse, R14, R40 ;  /* 0x0000000e0428723c */ /* 0x040fe20000041828 */
[----:B------:R-:W3:Y:S07]  /*ef40*/  LDSM.16.MT88.4 R12, [R198+0x5100] ;  /* 0x00510000c60c783b */ /* 0x000eee0000004200 */
[C---:B------:R-:W-:Y:S08]  /*ef50*/  HMMA.16816.F32.BF16 R68, R4.reuse, R20, R68 ;  /* 0x000000140444723c */ /* 0x040ff00000041844 */
[C---:B-1----:R-:W-:Y:S08]  /*ef60*/  HMMA.16816.F32.BF16 R52, R4.reuse, R8, R52 ;  /* 0x000000080434723c */ /* 0x042ff00000041834 */
        /* <DEDUP_REMOVED lines=8> */
[C---:B------:R-:W-:Y:S01]  /*eff0*/  HMMA.16816.F32.BF16 R72, R4.reuse, R22, R72 ;  /* 0x000000160448723c */ /* 0x040fe20000041848 */
[----:B------:R-:W-:Y:S07]  /*f000*/  LDSM.16.MT88.4 R20, [R196+0x3900] ;  /* 0x00390000c414783b */ /* 0x000fee0000004200 */
        /* <DEDUP_REMOVED lines=8> */
[----:B------:R-:W4:Y:S07]  /*f090*/  LDSM.16.MT88.4 R32, [R196+0x1900] ;  /* 0x00190000c420783b */ /* 0x000f2e0000004200 */
[C---:B------:R-:W-:Y:S08]  /*f0a0*/  HMMA.16816.F32.BF16 R104, R4.reuse, R28, R104 ;  /* 0x0000001c0468723c */ /* 0x040ff00000041868 */
[C---:B------:R-:W-:Y:S01]  /*f0b0*/  HMMA.16816.F32.BF16 R100, R4.reuse, R30, R100 ;  /* 0x0000001e0464723c */ /* 0x040fe20000041864 */
[----:B------:R-:W1:Y:S07]  /*f0c0*/  LDSM.16.MT88.4 R28, [R198+0x3900] ;  /* 0x00390000c61c783b */ /* 0x000e6e0000004200 */
[C---:B------:R-:W-:Y:S08]  /*f0d0*/  HMMA.16816.F32.BF16 R44, R4.reuse, R24, R44 ;  /* 0x00000018042c723c */ /* 0x040ff0000004182c */
[----:B------:R-:W-:Y:S01]  /*f0e0*/  HMMA.16816.F32.BF16 R48, R4, R26, R48 ;  /* 0x0000001a0430723c */ /* 0x000fe20000041830 */
[----:B------:R-:W2:Y:S06]  /*f0f0*/  LDSM.16.MT88.4 R24, [R197+0x3900] ;  /* 0x00390000c518783b */ /* 0x000eac0000004200 */
[----:B------:R-:W-:Y:S01]  /*f100*/  F2FP.BF16.PACK_AB R4, R169, R168 ;  /* 0x000000a8a904723e */ /* 0x000fe200000010ff */
[----:B------:R-:W-:Y:S01]  /*f110*/  FADD.FTZ R168, R168, R161 ;  /* 0x000000a1a8a87221 */ /* 0x000fe20000010000 */
[----:B------:R-:W-:-:S02]  /*f120*/  F2FP.BF16.PACK_AB R6, R235, R170 ;  /* 0x000000aaeb06723e */ /* 0x000fc400000010ff */
[----:B------:R-:W-:Y:S01]  /*f130*/  F2FP.BF16.PACK_AB R5, R171, R164 ;  /* 0x000000a4ab05723e */ /* 0x000fe200000010ff */
[----:B------:R-:W-:Y:S01]  /*f140*/  FADD.FTZ R164, R164, R167 ;  /* 0x000000a7a4a47221 */ /* 0x000fe20000010000 */
[----:B------:R-:W-:Y:S01]  /*f150*/  F2FP.BF16.PACK_AB R7, R233, R166 ;  /* 0x000000a6e907723e */ /* 0x000fe200000010ff */
[----:B------:R-:W-:Y:S02]  /*f160*/  FADD.FTZ R169, R169, R168 ;  /* 0x000000a8a9a97221 */ /* 0x000fe40000010000 */
[----:B------:R-:W-:Y:S02]  /*f170*/  FADD.FTZ R171, R171, R164 ;  /* 0x000000a4abab7221 */ /* 0x000fe40000010000 */
[----:B------:R-:W-:Y:S02]  /*f180*/  FADD.FTZ R170, R170, R169 ;  /* 0x000000a9aaaa7221 */ /* 0x000fe40000010000 */
[----:B---3--:R-:W-:Y:S01]  /*f190*/  HMMA.16816.F32.BF16 R128, R4, R12, R128 ;  /* 0x0000000c0480723c */ /* 0x008fe20000041880 */
[----:B------:R-:W-:-:S02]  /*f1a0*/  FADD.FTZ R166, R166, R171 ;  /* 0x000000aba6a67221 */ /* 0x000fc40000010000 */
[----:B------:R-:W-:Y:S02]  /*f1b0*/  FADD.FTZ R235, R235, R170 ;  /* 0x000000aaebeb7221 */ /* 0x000fe40000010000 */
[----:B------:R-:W-:-:S03]  /*f1c0*/  FADD.FTZ R233, R233, R166 ;  /* 0x000000a6e9e97221 */ /* 0x000fc60000010000 */
        /* <DEDUP_REMOVED lines=9> */
[C---:B------:R-:W-:Y:S08]  /*f260*/  HMMA.16816.F32.BF16 R116, R4.reuse, R142, R116 ;  /* 0x0000008e0474723c */ /* 0x040ff00000041874 */
[C---:B------:R-:W-:Y:S08]  /*f270*/  HMMA.16816.F32.BF16 R112, R4.reuse, R136, R112 ;  /* 0x000000880470723c */ /* 0x040ff00000041870 */
[C---:B------:R-:W-:Y:S08]  /*f280*/  HMMA.16816.F32.BF16 R108, R4.reuse, R138, R108 ;  /* 0x0000008a046c723c */ /* 0x040ff0000004186c */
[C---:B----4-:R-:W-:Y:S08]  /*f290*/  HMMA.16816.F32.BF16 R104, R4.reuse, R32, R104 ;  /* 0x000000200468723c */ /* 0x050ff00000041868 */
[C---:B------:R-:W-:Y:S08]  /*f2a0*/  HMMA.16816.F32.BF16 R100, R4.reuse, R34, R100 ;  /* 0x000000220464723c */ /* 0x040ff00000041864 */
[C---:B------:R-:W-:Y:S08]  /*f2b0*/  HMMA.16816.F32.BF16 R44, R4.reuse, R28, R44 ;  /* 0x0000001c042c723c */ /* 0x040ff0000004182c */
[C---:B------:R-:W-:Y:S08]  /*f2c0*/  HMMA.16816.F32.BF16 R48, R4.reuse, R30, R48 ;  /* 0x0000001e0430723c */ /* 0x040ff00000041830 */
[C---:B------:R-:W-:Y:S08]  /*f2d0*/  HMMA.16816.F32.BF16 R52, R4.reuse, R24, R52 ;  /* 0x000000180434723c */ /* 0x040ff00000041834 */
[C---:B------:R-:W-:Y:S08]  /*f2e0*/  HMMA.16816.F32.BF16 R56, R4.reuse, R26, R56 ;  /* 0x0000001a0438723c */ /* 0x040ff00000041838 */
[C---:B------:R-:W-:Y:S08]  /*f2f0*/  HMMA.16816.F32.BF16 R60, R4.reuse, R20, R60 ;  /* 0x00000014043c723c */ /* 0x040ff0000004183c */
[C---:B------:R-:W-:Y:S08]  /*f300*/  HMMA.16816.F32.BF16 R64, R4.reuse, R22, R64 ;  /* 0x000000160440723c */ /* 0x040ff00000041840 */
[C---:B---3--:R-:W-:Y:S08]  /*f310*/  HMMA.16816.F32.BF16 R76, R4.reuse, R12, R76 ;  /* 0x0000000c044c723c */ /* 0x048ff0000004184c */
[C---:B------:R-:W-:Y:S08]  /*f320*/  HMMA.16816.F32.BF16 R80, R4.reuse, R14, R80 ;  /* 0x0000000e0450723c */ /* 0x040ff00000041850 */
[C---:B-1----:R-:W-:Y:S08]  /*f330*/  HMMA.16816.F32.BF16 R84, R4.reuse, R8, R84 ;  /* 0x000000080454723c */ /* 0x042ff00000041854 */
[C---:B------:R-:W-:Y:S08]  /*f340*/  HMMA.16816.F32.BF16 R88, R4.reuse, R10, R88 ;  /* 0x0000000a0458723c */ /* 0x040ff00000041858 */
[C---:B--2---:R-:W-:Y:S08]  /*f350*/  HMMA.16816.F32.BF16 R92, R4.reuse, R16, R92 ;  /* 0x00000010045c723c */ /* 0x044ff0000004185c */
[----:B------:R-:W-:Y:S01]  /*f360*/  HMMA.16816.F32.BF16 R96, R4, R18, R96 ;  /* 0x000000120460723c */ /* 0x000fe20000041860 */
[----:B------:R-:W-:Y:S07]  /*f370*/  @!P0 BRA `(.L_x_128) ;  /* 0x00002eb000008947 */ /* 0x000fee0003800000 */
[C---:B------:R-:W-:Y:S01]  /*f380*/  IADD3 RZ, P3, R214.reuse, 0x40, RZ ;  /* 0x00000040d6ff7810 */ /* 0x040fe20007f7e0ff */
[----:B------:R-:W-:Y:S01]  /*f390*/  IMAD.MOV.U32 R224, RZ, RZ, c[0x0][0x1e0] ;  /* 0x00007800ffe07624 */ /* 0x000fe200078e00ff */
[----:B------:R-:W-:Y:S01]  /*f3a0*/  IADD3 RZ, P2, R214, 0x80, RZ ;  /* 0x00000080d6ff7810 */ /* 0x000fe20007f5e0ff */
[----:B------:R-:W-:Y:S01]  /*f3b0*/  IMAD.MOV.U32 R0, RZ, RZ, R3 ;  /* 0x000000ffff007224 */ /* 0x000fe200078e0003 */
[C---:B------:R-:W-:Y:S01]  /*f3c0*/  IADD3 RZ, P1, R216.reuse, 0x40, RZ ;  /* 0x00000040d8ff7810 */ /* 0x040fe20007f3e0ff */
[----:B------:R-:W-:Y:S01]  /*f3d0*/  IMAD.MOV.U32 R135, RZ, RZ, R132 ;  /* 0x000000ffff877224 */ /* 0x000fe200078e0084 */
[----:B------:R-:W-:Y:S01]  /*f3e0*/  IADD3 RZ, P0, R216, 0x80, RZ ;  /* 0x00000080d8ff7810 */ /* 0x000fe20007f1e0ff */
[--C-:B------:R-:W-:Y:S01]  /*f3f0*/  IMAD.X R230, RZ, RZ, R209.reuse, P3 ;  /* 0x000000ffffe67224 */ /* 0x100fe200018e06d1 */
[----:B------:R-:W-:Y:S01]  /*f400*/  LEA.HI.SX32 R231, R133, 0xfffffffe, 0x1a ;  /* 0xfffffffe85e77811 */ /* 0x000fe200078fd2ff */
[----:B------:R-:W-:Y:S01]  /*f410*/  IMAD.X R229, RZ, RZ, R209, P2 ;  /* 0x000000ffffe57224 */ /* 0x000fe200010e06d1 */
[C---:B------:R-:W-:Y:S01]  /*f420*/  IADD3 R195, R204.reuse, 0x800, RZ ;  /* 0x00000800ccc37810 */ /* 0x040fe20007ffe0ff */
[--C-:B------:R-:W-:Y:S01]  /*f430*/  IMAD.X R228, RZ, RZ, R219.reuse, P1 ;  /* 0x000000ffffe47224 */ /* 0x100fe200008e06db */
[C---:B------:R-:W-:Y:S01]  /*f440*/  IADD3 R194, R204.reuse, 0x1000, RZ ;  /* 0x00001000ccc27810 */ /* 0x040fe20007ffe0ff */
[----:B------:R-:W-:Y:S01]  /*f450*/  IMAD.X R227, RZ, RZ, R219, P0 ;  /* 0x000000ffffe37224 */ /* 0x000fe200000e06db */
[C---:B------:R-:W-:Y:S01]  /*f460*/  IADD3 R193, R204.reuse, 0x1800, RZ ;  /* 0x00001800ccc17810 */ /* 0x040fe20007ffe0ff */
[----:B------:R-:W-:Y:S01]  /*f470*/  IMAD.MOV.U32 R226, RZ, RZ, c[0x0][0x208] ;  /* 0x00008200ffe27624 */ /* 0x000fe200078e00ff */
[C---:B------:R-:W-:Y:S01]  /*f480*/  IADD3 R191, R204.reuse, 0x2000, RZ ;  /* 0x00002000ccbf7810 */ /* 0x040fe20007ffe0ff */
[----:B------:R-:W-:Y:S01]  /*f490*/  IMAD.MOV.U32 R225, RZ, RZ, c[0x0][0x20c] ;  /* 0x00008300ffe17624 */ /* 0x000fe200078e00ff */
[----:B------:R-:W-:Y:S01]  /*f4a0*/  IADD3 R190, R204, 0x2800, RZ ;  /* 0x00002800ccbe7810 */ /* 0x000fe20007ffe0ff */
[----:B------:R-:W-:Y:S01]  /*f4b0*/  IMAD.SHL.U32 R224, R224, 0x20, RZ ;  /* 0x00000020e0e07824 */ /* 0x000fe200078e00ff */
[C---:B------:R-:W-:Y:S01]  /*f4c0*/  IADD3 R189, R204.reuse, 0x3000, RZ ;  /* 0x00003000ccbd7810 */ /* 0x040fe20007ffe0ff */
[----:B------:R-:W-:Y:S01]  /*f4d0*/  ULDC.64 UR4, c[0x0][0x118] ;  /* 0x0000460000047ab9 */ /* 0x000fe20000000a00 */
[----:B------:R-:W-:-:S02]  /*f4e0*/  IADD3 R188, R204, 0x3800, RZ ;  /* 0x00003800ccbc7810 */ /* 0x000fc40007ffe0ff */
[C---:B------:R-:W-:Y:S02]  /*f4f0*/  IADD3 R187, R204.reuse, 0x4000, RZ ;  /* 0x00004000ccbb7810 */ /* 0x040fe40007ffe0ff */
[C---:B------:R-:W-:Y:S02]  /*f500*/  IADD3 R186, R204.reuse, 0x4800, RZ ;  /* 0x00004800ccba7810 */ /* 0x040fe40007ffe0ff */
[C---:B------:R-:W-:Y:S02]  /*f510*/  IADD3 R185, R204.reuse, 0x5000, RZ ;  /* 0x00005000ccb97810 */ /* 0x040fe40007ffe0ff */
[----:B------:R-:W-:Y:S02]  /*f520*/  IADD3 R184, R204, 0x5800, RZ ;  /* 0x00005800ccb87810 */ /* 0x000fe40007ffe0ff */
[C---:B------:R-:W-:Y:S02]  /*f530*/  IADD3 R223, R214.reuse, 0x40, RZ ;  /* 0x00000040d6df7810 */ /* 0x040fe40007ffe0ff */
[----:B------:R-:W-:-:S02]  /*f540*/  IADD3 R222, R214, 0x80, RZ ;  /* 0x00000080d6de7810 */ /* 0x000fc40007ffe0ff */
[C---:B------:R-:W-:Y:S02]  /*f550*/  IADD3 R221, R216.reuse, 0x40, RZ ;  /* 0x00000040d8dd7810 */ /* 0x040fe40007ffe0ff */
[----:B------:R-:W-:Y:S02]  /*f560*/  IADD3 R220, R216, 0x80, RZ ;  /* 0x00000080d8dc7810 */ /* 0x000fe40007ffe0ff */
.L_x_129:
[----:B------:R-:W-:Y:S04]  /*f570*/  DEPBAR.LE SB0, 0x0 ;  /* 0x000080000000791a */ /* 0x000fe80000000000 */
[----:B------:R-:W-:Y:S01]  /*f580*/  BAR.SYNC.DEFER_BLOCKING 0x0 ;  /* 0x0000000000007b1d */ /* 0x000fe20000010000 */
[----:B------:R-:W-:Y:S01]  /*f590*/  SHF.R.S32.HI R12, RZ, 0x1f, R231 ;  /* 0x0000001fff0c7819 */ /* 0x000fe200000114e7 */
[C---:B------:R-:W-:Y:S04]  /*f5a0*/  IMAD.WIDE.U32 R2, R231.reuse, c[0x0][0x208], RZ ;  /* 0x00008200e7027a25 */ /* 0x040fe800078e00ff */
[----:B------:R-:W-:Y:S01]  /*f5b0*/  IMAD R12, R12, c[0x0][0x208], RZ ;  /* 0x000082000c0c7a24 */ /* 0x000fe200078e02ff */
[C---:B------:R-:W-:Y:S03]  /*f5c0*/  SHF.L.U32 R5, R2.reuse, 0x6, RZ ;  /* 0x0000000602057819 */ /* 0x040fe600000006ff */
[----:B------:R-:W-:Y:S01]  /*f5d0*/  IMAD R12, R231, c[0x0][0x20c], R12 ;  /* 0x00008300e70c7a24 */ /* 0x000fe200078e020c */
[----:B------:R-:W-:Y:S04]  /*f5e0*/  IADD3 R7, P1, R5, R223, RZ ;  /* 0x000000df05077210 */ /* 0x000fe80007f3e0ff */
[----:B------:R-:W-:Y:S02]  /*f5f0*/  IADD3 R12, R3, R12, RZ ;  /* 0x0000000c030c7210 */ /* 0x000fe40007ffe0ff */
[----:B------:R-:W-:Y:S02]  /*f600*/  IADD3 R3, P3, R5, R214, RZ ;  /* 0x000000d605037210 */ /* 0x000fe40007f7e0ff */
[----:B------:R-:W-:Y:S02]  /*f610*/  SHF.L.U64.HI R12, R2, 0x6, R12 ;  /* 0x00000006020c7819 */ /* 0x000fe4000001020c */
[C---:B------:R-:W-:Y:S02]  /*f620*/  LEA R16, P2, R3.reuse, c[0x0][0x1f8], 0x1 ;  /* 0x00007e0003107a11 */ /* 0x040fe400078408ff */
[C---:B------:R-:W-:Y:S01]  /*f630*/  IADD3.X R2, R12.reuse, R209, RZ, P3, !PT ;  /* 0x000000d10c027210 */ /* 0x040fe20001ffe4ff */
[----:B------:R-:W-:Y:S01]  /*f640*/  LDSM.16.M88.4 R136, [R206+0xc100] ;  /* 0x00c10000ce88783b */ /* 0x000fe20000000200 */
[----:B------:R-:W-:Y:S02]  /*f650*/  IADD3.X R4, R12, R230, RZ, P1, !PT ;  /* 0x000000e60c047210 */ /* 0x000fe40000ffe4ff */
[----:B------:R-:W-:Y:S02]  /*f660*/  LEA.HI.X R17, R3, c[0x0][0x1fc], R2, 0x1, P2 ;  /* 0x00007f0003117a11 */ /* 0x000fe400010f0c02 */
[C---:B------:R-:W-:Y:S02]  /*f670*/  LEA R3, P1, R226.reuse, R5, 0x5 ;  /* 0x00000005e2037211 */ /* 0x040fe400078228ff */
[----:B------:R-:W-:Y:S01]  /*f680*/  LEA R20, P0, R7, c[0x0][0x1f8], 0x1 ;  /* 0x00007e0007147a11 */ /* 0x000fe200078008ff */
[----:B------:R-:W1:Y:S01]  /*f690*/  LDSM.16.M88.4 R140, [R205+0x6100] ;  /* 0x00610000cd8c783b */ /* 0x000e620000000200 */
[----:B------:R-:W-:Y:S02]  /*f6a0*/  IADD3 R8, P4, R3, R223, RZ ;  /* 0x000000df03087210 */ /* 0x000fe40007f9e0ff */
[----:B------:R-:W-:Y:S02]  /*f6b0*/  LEA.HI.X R2, R226, R12, R225, 0x5, P1 ;  /* 0x0000000ce2027211 */ /* 0x000fe400008f2ce1 */
[----:B------:R-:W-:Y:S02]  /*f6c0*/  LEA.HI.X R21, R7, c[0x0][0x1fc], R4, 0x1, P0 ;  /* 0x00007f0007157a11 */ /* 0x000fe400000f0c04 */
[----:B------:R-:W-:Y:S01]  /*f6d0*/  IADD3 R4, P2, R5, R222, RZ ;  /* 0x000000de05047210 */ /* 0x000fe20007f5e0ff */
[----:B------:R-:W2:Y:S01]  /*f6e0*/  LDSM.16.M88.4 R144, [R205+0x6900] ;  /* 0x00690000cd90783b */ /* 0x000ea20000000200 */
[C---:B------:R-:W-:Y:S02]  /*f6f0*/  IADD3 R6, P0, R3.reuse, R214, RZ ;  /* 0x000000d603067210 */ /* 0x040fe40007f1e0ff */
[----:B------:R-:W-:Y:S02]  /*f700*/  IADD3.X R7, R2, R230, RZ, P4, !PT ;  /* 0x000000e602077210 */ /* 0x000fe400027fe4ff */
[----:B------:R-:W-:Y:S02]  /*f710*/  ISETP.NE.AND P4, PT, R212, RZ, PT ;  /* 0x000000ffd400720c */ /* 0x000fe40003f85270 */
[----:B------:R-:W-:Y:S01]  /*f720*/  LEA R24, P5, R4, c[0x0][0x1f8], 0x1 ;  /* 0x00007e0004187a11 */ /* 0x000fe200078a08ff */
[----:B------:R-:W3:Y:S01]  /*f730*/  LDSM.16.M88.4 R148, [R205+0x7100] ;  /* 0x00710000cd94783b */ /* 0x000ee20000000200 */
[----:B------:R-:W-:Y:S02]  /*f740*/  LEA R132, P1, R8, c[0x0][0x1f8], 0x1 ;  /* 0x00007e0008847a11 */ /* 0x000fe400078208ff */
[----:B------:R-:W-:Y:S02]  /*f750*/  IADD3 R10, P3, R3, R222, RZ ;  /* 0x000000de030a7210 */ /* 0x000fe40007f7e0ff */
[----:B------:R-:W-:Y:S02]  /*f760*/  IADD3.X R3, R12, R229, RZ, P2, !PT ;  /* 0x000000e50c037210 */ /* 0x000fe400017fe4ff */
[----:B------:R-:W-:Y:S01]  /*f770*/  LEA R32, P2, R6, c[0x0][0x1f8], 0x1 ;  /* 0x00007e0006207a11 */ /* 0x000fe200078408ff */
[----:B------:R-:W4:Y:S01]  /*f780*/  LDSM.16.M88.4 R152, [R205+0x7900] ;  /* 0x00790000cd98783b */ /* 0x000f220000000200 */
[----:B------:R-:W-:Y:S02]  /*f790*/  IADD3.X R5, R2, R209, RZ, P0, !PT ;  /* 0x000000d102057210 */ /* 0x000fe400007fe4ff */
[----:B------:R-:W-:Y:S02]  /*f7a0*/  LEA.HI.X R25, R4, c[0x0][0x1fc], R3, 0x1, P5 ;  /* 0x00007f0004197a11 */ /* 0x000fe400028f0c03 */
[----:B------:R-:W-:Y:S02]  /*f7b0*/  LEA.HI.X R33, R6, c[0x0][0x1fc], R5, 0x1, P2 ;  /* 0x00007f0006217a11 */ /* 0x000fe400010f0c05 */
[----:B------:R-:W-:Y:S01]  /*f7c0*/  LEA.HI.X R133, R8, c[0x0][0x1fc], R7, 0x1, P1 ;  /* 0x00007f0008857a11 */ /* 0x000fe200008f0c07 */
[----:B------:R-:W-:Y:S01]  /*f7d0*/  LDSM.16.M88.4 R156, [R202+0xc100] ;  /* 0x00c10000ca9c783b */ /* 0x000fe20000000200 */
[----:B------:R-:W-:Y:S02]  /*f7e0*/  ISETP.NE.AND P5, PT, R211, RZ, PT ;  /* 0x000000ffd300720c */ /* 0x000fe40003fa5270 */
[----:B------:R-:W-:Y:S02]  /*f7f0*/  IADD3.X R9, R2, R229, RZ, P3, !PT ;  /* 0x000000e502097210 */ /* 0x000fe40001ffe4ff */
[C---:B------:R-:W-:Y:S01]  /*f800*/  LEA R2, P0, R10.reuse, c[0x0][0x1f8], 0x1 ;  /* 0x00007e000a027a11 */ /* 0x040fe200078008ff */
[C---:B-1----:R-:W-:Y:S02]  /*f810*/  HMMA.16816.F32.BF16 R4, R136.reuse, R140, RZ ;  /* 0x0000008c8804723c */ /* 0x042fe400000418ff */
[----:B------:R-:W1:Y:S01]  /*f820*/  LDSM.16.M88.4 R160, [R204] ;  /* 0x00000000cca0783b */ /* 0x000e620000000200 */
[----:B------:R-:W-:Y:S02]  /*f830*/  LEA.HI.X R3, R10, c[0x0][0x1fc], R9, 0x1, P0 ;  /* 0x00007f000a037a11 */ /* 0x000fe400000f0c09 */
[C---:B------:R-:W-:Y:S02]  /*f840*/  ISETP.GT.AND P0, PT, R231.reuse, RZ, PT ;  /* 0x000000ffe700720c */ /* 0x040fe40003f04270 */
[----:B------:R-:W-:Y:S01]  /*f850*/  IADD3 R231, R231, -0x1, RZ ;  /* 0xffffffffe7e77810 */ /* 0x000fe20007ffe0ff */
[C---:B------:R-:W-:Y:S02]  /*f860*/  HMMA.16816.F32.BF16 R8, R136.reuse, R142, RZ ;  /* 0x0000008e8808723c */ /* 0x040fe400000418ff */
[----:B------:R-:W5:Y:S06]  /*f870*/  LDSM.16.M88.4 R164, [R195] ;  /* 0x00000000c3a4783b */ /* 0x000f6c0000000200 */
[C---:B--2---:R-:W-:Y:S02]  /*f880*/  HMMA.16816.F32.BF16 R12, R136.reuse, R144, RZ ;  /* 0x00000090880c723c */ /* 0x044fe400000418ff */
[----:B------:R-:W2:Y:S08]  /*f890*/  LDSM.16.M88.4 R168, [R194] ;  /* 0x00000000c2a8783b */ /* 0x000eb00000000200 */
[----:B------:R-:W1:Y:S08]  /*f8a0*/  LDSM.16.M88.4 R172, [R193] ;  /* 0x00000000c1ac783b */ /* 0x000e700000000200 */
[----:B------:R-:W-:Y:S01]  /*f8b0*/  @!PT LDS RZ, [RZ] ;  /* 0x00000000fffff984 */ /* 0x000fe20000000800 */
[----:B------:R-:W-:Y:S01]  /*f8c0*/  @!PT LDS RZ, [RZ] ;  /* 0x00000000fffff984 */ /* 0x000fe20000000800 */
[----:B------:R-:W-:Y:S01]  /*f8d0*/  @!PT LDS RZ, [RZ] ;  /* 0x00000000fffff984 */ /* 0x000fe20000000800 */
[----:B------:R2:W-:Y:S08]  /*f8e0*/  LDGSTS.E.BYPASS.LTC128B.128 [R213+0x100], [R16.64], !P6 ;  /* 0x0010000010d57fae */ /* 0x0005f0000f101d44 */
[----:B------:R3:W-:Y:S08]  /*f8f0*/  LDGSTS.E.BYPASS.LTC128B.128 [R213+0x2100], [R20.64], !P4 ;  /* 0x0210000014d57fae */ /* 0x0007f0000e101d44 */
[----:B------:R1:W-:Y:S08]  /*f900*/  LDGSTS.E.BYPASS.LTC128B.128 [R213+0x4100], [R24.64], !P5 ;  /* 0x0410000018d57fae */ /* 0x0003f0000e901d44 */
[----:B------:R4:W-:Y:S01]  /*f910*/  LDGSTS.E.BYPASS.LTC128B.128 [R213+0x1100], [R32.64], !P6 ;  /* 0x0110000020d57fae */ /* 0x0009e2000f101d44 */
[C---:B--2---:R-:W-:Y:S07]  /*f920*/  HMMA.16816.F32.BF16 R16, R136.reuse, R146, RZ ;  /* 0x000000928810723c */ /* 0x044fee00000418ff */
[----:B------:R2:W-:Y:S01]  /*f930*/  LDGSTS.E.BYPASS.LTC128B.128 [R213+0x3100], [R132.64], !P4 ;  /* 0x0310000084d57fae */ /* 0x0005e2000e101d44 */
[C---:B---3--:R-:W-:Y:S07]  /*f940*/  HMMA.16816.F32.BF16 R20, R136.reuse, R148, RZ ;  /* 0x000000948814723c */ /* 0x048fee00000418ff */
[----:B------:R3:W-:Y:S01]  /*f950*/  LDGSTS.E.BYPASS.LTC128B.128 [R213+0x5100], [R2.64], !P5 ;  /* 0x0510000002d57fae */ /* 0x0007e2000e901d44 */
[C---:B-1----:R-:W-:Y:S07]  /*f960*/  HMMA.16816.F32.BF16 R24, R136.reuse, R150, RZ ;  /* 0x000000968818723c */ /* 0x042fee00000418ff */
[----:B------:R-:W-:Y:S01]  /*f970*/  LDSM.16.M88.4 R176, [R201+0xc100] ;  /* 0x00c10000c9b0783b */ /* 0x000fe20000000200 */
[C---:B----4-:R-:W-:Y:S07]  /*f980*/  HMMA.16816.F32.BF16 R28, R136.reuse, R152, RZ ;  /* 0x00000098881c723c */ /* 0x050fee00000418ff */
[----:B------:R-:W0:Y:S01]  /*f990*/  LDGDEPBAR ;  /* 0x00000000000079af */ /* 0x000e220000000000 */
[----:B------:R-:W-:Y:S07]  /*f9a0*/  HMMA.16816.F32.BF16 R32, R136, R154, RZ ;  /* 0x0000009a8820723c */ /* 0x000fee00000418ff */
[----:B------:R-:W1:Y:S01]  /*f9b0*/  LDSM.16.M88.4 R180, [R200+0x6100] ;  /* 0x00610000c8b4783b */ /* 0x000e620000000200 */
[C---:B------:R-:W-:Y:S07]  /*f9c0*/  HMMA.16816.F32.BF16 R4, R156.reuse, R160, R4 ;  /* 0x000000a09c04723c */ /* 0x040fee0000041804 */
[----:B------:R-:W4:Y:S01]  /*f9d0*/  LDSM.16.M88.4 R136, [R200+0x6900] ;  /* 0x00690000c888783b */ /* 0x000f220000000200 */
[C---:B------:R-:W-:Y:S07]  /*f9e0*/  HMMA.16816.F32.BF16 R8, R156.reuse, R162, R8 ;  /* 0x000000a29c08723c */ /* 0x040fee0000041808 */
[----:B------:R-:W1:Y:S01]  /*f9f0*/  LDSM.16.M88.4 R140, [R200+0x7100] ;  /* 0x00710000c88c783b */ /* 0x000e620000000200 */
[C---:B-----5:R-:W-:Y:S07]  /*fa00*/  HMMA.16816.F32.BF16 R12, R156.reuse, R164, R12 ;  /* 0x000000a49c0c723c */ /* 0x060fee000004180c */
[----:B------:R-:W5:Y:S01]  /*fa10*/  LDSM.16.M88.4 R144, [R200+0x7900] ;  /* 0x00790000c890783b */ /* 0x000f620000000200 */
[C---:B------:R-:W-:Y:S07]  /*fa20*/  HMMA.16816.F32.BF16 R16, R156.reuse, R166, R16 ;  /* 0x000000a69c10723c */ /* 0x040fee0000041810 */
[----:B------:R-:W-:Y:S01]  /*fa30*/  LDSM.16.M88.4 R148, [R199+0xc100] ;  /* 0x00c10000c794783b */ /* 0x000fe20000000200 */
[C---:B------:R-:W-:Y:S07]  /*fa40*/  HMMA.16816.F32.BF16 R20, R156.reuse, R168, R20 ;  /* 0x000000a89c14723c */ /* 0x040fee0000041814 */
[----:B------:R-:W2:Y:S01]  /*fa50*/  LDSM.16.M88.4 R152, [R192] ;  /* 0x00000000c098783b */ /* 0x000ea20000000200 */
[C---:B------:R-:W-:Y:S07]  /*fa60*/  HMMA.16816.F32.BF16 R24, R156.reuse, R170, R24 ;  /* 0x000000aa9c18723c */ /* 0x040fee0000041818 */
[----:B------:R-:W-:Y:S01]  /*fa70*/  LDSM.16.M88.4 R160, [R192+0x1000] ;  /* 0x00100000c0a0783b */ /* 0x000fe20000000200 */
[C---:B------:R-:W-:Y:S07]  /*fa80*/  HMMA.16816.F32.BF16 R28, R156.reuse, R172, R28 ;  /* 0x000000ac9c1c723c */ /* 0x040fee000004181c */
[----:B------:R-:W-:Y:S01]  /*fa90*/  LDSM.16.M88.4 R164, [R192+0x1800] ;  /* 0x00180000c0a4783b */ /* 0x000fe20000000200 */
[----:B------:R-:W-:Y:S07]  /*faa0*/  HMMA.16816.F32.BF16 R32, R156, R174, R32 ;  /* 0x000000ae9c20723c */ /* 0x000fee0000041820 */
[----:B------:R-:W2:Y:S01]  /*fab0*/  LDSM.16.M88.4 R156, [R192+0x800] ;  /* 0x00080000c09c783b */ /* 0x000ea20000000200 */
[C---:B-1----:R-:W-:Y:S07]  /*fac0*/  HMMA.16816.F32.BF16 R4, R176.reuse, R180, R4 ;  /* 0x000000b4b004723c */ /* 0x042fee0000041804 */
[----:B------:R-:W-:Y:S01]  /*fad0*/  LDSM.16.M88.4 R168, [R206+0x10100] ;  /* 0x01010000cea8783b */ /* 0x000fe20000000200 */
[C---:B------:R-:W-:Y:S07]  /*fae0*/  HMMA.16816.F32.BF16 R8, R176.reuse, R182, R8 ;  /* 0x000000b6b008723c */ /* 0x040fee0000041808 */
[----:B------:R-:W1:Y:S01]  /*faf0*/  LDSM.16.M88.4 R172, [R205+0x8100] ;  /* 0x00810000cdac783b */ /* 0x000e620000000200 */
[C---:B----4-:R-:W-:Y:S07]  /*fb00*/  HMMA.16816.F32.BF16 R12, R176.reuse, R136, R12 ;  /* 0x00000088b00c723c */ /* 0x050fee000004180c */
[----:B------:R-:W-:Y:S01]  /*fb10*/  LDSM.16.M88.4 R180, [R191] ;  /* 0x00000000bfb4783b */ /* 0x000fe20000000200 */
[C---:B------:R-:W-:Y:S07]  /*fb20*/  HMMA.16816.F32.BF16 R16, R176.reuse, R138, R16 ;  /* 0x0000008ab010723c */ /* 0x040fee0000041810 */
[----:B------:R-:W4:Y:S01]  /*fb30*/  LDSM.16.M88.4 R136, [R205+0x8900] ;  /* 0x00890000cd88783b */ /* 0x000f220000000200 */
[C---:B------:R-:W-:Y:S08]  /*fb40*/  HMMA.16816.F32.BF16 R20, R176.reuse, R140, R20 ;  /* 0x0000008cb014723c */ /* 0x040ff00000041814 */
[C---:B------:R-:W-:Y:S01]  /*fb50*/  HMMA.16816.F32.BF16 R24, R176.reuse, R142, R24 ;  /* 0x0000008eb018723c */ /* 0x040fe20000041818 */
[----:B------:R-:W1:Y:S07]  /*fb60*/  LDSM.16.M88.4 R140, [R205+0x9100] ;  /* 0x00910000cd8c783b */ /* 0x000e6e0000000200 */
[C---:B-----5:R-:W-:Y:S08]  /*fb70*/  HMMA.16816.F32.BF16 R28, R176.reuse, R144, R28 ;  /* 0x00000090b01c723c */ /* 0x060ff0000004181c */
[----:B------:R-:W-:Y:S01]  /*fb80*/  HMMA.16816.F32.BF16 R32, R176, R146, R32 ;  /* 0x00000092b020723c */ /* 0x000fe20000041820 */
[----:B------:R-:W5:Y:S07]  /*fb90*/  LDSM.16.M88.4 R144, [R205+0x9900] ;  /* 0x00990000cd90783b */ /* 0x000f6e0000000200 */
[C---:B--2---:R-:W-:Y:S01]  /*fba0*/  HMMA.16816.F32.BF16 R4, R148.reuse, R152, R4 ;  /* 0x000000989404723c */ /* 0x044fe20000041804 */
[----:B------:R-:W2:Y:S07]  /*fbb0*/  LDSM.16.M88.4 R176, [R202+0x10100] ;  /* 0x01010000cab0783b */ /* 0x000eae0000000200 */
[C---:B------:R-:W-:Y:S01]  /*fbc0*/  HMMA.16816.F32.BF16 R8, R148.reuse, R154, R8 ;  /* 0x0000009a9408723c */ /* 0x040fe20000041808 */
[----:B------:R-:W-:Y:S07]  /*fbd0*/  LDSM.16.M88.4 R152, [R189] ;  /* 0x00000000bd98783b */ /* 0x000fee0000000200 */
[C---:B------:R-:W-:Y:S08]  /*fbe0*/  HMMA.16816.F32.BF16 R12, R148.reuse, R156, R12 ;  /* 0x0000009c940c723c */ /* 0x040ff0000004180c */
[C---:B------:R-:W-:Y:S01]  /*fbf0*/  HMMA.16816.F32.BF16 R16, R148.reuse, R158, R16 ;  /* 0x0000009e9410723c */ /* 0x040fe20000041810 */
[----:B------:R-:W-:Y:S07]  /*fc00*/  LDSM.16.M88.4 R156, [R188] ;  /* 0x00000000bc9c783b */ /* 0x000fee0000000200 */
[C---:B------:R-:W-:Y:S08]  /*fc10*/  HMMA.16816.F32.BF16 R20, R148.reuse, R160, R20 ;  /* 0x000000a09414723c */ /* 0x040ff00000041814 */
[C---:B------:R-:W-:Y:S01]  /*fc20*/  HMMA.16816.F32.BF16 R24, R148.reuse, R162, R24 ;  /* 0x000000a29418723c */ /* 0x040fe20000041818 */
[----:B------:R-:W-:Y:S07]  /*fc30*/  LDSM.16.M88.4 R160, [R201+0x10100] ;  /* 0x01010000c9a0783b */ /* 0x000fee0000000200 */
[C---:B------:R-:W-:Y:S08]  /*fc40*/  HMMA.16816.F32.BF16 R28, R148.reuse, R164, R28 ;  /* 0x000000a4941c723c */ /* 0x040ff0000004181c */
[----:B------:R-:W-:Y:S01]  /*fc50*/  HMMA.16816.F32.BF16 R32, R148, R166, R32 ;  /* 0x000000a69420723c */ /* 0x000fe20000041820 */
[----:B------:R-:W2:Y:S07]  /*fc60*/  LDSM.16.M88.4 R148, [R190] ;  /* 0x00000000be94783b */ /* 0x000eae0000000200 */
[C---:B-1----:R-:W-:Y:S01]  /*fc70*/  HMMA.16816.F32.BF16 R4, R168.reuse, R172, R4 ;  /* 0x000000aca804723c */ /* 0x042fe20000041804 */
[----:B------:R-:W1:Y:S07]  /*fc80*/  LDSM.16.M88.4 R164, [R200+0x8100] ;  /* 0x00810000c8a4783b */ /* 0x000e6e0000000200 */
[C---:B------:R-:W-:Y:S01]  /*fc90*/  HMMA.16816.F32.BF16 R8, R168.reuse, R174, R8 ;  /* 0x000000aea808723c */ /* 0x040fe20000041808 */
[----:B------:R-:W-:Y:S07]  /*fca0*/  LDSM.16.M88.4 R172, [R192+0x2000] ;  /* 0x00200000c0ac783b */ /* 0x000fee0000000200 */
[C---:B----4-:R-:W-:Y:S08]  /*fcb0*/  HMMA.16816.F32.BF16 R12, R168.reuse, R136, R12 ;  /* 0x00000088a80c723c */ /* 0x050ff0000004180c */
[C---:B------:R-:W-:Y:S01]  /*fcc0*/  HMMA.16816.F32.BF16 R16, R168.reuse, R138, R16 ;  /* 0x0000008aa810723c */ /* 0x040fe20000041810 */
[----:B------:R-:W4:Y:S07]  /*fcd0*/  LDSM.16.M88.4 R136, [R200+0x8900] ;  /* 0x00890000c888783b */ /* 0x000f2e0000000200 */
        /* <DEDUP_REMOVED lines=9> */
[----:B------:R-:W-:Y:S07]  /*fd70*/  LDSM.16.M88.4 R180, [R205+0xa100] ;  /* 0x00a10000cdb4783b */ /* 0x000fee0000000200 */
[C---:B------:R-:W-:Y:S08]  /*fd80*/  HMMA.16816.F32.BF16 R12, R176.reuse, R148, R12 ;  /* 0x00000094b00c723c */ /* 0x040ff0000004180c */
[C---:B------:R-:W-:Y:S01]  /*fd90*/  HMMA.16816.F32.BF16 R16, R176.reuse, R150, R16 ;  /* 0x00000096b010723c */ /* 0x040fe20000041810 */
[----:B------:R-:W2:Y:S07]  /*fda0*/  LDSM.16.M88.4 R148, [R192+0x2800] ;  /* 0x00280000c094783b */ /* 0x000eae0000000200 */
[C---:B------:R-:W-:Y:S08]  /*fdb0*/  HMMA.16816.F32.BF16 R20, R176.reuse, R152, R20 ;  /* 0x00000098b014723c */ /* 0x040ff00000041814 */
[C---:B------:R-:W-:Y:S01]  /*fdc0*/  HMMA.16816.F32.BF16 R24, R176.reuse, R154, R24 ;  /* 0x0000009ab018723c */ /* 0x040fe20000041818 */
[----:B------:R-:W2:Y:S07]  /*fdd0*/  LDSM.16.M88.4 R152, [R192+0x3000] ;  /* 0x00300000c098783b */ /* 0x000eae0000000200 */
[C---:B------:R-:W-:Y:S08]  /*fde0*/  HMMA.16816.F32.BF16 R28, R176.reuse, R156, R28 ;  /* 0x0000009cb01c723c */ /* 0x040ff0000004181c */
[----:B------:R-:W-:Y:S01]  /*fdf0*/  HMMA.16816.F32.BF16 R32, R176, R158, R32 ;  /* 0x0000009eb020723c */ /* 0x000fe20000041820 */
[----:B------:R-:W2:Y:S07]  /*fe00*/  LDSM.16.M88.4 R156, [R192+0x3800] ;  /* 0x00380000c09c783b */ /* 0x000eae0000000200 */
[C---:B-1----:R-:W-:Y:S01]  /*fe10*/  HMMA.16816.F32.BF16 R4, R160.reuse, R164, R4 ;  /* 0x000000a4a004723c */ /* 0x042fe20000041804 */
[----:B------:R-:W1:Y:S07]  /*fe20*/  LDSM.16.M88.4 R176, [R206+0x14100] ;  /* 0x01410000ceb0783b */ /* 0x000e6e0000000200 */
[C---:B------:R-:W-:Y:S01]  /*fe30*/  HMMA.16816.F32.BF16 R8, R160.reuse, R166, R8 ;  /* 0x000000a6a008723c */ /* 0x040fe20000041808 */
[----:B------:R-:W-:Y:S07]  /*fe40*/  LDSM.16.M88.4 R164, [R187] ;  /* 0x00000000bba4783b */ /* 0x000fee0000000200 */
        /* <DEDUP_REMOVED lines=15> */
[----:B------:R-:W2:Y:S07]  /*ff40*/  LDSM.16.M88.4 R148, [R186] ;  /* 0x00000000ba94783b */ /* 0x000eae0000000200 */
[C---:B------:R-:W-:Y:S08]  /*ff50*/  HMMA.16816.F32.BF16 R20, R168.reuse, R152, R20 ;  /* 0x00000098a814723c */ /* 0x040ff00000041814 */
[C---:B------:R-:W-:Y:S01]  /*ff60*/  HMMA.16816.F32.BF16 R24, R168.reuse, R154, R24 ;  /* 0x0000009aa818723c */ /* 0x040fe20000041818 */
[----:B------:R-:W2:Y:S07]  /*ff70*/  LDSM.16.M88.4 R152, [R185] ;  /* 0x00000000b998783b */ /* 0x000eae0000000200 */
        /* <DEDUP_REMOVED lines=18> */
[C---:B------:R-:W-:Y:S08]  /*100a0*/  HMMA.16816.F32.BF16 R8, R160.reuse, R166, R8 ;  /* 0x000000a6a008723c */ /* 0x040ff00000041808 */
[C---:B------:R-:W-:Y:S08]  /*100b0*/  HMMA.16816.F32.BF16 R12, R160.reuse, R148, R12 ;  /* 0x00000094a00c723c */ /* 0x040ff0000004180c */
[C---:B------:R-:W-:Y:S08]  /*100c0*/  HMMA.16816.F32.BF16 R16, R160.reuse, R150, R16 ;  /* 0x00000096a010723c */ /* 0x040ff00000041810 */
[C---:B------:R-:W-:Y:S08]  /*100d0*/  HMMA.16816.F32.BF16 R20, R160.reuse, R152, R20 ;  /* 0x00000098a014723c */ /* 0x040ff00000041814 */
[C---:B------:R-:W-:Y:S08]  /*100e0*/  HMMA.16816.F32.BF16 R24, R160.reuse, R154, R24 ;  /* 0x0000009aa018723c */ /* 0x040ff00000041818 */
[C---:B------:R-:W-:Y:S08]  /*100f0*/  HMMA.16816.F32.BF16 R28, R160.reuse, R156, R28 ;  /* 0x0000009ca01c723c */ /* 0x040ff0000004181c */
[----:B------:R-:W-:Y:S08]  /*10100*/  HMMA.16816.F32.BF16 R32, R160, R158, R32 ;  /* 0x0000009ea020723c */ /* 0x000ff00000041820 */
[C---:B-1----:R-:W-:Y:S08]  /*10110*/  HMMA.16816.F32.BF16 R4, R168.reuse, R172, R4 ;  /* 0x000000aca804723c */ /* 0x042ff00000041804 */
[C---:B------:R-:W-:Y:S08]  /*10120*/  HMMA.16816.F32.BF16 R8, R168.reuse, R174, R8 ;  /* 0x000000aea808723c */ /* 0x040ff00000041808 */
[C---:B----4-:R-:W-:Y:S08]  /*10130*/  HMMA.16816.F32.BF16 R12, R168.reuse, R136, R12 ;  /* 0x00000088a80c723c */ /* 0x050ff0000004180c */
[C---:B------:R-:W-:Y:S01]  /*10140*/  HMMA.16816.F32.BF16 R16, R168.reuse, R138, R16 ;  /* 0x0000008aa810723c */ /* 0x040fe20000041810 */
[----:B------:R-:W1:Y:S07]  /*10150*/  LDSM.16.M88.4 R136, [R192+0x4800] ;  /* 0x00480000c088783b */ /* 0x000e6e0000000200 */
[C---:B------:R-:W-:Y:S08]  /*10160*/  HMMA.16816.F32.BF16 R20, R168.reuse, R140, R20 ;  /* 0x0000008ca814723c */ /* 0x040ff00000041814 */
[C---:B------:R-:W-:Y:S08]  /*10170*/  HMMA.16816.F32.BF16 R24, R168.reuse, R142, R24 ;  /* 0x0000008ea818723c */ /* 0x040ff00000041818 */
[C---:B-----5:R-:W-:Y:S08]  /*10180*/  HMMA.16816.F32.BF16 R28, R168.reuse, R144, R28 ;  /* 0x00000090a81c723c */ /* 0x060ff0000004181c */
[----:B------:R-:W-:Y:S08]  /*10190*/  HMMA.16816.F32.BF16 R32, R168, R146, R32 ;  /* 0x00000092a820723c */ /* 0x000ff00000041820 */
[C---:B--2---:R-:W-:Y:S08]  /*101a0*/  HMMA.16816.F32.BF16 R4, R176.reuse, R180, R4 ;  /* 0x000000b4b004723c */ /* 0x044ff00000041804 */
[C---:B------:R-:W-:Y:S08]  /*101b0*/  HMMA.16816.F32.BF16 R8, R176.reuse, R182, R8 ;  /* 0x000000b6b008723c */ /* 0x040ff00000041808 */
[C---:B-1----:R-:W-:Y:S08]  /*101c0*/  HMMA.16816.F32.BF16 R12, R176.reuse, R136, R12 ;  /* 0x00000088b00c723c */ /* 0x042ff0000004180c */
[C---:B------:R-:W-:Y:S04]  /*101d0*/  HMMA.16816.F32.BF16 R16, R176.reuse, R138, R16 ;  /* 0x0000008ab010723c */ /* 0x040fe80000041810 */
[----:B------:R-:W-:Y:S02]  /*101e0*/  FMUL.FTZ R166, R4, c[0x0][0x320] ;  /* 0x0000c80004a67a20 */ /* 0x000fe40000410000 */
[----:B------:R-:W-:Y:S02]  /*101f0*/  FMUL.FTZ R161, R5, c[0x0][0x320] ;  /* 0x0000c80005a17a20 */ /* 0x000fe40000410000 */
[----:B------:R-:W-:Y:S02]  /*10200*/  FMUL.FTZ R9, R9, c[0x0][0x320] ;  /* 0x0000c80009097a20 */ /* 0x000fe40000410000 */
[----:B------:R-:W3:Y:S02]  /*10210*/  MUFU.TANH R166, R166 ;  /* 0x000000a600a67308 */ /* 0x000ee40000002400 */
[----:B------:R-:W-:Y:S02]  /*10220*/  FMUL.FTZ R10, R10, c[0x0][0x320] ;  /* 0x0000c8000a0a7a20 */ /* 0x000fe40000410000 */
[----:B------:R-:W-:Y:S02]  /*10230*/  FMUL.FTZ R11, R11, c[0x0][0x320] ;  /* 0x0000c8000b0b7a20 */ /* 0x000fe40000410000 */
[----:B------:R-:W-:Y:S02]  /*10240*/  FMUL.FTZ R165, R6, c[0x0][0x320] ;  /* 0x0000c80006a57a20 */ /* 0x000fe40000410000 */
[----:B------:R-:W-:Y:S02]  /*10250*/  FMUL.FTZ R164, R7, c[0x0][0x320] ;  /* 0x0000c80007a47a20 */ /* 0x000fe40000410000 */
[----:B------:R-:W-:Y:S01]  /*10260*/  MUFU.TANH R247, R9 ;  /* 0x0000000900f77308 */ /* 0x000fe20000002400 */
[----:B------:R-:W1:Y:S01]  /*10270*/  LDSM.16.M88.4 R4, [R192+0x5000] ;  /* 0x00500000c004783b */ /* 0x000e620000000200 */
[----:B------:R-:W-:Y:S02]  /*10280*/  FMUL.FTZ R167, R8, c[0x0][0x320] ;  /* 0x0000c80008a77a20 */ /* 0x000fe40000410000 */
[----:B------:R-:W-:Y:S02]  /*10290*/  FMUL.FTZ R171, R12, c[0x0][0x320] ;  /* 0x0000c8000cab7a20 */ /* 0x000fe40000410000 */
[----:B------:R-:W-:Y:S02]  /*102a0*/  FMUL.FTZ R14, R14, c[0x0][0x320] ;  /* 0x0000c8000e0e7a20 */ /* 0x000fe40000410000 */
[----:B------:R-:W-:Y:S02]  /*102b0*/  FMUL.FTZ R15, R15, c[0x0][0x320] ;  /* 0x0000c8000f0f7a20 */ /* 0x000fe40000410000 */
[----:B------:R-:W-:Y:S01]  /*102c0*/  MUFU.TANH R246, R10 ;  /* 0x0000000a00f67308 */ /* 0x000fe20000002400 */
[----:B------:R-:W-:Y:S02]  /*102d0*/  FMUL.FTZ R16, R16, c[0x0][0x320] ;  /* 0x0000c80010107a20 */ /* 0x000fe40000410000 */
[----:B------:R-:W-:Y:S01]  /*102e0*/  FMUL.FTZ R13, R13, c[0x0][0x320] ;  /* 0x0000c8000d0d7a20 */ /* 0x000fe20000410000 */
[----:B---3--:R-:W-:Y:S01]  /*102f0*/  FMNMX.FTZ R2, R166, R135, !PT ;  /* 0x00000087a6027209 */ /* 0x008fe20007810000 */
[----:B------:R-:W-:Y:S02]  /*10300*/  FMUL.FTZ R17, R17, c[0x0][0x320] ;  /* 0x0000c80011117a20 */ /* 0x000fe40000410000 */
[----:B------:R-:W-:Y:S02]  /*10310*/  FMUL.FTZ R18, R18, c[0x0][0x320] ;  /* 0x0000c80012127a20 */ /* 0x000fe40000410000 */
[----:B------:R-:W-:Y:S01]  /*10320*/  FMUL.FTZ R19, R19, c[0x0][0x320] ;  /* 0x0000c80013137a20 */ /* 0x000fe20000410000 */
[----:B------:R2:W-:Y:S10]  /*10330*/  MUFU.TANH R244, R11 ;  /* 0x0000000b00f47308 */ /* 0x0005f40000002400 */
[----:B------:R-:W-:Y:S10]  /*10340*/  MUFU.TANH R242, R14 ;  /* 0x0000000e00f27308 */ /* 0x000ff40000002400 */
[----:B------:R-:W-:Y:S01]  /*10350*/  MUFU.TANH R180, R15 ;  /* 0x0000000f00b47308 */ /* 0x000fe20000002400 */
[C---:B-1----:R-:W-:Y:S01]  /*10360*/  HMMA.16816.F32.BF16 R20, R176.reuse, R4, R20 ;  /* 0x00000004b014723c */ /* 0x042fe20000041814 */
[----:B--2---:R-:W1:Y:S01]  /*10370*/  LDSM.16.M88.4 R8, [R192+0x5800] ;  /* 0x00580000c008783b */ /* 0x004e620000000200 */
[----:B------:R-:W-:Y:S06]  /*10380*/  DEPBAR.LE SB0, 0x0 ;  /* 0x000080000000791a */ /* 0x000fec0000000000 */
[C---:B------:R-:W-:Y:S01]  /*10390*/  HMMA.16816.F32.BF16 R24, R176.reuse, R6, R24 ;  /* 0x00000006b018723c */ /* 0x040fe20000041818 */
[----:B------:R-:W2:Y:S01]  /*103a0*/  MUFU.TANH R161, R161 ;  /* 0x000000a100a17308 */ /* 0x000ea20000002400 */
[----:B------:R-:W-:Y:S11]  /*103b0*/  BAR.SYNC.DEFER_BLOCKING 0x0 ;  /* 0x0000000000007b1d */ /* 0x000ff60000010000 */
[----:B------:R-:W-:Y:S03]  /*103c0*/  @!UPT UIADD3 URZ, URZ, URZ, URZ ;  /* 0x0000003f3f3ff290 */ /* 0x000fe6000fffe03f */
[----:B------:R-:W-:Y:S02]  /*103d0*/  FMUL.FTZ R20, R20, c[0x0][0x320] ;  /* 0x0000c80014147a20 */ /* 0x000fe40000410000 */
[----:B------:R-:W-:Y:S02]  /*103e0*/  FMUL.FTZ R21, R21, c[0x0][0x320] ;  /* 0x0000c80015157a20 */ /* 0x000fe40000410000 */
[----:B------:R-:W-:Y:S02]  /*103f0*/  FMUL.FTZ R22, R22, c[0x0][0x320] ;  /* 0x0000c80016167a20 */ /* 0x000fe40000410000 */
[----:B------:R-:W-:Y:S02]  /*10400*/  FMUL.FTZ R23, R23, c[0x0][0x320] ;  /* 0x0000c80017177a20 */ /* 0x000fe40000410000 */
[----:B------:R-:W-:Y:S01]  /*10410*/  FMUL.FTZ R24, R24, c[0x0][0x320] ;  /* 0x0000c80018187a20 */ /* 0x000fe20000410000 */
[----:B--2---:R-:W-:Y:S01]  /*10420*/  FMNMX.FTZ R2, R161, R2, !PT ;  /* 0x00000002a1027209 */ /* 0x004fe20007810000 */
[----:B------:R-:W-:Y:S01]  /*10430*/  FMUL.FTZ R25, R25, c[0x0][0x320] ;  /* 0x0000c80019197a20 */ /* 0x000fe20000410000 */
[----:B------:R-:W2:Y:S01]  /*10440*/  MUFU.TANH R165, R165 ;  /* 0x000000a500a57308 */ /* 0x000ea20000002400 */
[----:B------:R-:W-:Y:S02]  /*10450*/  FMUL.FTZ R26, R26, c[0x0][0x320] ;  /* 0x0000c8001a1a7a20 */ /* 0x000fe40000410000 */
[----:B------:R-:W-:Y:S01]  /*10460*/  FMUL.FTZ R27, R27, c[0x0][0x320] ;  /* 0x0000c8001b1b7a20 */ /* 0x000fe20000410000 */
[C---:B-1----:R-:W-:Y:S06]  /*10470*/  HMMA.16816.F32.BF16 R28, R176.reuse, R8, R28 ;  /* 0x00000008b01c723c */ /* 0x042fec000004181c */
[----:B------:R-:W1:Y:S02]  /*10480*/  MUFU.TANH R167, R167 ;  /* 0x000000a700a77308 */ /* 0x000e640000002400 */
[----:B------:R-:W-:Y:S08]  /*10490*/  HMMA.16816.F32.BF16 R32, R176, R10, R32 ;  /* 0x0000000ab020723c */ /* 0x000ff00000041820 */
[----:B------:R-:W3:Y:S01]  /*104a0*/  MUFU.TANH R164, R164 ;  /* 0x000000a400a47308 */ /* 0x000ee20000002400 */
[----:B--2---:R-:W-:Y:S09]  /*104b0*/  FMNMX.FTZ R3, R165, R0, !PT ;  /* 0x00000000a5037209 */ /* 0x004ff20007810000 */
[----:B------:R-:W2:Y:S01]  /*104c0*/  MUFU.TANH R171, R171 ;  /* 0x000000ab00ab7308 */ /* 0x000ea20000002400 */
[----:B------:R-:W-:Y:S01]  /*104d0*/  FMUL.FTZ R28, R28, c[0x0][0x320] ;  /* 0x0000c8001c1c7a20 */ /* 0x000fe20000410000 */
[----:B-1----:R-:W-:Y:S01]  /*104e0*/  FMNMX.FTZ R2, R167, R2, !PT ;  /* 0x00000002a7027209 */ /* 0x002fe20007810000 */
[----:B------:R-:W-:Y:S02]  /*104f0*/  FMUL.FTZ R29, R29, c[0x0][0x320] ;  /* 0x0000c8001d1d7a20 */ /* 0x000fe40000410000 */
[----:B------:R-:W-:Y:S01]  /*10500*/  FMUL.FTZ R30, R30, c[0x0][0x320] ;  /* 0x0000c8001e1e7a20 */ /* 0x000fe20000410000 */
[----:B------:R-:W-:Y:S01]  /*10510*/  FMNMX.FTZ R2, R247, R2, !PT ;  /* 0x00000002f7027209 */ /* 0x000fe20007810000 */
[----:B------:R-:W-:Y:S03]  /*10520*/  FMUL.FTZ R31, R31, c[0x0][0x320] ;  /* 0x0000c8001f1f7a20 */ /* 0x000fe60000410000 */
[----:B------:R-:W1:Y:S01]  /*10530*/  MUFU.TANH R245, R13 ;  /* 0x0000000d00f57308 */ /* 0x000e620000002400 */
[----:B------:R-:W-:Y:S02]  /*10540*/  FMUL.FTZ R32, R32, c[0x0][0x320] ;  /* 0x0000c80020207a20 */ /* 0x000fe40000410000 */
[----:B------:R-:W-:Y:S01]  /*10550*/  FMUL.FTZ R33, R33, c[0x0][0x320] ;  /* 0x0000c80021217a20 */ /* 0x000fe20000410000 */
[----:B---3--:R-:W-:Y:S01]  /*10560*/  FMNMX.FTZ R3, R164, R3, !PT ;  /* 0x00000003a4037209 */ /* 0x008fe20007810000 */
[----:B------:R-:W-:Y:S02]  /*10570*/  FMUL.FTZ R34, R34, c[0x0][0x320] ;  /* 0x0000c80022227a20 */ /* 0x000fe40000410000 */
[----:B------:R-:W-:Y:S01]  /*10580*/  FMUL.FTZ R35, R35, c[0x0][0x320] ;  /* 0x0000c80023237a20 */ /* 0x000fe20000410000 */
[----:B------:R-:W-:Y:S02]  /*10590*/  FMNMX.FTZ R3, R246, R3, !PT ;  /* 0x00000003f6037209 */ /* 0x000fe40007810000 */
[----:B------:R-:W3:Y:S02]  /*105a0*/  MUFU.TANH R243, R16 ;  /* 0x0000001000f37308 */ /* 0x000ee40000002400 */
[----:B------:R-:W-:Y:S02]  /*105b0*/  FMNMX.FTZ R3, R244, R3, !PT ;  /* 0x00000003f4037209 */ /* 0x000fe40007810000 */
[----:B--2---:R-:W-:Y:S02]  /*105c0*/  FMNMX.FTZ R2, R171, R2, !PT ;  /* 0x00000002ab027209 */ /* 0x004fe40007810000 */
[----:B------:R-:W-:Y:S04]  /*105d0*/  FMNMX.FTZ R3, R242, R3, !PT ;  /* 0x00000003f2037209 */ /* 0x000fe80007810000 */
[----:B------:R-:W2:Y:S01]  /*105e0*/  MUFU.TANH R181, R17 ;  /* 0x0000001100b57308 */ /* 0x000ea20000002400 */
[----:B------:R-:W-:Y:S02]  /*105f0*/  FMNMX.FTZ R3, R180, R3, !PT ;  /* 0x00000003b4037209 */ /* 0x000fe40007810000 */
[----:B-1----:R-:W-:Y:S07]  /*10600*/  FMNMX.FTZ R2, R245, R2, !PT ;  /* 0x00000002f5027209 */ /* 0x002fee0007810000 */
[----:B------:R-:W1:Y:S01]  /*10610*/  MUFU.TANH R240, R18 ;  /* 0x0000001200f07308 */ /* 0x000e620000002400 */
[----:B---3--:R-:W-:Y:S09]  /*10620*/  FMNMX.FTZ R2, R243, R2, !PT ;  /* 0x00000002f3027209 */ /* 0x008ff20007810000 */
[----:B------:R-:W3:Y:S01]  /*10630*/  MUFU.TANH R239, R20 ;  /* 0x0000001400ef7308 */ /* 0x000ee20000002400 */
[----:B--2---:R-:W-:Y:S09]  /*10640*/  FMNMX.FTZ R2, R181, R2, !PT ;  /* 0x00000002b5027209 */ /* 0x004ff20007810000 */
[----:B------:R-:W2:Y:S01]  /*10650*/  MUFU.TANH R182, R19 ;  /* 0x0000001300b67308 */ /* 0x000ea20000002400 */
[----:B-1----:R-:W-:Y:S09]  /*10660*/  FMNMX.FTZ R3, R240, R3, !PT ;  /* 0x00000003f0037209 */ /* 0x002ff20007810000 */
        /* <DEDUP_REMOVED lines=25> */
[----:B---3--:R-:W-:Y:S01]  /*10800*/  FMNMX.FTZ R2, R172, R9, !PT ;  /* 0x00000009ac027209 */ /* 0x008fe20007810000 */
[----:B------:R-:W-:Y:S08]  /*10810*/  @P0 IMAD.WIDE.U32 R8, R231, c[0x0][0x1e0], RZ ;  /* 0x00007800e7080a25 */ /* 0x000ff000078e00ff */
[----:B------:R-:W3:Y:S01]  /*10820*/  MUFU.TANH R134, R34 ;  /* 0x0000002200867308 */ /* 0x000ee20000002400 */
[----:B--2---:R-:W-:Y:S09]  /*10830*/  FMNMX.FTZ R3, R160, R3, !PT ;  /* 0x00000003a0037209 */ /* 0x004ff20007810000 */
[----:B------:R-:W2:Y:S01]  /*10840*/  MUFU.TANH R133, R35 ;  /* 0x0000002300857308 */ /* 0x000ea20000002400 */
[----:B-1----:R-:W-:Y:S02]  /*10850*/  FMNMX.FTZ R6, R163, R2, !PT ;  /* 0x00000002a3067209 */ /* 0x002fe40007810000 */
[----:B---3--:R-:W-:Y:S03]  /*10860*/  FMNMX.FTZ R2, R134, R3, !PT ;  /* 0x0000000386027209 */ /* 0x008fe60007810000 */
[----:B------:R-:W1:Y:S01]  /*10870*/  SHFL.BFLY PT, R3, R6, 0x2, 0x1f ;  /* 0x0c401f0006037f89 */ /* 0x000e6200000e0000 */
[----:B--2---:R-:W-:Y:S07]  /*10880*/  FMNMX.FTZ R5, R133, R2, !PT ;  /* 0x0000000285057209 */ /* 0x004fee0007810000 */
[----:B------:R-:W2:Y:S01]  /*10890*/  SHFL.BFLY PT, R2, R5, 0x2, 0x1f ;  /* 0x0c401f0005027f89 */ /* 0x000ea200000e0000 */
[----:B-1----:R-:W-:Y:S07]  /*108a0*/  FMNMX.FTZ R7, R6, R3, !PT ;  /* 0x0000000306077209 */ /* 0x002fee0007810000 */
[----:B------:R-:W1:Y:S01]  /*108b0*/  SHFL.BFLY PT, R132, R7, 0x1, 0x1f ;  /* 0x0c201f0007847f89 */ /* 0x000e6200000e0000 */
[----:B--2---:R-:W-:Y:S07]  /*108c0*/  FMNMX.FTZ R4, R5, R2, !PT ;  /* 0x0000000205047209 */ /* 0x004fee0007810000 */
[----:B------:R-:W2:Y:S01]  /*108d0*/  SHFL.BFLY PT, R3, R4, 0x1, 0x1f ;  /* 0x0c201f0004037f89 */ /* 0x000ea200000e0000 */
[----:B-1----:R-:W-:Y:S02]  /*108e0*/  FMNMX.FTZ R132, R7, R132, !PT ;  /* 0x0000008407847209 */ /* 0x002fe40007810000 */
[----:B------:R-:W-:Y:S03]  /*108f0*/  @P0 SHF.R.S32.HI R7, RZ, 0x1f, R231 ;  /* 0x0000001fff070819 */ /* 0x000fe600000114e7 */
[C---:B------:R-:W-:Y:S02]  /*10900*/  FADD.FTZ R2, -R132.reuse, R135 ;  /* 0x0000008784027221 */ /* 0x040fe40000010100 */
[----:B------:R-:W-:Y:S02]  /*10910*/  FMUL.FTZ R174, R132, c[0x0][0x2d0] ;  /* 0x0000b40084ae7a20 */ /* 0x000fe40000410000 */
[----:B------:R-:W-:Y:S02]  /*10920*/  FMUL.FTZ R6, R2, c[0x0][0x2d0] ;  /* 0x0000b40002067a20 */ /* 0x000fe40000410000 */
[--C-:B------:R-:W-:Y:S02]  /*10930*/  FFMA.FTZ R169, R161, c[0x0][0x2d0], -R174.reuse ;  /* 0x0000b400a1a97a23 */ /* 0x100fe400000108ae */
[----:B------:R1:W3:Y:S01]  /*10940*/  MUFU.EX2 R2, R6 ;  /* 0x0000000600027308 */ /* 0x0002e20000000800 */
[----:B--2---:R-:W-:Y:S01]  /*10950*/  FMNMX.FTZ R3, R4, R3, !PT ;  /* 0x0000000304037209 */ /* 0x004fe20007810000 */
[--C-:B------:R-:W-:Y:S02]  /*10960*/  FFMA.FTZ R170, R166, c[0x0][0x2d0], -R174.reuse ;  /* 0x0000b400a6aa7a23 */ /* 0x100fe400000108ae */
[----:B------:R-:W-:Y:S02]  /*10970*/  FFMA.FTZ R168, R167, c[0x0][0x2d0], -R174 ;  /* 0x0000b400a7a87a23 */ /* 0x000fe400000108ae */
[C---:B------:R-:W-:Y:S02]  /*10980*/  FADD.FTZ R5, -R3.reuse, R0 ;  /* 0x0000000003057221 */ /* 0x040fe40000010100 */
[----:B------:R-:W-:Y:S02]  /*10990*/  FMUL.FTZ R161, R3, c[0x0][0x2d0] ;  /* 0x0000b40003a17a20 */ /* 0x000fe40000410000 */
[----:B------:R-:W-:Y:S01]  /*109a0*/  FMUL.FTZ R0, R5, c[0x0][0x2d0] ;  /* 0x0000b40005007a20 */ /* 0x000fe20000410000 */
[----:B------:R-:W-:Y:S01]  /*109b0*/  MUFU.EX2 R170, R170 ;  /* 0x000000aa00aa7308 */ /* 0x000fe20000000800 */
[----:B------:R-:W-:Y:S01]  /*109c0*/  @P0 IMAD R5, R7, c[0x0][0x1e0], RZ ;  /* 0x0000780007050a24 */ /* 0x000fe200078e02ff */
[----:B------:R-:W-:Y:S01]  /*109d0*/  @P0 SHF.L.U32 R7, R8, 0x6, RZ ;  /* 0x0000000608070819 */ /* 0x000fe200000006ff */
[----:B------:R-:W-:Y:S02]  /*109e0*/  FFMA.FTZ R167, R247, c[0x0][0x2d0], -R174 ;  /* 0x0000b400f7a77a23 */ /* 0x000fe400000108ae */
[----:B------:R-:W-:Y:S01]  /*109f0*/  @P0 IMAD R5, R231, c[0x0][0x1e4], R5 ;  /* 0x00007900e7050a24 */ /* 0x000fe200078e0205 */
[----:B------:R-:W-:Y:S01]  /*10a00*/  @P0 IADD3 R4, P3, R7, R220, RZ ;  /* 0x000000dc07040210 */ /* 0x000fe20007f7e0ff */
[--C-:B------:R-:W-:Y:S02]  /*10a10*/  FFMA.FTZ R166, R165, c[0x0][0x2d0], -R161.reuse ;  /* 0x0000b400a5a67a23 */ /* 0x100fe400000108a1 */
[--C-:B------:R-:W-:Y:S01]  /*10a20*/  FFMA.FTZ R165, R164, c[0x0][0x2d0], -R161.reuse ;  /* 0x0000b400a4a57a23 */ /* 0x100fe200000108a1 */
[----:B------:R-:W-:Y:S01]  /*10a30*/  @P0 IADD3 R5, R9, R5, RZ ;  /* 0x0000000509050210 */ /* 0x000fe20007ffe0ff */
[--C-:B------:R-:W-:Y:S01]  /*10a40*/  FFMA.FTZ R164, R246, c[0x0][0x2d0], -R161.reuse ;  /* 0x0000b400f6a47a23 */ /* 0x100fe200000108a1 */
[----:B------:R-:W2:Y:S01]  /*10a50*/  MUFU.EX2 R0, R0 ;  /* 0x0000000000007308 */ /* 0x000ea20000000800 */
[----:B-1----:R-:W-:Y:S01]  /*10a60*/  @P0 IADD3 R6, P1, R7, R216, RZ ;  /* 0x000000d807060210 */ /* 0x002fe20007f3e0ff */
[----:B------:R-:W-:Y:S01]  /*10a70*/  FFMA.FTZ R135, R244, c[0x0][0x2d0], -R161 ;  /* 0x0000b400f4877a23 */ /* 0x000fe200000108a1 */
[----:B------:R-:W-:Y:S01]  /*10a80*/  @P0 SHF.L.U64.HI R5, R8, 0x6, R5 ;  /* 0x0000000608050819 */ /* 0x000fe20000010205 */
[----:B---3--:R-:W-:Y:S01]  /*10a90*/  FMUL.FTZ R32, R2, R100 ;  /* 0x0000006402207220 */ /* 0x008fe20000410000 */
[----:B------:R-:W-:Y:S01]  /*10aa0*/  @P0 LEA R16, P4, R6, c[0x0][0x1c8], 0x1 ;  /* 0x0000720006100a11 */ /* 0x000fe200078808ff */
[C---:B------:R-:W-:Y:S01]  /*10ab0*/  FMUL.FTZ R33, R2.reuse, R101 ;  /* 0x0000006502217220 */ /* 0x040fe20000410000 */
[----:B------:R-:W-:Y:S01]  /*10ac0*/  @P0 IADD3.X R9, R5, R219, RZ, P1, !PT ;  /* 0x000000db05090210 */ /* 0x000fe20000ffe4ff */
[----:B------:R-:W-:Y:S01]  /*10ad0*/  FMUL.FTZ R36, R2, R36 ;  /* 0x0000002402247220 */ /* 0x000fe20000410000 */
[----:B------:R-:W-:Y:S01]  /*10ae0*/  @P0 IADD3 R8, P2, R7, R221, RZ ;  /* 0x000000dd07080210 */ /* 0x000fe20007f5e0ff */
[----:B------:R-:W1:Y:S01]  /*10af0*/  MUFU.EX2 R169, R169 ;  /* 0x000000a900a97308 */ /* 0x000e620000000800 */
[----:B------:R-:W-:Y:S01]  /*10b00*/  @P0 LEA.HI.X R17, R6, c[0x0][0x1cc], R9, 0x1, P4 ;  /* 0x0000730006110a11 */ /* 0x000fe200020f0c09 */
[----:B------:R-:W-:Y:S01]  /*10b10*/  FMUL.FTZ R37, R2, R37 ;  /* 0x0000002502257220 */ /* 0x000fe20000410000 */
[----:B------:R-:W-:Y:S01]  /*10b20*/  ISETP.NE.AND P4, PT, R212, RZ, PT ;  /* 0x000000ffd400720c */ /* 0x000fe20003f85270 */
[----:B------:R-:W-:Y:S01]  /*10b30*/  FMUL.FTZ R40, R2, R40 ;  /* 0x0000002802287220 */ /* 0x000fe20000410000 */
[----:B------:R-:W-:Y:S01]  /*10b40*/  @P0 LEA R18, P1, R8, c[0x0][0x1c8], 0x1 ;  /* 0x0000720008120a11 */ /* 0x000fe200078208ff */
[----:B------:R3:W-:Y:S01]  /*10b50*/  @P0 LDGSTS.E.BYPASS.LTC128B.128 [R213+0x6100], [R16.64], !P6 ;  /* 0x0610000010d50fae */ /* 0x0007e2000f101d44 */
[C---:B------:R-:W-:Y:S01]  /*10b60*/  @P0 IADD3.X R11, R5.reuse, R228, RZ, P2, !PT ;  /* 0x000000e4050b0210 */ /* 0x040fe200017fe4ff */
[----:B------:R-:W-:Y:S01]  /*10b70*/  FMUL.FTZ R41, R2, R41 ;  /* 0x0000002902297220 */ /* 0x000fe20000410000 */
[----:B------:R-:W-:Y:S01]  /*10b80*/  @P0 IADD3.X R9, R5, R227, RZ, P3, !PT ;  /* 0x000000e305090210 */ /* 0x000fe20001ffe4ff */
[----:B------:R-:W-:Y:S01]  /*10b90*/  MUFU.EX2 R168, R168 ;  /* 0x000000a800a87308 */ /* 0x000fe20000000800 */
[----:B------:R-:W-:Y:S01]  /*10ba0*/  @P0 LEA.HI.X R19, R8, c[0x0][0x1cc], R11, 0x1, P1 ;  /* 0x0000730008130a11 */ /* 0x000fe200008f0c0b */
[----:B------:R-:W-:Y:S01]  /*10bb0*/  FMUL.FTZ R44, R2, R44 ;  /* 0x0000002c022c7220 */ /* 0x000fe20000410000 */
[----:B------:R-:W-:Y:S01]  /*10bc0*/  @P0 LEA R8, P2, R4, c[0x0][0x1c8], 0x1 ;  /* 0x0000720004080a11 */ /* 0x000fe200078408ff */
[----:B--2---:R-:W-:Y:S01]  /*10bd0*/  FMUL.FTZ R34, R0, R102 ;  /* 0x0000006600227220 */ /* 0x004fe20000410000 */
[----:B------:R-:W-:Y:S01]  /*10be0*/  @P0 IADD3 R7, P1, R224, R7, RZ ;  /* 0x00000007e0070210 */ /* 0x000fe20007f3e0ff */
[----:B------:R2:W-:Y:S01]  /*10bf0*/  @P0 LDGSTS.E.BYPASS.LTC128B.128 [R213+0x8100], [R18.64], !P4 ;  /* 0x0810000012d50fae */ /* 0x0005e2000e101d44 */
[----:B------:R-:W-:Y:S01]  /*10c00*/  @P0 LEA.HI.X R9, R4, c[0x0][0x1cc], R9, 0x1, P2 ;  /* 0x0000730004090a11 */ /* 0x000fe200010f0c09 */
[----:B------:R-:W-:Y:S01]  /*10c10*/  FMUL.FTZ R35, R0, R103 ;  /* 0x0000006700237220 */ /* 0x000fe20000410000 */
[----:B------:R-:W-:Y:S01]  /*10c20*/  @P0 IADD3.X R5, R210, R5, RZ, P1, !PT ;  /* 0x00000005d2050210 */ /* 0x000fe20000ffe4ff */
[----:B------:R-:W4:Y:S01]  /*10c30*/  MUFU.EX2 R167, R167 ;  /* 0x000000a700a77308 */ /* 0x000f220000000800 */
[C---:B------:R-:W-:Y:S01]  /*10c40*/  @P0 IADD3 R4, P3, R7.reuse, R216, RZ ;  /* 0x000000d807040210 */ /* 0x040fe20007f7e0ff */
[C---:B------:R-:W-:Y:S01]  /*10c50*/  FMUL.FTZ R38, R0.reuse, R38 ;  /* 0x0000002600267220 */ /* 0x040fe20000410000 */
[----:B------:R-:W-:Y:S01]  /*10c60*/  @P0 IADD3 R6, P2, R7, R221, RZ ;  /* 0x000000dd07060210 */ /* 0x000fe20007f5e0ff */
[----:B------:R5:W-:Y:S01]  /*10c70*/  @P0 LDGSTS.E.BYPASS.LTC128B.128 [R213+0xa100], [R8.64], !P5 ;  /* 0x0a10000008d50fae */ /* 0x000be2000e901d44 */
[C---:B------:R-:W-:Y:S01]  /*10c80*/  @P0 IADD3.X R11, R5.reuse, R219, RZ, P3, !PT ;  /* 0x000000db050b0210 */ /* 0x040fe20001ffe4ff */
[----:B------:R-:W-:Y:S01]  /*10c90*/  FMUL.FTZ R39, R0, R39 ;  /* 0x0000002700277220 */ /* 0x000fe20000410000 */
[----:B------:R-:W-:Y:S01]  /*10ca0*/  @P0 LEA R24, P3, R4, c[0x0][0x1c8], 0x1 ;  /* 0x0000720004180a11 */ /* 0x000fe200078608ff */
[----:B------:R-:W-:Y:S01]  /*10cb0*/  FMUL.FTZ R42, R0, R42 ;  /* 0x0000002a002a7220 */ /* 0x000fe20000410000 */
[----:B------:R-:W-:Y:S01]  /*10cc0*/  @P0 IADD3.X R13, R5, R228, RZ, P2, !PT ;  /* 0x000000e4050d0210 */ /* 0x000fe200017fe4ff */
[----:B------:R-:W-:Y:S01]  /*10cd0*/  MUFU.EX2 R166, R166 ;  /* 0x000000a600a67308 */ /* 0x000fe20000000800 */
[----:B------:R-:W-:Y:S01]  /*10ce0*/  @P0 LEA.HI.X R25, R4, c[0x0][0x1cc], R11, 0x1, P3 ;  /* 0x0000730004190a11 */ /* 0x000fe200018f0c0b */
[----:B------:R-:W-:Y:S01]  /*10cf0*/  FMUL.FTZ R4, R2, R128 ;  /* 0x0000008002047220 */ /* 0x000fe20000410000 */
[----:B------:R-:W-:Y:S01]  /*10d00*/  @P0 LEA R26, P2, R6, c[0x0][0x1c8], 0x1 ;  /* 0x00007200061a0a11 */ /* 0x000fe200078408ff */
[----:B------:R-:W-:Y:S01]  /*10d10*/  FMUL.FTZ R11, R0, R127 ;  /* 0x0000007f000b7220 */ /* 0x000fe20000410000 */
[----:B------:R-:W-:Y:S01]  /*10d20*/  @P0 IADD3 R7, P1, R7, R220, RZ ;  /* 0x000000dc07070210 */ /* 0x000fe20007f3e0ff */
[----:B------:R2:W-:Y:S01]  /*10d30*/  @P0 LDGSTS.E.BYPASS.LTC128B.128 [R213+0x7100], [R24.64], !P6 ;  /* 0x0710000018d50fae */ /* 0x0005e2000f101d44 */
[----:B------:R-:W-:Y:S01]  /*10d40*/  @P0 LEA.HI.X R27, R6, c[0x0][0x1cc], R13, 0x1, P2 ;  /* 0x00007300061b0a11 */ /* 0x000fe200010f0c0d */
[----:B------:R-:W-:Y:S01]  /*10d50*/  FMUL.FTZ R6, R0, R130 ;  /* 0x0000008200067220 */ /* 0x000fe20000410000 */
[----:B------:R-:W-:Y:S01]  /*10d60*/  @P0 IADD3.X R10, R5, R227, RZ, P1, !PT ;  /* 0x000000e3050a0210 */ /* 0x000fe20000ffe4ff */
[----:B------:R-:W2:Y:S01]  /*10d70*/  MUFU.EX2 R165, R165 ;  /* 0x000000a500a57308 */ /* 0x000ea20000000800 */
[----:B------:R-:W-:Y:S01]  /*10d80*/  @P0 LEA R28, P1, R7, c[0x0][0x1c8], 0x1 ;  /* 0x00007200071c0a11 */ /* 0x000fe200078208ff */
[----:B------:R-:W-:Y:S01]  /*10d90*/  FMUL.FTZ R5, R2, R129 ;  /* 0x0000008102057220 */ /* 0x000fe20000410000 */
[----:B-1----:R-:W-:Y:S01]  /*10da0*/  F2FP.BF16.PACK_AB R128, R169, R170 ;  /* 0x000000aaa980723e */ /* 0x002fe200000010ff */
[----:B------:R1:W-:Y:S01]  /*10db0*/  @P0 LDGSTS.E.BYPASS.LTC128B.128 [R213+0x9100], [R26.64], !P4 ;  /* 0x091000001ad50fae */ /* 0x0003e2000e101d44 */
[----:B------:R-:W-:Y:S01]  /*10dc0*/  @P0 LEA.HI.X R29, R7, c[0x0][0x1cc], R10, 0x1, P1 ;  /* 0x00007300071d0a11 */ /* 0x000fe200008f0c0a */
[C---:B------:R-:W-:Y:S01]  /*10dd0*/  FMUL.FTZ R7, R0.reuse, R131 ;  /* 0x0000008300077220 */ /* 0x040fe20000410000 */
[----:B----4-:R-:W-:Y:S01]  /*10de0*/  F2FP.BF16.PACK_AB R130, R167, R168 ;  /* 0x000000a8a782723e */ /* 0x010fe200000010ff */
[----:B------:R-:W-:Y:S02]  /*10df0*/  FMUL.FTZ R10, R0, R126 ;  /* 0x0000007e000a7220 */ /* 0x000fe40000410000 */
[----:B------:R-:W-:Y:S01]  /*10e00*/  MUFU.EX2 R164, R164 ;  /* 0x000000a400a47308 */ /* 0x000fe20000000800 */
[C---:B-----5:R-:W-:Y:S01]  /*10e10*/  FMUL.FTZ R8, R2.reuse, R124 ;  /* 0x0000007c02087220 */ /* 0x060fe20000410000 */
[----:B------:R4:W-:Y:S01]  /*10e20*/  @P0 LDGSTS.E.BYPASS.LTC128B.128 [R213+0xb100], [R28.64], !P5 ;  /* 0x0b1000001cd50fae */ /* 0x0009e2000e901d44 */
[C---:B------:R-:W-:Y:S02]  /*10e30*/  FMUL.FTZ R9, R2.reuse, R125 ;  /* 0x0000007d02097220 */ /* 0x040fe40000410000 */
[C---:B---3--:R-:W-:Y:S02]  /*10e40*/  FMUL.FTZ R16, R2.reuse, R116 ;  /* 0x0000007402107220 */ /* 0x048fe40000410000 */
[----:B------:R-:W-:Y:S02]  /*10e50*/  FMUL.FTZ R17, R2, R117 ;  /* 0x0000007502117220 */ /* 0x000fe40000410000 */
[C---:B--2---:R-:W-:Y:S01]  /*10e60*/  FMUL.FTZ R18, R0.reuse, R118 ;  /* 0x0000007600127220 */ /* 0x044fe20000410000 */
[----:B------:R-:W2:Y:S01]  /*10e70*/  LDSM.16.MT88.4 R12, [R203+0x100] ;  /* 0x00010000cb0c783b */ /* 0x000ea20000004200 */
[----:B------:R-:W3:Y:S01]  /*10e80*/  MUFU.EX2 R135, R135 ;  /* 0x0000008700877308 */ /* 0x000ee20000000800 */
[----:B------:R-:W-:Y:S01]  /*10e90*/  FMUL.FTZ R19, R0, R119 ;  /* 0x0000007700137220 */ /* 0x000fe20000410000 */
[----:B------:R-:W-:Y:S01]  /*10ea0*/  F2FP.BF16.PACK_AB R129, R165, R166 ;  /* 0x000000a6a581723e */ /* 0x000fe200000010ff */
[C---:B------:R-:W-:Y:S02]  /*10eb0*/  FMUL.FTZ R24, R2.reuse, R108 ;  /* 0x0000006c02187220 */ /* 0x040fe40000410000 */
[----:B------:R-:W-:Y:S02]  /*10ec0*/  FMUL.FTZ R25, R2, R109 ;  /* 0x0000006d02197220 */ /* 0x000fe40000410000 */
[----:B------:R-:W5:Y:S01]  /*10ed0*/  LDSM.16.MT88.4 R20, [R198+0x100] ;  /* 0x00010000c614783b */ /* 0x000f620000004200 */
[C---:B------:R-:W-:Y:S02]  /*10ee0*/  FMUL.FTZ R43, R0.reuse, R43 ;  /* 0x0000002b002b7220 */ /* 0x040fe40000410000 */
[C---:B-1----:R-:W-:Y:S02]  /*10ef0*/  FMUL.FTZ R26, R0.reuse, R110 ;  /* 0x0000006e001a7220 */ /* 0x042fe40000410000 */
[----:B------:R-:W-:Y:S02]  /*10f00*/  FMUL.FTZ R27, R0, R111 ;  /* 0x0000006f001b7220 */ /* 0x000fe40000410000 */
[----:B------:R-:W-:Y:S01]  /*10f10*/  FMUL.FTZ R45, R2, R45 ;  /* 0x0000002d022d7220 */ /* 0x000fe20000410000 */
[----:B------:R-:W-:Y:S01]  /*10f20*/  LDSM.16.MT88.4 R100, [R197+0x2100] ;  /* 0x00210000c564783b */ /* 0x000fe20000004200 */
[C---:B------:R-:W-:Y:S02]  /*10f30*/  FMUL.FTZ R46, R0.reuse, R46 ;  /* 0x0000002e002e7220 */ /* 0x040fe40000410000 */
[----:B------:R-:W-:Y:S02]  /*10f40*/  FMUL.FTZ R47, R0, R47 ;  /* 0x0000002f002f7220 */ /* 0x000fe40000410000 */
[C---:B------:R-:W-:Y:S02]  /*10f50*/  FMUL.FTZ R48, R2.reuse, R48 ;  /* 0x0000003002307220 */ /* 0x040fe40000410000 */
[----:B------:R-:W-:Y:S01]  /*10f60*/  FMUL.FTZ R49, R2, R49 ;  /* 0x0000003102317220 */ /* 0x000fe20000410000 */
[----:B----4-:R-:W1:Y:S01]  /*10f70*/  LDSM.16.MT88.4 R28, [R197+0x100] ;  /* 0x00010000c51c783b */ /* 0x010e620000004200 */
[----:B---3--:R-:W-:Y:S01]  /*10f80*/  F2FP.BF16.PACK_AB R131, R135, R164 ;  /* 0x000000a48783723e */ /* 0x008fe200000010ff */
[C---:B------:R-:W-:Y:S02]  /*10f90*/  FMUL.FTZ R50, R0.reuse, R50 ;  /* 0x0000003200327220 */ /* 0x040fe40000410000 */
[----:B------:R-:W-:Y:S02]  /*10fa0*/  FMUL.FTZ R51, R0, R51 ;  /* 0x0000003300337220 */ /* 0x000fe40000410000 */
[C---:B------:R-:W-:Y:S02]  /*10fb0*/  FMUL.FTZ R52, R2.reuse, R52 ;  /* 0x0000003402347220 */ /* 0x040fe40000410000 */
[----:B------:R-:W-:Y:S01]  /*10fc0*/  LDSM.16.MT88.4 R108, [R196+0x2100] ;  /* 0x00210000c46c783b */ /* 0x000fe20000004200 */
[----:B------:R-:W-:Y:S02]  /*10fd0*/  FMUL.FTZ R53, R2, R53 ;  /* 0x0000003502357220 */ /* 0x000fe40000410000 */
[C---:B------:R-:W-:Y:S02]  /*10fe0*/  FMUL.FTZ R54, R0.reuse, R54 ;  /* 0x0000003600367220 */ /* 0x040fe40000410000 */
[----:B------:R-:W-:Y:S02]  /*10ff0*/  FMUL.FTZ R55, R0, R55 ;  /* 0x0000003700377220 */ /* 0x000fe40000410000 */
[C---:B------:R-:W-:Y:S01]  /*11000*/  FMUL.FTZ R56, R2.reuse, R56 ;  /* 0x0000003802387220 */ /* 0x040fe20000410000 */
[C---:B--2---:R-:W-:Y:S01]  /*11010*/  HMMA.16816.F32.BF16 R4, R128.reuse, R12, R4 ;  /* 0x0000000c8004723c */ /* 0x044fe20000041804 */
[----:B------:R-:W-:Y:S04]  /*11020*/  LDSM.16.MT88.4 R116, [R197+0x900] ;  /* 0x00090000c574783b */ /* 0x000fe80000004200 */
[C---:B------:R-:W-:Y:S02]  /*11030*/  FMUL.FTZ R57, R2.reuse, R57 ;  /* 0x0000003902397220 */ /* 0x040fe40000410000 */
[C---:B------:R-:W-:Y:S01]  /*11040*/  FMUL.FTZ R12, R2.reuse, R120 ;  /* 0x00000078020c7220 */ /* 0x040fe20000410000 */
[C---:B------:R-:W-:Y:S01]  /*11050*/  HMMA.16816.F32.BF16 R8, R128.reuse, R14, R8 ;  /* 0x0000000e8008723c */ /* 0x040fe20000041808 */
[----:B------:R-:W-:Y:S03]  /*11060*/  LDSM.16.MT88.4 R124, [R203+0x2900] ;  /* 0x00290000cb7c783b */ /* 0x000fe60000004200 */
[----:B------:R-:W-:Y:S02]  /*11070*/  FMUL.FTZ R13, R2, R121 ;  /* 0x00000079020d7220 */ /* 0x000fe40000410000 */
[C---:B------:R-:W-:Y:S02]  /*11080*/  FMUL.FTZ R58, R0.reuse, R58 ;  /* 0x0000003a003a7220 */ /* 0x040fe40000410000 */
[C---:B------:R-:W-:Y:S01]  /*11090*/  FMUL.FTZ R14, R0.reuse, R122 ;  /* 0x0000007a000e7220 */ /* 0x040fe20000410000 */
[----:B------:R-:W-:Y:S03]  /*110a0*/  LDSM.16.MT88.4 R136, [R198+0x2900] ;  /* 0x00290000c688783b */ /* 0x000fe60000004200 */
[C---:B------:R-:W-:Y:S02]  /*110b0*/  FMUL.FTZ R15, R0.reuse, R123 ;  /* 0x0000007b000f7220 */ /* 0x040fe40000410000 */
[----:B------:R-:W-:Y:S02]  /*110c0*/  FMUL.FTZ R59, R0, R59 ;  /* 0x0000003b003b7220 */ /* 0x000fe40000410000 */
[C---:B------:R-:W-:Y:S01]  /*110d0*/  FMUL.FTZ R60, R2.reuse, R60 ;  /* 0x0000003c023c7220 */ /* 0x040fe20000410000 */
[----:B------:R-:W2:Y:S01]  /*110e0*/  LDSM.16.MT88.4 R120, [R196+0x100] ;  /* 0x00010000c478783b */ /* 0x000ea20000004200 */
[----:B------:R-:W-:Y:S01]  /*110f0*/  FMUL.FTZ R61, R2, R61 ;  /* 0x0000003d023d7220 */ /* 0x000fe20000410000 */
[C---:B-----5:R-:W-:Y:S03]  /*11100*/  HMMA.16816.F32.BF16 R12, R128.reuse, R20, R12 ;  /* 0x00000014800c723c */ /* 0x060fe6000004180c */
[C---:B------:R-:W-:Y:S02]  /*11110*/  FMUL.FTZ R62, R0.reuse, R62 ;  /* 0x0000003e003e7220 */ /* 0x040fe40000410000 */
[----:B------:R-:W-:Y:S01]  /*11120*/  FMUL.FTZ R63, R0, R63 ;  /* 0x0000003f003f7220 */ /* 0x000fe20000410000 */
[----:B------:R-:W-:Y:S01]  /*11130*/  LDSM.16.MT88.4 R140, [R197+0x2900] ;  /* 0x00290000c58c783b */ /* 0x000fe20000004200 */
[C---:B------:R-:W-:Y:S01]  /*11140*/  FMUL.FTZ R20, R2.reuse, R112 ;  /* 0x0000007002147220 */ /* 0x040fe20000410000 */
[C---:B------:R-:W-:Y:S04]  /*11150*/  HMMA.16816.F32.BF16 R16, R128.reuse, R22, R16 ;  /* 0x000000168010723c */ /* 0x040fe80000041810 */
[----:B------:R-:W-:Y:S02]  /*11160*/  FMUL.FTZ R21, R2, R113 ;  /* 0x0000007102157220 */ /* 0x000fe40000410000 */
[----:B------:R-:W-:Y:S01]  /*11170*/  LDSM.16.MT88.4 R144, [R203+0x3900] ;  /* 0x00390000cb90783b */ /* 0x000fe20000004200 */
[C---:B------:R-:W-:Y:S02]  /*11180*/  FMUL.FTZ R22, R0.reuse, R114 ;  /* 0x0000007200167220 */ /* 0x040fe40000410000 */
[----:B------:R-:W-:Y:S03]  /*11190*/  FMUL.FTZ R23, R0, R115 ;  /* 0x0000007300177220 */ /* 0x000fe60000410000 */
[C---:B------:R-:W-:Y:S02]  /*111a0*/  FMUL.FTZ R64, R2.reuse, R64 ;  /* 0x0000004002407220 */ /* 0x040fe40000410000 */
[----:B------:R-:W3:Y:S01]  /*111b0*/  LDSM.16.MT88.4 R112, [R203+0x2100] ;  /* 0x00210000cb70783b */ /* 0x000ee20000004200 */
[----:B------:R-:W-:Y:S01]  /*111c0*/  FMUL.FTZ R65, R2, R65 ;  /* 0x0000004102417220 */ /* 0x000fe20000410000 */
[C---:B-1----:R-:W-:Y:S03]  /*111d0*/  HMMA.16816.F32.BF16 R20, R128.reuse, R28, R20 ;  /* 0x0000001c8014723c */ /* 0x042fe60000041814 */
        /* <DEDUP_REMOVED lines=10> */
[----:B------:R-:W1:Y:S01]  /*11280*/  LDSM.16.MT88.4 R104, [R198+0x2100] ;  /* 0x00210000c668783b */ /* 0x000e620000004200 */
[----:B------:R-:W-:Y:S01]  /*11290*/  FMUL.FTZ R69, R2, R69 ;  /* 0x0000004502457220 */ /* 0x000fe20000410000 */
[C---:B--2---:R-:W-:Y:S03]  /*112a0*/  HMMA.16816.F32.BF16 R28, R128.reuse, R120, R28 ;  /* 0x00000078801c723c */ /* 0x044fe6000004181c */
[C---:B------:R-:W-:Y:S02]  /*112b0*/  FMUL.FTZ R70, R0.reuse, R70 ;  /* 0x0000004600467220 */ /* 0x040fe40000410000 */
[----:B------:R-:W-:Y:S01]  /*112c0*/  FMUL.FTZ R71, R0, R71 ;  /* 0x0000004700477220 */ /* 0x000fe20000410000 */
[----:B------:R-:W-:Y:S01]  /*112d0*/  LDSM.16.MT88.4 R156, [R196+0x3900] ;  /* 0x00390000c49c783b */ /* 0x000fe20000004200 */
[C---:B------:R-:W-:Y:S01]  /*112e0*/  FMUL.FTZ R72, R2.reuse, R72 ;  /* 0x0000004802487220 */ /* 0x040fe20000410000 */
[C---:B------:R-:W-:Y:S04]  /*112f0*/  HMMA.16816.F32.BF16 R32, R128.reuse, R122, R32 ;  /* 0x0000007a8020723c */ /* 0x040fe80000041820 */
[----:B------:R-:W-:Y:S02]  /*11300*/  FMUL.FTZ R73, R2, R73 ;  /* 0x0000004902497220 */ /* 0x000fe40000410000 */
[----:B------:R-:W-:Y:S01]  /*11310*/  LDSM.16.MT88.4 R120, [R196+0x900] ;  /* 0x00090000c478783b */ /* 0x000fe20000004200 */
[C---:B------:R-:W-:Y:S01]  /*11320*/  FMUL.FTZ R74, R0.reuse, R74 ;  /* 0x0000004a004a7220 */ /* 0x040fe20000410000 */
[C---:B---3--:R-:W-:Y:S04]  /*11330*/  HMMA.16816.F32.BF16 R36, R128.reuse, R112, R36 ;  /* 0x000000708024723c */ /* 0x048fe80000041824 */
[----:B------:R-:W-:Y:S02]  /*11340*/  FMUL.FTZ R75, R0, R75 ;  /* 0x0000004b004b7220 */ /* 0x000fe40000410000 */
[----:B------:R-:W0:Y:S01]  /*11350*/  LDGDEPBAR ;  /* 0x00000000000079af */ /* 0x000e220000000000 */
[C---:B------:R-:W-:Y:S01]  /*11360*/  FMUL.FTZ R84, R2.reuse, R84 ;  /* 0x0000005402547220 */ /* 0x040fe20000410000 */
[C---:B------:R-:W-:Y:S04]  /*11370*/  HMMA.16816.F32.BF16 R40, R128.reuse, R114, R40 ;  /* 0x000000728028723c */ /* 0x040fe80000041828 */
[----:B------:R-:W-:Y:S02]  /*11380*/  FMUL.FTZ R85, R2, R85 ;  /* 0x0000005502557220 */ /* 0x000fe40000410000 */
[----:B------:R-:W-:Y:S01]  /*11390*/  LDSM.16.MT88.4 R112, [R203+0x900] ;  /* 0x00090000cb70783b */ /* 0x000fe20000004200 */
[C---:B------:R-:W-:Y:S02]  /*113a0*/  FMUL.FTZ R86, R0.reuse, R86 ;  /* 0x0000005600567220 */ /* 0x040fe40000410000 */
[----:B------:R-:W-:Y:S03]  /*113b0*/  FMUL.FTZ R87, R0, R87 ;  /* 0x0000005700577220 */ /* 0x000fe60000410000 */
[--C-:B------:R-:W-:Y:S01]  /*113c0*/  FFMA.FTZ R171, R171, c[0x0][0x2d0], -R174.reuse ;  /* 0x0000b400abab7a23 */ /* 0x100fe200000108ae */
[C---:B-1----:R-:W-:Y:S03]  /*113d0*/  HMMA.16816.F32.BF16 R44, R128.reuse, R104, R44 ;  /* 0x00000068802c723c */ /* 0x042fe6000004182c */
[--C-:B------:R-:W-:Y:S02]  /*113e0*/  FFMA.FTZ R176, R245, c[0x0][0x2d0], -R174.reuse ;  /* 0x0000b400f5b07a23 */ /* 0x100fe400000108ae */
[----:B------:R-:W-:Y:S01]  /*113f0*/  MUFU.EX2 R171, R171 ;  /* 0x000000ab00ab7308 */ /* 0x000fe20000000800 */
[--C-:B------:R-:W-:Y:S02]  /*11400*/  FFMA.FTZ R177, R243, c[0x0][0x2d0], -R174.reuse ;  /* 0x0000b400f3b17a23 */ /* 0x100fe400000108ae */
[--C-:B------:R-:W-:Y:S01]  /*11410*/  FFMA.FTZ R243, R160, c[0x0][0x2d0], -R161.reuse ;  /* 0x0000b400a0f37a23 */ /* 0x100fe200000108a1 */
[C---:B------:R-:W-:Y:S01]  /*11420*/  HMMA.16816.F32.BF16 R48, R128.reuse, R106, R48 ;  /* 0x0000006a8030723c */ /* 0x040fe20000041830 */
[----:B------:R-:W1:Y:S02]  /*11430*/  LDSM.16.MT88.4 R104, [R203+0x4100] ;  /* 0x00410000cb68783b */ /* 0x000e640000004200 */
[--C-:B------:R-:W-:Y:S02]  /*11440*/  FFMA.FTZ R178, R181, c[0x0][0x2d0], -R174.reuse ;  /* 0x0000b400b5b27a23 */ /* 0x100fe400000108ae */
[--C-:B------:R-:W-:Y:S01]  /*11450*/  FFMA.FTZ R179, R242, c[0x0][0x2d0], -R161.reuse ;  /* 0x0000b400f2b37a23 */ /* 0x100fe200000108a1 */
[----:B------:R-:W2:Y:S02]  /*11460*/  MUFU.EX2 R176, R176 ;  /* 0x000000b000b07308 */ /* 0x000ea40000000800 */
[C---:B------:R-:W-:Y:S04]  /*11470*/  HMMA.16816.F32.BF16 R52, R128.reuse, R100, R52 ;  /* 0x000000648034723c */ /* 0x040fe80000041834 */
[--C-:B------:R-:W-:Y:S02]  /*11480*/  FFMA.FTZ R180, R180, c[0x0][0x2d0], -R161.reuse ;  /* 0x0000b400b4b47a23 */ /* 0x100fe400000108a1 */
[--C-:B------:R-:W-:Y:S02]  /*11490*/  FFMA.FTZ R181, R240, c[0x0][0x2d0], -R161.reuse ;  /* 0x0000b400f0b57a23 */ /* 0x100fe400000108a1 */
[C---:B------:R-:W-:Y:S01]  /*114a0*/  HMMA.16816.F32.BF16 R56, R128.reuse, R102, R56 ;  /* 0x000000668038723c */ /* 0x040fe20000041838 */
[----:B------:R-:W3:Y:S01]  /*114b0*/  LDSM.16.MT88.4 R100, [R198+0x4100] ;  /* 0x00410000c664783b */ /* 0x000ee20000004200 */
[----:B------:R-:W-:Y:S02]  /*114c0*/  MUFU.EX2 R177, R177 ;  /* 0x000000b100b17308 */ /* 0x000fe40000000800 */
[--C-:B------:R-:W-:Y:S02]  /*114d0*/  FFMA.FTZ R182, R182, c[0x0][0x2d0], -R161.reuse ;  /* 0x0000b400b6b67a23 */ /* 0x100fe400000108a1 */
[C---:B------:R-:W-:Y:S02]  /*114e0*/  FMUL.FTZ R88, R2.reuse, R88 ;  /* 0x0000005802587220 */ /* 0x040fe40000410000 */
[C---:B------:R-:W-:Y:S04]  /*114f0*/  HMMA.16816.F32.BF16 R60, R128.reuse, R108, R60 ;  /* 0x0000006c803c723c */ /* 0x040fe8000004183c */
[----:B------:R-:W-:Y:S01]  /*11500*/  FMUL.FTZ R89, R2, R89 ;  /* 0x0000005902597220 */ /* 0x000fe20000410000 */
[----:B------:R-:W-:Y:S01]  /*11510*/  MUFU.EX2 R178, R178 ;  /* 0x000000b200b27308 */ /* 0x000fe20000000800 */
[C---:B------:R-:W-:Y:S02]  /*11520*/  FMUL.FTZ R90, R0.reuse, R90 ;  /* 0x0000005a005a7220 */ /* 0x040fe40000410000 */
[C---:B------:R-:W-:Y:S01]  /*11530*/  HMMA.16816.F32.BF16 R64, R128.reuse, R110, R64 ;  /* 0x0000006e8040723c */ /* 0x040fe20000041840 */
[----:B------:R-:W4:Y:S03]  /*11540*/  LDSM.16.MT88.4 R108, [R197+0x4100] ;  /* 0x00410000c56c783b */ /* 0x000f260000004200 */
[----:B------:R-:W-:Y:S02]  /*11550*/  FMUL.FTZ R91, R0, R91 ;  /* 0x0000005b005b7220 */ /* 0x000fe40000410000 */
[C---:B------:R-:W-:Y:S01]  /*11560*/  FMUL.FTZ R92, R2.reuse, R92 ;  /* 0x0000005c025c7220 */ /* 0x040fe20000410000 */
[----:B------:R-:W-:Y:S01]  /*11570*/  MUFU.EX2 R179, R179 ;  /* 0x000000b300b37308 */ /* 0x000fe20000000800 */
[----:B------:R-:W-:Y:S01]  /*11580*/  FMUL.FTZ R93, R2, R93 ;  /* 0x0000005d025d7220 */ /* 0x000fe20000410000 */
[C---:B-1----:R-:W-:Y:S03]  /*11590*/  HMMA.16816.F32.BF16 R68, R128.reuse, R104, R68 ;  /* 0x000000688044723c */ /* 0x042fe60000041844 */
[C---:B------:R-:W-:Y:S02]  /*115a0*/  FMUL.FTZ R94, R0.reuse, R94 ;  /* 0x0000005e005e7220 */ /* 0x040fe40000410000 */
[----:B------:R-:W-:Y:S02]  /*115b0*/  FMUL.FTZ R95, R0, R95 ;  /* 0x0000005f005f7220 */ /* 0x000fe40000410000 */
[C---:B------:R-:W-:Y:S01]  /*115c0*/  FMUL.FTZ R96, R2.reuse, R96 ;  /* 0x0000006002607220 */ /* 0x040fe20000410000 */
[C---:B------:R-:W-:Y:S01]  /*115d0*/  HMMA.16816.F32.BF16 R72, R128.reuse, R106, R72 ;  /* 0x0000006a8048723c */ /* 0x040fe20000041848 */
[----:B------:R-:W1:Y:S01]  /*115e0*/  LDSM.16.MT88.4 R104, [R196+0x4100] ;  /* 0x00410000c468783b */ /* 0x000e620000004200 */
[----:B------:R-:W5:Y:S02]  /*115f0*/  MUFU.EX2 R180, R180 ;  /* 0x000000b400b47308 */ /* 0x000f640000000800 */
[C---:B------:R-:W-:Y:S02]  /*11600*/  FMUL.FTZ R76, R2.reuse, R76 ;  /* 0x0000004c024c7220 */ /* 0x040fe40000410000 */
[----:B------:R-:W-:Y:S02]  /*11610*/  FMUL.FTZ R77, R2, R77 ;  /* 0x0000004d024d7220 */ /* 0x000fe40000410000 */
[C---:B------:R-:W-:Y:S04]  /*11620*/  FMUL.FTZ R78, R0.reuse, R78 ;  /* 0x0000004e004e7220 */ /* 0x040fe80000410000 */
[----:B------:R-:W-:Y:S01]  /*11630*/  FMUL.FTZ R79, R0, R79 ;  /* 0x0000004f004f7220 */ /* 0x000fe20000410000 */
[----:B------:R-:W-:Y:S01]  /*11640*/  MUFU.EX2 R181, R181 ;  /* 0x000000b500b57308 */ /* 0x000fe20000000800 */
[----:B------:R-:W-:Y:S02]  /*11650*/  FMUL.FTZ R97, R2, R97 ;  /* 0x0000006102617220 */ /* 0x000fe40000410000 */
[C---:B------:R-:W-:Y:S02]  /*11660*/  FMUL.FTZ R98, R0.reuse, R98 ;  /* 0x0000006200627220 */ /* 0x040fe40000410000 */
[----:B------:R-:W-:Y:S01]  /*11670*/  FMUL.FTZ R99, R0, R99 ;  /* 0x0000006300637220 */ /* 0x000fe20000410000 */
[C---:B---3--:R-:W-:Y:S03]  /*11680*/  HMMA.16816.F32.BF16 R76, R128.reuse, R100, R76 ;  /* 0x00000064804c723c */ /* 0x048fe6000004184c */
[C---:B------:R-:W-:Y:S01]  /*11690*/  FMUL.FTZ R80, R2.reuse, R80 ;  /* 0x0000005002507220 */ /* 0x040fe20000410000 */
[----:B------:R-:W3:Y:S01]  /*116a0*/  MUFU.EX2 R182, R182 ;  /* 0x000000b600b67308 */ /* 0x000ee20000000800 */
[----:B------:R-:W-:Y:S02]  /*116b0*/  FMUL.FTZ R81, R2, R81 ;  /* 0x0000005102517220 */ /* 0x000fe40000410000 */
[----:B------:R-:W-:Y:S01]  /*116c0*/  FMUL.FTZ R82, R0, R82 ;  /* 0x0000005200527220 */ /* 0x000fe20000410000 */
[----:B--2---:R-:W-:Y:S01]  /*116d0*/  F2FP.BF16.PACK_AB R100, R176, R171 ;  /* 0x000000abb064723e */ /* 0x004fe200000010ff */
[----:B------:R-:W-:Y:S03]  /*116e0*/  FMUL.FTZ R83, R0, R83 ;  /* 0x0000005300537220 */ /* 0x000fe60000410000 */
[----:B-----5:R-:W-:Y:S01]  /*116f0*/  F2FP.BF16.PACK_AB R101, R180, R179 ;  /* 0x000000b3b465723e */ /* 0x020fe200000010ff */
[--C-:B------:R-:W-:Y:S01]  /*11700*/  FFMA.FTZ R239, R239, c[0x0][0x2d0], -R174.reuse ;  /* 0x0000b400efef7a23 */ /* 0x100fe200000108ae */
[----:B------:R-:W-:Y:S01]  /*11710*/  MUFU.EX2 R243, R243 ;  /* 0x000000f300f37308 */ /* 0x000fe20000000800 */
[--C-:B------:R-:W-:Y:S01]  /*11720*/  FFMA.FTZ R240, R237, c[0x0][0x2d0], -R174.reuse ;  /* 0x0000b400edf07a23 */ /* 0x100fe200000108ae */
[C---:B------:R-:W-:Y:S03]  /*11730*/  HMMA.16816.F32.BF16 R80, R128.reuse, R102, R80 ;  /* 0x000000668050723c */ /* 0x040fe60000041850 */
[--C-:B------:R-:W-:Y:S02]  /*11740*/  FFMA.FTZ R237, R241, c[0x0][0x2d0], -R174.reuse ;  /* 0x0000b400f1ed7a23 */ /* 0x100fe400000108ae */
[--C-:B------:R-:W-:Y:S02]  /*11750*/  FFMA.FTZ R242, R183, c[0x0][0x2d0], -R174.reuse ;  /* 0x0000b400b7f27a23 */ /* 0x100fe400000108ae */
[----:B------:R-:W-:Y:S01]  /*11760*/  F2FP.BF16.PACK_AB R102, R178, R177 ;  /* 0x000000b1b266723e */ /* 0x000fe200000010ff */
[C---:B----4-:R-:W-:Y:S01]  /*11770*/  HMMA.16816.F32.BF16 R84, R128.reuse, R108, R84 ;  /* 0x0000006c8054723c */ /* 0x050fe20000041854 */
[----:B------:R-:W-:Y:S03]  /*11780*/  MUFU.EX2 R239, R239 ;  /* 0x000000ef00ef7308 */ /* 0x000fe60000000800 */
[----:B---3--:R-:W-:Y:S01]  /*11790*/  F2FP.BF16.PACK_AB R103, R182, R181 ;  /* 0x000000b5b667723e */ /* 0x008fe200000010ff */
[--C-:B------:R-:W-:Y:S02]  /*117a0*/  FFMA.FTZ R183, R236, c[0x0][0x2d0], -R161.reuse ;  /* 0x0000b400ecb77a23 */ /* 0x100fe400000108a1 */
[--C-:B------:R-:W-:Y:S01]  /*117b0*/  FFMA.FTZ R234, R234, c[0x0][0x2d0], -R161.reuse ;  /* 0x0000b400eaea7a23 */ /* 0x100fe200000108a1 */
[C---:B------:R-:W-:Y:S01]  /*117c0*/  HMMA.16816.F32.BF16 R88, R128.reuse, R110, R88 ;  /* 0x0000006e8058723c */ /* 0x040fe20000041858 */
[----:B------:R-:W2:Y:S02]  /*117d0*/  LDSM.16.MT88.4 R108, [R198+0x900] ;  /* 0x00090000c66c783b */ /* 0x000ea40000004200 */
[----:B------:R-:W-:Y:S01]  /*117e0*/  MUFU.EX2 R240, R240 ;  /* 0x000000f000f07308 */ /* 0x000fe20000000800 */
[--C-:B------:R-:W-:Y:S02]  /*117f0*/  FFMA.FTZ R236, R238, c[0x0][0x2d0], -R161.reuse ;  /* 0x0000b400eeec7a23 */ /* 0x100fe400000108a1 */
[--C-:B------:R-:W-:Y:S02]  /*11800*/  FFMA.FTZ R238, R162, c[0x0][0x2d0], -R161.reuse ;  /* 0x0000b400a2ee7a23 */ /* 0x100fe400000108a1 */
[C---:B-1----:R-:W-:Y:S04]  /*11810*/  HMMA.16816.F32.BF16 R92, R128.reuse, R104, R92 ;  /* 0x00000068805c723c */ /* 0x042fe8000004185c */
[--C-:B------:R-:W-:Y:S01]  /*11820*/  FFMA.FTZ R241, R232, c[0x0][0x2d0], -R161.reuse ;  /* 0x0000b400e8f17a23 */ /* 0x100fe200000108a1 */
[----:B------:R-:W-:Y:S01]  /*11830*/  MUFU.EX2 R237, R237 ;  /* 0x000000ed00ed7308 */ /* 0x000fe20000000800 */
[--C-:B------:R-:W-:Y:S02]  /*11840*/  FFMA.FTZ R175, R175, c[0x0][0x2d0], -R174.reuse ;  /* 0x0000b400afaf7a23 */ /* 0x100fe400000108ae */
[----:B------:R-:W-:Y:S01]  /*11850*/  HMMA.16816.F32.BF16 R96, R128, R106, R96 ;  /* 0x0000006a8060723c */ /* 0x000fe20000041860 */
[----:B------:R-:W1:Y:S03]  /*11860*/  LDSM.16.MT88.4 R104, [R196+0x2900] ;  /* 0x00290000c468783b */ /* 0x000e660000004200 */
[--C-:B------:R-:W-:Y:S02]  /*11870*/  FFMA.FTZ R232, R173, c[0x0][0x2d0], -R174.reuse ;  /* 0x0000b400ade87a23 */ /* 0x100fe400000108ae */
[--C-:B------:R-:W-:Y:S01]  /*11880*/  FFMA.FTZ R172, R172, c[0x0][0x2d0], -R174.reuse ;  /* 0x0000b400acac7a23 */ /* 0x100fe200000108ae */
[----:B------:R-:W-:Y:S01]  /*11890*/  MUFU.EX2 R242, R242 ;  /* 0x000000f200f27308 */ /* 0x000fe20000000800 */
[C---:B------:R-:W-:Y:S05]  /*118a0*/  HMMA.16816.F32.BF16 R4, R100.reuse, R112, R4 ;  /* 0x000000706404723c */ /* 0x040fea0000041804 */
[----:B------:R-:W-:Y:S02]  /*118b0*/  FFMA.FTZ R174, R163, c[0x0][0x2d0], -R174 ;  /* 0x0000b400a3ae7a23 */ /* 0x000fe400000108ae */
[--C-:B------:R-:W-:Y:S01]  /*118c0*/  FFMA.FTZ R134, R134, c[0x0][0x2d0], -R161.reuse ;  /* 0x0000b40086867a23 */ /* 0x100fe200000108a1 */
[C---:B------:R-:W-:Y:S01]  /*118d0*/  HMMA.16816.F32.BF16 R8, R100.reuse, R114, R8 ;  /* 0x000000726408723c */ /* 0x040fe20000041808 */
[----:B------:R-:W-:Y:S01]  /*118e0*/  LDSM.16.MT88.4 R112, [R198+0x4900] ;  /* 0x00490000c670783b */ /* 0x000fe20000004200 */
[----:B------:R-:W-:Y:S02]  /*118f0*/  MUFU.EX2 R183, R183 ;  /* 0x000000b700b77308 */ /* 0x000fe40000000800 */
[----:B------:R-:W-:Y:S02]  /*11900*/  FFMA.FTZ R161, R133, c[0x0][0x2d0], -R161 ;  /* 0x0000b40085a17a23 */ /* 0x000fe400000108a1 */
[----:B------:R-:W-:Y:S02]  /*11910*/  FFMA.FTZ R170, R2, R235, R170 ;  /* 0x000000eb02aa7223 */ /* 0x000fe400000100aa */
[----:B------:R-:W-:Y:S01]  /*11920*/  FFMA.FTZ R166, R0, R233, R166 ;  /* 0x000000e900a67223 */ /* 0x000fe200000100a6 */
[C---:B--2---:R-:W-:Y:S03]  /*11930*/  HMMA.16816.F32.BF16 R12, R100.reuse, R108, R12 ;  /* 0x0000006c640c723c */ /* 0x044fe6000004180c */
[----:B------:R2:W-:Y:S01]  /*11940*/  MUFU.EX2 R133, R161 ;  /* 0x000000a100857308 */ /* 0x0005e20000000800 */
[----:B------:R-:W-:Y:S02]  /*11950*/  FADD.FTZ R169, R169, R170 ;  /* 0x000000aaa9a97221 */ /* 0x000fe40000010000 */
[----:B------:R-:W-:Y:S02]  /*11960*/  FADD.FTZ R165, R165, R166 ;  /* 0x000000a6a5a57221 */ /* 0x000fe40000010000 */
[C---:B------:R-:W-:Y:S01]  /*11970*/  HMMA.16816.F32.BF16 R16, R100.reuse, R110, R16 ;  /* 0x0000006e6410723c */ /* 0x040fe20000041810 */
[----:B------:R-:W3:Y:S03]  /*11980*/  LDSM.16.MT88.4 R108, [R203+0x4900] ;  /* 0x00490000cb6c783b */ /* 0x000ee60000004200 */
[----:B------:R-:W-:Y:S01]  /*11990*/  FADD.FTZ R0, R168, R169 ;  /* 0x000000a9a8007221 */ /* 0x000fe20000010000 */
[----:B------:R-:W-:Y:S01]  /*119a0*/  MUFU.EX2 R234, R234 ;  /* 0x000000ea00ea7308 */ /* 0x000fe20000000800 */
[----:B------:R-:W-:Y:S02]  /*119b0*/  FADD.FTZ R2, R164, R165 ;  /* 0x000000a5a4027221 */ /* 0x000fe40000010000 */
[C---:B------:R-:W-:Y:S04]  /*119c0*/  HMMA.16816.F32.BF16 R20, R100.reuse, R116, R20 ;  /* 0x000000746414723c */ /* 0x040fe80000041814 */
[----:B------:R-:W-:Y:S02]  /*119d0*/  FADD.FTZ R0, R167, R0 ;  /* 0x00000000a7007221 */ /* 0x000fe40000010000 */
[----:B------:R-:W-:Y:S01]  /*119e0*/  FADD.FTZ R2, R135, R2 ;  /* 0x0000000287027221 */ /* 0x000fe20000010000 */
[----:B------:R-:W-:Y:S01]  /*119f0*/  MUFU.EX2 R236, R236 ;  /* 0x000000ec00ec7308 */ /* 0x000fe20000000800 */
[C---:B------:R-:W-:Y:S01]  /*11a00*/  HMMA.16816.F32.BF16 R24, R100.reuse, R118, R24 ;  /* 0x000000766418723c */ /* 0x040fe20000041818 */
[----:B------:R-:W-:Y:S03]  /*11a10*/  LDSM.16.MT88.4 R116, [R196+0x4900] ;  /* 0x00490000c474783b */ /* 0x000fe60000004200 */
[----:B------:R-:W-:Y:S01]  /*11a20*/  MOV R135, R132 ;  /* 0x0000008400877202 */ /* 0x000fe20000000f00 */
[----:B------:R-:W-:Y:S01]  /*11a30*/  FADD.FTZ R171, R171, R0 ;  /* 0x00000000abab7221 */ /* 0x000fe20000010000 */
[----:B------:R-:W-:Y:S01]  /*11a40*/  MOV R0, R3 ;  /* 0x0000000300007202 */ /* 0x000fe20000000f00 */
[----:B------:R-:W-:Y:S01]  /*11a50*/  FADD.FTZ R179, R179, R2 ;  /* 0x00000002b3b37221 */ /* 0x000fe20000010000 */
[C---:B------:R-:W-:Y:S01]  /*11a60*/  HMMA.16816.F32.BF16 R28, R100.reuse, R120, R28 ;  /* 0x00000078641c723c */ /* 0x040fe2000004181c */
[----:B--2---:R-:W-:Y:S01]  /*11a70*/  LDSM.16.MT88.4 R160, [R203+0x5900] ;  /* 0x00590000cba0783b */ /* 0x004fe20000004200 */
[----:B------:R-:W-:Y:S02]  /*11a80*/  MUFU.EX2 R241, R241 ;  /* 0x000000f100f17308 */ /* 0x000fe40000000800 */
[----:B------:R-:W-:Y:S02]  /*11a90*/  FADD.FTZ R176, R176, R171 ;  /* 0x000000abb0b07221 */ /* 0x000fe40000010000 */
[----:B------:R-:W-:Y:S02]  /*11aa0*/  FADD.FTZ R180, R180, R179 ;  /* 0x000000b3b4b47221 */ /* 0x000fe40000010000 */
[C---:B------:R-:W-:Y:S01]  /*11ab0*/  HMMA.16816.F32.BF16 R32, R100.reuse, R122, R32 ;  /* 0x0000007a6420723c */ /* 0x040fe20000041820 */
[----:B------:R-:W-:Y:S03]  /*11ac0*/  LDSM.16.MT88.4 R120, [R198+0x1100] ;  /* 0x00110000c678783b */ /* 0x000fe60000004200 */
[----:B------:R-:W-:Y:S01]  /*11ad0*/  MUFU.EX2 R175, R175 ;  /* 0x000000af00af7308 */ /* 0x000fe20000000800 */
[----:B------:R-:W-:Y:S02]  /*11ae0*/  FADD.FTZ R177, R177, R176 ;  /* 0x000000b0b1b17221 */ /* 0x000fe40000010000 */
[----:B------:R-:W-:Y:S01]  /*11af0*/  FADD.FTZ R181, R181, R180 ;  /* 0x000000b4b5b57221 */ /* 0x000fe20000010000 */
[C---:B------:R-:W-:Y:S04]  /*11b00*/  HMMA.16816.F32.BF16 R36, R100.reuse, R124, R36 ;  /* 0x0000007c6424723c */ /* 0x040fe80000041824 */
[----:B------:R-:W-:Y:S02]  /*11b10*/  FADD.FTZ R178, R178, R177 ;  /* 0x000000b1b2b27221 */ /* 0x000fe40000010000 */
[----:B------:R-:W2:Y:S01]  /*11b20*/  MUFU.EX2 R232, R232 ;  /* 0x000000e800e87308 */ /* 0x000ea20000000800 */
[----:B------:R-:W-:Y:S01]  /*11b30*/  FADD.FTZ R182, R182, R181 ;  /* 0x000000b5b6b67221 */ /* 0x000fe20000010000 */
[C---:B------:R-:W-:Y:S01]  /*11b40*/  HMMA.16816.F32.BF16 R40, R100.reuse, R126, R40 ;  /* 0x0000007e6428723c */ /* 0x040fe20000041828 */
[----:B------:R-:W-:Y:S07]  /*11b50*/  LDSM.16.MT88.4 R124, [R196+0x1100] ;  /* 0x00110000c47c783b */ /* 0x000fee0000004200 */
[C---:B------:R-:W-:Y:S01]  /*11b60*/  HMMA.16816.F32.BF16 R44, R100.reuse, R136, R44 ;  /* 0x00000088642c723c */ /* 0x040fe2000004182c */
[----:B------:R-:W-:Y:S07]  /*11b70*/  MUFU.EX2 R172, R172 ;  /* 0x000000ac00ac7308 */ /* 0x000fee0000000800 */
[C---:B------:R-:W-:Y:S03]  /*11b80*/  HMMA.16816.F32.BF16 R48, R100.reuse, R138, R48 ;  /* 0x0000008a6430723c */ /* 0x040fe60000041830 */
[----:B------:R-:W4:Y:S01]  /*11b90*/  MUFU.EX2 R173, R174 ;  /* 0x000000ae00ad7308 */ /* 0x000f220000000800 */
[----:B--2---:R-:W-:Y:S04]  /*11ba0*/  F2FP.BF16.PACK_AB R136, R232, R175 ;  /* 0x000000afe888723e */ /* 0x004fe800000010ff */
[C---:B------:R-:W-:Y:S05]  /*11bb0*/  HMMA.16816.F32.BF16 R52, R100.reuse, R140, R52 ;  /* 0x0000008c6434723c */ /* 0x040fea0000041834 */
[----:B------:R-:W2:Y:S03]  /*11bc0*/  MUFU.EX2 R238, R238 ;  /* 0x000000ee00ee7308 */ /* 0x000ea60000000800 */
[C---:B------:R-:W-:Y:S01]  /*11bd0*/  HMMA.16816.F32.BF16 R56, R100.reuse, R142, R56 ;  /* 0x0000008e6438723c */ /* 0x040fe20000041838 */
[----:B------:R-:W-:Y:S06]  /*11be0*/  LDSM.16.MT88.4 R140, [R196+0x1900] ;  /* 0x00190000c48c783b */ /* 0x000fec0000004200 */
[----:B------:R-:W5:Y:S01]  /*11bf0*/  MUFU.EX2 R134, R134 ;  /* 0x0000008600867308 */ /* 0x000f620000000800 */
[C---:B-1----:R-:W-:Y:S04]  /*11c00*/  HMMA.16816.F32.BF16 R60, R100.reuse, R104, R60 ;  /* 0x00000068643c723c */ /* 0x042fe8000004183c */
[----:B----4-:R-:W-:Y:S04]  /*11c10*/  F2FP.BF16.PACK_AB R138, R173, R172 ;  /* 0x000000acad8a723e */ /* 0x010fe800000010ff */
[C---:B------:R-:W-:Y:S01]  /*11c20*/  HMMA.16816.F32.BF16 R64, R100.reuse, R106, R64 ;  /* 0x0000006a6440723c */ /* 0x040fe20000041840 */
[----:B------:R-:W1:Y:S03]  /*11c30*/  LDSM.16.MT88.4 R104, [R197+0x4900] ;  /* 0x00490000c568783b */ /* 0x000e660000004200 */
[----:B--2---:R-:W-:Y:S04]  /*11c40*/  F2FP.BF16.PACK_AB R137, R243, R238 ;  /* 0x000000eef389723e */ /* 0x004fe800000010ff */
[C---:B---3--:R-:W-:Y:S04]  /*11c50*/  HMMA.16816.F32.BF16 R68, R100.reuse, R108, R68 ;  /* 0x0000006c6444723c */ /* 0x048fe80000041844 */
[----:B-----5:R-:W-:Y:S04]  /*11c60*/  F2FP.BF16.PACK_AB R139, R133, R134 ;  /* 0x00000086858b723e */ /* 0x020fe800000010ff */
[C---:B------:R-:W-:Y:S01]  /*11c70*/  HMMA.16816.F32.BF16 R72, R100.reuse, R110, R72 ;  /* 0x0000006e6448723c */ /* 0x040fe20000041848 */
[----:B------:R-:W2:Y:S07]  /*11c80*/  LDSM.16.MT88.4 R108, [R203+0x1100] ;  /* 0x00110000cb6c783b */ /* 0x000eae0000004200 */
[C---:B------:R-:W-:Y:S08]  /*11c90*/  HMMA.16816.F32.BF16 R76, R100.reuse, R112, R76 ;  /* 0x00000070644c723c */ /* 0x040ff0000004184c */
[C---:B------:R-:W-:Y:S01]  /*11ca0*/  HMMA.16816.F32.BF16 R80, R100.reuse, R114, R80 ;  /* 0x000000726450723c */ /* 0x040fe20000041850 */
[----:B------:R-:W3:Y:S07]  /*11cb0*/  LDSM.16.MT88.4 R112, [R197+0x1100] ;  /* 0x00110000c570783b */ /* 0x000eee0000004200 */
[C---:B-1----:R-:W-:Y:S08]  /*11cc0*/  HMMA.16816.F32.BF16 R84, R100.reuse, R104, R84 ;  /* 0x000000686454723c */ /* 0x042ff00000041854 */
[C---:B------:R-:W-:Y:S01]  /*11cd0*/  HMMA.16816.F32.BF16 R88, R100.reuse, R106, R88 ;  /* 0x0000006a6458723c */ /* 0x040fe20000041858 */
[----:B------:R-:W1:Y:S07]  /*11ce0*/  LDSM.16.MT88.4 R104, [R203+0x3100] ;  /* 0x00310000cb68783b */ /* 0x000e6e0000004200 */
[C---:B------:R-:W-:Y:S08]  /*11cf0*/  HMMA.16816.F32.BF16 R92, R100.reuse, R116, R92 ;  /* 0x00000074645c723c */ /* 0x040ff0000004185c */
[----:B------:R-:W-:Y:S01]  /*11d00*/  HMMA.16816.F32.BF16 R96, R100, R118, R96 ;  /* 0x000000766460723c */ /* 0x000fe20000041860 */
[----:B------:R-:W4:Y:S06]  /*11d10*/  LDSM.16.MT88.4 R116, [R198+0x3100] ;  /* 0x00310000c674783b */ /* 0x000f2c0000004200 */
[----:B------:R-:W-:Y:S01]  /*11d20*/  F2FP.BF16.PACK_AB R100, R240, R239 ;  /* 0x000000eff064723e */ /* 0x000fe200000010ff */
[----:B------:R-:W-:Y:S01]  /*11d30*/  FADD.FTZ R239, R239, R178 ;  /* 0x000000b2efef7221 */ /* 0x000fe20000010000 */
[----:B------:R-:W-:Y:S03]  /*11d40*/  F2FP.BF16.PACK_AB R102, R242, R237 ;  /* 0x000000edf266723e */ /* 0x000fe600000010ff */
[----:B------:R-:W-:Y:S01]  /*11d50*/  F2FP.BF16.PACK_AB R101, R234, R183 ;  /* 0x000000b7ea65723e */ /* 0x000fe200000010ff */
[----:B------:R-:W-:Y:S01]  /*11d60*/  FADD.FTZ R240, R240, R239 ;  /* 0x000000eff0f07221 */ /* 0x000fe20000010000 */
[----:B------:R-:W-:Y:S03]  /*11d70*/  F2FP.BF16.PACK_AB R103, R241, R236 ;  /* 0x000000ecf167723e */ /* 0x000fe600000010ff */
[----:B------:R-:W-:Y:S04]  /*11d80*/  FADD.FTZ R237, R237, R240 ;  /* 0x000000f0eded7221 */ /* 0x000fe80000010000 */
[C---:B--2---:R-:W-:Y:S03]  /*11d90*/  HMMA.16816.F32.BF16 R4, R100.reuse, R108, R4 ;  /* 0x0000006c6404723c */ /* 0x044fe60000041804 */
[----:B------:R-:W-:Y:S04]  /*11da0*/  FADD.FTZ R242, R242, R237 ;  /* 0x000000edf2f27221 */ /* 0x000fe80000010000 */
[----:B------:R-:W-:Y:S01]  /*11db0*/  FADD.FTZ R175, R175, R242 ;  /* 0x000000f2afaf7221 */ /* 0x000fe20000010000 */
[C---:B------:R-:W-:Y:S01]  /*11dc0*/  HMMA.16816.F32.BF16 R8, R100.reuse, R110, R8 ;  /* 0x0000006e6408723c */ /* 0x040fe20000041808 */
[----:B------:R-:W2:Y:S03]  /*11dd0*/  LDSM.16.MT88.4 R108, [R197+0x3100] ;  /* 0x00310000c56c783b */ /* 0x000ea60000004200 */
[----:B------:R-:W-:Y:S04]  /*11de0*/  FADD.FTZ R175, R232, R175 ;  /* 0x000000afe8af7221 */ /* 0x000fe80000010000 */
[C---:B------:R-:W-:Y:S04]  /*11df0*/  HMMA.16816.F32.BF16 R12, R100.reuse, R120, R12 ;  /* 0x00000078640c723c */ /* 0x040fe8000004180c */
[----:B------:R-:W-:Y:S04]  /*11e00*/  FADD.FTZ R172, R172, R175 ;  /* 0x000000afacac7221 */ /* 0x000fe80000010000 */
[C---:B------:R-:W-:Y:S04]  /*11e10*/  HMMA.16816.F32.BF16 R16, R100.reuse, R122, R16 ;  /* 0x0000007a6410723c */ /* 0x040fe80000041810 */
[----:B------:R-:W-:Y:S04]  /*11e20*/  FADD.FTZ R235, R173, R172 ;  /* 0x000000acadeb7221 */ /* 0x000fe80000010000 */
[C---:B---3--:R-:W-:Y:S08]  /*11e30*/  HMMA.16816.F32.BF16 R20, R100.reuse, R112, R20 ;  /* 0x000000706414723c */ /* 0x048ff00000041814 */
[C---:B------:R-:W-:Y:S01]  /*11e40*/  HMMA.16816.F32.BF16 R24, R100.reuse, R114, R24 ;  /* 0x000000726418723c */ /* 0x040fe20000041818 */
[----:B------:R-:W3:Y:S07]  /*11e50*/  LDSM.16.MT88.4 R112, [R196+0x3100] ;  /* 0x00310000c470783b */ /* 0x000eee0000004200 */
[C---:B------:R-:W-:Y:S08]  /*11e60*/  HMMA.16816.F32.BF16 R28, R100.reuse, R124, R28 ;  /* 0x0000007c641c723c */ /* 0x040ff0000004181c */
[C---:B------:R-:W-:Y:S01]  /*11e70*/  HMMA.16816.F32.BF16 R32, R100.reuse, R126, R32 ;  /* 0x0000007e6420723c */ /* 0x040fe20000041820 */
[----:B------:R-:W-:Y:S07]  /*11e80*/  LDSM.16.MT88.4 R124, [R203+0x1900] ;  /* 0x00190000cb7c783b */ /* 0x000fee0000004200 */
[C---:B-1----:R-:W-:Y:S08]  /*11e90*/  HMMA.16816.F32.BF16 R36, R100.reuse, R104, R36 ;  /* 0x000000686424723c */ /* 0x042ff00000041824 */
[C---:B------:R-:W-:Y:S01]  /*11ea0*/  HMMA.16816.F32.BF16 R40, R100.reuse, R106, R40 ;  /* 0x0000006a6428723c */ /* 0x040fe20000041828 */
[----:B------:R-:W1:Y:S07]  /*11eb0*/  LDSM.16.MT88.4 R104, [R203+0x5100] ;  /* 0x00510000cb68783b */ /* 0x000e6e0000004200 */
[C---:B----4-:R-:W-:Y:S08]  /*11ec0*/  HMMA.16816.F32.BF16 R44, R100.reuse, R116, R44 ;  /* 0x00000074642c723c */ /* 0x050ff0000004182c */
[C---:B------:R-:W-:Y:S01]  /*11ed0*/  HMMA.16816.F32.BF16 R48, R100.reuse, R118, R48 ;  /* 0x000000766430723c */ /* 0x040fe20000041830 */
[----:B------:R-:W4:Y:S07]  /*11ee0*/  LDSM.16.MT88.4 R116, [R198+0x5100] ;  /* 0x00510000c674783b */ /* 0x000f2e0000004200 */
[C---:B--2---:R-:W-:Y:S08]  /*11ef0*/  HMMA.16816.F32.BF16 R52, R100.reuse, R108, R52 ;  /* 0x0000006c6434723c */ /* 0x044ff00000041834 */
[C---:B------:R-:W-:Y:S01]  /*11f00*/  HMMA.16816.F32.BF16 R56, R100.reuse, R110, R56 ;  /* 0x0000006e6438723c */ /* 0x040fe20000041838 */
[----:B------:R-:W2:Y:S07]  /*11f10*/  LDSM.16.MT88.4 R108, [R197+0x5100] ;  /* 0x00510000c56c783b */ /* 0x000eae0000004200 */
[C---:B---3--:R-:W-:Y:S08]  /*11f20*/  HMMA.16816.F32.BF16 R60, R100.reuse, R112, R60 ;  /* 0x00000070643c723c */ /* 0x048ff0000004183c */
[C---:B------:R-:W-:Y:S01]  /*11f30*/  HMMA.16816.F32.BF16 R64, R100.reuse, R114, R64 ;  /* 0x000000726440723c */ /* 0x040fe20000041840 */
[----:B------:R-:W3:Y:S07]  /*11f40*/  LDSM.16.MT88.4 R112, [R196+0x5100] ;  /* 0x00510000c470783b */ /* 0x000eee0000004200 */
[C---:B-1----:R-:W-:Y:S08]  /*11f50*/  HMMA.16816.F32.BF16 R68, R100.reuse, R104, R68 ;  /* 0x000000686444723c */ /* 0x042ff00000041844 */
[C---:B------:R-:W-:Y:S01]  /*11f60*/  HMMA.16816.F32.BF16 R72, R100.reuse, R106, R72 ;  /* 0x0000006a6448723c */ /* 0x040fe20000041848 */
[----:B------:R-:W-:Y:S07]  /*11f70*/  LDSM.16.MT88.4 R104, [R197+0x1900] ;  /* 0x00190000c568783b */ /* 0x000fee0000004200 */
[C---:B----4-:R-:W-:Y:S08]  /*11f80*/  HMMA.16816.F32.BF16 R76, R100.reuse, R116, R76 ;  /* 0x00000074644c723c */ /* 0x050ff0000004184c */
[C---:B------:R-:W-:Y:S01]  /*11f90*/  HMMA.16816.F32.BF16 R80, R100.reuse, R118, R80 ;  /* 0x000000766450723c */ /* 0x040fe20000041850 */
[----:B------:R-:W1:Y:S07]  /*11fa0*/  LDSM.16.MT88.4 R116, [R198+0x1900] ;  /* 0x00190000c674783b */ /* 0x000e6e0000004200 */
[C---:B--2---:R-:W-:Y:S08]  /*11fb0*/  HMMA.16816.F32.BF16 R84, R100.reuse, R108, R84 ;  /* 0x0000006c6454723c */ /* 0x044ff00000041854 */
[C---:B------:R-:W-:Y:S08]  /*11fc0*/  HMMA.16816.F32.BF16 R88, R100.reuse, R110, R88 ;  /* 0x0000006e6458723c */ /* 0x040ff00000041858 */
[C---:B---3--:R-:W-:Y:S08]  /*11fd0*/  HMMA.16816.F32.BF16 R92, R100.reuse, R112, R92 ;  /* 0x00000070645c723c */ /* 0x048ff0000004185c */
[----:B------:R-:W-:Y:S08]  /*11fe0*/  HMMA.16816.F32.BF16 R96, R100, R114, R96 ;  /* 0x000000726460723c */ /* 0x000ff00000041860 */
[C---:B------:R-:W-:Y:S01]  /*11ff0*/  HMMA.16816.F32.BF16 R128, R136.reuse, R124, R4 ;  /* 0x0000007c8880723c */ /* 0x040fe20000041804 */
[----:B------:R-:W2:Y:S07]  /*12000*/  LDSM.16.MT88.4 R4, [R198+0x5900] ;  /* 0x00590000c604783b */ /* 0x000eae0000004200 */
[C---:B------:R-:W-:Y:S01]  /*12010*/  HMMA.16816.F32.BF16 R124, R136.reuse, R126, R8 ;  /* 0x0000007e887c723c */ /* 0x040fe20000041808 */
[----:B------:R-:W3:Y:S07]  /*12020*/  LDSM.16.MT88.4 R8, [R197+0x5900] ;  /* 0x00590000c508783b */ /* 0x000eee0000004200 */
[C---:B-1----:R-:W-:Y:S01]  /*12030*/  HMMA.16816.F32.BF16 R120, R136.reuse, R116, R12 ;  /* 0x000000748878723c */ /* 0x042fe2000004180c */
[----:B------:R-:W1:Y:S07]  /*12040*/  LDSM.16.MT88.4 R12, [R196+0x5900] ;  /* 0x00590000c40c783b */ /* 0x000e6e0000004200 */
        /* <DEDUP_REMOVED lines=15> */
[C---:B--2---:R-:W-:Y:S07]  /*12140*/  HMMA.16816.F32.BF16 R76, R136.reuse, R4, R76 ;  /* 0x00000004884c723c */ /* 0x044fee000004184c */
[----:B------:R-:W-:Y:S01]  /*12150*/  FADD.FTZ R5, R183, R182 ;  /* 0x000000b6b7057221 */ /* 0x000fe20000010000 */
[C---:B------:R-:W-:Y:S04]  /*12160*/  HMMA.16816.F32.BF16 R80, R136.reuse, R6, R80 ;  /* 0x000000068850723c */ /* 0x040fe80000041850 */
[----:B------:R-:W-:Y:S04]  /*12170*/  FADD.FTZ R5, R234, R5 ;  /* 0x00000005ea057221 */ /* 0x000fe80000010000 */
[C---:B---3--:R-:W-:Y:S04]  /*12180*/  HMMA.16816.F32.BF16 R84, R136.reuse, R8, R84 ;  /* 0x000000088854723c */ /* 0x048fe80000041854 */
[----:B------:R-:W-:Y:S04]  /*12190*/  FADD.FTZ R236, R236, R5 ;  /* 0x00000005ecec7221 */ /* 0x000fe80000010000 */
[C---:B------:R-:W-:Y:S04]  /*121a0*/  HMMA.16816.F32.BF16 R88, R136.reuse, R10, R88 ;  /* 0x0000000a8858723c */ /* 0x040fe80000041858 */
[----:B------:R-:W-:Y:S04]  /*121b0*/  FADD.FTZ R241, R241, R236 ;  /* 0x000000ecf1f17221 */ /* 0x000fe80000010000 */
[C---:B-1----:R-:W-:Y:S04]  /*121c0*/  HMMA.16816.F32.BF16 R92, R136.reuse, R12, R92 ;  /* 0x0000000c885c723c */ /* 0x042fe8000004185c */
[----:B------:R-:W-:Y:S04]  /*121d0*/  FADD.FTZ R238, R238, R241 ;  /* 0x000000f1eeee7221 */ /* 0x000fe80000010000 */
[----:B------:R-:W-:Y:S04]  /*121e0*/  HMMA.16816.F32.BF16 R96, R136, R14, R96 ;  /* 0x0000000e8860723c */ /* 0x000fe80000041860 */
[----:B------:R-:W-:Y:S04]  /*121f0*/  FADD.FTZ R243, R243, R238 ;  /* 0x000000eef3f37221 */ /* 0x000fe80000010000 */
[----:B------:R-:W-:Y:S04]  /*12200*/  FADD.FTZ R134, R134, R243 ;  /* 0x000000f386867221 */ /* 0x000fe80000010000 */
[----:B------:R-:W-:Y:S01]  /*12210*/  FADD.FTZ R233, R133, R134 ;  /* 0x0000008685e97221 */ /* 0x000fe20000010000 */
[----:B------:R-:W-:-:S05]  /*12220*/  @P0 BRA `(.L_x_129) ;  /* 0xffffd34000000947 */ /* 0x000fca000383ffff */
.L_x_128:
[----:B------:R-:W1:Y:S01]  /*12230*/  SHFL.BFLY PT, R0, R233, 0x2, 0x1f ;  /* 0x0c401f00e9007f89 */ /* 0x000e6200000e0000 */
[----:B------:R-:W-:-:S02]  /*12240*/  MOV R2, RZ ;  /* 0x000000ff00027202 */ /* 0x000fc40000000f00 */
[----:B------:R-:W-:Y:S01]  /*12250*/  MOV R4, RZ ;  /* 0x000000ff00047202 */ /* 0x000fe20000000f00 */
[----:B------:R-:W2:Y:S01]  /*12260*/  SHFL.BFLY PT, R6, R235, 0x2, 0x1f ;  /* 0x0c401f00eb067f89 */ /* 0x000ea200000e0000 */
[----:B------:R-:W-:Y:S02]  /*12270*/  MOV R10, 0xff800000 ;  /* 0xff800000000a7802 */ /* 0x000fe40000000f00 */
[----:B------:R-:W-:Y:S02]  /*12280*/  MOV R12, 0xff800000 ;  /* 0xff800000000c7802 */ /* 0x000fe40000000f00 */
[----:B------:R-:W-:Y:S01]  /*12290*/  PLOP3.LUT P2, PT, PT, PT, PT, 0x8, 0x0 ;  /* 0x000000000000781c */ /* 0x000fe20003f4e170 */
[----:B-1----:R-:W-:Y:S02]  /*122a0*/  FADD.FTZ R7, R0, R233 ;  /* 0x000000e900077221 */ /* 0x002fe40000010000 */
[----:B--2---:R-:W-:-:S03]  /*122b0*/  FADD.FTZ R6, R6, R235 ;  /* 0x000000eb06067221 */ /* 0x004fc60000010000 */
[----:B------:R-:W1:Y:S04]  /*122c0*/  SHFL.BFLY PT, R0, R7, 0x1, 0x1f ;  /* 0x0c201f0007007f89 */ /* 0x000e6800000e0000 */
[----:B------:R-:W2:Y:S01]  /*122d0*/  SHFL.BFLY PT, R5, R6, 0x1, 0x1f ;  /* 0x0c201f0006057f89 */ /* 0x000ea200000e0000 */
[----:B-1----:R-:W-:Y:S02]  /*122e0*/  FADD.FTZ R0, R0, R7 ;  /* 0x0000000700007221 */ /* 0x002fe40000010000 */
[----:B--2---:R-:W-:-:S03]  /*122f0*/  FADD.FTZ R5, R6, R5 ;  /* 0x0000000506057221 */ /* 0x004fc60000010000 */
[----:B------:R-:W-:Y:S02]  /*12300*/  FSETP.NE.FTZ.AND P0, PT, R0, RZ, PT ;  /* 0x000000ff0000720b */ /* 0x000fe40003f15000 */
[----:B------:R-:W-:-:S11]  /*12310*/  FSETP.NE.FTZ.AND P1, PT, R5, RZ, PT ;  /* 0x000000ff0500720b */ /* 0x000fd60003f35000 */
[----:B------:R-:W1:Y:S01]  /*12320*/  @P0 MUFU.RCP R2, R0 ;  /* 0x0000000000020308 */ /* 0x000e620000001000 */
[----:B------:R-:W-:Y:S02]  /*12330*/  @P0 MOV R15, 0x3f317218 ;  /* 0x3f317218000f0802 */ /* 0x000fe40000000f00 */
[----:B------:R-:W-:-:S05]  /*12340*/  @P1 MOV R13, 0x3f317218 ;  /* 0x3f317218000d1802 */ /* 0x000fca0000000f00 */
[----:B------:R-:W2:Y:S01]  /*12350*/  @P1 MUFU.RCP R4, R5 ;  /* 0x0000000500041308 */ /* 0x000ea20000001000 */
[----:B------:R-:W-:-:S07]  /*12360*/  @P1 FMUL.FTZ R13, R13, c[0x0][0x2d0] ;  /* 0x0000b4000d0d1a20 */ /* 0x000fce0000410000 */
[----:B------:R-:W3:Y:S01]  /*12370*/  @P0 MUFU.LG2 R0, R0 ;  /* 0x0000000000000308 */ /* 0x000ee20000000c00 */
[C---:B-1----:R-:W-:Y:S02]  /*12380*/  FMUL.FTZ R130, R2.reuse, R130 ;  /* 0x0000008202827220 */ /* 0x042fe40000410000 */
[C---:B------:R-:W-:Y:S02]  /*12390*/  FMUL.FTZ R131, R2.reuse, R131 ;  /* 0x0000008302837220 */ /* 0x040fe40000410000 */
[C---:B------:R-:W-:Y:S02]  /*123a0*/  FMUL.FTZ R126, R2.reuse, R126 ;  /* 0x0000007e027e7220 */ /* 0x040fe40000410000 */
[----:B------:R-:W-:Y:S01]  /*123b0*/  FMUL.FTZ R127, R2, R127 ;  /* 0x0000007f027f7220 */ /* 0x000fe20000410000 */
[----:B------:R-:W1:Y:S01]  /*123c0*/  @P1 MUFU.LG2 R5, R5 ;  /* 0x0000000500051308 */ /* 0x000e620000000c00 */
[C---:B--2---:R-:W-:Y:S02]  /*123d0*/  FMUL.FTZ R128, R4.reuse, R128 ;  /* 0x0000008004807220 */ /* 0x044fe40000410000 */
[----:B------:R-:W-:-:S02]  /*123e0*/  FMUL.FTZ R129, R4, R129 ;  /* 0x0000008104817220 */ /* 0x000fc40000410000 */
[C---:B------:R-:W-:Y:S02]  /*123f0*/  FMUL.FTZ R124, R4.reuse, R124 ;  /* 0x0000007c047c7220 */ /* 0x040fe40000410000 */
[----:B------:R-:W-:Y:S02]  /*12400*/  FMUL.FTZ R125, R4, R125 ;  /* 0x0000007d047d7220 */ /* 0x000fe40000410000 */
[----:B---3--:R-:W-:Y:S02]  /*12410*/  @P0 FMUL.FTZ R14, R0, 0.69314718246459960938 ;  /* 0x3f317218000e0820 */ /* 0x008fe40000410000 */
[----:B------:R-:W-:Y:S02]  /*12420*/  @P0 FMUL.FTZ R0, R15, c[0x0][0x2d0] ;  /* 0x0000b4000f000a20 */ /* 0x000fe40000410000 */
[C---:B------:R-:W-:Y:S02]  /*12430*/  FMUL.FTZ R120, R4.reuse, R120 ;  /* 0x0000007804787220 */ /* 0x040fe40000410000 */
[----:B------:R-:W-:-:S02]  /*12440*/  FMUL.FTZ R121, R4, R121 ;  /* 0x0000007904797220 */ /* 0x000fc40000410000 */
[----:B-1----:R-:W-:Y:S02]  /*12450*/  @P1 FMUL.FTZ R5, R5, 0.69314718246459960938 ;  /* 0x3f31721805051820 */ /* 0x002fe40000410000 */
        /* <DEDUP_REMOVED lines=41> */
[----:B------:R-:W-:Y:S02]  /*126f0*/  FMUL.FTZ R97, R4, R97 ;  /* 0x0000006104617220 */ /* 0x000fe40000410000 */
        /* <DEDUP_REMOVED lines=43> */
[----:B------:R-:W-:Y:S02]  /*129b0*/  FMUL.FTZ R99, R2, R99 ;  /* 0x0000006302637220 */ /* 0x000fe40000410000 */
[----:B------:R-:W-:Y:S02]  /*129c0*/  @P1 FFMA.FTZ R10, R13, R132, R5 ;  /* 0x000000840d0a1223 */ /* 0x000fe40000010005 */
[----:B------:R-:W-:Y:S02]  /*129d0*/  @P0 FFMA.FTZ R12, R0, R3, R14 ;  /* 0x00000003000c0223 */ /* 0x000fe4000001000e */
.L_x_81:
[----:B------:R-:W-:Y:S01]  /*129e0*/  ULDC.64 UR4, c[0x0][0x118] ;  /* 0x0000460000047ab9 */ /* 0x000fe20000000a00 */
[----:B------:R-:W-:Y:S01]  /*129f0*/  SHF.R.S32.HI R0, RZ, 0x1f, R207 ;  /* 0x0000001fff007819 */ /* 0x000fe200000114cf */
[----:B------:R-:W-:Y:S05]  /*12a00*/  @P2 BRA `(.L_x_130) ;  /* 0x0000168000002947 */ /* 0x000fea0003800000 */
[----:B------:R-:W1:Y:S01]  /*12a10*/  S2R R2, SR_TID.X ;  /* 0x0000000000027919 */ /* 0x000e620000002100 */
[----:B------:R-:W-:-:S02]  /*12a20*/  F2FP.BF16.PACK_AB R4, R11, R4 ;  /* 0x000000040b04723e */ /* 0x000fc400000010ff */
[----:B------:R-:W-:Y:S01]  /*12a30*/  F2FP.BF16.PACK_AB R6, R7, R6 ;  /* 0x000000060706723e */ /* 0x000fe200000010ff */
[----:B------:R-:W-:Y:S01]  /*12a40*/  BAR.SYNC.DEFER_BLOCKING 0x1, 0x100 ;  /* 0x0044000000007b1d */ /* 0x000fe20000010000 */
        /* <DEDUP_REMOVED lines=12> */
[----:B------:R-:W-:Y:S02]  /*12b10*/  LEA.HI R5, R3, R2, RZ, 0x2 ;  /* 0x0000000203057211 */ /* 0x000fe400078f10ff */
[----:B------:R-:W-:Y:S02]  /*12b20*/  F2FP.BF16.PACK_AB R110, R111, R110 ;  /* 0x0000006e6f6e723e */ /* 0x000fe400000010ff */
[--C-:B------:R-:W-:Y:S02]  /*12b30*/  SHF.R.S32.HI R14, RZ, 0x2, R5.reuse ;  /* 0x00000002ff0e7819 */ /* 0x100fe40000011405 */
[----:B------:R-:W-:Y:S02]  /*12b40*/  SHF.R.S32.HI R13, RZ, 0x1f, R5 ;  /* 0x0000001fff0d7819 */ /* 0x000fe40000011405 */
[----:B------:R-:W-:-:S02]  /*12b50*/  LOP3.LUT R5, R5, 0xfffffffc, RZ, 0xc0, !PT ;  /* 0xfffffffc05057812 */ /* 0x000fc400078ec0ff */
[----:B------:R-:W-:Y:S02]  /*12b60*/  LEA.HI R13, R13, R14, RZ, 0x3 ;  /* 0x0000000e0d0d7211 */ /* 0x000fe400078f18ff */
[----:B------:R-:W-:Y:S01]  /*12b70*/  F2FP.BF16.PACK_AB R104, R105, R104 ;  /* 0x000000686968723e */ /* 0x000fe200000010ff */
[----:B------:R-:W-:Y:S01]  /*12b80*/  IMAD.IADD R18, R2, 0x1, -R5 ;  /* 0x0000000102127824 */ /* 0x000fe200078e0a05 */
[----:B------:R-:W-:Y:S02]  /*12b90*/  LOP3.LUT R13, R13, 0xfffffff8, RZ, 0xc0, !PT ;  /* 0xfffffff80d0d7812 */ /* 0x000fe400078ec0ff */
[----:B------:R-:W-:Y:S02]  /*12ba0*/  F2FP.BF16.PACK_AB R106, R107, R106 ;  /* 0x0000006a6b6a723e */ /* 0x000fe400000010ff */
[----:B------:R-:W-:Y:S01]  /*12bb0*/  F2FP.BF16.PACK_AB R100, R101, R100 ;  /* 0x000000646564723e */ /* 0x000fe200000010ff */
[----:B------:R-:W-:Y:S01]  /*12bc0*/  IMAD.IADD R14, R14, 0x1, -R13 ;  /* 0x000000010e0e7824 */ /* 0x000fe200078e0a0d */
[----:B------:R-:W-:-:S02]  /*12bd0*/  LEA.HI R13, R3, R2, RZ, 0x5 ;  /* 0x00000002030d7211 */ /* 0x000fc400078f28ff */
[----:B------:R-:W-:Y:S01]  /*12be0*/  F2FP.BF16.PACK_AB R102, R103, R102 ;  /* 0x000000666766723e */ /* 0x000fe200000010ff */
[C---:B------:R-:W-:Y:S01]  /*12bf0*/  IMAD.SHL.U32 R16, R14.reuse, 0x40, RZ ;  /* 0x000000400e107824 */ /* 0x040fe200078e00ff */
[----:B------:R-:W-:Y:S02]  /*12c00*/  SHF.R.S32.HI R15, RZ, 0x5, R13 ;  /* 0x00000005ff0f7819 */ /* 0x000fe4000001140d */
[----:B------:R-:W-:Y:S02]  /*12c10*/  LOP3.LUT R17, R14, 0x1, RZ, 0xc0, !PT ;  /* 0x000000010e117812 */ /* 0x000fe400078ec0ff */
        /* <DEDUP_REMOVED lines=11> */
[----:B------:R-:W-:Y:S02]  /*12cd0*/  F2FP.BF16.PACK_AB R40, R41, R40 ;  /* 0x000000282928723e */ /* 0x000fe400000010ff */
[----:B------:R-:W-:Y:S01]  /*12ce0*/  F2FP.BF16.PACK_AB R42, R43, R42 ;  /* 0x0000002a2b2a723e */ /* 0x000fe200000010ff */
[C---:B------:R-:W-:Y:S01]  /*12cf0*/  IMAD.IADD R17, R5.reuse, 0x1, R14 ;  /* 0x0000000105117824 */ /* 0x040fe200078e020e */
[C---:B------:R-:W-:Y:S01]  /*12d00*/  IADD3 R11, R5.reuse, 0x80, RZ ;  /* 0x00000080050b7810 */ /* 0x040fe20007ffe0ff */
[----:B------:R-:W-:Y:S01]  /*12d10*/  STS [R5+0x80], R128 ;  /* 0x0000808005007388 */ /* 0x000fe20000000800 */
[----:B------:R-:W-:-:S02]  /*12d20*/  IADD3 R7, R5, 0x70, RZ ;  /* 0x0000007005077810 */ /* 0x000fc40007ffe0ff */
[----:B------:R-:W-:Y:S01]  /*12d30*/  @P0 IADD3 R7, R11, 0x10, RZ ;  /* 0x000000100b070810 */ /* 0x000fe20007ffe0ff */
[----:B------:R-:W-:Y:S01]  /*12d40*/  IMAD.MOV.U32 R11, RZ, RZ, 0x40 ;  /* 0x00000040ff0b7424 */ /* 0x000fe200078e00ff */
[----:B------:R-:W-:Y:S01]  /*12d50*/  STS [R5+0x480], R130 ;  /* 0x0004808205007388 */ /* 0x000fe20000000800 */
[----:B------:R-:W-:Y:S02]  /*12d60*/  F2FP.BF16.PACK_AB R44, R45, R44 ;  /* 0x0000002c2d2c723e */ /* 0x000fe400000010ff */
[----:B------:R-:W-:Y:S01]  /*12d70*/  F2FP.BF16.PACK_AB R46, R47, R46 ;  /* 0x0000002e2f2e723e */ /* 0x000fe200000010ff */
[----:B------:R-:W-:Y:S01]  /*12d80*/  STS [R7], R124 ;  /* 0x0000007c07007388 */ /* 0x000fe20000000800 */
[----:B------:R-:W-:Y:S01]  /*12d90*/  SEL R16, R11, 0xffffffc0, !P2 ;  /* 0xffffffc00b107807 */ /* 0x000fe20005000000 */
[--C-:B------:R-:W-:Y:S01]  /*12da0*/  IMAD.IADD R11, R14, 0x1, R7.reuse ;  /* 0x000000010e0b7824 */ /* 0x100fe200078e0207 */
[----:B------:R-:W-:Y:S01]  /*12db0*/  F2FP.BF16.PACK_AB R48, R49, R48 ;  /* 0x000000303130723e */ /* 0x000fe200000010ff */
[----:B------:R-:W-:Y:S01]  /*12dc0*/  STS [R7+0x400], R126 ;  /* 0x0004007e07007388 */ /* 0x000fe20000000800 */
[----:B------:R-:W-:Y:S01]  /*12dd0*/  F2FP.BF16.PACK_AB R50, R51, R50 ;  /* 0x000000323332723e */ /* 0x000fe200000010ff */
[--C-:B------:R-:W-:Y:S01]  /*12de0*/  IMAD.IADD R19, R5, 0x1, R16.reuse ;  /* 0x0000000105137824 */ /* 0x100fe200078e0210 */
[----:B------:R-:W-:Y:S01]  /*12df0*/  F2FP.BF16.PACK_AB R52, R53, R52 ;  /* 0x000000343534723e */ /* 0x000fe200000010ff */
[C---:B------:R-:W-:Y:S01]  /*12e00*/  IMAD.IADD R21, R16.reuse, 0x1, R7 ;  /* 0x0000000110157824 */ /* 0x040fe200078e0207 */
[----:B------:R-:W-:Y:S01]  /*12e10*/  STS [R17+0x80], R120 ;  /* 0x0000807811007388 */ /* 0x000fe20000000800 */
[----:B------:R-:W-:Y:S01]  /*12e20*/  IMAD.IADD R23, R16, 0x1, R17 ;  /* 0x0000000110177824 */ /* 0x000fe200078e0211 */
[----:B------:R-:W-:Y:S01]  /*12e30*/  F2FP.BF16.PACK_AB R54, R55, R54 ;  /* 0x000000363736723e */ /* 0x000fe200000010ff */
[----:B------:R-:W-:Y:S01]  /*12e40*/  IMAD.IADD R25, R11, 0x1, R16 ;  /* 0x000000010b197824 */ /* 0x000fe200078e0210 */
[----:B------:R-:W-:Y:S01]  /*12e50*/  STS [R17+0x480], R122 ;  /* 0x0004807a11007388 */ /* 0x000fe20000000800 */
[----:B------:R-:W-:-:S02]  /*12e60*/  F2FP.BF16.PACK_AB R56, R57, R56 ;  /* 0x000000383938723e */ /* 0x000fc400000010ff */
[----:B------:R-:W-:Y:S01]  /*12e70*/  F2FP.BF16.PACK_AB R58, R59, R58 ;  /* 0x0000003a3b3a723e */ /* 0x000fe200000010ff */
[----:B------:R-:W-:Y:S01]  /*12e80*/  STS [R11], R116 ;  /* 0x000000740b007388 */ /* 0x000fe20000000800 */
        /* <DEDUP_REMOVED lines=23> */
[----:B------:R-:W-:Y:S01]  /*13000*/  STS [R25], R100 ;  /* 0x0000006419007388 */ /* 0x000fe20000000800 */
[----:B------:R-:W-:-:S02]  /*13010*/  F2FP.BF16.PACK_AB R96, R97, R96 ;  /* 0x000000606160723e */ /* 0x000fc400000010ff */
[----:B------:R-:W-:Y:S01]  /*13020*/  F2FP.BF16.PACK_AB R98, R99, R98 ;  /* 0x000000626362723e */ /* 0x000fe200000010ff */
[----:B------:R-:W-:Y:S01]  /*13030*/  STS [R25+0x400], R102 ;  /* 0x0004006619007388 */ /* 0x000fe20000000800 */
[----:B------:R-:W-:Y:S02]  /*13040*/  ISETP.NE.U32.AND P1, PT, RZ, c[0x0][0x508], PT ;  /* 0x00014200ff007a0c */ /* 0x000fe40003f25070 */
[----:B------:R-:W-:Y:S01]  /*13050*/  ISETP.NE.U32.AND P0, PT, RZ, c[0x0][0x500], PT ;  /* 0x00014000ff007a0c */ /* 0x000fe20003f05070 */
[----:B------:R-:W-:Y:S01]  /*13060*/  STS [R5+0x4080], R36 ;  /* 0x0040802405007388 */ /* 0x000fe20000000800 */
[----:B------:R-:W-:Y:S02]  /*13070*/  ISETP.NE.AND.EX P1, PT, RZ, c[0x0][0x50c], PT, P1 ;  /* 0x00014300ff007a0c */ /* 0x000fe40003f25310 */
[----:B------:R-:W-:Y:S01]  /*13080*/  ISETP.NE.AND.EX P0, PT, RZ, c[0x0][0x504], PT, P0 ;  /* 0x00014100ff007a0c */ /* 0x000fe20003f05300 */
        /* <DEDUP_REMOVED lines=20> */
[----:B------:R2:W-:Y:S04]  /*131d0*/  STS [R17+0x8480], R78 ;  /* 0x0084804e11007388 */ /* 0x0005e80000000800 */
[----:B------:R-:W-:Y:S04]  /*131e0*/  STS [R11+0x8000], R80 ;  /* 0x008000500b007388 */ /* 0x000fe80000000800 */
[----:B------:R-:W-:Y:S01]  /*131f0*/  STS [R11+0x8400], R9 ;  /* 0x008400090b007388 */ /* 0x000fe20000000800 */
[----:B-1----:R-:W-:-:S03]  /*13200*/  IMAD.MOV.U32 R5, RZ, RZ, 0x4 ;  /* 0x00000004ff057424 */ /* 0x002fc600078e00ff */
[----:B------:R-:W-:Y:S04]  /*13210*/  STS [R19+0x8080], R6 ;  /* 0x0080800613007388 */ /* 0x000fe80000000800 */
[----:B------:R1:W-:Y:S04]  /*13220*/  STS [R19+0x8480], R4 ;  /* 0x0084800413007388 */ /* 0x0003e80000000800 */
[----:B------:R3:W-:Y:S04]  /*13230*/  STS [R21+0x8000], R8 ;  /* 0x0080000815007388 */ /* 0x0007e80000000800 */
[----:B------:R4:W-:Y:S01]  /*13240*/  STS [R21+0x8400], R90 ;  /* 0x0084005a15007388 */ /* 0x0009e20000000800 */
[----:B--2---:R-:W-:-:S03]  /*13250*/  IMAD.WIDE R16, R208, R5, c[0x0][0x500] ;  /* 0x00014000d0107625 */ /* 0x004fc600078e0205 */
[----:B------:R2:W-:Y:S04]  /*13260*/  STS [R23+0x8080], R92 ;  /* 0x0080805c17007388 */ /* 0x0005e80000000800 */
[----:B------:R2:W-:Y:S04]  /*13270*/  STS [R23+0x8480], R94 ;  /* 0x0084805e17007388 */ /* 0x0005e80000000800 */
[----:B------:R2:W-:Y:S04]  /*13280*/  STS [R25+0x8000], R96 ;  /* 0x0080006019007388 */ /* 0x0005e80000000800 */
[----:B------:R2:W-:Y:S04]  /*13290*/  STS [R25+0x8400], R98 ;  /* 0x0084006219007388 */ /* 0x0005e80000000800 */
[----:B------:R-:W-:Y:S01]  /*132a0*/  BAR.SYNC.DEFER_BLOCKING 0x1, 0x100 ;  /* 0x0044000000007b1d */ /* 0x000fe20000010000 */
[----:B-1----:R-:W-:-:S02]  /*132b0*/  IMAD.MOV.U32 R4, RZ, RZ, c[0x0][0x388] ;  /* 0x0000e200ff047624 */ /* 0x002fc400078e00ff */
[----:B---3--:R-:W-:-:S03]  /*132c0*/  @P1 IMAD.WIDE R8, R208, R5, c[0x0][0x508] ;  /* 0x00014200d0081625 */ /* 0x008fc600078e0205 */
[----:B------:R-:W3:Y:S04]  /*132d0*/  @P0 LDG.E R7, [R16.64] ;  /* 0x0000000410070981 */ /* 0x000ee8000c1e1900 */
[----:B------:R2:W5:Y:S01]  /*132e0*/  @P1 LDG.E R4, [R8.64] ;  /* 0x0000000408041981 */ /* 0x000562000c1e1900 */
[----:B----4-:R-:W-:Y:S02]  /*132f0*/  CS2R R20, SRZ ;  /* 0x0000000000147805 */ /* 0x010fe4000001ff00 */
[--C-:B---3--:R-:W-:Y:S01]  /*13300*/  @P0 SHF.R.S32.HI R21, RZ, 0x1f, R7.reuse ;  /* 0x0000001fff150819 */ /* 0x108fe20000011407 */
[----:B------:R-:W-:Y:S01]  /*13310*/  @P0 IMAD.MOV.U32 R20, RZ, RZ, R7 ;  /* 0x000000ffff140224 */ /* 0x000fe200078e0007 */
[----:B------:R-:W-:Y:S05]  /*13320*/  @P1 BRA `(.L_x_131) ;  /* 0x0000004000001947 */ /* 0x000fea0003800000 */
[----:B--2---:R-:W-:Y:S05]  /*13330*/  @!P0 BRA `(.L_x_131) ;  /* 0x0000003000008947 */ /* 0x004fea0003800000 */
[----:B-----5:R-:W2:Y:S04]  /*13340*/  LDG.E R4, [R16.64] ;  /* 0x0000000410047981 */ /* 0x020ea8000c1e1900 */
[----:B------:R-:W2:Y:S02]  /*13350*/  LDG.E R5, [R16.64+0x4] ;  /* 0x0000040410057981 */ /* 0x000ea4000c1e1900 */
[----:B--2---:R-:W-:-:S02]  /*13360*/  IADD3 R4, -R4, R5, RZ ;  /* 0x0000000504047210 */ /* 0x004fc40007ffe1ff */
.L_x_131:
[----:B--2---:R-:W-:Y:S01]  /*13370*/  LOP3.LUT R13, R13, 0xffffffe0, RZ, 0xc0, !PT ;  /* 0xffffffe00d0d7812 */ /* 0x004fe200078ec0ff */
[----:B------:R-:W1:Y:S01]  /*13380*/  S2R R55, SR_CTAID.X ;  /* 0x0000000000377919 */ /* 0x000e620000002500 */
[----:B------:R-:W-:Y:S01]  /*13390*/  SHF.R.S32.HI R14, RZ, 0x1f, R15 ;  /* 0x0000001fff0e7819 */ /* 0x000fe2000001140f */
[----:B------:R-:W-:Y:S01]  /*133a0*/  IMAD.MOV.U32 R7, RZ, RZ, c[0x0][0x4e8] ;  /* 0x00013a00ff077624 */ /* 0x000fe200078e00ff */
[----:B------:R-:W-:Y:S01]  /*133b0*/  LEA.HI R8, R18, R18, RZ, 0x1 ;  /* 0x0000001212087211 */ /* 0x000fe200078f08ff */
[----:B------:R-:W-:Y:S01]  /*133c0*/  IMAD.IADD R6, R2, 0x1, -R13 ;  /* 0x0000000102067824 */ /* 0x000fe200078e0a0d */
[----:B------:R-:W-:Y:S01]  /*133d0*/  LEA.HI R14, R14, R15, RZ, 0x3 ;  /* 0x0000000f0e0e7211 */ /* 0x000fe200078f18ff */
[----:B------:R-:W-:Y:S01]  /*133e0*/  IMAD.MOV.U32 R19, RZ, RZ, R21 ;  /* 0x000000ffff137224 */ /* 0x000fe200078e0015 */
[----:B------:R-:W-:Y:S01]  /*133f0*/  LOP3.LUT R9, R8, 0x1ffffffe, RZ, 0xc0, !PT ;  /* 0x1ffffffe08097812 */ /* 0x000fe200078ec0ff */
[----:B------:R-:W-:Y:S01]  /*13400*/  BSSY B0, `(.L_x_132) ;  /* 0x0000080000007945 */ /* 0x000fe20003800000 */
[----:B------:R-:W-:-:S02]  /*13410*/  SHF.R.S32.HI R5, RZ, 0x1f, R6 ;  /* 0x0000001fff057819 */ /* 0x000fc40000011406 */
[----:B------:R-:W-:Y:S02]  /*13420*/  LOP3.LUT R14, R14, 0xffffff8, RZ, 0xc0, !PT ;  /* 0x0ffffff80e0e7812 */ /* 0x000fe400078ec0ff */
[----:B------:R-:W-:Y:S02]  /*13430*/  LEA.HI R5, R5, R6, RZ, 0x2 ;  /* 0x0000000605057211 */ /* 0x000fe400078f10ff */
[----:B------:R-:W-:Y:S01]  /*13440*/  IADD3 R15, -R14, R15, RZ ;  /* 0x0000000f0e0f7210 */ /* 0x000fe20007ffe1ff */
[----:B------:R-:W-:Y:S01]  /*13450*/  IMAD R14, R0, c[0x0][0x490], RZ ;  /* 0x00012400000e7a24 */ /* 0x000fe200078e02ff */
[----:B------:R-:W-:Y:S01]  /*13460*/  SHF.R.S32.HI R8, RZ, 0x2, R5 ;  /* 0x00000002ff087819 */ /* 0x000fe20000011405 */
[----:B------:R-:W-:Y:S01]  /*13470*/  IMAD.IADD R5, R18, 0x1, -R9 ;  /* 0x0000000112057824 */ /* 0x000fe200078e0a09 */
[----:B------:R-:W-:Y:S01]  /*13480*/  LOP3.LUT P2, RZ, R6, 0x3, RZ, 0xc0, !PT ;  /* 0x0000000306ff7812 */ /* 0x000fe2000784c0ff */
[----:B------:R-:W-:Y:S01]  /*13490*/  IMAD R11, R207, c[0x0][0x494], R14 ;  /* 0x00012500cf0b7a24 */ /* 0x000fe200078e020e */
[----:B------:R-:W-:Y:S01]  /*134a0*/  ISETP.NE.AND P1, PT, R7, 0x1, PT ;  /* 0x000000010700780c */ /* 0x000fe20003f25270 */
[----:B------:R-:W-:Y:S01]  /*134b0*/  IMAD R6, R15, 0x10, R8 ;  /* 0x000000100f067824 */ /* 0x000fe200078e0208 */
[----:B------:R-:W-:Y:S01]  /*134c0*/  MOV R18, R20 ;  /* 0x0000001400127202 */ /* 0x000fe20000000f00 */
[----:B------:R-:W-:Y:S01]  /*134d0*/  IMAD R7, R21, c[0x0][0x3a0], RZ ;  /* 0x0000e80015077a24 */ /* 0x000fe200078e02ff */
[-C--:B------:R-:W-:Y:S01]  /*134e0*/  LEA.HI R8, R3, R2.reuse, RZ, 0x3 ;  /* 0x0000000203087211 */ /* 0x080fe200078f18ff */
[----:B------:R-:W-:Y:S01]  /*134f0*/  IMAD R16, R5, 0x8, R6 ;  /* 0x0000000805107824 */ /* 0x000fe200078e0206 */
[----:B------:R-:W-:Y:S01]  /*13500*/  LEA.HI R3, R3, R2, RZ, 0x6 ;  /* 0x0000000203037211 */ /* 0x000fe200078f30ff */
[----:B------:R-:W-:Y:S01]  /*13510*/  IMAD.WIDE.U32 R18, R207, c[0x0][0x490], R18 ;  /* 0x00012400cf127a25 */ /* 0x000fe200078e0012 */
[----:B------:R-:W-:-:S02]  /*13520*/  LOP3.LUT R5, R8, 0xfffffff8, RZ, 0xc0, !PT ;  /* 0xfffffff808057812 */ /* 0x000fc400078ec0ff */
[----:B-1----:R-:W-:Y:S01]  /*13530*/  LEA R9, R55, R16, 0x7 ;  /* 0x0000001037097211 */ /* 0x002fe200078e38ff */
[C---:B------:R-:W-:Y:S01]  /*13540*/  IMAD R7, R20.reuse, c[0x0][0x3a4], R7 ;  /* 0x0000e90014077a24 */ /* 0x040fe200078e0207 */
[----:B------:R-:W-:Y:S01]  /*13550*/  SHF.R.S32.HI R8, RZ, 0x3, R8 ;  /* 0x00000003ff087819 */ /* 0x000fe20000011408 */
[----:B------:R-:W-:-:S04]  /*13560*/  IMAD.WIDE.U32 R14, R20, c[0x0][0x3a0], RZ ;  /* 0x0000e800140e7a25 */ /* 0x000fc800078e00ff */
[----:B------:R-:W-:Y:S01]  /*13570*/  IMAD.IADD R19, R19, 0x1, R11 ;  /* 0x0000000113137824 */ /* 0x000fe200078e020b */
[----:B------:R-:W-:Y:S01]  /*13580*/  IADD3 R15, R15, R7, RZ ;  /* 0x000000070f0f7210 */ /* 0x000fe20007ffe0ff */
[----:B------:R-:W-:-:S04]  /*13590*/  @P1 IMAD.HI.U32 R11, R9, c[0x0][0x4ec], RZ ;  /* 0x00013b00090b1a27 */ /* 0x000fc800078e00ff */
[----:B------:R-:W-:Y:S01]  /*135a0*/  IMAD.IADD R5, R2, 0x1, -R5 ;  /* 0x0000000102057824 */ /* 0x000fe200078e0a05 */
[----:B------:R-:W-:Y:S01]  /*135b0*/  SHF.R.S32.HI R2, RZ, 0x1f, R208 ;  /* 0x0000001fff027819 */ /* 0x000fe200000114d0 */
[----:B------:R-:W-:Y:S01]  /*135c0*/  IMAD.MOV.U32 R7, RZ, RZ, R9 ;  /* 0x000000ffff077224 */ /* 0x000fe200078e0009 */
[----:B------:R-:W-:Y:S01]  /*135d0*/  @P1 SHF.R.U32.HI R7, RZ, c[0x0][0x4f0], R11 ;  /* 0x00013c00ff071a19 */ /* 0x000fe2000001160b */
[----:B------:R-:W-:Y:S01]  /*135e0*/  IMAD R0, R0, c[0x0][0x3e8], RZ ;  /* 0x0000fa0000007a24 */ /* 0x000fe200078e02ff */
[----:B------:R-:W-:Y:S01]  /*135f0*/  SEL R208, R208, RZ, !P0 ;  /* 0x000000ffd0d07207 */ /* 0x000fe20004000000 */
[----:B------:R-:W-:Y:S01]  /*13600*/  IMAD.WIDE.U32 R14, R207, c[0x0][0x3e8], R14 ;  /* 0x0000fa00cf0e7a25 */ /* 0x000fe200078e000e */
[----:B------:R-:W-:-:S03]  /*13610*/  SEL R2, R2, RZ, !P0 ;  /* 0x000000ff02027207 */ /* 0x000fc60004000000 */
[----:B------:R-:W-:Y:S02]  /*13620*/  IMAD.MOV R16, RZ, RZ, -R7 ;  /* 0x000000ffff107224 */ /* 0x000fe400078e0a07 */
[----:B------:R-:W-:-:S04]  /*13630*/  IMAD.WIDE.U32 R18, R208, c[0x0][0x498], R18 ;  /* 0x00012600d0127a25 */ /* 0x000fc800078e0012 */
[----:B------:R-:W-:Y:S01]  /*13640*/  IMAD R11, R16, c[0x0][0x4e8], R9 ;  /* 0x00013a00100b7a24 */ /* 0x000fe200078e0209 */
[----:B------:R-:W-:Y:S01]  /*13650*/  IADD3 R20, P0, R7, R18, RZ ;  /* 0x0000001207147210 */ /* 0x000fe20007f1e0ff */
[----:B------:R-:W-:Y:S01]  /*13660*/  IMAD R13, R2, c[0x0][0x498], RZ ;  /* 0x00012600020d7a24 */ /* 0x000fe200078e02ff */
[----:B------:R-:W-:Y:S01]  /*13670*/  SHF.R.S32.HI R16, RZ, 0x1f, R7 ;  /* 0x0000001fff107819 */ /* 0x000fe20000011407 */
[----:B------:R-:W-:Y:S01]  /*13680*/  IMAD R17, R207, c[0x0][0x3ec], R0 ;  /* 0x0000fb00cf117a24 */ /* 0x000fe200078e0200 */
[----:B------:R-:W-:Y:S01]  /*13690*/  LEA R0, R5, R8, 0x5 ;  /* 0x0000000805007211 */ /* 0x000fe200078e28ff */
[----:B------:R-:W-:Y:S01]  /*136a0*/  IMAD R13, R208, c[0x0][0x49c], R13 ;  /* 0x00012700d00d7a24 */ /* 0x000fe200078e020d */
[----:B------:R-:W-:Y:S02]  /*136b0*/  SHF.R.S32.HI R18, RZ, 0x1f, R11 ;  /* 0x0000001fff127819 */ /* 0x000fe4000001140b */
[----:B------:R-:W-:Y:S01]  /*136c0*/  IADD3 R15, R15, R17, RZ ;  /* 0x000000110f0f7210 */ /* 0x000fe20007ffe0ff */
[----:B------:R-:W-:Y:S01]  /*136d0*/  IMAD R9, R55, 0x80, R0 ;  /* 0x0000008037097824 */ /* 0x000fe200078e0200 */
[----:B------:R-:W-:Y:S01]  /*136e0*/  IADD3.X R21, R16, R19, R13, P0, !PT ;  /* 0x0000001310157210 */ /* 0x000fe200007fe40d */
[----:B------:R-:W-:-:S02]  /*136f0*/  IMAD R18, R18, c[0x0][0x488], RZ ;  /* 0x0001220012127a24 */ /* 0x000fc400078e02ff */
[----:B------:R-:W-:Y:S02]  /*13700*/  IMAD.SHL.U32 R0, R8, 0x40, RZ ;  /* 0x0000004008007824 */ /* 0x000fe400078e00ff */
[----:B------:R-:W-:-:S03]  /*13710*/  @P1 IMAD.HI.U32 R17, R9, c[0x0][0x4ec], RZ ;  /* 0x00013b0009111a27 */ /* 0x000fc600078e00ff */
[----:B------:R-:W-:Y:S01]  /*13720*/  LOP3.LUT R13, R0, 0x1c0, RZ, 0xc0, !PT ;  /* 0x000001c0000d7812 */ /* 0x000fe200078ec0ff */
[----:B------:R-:W-:-:S04]  /*13730*/  IMAD.WIDE.U32 R20, R11, c[0x0][0x488], R20 ;  /* 0x000122000b147a25 */ /* 0x000fc800078e0014 */
[----:B------:R-:W-:Y:S01]  /*13740*/  IMAD R18, R11, c[0x0][0x48c], R18 ;  /* 0x000123000b127a24 */ /* 0x000fe200078e0212 */
[----:B------:R-:W-:Y:S01]  /*13750*/  LEA R11, P0, R20, c[0x0][0x450], 0x2 ;  /* 0x00011400140b7a11 */ /* 0x000fe200078010ff */
[----:B------:R-:W-:Y:S01]  /*13760*/  IMAD.MOV.U32 R7, RZ, RZ, R9 ;  /* 0x000000ffff077224 */ /* 0x000fe200078e0009 */
[----:B------:R-:W-:Y:S01]  /*13770*/  @P1 SHF.R.U32.HI R7, RZ, c[0x0][0x4f0], R17 ;  /* 0x00013c00ff071a19 */ /* 0x000fe20000011611 */
[----:B------:R-:W-:Y:S01]  /*13780*/  IMAD.SHL.U32 R0, R5, 0x8, RZ ;  /* 0x0000000805007824 */ /* 0x000fe200078e00ff */
[----:B------:R-:W-:Y:S01]  /*13790*/  IADD3 R17, R21, R18, RZ ;  /* 0x0000001215117210 */ /* 0x000fe20007ffe0ff */
[----:B------:R-:W-:Y:S01]  /*137a0*/  IMAD R5, R2, c[0x0][0x3f0], RZ ;  /* 0x0000fc0002057a24 */ /* 0x000fe200078e02ff */
[----:B------:R-:W-:Y:S01]  /*137b0*/  SHF.R.U32.HI R2, RZ, 0x3, R13 ;  /* 0x00000003ff027819 */ /* 0x000fe2000001160d */
[----:B------:R-:W-:Y:S01]  /*137c0*/  IMAD.WIDE.U32 R14, R208, c[0x0][0x3f0], R14 ;  /* 0x0000fc00d00e7a25 */ /* 0x000fe200078e000e */
[----:B------:R-:W-:Y:S01]  /*137d0*/  LEA.HI.X R17, R20, c[0x0][0x454], R17, 0x2, P0 ;  /* 0x0001150014117a11 */ /* 0x000fe200000f1411 */
[----:B------:R-:W-:Y:S01]  /*137e0*/  SHFL.IDX PT, R48, R11, RZ, 0x1c1f ;  /* 0x001c1fff0b307589 */ /* 0x000fe200000e0000 */
[----:B------:R-:W-:Y:S01]  /*137f0*/  LOP3.LUT R13, R13, 0x38, R0, 0xf8, !PT ;  /* 0x000000380d0d7812 */ /* 0x000fe200078ef800 */
[----:B------:R-:W-:Y:S01]  /*13800*/  IMAD R5, R208, c[0x0][0x3f4], R5 ;  /* 0x0000fd00d0057a24 */ /* 0x000fe200078e0205 */
[--C-:B------:R-:W-:Y:S01]  /*13810*/  SHF.R.S32.HI R16, RZ, 0x1f, R7.reuse ;  /* 0x0000001fff107819 */ /* 0x100fe20000011407 */
[----:B------:R-:W1:Y:S01]  /*13820*/  SHFL.IDX PT, R49, R17, RZ, 0x1c1f ;  /* 0x001c1fff11317589 */ /* 0x000e6200000e0000 */
[----:B------:R-:W-:Y:S01]  /*13830*/  LOP3.LUT R13, R13, R2, RZ, 0x3c, !PT ;  /* 0x000000020d0d7212 */ /* 0x000fe200078e3cff */
[----:B------:R-:W-:Y:S01]  /*13840*/  IMAD.MOV R2, RZ, RZ, -R7 ;  /* 0x000000ffff027224 */ /* 0x000fe200078e0a07 */
[----:B------:R-:W-:Y:S01]  /*13850*/  IADD3 R15, R15, R5, RZ ;  /* 0x000000050f0f7210 */ /* 0x000fe20007ffe0ff */
[----:B------:R-:W-:Y:S01]  /*13860*/  SHFL.IDX PT, R50, R11, 0x1, 0x1c1f ;  /* 0x003c1f000b327f89 */ /* 0x000fe200000e0000 */
[----:B------:R-:W-:Y:S01]  /*13870*/  IMAD R5, R55, 0x80, R6 ;  /* 0x0000008037057824 */ /* 0x000fe200078e0206 */
[----:B------:R-:W-:Y:S01]  /*13880*/  SHF.L.U32 R6, R3, 0x3, RZ ;  /* 0x0000000303067819 */ /* 0x000fe200000006ff */
[----:B------:R-:W-:Y:S01]  /*13890*/  IMAD R56, R2, c[0x0][0x4e8], R9 ;  /* 0x00013a0002387a24 */ /* 0x000fe200078e0209 */
[----:B------:R-:W2:Y:S01]  /*138a0*/  SHFL.IDX PT, R51, R17, 0x1, 0x1c1f ;  /* 0x003c1f0011337f89 */ /* 0x000ea200000e0000 */
[----:B-----5:R-:W-:Y:S01]  /*138b0*/  IMAD R2, R4, c[0x0][0x4e8], RZ ;  /* 0x00013a0004027a24 */ /* 0x020fe200078e02ff */
[----:B------:R-:W-:Y:S01]  /*138c0*/  IADD3 R9, R5, 0x8, RZ ;  /* 0x0000000805097810 */ /* 0x000fe20007ffe0ff */
[----:B------:R-:W-:Y:S01]  /*138d0*/  IMAD R16, R16, c[0x0][0x3e0], RZ ;  /* 0x0000f80010107a24 */ /* 0x000fe200078e02ff */
[----:B------:R-:W-:Y:S01]  /*138e0*/  LOP3.LUT R6, R13, 0x7ffffe00, R6, 0xf8, !PT ;  /* 0x7ffffe000d067812 */ /* 0x000fe200078ef806 */
[----:B------:R-:W-:Y:S01]  /*138f0*/  IMAD.WIDE.U32 R14, R7, c[0x0][0x3e0], R14 ;  /* 0x0000f800070e7a25 */ /* 0x000fe200078e000e */
[----:B------:R-:W-:-:S02]  /*13900*/  ISETP.GE.OR P1, PT, R5, R2, P2 ;  /* 0x000000020500720c */ /* 0x000fc40001726670 */
[----:B------:R-:W-:Y:S01]  /*13910*/  ISETP.GE.OR P0, PT, R9, R2, P2 ;  /* 0x000000020900720c */ /* 0x000fe20001706670 */
[----:B------:R-:W-:Y:S01]  /*13920*/  IMAD R16, R7, c[0x0][0x3e4], R16 ;  /* 0x0000f90007107a24 */ /* 0x000fe200078e0210 */
[----:B------:R-:W-:Y:S02]  /*13930*/  SHF.R.S32.HI R4, RZ, 0x1f, R56 ;  /* 0x0000001fff047819 */ /* 0x000fe40000011438 */
[----:B------:R-:W-:Y:S01]  /*13940*/  SHF.L.U32 R58, R6, 0x1, RZ ;  /* 0x00000001063a7819 */ /* 0x000fe200000006ff */
[----:B------:R-:W-:Y:S01]  /*13950*/  IMAD.IADD R15, R15, 0x1, R16 ;  /* 0x000000010f0f7824 */ /* 0x000fe200078e0210 */
[----:B------:R-:W-:Y:S01]  /*13960*/  LEA R55, R55, R8, 0x7 ;  /* 0x0000000837377211 */ /* 0x000fe200078e38ff */
[----:B------:R-:W-:-:S04]  /*13970*/  IMAD R3, R4, c[0x0][0x3d8], RZ ;  /* 0x0000f60004037a24 */ /* 0x000fc800078e02ff */
[----:B-1----:R1:W-:Y:S01]  /*13980*/  @!P1 ST.E [R48.64], R10 ;  /* 0x0000000a30009985 */ /* 0x0023e2000c101904 */
[C---:B------:R-:W-:Y:S02]  /*13990*/  IMAD R3, R56.reuse, c[0x0][0x3dc], R3 ;  /* 0x0000f70038037a24 */ /* 0x040fe400078e0203 */
[----:B------:R-:W-:Y:S01]  /*139a0*/  IMAD.WIDE.U32 R56, R56, c[0x0][0x3d8], R14 ;  /* 0x0000f60038387a25 */ /* 0x000fe200078e000e */
[----:B--2---:R1:W-:Y:S03]  /*139b0*/  @!P0 ST.E [R50.64], R12 ;  /* 0x0000000c32008985 */ /* 0x0043e6000c101904 */
[----:B------:R-:W-:Y:S01]  /*139c0*/  IMAD.IADD R3, R57, 0x1, R3 ;  /* 0x0000000139037824 */ /* 0x000fe200078e0203 */
[C---:B------:R-:W-:Y:S01]  /*139d0*/  LEA R57, P0, R56.reuse, c[0x0][0x380], 0x1 ;  /* 0x0000e00038397a11 */ /* 0x040fe200078008ff */
[----:B------:R1:W2:Y:S03]  /*139e0*/  LDS.128 R44, [R58+0x1080] ;  /* 0x001080003a2c7984 */ /* 0x0002a60000000c00 */
[----:B------:R-:W-:Y:S01]  /*139f0*/  LEA.HI.X R56, R56, c[0x0][0x384], R3, 0x1, P0 ;  /* 0x0000e10038387a11 */ /* 0x000fe200000f0c03 */
[----:B------:R1:W3:Y:S01]  /*13a00*/  LDS.128 R40, [R58+0x2080] ;  /* 0x002080003a287984 */ /* 0x0002e20000000c00 */
[----:B------:R-:W-:-:S03]  /*13a10*/  ISETP.GE.AND P0, PT, R55, R2, PT ;  /* 0x000000023700720c */ /* 0x000fc60003f06270 */
[----:B------:R1:W4:Y:S04]  /*13a20*/  LDS.128 R36, [R58+0x3080] ;  /* 0x003080003a247984 */ /* 0x0003280000000c00 */
[----:B------:R1:W1:Y:S04]  /*13a30*/  LDS.128 R32, [R58+0x5080] ;  /* 0x005080003a207984 */ /* 0x0002680000000c00 */
[----:B------:R1:W1:Y:S04]  /*13a40*/  LDS.128 R28, [R58+0x6080] ;  /* 0x006080003a1c7984 */ /* 0x0002680000000c00 */
[----:B------:R1:W1:Y:S04]  /*13a50*/  LDS.128 R24, [R58+0x7080] ;  /* 0x007080003a187984 */ /* 0x0002680000000c00 */
[----:B------:R1:W1:Y:S04]  /*13a60*/  LDS.128 R20, [R58+0x9080] ;  /* 0x009080003a147984 */ /* 0x0002680000000c00 */
[----:B------:R1:W1:Y:S04]  /*13a70*/  LDS.128 R16, [R58+0xa080] ;  /* 0x00a080003a107984 */ /* 0x0002680000000c00 */
[----:B------:R1:W1:Y:S04]  /*13a80*/  LDS.128 R4, [R58+0xb080] ;  /* 0x00b080003a047984 */ /* 0x0002680000000c00 */
[----:B------:R1:W1:Y:S04]  /*13a90*/  SHFL.IDX PT, R60, R57, RZ, 0x181f ;  /* 0x00181fff393c7589 */ /* 0x00026800000e0000 */
[----:B------:R1:W1:Y:S01]  /*13aa0*/  SHFL.IDX PT, R61, R56, RZ, 0x181f ;  /* 0x00181fff383d7589 */ /* 0x00026200000e0000 */
[----:B------:R-:W-:Y:S05]  /*13ab0*/  @P0 BRA `(.L_x_133) ;  /* 0x0000014000000947 */ /* 0x000fea0003800000 */
[----:B-12---:R-:W1:Y:S01]  /*13ac0*/  LDS.128 R48, [R58+0x80] ;  /* 0x000080003a307984 */ /* 0x006e620000000c00 */
[----:B------:R-:W-:-:S02]  /*13ad0*/  IADD3 R54, R0, 0x40, RZ ;  /* 0x0000004000367810 */ /* 0x000fc40007ffe0ff */
[----:B------:R-:W-:Y:S01]  /*13ae0*/  IADD3 R52, R0, 0x80, RZ ;  /* 0x0000008000347810 */ /* 0x000fe20007ffe0ff */
[----:B------:R-:W2:Y:S01]  /*13af0*/  LDS.128 R12, [R58+0x4080] ;  /* 0x004080003a0c7984 */ /* 0x000ea20000000c00 */
[----:B------:R-:W-:Y:S02]  /*13b00*/  ISETP.GE.AND P1, PT, R54, c[0x0][0x3c8], PT ;  /* 0x0000f20036007a0c */ /* 0x000fe40003f26270 */
[----:B------:R-:W-:Y:S01]  /*13b10*/  ISETP.GE.AND P0, PT, R52, c[0x0][0x3c8], PT ;  /* 0x0000f20034007a0c */ /* 0x000fe20003f06270 */
[----:B------:R5:W4:Y:S01]  /*13b20*/  LDS.128 R8, [R58+0x8080] ;  /* 0x008080003a087984 */ /* 0x000b220000000c00 */
[----:B------:R-:W-:-:S09]  /*13b30*/  ISETP.GE.AND P2, PT, R0, c[0x0][0x3c8], PT ;  /* 0x0000f20000007a0c */ /* 0x000fd20003f46270 */
[----:B------:R-:W-:Y:S02]  /*13b40*/  @!P1 SHF.R.S32.HI R53, RZ, 0x1f, R54 ;  /* 0x0000001fff359819 */ /* 0x000fe40000011436 */
[----:B------:R-:W-:Y:S02]  /*13b50*/  @!P0 SHF.R.S32.HI R3, RZ, 0x1f, R52 ;  /* 0x0000001fff038819 */ /* 0x000fe40000011434 */
[----:B------:R-:W-:Y:S02]  /*13b60*/  @!P1 LEA.HI R53, R53, R54, RZ, 0x3 ;  /* 0x0000003635359211 */ /* 0x000fe400078f18ff */
[----:B------:R-:W-:Y:S02]  /*13b70*/  @!P0 LEA.HI R3, R3, R52, RZ, 0x3 ;  /* 0x0000003403038211 */ /* 0x000fe400078f18ff */
[----:B------:R-:W-:Y:S02]  /*13b80*/  @!P1 LOP3.LUT R53, R53, 0xfffffff8, RZ, 0xc0, !PT ;  /* 0xfffffff835359812 */ /* 0x000fe400078ec0ff */
[----:B------:R-:W-:Y:S01]  /*13b90*/  @!P0 LOP3.LUT R3, R3, 0xfffffff8, RZ, 0xc0, !PT ;  /* 0xfffffff803038812 */ /* 0x000fe200078ec0ff */
[----:B-----5:R-:W-:-:S04]  /*13ba0*/  @!P2 IMAD.WIDE R58, R0, 0x2, R60 ;  /* 0x00000002003aa825 */ /* 0x020fc800078e023c */
[----:B------:R-:W-:-:S04]  /*13bb0*/  @!P1 IMAD.WIDE R52, R53, 0x2, R60 ;  /* 0x0000000235349825 */ /* 0x000fc800078e023c */
[----:B------:R-:W-:Y:S01]  /*13bc0*/  @!P0 IMAD.WIDE R60, R3, 0x2, R60 ;  /* 0x00000002033c8825 */ /* 0x000fe200078e023c */
[----:B-1----:R1:W-:Y:S04]  /*13bd0*/  @!P2 ST.E.128 [R58.64], R48 ;  /* 0x000000303a00a985 */ /* 0x0023e8000c101d04 */
[----:B--2---:R1:W-:Y:S04]  /*13be0*/  @!P1 ST.E.128 [R52.64], R12 ;  /* 0x0000000c34009985 */ /* 0x0043e8000c101d04 */
[----:B----4-:R1:W-:Y:S02]  /*13bf0*/  @!P0 ST.E.128 [R60.64], R8 ;  /* 0x000000083c008985 */ /* 0x0103e4000c101d04 */
.L_x_133:
[----:B--2---:R-:W-:Y:S05]  /*13c00*/  BSYNC B0 ;  /* 0x0000000000007941 */ /* 0x004fea0003800000 */
.L_x_132:
[----:B------:R-:W-:Y:S01]  /*13c10*/  IADD3 R3, R55, 0x20, RZ ;  /* 0x0000002037037810 */ /* 0x000fe20007ffe0ff */
[----:B-1----:R1:W2:Y:S01]  /*13c20*/  SHFL.IDX PT, R13, R56, 0x1, 0x181f ;  /* 0x00381f00380d7f89 */ /* 0x0022a200000e0000 */
[----:B------:R-:W-:Y:S02]  /*13c30*/  BSSY B0, `(.L_x_134) ;  /* 0x0000015000007945 */ /* 0x000fe40003800000 */
[----:B------:R-:W-:Y:S01]  /*13c40*/  ISETP.GE.AND P0, PT, R3, R2, PT ;  /* 0x000000020300720c */ /* 0x000fe20003f06270 */
[----:B------:R1:W4:-:S12]  /*13c50*/  SHFL.IDX PT, R12, R57, 0x1, 0x181f ;  /* 0x00381f00390c7f89 */ /* 0x00031800000e0000 */
[----:B------:R-:W-:Y:S05]  /*13c60*/  @P0 BRA `(.L_x_135) ;  /* 0x0000011000000947 */ /* 0x000fea0003800000 */
[C---:B------:R-:W-:Y:S02]  /*13c70*/  IADD3 R10, R0.reuse, 0x40, RZ ;  /* 0x00000040000a7810 */ /* 0x040fe40007ffe0ff */
[----:B------:R-:W-:Y:S02]  /*13c80*/  IADD3 R8, R0, 0x80, RZ ;  /* 0x0000008000087810 */ /* 0x000fe40007ffe0ff */
[----:B------:R-:W-:Y:S02]  /*13c90*/  ISETP.GE.AND P1, PT, R10, c[0x0][0x3c8], PT ;  /* 0x0000f2000a007a0c */ /* 0x000fe40003f26270 */
        /* <DEDUP_REMOVED lines=14> */
.L_x_135:
[----:B------:R-:W-:Y:S05]  /*13d80*/  BSYNC B0 ;  /* 0x0000000000007941 */ /* 0x000fea0003800000 */
.L_x_134:
[----:B------:R-:W-:Y:S01]  /*13d90*/  IADD3 R3, R55, 0x40, RZ ;  /* 0x0000004037037810 */ /* 0x000fe20007ffe0ff */
[----:B--2---:R2:W1:Y:S01]  /*13da0*/  SHFL.IDX PT, R13, R56, 0x2, 0x181f ;  /* 0x00581f00380d7f89 */ /* 0x00446200000e0000 */
[----:B------:R-:W-:Y:S02]  /*13db0*/  BSSY B0, `(.L_x_136) ;  /* 0x0000015000007945 */ /* 0x000fe40003800000 */
[----:B------:R-:W-:Y:S01]  /*13dc0*/  ISETP.GE.AND P0, PT, R3, R2, PT ;  /* 0x000000020300720c */ /* 0x000fe20003f06270 */
[----:B----4-:R2:W4:-:S12]  /*13dd0*/  SHFL.IDX PT, R12, R57, 0x2, 0x181f ;  /* 0x00581f00390c7f89 */ /* 0x01051800000e0000 */
        /* <DEDUP_REMOVED lines=13> */
[----:B---3--:R1:W-:Y:S02]  /*13eb0*/  @!P2 ST.E.128 [R10.64], R40 ;  /* 0x000000280a00a985 */ /* 0x0083e4000c101d04 */
[----:B------:R-:W-:-:S04]  /*13ec0*/  @!P1 IMAD.WIDE R8, R9, 0x2, R12 ;  /* 0x0000000209089825 */ /* 0x000fc800078e020c */
[----:B------:R-:W-:Y:S01]  /*13ed0*/  @!P0 IMAD.WIDE R12, R3, 0x2, R12 ;  /* 0x00000002030c8825 */ /* 0x000fe200078e020c */
[----:B------:R1:W-:Y:S04]  /*13ee0*/  @!P1 ST.E.128 [R8.64], R28 ;  /* 0x0000001c08009985 */ /* 0x0003e8000c101d04 */
[----:B------:R1:W-:Y:S02]  /*13ef0*/  @!P0 ST.E.128 [R12.64], R16 ;  /* 0x000000100c008985 */ /* 0x0003e4000c101d04 */
.L_x_137:
[----:B------:R-:W-:Y:S05]  /*13f00*/  BSYNC B0 ;  /* 0x0000000000007941 */ /* 0x000fea0003800000 */
.L_x_136:
[----:B------:R-:W-:Y:S01]  /*13f10*/  IADD3 R55, R55, 0x60, RZ ;  /* 0x0000006037377810 */ /* 0x000fe20007ffe0ff */
[----:B-1----:R1:W2:Y:S03]  /*13f20*/  SHFL.IDX PT, R9, R56, 0x3, 0x181f ;  /* 0x00781f0038097f89 */ /* 0x0022a600000e0000 */
[----:B------:R-:W-:Y:S01]  /*13f30*/  ISETP.GE.AND P0, PT, R55, R2, PT ;  /* 0x000000023700720c */ /* 0x000fe20003f06270 */
[----:B------:R1:W4:-:S12]  /*13f40*/  SHFL.IDX PT, R8, R57, 0x3, 0x181f ;  /* 0x00781f0039087f89 */ /* 0x00031800000e0000 */
[----:B------:R-:W-:Y:S05]  /*13f50*/  @P0 EXIT ;  /* 0x000000000000094d */ /* 0x000fea0003800000 */
[C---:B------:R-:W-:Y:S02]  /*13f60*/  IADD3 R3, R0.reuse, 0x40, RZ ;  /* 0x0000004000037810 */ /* 0x040fe40007ffe0ff */
[C---:B------:R-:W-:Y:S02]  /*13f70*/  ISETP.GE.AND P1, PT, R0.reuse, c[0x0][0x3c8], PT ;  /* 0x0000f20000007a0c */ /* 0x040fe40003f26270 */
[----:B------:R-:W-:Y:S02]  /*13f80*/  ISETP.GE.AND P0, PT, R3, c[0x0][0x3c8], PT ;  /* 0x0000f20003007a0c */ /* 0x000fe40003f06270 */
[----:B------:R-:W-:-:S09]  /*13f90*/  IADD3 R13, R0, 0x80, RZ ;  /* 0x00000080000d7810 */ /* 0x000fd20007ffe0ff */
[----:B--2-4-:R-:W-:Y:S02]  /*13fa0*/  @!P1 IMAD.WIDE R10, R0, 0x2, R8 ;  /* 0x00000002000a9825 */ /* 0x014fe400078e0208 */
[----:B------:R-:W-:-:S03]  /*13fb0*/  @!P0 SHF.R.S32.HI R2, RZ, 0x1f, R3 ;  /* 0x0000001fff028819 */ /* 0x000fc60000011403 */
[----:B------:R2:W-:Y:S01]  /*13fc0*/  @!P1 ST.E.128 [R10.64], R36 ;  /* 0x000000240a009985 */ /* 0x0005e2000c101d04 */
[----:B------:R-:W-:-:S04]  /*13fd0*/  @!P0 LEA.HI R2, R2, R3, RZ, 0x3 ;  /* 0x0000000302028211 */ /* 0x000fc800078f18ff */
[----:B------:R-:W-:-:S05]  /*13fe0*/  @!P0 LOP3.LUT R2, R2, 0xfffffff8, RZ, 0xc0, !PT ;  /* 0xfffffff802028812 */ /* 0x000fca00078ec0ff */
[----:B------:R-:W-:-:S05]  /*13ff0*/  @!P0 IMAD.WIDE R2, R2, 0x2, R8 ;  /* 0x0000000202028825 */ /* 0x000fca00078e0208 */
[----:B------:R2:W-:Y:S01]  /*14000*/  @!P0 ST.E.128 [R2.64], R24 ;  /* 0x0000001802008985 */ /* 0x0005e2000c101d04 */
[----:B------:R-:W-:-:S13]  /*14010*/  ISETP.GE.AND P0, PT, R13, c[0x0][0x3c8], PT ;  /* 0x0000f2000d007a0c */ /* 0x000fda0003f06270 */
[----:B------:R-:W-:Y:S05]  /*14020*/  @P0 EXIT ;  /* 0x000000000000094d */ /* 0x000fea0003800000 */
[----:B------:R-:W-:-:S04]  /*14030*/  SHF.R.S32.HI R0, RZ, 0x1f, R13 ;  /* 0x0000001fff007819 */ /* 0x000fc8000001140d */
[----:B------:R-:W-:-:S04]  /*14040*/  LEA.HI R0, R0, R13, RZ, 0x3 ;  /* 0x0000000d00007211 */ /* 0x000fc800078f18ff */
[----:B--2---:R-:W-:-:S05]  /*14050*/  LOP3.LUT R3, R0, 0xfffffff8, RZ, 0xc0, !PT ;  /* 0xfffffff800037812 */ /* 0x004fca00078ec0ff */
[----:B------:R-:W-:-:S05]  /*14060*/  IMAD.WIDE R8, R3, 0x2, R8 ;  /* 0x0000000203087825 */ /* 0x000fca00078e0208 */
[----:B------:R-:W-:Y:S01]  /*14070*/  ST.E.128 [R8.64], R4 ;  /* 0x0000000408007985 */ /* 0x000fe2000c101d04 */
[----:B------:R-:W-:Y:S05]  /*14080*/  EXIT ;  /* 0x000000000000794d */ /* 0x000fea0003800000 */
.L_x_130:
[----:B------:R-:W-:Y:S01]  /*14090*/  ISETP.NE.U32.AND P1, PT, RZ, c[0x0][0x508], PT ;  /* 0x00014200ff007a0c */ /* 0x000fe20003f25070 */
[----:B------:R-:W-:Y:S01]  /*140a0*/  IMAD.MOV.U32 R9, RZ, RZ, 0x4 ;  /* 0x00000004ff097424 */ /* 0x000fe200078e00ff */
[----:B------:R-:W-:Y:S02]  /*140b0*/  ISETP.NE.U32.AND P0, PT, RZ, c[0x0][0x500], PT ;  /* 0x00014000ff007a0c */ /* 0x000fe40003f05070 */
[----:B------:R-:W-:Y:S01]  /*140c0*/  ISETP.NE.AND.EX P1, PT, RZ, c[0x0][0x50c], PT, P1 ;  /* 0x00014300ff007a0c */ /* 0x000fe20003f25310 */
[----:B------:R-:W-:Y:S01]  /*140d0*/  IMAD.WIDE R6, R208, R9, c[0x0][0x500] ;  /* 0x00014000d0067625 */ /* 0x000fe200078e0209 */
[----:B------:R-:W-:-:S03]  /*140e0*/  ISETP.NE.AND.EX P0, PT, RZ, c[0x0][0x504], PT, P0 ;  /* 0x00014100ff007a0c */ /* 0x000fc60003f05300 */
[----:B------:R-:W-:-:S08]  /*140f0*/  IMAD.MOV.U32 R3, RZ, RZ, c[0x0][0x388] ;  /* 0x0000e200ff037624 */ /* 0x000fd000078e00ff */
        /* <DEDUP_REMOVED lines=8> */
[----:B-----5:R-:W2:Y:S04]  /*14180*/  LDG.E R3, [R6.64] ;  /* 0x0000000406037981 */ /* 0x020ea8000c1e1900 */
[----:B------:R-:W2:Y:S02]  /*14190*/  LDG.E R2, [R6.64+0x4] ;  /* 0x0000040406027981 */ /* 0x000ea4000c1e1900 */
[----:B--2---:R-:W-:-:S02]  /*141a0*/  IADD3 R3, -R3, R2, RZ ;  /* 0x0000000203037210 */ /* 0x004fc40007ffe1ff */
.L_x_138:
        /* <DEDUP_REMOVED lines=12> */
[----:B------:R-:W-:Y:S01]  /*14270*/  MOV R4, c[0x0][0x4e8] ;  /* 0x00013a0000047a02 */ /* 0x000fe20000000f00 */
[----:B------:R-:W-:Y:S01]  /*14280*/  IMAD.MOV.U32 R12, RZ, RZ, R10 ;  /* 0x000000ffff0c7224 */ /* 0x000fe200078e000a */
[----:B------:R-:W-:Y:S02]  /*14290*/  MOV R13, R11 ;  /* 0x0000000b000d7202 */ /* 0x000fe40000000f00 */
[----:B------:R-:W-:Y:S01]  /*142a0*/  ISETP.NE.AND P0, PT, R4, 0x1, PT ;  /* 0x000000010400780c */ /* 0x000fe20003f05270 */
[----:B------:R-:W-:Y:S01]  /*142b0*/  IMAD R4, R0, c[0x0][0x490], RZ ;  /* 0x0001240000047a24 */ /* 0x000fe200078e02ff */
[----:B------:R-:W-:Y:S01]  /*142c0*/  MOV R7, R8 ;  /* 0x0000000800077202 */ /* 0x000fe20000000f00 */
[----:B------:R-:W-:-:S04]  /*142d0*/  IMAD.WIDE.U32 R12, R207, c[0x0][0x490], R12 ;  /* 0x00012400cf0c7a25 */ /* 0x000fc800078e000c */
[----:B------:R-:W-:Y:S02]  /*142e0*/  IMAD R4, R207, c[0x0][0x494], R4 ;  /* 0x00012500cf047a24 */ /* 0x000fe400078e0204 */
[----:B------:R-:W-:Y:S02]  /*142f0*/  IMAD.MOV.U32 R14, RZ, RZ, R12 ;  /* 0x000000ffff0e7224 */ /* 0x000fe400078e000c */
[----:B------:R-:W-:Y:S02]  /*14300*/  IMAD.IADD R15, R4, 0x1, R13 ;  /* 0x00000001040f7824 */ /* 0x000fe400078e020d */
[----:B------:R-:W-:-:S04]  /*14310*/  @P0 IMAD.HI.U32 R6, R8, c[0x0][0x4ec], RZ ;  /* 0x00013b0008060a27 */ /* 0x000fc800078e00ff */
[----:B------:R-:W-:Y:S01]  /*14320*/  IMAD R13, R5, c[0x0][0x498], RZ ;  /* 0x00012600050d7a24 */ /* 0x000fe200078e02ff */
[----:B------:R-:W-:Y:S01]  /*14330*/  @P0 SHF.R.U32.HI R7, RZ, c[0x0][0x4f0], R6 ;  /* 0x00013c00ff070a19 */ /* 0x000fe20000011606 */
[----:B------:R-:W-:-:S03]  /*14340*/  IMAD.WIDE.U32 R14, R208, c[0x0][0x498], R14 ;  /* 0x00012600d00e7a25 */ /* 0x000fc600078e000e */
[C---:B------:R-:W-:Y:S01]  /*14350*/  IADD3 R9, -R7.reuse, RZ, RZ ;  /* 0x000000ff07097210 */ /* 0x040fe20007ffe1ff */
[----:B------:R-:W-:Y:S01]  /*14360*/  IMAD R13, R208, c[0x0][0x49c], R13 ;  /* 0x00012700d00d7a24 */ /* 0x000fe200078e020d */
[----:B------:R-:W-:Y:S02]  /*14370*/  SHF.R.S32.HI R4, RZ, 0x1f, R7 ;  /* 0x0000001fff047819 */ /* 0x000fe40000011407 */
[----:B------:R-:W-:Y:S01]  /*14380*/  IADD3 R12, P0, R7, R14, RZ ;  /* 0x0000000e070c7210 */ /* 0x000fe20007f1e0ff */
[----:B------:R-:W-:-:S03]  /*14390*/  IMAD R9, R9, c[0x0][0x4e8], R8 ;  /* 0x00013a0009097a24 */ /* 0x000fc600078e0208 */
[----:B------:R-:W-:Y:S02]  /*143a0*/  IADD3.X R13, R4, R15, R13, P0, !PT ;  /* 0x0000000f040d7210 */ /* 0x000fe400007fe40d */
[----:B------:R-:W-:Y:S02]  /*143b0*/  SHF.R.S32.HI R6, RZ, 0x1f, R9 ;  /* 0x0000001fff067819 */ /* 0x000fe40000011409 */
[----:B------:R-:W-:Y:S01]  /*143c0*/  MOV R4, 0xff800000 ;  /* 0xff80000000047802 */ /* 0x000fe20000000f00 */
[----:B------:R-:W-:-:S04]  /*143d0*/  IMAD.WIDE.U32 R12, R9, c[0x0][0x488], R12 ;  /* 0x00012200090c7a25 */ /* 0x000fc800078e000c */
[----:B------:R-:W-:-:S04]  /*143e0*/  IMAD R6, R6, c[0x0][0x488], RZ ;  /* 0x0001220006067a24 */ /* 0x000fc800078e02ff */
[----:B------:R-:W-:Y:S01]  /*143f0*/  IMAD R7, R9, c[0x0][0x48c], R6 ;  /* 0x0001230009077a24 */ /* 0x000fe200078e0206 */
[----:B------:R-:W-:-:S04]  /*14400*/  LEA R6, P0, R12, c[0x0][0x450], 0x2 ;  /* 0x000114000c067a11 */ /* 0x000fc800078010ff */
[----:B------:R-:W-:-:S04]  /*14410*/  IADD3 R7, R13, R7, RZ ;  /* 0x000000070d077210 */ /* 0x000fc80007ffe0ff */
[----:B------:R-:W-:-:S05]  /*14420*/  LEA.HI.X R7, R12, c[0x0][0x454], R7, 0x2, P0 ;  /* 0x000115000c077a11 */ /* 0x000fca00000f1407 */
[----:B------:R1:W-:Y:S02]  /*14430*/  STG.E [R6.64], R4 ;  /* 0x0000000406007986 */ /* 0x0003e4000c101904 */
.L_x_140:
[----:B------:R-:W-:Y:S05]  /*14440*/  BSYNC B0 ;  /* 0x0000000000007941 */ /* 0x000fea0003800000 */
.L_x_139:
[----:B-1----:R-:W1:Y:S01]  /*14450*/  S2R R6, SR_CTAID.X ;  /* 0x0000000000067919 */ /* 0x002e620000002500 */
[----:B------:R-:W-:Y:S01]  /*14460*/  SHF.R.S32.HI R9, RZ, 0x1f, R2 ;  /* 0x0000001fff097819 */ /* 0x000fe20000011402 */
[----:B------:R-:W-:Y:S01]  /*14470*/  IMAD R7, R11, c[0x0][0x3a0], RZ ;  /* 0x0000e8000b077a24 */ /* 0x000fe200078e02ff */
[----:B------:R-:W-:Y:S01]  /*14480*/  MOV R8, c[0x0][0x4e8] ;  /* 0x00013a0000087a02 */ /* 0x000fe20000000f00 */
[----:B------:R-:W-:Y:S01]  /*14490*/  IMAD R0, R0, c[0x0][0x3e8], RZ ;  /* 0x0000fa0000007a24 */ /* 0x000fe200078e02ff */
[----:B------:R-:W-:Y:S01]  /*144a0*/  LEA.HI R4, R9, R2, RZ, 0x3 ;  /* 0x0000000209047211 */ /* 0x000fe200078f18ff */
[----:B------:R-:W-:Y:S01]  /*144b0*/  IMAD R7, R10, c[0x0][0x3a4], R7 ;  /* 0x0000e9000a077a24 */ /* 0x000fe200078e0207 */
[----:B------:R-:W-:Y:S01]  /*144c0*/  ISETP.NE.AND P0, PT, R8, 0x1, PT ;  /* 0x000000010800780c */ /* 0x000fe20003f05270 */
[----:B------:R-:W-:Y:S01]  /*144d0*/  IMAD.WIDE.U32 R10, R10, c[0x0][0x3a0], RZ ;  /* 0x0000e8000a0a7a25 */ /* 0x000fe200078e00ff */
[----:B------:R-:W-:Y:S01]  /*144e0*/  LOP3.LUT R9, R4, 0xfffffff8, RZ, 0xc0, !PT ;  /* 0xfffffff804097812 */ /* 0x000fe200078ec0ff */
[----:B------:R-:W-:Y:S01]  /*144f0*/  BSSY B0, `(.L_x_141) ;  /* 0x0000036000007945 */ /* 0x000fe20003800000 */
[----:B------:R-:W-:Y:S01]  /*14500*/  SHF.R.S32.HI R4, RZ, 0x3, R4 ;  /* 0x00000003ff047819 */ /* 0x000fe20000011404 */
[----:B------:R-:W-:Y:S01]  /*14510*/  IMAD R0, R207, c[0x0][0x3ec], R0 ;  /* 0x0000fb00cf007a24 */ /* 0x000fe200078e0200 */
[----:B------:R-:W-:Y:S01]  /*14520*/  IADD3 R11, R11, R7, RZ ;  /* 0x000000070b0b7210 */ /* 0x000fe20007ffe0ff */
[----:B------:R-:W-:-:S02]  /*14530*/  IMAD.IADD R9, R2, 0x1, -R9 ;  /* 0x0000000102097824 */ /* 0x000fc400078e0a09 */
[----:B------:R-:W-:Y:S02]  /*14540*/  IMAD R5, R5, c[0x0][0x3f0], RZ ;  /* 0x0000fc0005057a24 */ /* 0x000fe400078e02ff */
[----:B------:R-:W-:Y:S01]  /*14550*/  IMAD.WIDE.U32 R10, R207, c[0x0][0x3e8], R10 ;  /* 0x0000fa00cf0a7a25 */ /* 0x000fe200078e000a */
[CC--:B------:R-:W-:Y:S02]  /*14560*/  LEA R7, R9.reuse, R4.reuse, 0x5 ;  /* 0x0000000409077211 */ /* 0x0c0fe400078e28ff */
[----:B------:R-:W-:Y:S01]  /*14570*/  SHF.L.U32 R9, R9, 0x3, RZ ;  /* 0x0000000309097819 */ /* 0x000fe200000006ff */
[----:B------:R-:W-:Y:S01]  /*14580*/  IMAD R5, R208, c[0x0][0x3f4], R5 ;  /* 0x0000fd00d0057a24 */ /* 0x000fe200078e0205 */
[----:B------:R-:W-:Y:S01]  /*14590*/  IADD3 R11, R0, R11, RZ ;  /* 0x0000000b000b7210 */ /* 0x000fe20007ffe0ff */
[C---:B-1----:R-:W-:Y:S01]  /*145a0*/  IMAD R7, R6.reuse, 0x80, R7 ;  /* 0x0000008006077824 */ /* 0x042fe200078e0207 */
[----:B------:R-:W-:Y:S01]  /*145b0*/  LEA R4, R6, R4, 0x7 ;  /* 0x0000000406047211 */ /* 0x000fe200078e38ff */
[----:B-----5:R-:W-:Y:S01]  /*145c0*/  IMAD R3, R3, c[0x0][0x4e8], RZ ;  /* 0x00013a0003037a24 */ /* 0x020fe200078e02ff */
[----:B------:R-:W-:Y:S01]  /*145d0*/  IADD3 R6, R9, 0x40, RZ ;  /* 0x0000004009067810 */ /* 0x000fe20007ffe0ff */
[----:B------:R-:W-:Y:S01]  /*145e0*/  @P0 IMAD.HI.U32 R0, R7, c[0x0][0x4ec], RZ ;  /* 0x00013b0007000a27 */ /* 0x000fe200078e00ff */
[----:B------:R-:W-:-:S03]  /*145f0*/  MOV R2, R7 ;  /* 0x0000000700027202 */ /* 0x000fc60000000f00 */
[----:B------:R-:W-:Y:S01]  /*14600*/  IMAD.WIDE.U32 R10, R208, c[0x0][0x3f0], R10 ;  /* 0x0000fc00d00a7a25 */ /* 0x000fe200078e000a */
[----:B------:R-:W-:-:S04]  /*14610*/  @P0 SHF.R.U32.HI R2, RZ, c[0x0][0x4f0], R0 ;  /* 0x00013c00ff020a19 */ /* 0x000fc80000011600 */
[--C-:B------:R-:W-:Y:S01]  /*14620*/  SHF.R.S32.HI R8, RZ, 0x1f, R2.reuse ;  /* 0x0000001fff087819 */ /* 0x100fe20000011402 */
[----:B------:R-:W-:Y:S01]  /*14630*/  IMAD.MOV R0, RZ, RZ, -R2 ;  /* 0x000000ffff007224 */ /* 0x000fe200078e0a02 */
[----:B------:R-:W-:-:S03]  /*14640*/  IADD3 R11, R11, R5, RZ ;  /* 0x000000050b0b7210 */ /* 0x000fc60007ffe0ff */
[----:B------:R-:W-:Y:S02]  /*14650*/  IMAD R5, R8, c[0x0][0x3e0], RZ ;  /* 0x0000f80008057a24 */ /* 0x000fe400078e02ff */
[----:B------:R-:W-:Y:S02]  /*14660*/  IMAD R0, R0, c[0x0][0x4e8], R7 ;  /* 0x00013a0000007a24 */ /* 0x000fe400078e0207 */
[----:B------:R-:W-:-:S04]  /*14670*/  IMAD.WIDE.U32 R10, R2, c[0x0][0x3e0], R10 ;  /* 0x0000f800020a7a25 */ /* 0x000fc800078e000a */
[----:B------:R-:W-:Y:S01]  /*14680*/  IMAD R5, R2, c[0x0][0x3e4], R5 ;  /* 0x0000f90002057a24 */ /* 0x000fe200078e0205 */
[----:B------:R-:W-:-:S04]  /*14690*/  SHF.R.S32.HI R2, RZ, 0x1f, R0 ;  /* 0x0000001fff027819 */ /* 0x000fc80000011400 */
        /* <DEDUP_REMOVED lines=9> */
[----:B------:R-:W-:-:S03]  /*14730*/  IADD3 R5, R9, 0x80, RZ ;  /* 0x0000008009057810 */ /* 0x000fc60007ffe0ff */
[----:B------:R1:W3:Y:S08]  /*14740*/  SHFL.IDX PT, R11, R0, RZ, 0x181f ;  /* 0x00181fff000b7589 */ /* 0x0002f000000e0000 */
[----:B------:R-:W-:Y:S05]  /*14750*/  @P0 BRA `(.L_x_142) ;  /* 0x000000f000000947 */ /* 0x000fea0003800000 */
[----:B------:R-:W-:Y:S02]  /*14760*/  ISETP.GE.AND P1, PT, R6, c[0x0][0x3c8], PT ;  /* 0x0000f20006007a0c */ /* 0x000fe40003f26270 */
[----:B------:R-:W-:-:S02]  /*14770*/  ISETP.GE.AND P0, PT, R5, c[0x0][0x3c8], PT ;  /* 0x0000f20005007a0c */ /* 0x000fc40003f06270 */
        /* <DEDUP_REMOVED lines=13> */
.L_x_142:
[----:B------:R-:W-:Y:S05]  /*14850*/  BSYNC B0 ;  /* 0x0000000000007941 */ /* 0x000fea0003800000 */
.L_x_141:
[----:B------:R-:W-:Y:S01]  /*14860*/  IADD3 R8, R4, 0x20, RZ ;  /* 0x0000002004087810 */ /* 0x000fe20007ffe0ff */
[----:B--23--:R2:W3:Y:S01]  /*14870*/  SHFL.IDX PT, R11, R0, 0x1, 0x181f ;  /* 0x00381f00000b7f89 */ /* 0x00c4e200000e0000 */
        /* <DEDUP_REMOVED lines=9> */
[----:B------:R-:W-:Y:S02]  /*14910*/  @!P1 LEA.HI R8, R7, R6, RZ, 0x3 ;  /* 0x0000000607089211 */ /* 0x000fe400078f18ff */
[----:B------:R-:W-:Y:S01]  /*14920*/  @!P0 LEA.HI R7, R12, R5, RZ, 0x3 ;  /* 0x000000050c078211 */ /* 0x000fe200078f18ff */
[----:B---34-:R-:W-:Y:S01]  /*14930*/  @!P2 IMAD.WIDE R12, R9, 0x2, R10 ;  /* 0x00000002090ca825 */ /* 0x018fe200078e020a */
[----:B------:R-:W-:Y:S02]  /*14940*/  @!P1 LOP3.LUT R8, R8, 0xfffffff8, RZ, 0xc0, !PT ;  /* 0xfffffff808089812 */ /* 0x000fe400078ec0ff */
[----:B------:R-:W-:-:S02]  /*14950*/  @!P0 LOP3.LUT R7, R7, 0xfffffff8, RZ, 0xc0, !PT ;  /* 0xfffffff807078812 */ /* 0x000fc400078ec0ff */
[----:B------:R3:W-:Y:S01]  /*14960*/  @!P2 ST.E.128 [R12.64], RZ ;  /* 0x000000ff0c00a985 */ /* 0x0007e2000c101d04 */
[----:B------:R-:W-:-:S04]  /*14970*/  @!P1 IMAD.WIDE R14, R8, 0x2, R10 ;  /* 0x00000002080e9825 */ /* 0x000fc800078e020a */
[----:B------:R-:W-:Y:S01]  /*14980*/  @!P0 IMAD.WIDE R10, R7, 0x2, R10 ;  /* 0x00000002070a8825 */ /* 0x000fe200078e020a */
[----:B------:R3:W-:Y:S04]  /*14990*/  @!P1 ST.E.128 [R14.64], RZ ;  /* 0x000000ff0e009985 */ /* 0x0007e8000c101d04 */
[----:B------:R3:W-:Y:S02]  /*149a0*/  @!P0 ST.E.128 [R10.64], RZ ;  /* 0x000000ff0a008985 */ /* 0x0007e4000c101d04 */
.L_x_144:
[----:B------:R-:W-:Y:S05]  /*149b0*/  BSYNC B0 ;  /* 0x0000000000007941 */ /* 0x000fea0003800000 */
.L_x_143:
[----:B------:R-:W-:Y:S01]  /*149c0*/  IADD3 R8, R4, 0x40, RZ ;  /* 0x0000004004087810 */ /* 0x000fe20007ffe0ff */
[----:B---3--:R3:W1:Y:S01]  /*149d0*/  SHFL.IDX PT, R11, R0, 0x2, 0x181f ;  /* 0x00581f00000b7f89 */ /* 0x00866200000e0000 */
        /* <DEDUP_REMOVED lines=11> */
[----:B-1--4-:R-:W-:Y:S01]  /*14a90*/  @!P2 IMAD.WIDE R12, R9, 0x2, R10 ;  /* 0x00000002090ca825 */ /* 0x012fe200078e020a */
[----:B------:R-:W-:Y:S02]  /*14aa0*/  @!P1 LOP3.LUT R8, R8, 0xfffffff8, RZ, 0xc0, !PT ;  /* 0xfffffff808089812 */ /* 0x000fe400078ec0ff */
[----:B------:R-:W-:-:S02]  /*14ab0*/  @!P0 LOP3.LUT R7, R7, 0xfffffff8, RZ, 0xc0, !PT ;  /* 0xfffffff807078812 */ /* 0x000fc400078ec0ff */
[----:B------:R1:W-:Y:S01]  /*14ac0*/  @!P2 ST.E.128 [R12.64], RZ ;  /* 0x000000ff0c00a985 */ /* 0x0003e2000c101d04 */
[----:B------:R-:W-:-:S04]  /*14ad0*/  @!P1 IMAD.WIDE R14, R8, 0x2, R10 ;  /* 0x00000002080e9825 */ /* 0x000fc800078e020a */
[----:B------:R-:W-:Y:S01]  /*14ae0*/  @!P0 IMAD.WIDE R10, R7, 0x2, R10 ;  /* 0x00000002070a8825 */ /* 0x000fe200078e020a */
[----:B------:R1:W-:Y:S04]  /*14af0*/  @!P1 ST.E.128 [R14.64], RZ ;  /* 0x000000ff0e009985 */ /* 0x0003e8000c101d04 */
[----:B------:R1:W-:Y:S02]  /*14b00*/  @!P0 ST.E.128 [R10.64], RZ ;  /* 0x000000ff0a008985 */ /* 0x0003e4000c101d04 */
.L_x_146:
[----:B------:R-:W-:Y:S05]  /*14b10*/  BSYNC B0 ;  /* 0x0000000000007941 */ /* 0x000fea0003800000 */
.L_x_145:
[----:B------:R-:W-:Y:S01]  /*14b20*/  IADD3 R4, R4, 0x60, RZ ;  /* 0x0000006004047810 */ /* 0x000fe20007ffe0ff */
[----:B-1----:R1:W2:Y:S03]  /*14b30*/  SHFL.IDX PT, R11, R0, 0x3, 0x181f ;  /* 0x00781f00000b7f89 */ /* 0x0022a600000e0000 */
[----:B------:R-:W-:Y:S01]  /*14b40*/  ISETP.GE.AND P0, PT, R4, R3, PT ;  /* 0x000000030400720c */ /* 0x000fe20003f06270 */
[----:B----4-:R1:W4:-:S12]  /*14b50*/  SHFL.IDX PT, R10, R2, 0x3, 0x181f ;  /* 0x00781f00020a7f89 */ /* 0x01031800000e0000 */
[----:B------:R-:W-:Y:S05]  /*14b60*/  @P0 EXIT ;  /* 0x000000000000094d */ /* 0x000fea0003800000 */
[----:B------:R-:W-:Y:S02]  /*14b70*/  ISETP.GE.AND P0, PT, R6, c[0x0][0x3c8], PT ;  /* 0x0000f20006007a0c */ /* 0x000fe40003f06270 */
[----:B------:R-:W-:-:S11]  /*14b80*/  ISETP.GE.AND P1, PT, R9, c[0x0][0x3c8], PT ;  /* 0x0000f20009007a0c */ /* 0x000fd60003f26270 */
[----:B------:R-:W-:-:S04]  /*14b90*/  @!P0 SHF.R.S32.HI R3, RZ, 0x1f, R6 ;  /* 0x0000001fff038819 */ /* 0x000fc80000011406 */
[----:B------:R-:W-:Y:S01]  /*14ba0*/  @!P0 LEA.HI R3, R3, R6, RZ, 0x3 ;  /* 0x0000000603038211 */ /* 0x000fe200078f18ff */
[----:B--2-4-:R-:W-:-:S03]  /*14bb0*/  @!P1 IMAD.WIDE R6, R9, 0x2, R10 ;  /* 0x0000000209069825 */ /* 0x014fc600078e020a */
[----:B------:R-:W-:Y:S02]  /*14bc0*/  @!P0 LOP3.LUT R3, R3, 0xfffffff8, RZ, 0xc0, !PT ;  /* 0xfffffff803038812 */ /* 0x000fe400078ec0ff */
[----:B------:R2:W-:Y:S03]  /*14bd0*/  @!P1 ST.E.128 [R6.64], RZ ;  /* 0x000000ff06009985 */ /* 0x0005e6000c101d04 */
[----:B-1-3--:R-:W-:-:S05]  /*14be0*/  @!P0 IMAD.WIDE R2, R3, 0x2, R10 ;  /* 0x0000000203028825 */ /* 0x00afca00078e020a */
[----:B------:R2:W-:Y:S01]  /*14bf0*/  @!P0 ST.E.128 [R2.64], RZ ;  /* 0x000000ff02008985 */ /* 0x0005e2000c101d04 */
[----:B------:R-:W-:-:S13]  /*14c00*/  ISETP.GE.AND P0, PT, R5, c[0x0][0x3c8], PT ;  /* 0x0000f20005007a0c */ /* 0x000fda0003f06270 */
[----:B------:R-:W-:Y:S05]  /*14c10*/  @P0 EXIT ;  /* 0x000000000000094d */ /* 0x000fea0003800000 */
[----:B------:R-:W-:-:S04]  /*14c20*/  SHF.R.S32.HI R0, RZ, 0x1f, R5 ;  /* 0x0000001fff007819 */ /* 0x000fc80000011405 */
[----:B------:R-:W-:-:S04]  /*14c30*/  LEA.HI R0, R0, R5, RZ, 0x3 ;  /* 0x0000000500007211 */ /* 0x000fc800078f18ff */
[----:B--2---:R-:W-:-:S05]  /*14c40*/  LOP3.LUT R3, R0, 0xfffffff8, RZ, 0xc0, !PT ;  /* 0xfffffff800037812 */ /* 0x004fca00078ec0ff */
[----:B------:R-:W-:-:S05]  /*14c50*/  IMAD.WIDE R10, R3, 0x2, R10 ;  /* 0x00000002030a7825 */ /* 0x000fca00078e020a */
[----:B------:R-:W-:Y:S01]  /*14c60*/  ST.E.128 [R10.64], RZ ;  /* 0x000000ff0a007985 */ /* 0x000fe2000c101d04 */
[----:B------:R-:W-:Y:S05]  /*14c70*/  EXIT ;  /* 0x000000000000794d */ /* 0x000fea0003800000 */
.L_x_147:
        /* <DEDUP_REMOVED lines=16> */
.L_x_2616:


//--------------------- .text._ZN7cutlass13device_kernelIN5flash19enable_sm80_to_sm89INS1_16FlashAttnFwdSm80INS1_25CollectiveMainloopFwdSm80ILi8ELi1ELb0EN4cute5tupleIJNS5_1CILi128EEENS7_ILi64EEENS7_ILi192EEEEEELi192ENS_10bfloat16_tEfNS_4arch4Sm80ELb0ELb1ELb1ELb0ELb0ELb0ELb1ELb0EEENS1_21CollectiveEpilogueFwdINS6_IJS8_SA_S9_EEENS6_IJNS7_ILi1EEESI_SI_EEESC_SE_Li256ELb0ELb1ELb0ELb0EEENS1_19SingleTileSchedulerILb0ELb0ELb1ELi128EEEEEEEEEvNT_6ParamsE --------------------------
	.section	.text._ZN7cutlass13device_kernelIN5flash19enable_sm80_to_sm89INS1_16FlashAttnFwdSm80INS1_25CollectiveMainloopFwdSm80ILi8ELi1ELb0EN4cute5tupleIJNS5_1CILi128EEENS7_ILi64EEENS7_ILi192EEEEEELi192ENS_10bfloat16_tEfNS_4arch4Sm80ELb0ELb1ELb1ELb0ELb0ELb0ELb1ELb0EEENS1_21CollectiveEpilogueFwdINS6_IJS8_SA_S9_EEENS6_IJNS7_ILi1EEESI_SI_EEESC_SE_Li256ELb0ELb1ELb0ELb0EEENS1_19SingleTileSchedulerILb0ELb0ELb1ELi128EEEEEEEEEvNT_6ParamsE,"ax",@progbits
	.sectioninfo	@"SHI_REGISTERS=255"
	.align	128
.text._ZN7cutlass13device_kernelIN5flash19enable_sm80_to_sm89INS1_16FlashAttnFwdSm80INS1_25CollectiveMainloopFwdSm80ILi8ELi1ELb0EN4cute5tupleIJNS5_1CILi128EEENS7_ILi64EEENS7_ILi192EEEEEELi192ENS_10bfloat16_tEfNS_4arch4Sm80ELb0ELb1ELb1ELb0ELb0ELb0ELb1ELb0EEENS1_21CollectiveEpilogueFwdINS6_IJS8_SA_S9_EEENS6_IJNS7_ILi1EEESI_SI_EEESC_SE_Li256ELb0ELb1ELb0ELb0EEENS1_19SingleTileSchedulerILb0ELb0ELb1ELi128EEEEEEEEEvNT_6ParamsE:
        .type           _ZN7cutlass13device_kernelIN5flash19enable_sm80_to_sm89INS1_16FlashAttnFwdSm80INS1_25CollectiveMainloopFwdSm80ILi8ELi1ELb0EN4cute5tupleIJNS5_1CILi128EEENS7_ILi64EEENS7_ILi192EEEEEELi192ENS_10bfloat16_tEfNS_4arch4Sm80ELb0ELb1ELb1ELb0ELb0ELb0ELb1ELb0EEENS1_21CollectiveEpilogueFwdINS6_IJS8_SA_S9_EEENS6_IJNS7_ILi1EEESI_SI_EEESC_SE_Li256ELb0ELb1ELb0ELb0EEENS1_19SingleTileSchedulerILb0ELb0ELb1ELi128EEEEEEEEEvNT_6ParamsE,@function
        .size           _ZN7cutlass13device_kernelIN5flash19enable_sm80_to_sm89INS1_16FlashAttnFwdSm80INS1_25CollectiveMainloopFwdSm80ILi8ELi1ELb0EN4cute5tupleIJNS5_1CILi128EEENS7_ILi64EEENS7_ILi192EEEEEELi192ENS_10bfloat16_tEfNS_4arch4Sm80ELb0ELb1ELb1ELb0ELb0ELb0ELb1ELb0EEENS1_21CollectiveEpilogueFwdINS6_IJS8_SA_S9_EEENS6_IJNS7_ILi1EEESI_SI_EEESC_SE_Li256ELb0ELb1ELb0ELb0EEENS1_19SingleTileSchedulerILb0ELb0ELb1ELi128EEEEEEEEEvNT_6ParamsE,(.L_x_2617 - _ZN7cutlass13device_kernelIN5flash19enable_sm80_to_sm89INS1_16FlashAttnFwdSm80INS1_25CollectiveMainloopFwdSm80ILi8ELi1ELb0EN4cute5tupleIJNS5_1CILi128EEENS7_ILi64EEENS7_ILi192EEEEEELi192ENS_10bfloat16_tEfNS_4arch4Sm80ELb0ELb1ELb1ELb0ELb0ELb0ELb1ELb0EEENS1_21CollectiveEpilogueFwdINS6_IJS8_SA_S9_EEENS6_IJNS7_ILi1EEESI_SI_EEESC_SE_Li256ELb0ELb1ELb0ELb0EEENS1_19SingleTileSchedulerILb0ELb0ELb1ELi128EEEEEEEEEvNT_6ParamsE)
        .other          _ZN7cutlass13device_kernelIN5flash19enable_sm80_to_sm89INS1_16FlashAttnFwdSm80INS1_25CollectiveMainloopFwdSm80ILi8ELi1ELb0EN4cute5tupleIJNS5_1CILi128EEENS7_ILi64EEENS7_ILi192EEEEEELi192ENS_10bfloat16_tEfNS_4arch4Sm80ELb0ELb1ELb1ELb0ELb0ELb0ELb1ELb0EEENS1_21CollectiveEpilogueFwdINS6_IJS8_SA_S9_EEENS6_IJNS7_ILi1EEESI_SI_EEESC_SE_Li256ELb0ELb1ELb0ELb0EEENS1_19SingleTileSchedulerILb0ELb0ELb1ELi128EEEEEEEEEvNT_6ParamsE,@"STO_CUDA_ENTRY STV_DEFAULT"
_ZN7cutlass13device_kernelIN5flash19enable_sm80_to_sm89INS1_16FlashAttnFwdSm80INS1_25CollectiveMainloopFwdSm80ILi8ELi1ELb0EN4cute5tupleIJNS5_1CILi128EEENS7_ILi64EEENS7_ILi192EEEEEELi192ENS_10bfloat16_tEfNS_4arch4Sm80ELb0ELb1ELb1ELb0ELb0ELb0ELb1ELb0EEENS1_21CollectiveEpilogueFwdINS6_IJS8_SA_S9_EEENS6_IJNS7_ILi1EEESI_SI_EEESC_SE_Li256ELb0ELb1ELb0ELb0EEENS1_19SingleTileSchedulerILb0ELb0ELb1ELi128EEEEEEEEEvNT_6ParamsE:
[----:B------:R-:W-:Y:S02]  /*0000*/  MOV R1, c[0x0][0x28] ;  /* 0x00000a0000017a02 */ /* 0x000fe40000000f00 */
[----:B------:R-:W1:Y:S02]  /*0010*/  S2R R0, SR_CTAID.Z ;  /* 0x0000000000007919 */ /* 0x000e640000002700 */
[----:B-1----:R-:W-:-:S13]  /*0020*/  ISETP.GE.AND P0, PT, R0, RZ, PT ;  /* 0x000000ff0000720c */ /* 0x002fda0003f06270 */
[----:B------:R-:W-:Y:S05]  /*0030*/  @!P0 EXIT ;  /* 0x000000000000894d */ /* 0x000fea0003800000 */
[----:B------:R-:W1:Y:S01]  /*0040*/  S2UR UR15, SR_CTAID.X ;  /* 0x00000000000f79c3 */ /* 0x000e620000002500 */
[----:B------:R-:W-:Y:S01]  /*0050*/  ULDC UR9, c[0x0][0x2c4] ;  /* 0x0000b10000097ab9 */ /* 0x000fe20000000800 */
[----:B------:R-:W2:Y:S01]  /*0060*/  S2R R88, SR_TID.X ;  /* 0x0000000000587919 */ /* 0x000ea20000002100 */
[----:B------:R-:W-:Y:S02]  /*0070*/  UISETP.NE.AND UP2, UPT, UR9, 0x1, UPT ;  /* 0x000000010900788c */ /* 0x000fe4000bf45270 */
[----:B------:R-:W-:Y:S02]  /*0080*/  ULDC.64 UR4, c[0x0][0x2c8] ;  /* 0x0000b20000047ab9 */ /* 0x000fe40000000a00 */
[----:B------:R-:W-:Y:S02]  /*0090*/  UMOV UR6, 0x1 ;  /* 0x0000000100067882 */ /* 0x000fe40000000000 */
[----:B------:R-:W-:Y:S02]  /*00a0*/  ULDC UR8, c[0x0][0x168] ;  /* 0x00005a0000087ab9 */ /* 0x000fe40000000800 */
[----:B------:R-:W-:-:S02]  /*00b0*/  UIADD3 UR8, UR6, -UR8, URZ ;  /* 0x8000000806087290 */ /* 0x000fc4000fffe03f */
[----:B-1----:R-:W-:-:S04]  /*00c0*/  USHF.L.U32 UR15, UR15, 0x7, URZ ;  /* 0x000000070f0f7899 */ /* 0x002fc8000800063f */
[----:B------:R-:W-:Y:S02]  /*00d0*/  @UP2 UIADD3 UR10, UR15, 0x7f, URZ ;  /* 0x0000007f0f0a2890 */ /* 0x000fe4000fffe03f */
[----:B------:R-:W-:Y:S02]  /*00e0*/  UIADD3 UR7, UR15, 0x7f, URZ ;  /* 0x0000007f0f077890 */ /* 0x000fe4000fffe03f */
[----:B------:R-:W-:-:S04]  /*00f0*/  UIMAD.WIDE.U32 UR10, UR10, UR4, URZ ;  /* 0x000000040a0a72a5 */ /* 0x000fc8000f8e003f */
[----:B------:R-:W-:-:S03]  /*0100*/  @UP2 USHF.R.U32.HI UR7, URZ, UR5, UR11 ;  /* 0x000000053f072299 */ /* 0x000fc6000801160b */
[----:B------:R-:W-:Y:S02]  /*0110*/  ULDC.64 UR4, c[0x0][0x328] ;  /* 0x0000ca0000047ab9 */ /* 0x000fe40000000a00 */
[----:B------:R-:W-:-:S03]  /*0120*/  UISETP.LE.AND UP1, UPT, UR6, UR5, UPT ;  /* 0x000000050600728c */ /* 0x000fc6000bf23270 */
[----:B------:R-:W-:Y:S02]  /*0130*/  ULDC UR5, c[0x0][0x1d0] ;  /* 0x0000740000057ab9 */ /* 0x000fe40000000800 */
[----:B------:R-:W-:Y:S01]  /*0140*/  UIADD3 UR5, UR7, UR5, UR8 ;  /* 0x0000000507057290 */ /* 0x000fe2000fffe008 */
[----:B------:R-:W-:-:S03]  /*0150*/  PLOP3.LUT P0, PT, PT, PT, UP1, 0x40, 0x0 ;  /* 0x000000000000781c */ /* 0x000fc60003f0e818 */
[----:B------:R-:W-:-:S10]  /*0160*/  UIADD3 UR7, UR5, UR4, URZ ;  /* 0x0000000405077290 */ /* 0x000fd4000fffe03f */
[----:B------:R-:W-:Y:S05]  /*0170*/  @P0 BRA `(.L_x_148) ;  /* 0x0000014000000947 */ /* 0x000fea0003800000 */
[----:B--2---:R-:W-:Y:S01]  /*0180*/  ISETP.LT.AND P0, PT, RZ, UR5, PT ;  /* 0x00000005ff007c0c */ /* 0x004fe2000bf01270 */
[----:B------:R-:W-:-:S12]  /*0190*/  UIADD3 UR8, UR5, -0x1, URZ ;  /* 0xffffffff05087890 */ /* 0x000fd8000fffe03f */
[----:B------:R-:W-:Y:S05]  /*01a0*/  @P0 BRA `(.L_x_149) ;  /* 0x0000008000000947 */ /* 0x000fea0003800000 */
[----:B------:R-:W-:Y:S02]  /*01b0*/  ULDC UR4, c[0x0][0x32c] ;  /* 0x0000cb0000047ab9 */ /* 0x000fe40000000800 */
[----:B------:R-:W-:Y:S02]  /*01c0*/  UISETP.NE.AND UP0, UPT, UR6, UR4, UPT ;  /* 0x000000040600728c */ /* 0x000fe4000bf05270 */
[----:B------:R-:W-:-:S03]  /*01d0*/  UIADD3 UR8, -UR5, URZ, URZ ;  /* 0x0000003f05087290 */ /* 0x000fc6000fffe13f */
[----:B------:R-:W-:Y:S02]  /*01e0*/  ULDC.64 UR4, c[0x0][0x330] ;  /* 0x0000cc0000047ab9 */ /* 0x000fe40000000a00 */
[----:B------:R-:W-:-:S04]  /*01f0*/  UIMAD.WIDE.U32 UR10, UR8, UR4, URZ ;  /* 0x00000004080a72a5 */ /* 0x000fc8000f8e003f */
[----:B------:R-:W-:-:S04]  /*0200*/  @UP0 USHF.R.U32.HI UR8, URZ, UR5, UR11 ;  /* 0x000000053f080299 */ /* 0x000fc8000801160b */
[----:B------:R-:W-:Y:S01]  /*0210*/  ULOP3.LUT UR8, URZ, UR8, URZ, 0x33, !UPT ;  /* 0x000000083f087292 */ /* 0x000fe2000f8e333f */
[----:B------:R-:W-:Y:S05]  /*0220*/  BRA `(.L_x_150) ;  /* 0x0000005000007947 */ /* 0x000fea0003800000 */
.L_x_149:
[----:B------:R-:W-:Y:S02]  /*0230*/  ULDC UR4, c[0x0][0x32c] ;  /* 0x0000cb0000047ab9 */ /* 0x000fe40000000800 */
[----:B------:R-:W-:-:S03]  /*0240*/  UISETP.NE.AND UP0, UPT, UR6, UR4, UPT ;  /* 0x000000040600728c */ /* 0x000fc6000bf05270 */
[----:B------:R-:W-:Y:S02]  /*0250*/  ULDC.64 UR4, c[0x0][0x330] ;  /* 0x0000cc0000047ab9 */ /* 0x000fe40000000a00 */
[----:B------:R-:W-:-:S06]  /*0260*/  UIMAD.WIDE.U32 UR10, UR8, UR4, URZ ;  /* 0x00000004080a72a5 */ /* 0x000fcc000f8e003f */
[----:B------:R-:W-:Y:S02]  /*0270*/  @UP0 USHF.R.U32.HI UR8, URZ, UR5, UR11 ;  /* 0x000000053f080299 */ /* 0x000fe4000801160b */
.L_x_150:
[----:B------:R-:W-:Y:S02]  /*0280*/  ULDC UR4, c[0x0][0x32c] ;  /* 0x0000cb0000047ab9 */ /* 0x000fe40000000800 */
[----:B------:R-:W-:-:S04]  /*0290*/  UIMAD UR4, UR8, UR4, UR4 ;  /* 0x00000004080472a4 */ /* 0x000fc8000f8e0204 */
[----:B------:R-:W-:-:S04]  /*02a0*/  UISETP.LT.AND UP0, UPT, UR7, UR4, UPT ;  /* 0x000000040700728c */ /* 0x000fc8000bf01270 */
[----:B------:R-:W-:-:S03]  /*02b0*/  USEL UR7, UR7, UR4, UP0 ;  /* 0x0000000407077287 */ /* 0x000fc60008000000 */
.L_x_148:
[----:B--2---:R-:W-:Y:S01]  /*02c0*/  ULDC.64 UR4, c[0x0][0x2c8] ;  /* 0x0000b20000047ab9 */ /* 0x004fe20000000a00 */
[----:B------:R-:W-:Y:S01]  /*02d0*/  PLOP3.LUT P0, PT, PT, PT, UP1, 0x40, 0x0 ;  /* 0x000000000000781c */ /* 0x000fe20003f0e818 */
[----:B------:R-:W-:Y:S02]  /*02e0*/  UIMAD.WIDE.U32 UR12, UR15, UR4, URZ ;  /* 0x000000040f0c72a5 */ /* 0x000fe4000f8e003f */
[----:B------:R-:W-:Y:S02]  /*02f0*/  UMOV UR8, 0x3f ;  /* 0x0000003f00087882 */ /* 0x000fe40000000000 */
[----:B------:R-:W-:Y:S02]  /*0300*/  ULDC UR4, c[0x0][0x1d0] ;  /* 0x0000740000047ab9 */ /* 0x000fe40000000800 */
[----:B------:R-:W-:Y:S02]  /*0310*/  UIADD3 UR7, UR7, 0x3f, URZ ;  /* 0x0000003f07077890 */ /* 0x000fe4000fffe03f */
[----:B------:R-:W-:-:S02]  /*0320*/  UIADD3 UR8, UR8, UR4, URZ ;  /* 0x0000000408087290 */ /* 0x000fc4000fffe03f */
[----:B------:R-:W-:Y:S02]  /*0330*/  UMOV UR10, UR15 ;  /* 0x0000000f000a7c82 */ /* 0x000fe40008000000 */
[----:B------:R-:W-:Y:S02]  /*0340*/  @UP2 USHF.R.U32.HI UR10, URZ, UR5, UR13 ;  /* 0x000000053f0a2299 */ /* 0x000fe4000801160d */
[----:B------:R-:W-:Y:S02]  /*0350*/  USHF.R.S32.HI UR12, URZ, 0x1f, UR7 ;  /* 0x0000001f3f0c7899 */ /* 0x000fe40008011407 */
[----:B------:R-:W-:Y:S02]  /*0360*/  USHF.R.S32.HI UR13, URZ, 0x1f, UR8 ;  /* 0x0000001f3f0d7899 */ /* 0x000fe40008011408 */
[----:B------:R-:W-:Y:S02]  /*0370*/  ULEA.HI UR12, UR12, UR7, URZ, 0x6 ;  /* 0x000000070c0c7291 */ /* 0x000fe4000f8f303f */
[----:B------:R-:W-:-:S02]  /*0380*/  ULEA.HI UR13, UR13, UR8, URZ, 0x6 ;  /* 0x000000080d0d7291 */ /* 0x000fc4000f8f303f */
[----:B------:R-:W-:Y:S02]  /*0390*/  ULDC UR11, c[0x0][0x168] ;  /* 0x00005a00000b7ab9 */ /* 0x000fe40000000800 */
[----:B------:R-:W-:Y:S02]  /*03a0*/  UIADD3 UR7, UR4, -UR11, URZ ;  /* 0x8000000b04077290 */ /* 0x000fe4000fffe03f */
[----:B------:R-:W-:Y:S02]  /*03b0*/  USHF.R.S32.HI UR12, URZ, 0x6, UR12 ;  /* 0x000000063f0c7899 */ /* 0x000fe4000801140c */
[----:B------:R-:W-:Y:S02]  /*03c0*/  USHF.R.S32.HI UR13, URZ, 0x6, UR13 ;  /* 0x000000063f0d7899 */ /* 0x000fe4000801140d */
[----:B------:R-:W-:Y:S02]  /*03d0*/  UIADD3 UR4, UR7, UR10, URZ ;  /* 0x0000000a07047290 */ /* 0x000fe4000fffe03f */
[----:B------:R-:W-:-:S02]  /*03e0*/  UISETP.LT.AND UP0, UPT, UR13, UR12, UPT ;  /* 0x0000000c0d00728c */ /* 0x000fc4000bf01270 */
[----:B------:R-:W-:Y:S02]  /*03f0*/  ULDC UR5, c[0x0][0x324] ;  /* 0x0000c90000057ab9 */ /* 0x000fe40000000800 */
[----:B------:R-:W-:Y:S02]  /*0400*/  UIADD3 UR8, UR4, -UR5, URZ ;  /* 0x8000000504087290 */ /* 0x000fe4000fffe03f */
[----:B------:R-:W-:Y:S01]  /*0410*/  USEL UR13, UR13, UR12, UP0 ;  /* 0x0000000c0d0d7287 */ /* 0x000fe20008000000 */
[----:B------:R-:W-:Y:S05]  /*0420*/  @P0 BRA `(.L_x_151) ;  /* 0x0000015000000947 */ /* 0x000fea0003800000 */
[----:B------:R-:W-:Y:S02]  /*0430*/  UMOV UR10, UR4 ;  /* 0x00000004000a7c82 */ /* 0x000fe40008000000 */
[----:B------:R-:W-:-:S06]  /*0440*/  UISETP.GT.AND UP0, UPT, UR10, -0x1, UPT ;  /* 0xffffffff0a00788c */ /* 0x000fcc000bf04270 */
[----:B------:R-:W-:-:S13]  /*0450*/  PLOP3.LUT P0, PT, PT, PT, UP0, 0x80, 0x0 ;  /* 0x000000000000781c */ /* 0x000fda0003f0f008 */
[----:B------:R-:W-:Y:S05]  /*0460*/  @P0 BRA `(.L_x_152) ;  /* 0x0000008000000947 */ /* 0x000fea0003800000 */
[----:B------:R-:W-:Y:S02]  /*0470*/  ULDC UR4, c[0x0][0x32c] ;  /* 0x0000cb0000047ab9 */ /* 0x000fe40000000800 */
[----:B------:R-:W-:Y:S02]  /*0480*/  UISETP.NE.AND UP0, UPT, UR4, 0x1, UPT ;  /* 0x000000010400788c */ /* 0x000fe4000bf05270 */
[----:B------:R-:W-:Y:S02]  /*0490*/  ULOP3.LUT UR10, URZ, UR10, URZ, 0x33, !UPT ;  /* 0x0000000a3f0a7292 */ /* 0x000fe4000f8e333f */
[----:B------:R-:W-:Y:S02]  /*04a0*/  ULDC.64 UR4, c[0x0][0x330] ;  /* 0x0000cc0000047ab9 */ /* 0x000fe40000000a00 */
[----:B------:R-:W-:-:S05]  /*04b0*/  UIMAD.WIDE.U32 UR16, UR10, UR4, URZ ;  /* 0x000000040a1072a5 */ /* 0x000fca000f8e003f */
[----:B------:R-:W-:-:S04]  /*04c0*/  @UP0 USHF.R.U32.HI UR10, URZ, UR5, UR17 ;  /* 0x000000053f0a0299 */ /* 0x000fc80008011611 */
[----:B------:R-:W-:Y:S01]  /*04d0*/  ULOP3.LUT UR10, URZ, UR10, URZ, 0x33, !UPT ;  /* 0x0000000a3f0a7292 */ /* 0x000fe2000f8e333f */
[----:B------:R-:W-:Y:S05]  /*04e0*/  BRA `(.L_x_153) ;  /* 0x0000005000007947 */ /* 0x000fea0003800000 */
.L_x_152:
[----:B------:R-:W-:Y:S02]  /*04f0*/  ULDC UR4, c[0x0][0x32c] ;  /* 0x0000cb0000047ab9 */ /* 0x000fe40000000800 */
[----:B------:R-:W-:-:S03]  /*0500*/  UISETP.NE.AND UP0, UPT, UR4, 0x1, UPT ;  /* 0x000000010400788c */ /* 0x000fc6000bf05270 */
[----:B------:R-:W-:Y:S02]  /*0510*/  ULDC.64 UR4, c[0x0][0x330] ;  /* 0x0000cc0000047ab9 */ /* 0x000fe40000000a00 */
[----:B------:R-:W-:-:S06]  /*0520*/  UIMAD.WIDE.U32 UR16, UR10, UR4, URZ ;  /* 0x000000040a1072a5 */ /* 0x000fcc000f8e003f */
[----:B------:R-:W-:Y:S02]  /*0530*/  @UP0 USHF.R.U32.HI UR10, URZ, UR5, UR17 ;  /* 0x000000053f0a0299 */ /* 0x000fe40008011611 */
.L_x_153:
[----:B------:R-:W-:Y:S02]  /*0540*/  ULDC UR4, c[0x0][0x32c] ;  /* 0x0000cb0000047ab9 */ /* 0x000fe40000000800 */
[----:B------:R-:W-:-:S04]  /*0550*/  UIMAD UR4, UR10, UR4, URZ ;  /* 0x000000040a0472a4 */ /* 0x000fc8000f8e023f */
[----:B------:R-:W-:-:S04]  /*0560*/  UISETP.LT.AND UP0, UPT, UR8, UR4, UPT ;  /* 0x000000040800728c */ /* 0x000fc8000bf01270 */
[----:B------:R-:W-:-:S04]  /*0570*/  USEL UR8, UR8, UR4, !UP0 ;  /* 0x0000000408087287 */ /* 0x000fc8000c000000 */
.L_x_151:
[----:B------:R-:W-:Y:S01]  /*0580*/  USHF.R.S32.HI UR4, URZ, 0x1f, UR8 ;  /* 0x0000001f3f047899 */ /* 0x000fe20008011408 */
[----:B------:R-:W-:Y:S01]  /*0590*/  PLOP3.LUT P2, PT, PT, PT, PT, 0x80, 0x0 ;  /* 0x000000000000781c */ /* 0x000fe20003f4f070 */
[----:B------:R-:W-:Y:S01]  /*05a0*/  ULDC.64 UR16, c[0x0][0x118] ;  /* 0x0000460000107ab9 */ /* 0x000fe20000000a00 */
[----:B------:R-:W-:Y:S01]  /*05b0*/  CS2R R98, SRZ ;  /* 0x0000000000627805 */ /* 0x000fe2000001ff00 */
[----:B------:R-:W-:Y:S01]  /*05c0*/  ULEA.HI UR8, UR4, UR8, URZ, 0x6 ;  /* 0x0000000804087291 */ /* 0x000fe2000f8f303f */
[----:B------:R-:W-:Y:S01]  /*05d0*/  IMAD.MOV.U32 R5, RZ, RZ, RZ ;  /* 0x000000ffff057224 */ /* 0x000fe200078e00ff */
[----:B------:R-:W-:Y:S01]  /*05e0*/  CS2R R94, SRZ ;  /* 0x00000000005e7805 */ /* 0x000fe2000001ff00 */
[----:B------:R-:W-:Y:S01]  /*05f0*/  IMAD.MOV.U32 R96, RZ, RZ, RZ ;  /* 0x000000ffff607224 */ /* 0x000fe200078e00ff */
[----:B------:R-:W-:Y:S01]  /*0600*/  USHF.R.S32.HI UR8, URZ, 0x6, UR8 ;  /* 0x000000063f087899 */ /* 0x000fe20008011408 */
[----:B------:R-:W-:Y:S01]  /*0610*/  CS2R R92, SRZ ;  /* 0x00000000005c7805 */ /* 0x000fe2000001ff00 */
[----:B------:R-:W-:Y:S01]  /*0620*/  CS2R R90, SRZ ;  /* 0x00000000005a7805 */ /* 0x000fe2000001ff00 */
[----:B------:R-:W-:Y:S01]  /*0630*/  MOV R89, RZ ;  /* 0x000000ff00597202 */ /* 0x000fe20000000f00 */
[----:B------:R-:W-:Y:S01]  /*0640*/  UISETP.LT.AND UP0, UPT, URZ, UR8, UPT ;  /* 0x000000083f00728c */ /* 0x000fe2000bf01270 */
[----:B------:R-:W-:Y:S01]  /*0650*/  CS2R R6, SRZ ;  /* 0x0000000000067805 */ /* 0x000fe2000001ff00 */
[----:B------:R-:W-:Y:S01]  /*0660*/  CS2R R86, SRZ ;  /* 0x0000000000567805 */ /* 0x000fe2000001ff00 */
[----:B------:R-:W-:Y:S01]  /*0670*/  CS2R R84, SRZ ;  /* 0x0000000000547805 */ /* 0x000fe2000001ff00 */
[----:B------:R-:W-:Y:S01]  /*0680*/  USEL UR8, URZ, UR8, !UP0 ;  /* 0x000000083f087287 */ /* 0x000fe2000c000000 */
[----:B------:R-:W-:Y:S01]  /*0690*/  CS2R R82, SRZ ;  /* 0x0000000000527805 */ /* 0x000fe2000001ff00 */
[----:B------:R-:W-:Y:S01]  /*06a0*/  CS2R R80, SRZ ;  /* 0x0000000000507805 */ /* 0x000fe2000001ff00 */
[----:B------:R-:W-:Y:S01]  /*06b0*/  CS2R R78, SRZ ;  /* 0x00000000004e7805 */ /* 0x000fe2000001ff00 */
[----:B------:R-:W-:Y:S01]  /*06c0*/  UISETP.GT.AND UP0, UPT, UR13, UR8, UPT ;  /* 0x000000080d00728c */ /* 0x000fe2000bf04270 */
[----:B------:R-:W-:Y:S01]  /*06d0*/  CS2R R76, SRZ ;  /* 0x00000000004c7805 */ /* 0x000fe2000001ff00 */
[----:B------:R-:W-:Y:S01]  /*06e0*/  CS2R R74, SRZ ;  /* 0x00000000004a7805 */ /* 0x000fe2000001ff00 */
[----:B------:R-:W-:Y:S01]  /*06f0*/  CS2R R72, SRZ ;  /* 0x0000000000487805 */ /* 0x000fe2000001ff00 */
[----:B------:R-:W-:Y:S01]  /*0700*/  CS2R R70, SRZ ;  /* 0x0000000000467805 */ /* 0x000fe2000001ff00 */
[----:B------:R-:W-:Y:S01]  /*0710*/  CS2R R68, SRZ ;  /* 0x0000000000447805 */ /* 0x000fe2000001ff00 */
[----:B------:R-:W-:Y:S01]  /*0720*/  PLOP3.LUT P0, PT, PT, PT, UP0, 0x80, 0x0 ;  /* 0x000000000000781c */ /* 0x000fe20003f0f008 */
        /* <DEDUP_REMOVED lines=34> */
[----:B------:R-:W-:Y:S01]  /*0950*/  ISETP.NE.U32.AND P3, PT, RZ, c[0x0][0x340], PT ;  /* 0x0000d000ff007a0c */ /* 0x000fe20003f65070 */
[----:B------:R-:W1:Y:S01]  /*0960*/  S2R R4, SR_CTAID.Y ;  /* 0x0000000000047919 */ /* 0x000e620000002600 */
[----:B------:R-:W-:-:S02]  /*0970*/  SHF.R.S32.HI R91, RZ, 0x1f, R88 ;  /* 0x0000001fff5b7819 */ /* 0x000fc40000011458 */
[----:B------:R-:W-:Y:S02]  /*0980*/  PLOP3.LUT P1, PT, PT, PT, UP2, 0x80, 0x0 ;  /* 0x000000000000781c */ /* 0x000fe40003f2f028 */
[----:B------:R-:W-:Y:S02]  /*0990*/  PLOP3.LUT P0, PT, PT, PT, UP2, 0x80, 0x0 ;  /* 0x000000000000781c */ /* 0x000fe40003f0f028 */
[----:B------:R-:W-:Y:S01]  /*09a0*/  SHF.R.S32.HI R5, RZ, 0x1f, R0 ;  /* 0x0000001fff057819 */ /* 0x000fe20000011400 */
[----:B------:R-:W-:Y:S01]  /*09b0*/  ULDC UR4, c[0x0][0x168] ;  /* 0x00005a0000047ab9 */ /* 0x000fe20000000800 */
[----:B------:R-:W-:Y:S01]  /*09c0*/  ISETP.NE.AND.EX P3, PT, RZ, c[0x0][0x344], PT, P3 ;  /* 0x0000d100ff007a0c */ /* 0x000fe20003f65330 */
[----:B------:R-:W-:Y:S02]  /*09d0*/  UIADD3 UR18, UR13, -0x1, URZ ;  /* 0xffffffff0d127890 */ /* 0x000fe4000fffe03f */
[----:B------:R-:W-:-:S10]  /*09e0*/  ULDC.64 UR10, c[0x0][0x1e0] ;  /* 0x00007800000a7ab9 */ /* 0x000fd40000000a00 */
[----:B------:R-:W-:-:S04]  /*09f0*/  @P3 IMAD.MOV.U32 R3, RZ, RZ, 0x4 ;  /* 0x00000004ff033424 */ /* 0x000fc800078e00ff */
[----:B------:R-:W-:-:S06]  /*0a00*/  @P3 IMAD.WIDE R208, R0, R3, c[0x0][0x340] ;  /* 0x0000d00000d03625 */ /* 0x000fcc00078e0203 */
[----:B------:R-:W2:Y:S01]  /*0a10*/  @P3 LDG.E R208, [R208.64] ;  /* 0x00000010d0d03981 */ /* 0x000ea2000c1e1900 */
[-C--:B------:R-:W-:Y:S01]  /*0a20*/  LEA.HI R9, R91, R88.reuse, RZ, 0x3 ;  /* 0x000000585b097211 */ /* 0x080fe200078f18ff */
[----:B-1----:R-:W-:Y:S01]  /*0a30*/  IMAD.WIDE.U32 R12, R4, c[0x0][0x1b8], RZ ;  /* 0x00006e00040c7a25 */ /* 0x002fe200078e00ff */
[----:B------:R-:W-:Y:S01]  /*0a40*/  SHF.R.S32.HI R7, RZ, 0x1f, R4 ;  /* 0x0000001fff077819 */ /* 0x000fe20000011404 */
[----:B------:R-:W-:Y:S01]  /*0a50*/  UIMAD UR4, UR9, UR4, URZ ;  /* 0x00000004090472a4 */ /* 0x000fe2000f8e023f */
[----:B------:R-:W-:Y:S01]  /*0a60*/  LOP3.LUT R3, R9, 0xfffffff8, RZ, 0xc0, !PT ;  /* 0xfffffff809037812 */ /* 0x000fe200078ec0ff */
[----:B------:R-:W-:Y:S01]  /*0a70*/  USHF.L.U32 UR14, UR18, 0x6, URZ ;  /* 0x00000006120e7899 */ /* 0x000fe2000800063f */
[----:B------:R-:W-:Y:S01]  /*0a80*/  SHF.R.S32.HI R9, RZ, 0x3, R9 ;  /* 0x00000003ff097819 */ /* 0x000fe20000011409 */
[----:B------:R-:W-:Y:S01]  /*0a90*/  IMAD R11, R7, c[0x0][0x1b8], RZ ;  /* 0x00006e00070b7a24 */ /* 0x000fe200078e02ff */
[----:B------:R-:W-:Y:S01]  /*0aa0*/  UMOV UR9, 0x6 ;  /* 0x0000000600097882 */ /* 0x000fe20000000000 */
[----:B------:R-:W-:Y:S01]  /*0ab0*/  IMAD.IADD R3, R88, 0x1, -R3 ;  /* 0x0000000158037824 */ /* 0x000fe200078e0a03 */
[----:B------:R-:W-:Y:S01]  /*0ac0*/  USHF.L.U32 UR20, UR10, 0x6, URZ ;  /* 0x000000060a147899 */ /* 0x000fe2000800063f */
[----:B------:R-:W-:Y:S01]  /*0ad0*/  IMAD R11, R4, c[0x0][0x1bc], R11 ;  /* 0x00006f00040b7a24 */ /* 0x000fe200078e020b */
[----:B------:R-:W-:Y:S01]  /*0ae0*/  USHF.L.U64.HI UR19, UR10, UR9, UR11 ;  /* 0x000000090a137299 */ /* 0x000fe2000801020b */
[----:B------:R-:W-:Y:S01]  /*0af0*/  IMAD R2, R3, 0x20, R9 ;  /* 0x0000002003027824 */ /* 0x000fe200078e0209 */
[----:B------:R-:W-:Y:S01]  /*0b00*/  USHF.R.S32.HI UR21, URZ, 0x1f, UR18 ;  /* 0x0000001f3f157899 */ /* 0x000fe20008011412 */
[----:B------:R-:W-:Y:S01]  /*0b10*/  IMAD.IADD R13, R13, 0x1, R11 ;  /* 0x000000010d0d7824 */ /* 0x000fe200078e020b */
[----:B------:R-:W-:Y:S01]  /*0b20*/  USHF.L.U32 UR12, UR10, 0x5, URZ ;  /* 0x000000050a0c7899 */ /* 0x000fe2000800063f */
[----:B------:R-:W-:Y:S01]  /*0b30*/  IMAD R11, R5, c[0x0][0x1c0], RZ ;  /* 0x00007000050b7a24 */ /* 0x000fe200078e02ff */
[----:B------:R-:W-:Y:S01]  /*0b40*/  IADD3 R2, R2, UR15, RZ ;  /* 0x0000000f02027c10 */ /* 0x000fe2000fffe0ff */
[----:B------:R-:W-:Y:S01]  /*0b50*/  IMAD.WIDE.U32 R12, R0, c[0x0][0x1c0], R12 ;  /* 0x00007000000c7a25 */ /* 0x000fe200078e000c */
[----:B------:R-:W-:Y:S01]  /*0b60*/  UMOV UR5, 0x5 ;  /* 0x0000000500057882 */ /* 0x000fe20000000000 */
[----:B------:R-:W-:Y:S01]  /*0b70*/  LEA.HI R89, R91, R88, RZ, 0x5 ;  /* 0x000000585b597211 */ /* 0x000fe200078f28ff */
[----:B------:R-:W-:Y:S01]  /*0b80*/  USHF.L.U64.HI UR11, UR10, UR5, UR11 ;  /* 0x000000050a0b7299 */ /* 0x000fe2000801020b */
[----:B------:R-:W-:Y:S01]  /*0b90*/  @P1 IMAD.HI.U32 R6, R2, c[0x0][0x2c8], RZ ;  /* 0x0000b20002061a27 */ /* 0x000fe200078e00ff */
[----:B------:R-:W-:-:S03]  /*0ba0*/  UISETP.GT.AND UP0, UPT, UR18, UR8, UPT ;  /* 0x000000081200728c */ /* 0x000fc6000bf04270 */
[----:B------:R-:W-:Y:S01]  /*0bb0*/  IMAD.MOV.U32 R10, RZ, RZ, R2 ;  /* 0x000000ffff0a7224 */ /* 0x000fe200078e0002 */
[----:B------:R-:W-:Y:S01]  /*0bc0*/  @P0 SHF.R.U32.HI R10, RZ, c[0x0][0x2cc], R6 ;  /* 0x0000b300ff0a0a19 */ /* 0x000fe20000011606 */
[----:B------:R-:W-:Y:S02]  /*0bd0*/  IMAD R6, R0, c[0x0][0x1c4], R11 ;  /* 0x0000710000067a24 */ /* 0x000fe400078e020b */
[----:B------:R-:W-:Y:S01]  /*0be0*/  IMAD.MOV.U32 R14, RZ, RZ, R12 ;  /* 0x000000ffff0e7224 */ /* 0x000fe200078e000c */
[--C-:B------:R-:W-:Y:S01]  /*0bf0*/  SHF.R.S32.HI R8, RZ, 0x1f, R10.reuse ;  /* 0x0000001fff087819 */ /* 0x100fe2000001140a */
[----:B------:R-:W-:Y:S02]  /*0c00*/  IMAD.MOV R11, RZ, RZ, -R10 ;  /* 0x000000ffff0b7224 */ /* 0x000fe400078e0a0a */
[----:B------:R-:W-:Y:S01]  /*0c10*/  IMAD.IADD R15, R13, 0x1, R6 ;  /* 0x000000010d0f7824 */ /* 0x000fe200078e0206 */
[----:B------:R-:W-:Y:S01]  /*0c20*/  IADD3 R6, R9, UR15, RZ ;  /* 0x0000000f09067c10 */ /* 0x000fe2000fffe0ff */
[----:B------:R-:W-:-:S02]  /*0c30*/  IMAD R11, R11, c[0x0][0x2c4], R2 ;  /* 0x0000b1000b0b7a24 */ /* 0x000fc400078e0202 */
[----:B------:R-:W-:Y:S01]  /*0c40*/  IMAD R13, R8, c[0x0][0x1b0], RZ ;  /* 0x00006c00080d7a24 */ /* 0x000fe200078e02ff */
[----:B------:R-:W-:Y:S01]  /*0c50*/  LEA.HI R8, R91, R88, RZ, 0x6 ;  /* 0x000000585b087211 */ /* 0x000fe200078f30ff */
[----:B------:R-:W-:Y:S01]  /*0c60*/  IMAD.WIDE.U32 R14, R10, c[0x0][0x1b0], R14 ;  /* 0x00006c000a0e7a25 */ /* 0x000fe200078e000e */
[----:B------:R-:W-:Y:S02]  /*0c70*/  SHF.R.S32.HI R2, RZ, 0x1f, R11 ;  /* 0x0000001fff027819 */ /* 0x000fe4000001140b */
[----:B------:R-:W-:Y:S01]  /*0c80*/  IADD3 R16, R6, 0x40, RZ ;  /* 0x0000004006107810 */ /* 0x000fe20007ffe0ff */
[----:B------:R-:W-:Y:S02]  /*0c90*/  IMAD R13, R10, c[0x0][0x1b4], R13 ;  /* 0x00006d000a0d7a24 */ /* 0x000fe400078e020d */
[----:B------:R-:W-:Y:S02]  /*0ca0*/  IMAD R2, R2, c[0x0][0x1a8], RZ ;  /* 0x00006a0002027a24 */ /* 0x000fe400078e02ff */
[----:B------:R-:W-:-:S02]  /*0cb0*/  IMAD.IADD R15, R15, 0x1, R13 ;  /* 0x000000010f0f7824 */ /* 0x000fc400078e020d */
[C---:B------:R-:W-:Y:S02]  /*0cc0*/  IMAD R2, R11.reuse, c[0x0][0x1ac], R2 ;  /* 0x00006b000b027a24 */ /* 0x040fe400078e0202 */
[----:B------:R-:W-:-:S04]  /*0cd0*/  IMAD.WIDE.U32 R12, R11, c[0x0][0x1a8], R14 ;  /* 0x00006a000b0c7a25 */ /* 0x000fc800078e000e */
[----:B------:R-:W-:Y:S02]  /*0ce0*/  IMAD.SHL.U32 R207, R9, 0x40, RZ ;  /* 0x0000004009cf7824 */ /* 0x000fe400078e00ff */
[----:B------:R-:W-:Y:S01]  /*0cf0*/  IMAD.IADD R11, R13, 0x1, R2 ;  /* 0x000000010d0b7824 */ /* 0x000fe200078e0202 */
[----:B------:R-:W-:Y:S01]  /*0d00*/  LEA R13, P0, R12, c[0x0][0x160], 0x1 ;  /* 0x000058000c0d7a11 */ /* 0x000fe200078008ff */
[----:B------:R-:W-:Y:S01]  /*0d10*/  IMAD.SHL.U32 R10, R3, 0x8, RZ ;  /* 0x00000008030a7824 */ /* 0x000fe200078e00ff */
[----:B------:R-:W-:Y:S01]  /*0d20*/  LOP3.LUT R207, R207, 0x1c0, RZ, 0xc0, !PT ;  /* 0x000001c0cfcf7812 */ /* 0x000fe200078ec0ff */
[----:B------:R-:W-:Y:S01]  /*0d30*/  IMAD.SHL.U32 R8, R8, 0x8, RZ ;  /* 0x0000000808087824 */ /* 0x000fe200078e00ff */
[----:B------:R-:W-:Y:S01]  /*0d40*/  LEA.HI.X R12, R12, c[0x0][0x164], R11, 0x1, P0 ;  /* 0x000059000c0c7a11 */ /* 0x000fe200000f0c0b */
[----:B------:R-:W-:Y:S01]  /*0d50*/  SHFL.IDX PT, R20, R13, RZ, 0x181f ;  /* 0x00181fff0d147589 */ /* 0x000fe200000e0000 */
[----:B------:R-:W-:Y:S01]  /*0d60*/  LOP3.LUT R2, R207, 0x38, R10, 0xf8, !PT ;  /* 0x00000038cf027812 */ /* 0x000fe200078ef80a */
[----:B------:R-:W-:Y:S01]  /*0d70*/  IMAD.MOV.U32 R44, RZ, RZ, 0x40 ;  /* 0x00000040ff2c7424 */ /* 0x000fe200078e00ff */
[----:B------:R-:W-:Y:S01]  /*0d80*/  SHF.R.U32.HI R207, RZ, 0x3, R207 ;  /* 0x00000003ffcf7819 */ /* 0x000fe200000116cf */
[----:B------:R-:W1:Y:S01]  /*0d90*/  SHFL.IDX PT, R21, R12, RZ, 0x181f ;  /* 0x00181fff0c157589 */ /* 0x000e6200000e0000 */
[----:B------:R-:W-:-:S02]  /*0da0*/  ISETP.GE.AND P0, PT, R6, UR4, PT ;  /* 0x0000000406007c0c */ /* 0x000fc4000bf06270 */
[----:B------:R-:W-:Y:S01]  /*0db0*/  LOP3.LUT R207, R2, R207, RZ, 0x3c, !PT ;  /* 0x000000cf02cf7212 */ /* 0x000fe200078e3cff */
[----:B------:R-:W3:Y:S01]  /*0dc0*/  SHFL.IDX PT, R18, R13, 0x1, 0x181f ;  /* 0x00381f000d127f89 */ /* 0x000ee200000e0000 */
[----:B------:R-:W-:Y:S02]  /*0dd0*/  IADD3 R2, R6, 0x20, RZ ;  /* 0x0000002006027810 */ /* 0x000fe40007ffe0ff */
[----:B------:R-:W-:Y:S01]  /*0de0*/  LOP3.LUT R207, R207, 0xfffffe00, R8, 0xf8, !PT ;  /* 0xfffffe00cfcf7812 */ /* 0x000fe200078ef808 */
[----:B------:R-:W4:Y:S01]  /*0df0*/  SHFL.IDX PT, R19, R12, 0x1, 0x181f ;  /* 0x00381f000c137f89 */ /* 0x000f2200000e0000 */
[----:B------:R-:W-:Y:S02]  /*0e00*/  IADD3 R8, R10, 0x40, RZ ;  /* 0x000000400a087810 */ /* 0x000fe40007ffe0ff */
[----:B------:R-:W-:Y:S01]  /*0e10*/  ISETP.GE.AND P5, PT, R2, UR4, PT ;  /* 0x0000000402007c0c */ /* 0x000fe2000bfa6270 */
[----:B------:R-:W-:Y:S01]  /*0e20*/  IMAD.SHL.U32 R207, R207, 0x2, RZ ;  /* 0x00000002cfcf7824 */ /* 0x000fe200078e00ff */
[----:B------:R-:W-:-:S02]  /*0e30*/  IADD3 R2, R10, 0x80, RZ ;  /* 0x000000800a027810 */ /* 0x000fc40007ffe0ff */
[----:B------:R-:W-:Y:S02]  /*0e40*/  @!P0 SHF.R.S32.HI R15, RZ, 0x1f, R8 ;  /* 0x0000001fff0f8819 */ /* 0x000fe40000011408 */
[----:B------:R-:W-:Y:S02]  /*0e50*/  @!P0 SHF.R.S32.HI R17, RZ, 0x1f, R2 ;  /* 0x0000001fff118819 */ /* 0x000fe40000011402 */
[----:B------:R-:W-:Y:S02]  /*0e60*/  @!P0 LEA.HI R15, R15, R8, RZ, 0x3 ;  /* 0x000000080f0f8211 */ /* 0x000fe400078f18ff */
[----:B------:R-:W-:Y:S02]  /*0e70*/  @!P0 LEA.HI R14, R17, R2, RZ, 0x3 ;  /* 0x00000002110e8211 */ /* 0x000fe400078f18ff */
[----:B------:R-:W-:Y:S02]  /*0e80*/  @!P0 LOP3.LUT R15, R15, 0xfffffff8, RZ, 0xc0, !PT ;  /* 0xfffffff80f0f8812 */ /* 0x000fe400078ec0ff */
[----:B------:R-:W-:-:S02]  /*0e90*/  @!P0 LOP3.LUT R14, R14, 0xfffffff8, RZ, 0xc0, !PT ;  /* 0xfffffff80e0e8812 */ /* 0x000fc400078ec0ff */
[----:B------:R-:W-:Y:S01]  /*0ea0*/  ISETP.GE.AND P2, PT, R10, c[0x0][0x198], PT ;  /* 0x000066000a007a0c */ /* 0x000fe20003f46270 */
[--C-:B-1----:R-:W-:Y:S01]  /*0eb0*/  @!P0 IMAD.WIDE R26, R15, 0x2, R20.reuse ;  /* 0x000000020f1a8825 */ /* 0x102fe200078e0214 */
[----:B------:R-:W-:Y:S02]  /*0ec0*/  ISETP.GE.AND P1, PT, R8, c[0x0][0x198], PT ;  /* 0x0000660008007a0c */ /* 0x000fe40003f26270 */
[----:B------:R-:W-:Y:S01]  /*0ed0*/  ISETP.GE.AND P4, PT, R2, c[0x0][0x198], PT ;  /* 0x0000660002007a0c */ /* 0x000fe20003f86270 */
[----:B------:R-:W-:Y:S01]  /*0ee0*/  @!P0 IMAD.WIDE R28, R14, 0x2, R20 ;  /* 0x000000020e1c8825 */ /* 0x000fe200078e0214 */
[----:B------:R-:W-:Y:S02]  /*0ef0*/  @!P5 SHF.R.S32.HI R15, RZ, 0x1f, R8 ;  /* 0x0000001fff0fd819 */ /* 0x000fe40000011408 */
[----:B------:R-:W-:Y:S02]  /*0f00*/  @!P5 SHF.R.S32.HI R17, RZ, 0x1f, R2 ;  /* 0x0000001fff11d819 */ /* 0x000fe40000011402 */
[----:B------:R-:W-:-:S02]  /*0f10*/  SHF.R.S32.HI R11, RZ, 0x1f, R10 ;  /* 0x0000001fff0b7819 */ /* 0x000fc4000001140a */
[C---:B------:R-:W-:Y:S02]  /*0f20*/  @!P0 LEA R22, P6, R10.reuse, R20, 0x1 ;  /* 0x000000140a168211 */ /* 0x040fe400078c08ff */
[----:B------:R-:W-:Y:S01]  /*0f30*/  SHFL.IDX PT, R20, R13, 0x2, 0x181f ;  /* 0x00581f000d147f89 */ /* 0x000fe200000e0000 */
[----:B------:R-:W-:Y:S02]  /*0f40*/  @!P5 LEA.HI R15, R15, R8, RZ, 0x3 ;  /* 0x000000080f0fd211 */ /* 0x000fe400078f18ff */
[----:B------:R-:W-:Y:S02]  /*0f50*/  @!P5 LEA.HI R14, R17, R2, RZ, 0x3 ;  /* 0x00000002110ed211 */ /* 0x000fe400078f18ff */
[----:B------:R-:W-:Y:S02]  /*0f60*/  @!P0 LEA.HI.X R23, R10, R21, R11, 0x1, P6 ;  /* 0x000000150a178211 */ /* 0x000fe400030f0c0b */
[----:B------:R-:W-:Y:S01]  /*0f70*/  ISETP.GE.AND P6, PT, R16, UR4, PT ;  /* 0x0000000410007c0c */ /* 0x000fe2000bfc6270 */
[----:B------:R-:W1:Y:S01]  /*0f80*/  SHFL.IDX PT, R21, R12, 0x2, 0x181f ;  /* 0x00581f000c157f89 */ /* 0x000e6200000e0000 */
[----:B------:R-:W-:-:S02]  /*0f90*/  @!P5 LOP3.LUT R15, R15, 0xfffffff8, RZ, 0xc0, !PT ;  /* 0xfffffff80f0fd812 */ /* 0x000fc400078ec0ff */
[----:B------:R-:W-:Y:S01]  /*0fa0*/  @!P5 LOP3.LUT R17, R14, 0xfffffff8, RZ, 0xc0, !PT ;  /* 0xfffffff80e11d812 */ /* 0x000fe200078ec0ff */
[----:B------:R5:W-:Y:S01]  /*0fb0*/  @!P0 LDGSTS.E.BYPASS.LTC128B.128 [R207+0xc100], [R22.64], !P2 ;  /* 0x0c10000016cf8fae */ /* 0x000be2000d101d50 */
[----:B------:R-:W-:-:S03]  /*0fc0*/  IADD3 R6, R6, 0x60, RZ ;  /* 0x0000006006067810 */ /* 0x000fc60007ffe0ff */
[----:B------:R1:W1:Y:S04]  /*0fd0*/  SHFL.IDX PT, R14, R13, 0x3, 0x181f ;  /* 0x00781f000d0e7f89 */ /* 0x00026800000e0000 */
[----:B------:R1:W-:Y:S04]  /*0fe0*/  @!P0 LDGSTS.E.BYPASS.LTC128B.128 [R207+0x10100], [R26.64], !P1 ;  /* 0x101000001acf8fae */ /* 0x0003e8000c901d50 */
[----:B------:R2:W-:Y:S01]  /*0ff0*/  @!P0 LDGSTS.E.BYPASS.LTC128B.128 [R207+0x14100], [R28.64], !P4 ;  /* 0x141000001ccf8fae */ /* 0x0005e2000e101d50 */
[----:B---3--:R-:W-:-:S04]  /*1000*/  @!P5 LEA R24, P0, R10, R18, 0x1 ;  /* 0x000000120a18d211 */ /* 0x008fc800078008ff */
[----:B----4-:R-:W-:Y:S02]  /*1010*/  @!P5 LEA.HI.X R25, R10, R19, R11, 0x1, P0 ;  /* 0x000000130a19d211 */ /* 0x010fe400000f0c0b */
[----:B------:R-:W-:Y:S01]  /*1020*/  ISETP.GE.AND P0, PT, R6, UR4, PT ;  /* 0x0000000406007c0c */ /* 0x000fe2000bf06270 */
[----:B------:R-:W-:Y:S02]  /*1030*/  UIMAD UR4, UR19, UR18, URZ ;  /* 0x00000012130472a4 */ /* 0x000fe4000f8e023f */
[----:B------:R3:W-:Y:S02]  /*1040*/  @!P5 LDGSTS.E.BYPASS.LTC128B.128 [R207+0xd100], [R24.64], !P2 ;  /* 0x0d10000018cfdfae */ /* 0x0007e4000d101d50 */
[----:B------:R-:W-:Y:S01]  /*1050*/  UIMAD UR4, UR21, UR20, UR4 ;  /* 0x00000014150472a4 */ /* 0x000fe2000f8e0204 */
[--C-:B-----5:R-:W-:Y:S02]  /*1060*/  @!P5 IMAD.WIDE R22, R15, 0x2, R18.reuse ;  /* 0x000000020f16d825 */ /* 0x120fe400078e0212 */
[----:B------:R4:W5:Y:S04]  /*1070*/  SHFL.IDX PT, R15, R12, 0x3, 0x181f ;  /* 0x00781f000c0f7f89 */ /* 0x00096800000e0000 */
[----:B------:R5:W-:Y:S01]  /*1080*/  @!P5 LDGSTS.E.BYPASS.LTC128B.128 [R207+0x11100], [R22.64], !P1 ;  /* 0x1110000016cfdfae */ /* 0x000be2000c901d50 */
[----:B-1----:R-:W-:Y:S01]  /*1090*/  @!P5 IMAD.WIDE R26, R17, 0x2, R18 ;  /* 0x00000002111ad825 */ /* 0x002fe200078e0212 */
[----:B------:R-:W-:-:S02]  /*10a0*/  @!P6 SHF.R.S32.HI R19, RZ, 0x1f, R8 ;  /* 0x0000001fff13e819 */ /* 0x000fc40000011408 */
[----:B------:R-:W-:Y:S02]  /*10b0*/  @!P6 SHF.R.S32.HI R17, RZ, 0x1f, R2 ;  /* 0x0000001fff11e819 */ /* 0x000fe40000011402 */
[----:B------:R-:W-:Y:S01]  /*10c0*/  @!P6 LEA.HI R19, R19, R8, RZ, 0x3 ;  /* 0x000000081313e211 */ /* 0x000fe200078f18ff */
[----:B------:R1:W-:Y:S01]  /*10d0*/  @!P5 LDGSTS.E.BYPASS.LTC128B.128 [R207+0x15100], [R26.64], !P4 ;  /* 0x151000001acfdfae */ /* 0x0003e2000e101d50 */
[----:B------:R-:W-:Y:S02]  /*10e0*/  @!P6 LEA.HI R6, R17, R2, RZ, 0x3 ;  /* 0x000000021106e211 */ /* 0x000fe400078f18ff */
[----:B------:R-:W-:Y:S02]  /*10f0*/  @!P6 LOP3.LUT R19, R19, 0xfffffff8, RZ, 0xc0, !PT ;  /* 0xfffffff81313e812 */ /* 0x000fe400078ec0ff */
[----:B------:R-:W-:Y:S02]  /*1100*/  LEA.HI R17, R91, R88, RZ, 0x4 ;  /* 0x000000585b117211 */ /* 0x000fe400078f20ff */
[----:B------:R-:W-:Y:S01]  /*1110*/  @!P6 LOP3.LUT R13, R6, 0xfffffff8, RZ, 0xc0, !PT ;  /* 0xfffffff8060de812 */ /* 0x000fe200078ec0ff */
[----:B------:R-:W-:Y:S01]  /*1120*/  IMAD.U32 R6, RZ, RZ, UR14 ;  /* 0x0000000eff067e24 */ /* 0x000fe2000f8e00ff */
[----:B------:R-:W-:Y:S01]  /*1130*/  SHF.R.S32.HI R16, RZ, 0x4, R17 ;  /* 0x00000004ff107819 */ /* 0x000fe20000011411 */
[----:B---3--:R-:W-:-:S03]  /*1140*/  @!P6 IMAD.WIDE R24, R19, 0x2, R20 ;  /* 0x000000021318e825 */ /* 0x008fc600078e0214 */
[----:B------:R-:W-:Y:S02]  /*1150*/  LEA.HI R205, R17, R16, RZ, 0x1 ;  /* 0x0000001011cd7211 */ /* 0x000fe400078f08ff */
[----:B----4-:R-:W-:Y:S02]  /*1160*/  IADD3 R12, -R6, c[0x0][0x1d0], -R9 ;  /* 0x00007400060c7a10 */ /* 0x010fe40007ffe909 */
[----:B------:R-:W-:Y:S02]  /*1170*/  LOP3.LUT R205, R205, 0xfffffffe, RZ, 0xc0, !PT ;  /* 0xfffffffecdcd7812 */ /* 0x000fe400078ec0ff */
[----:B-----5:R-:W-:-:S03]  /*1180*/  @!P6 LEA R22, P5, R10, R20, 0x1 ;  /* 0x000000140a16e211 */ /* 0x020fc600078a08ff */
[----:B------:R-:W-:Y:S01]  /*1190*/  IMAD.IADD R205, R16, 0x1, -R205 ;  /* 0x0000000110cd7824 */ /* 0x000fe200078e0acd */
[C---:B------:R-:W-:Y:S01]  /*11a0*/  @!P6 LEA.HI.X R23, R10.reuse, R21, R11, 0x1, P5 ;  /* 0x000000150a17e211 */ /* 0x040fe200028f0c0b */
[----:B------:R-:W-:Y:S01]  /*11b0*/  @!P6 IMAD.WIDE R20, R13, 0x2, R20 ;  /* 0x000000020d14e825 */ /* 0x000fe200078e0214 */
[C---:B------:R-:W-:Y:S02]  /*11c0*/  @!P0 LEA R18, P5, R10.reuse, R14, 0x1 ;  /* 0x0000000e0a128211 */ /* 0x040fe400078a08ff */
[----:B------:R-:W-:Y:S01]  /*11d0*/  @!P0 SHF.R.S32.HI R13, RZ, 0x1f, R8 ;  /* 0x0000001fff0d8819 */ /* 0x000fe20000011408 */
[----:B------:R3:W-:Y:S01]  /*11e0*/  @!P6 LDGSTS.E.BYPASS.LTC128B.128 [R207+0xe100], [R22.64], !P2 ;  /* 0x0e10000016cfefae */ /* 0x0007e2000d101d50 */
[----:B------:R-:W-:Y:S02]  /*11f0*/  @!P0 LEA.HI.X R19, R10, R15, R11, 0x1, P5 ;  /* 0x0000000f0a138211 */ /* 0x000fe400028f0c0b */
[----:B------:R-:W-:Y:S01]  /*1200*/  ISETP.GE.AND P5, PT, R12, 0x21, PT ;  /* 0x000000210c00780c */ /* 0x000fe20003fa6270 */
[----:B------:R4:W-:Y:S01]  /*1210*/  @!P6 LDGSTS.E.BYPASS.LTC128B.128 [R207+0x12100], [R24.64], !P1 ;  /* 0x1210000018cfefae */ /* 0x0009e2000c901d50 */
[----:B------:R-:W-:-:S03]  /*1220*/  @!P0 LEA.HI R13, R13, R8, RZ, 0x3 ;  /* 0x000000080d0d8211 */ /* 0x000fc600078f18ff */
[----:B------:R5:W-:Y:S01]  /*1230*/  @!P6 LDGSTS.E.BYPASS.LTC128B.128 [R207+0x16100], [R20.64], !P4 ;  /* 0x1610000014cfefae */ /* 0x000be2000e101d50 */
[----:B------:R-:W-:Y:S02]  /*1240*/  ISETP.GE.AND P6, PT, R12, 0x1, PT ;  /* 0x000000010c00780c */ /* 0x000fe40003fc6270 */
[----:B------:R-:W-:Y:S01]  /*1250*/  SHF.R.S32.HI R12, RZ, 0x1f, R9 ;  /* 0x0000001fff0c7819 */ /* 0x000fe20000011409 */
[----:B------:R1:W-:Y:S01]  /*1260*/  @!P0 LDGSTS.E.BYPASS.LTC128B.128 [R207+0xf100], [R18.64], !P2 ;  /* 0x0f10000012cf8fae */ /* 0x0003e2000d101d50 */
[----:B------:R-:W-:Y:S02]  /*1270*/  @!P0 LOP3.LUT R13, R13, 0xfffffff8, RZ, 0xc0, !PT ;  /* 0xfffffff80d0d8812 */ /* 0x000fe400078ec0ff */
[----:B------:R-:W-:Y:S01]  /*1280*/  ISETP.GE.AND P2, PT, R8, c[0x0][0x1d4], PT ;  /* 0x0000750008007a0c */ /* 0x000fe20003f46270 */
[----:B------:R-:W-:-:S04]  /*1290*/  IMAD R16, R12, c[0x0][0x1e0], RZ ;  /* 0x000078000c107a24 */ /* 0x000fc800078e02ff */
[----:B------:R-:W-:Y:S02]  /*12a0*/  IMAD R16, R9, c[0x0][0x1e4], R16 ;  /* 0x0000790009107a24 */ /* 0x000fe400078e0210 */
[----:B---3--:R-:W-:Y:S01]  /*12b0*/  @!P0 IMAD.WIDE R22, R13, 0x2, R14 ;  /* 0x000000020d168825 */ /* 0x008fe200078e020e */
[----:B------:R-:W-:-:S03]  /*12c0*/  LOP3.LUT R13, R17, 0xfffffff0, RZ, 0xc0, !PT ;  /* 0xfffffff0110d7812 */ /* 0x000fc600078ec0ff */
[----:B------:R-:W-:Y:S01]  /*12d0*/  IMAD.SHL.U32 R17, R3, 0x40, RZ ;  /* 0x0000004003117824 */ /* 0x000fe200078e00ff */
[----:B------:R3:W-:Y:S01]  /*12e0*/  @!P0 LDGSTS.E.BYPASS.LTC128B.128 [R207+0x13100], [R22.64], !P1 ;  /* 0x1310000016cf8fae */ /* 0x0007e2000c901d50 */
[----:B------:R-:W-:Y:S01]  /*12f0*/  IMAD.IADD R13, R88, 0x1, -R13 ;  /* 0x00000001580d7824 */ /* 0x000fe200078e0a0d */
[----:B------:R-:W-:Y:S01]  /*1300*/  ISETP.GE.AND P1, PT, R2, c[0x0][0x1d4], PT ;  /* 0x0000750002007a0c */ /* 0x000fe20003f26270 */
[----:B-----5:R-:W-:Y:S01]  /*1310*/  IMAD.WIDE.U32 R20, R9, c[0x0][0x1e0], R10 ;  /* 0x0000780009147a25 */ /* 0x020fe200078e000a */
[----:B------:R-:W-:-:S03]  /*1320*/  LOP3.LUT R17, R17, 0x1c0, RZ, 0xc0, !PT ;  /* 0x000001c011117812 */ /* 0x000fc600078ec0ff */
[----:B-1----:R-:W-:Y:S02]  /*1330*/  IMAD R19, R7, c[0x0][0x1e8], RZ ;  /* 0x00007a0007137a24 */ /* 0x002fe400078e02ff */
[----:B------:R-:W-:Y:S02]  /*1340*/  IMAD.IADD R21, R21, 0x1, R16 ;  /* 0x0000000115157824 */ /* 0x000fe400078e0210 */
[C---:B------:R-:W-:Y:S02]  /*1350*/  IMAD R210, R4.reuse, c[0x0][0x1ec], R19 ;  /* 0x00007b0004d27a24 */ /* 0x040fe400078e0213 */
[----:B------:R-:W-:-:S04]  /*1360*/  IMAD.WIDE.U32 R18, R4, c[0x0][0x1e8], R20 ;  /* 0x00007a0004127a25 */ /* 0x000fc800078e0014 */
[----:B------:R-:W-:Y:S02]  /*1370*/  IMAD.IADD R211, R19, 0x1, R210 ;  /* 0x0000000113d37824 */ /* 0x000fe400078e02d2 */
[----:B------:R-:W-:Y:S02]  /*1380*/  IMAD.MOV.U32 R210, RZ, RZ, R18 ;  /* 0x000000ffffd27224 */ /* 0x000fe400078e0012 */
[----:B------:R-:W-:Y:S02]  /*1390*/  IMAD R16, R12, c[0x0][0x208], RZ ;  /* 0x000082000c107a24 */ /* 0x000fe400078e02ff */
[----:B------:R-:W-:Y:S02]  /*13a0*/  IMAD R7, R7, c[0x0][0x210], RZ ;  /* 0x0000840007077a24 */ /* 0x000fe400078e02ff */
[----:B------:R-:W-:Y:S02]  /*13b0*/  IMAD R16, R9, c[0x0][0x20c], R16 ;  /* 0x0000830009107a24 */ /* 0x000fe400078e0210 */
[----:B------:R-:W-:Y:S01]  /*13c0*/  IMAD R7, R4, c[0x0][0x214], R7 ;  /* 0x0000850004077a24 */ /* 0x000fe200078e0207 */
[----:B--2---:R-:W-:Y:S01]  /*13d0*/  @P3 SHF.R.S32.HI R209, RZ, 0x1f, R208 ;  /* 0x0000001fffd13819 */ /* 0x004fe200000114d0 */
[----:B------:R-:W-:Y:S01]  /*13e0*/  @!P3 IMAD.MOV.U32 R209, RZ, RZ, R5 ;  /* 0x000000ffffd1b224 */ /* 0x000fe200078e0005 */
[----:B------:R-:W-:Y:S01]  /*13f0*/  @!P0 SHF.R.S32.HI R5, RZ, 0x1f, R2 ;  /* 0x0000001fff058819 */ /* 0x000fe20000011402 */
[----:B------:R-:W-:Y:S01]  /*1400*/  @!P3 IMAD.MOV.U32 R208, RZ, RZ, R0 ;  /* 0x000000ffffd0b224 */ /* 0x000fe200078e0000 */
[----:B------:R-:W-:Y:S01]  /*1410*/  ISETP.GE.AND P3, PT, R10, c[0x0][0x1d4], PT ;  /* 0x000075000a007a0c */ /* 0x000fe20003f66270 */
[----:B------:R-:W-:Y:S01]  /*1420*/  IMAD R217, R209, c[0x0][0x1f0], RZ ;  /* 0x00007c00d1d97a24 */ /* 0x000fe200078e02ff */
[----:B------:R-:W-:Y:S01]  /*1430*/  @!P0 LEA.HI R5, R5, R2, RZ, 0x3 ;  /* 0x0000000205058211 */ /* 0x000fe200078f18ff */
[----:B------:R-:W-:Y:S01]  /*1440*/  IMAD.SHL.U32 R0, R9, 0x8, RZ ;  /* 0x0000000809007824 */ /* 0x000fe200078e00ff */
[----:B------:R-:W-:Y:S01]  /*1450*/  SHF.R.S32.HI R2, RZ, 0x1f, R13 ;  /* 0x0000001fff027819 */ /* 0x000fe2000001140d */
[C---:B------:R-:W-:Y:S01]  /*1460*/  IMAD R217, R208.reuse, c[0x0][0x1f4], R217 ;  /* 0x00007d00d0d97a24 */ /* 0x040fe200078e02d9 */
[----:B------:R-:W-:Y:S01]  /*1470*/  @!P0 LOP3.LUT R5, R5, 0xfffffff8, RZ, 0xc0, !PT ;  /* 0xfffffff805058812 */ /* 0x000fe200078ec0ff */
[----:B------:R-:W-:Y:S01]  /*1480*/  IMAD.WIDE.U32 R210, R208, c[0x0][0x1f0], R210 ;  /* 0x00007c00d0d27a25 */ /* 0x000fe200078e00d2 */
[----:B------:R-:W-:-:S02]  /*1490*/  LEA.HI R2, R2, R13, RZ, 0x3 ;  /* 0x0000000d02027211 */ /* 0x000fc400078f18ff */
[----:B------:R-:W-:Y:S01]  /*14a0*/  LOP3.LUT R0, R17, 0x8, R0, 0xf8, !PT ;  /* 0x0000000811007812 */ /* 0x000fe200078ef800 */
[----:B------:R-:W-:Y:S01]  /*14b0*/  @!P0 IMAD.WIDE R18, R5, 0x2, R14 ;  /* 0x0000000205128825 */ /* 0x000fe200078e020e */
[----:B----4-:R-:W-:Y:S02]  /*14c0*/  LOP3.LUT R24, R2, 0xfffffff8, RZ, 0xc0, !PT ;  /* 0xfffffff802187812 */ /* 0x010fe400078ec0ff */
[----:B------:R-:W-:Y:S01]  /*14d0*/  SHF.R.U32.HI R17, RZ, 0x3, R17 ;  /* 0x00000003ff117819 */ /* 0x000fe20000011611 */
[----:B------:R-:W-:Y:S01]  /*14e0*/  IMAD.WIDE.U32 R10, R9, c[0x0][0x208], R10 ;  /* 0x00008200090a7a25 */ /* 0x000fe200078e000a */
[----:B------:R1:W-:Y:S02]  /*14f0*/  @!P0 LDGSTS.E.BYPASS.LTC128B.128 [R207+0x17100], [R18.64], !P4 ;  /* 0x1710000012cf8fae */ /* 0x0003e4000e101d50 */
[----:B------:R-:W-:Y:S01]  /*1500*/  LOP3.LUT R0, R0, R17, RZ, 0x3c, !PT ;  /* 0x0000001100007212 */ /* 0x000fe200078e3cff */
[----:B------:R-:W-:Y:S01]  /*1510*/  IMAD.IADD R217, R211, 0x1, R217 ;  /* 0x00000001d3d97824 */ /* 0x000fe200078e02d9 */
[----:B------:R-:W0:Y:S01]  /*1520*/  LDGDEPBAR ;  /* 0x00000000000079af */ /* 0x000e220000000000 */
[----:B------:R-:W-:-:S02]  /*1530*/  IMAD.U32 R5, RZ, RZ, UR20 ;  /* 0x00000014ff057e24 */ /* 0x000fc4000f8e00ff */
[----:B------:R-:W-:Y:S02]  /*1540*/  IMAD.MOV.U32 R216, RZ, RZ, R210 ;  /* 0x000000ffffd87224 */ /* 0x000fe400078e00d2 */
[----:B------:R-:W-:Y:S02]  /*1550*/  IMAD.IADD R24, R13, 0x1, -R24 ;  /* 0x000000010d187824 */ /* 0x000fe400078e0a18 */
[----:B------:R-:W-:Y:S02]  /*1560*/  IMAD.IADD R17, R11, 0x1, R16 ;  /* 0x000000010b117824 */ /* 0x000fe400078e0210 */
[----:B------:R-:W-:-:S04]  /*1570*/  IMAD.WIDE.U32 R12, R5, UR18, R216 ;  /* 0x00000012050c7c25 */ /* 0x000fc8000f8e00d8 */
[----:B------:R-:W-:Y:S01]  /*1580*/  IMAD.MOV.U32 R16, RZ, RZ, R10 ;  /* 0x000000ffff107224 */ /* 0x000fe200078e000a */
[----:B------:R-:W-:Y:S01]  /*1590*/  IADD3 R8, R13, UR4, RZ ;  /* 0x000000040d087c10 */ /* 0x000fe2000fffe0ff */
[----:B------:R-:W-:Y:S01]  /*15a0*/  IMAD.SHL.U32 R10, R24, 0x40, RZ ;  /* 0x00000040180a7824 */ /* 0x000fe200078e00ff */
[----:B------:R-:W-:Y:S01]  /*15b0*/  BAR.SYNC.DEFER_BLOCKING 0x0 ;  /* 0x0000000000007b1d */ /* 0x000fe20000010000 */
[----:B------:R-:W-:Y:S01]  /*15c0*/  IMAD.SHL.U32 R13, R205, 0x8, RZ ;  /* 0x00000008cd0d7824 */ /* 0x000fe200078e00ff */
[----:B------:R-:W-:Y:S01]  /*15d0*/  @P6 LEA R14, P4, R12, c[0x0][0x1c8], 0x1 ;  /* 0x000072000c0e6a11 */ /* 0x000fe200078808ff */
[----:B------:R-:W-:Y:S01]  /*15e0*/  IMAD.WIDE.U32 R16, R4, c[0x0][0x210], R16 ;  /* 0x0000840004107a25 */ /* 0x000fe200078e0010 */
[----:B------:R-:W-:Y:S02]  /*15f0*/  LOP3.LUT R10, R10, 0x1c0, RZ, 0xc0, !PT ;  /* 0x000001c00a0a7812 */ /* 0x000fe400078ec0ff */
[C---:B------:R-:W-:Y:S01]  /*1600*/  @P5 IADD3 R11, P0, R12.reuse, UR12, RZ ;  /* 0x0000000c0c0b5c10 */ /* 0x040fe2000ff1e0ff */
[----:B------:R-:W-:Y:S01]  /*1610*/  ULDC.64 UR4, c[0x0][0x208] ;  /* 0x0000820000047ab9 */ /* 0x000fe20000000a00 */
[----:B------:R-:W-:Y:S01]  /*1620*/  @P6 LEA.HI.X R15, R12, c[0x0][0x1cc], R8, 0x1, P4 ;  /* 0x000073000c0f6a11 */ /* 0x000fe200020f0c08 */
[----:B------:R-:W-:Y:S01]  /*1630*/  UIMAD UR10, UR21, UR4, URZ ;  /* 0x00000004150a72a4 */ /* 0x000fe2000f8e023f */
[----:B------:R-:W-:Y:S01]  /*1640*/  LOP3.LUT R13, R10, 0x8, R13, 0xf8, !PT ;  /* 0x000000080a0d7812 */ /* 0x000fe200078ef80d */
[----:B------:R-:W-:Y:S01]  /*1650*/  UIMAD.WIDE.U32 UR22, UR18, UR4, URZ ;  /* 0x00000004121672a5 */ /* 0x000fe2000f8e003f */
[----:B------:R-:W-:Y:S01]  /*1660*/  SHF.R.U32.HI R10, RZ, 0x3, R10 ;  /* 0x00000003ff0a7819 */ /* 0x000fe2000001160a */
[----:B------:R-:W-:Y:S01]  /*1670*/  UIMAD UR10, UR18, UR5, UR10 ;  /* 0x00000005120a72a4 */ /* 0x000fe2000f8e020a */
[----:B------:R-:W-:Y:S01]  /*1680*/  @P5 IADD3.X R8, R8, UR11, RZ, P0, !PT ;  /* 0x0000000b08085c10 */ /* 0x000fe200087fe4ff */
[----:B------:R-:W-:Y:S01]  /*1690*/  IMAD.IADD R17, R17, 0x1, R7 ;  /* 0x0000000111117824 */ /* 0x000fe200078e0207 */
[----:B------:R-:W-:Y:S01]  /*16a0*/  @P5 LEA R12, P0, R11, c[0x0][0x1c8], 0x1 ;  /* 0x000072000b0c5a11 */ /* 0x000fe200078008ff */
[----:B------:R-:W-:Y:S01]  /*16b0*/  IMAD R215, R209, c[0x0][0x218], RZ ;  /* 0x00008600d1d77a24 */ /* 0x000fe200078e02ff */
[----:B------:R-:W-:Y:S01]  /*16c0*/  LOP3.LUT R4, R13, R10, RZ, 0x3c, !PT ;  /* 0x0000000a0d047212 */ /* 0x000fe200078e3cff */
[----:B------:R-:W-:Y:S01]  /*16d0*/  IMAD.SHL.U32 R7, R2, 0x40, RZ ;  /* 0x0000004002077824 */ /* 0x000fe200078e00ff */
[----:B------:R-:W-:Y:S01]  /*16e0*/  @P5 LEA.HI.X R13, R11, c[0x0][0x1cc], R8, 0x1, P0 ;  /* 0x000073000b0d5a11 */ /* 0x000fe200000f0c08 */
[----:B------:R-:W-:Y:S01]  /*16f0*/  UIADD3 UR10, UR23, UR10, URZ ;  /* 0x0000000a170a7290 */ /* 0x000fe2000fffe03f */
[C---:B------:R-:W-:Y:S01]  /*1700*/  IMAD R215, R208.reuse, c[0x0][0x21c], R215 ;  /* 0x00008700d0d77a24 */ /* 0x040fe200078e02d7 */
[----:B------:R-:W-:Y:S01]  /*1710*/  LOP3.LUT P4, RZ, R3, 0x2, RZ, 0xc0, !PT ;  /* 0x0000000203ff7812 */ /* 0x000fe2000788c0ff */
[----:B------:R-:W-:Y:S01]  /*1720*/  @!PT LDS RZ, [RZ] ;  /* 0x00000000fffff984 */ /* 0x000fe20000000800 */
[----:B------:R-:W-:Y:S01]  /*1730*/  @!PT LDS RZ, [RZ] ;  /* 0x00000000fffff984 */ /* 0x000fe20000000800 */
[----:B------:R-:W-:Y:S01]  /*1740*/  @!PT LDS RZ, [RZ] ;  /* 0x00000000fffff984 */ /* 0x000fe20000000800 */
[----:B------:R2:W-:Y:S01]  /*1750*/  @P6 LDGSTS.E.BYPASS.LTC128B.128 [R207+0x6100], [R14.64], !P3 ;  /* 0x061000000ecf6fae */ /* 0x0005e2000d901d50 */
[----:B------:R-:W-:Y:S01]  /*1760*/  IMAD.WIDE.U32 R208, R208, c[0x0][0x218], R16 ;  /* 0x00008600d0d07a25 */ /* 0x000fe200078e0010 */
[----:B------:R-:W-:Y:S01]  /*1770*/  LOP3.LUT R4, R4, 0xfffffe00, R7, 0xf8, !PT ;  /* 0xfffffe0004047812 */ /* 0x000fe200078ef807 */
[----:B------:R-:W-:Y:S01]  /*1780*/  USHF.L.U64.HI UR9, UR4, UR9, UR5 ;  /* 0x0000000904097299 */ /* 0x000fe20008010205 */
[----:B------:R2:W-:Y:S01]  /*1790*/  @P6 LDGSTS.E.BYPASS.LTC128B.128 [R207+0x8100], [R14.64+0x80], !P2 ;  /* 0x081000800ecf6fae */ /* 0x0005e2000d101d50 */
[----:B------:R-:W-:Y:S01]  /*17a0*/  IMAD.U32 R10, RZ, RZ, UR22 ;  /* 0x00000016ff0a7e24 */ /* 0x000fe2000f8e00ff */
[----:B------:R-:W-:Y:S01]  /*17b0*/  SHF.R.S32.HI R7, RZ, 0x5, R89 ;  /* 0x00000005ff077819 */ /* 0x000fe20000011459 */
[----:B------:R-:W-:Y:S01]  /*17c0*/  IMAD R205, R205, 0x200, R0 ;  /* 0x00000200cdcd7824 */ /* 0x000fe200078e0200 */
[----:B------:R2:W-:Y:S01]  /*17d0*/  @P6 LDGSTS.E.BYPASS.LTC128B.128 [R207+0xa100], [R14.64+0x100], !P1 ;  /* 0x0a1001000ecf6fae */ /* 0x0005e2000c901d50 */
[----:B------:R-:W-:Y:S01]  /*17e0*/  IMAD.U32 R11, RZ, RZ, UR23 ;  /* 0x00000017ff0b7e24 */ /* 0x000fe2000f8e00ff */
[----:B------:R-:W-:Y:S01]  /*17f0*/  LEA R11, P0, R10, R208, 0x6 ;  /* 0x000000d00a0b7211 */ /* 0x000fe200078030ff */
[----:B------:R-:W-:Y:S01]  /*1800*/  IMAD.IADD R215, R209, 0x1, R215 ;  /* 0x00000001d1d77824 */ /* 0x000fe200078e02d7 */
[----:B------:R4:W-:Y:S01]  /*1810*/  @P5 LDGSTS.E.BYPASS.LTC128B.128 [R207+0x7100], [R12.64], !P3 ;  /* 0x071000000ccf5fae */ /* 0x0009e2000d901d50 */
[----:B------:R-:W-:Y:S01]  /*1820*/  IMAD.SHL.U32 R205, R205, 0x2, RZ ;  /* 0x00000002cdcd7824 */ /* 0x000fe200078e00ff */
[----:B------:R-:W-:Y:S01]  /*1830*/  SEL R8, RZ, 0x1, P3 ;  /* 0x00000001ff087807 */ /* 0x000fe20001800000 */
[----:B------:R-:W-:Y:S01]  /*1840*/  IMAD R206, R7, 0x400, R4 ;  /* 0x0000040007ce7824 */ /* 0x000fe200078e0204 */
[----:B------:R4:W-:Y:S01]  /*1850*/  @P5 LDGSTS.E.BYPASS.LTC128B.128 [R207+0x9100], [R12.64+0x80], !P2 ;  /* 0x091000800ccf5fae */ /* 0x0009e2000d101d50 */
[----:B------:R-:W-:Y:S01]  /*1860*/  LOP3.LUT R89, R89, 0xffffffe0, RZ, 0xc0, !PT ;  /* 0xffffffe059597812 */ /* 0x000fe200078ec0ff */
[----:B------:R-:W-:Y:S01]  /*1870*/  @UP0 UIADD3 UR5, UR13, -0x2, URZ ;  /* 0xfffffffe0d050890 */ /* 0x000fe2000fffe03f */
[----:B------:R-:W-:Y:S01]  /*1880*/  IMAD.SHL.U32 R206, R206, 0x2, RZ ;  /* 0x00000002cece7824 */ /* 0x000fe200078e00ff */
[----:B------:R4:W-:Y:S01]  /*1890*/  @P5 LDGSTS.E.BYPASS.LTC128B.128 [R207+0xb100], [R12.64+0x100], !P1 ;  /* 0x0b1001000ccf5fae */ /* 0x0009e2000c901d50 */
[C---:B------:R-:W-:Y:S01]  /*18a0*/  IADD3 R2, R205.reuse, 0x6100, RZ ;  /* 0x00006100cd027810 */ /* 0x040fe20007ffe0ff */
[----:B------:R-:W-:Y:S01]  /*18b0*/  @UP0 UIMAD UR19, UR19, UR5, URZ ;  /* 0x00000005131302a4 */ /* 0x000fe2000f8e023f */
[----:B------:R-:W-:Y:S01]  /*18c0*/  IADD3 R204, R205, 0x6120, RZ ;  /* 0x00006120cdcc7810 */ /* 0x000fe20007ffe0ff */
[----:B------:R-:W0:Y:S01]  /*18d0*/  LDGDEPBAR ;  /* 0x00000000000079af */ /* 0x000e220000000000 */
[----:B------:R-:W-:Y:S01]  /*18e0*/  @P4 IADD3 R204, R2, -0x20, RZ ;  /* 0xffffffe002cc4810 */ /* 0x000fe20007ffe0ff */
[----:B------:R-:W-:-:S03]  /*18f0*/  IMAD.MOV.U32 R2, RZ, RZ, 0x10 ;  /* 0x00000010ff027424 */ /* 0x000fc600078e00ff */
[C---:B------:R-:W-:Y:S02]  /*1900*/  IADD3 R195, R204.reuse, 0x800, RZ ;  /* 0x00000800ccc37810 */ /* 0x040fe40007ffe0ff */
[C---:B------:R-:W-:Y:S02]  /*1910*/  IADD3 R194, R204.reuse, 0x1000, RZ ;  /* 0x00001000ccc27810 */ /* 0x040fe40007ffe0ff */
[C---:B------:R-:W-:Y:S02]  /*1920*/  IADD3 R193, R204.reuse, 0x1800, RZ ;  /* 0x00001800ccc17810 */ /* 0x040fe40007ffe0ff */
[C---:B------:R-:W-:Y:S02]  /*1930*/  IADD3 R191, R204.reuse, 0x2000, RZ ;  /* 0x00002000ccbf7810 */ /* 0x040fe40007ffe0ff */
[C---:B------:R-:W-:Y:S02]  /*1940*/  IADD3 R190, R204.reuse, 0x2800, RZ ;  /* 0x00002800ccbe7810 */ /* 0x040fe40007ffe0ff */
[----:B------:R-:W-:-:S02]  /*1950*/  IADD3 R189, R204, 0x3000, RZ ;  /* 0x00003000ccbd7810 */ /* 0x000fc40007ffe0ff */
[C---:B------:R-:W-:Y:S02]  /*1960*/  IADD3 R188, R204.reuse, 0x3800, RZ ;  /* 0x00003800ccbc7810 */ /* 0x040fe40007ffe0ff */
[C---:B------:R-:W-:Y:S02]  /*1970*/  IADD3 R187, R204.reuse, 0x4000, RZ ;  /* 0x00004000ccbb7810 */ /* 0x040fe40007ffe0ff */
[----:B------:R-:W-:Y:S01]  /*1980*/  IADD3 R186, R204, 0x4800, RZ ;  /* 0x00004800ccba7810 */ /* 0x000fe20007ffe0ff */
[----:B----4-:R-:W-:Y:S01]  /*1990*/  IMAD.U32 R13, RZ, RZ, UR10 ;  /* 0x0000000aff0d7e24 */ /* 0x010fe2000f8e00ff */
[----:B------:R-:W-:-:S04]  /*19a0*/  DEPBAR.LE SB0, 0x1 ;  /* 0x000080400000791a */ /* 0x000fc80000000000 */
[----:B------:R-:W-:-:S04]  /*19b0*/  DEPBAR.LE SB0, 0x0 ;  /* 0x000080000000791a */ /* 0x000fc80000000000 */
[----:B------:R-:W-:Y:S01]  /*19c0*/  BAR.SYNC.DEFER_BLOCKING 0x0 ;  /* 0x0000000000007b1d */ /* 0x000fe20000010000 */
[----:B------:R-:W-:Y:S01]  /*19d0*/  LEA.HI.X R0, R10, R215, R13, 0x6, P0 ;  /* 0x000000d70a007211 */ /* 0x000fe200000f340d */
[----:B------:R-:W-:Y:S01]  /*19e0*/  USHF.L.U32 UR10, UR4, 0x6, URZ ;  /* 0x00000006040a7899 */ /* 0x000fe2000800063f */
[C---:B------:R-:W-:Y:S01]  /*19f0*/  LEA R46, P0, R11.reuse, c[0x0][0x1f8], 0x1 ;  /* 0x00007e000b2e7a11 */ /* 0x040fe200078008ff */
[----:B------:R-:W-:Y:S01]  /*1a00*/  @UP0 USHF.R.S32.HI UR4, URZ, 0x1f, UR5 ;  /* 0x0000001f3f040899 */ /* 0x000fe20008011405 */
[----:B------:R-:W-:Y:S02]  /*1a10*/  SEL R13, RZ, 0x2, P2 ;  /* 0x00000002ff0d7807 */ /* 0x000fe40001000000 */
[----:B------:R-:W-:Y:S01]  /*1a20*/  LEA.HI.X R47, R11, c[0x0][0x1fc], R0, 0x1, P0 ;  /* 0x00007f000b2f7a11 */ /* 0x000fe200000f0c00 */
[----:B------:R-:W-:Y:S01]  /*1a30*/  @UP0 UIMAD UR4, UR4, UR20, UR19 ;  /* 0x00000014040402a4 */ /* 0x000fe2000f8e0213 */
[----:B------:R-:W-:Y:S02]  /*1a40*/  IADD3 R0, -R9, c[0x0][0x1d0], -R6 ;  /* 0x0000740009007a10 */ /* 0x000fe40007ffe906 */
[----:B------:R-:W-:-:S02]  /*1a50*/  SEL R10, RZ, 0x4, P1 ;  /* 0x00000004ff0a7807 */ /* 0x000fc40000800000 */
[----:B------:R-:W-:Y:S02]  /*1a60*/  LOP3.LUT P0, RZ, R24, 0x2, RZ, 0xc0, !PT ;  /* 0x0000000218ff7812 */ /* 0x000fe4000780c0ff */
[----:B------:R-:W-:Y:S02]  /*1a70*/  ISETP.LT.OR P6, PT, R0, 0x1, P3 ;  /* 0x000000010000780c */ /* 0x000fe40001fc1670 */
[----:B------:R-:W-:Y:S02]  /*1a80*/  IADD3 R8, R10, R13, R8 ;  /* 0x0000000d0a087210 */ /* 0x000fe40007ffe008 */
[----:B------:R-:W-:Y:S02]  /*1a90*/  SEL R2, R2, 0xfffffff0, !P0 ;  /* 0xfffffff002027807 */ /* 0x000fe40004000000 */
[----:B------:R-:W-:Y:S02]  /*1aa0*/  IADD3 R80, P0, R46, UR10, RZ ;  /* 0x0000000a2e507c10 */ /* 0x000fe4000ff1e0ff */
[----:B------:R-:W-:Y:S01]  /*1ab0*/  LOP3.LUT P5, RZ, R8, 0x2, RZ, 0xc0, !PT ;  /* 0x0000000208ff7812 */ /* 0x000fe200078ac0ff */
[----:B-1----:R-:W-:Y:S01]  /*1ac0*/  LDSM.16.M88.4 R16, [R206+0xc100] ;  /* 0x00c10000ce10783b */ /* 0x002fe20000000200 */
[----:B------:R-:W-:Y:S01]  /*1ad0*/  IMAD R202, R2, 0x2, R206 ;  /* 0x0000000202ca7824 */ /* 0x000fe200078e02ce */
[----:B------:R-:W-:-:S02]  /*1ae0*/  IADD3.X R81, R47, UR9, RZ, P0, !PT ;  /* 0x000000092f517c10 */ /* 0x000fc400087fe4ff */
[----:B------:R-:W1:Y:S01]  /*1af0*/  LDSM.16.M88.4 R28, [R205+0x6900] ;  /* 0x00690000cd1c783b */ /* 0x000e620000000200 */
[----:B------:R-:W-:Y:S02]  /*1b00*/  ISETP.LT.OR P0, PT, R0, 0x1, !P5 ;  /* 0x000000010000780c */ /* 0x000fe40006f01670 */
[----:B------:R-:W-:Y:S01]  /*1b10*/  LOP3.LUT P4, RZ, R8, 0x4, RZ, 0xc0, !PT ;  /* 0x0000000408ff7812 */ /* 0x000fe2000788c0ff */
[----:B------:R-:W4:Y:S01]  /*1b20*/  LDSM.16.M88.4 R36, [R205+0x6100] ;  /* 0x00610000cd24783b */ /* 0x000f220000000200 */
[----:B------:R-:W-:Y:S02]  /*1b30*/  ISETP.LT.OR P5, PT, R0, 0x21, !P5 ;  /* 0x000000210000780c */ /* 0x000fe40006fa1670 */
[C---:B------:R-:W-:Y:S01]  /*1b40*/  IADD3 R185, R204.reuse, 0x5000, RZ ;  /* 0x00005000ccb97810 */ /* 0x040fe20007ffe0ff */
[----:B------:R-:W5:Y:S01]  /*1b50*/  LDSM.16.M88.4 R72, [R205+0x7100] ;  /* 0x00710000cd48783b */ /* 0x000f620000000200 */
[----:B------:R-:W-:-:S03]  /*1b60*/  IADD3 R184, R204, 0x5800, RZ ;  /* 0x00005800ccb87810 */ /* 0x000fc60007ffe0ff */
[----:B---3--:R-:W-:Y:S04]  /*1b70*/  LDSM.16.M88.4 R20, [R205+0x7900] ;  /* 0x00790000cd14783b */ /* 0x008fe80000000200 */
[----:B------:R-:W-:Y:S04]  /*1b80*/  LDSM.16.M88.4 R56, [R202+0xc100] ;  /* 0x00c10000ca38783b */ /* 0x000fe80000000200 */
[----:B--2---:R-:W-:Y:S04]  /*1b90*/  LDSM.16.M88.4 R12, [R204] ;  /* 0x00000000cc0c783b */ /* 0x004fe80000000200 */
[----:B------:R-:W2:Y:S04]  /*1ba0*/  LDSM.16.M88.4 R8, [R204+0x800] ;  /* 0x00080000cc08783b */ /* 0x000ea80000000200 */
[----:B------:R-:W3:Y:S04]  /*1bb0*/  LDSM.16.M88.4 R76, [R204+0x1000] ;  /* 0x00100000cc4c783b */ /* 0x000ee80000000200 */
[----:B------:R-:W-:Y:S04]  /*1bc0*/  LDSM.16.M88.4 R60, [R204+0x1800] ;  /* 0x00180000cc3c783b */ /* 0x000fe80000000200 */
[----:B------:R-:W-:Y:S01]  /*1bd0*/  @!PT LDS RZ, [RZ] ;  /* 0x00000000fffff984 */ /* 0x000fe20000000800 */
[----:B------:R-:W-:Y:S01]  /*1be0*/  @!PT LDS RZ, [RZ] ;  /* 0x00000000fffff984 */ /* 0x000fe20000000800 */
[----:B------:R-:W-:Y:S01]  /*1bf0*/  @!PT LDS RZ, [RZ] ;  /* 0x00000000fffff984 */ /* 0x000fe20000000800 */
[----:B------:R2:W-:Y:S01]  /*1c00*/  LDGSTS.E.BYPASS.LTC128B.128 [R207+0x100], [R46.64], !P6 ;  /* 0x001000002ecf7fae */ /* 0x0005e2000f101d50 */
[----:B------:R-:W-:-:S02]  /*1c10*/  ISETP.LT.OR P6, PT, R0, 0x1, !P4 ;  /* 0x000000010000780c */ /* 0x000fc400067c1670 */
[----:B------:R-:W-:Y:S01]  /*1c20*/  ISETP.LT.OR P4, PT, R0, 0x21, !P4 ;  /* 0x000000210000780c */ /* 0x000fe20006781670 */
[----:B------:R2:W-:Y:S01]  /*1c30*/  LDGSTS.E.BYPASS.LTC128B.128 [R207+0x2100], [R46.64+0x80], !P0 ;  /* 0x021000802ecf7fae */ /* 0x0005e2000c101d50 */
[----:B------:R-:W-:Y:S01]  /*1c40*/  LOP3.LUT P0, RZ, R24, 0x4, RZ, 0xc0, !PT ;  /* 0x0000000418ff7812 */ /* 0x000fe2000780c0ff */
[----:B------:R-:W-:Y:S01]  /*1c50*/  IMAD.MOV.U32 R24, RZ, RZ, 0x20 ;  /* 0x00000020ff187424 */ /* 0x000fe200078e00ff */
[C---:B-1----:R-:W-:Y:S07]  /*1c60*/  HMMA.16816.F32.BF16 R32, R16.reuse, R28, RZ ;  /* 0x0000001c1020723c */ /* 0x042fee00000418ff */
[----:B------:R2:W-:Y:S01]  /*1c70*/  LDGSTS.E.BYPASS.LTC128B.128 [R207+0x4100], [R46.64+0x100], !P6 ;  /* 0x041001002ecf7fae */ /* 0x0005e2000f101d50 */
[----:B------:R-:W-:Y:S01]  /*1c80*/  LOP3.LUT P6, RZ, R3, 0x4, RZ, 0xc0, !PT ;  /* 0x0000000403ff7812 */ /* 0x000fe200078cc0ff */
[----:B------:R-:W-:Y:S01]  /*1c90*/  HMMA.16816.F32.BF16 R28, R16, R30, RZ ;  /* 0x0000001e101c723c */ /* 0x000fe200000418ff */
[----:B------:R-:W-:-:S02]  /*1ca0*/  SEL R3, R24, 0xffffffe0, !P0 ;  /* 0xffffffe018037807 */ /* 0x000fc40004000000 */
[----:B------:R-:W-:Y:S02]  /*1cb0*/  ISETP.LT.OR P0, PT, R0, 0x21, P3 ;  /* 0x000000210000780c */ /* 0x000fe40001f01670 */
[----:B------:R-:W-:Y:S01]  /*1cc0*/  SEL R0, R44, 0xffffffc0, !P6 ;  /* 0xffffffc02c007807 */ /* 0x000fe20007000000 */
[C---:B------:R-:W-:Y:S02]  /*1cd0*/  IMAD R201, R3.reuse, 0x2, R206 ;  /* 0x0000000203c97824 */ /* 0x040fe400078e02ce */
[----:B----4-:R-:W-:Y:S01]  /*1ce0*/  HMMA.16816.F32.BF16 R40, R16, R36, RZ ;  /* 0x000000241028723c */ /* 0x010fe200000418ff */
[----:B------:R-:W-:Y:S02]  /*1cf0*/  IMAD R199, R3, 0x2, R202 ;  /* 0x0000000203c77824 */ /* 0x000fe400078e02ca */
[----:B------:R-:W-:Y:S02]  /*1d00*/  IMAD.IADD R200, R205, 0x1, R0 ;  /* 0x00000001cdc87824 */ /* 0x000fe400078e0200 */
[----:B------:R-:W-:-:S03]  /*1d10*/  IMAD.IADD R192, R0, 0x1, R204 ;  /* 0x0000000100c07824 */ /* 0x000fc600078e02cc */
[----:B------:R1:W-:Y:S01]  /*1d20*/  LDGSTS.E.BYPASS.LTC128B.128 [R207+0x1100], [R80.64], !P0 ;  /* 0x0110000050cf7fae */ /* 0x0003e2000c101d50 */
[----:B------:R-:W-:Y:S03]  /*1d30*/  HMMA.16816.F32.BF16 R36, R16, R38, RZ ;  /* 0x000000261024723c */ /* 0x000fe600000418ff */
[----:B------:R1:W-:Y:S01]  /*1d40*/  LDGSTS.E.BYPASS.LTC128B.128 [R207+0x3100], [R80.64+0x80], !P5 ;  /* 0x0310008050cf7fae */ /* 0x0003e2000e901d50 */
[----:B------:R-:W-:-:S03]  /*1d50*/  PLOP3.LUT P5, PT, PT, PT, UP0, 0x80, 0x0 ;  /* 0x000000000000781c */ /* 0x000fc60003faf008 */
[----:B------:R1:W-:Y:S01]  /*1d60*/  LDGSTS.E.BYPASS.LTC128B.128 [R207+0x5100], [R80.64+0x100], !P4 ;  /* 0x0510010050cf7fae */ /* 0x0003e2000e101d50 */
[C---:B-----5:R-:W-:Y:S01]  /*1d70*/  HMMA.16816.F32.BF16 R24, R16.reuse, R72, RZ ;  /* 0x000000481018723c */ /* 0x060fe200000418ff */
[----:B------:R-:W-:Y:S02]  /*1d80*/  PLOP3.LUT P4, PT, PT, PT, UP2, 0x80, 0x0 ;  /* 0x000000000000781c */ /* 0x000fe40003f8f028 */
[----:B------:R-:W-:Y:S04]  /*1d90*/  LDSM.16.M88.4 R64, [R201+0xc100] ;  /* 0x00c10000c940783b */ /* 0x000fe80000000200 */
[----:B------:R-:W4:Y:S01]  /*1da0*/  LDSM.16.M88.4 R48, [R200+0x6900] ;  /* 0x00690000c830783b */ /* 0x000f220000000200 */
[----:B------:R-:W-:Y:S03]  /*1db0*/  HMMA.16816.F32.BF16 R72, R16, R74, RZ ;  /* 0x0000004a1048723c */ /* 0x000fe600000418ff */
[----:B------:R-:W5:Y:S04]  /*1dc0*/  LDSM.16.M88.4 R52, [R200+0x6100] ;  /* 0x00610000c834783b */ /* 0x000f680000000200 */
[----:B--2---:R-:W2:Y:S01]  /*1dd0*/  LDSM.16.M88.4 R44, [R200+0x7100] ;  /* 0x00710000c82c783b */ /* 0x004ea20000000200 */
[C---:B------:R-:W-:Y:S03]  /*1de0*/  HMMA.16816.F32.BF16 R32, R56.reuse, R8, R32 ;  /* 0x000000083820723c */ /* 0x040fe60000041820 */
[----:B------:R-:W-:Y:S04]  /*1df0*/  LDSM.16.M88.4 R84, [R192+0x1000] ;  /* 0x00100000c054783b */ /* 0x000fe80000000200 */
[----:B------:R-:W0:Y:S01]  /*1e00*/  LDGDEPBAR ;  /* 0x00000000000079af */ /* 0x000e220000000000 */
[----:B------:R-:W-:Y:S03]  /*1e10*/  HMMA.16816.F32.BF16 R28, R56, R10, R28 ;  /* 0x0000000a381c723c */ /* 0x000fe6000004181c */
[----:B-1----:R-:W-:Y:S04]  /*1e20*/  LDSM.16.M88.4 R80, [R199+0xc100] ;  /* 0x00c10000c750783b */ /* 0x002fe80000000200 */
[----:B------:R-:W1:Y:S01]  /*1e30*/  LDSM.16.M88.4 R8, [R192+0x800] ;  /* 0x00080000c008783b */ /* 0x000e620000000200 */
[C---:B------:R-:W-:Y:S08]  /*1e40*/  HMMA.16816.F32.BF16 R68, R16.reuse, R20, RZ ;  /* 0x000000141044723c */ /* 0x040ff000000418ff */
[----:B------:R-:W-:Y:S01]  /*1e50*/  HMMA.16816.F32.BF16 R16, R16, R22, RZ ;  /* 0x000000161010723c */ /* 0x000fe200000418ff */
[----:B------:R-:W1:Y:S07]  /*1e60*/  LDSM.16.M88.4 R20, [R200+0x7900] ;  /* 0x00790000c814783b */ /* 0x000e6e0000000200 */
[C---:B------:R-:W-:Y:S08]  /*1e70*/  HMMA.16816.F32.BF16 R40, R56.reuse, R12, R40 ;  /* 0x0000000c3828723c */ /* 0x040ff00000041828 */
[C---:B------:R-:W-:Y:S01]  /*1e80*/  HMMA.16816.F32.BF16 R36, R56.reuse, R14, R36 ;  /* 0x0000000e3824723c */ /* 0x040fe20000041824 */
[----:B------:R-:W1:Y:S07]  /*1e90*/  LDSM.16.M88.4 R12, [R192] ;  /* 0x00000000c00c783b */ /* 0x000e6e0000000200 */
[C---:B---3--:R-:W-:Y:S08]  /*1ea0*/  HMMA.16816.F32.BF16 R24, R56.reuse, R76, R24 ;  /* 0x0000004c3818723c */ /* 0x048ff00000041818 */
[----:B------:R-:W-:Y:S01]  /*1eb0*/  HMMA.16816.F32.BF16 R72, R56, R78, R72 ;  /* 0x0000004e3848723c */ /* 0x000fe20000041848 */
[----:B------:R-:W-:Y:S07]  /*1ec0*/  LDSM.16.M88.4 R76, [R192+0x1800] ;  /* 0x00180000c04c783b */ /* 0x000fee0000000200 */
[C---:B----4-:R-:W-:Y:S08]  /*1ed0*/  HMMA.16816.F32.BF16 R32, R64.reuse, R48, R32 ;  /* 0x000000304020723c */ /* 0x050ff00000041820 */
[----:B------:R-:W-:Y:S01]  /*1ee0*/  HMMA.16816.F32.BF16 R28, R64, R50, R28 ;  /* 0x00000032401c723c */ /* 0x000fe2000004181c */
[----:B------:R-:W-:Y:S07]  /*1ef0*/  LDSM.16.M88.4 R48, [R205+0x9100] ;  /* 0x00910000cd30783b */ /* 0x000fee0000000200 */
[C---:B------:R-:W-:Y:S08]  /*1f00*/  HMMA.16816.F32.BF16 R68, R56.reuse, R60, R68 ;  /* 0x0000003c3844723c */ /* 0x040ff00000041844 */
[----:B------:R-:W-:Y:S01]  /*1f10*/  HMMA.16816.F32.BF16 R16, R56, R62, R16 ;  /* 0x0000003e3810723c */ /* 0x000fe20000041810 */
[----:B------:R-:W-:Y:S04]  /*1f20*/  LDSM.16.M88.4 R60, [R206+0x10100] ;  /* 0x01010000ce3c783b */ /* 0x000fe80000000200 */
[----:B------:R-:W-:Y:S03]  /*1f30*/  LDSM.16.M88.4 R56, [R205+0x8100] ;  /* 0x00810000cd38783b */ /* 0x000fe60000000200 */
[C---:B-----5:R-:W-:Y:S08]  /*1f40*/  HMMA.16816.F32.BF16 R40, R64.reuse, R52, R40 ;  /* 0x000000344028723c */ /* 0x060ff00000041828 */
[C---:B------:R-:W-:Y:S01]  /*1f50*/  HMMA.16816.F32.BF16 R36, R64.reuse, R54, R36 ;  /* 0x000000364024723c */ /* 0x040fe20000041824 */
[----:B------:R-:W3:Y:S07]  /*1f60*/  LDSM.16.M88.4 R52, [R205+0x8900] ;  /* 0x00890000cd34783b */ /* 0x000eee0000000200 */
[C---:B--2---:R-:W-:Y:S08]  /*1f70*/  HMMA.16816.F32.BF16 R24, R64.reuse, R44, R24 ;  /* 0x0000002c4018723c */ /* 0x044ff00000041818 */
[----:B------:R-:W-:Y:S01]  /*1f80*/  HMMA.16816.F32.BF16 R72, R64, R46, R72 ;  /* 0x0000002e4048723c */ /* 0x000fe20000041848 */
[----:B------:R-:W-:Y:S07]  /*1f90*/  LDSM.16.M88.4 R44, [R205+0x9900] ;  /* 0x00990000cd2c783b */ /* 0x000fee0000000200 */
[C---:B-1----:R-:W-:Y:S08]  /*1fa0*/  HMMA.16816.F32.BF16 R32, R80.reuse, R8, R32 ;  /* 0x000000085020723c */ /* 0x042ff00000041820 */
[----:B------:R-:W-:Y:S01]  /*1fb0*/  HMMA.16816.F32.BF16 R28, R80, R10, R28 ;  /* 0x0000000a501c723c */ /* 0x000fe2000004181c */
[----:B------:R-:W-:Y:S07]  /*1fc0*/  LDSM.16.M88.4 R8, [R204+0x3000] ;  /* 0x00300000cc08783b */ /* 0x000fee0000000200 */
[C---:B------:R-:W-:Y:S08]  /*1fd0*/  HMMA.16816.F32.BF16 R68, R64.reuse, R20, R68 ;  /* 0x000000144044723c */ /* 0x040ff00000041844 */
[----:B------:R-:W-:Y:S01]  /*1fe0*/  HMMA.16816.F32.BF16 R64, R64, R22, R16 ;  /* 0x000000164040723c */ /* 0x000fe20000041810 */
[----:B------:R-:W-:Y:S04]  /*1ff0*/  LDSM.16.M88.4 R20, [R202+0x10100] ;  /* 0x01010000ca14783b */ /* 0x000fe80000000200 */
[----:B------:R-:W-:Y:S03]  /*2000*/  LDSM.16.M88.4 R16, [R204+0x2000] ;  /* 0x00200000cc10783b */ /* 0x000fe60000000200 */
[C---:B------:R-:W-:Y:S08]  /*2010*/  HMMA.16816.F32.BF16 R40, R80.reuse, R12, R40 ;  /* 0x0000000c5028723c */ /* 0x040ff00000041828 */
[C---:B------:R-:W-:Y:S01]  /*2020*/  HMMA.16816.F32.BF16 R36, R80.reuse, R14, R36 ;  /* 0x0000000e5024723c */ /* 0x040fe20000041824 */
[----:B------:R-:W1:Y:S07]  /*2030*/  LDSM.16.M88.4 R12, [R204+0x2800] ;  /* 0x00280000cc0c783b */ /* 0x000e6e0000000200 */
[C---:B------:R-:W-:Y:S08]  /*2040*/  HMMA.16816.F32.BF16 R24, R80.reuse, R84, R24 ;  /* 0x000000545018723c */ /* 0x040ff00000041818 */
[----:B------:R-:W-:Y:S08]  /*2050*/  HMMA.16816.F32.BF16 R72, R80, R86, R72 ;  /* 0x000000565048723c */ /* 0x000ff00000041848 */
[C---:B---3--:R-:W-:Y:S08]  /*2060*/  HMMA.16816.F32.BF16 R32, R60.reuse, R52, R32 ;  /* 0x000000343c20723c */ /* 0x048ff00000041820 */
[----:B------:R-:W-:Y:S01]  /*2070*/  HMMA.16816.F32.BF16 R28, R60, R54, R28 ;  /* 0x000000363c1c723c */ /* 0x000fe2000004181c */
[----:B------:R-:W-:Y:S07]  /*2080*/  LDSM.16.M88.4 R52, [R201+0x10100] ;  /* 0x01010000c934783b */ /* 0x000fee0000000200 */
[C---:B------:R-:W-:Y:S08]  /*2090*/  HMMA.16816.F32.BF16 R68, R80.reuse, R76, R68 ;  /* 0x0000004c5044723c */ /* 0x040ff00000041844 */
[----:B------:R-:W-:Y:S01]  /*20a0*/  HMMA.16816.F32.BF16 R64, R80, R78, R64 ;  /* 0x0000004e5040723c */ /* 0x000fe20000041840 */
[----:B------:R-:W2:Y:S07]  /*20b0*/  LDSM.16.M88.4 R76, [R204+0x3800] ;  /* 0x00380000cc4c783b */ /* 0x000eae0000000200 */
[C---:B------:R-:W-:Y:S08]  /*20c0*/  HMMA.16816.F32.BF16 R40, R60.reuse, R56, R40 ;  /* 0x000000383c28723c */ /* 0x040ff00000041828 */
[C---:B------:R-:W-:Y:S08]  /*20d0*/  HMMA.16816.F32.BF16 R36, R60.reuse, R58, R36 ;  /* 0x0000003a3c24723c */ /* 0x040ff00000041824 */
[C---:B------:R-:W-:Y:S01]  /*20e0*/  HMMA.16816.F32.BF16 R56, R60.reuse, R48, R24 ;  /* 0x000000303c38723c */ /* 0x040fe20000041818 */
[----:B------:R-:W3:Y:S07]  /*20f0*/  LDSM.16.M88.4 R24, [R200+0x8100] ;  /* 0x00810000c818783b */ /* 0x000eee0000000200 */
[----:B------:R-:W-:Y:S01]  /*2100*/  HMMA.16816.F32.BF16 R72, R60, R50, R72 ;  /* 0x000000323c48723c */ /* 0x000fe20000041848 */
[----:B------:R-:W-:Y:S07]  /*2110*/  LDSM.16.M88.4 R48, [R199+0x10100] ;  /* 0x01010000c730783b */ /* 0x000fee0000000200 */
[C---:B-1----:R-:W-:Y:S08]  /*2120*/  HMMA.16816.F32.BF16 R32, R20.reuse, R12, R32 ;  /* 0x0000000c1420723c */ /* 0x042ff00000041820 */
[----:B------:R-:W-:Y:S01]  /*2130*/  HMMA.16816.F32.BF16 R28, R20, R14, R28 ;  /* 0x0000000e141c723c */ /* 0x000fe2000004181c */
[----:B------:R-:W1:Y:S07]  /*2140*/  LDSM.16.M88.4 R12, [R200+0x8900] ;  /* 0x00890000c80c783b */ /* 0x000e6e0000000200 */
[C---:B------:R-:W-:Y:S08]  /*2150*/  HMMA.16816.F32.BF16 R68, R60.reuse, R44, R68 ;  /* 0x0000002c3c44723c */ /* 0x040ff00000041844 */
[----:B------:R-:W-:Y:S01]  /*2160*/  HMMA.16816.F32.BF16 R64, R60, R46, R64 ;  /* 0x0000002e3c40723c */ /* 0x000fe20000041840 */
[----:B------:R-:W4:Y:S04]  /*2170*/  LDSM.16.M88.4 R44, [R200+0x9100] ;  /* 0x00910000c82c783b */ /* 0x000f280000000200 */
[----:B------:R-:W-:Y:S03]  /*2180*/  LDSM.16.M88.4 R60, [R192+0x2800] ;  /* 0x00280000c03c783b */ /* 0x000fe60000000200 */
[C---:B------:R-:W-:Y:S08]  /*2190*/  HMMA.16816.F32.BF16 R40, R20.reuse, R16, R40 ;  /* 0x000000101428723c */ /* 0x040ff00000041828 */
[C---:B------:R-:W-:Y:S01]  /*21a0*/  HMMA.16816.F32.BF16 R36, R20.reuse, R18, R36 ;  /* 0x000000121424723c */ /* 0x040fe20000041824 */
[----:B------:R-:W5:Y:S07]  /*21b0*/  LDSM.16.M88.4 R16, [R200+0x9900] ;  /* 0x00990000c810783b */ /* 0x000f6e0000000200 */
[C---:B------:R-:W-:Y:S08]  /*21c0*/  HMMA.16816.F32.BF16 R56, R20.reuse, R8, R56 ;  /* 0x000000081438723c */ /* 0x040ff00000041838 */
[C---:B------:R-:W-:Y:S01]  /*21d0*/  HMMA.16816.F32.BF16 R72, R20.reuse, R10, R72 ;  /* 0x0000000a1448723c */ /* 0x040fe20000041848 */
[----:B------:R-:W4:Y:S07]  /*21e0*/  LDSM.16.M88.4 R8, [R192+0x2000] ;  /* 0x00200000c008783b */ /* 0x000f2e0000000200 */
[C---:B--2---:R-:W-:Y:S08]  /*21f0*/  HMMA.16816.F32.BF16 R68, R20.reuse, R76, R68 ;  /* 0x0000004c1444723c */ /* 0x044ff00000041844 */
[----:B------:R-:W-:Y:S01]  /*2200*/  HMMA.16816.F32.BF16 R64, R20, R78, R64 ;  /* 0x0000004e1440723c */ /* 0x000fe20000041840 */
[----:B------:R-:W2:Y:S07]  /*2210*/  LDSM.16.M88.4 R20, [R192+0x3000] ;  /* 0x00300000c014783b */ /* 0x000eae0000000200 */
[C---:B---3--:R-:W-:Y:S08]  /*2220*/  HMMA.16816.F32.BF16 R40, R52.reuse, R24, R40 ;  /* 0x000000183428723c */ /* 0x048ff00000041828 */
[C---:B------:R-:W-:Y:S01]  /*2230*/  HMMA.16816.F32.BF16 R36, R52.reuse, R26, R36 ;  /* 0x0000001a3424723c */ /* 0x040fe20000041824 */
[----:B------:R-:W-:Y:S07]  /*2240*/  LDSM.16.M88.4 R24, [R206+0x14100] ;  /* 0x01410000ce18783b */ /* 0x000fee0000000200 */
[C---:B-1----:R-:W-:Y:S08]  /*2250*/  HMMA.16816.F32.BF16 R32, R52.reuse, R12, R32 ;  /* 0x0000000c3420723c */ /* 0x042ff00000041820 */
[C---:B------:R-:W-:Y:S01]  /*2260*/  HMMA.16816.F32.BF16 R28, R52.reuse, R14, R28 ;  /* 0x0000000e341c723c */ /* 0x040fe2000004181c */
[----:B------:R-:W1:Y:S07]  /*2270*/  LDSM.16.M88.4 R12, [R192+0x3800] ;  /* 0x00380000c00c783b */ /* 0x000e6e0000000200 */
[C---:B----4-:R-:W-:Y:S08]  /*2280*/  HMMA.16816.F32.BF16 R56, R52.reuse, R44, R56 ;  /* 0x0000002c3438723c */ /* 0x050ff00000041838 */
[C---:B------:R-:W-:Y:S01]  /*2290*/  HMMA.16816.F32.BF16 R72, R52.reuse, R46, R72 ;  /* 0x0000002e3448723c */ /* 0x040fe20000041848 */
[----:B------:R-:W-:Y:S07]  /*22a0*/  LDSM.16.M88.4 R44, [R205+0xb100] ;  /* 0x00b10000cd2c783b */ /* 0x000fee0000000200 */
[C---:B-----5:R-:W-:Y:S08]  /*22b0*/  HMMA.16816.F32.BF16 R68, R52.reuse, R16, R68 ;  /* 0x000000103444723c */ /* 0x060ff00000041844 */
[----:B------:R-:W-:Y:S01]  /*22c0*/  HMMA.16816.F32.BF16 R64, R52, R18, R64 ;  /* 0x000000123440723c */ /* 0x000fe20000041840 */
[----:B------:R-:W3:Y:S04]  /*22d0*/  LDSM.16.M88.4 R16, [R205+0xa100] ;  /* 0x00a10000cd10783b */ /* 0x000ee80000000200 */
[----:B------:R-:W-:Y:S03]  /*22e0*/  LDSM.16.M88.4 R52, [R202+0x14100] ;  /* 0x01410000ca34783b */ /* 0x000fe60000000200 */
[C---:B------:R-:W-:Y:S08]  /*22f0*/  HMMA.16816.F32.BF16 R40, R48.reuse, R8, R40 ;  /* 0x000000083028723c */ /* 0x040ff00000041828 */
[C---:B------:R-:W-:Y:S01]  /*2300*/  HMMA.16816.F32.BF16 R36, R48.reuse, R10, R36 ;  /* 0x0000000a3024723c */ /* 0x040fe20000041824 */
[----:B------:R-:W4:Y:S07]  /*2310*/  LDSM.16.M88.4 R8, [R205+0xa900] ;  /* 0x00a90000cd08783b */ /* 0x000f2e0000000200 */
[C---:B------:R-:W-:Y:S08]  /*2320*/  HMMA.16816.F32.BF16 R32, R48.reuse, R60, R32 ;  /* 0x0000003c3020723c */ /* 0x040ff00000041820 */
[C---:B------:R-:W-:Y:S01]  /*2330*/  HMMA.16816.F32.BF16 R28, R48.reuse, R62, R28 ;  /* 0x0000003e301c723c */ /* 0x040fe2000004181c */
[----:B------:R-:W-:Y:S07]  /*2340*/  LDSM.16.M88.4 R60, [R204+0x5000] ;  /* 0x00500000cc3c783b */ /* 0x000fee0000000200 */
[C---:B--2---:R-:W-:Y:S08]  /*2350*/  HMMA.16816.F32.BF16 R56, R48.reuse, R20, R56 ;  /* 0x000000143038723c */ /* 0x044ff00000041838 */
[C---:B------:R-:W-:Y:S01]  /*2360*/  HMMA.16816.F32.BF16 R72, R48.reuse, R22, R72 ;  /* 0x000000163048723c */ /* 0x040fe20000041848 */
[----:B------:R-:W2:Y:S07]  /*2370*/  LDSM.16.M88.4 R20, [R204+0x4000] ;  /* 0x00400000cc14783b */ /* 0x000eae0000000200 */
[C---:B-1----:R-:W-:Y:S08]  /*2380*/  HMMA.16816.F32.BF16 R68, R48.reuse, R12, R68 ;  /* 0x0000000c3044723c */ /* 0x042ff00000041844 */
[----:B------:R-:W-:Y:S01]  /*2390*/  HMMA.16816.F32.BF16 R64, R48, R14, R64 ;  /* 0x0000000e3040723c */ /* 0x000fe20000041840 */
[----:B------:R-:W1:Y:S04]  /*23a0*/  LDSM.16.M88.4 R12, [R205+0xb900] ;  /* 0x00b90000cd0c783b */ /* 0x000e680000000200 */
[----:B------:R-:W5:Y:S03]  /*23b0*/  LDSM.16.M88.4 R48, [R204+0x4800] ;  /* 0x00480000cc30783b */ /* 0x000f660000000200 */
[C---:B---3--:R-:W-:Y:S08]  /*23c0*/  HMMA.16816.F32.BF16 R40, R24.reuse, R16, R40 ;  /* 0x000000101828723c */ /* 0x048ff00000041828 */
[C---:B------:R-:W-:Y:S01]  /*23d0*/  HMMA.16816.F32.BF16 R36, R24.reuse, R18, R36 ;  /* 0x000000121824723c */ /* 0x040fe20000041824 */
[----:B------:R-:W-:Y:S07]  /*23e0*/  LDSM.16.M88.4 R16, [R201+0x14100] ;  /* 0x01410000c910783b */ /* 0x000fee0000000200 */
[C---:B----4-:R-:W-:Y:S08]  /*23f0*/  HMMA.16816.F32.BF16 R32, R24.reuse, R8, R32 ;  /* 0x000000081820723c */ /* 0x050ff00000041820 */
[C---:B------:R-:W-:Y:S01]  /*2400*/  HMMA.16816.F32.BF16 R28, R24.reuse, R10, R28 ;  /* 0x0000000a181c723c */ /* 0x040fe2000004181c */
[----:B------:R-:W3:Y:S07]  /*2410*/  LDSM.16.M88.4 R8, [R200+0xa100] ;  /* 0x00a10000c808783b */ /* 0x000eee0000000200 */
[----:B------:R-:W-:Y:S08]  /*2420*/  HMMA.16816.F32.BF16 R56, R24, R44, R56 ;  /* 0x0000002c1838723c */ /* 0x000ff00000041838 */
[----:B--2---:R-:W-:Y:S08]  /*2430*/  HMMA.16816.F32.BF16 R40, R52, R20, R40 ;  /* 0x000000143428723c */ /* 0x004ff00000041828 */
[C---:B------:R-:W-:Y:S01]  /*2440*/  HMMA.16816.F32.BF16 R72, R24.reuse, R46, R72 ;  /* 0x0000002e1848723c */ /* 0x040fe20000041848 */
[----:B------:R-:W-:Y:S07]  /*2450*/  LDSM.16.M88.4 R44, [R204+0x5800] ;  /* 0x00580000cc2c783b */ /* 0x000fee0000000200 */
[C---:B-1----:R-:W-:Y:S08]  /*2460*/  HMMA.16816.F32.BF16 R68, R24.reuse, R12, R68 ;  /* 0x0000000c1844723c */ /* 0x042ff00000041844 */
[----:B------:R-:W-:Y:S01]  /*2470*/  HMMA.16816.F32.BF16 R64, R24, R14, R64 ;  /* 0x0000000e1840723c */ /* 0x000fe20000041840 */
[----:B------:R-:W1:Y:S04]  /*2480*/  LDSM.16.M88.4 R24, [R200+0xa900] ;  /* 0x00a90000c818783b */ /* 0x000e680000000200 */
[----:B------:R-:W-:Y:S03]  /*2490*/  LDSM.16.M88.4 R12, [R199+0x14100] ;  /* 0x01410000c70c783b */ /* 0x000fe60000000200 */
[C---:B------:R-:W-:Y:S01]  /*24a0*/  HMMA.16816.F32.BF16 R36, R52.reuse, R22, R36 ;  /* 0x000000163424723c */ /* 0x040fe20000041824 */
[----:B------:R-:W-:Y:S07]  /*24b0*/  LDSM.16.M88.4 R20, [R192+0x4000] ;  /* 0x00400000c014783b */ /* 0x000fee0000000200 */
[----:B-----5:R-:W-:Y:S08]  /*24c0*/  HMMA.16816.F32.BF16 R32, R52, R48, R32 ;  /* 0x000000303420723c */ /* 0x020ff00000041820 */
[C---:B---3--:R-:W-:Y:S08]  /*24d0*/  HMMA.16816.F32.BF16 R40, R16.reuse, R8, R40 ;  /* 0x000000081028723c */ /* 0x048ff00000041828 */
[----:B------:R-:W-:Y:S01]  /*24e0*/  HMMA.16816.F32.BF16 R36, R16, R10, R36 ;  /* 0x0000000a1024723c */ /* 0x000fe20000041824 */
[----:B------:R-:W2:Y:S07]  /*24f0*/  LDSM.16.M88.4 R8, [R192+0x4800] ;  /* 0x00480000c008783b */ /* 0x000eae0000000200 */
[----:B------:R-:W-:Y:S01]  /*2500*/  HMMA.16816.F32.BF16 R28, R52, R50, R28 ;  /* 0x00000032341c723c */ /* 0x000fe2000004181c */
[----:B------:R-:W3:Y:S07]  /*2510*/  LDSM.16.M88.4 R48, [R200+0xb100] ;  /* 0x00b10000c830783b */ /* 0x000eee0000000200 */
[----:B-1----:R-:W-:Y:S07]  /*2520*/  HMMA.16816.F32.BF16 R32, R16, R24, R32 ;  /* 0x000000181020723c */ /* 0x002fee0000041820 */
[----:B------:R-:W-:Y:S01]  /*2530*/  LEA.HI R25, R91, R88, RZ, 0x2 ;  /* 0x000000585b197211 */ /* 0x000fe200078f10ff */
[----:B------:R-:W-:Y:S03]  /*2540*/  HMMA.16816.F32.BF16 R56, R52, R60, R56 ;  /* 0x0000003c3438723c */ /* 0x000fe60000041838 */
[----:B------:R-:W-:-:S05]  /*2550*/  LOP3.LUT R25, R25, 0xfffffffc, RZ, 0xc0, !PT ;  /* 0xfffffffc19197812 */ /* 0x000fca00078ec0ff */
[----:B------:R-:W-:Y:S01]  /*2560*/  HMMA.16816.F32.BF16 R72, R52, R62, R72 ;  /* 0x0000003e3448723c */ /* 0x000fe20000041848 */
[----:B------:R-:W1:Y:S07]  /*2570*/  LDSM.16.M88.4 R60, [R200+0xb900] ;  /* 0x00b90000c83c783b */ /* 0x000e6e0000000200 */
[----:B------:R-:W-:Y:S07]  /*2580*/  HMMA.16816.F32.BF16 R28, R16, R26, R28 ;  /* 0x0000001a101c723c */ /* 0x000fee000004181c */
[----:B------:R-:W-:Y:S01]  /*2590*/  SHF.R.S32.HI R26, RZ, 0x1f, R7 ;  /* 0x0000001fff1a7819 */ /* 0x000fe20000011407 */
[----:B--2---:R-:W-:Y:S03]  /*25a0*/  HMMA.16816.F32.BF16 R32, R12, R8, R32 ;  /* 0x000000080c20723c */ /* 0x004fe60000041820 */
[----:B------:R-:W-:-:S05]  /*25b0*/  LEA.HI R26, R26, R7, RZ, 0x3 ;  /* 0x000000071a1a7211 */ /* 0x000fca00078f18ff */
[C---:B------:R-:W-:Y:S08]  /*25c0*/  HMMA.16816.F32.BF16 R68, R52.reuse, R44, R68 ;  /* 0x0000002c3444723c */ /* 0x040ff00000041844 */
[----:B------:R-:W-:Y:S01]  /*25d0*/  HMMA.16816.F32.BF16 R64, R52, R46, R64 ;  /* 0x0000002e3440723c */ /* 0x000fe20000041840 */
[----:B------:R-:W2:Y:S07]  /*25e0*/  LDSM.16.M88.4 R44, [R192+0x5000] ;  /* 0x00500000c02c783b */ /* 0x000eae0000000200 */
[----:B------:R-:W-:Y:S01]  /*25f0*/  HMMA.16816.F32.BF16 R36, R12, R22, R36 ;  /* 0x000000160c24723c */ /* 0x000fe20000041824 */
[----:B------:R-:W-:Y:S01]  /*2600*/  FMUL.FTZ R24, R32, c[0x0][0x320] ;  /* 0x0000c80020187a20 */ /* 0x000fe20000410000 */
[----:B------:R-:W-:Y:S01]  /*2610*/  LOP3.LUT R32, R26, 0xffffff8, RZ, 0xc0, !PT ;  /* 0x0ffffff81a207812 */ /* 0x000fe200078ec0ff */
[----:B------:R-:W-:-:S02]  /*2620*/  IMAD.IADD R26, R88, 0x1, -R89 ;  /* 0x00000001581a7824 */ /* 0x000fc400078e0a59 */
[----:B------:R-:W-:Y:S02]  /*2630*/  IMAD.IADD R88, R88, 0x1, -R25 ;  /* 0x0000000158587824 */ /* 0x000fe400078e0a19 */
[----:B------:R-:W-:Y:S01]  /*2640*/  FMUL.FTZ R25, R33, c[0x0][0x320] ;  /* 0x0000c80021197a20 */ /* 0x000fe20000410000 */
[----:B------:R-:W-:Y:S01]  /*2650*/  HMMA.16816.F32.BF16 R40, R12, R20, R40 ;  /* 0x000000140c28723c */ /* 0x000fe20000041828 */
[----:B------:R-:W-:Y:S01]  /*2660*/  SHF.R.S32.HI R27, RZ, 0x1f, R26 ;  /* 0x0000001fff1b7819 */ /* 0x000fe2000001141a */
[----:B------:R-:W-:Y:S01]  /*2670*/  IMAD.IADD R32, R7, 0x1, -R32 ;  /* 0x0000000107207824 */ /* 0x000fe200078e0a20 */
[----:B------:R-:W4:Y:S02]  /*2680*/  MUFU.TANH R24, R24 ;  /* 0x0000001800187308 */ /* 0x000f240000002400 */
[----:B------:R-:W-:-:S03]  /*2690*/  LEA.HI R27, R27, R26, RZ, 0x2 ;  /* 0x0000001a1b1b7211 */ /* 0x000fc600078f10ff */
[----:B------:R-:W-:Y:S01]  /*26a0*/  HMMA.16816.F32.BF16 R28, R12, R10, R28 ;  /* 0x0000000a0c1c723c */ /* 0x000fe2000004181c */
[----:B------:R-:W5:Y:S01]  /*26b0*/  LDSM.16.M88.4 R8, [R192+0x5800] ;  /* 0x00580000c008783b */ /* 0x000f620000000200 */
[----:B------:R-:W-:Y:S01]  /*26c0*/  LEA.HI.SX32 R33, R27, UR15, 0x1e ;  /* 0x0000000f1b217c11 */ /* 0x000fe2000f8ff2ff */
[----:B------:R-:W-:-:S04]  /*26d0*/  DEPBAR.LE SB0, 0x0 ;  /* 0x000080000000791a */ /* 0x000fc80000000000 */
[----:B------:R-:W-:Y:S01]  /*26e0*/  IMAD R33, R32, 0x10, R33 ;  /* 0x0000001020217824 */ /* 0x000fe200078e0221 */
[----:B---3--:R-:W-:Y:S01]  /*26f0*/  HMMA.16816.F32.BF16 R56, R16, R48, R56 ;  /* 0x000000301038723c */ /* 0x008fe20000041838 */
[----:B------:R-:W-:Y:S01]  /*2700*/  FMUL.FTZ R22, R36, c[0x0][0x320] ;  /* 0x0000c80024167a20 */ /* 0x000fe20000410000 */
[----:B------:R-:W-:Y:S01]  /*2710*/  LOP3.LUT R213, R27, 0x7ffffffc, RZ, 0xc0, !PT ;  /* 0x7ffffffc1bd57812 */ /* 0x000fe200078ec0ff */
[----:B------:R-:W-:Y:S01]  /*2720*/  FMUL.FTZ R23, R37, c[0x0][0x320] ;  /* 0x0000c80025177a20 */ /* 0x000fe20000410000 */
[----:B------:R-:W3:Y:S01]  /*2730*/  MUFU.TANH R25, R25 ;  /* 0x0000001900197308 */ /* 0x000ee20000002400 */
[----:B------:R-:W-:-:S03]  /*2740*/  @P5 IMAD.WIDE.U32 R36, R5, UR5, R216 ;  /* 0x0000000505245c25 */ /* 0x000fc6000f8e00d8 */
[C---:B------:R-:W-:Y:S01]  /*2750*/  HMMA.16816.F32.BF16 R72, R16.reuse, R50, R72 ;  /* 0x000000321048723c */ /* 0x040fe20000041848 */
[----:B------:R-:W-:Y:S01]  /*2760*/  FMUL.FTZ R21, R41, c[0x0][0x320] ;  /* 0x0000c80029157a20 */ /* 0x000fe20000410000 */
[----:B------:R-:W-:Y:S01]  /*2770*/  LEA.HI R41, R88, R88, RZ, 0x1 ;  /* 0x0000005858297211 */ /* 0x000fe200078f08ff */
[----:B------:R-:W-:Y:S01]  /*2780*/  IMAD.IADD R213, R26, 0x1, -R213 ;  /* 0x000000011ad57824 */ /* 0x000fe200078e0ad5 */
[----:B------:R-:W2:Y:S01]  /*2790*/  MUFU.TANH R22, R22 ;  /* 0x0000001600167308 */ /* 0x000ea20000002400 */
[----:B------:R-:W-:Y:S01]  /*27a0*/  FMUL.FTZ R0, R40, c[0x0][0x320] ;  /* 0x0000c80028007a20 */ /* 0x000fe20000410000 */
[----:B------:R-:W-:Y:S01]  /*27b0*/  LOP3.LUT R41, R41, 0x1ffffffe, RZ, 0xc0, !PT ;  /* 0x1ffffffe29297812 */ /* 0x000fe200078ec0ff */
[----:B------:R-:W-:Y:S01]  /*27c0*/  IMAD.SHL.U32 R213, R213, 0x2, RZ ;  /* 0x00000002d5d57824 */ /* 0x000fe200078e00ff */
[----:B-1----:R-:W-:Y:S01]  /*27d0*/  HMMA.16816.F32.BF16 R68, R16, R60, R68 ;  /* 0x0000003c1044723c */ /* 0x002fe20000041844 */
[----:B------:R-:W-:Y:S02]  /*27e0*/  FMUL.FTZ R5, R29, c[0x0][0x320] ;  /* 0x0000c8001d057a20 */ /* 0x000fe40000410000 */
[----:B------:R-:W-:Y:S01]  /*27f0*/  IMAD.IADD R212, R88, 0x1, -R41 ;  /* 0x0000000158d47824 */ /* 0x000fe200078e0a29 */
[----:B------:R-:W1:Y:S01]  /*2800*/  MUFU.TANH R0, R0 ;  /* 0x0000000000007308 */ /* 0x000e620000002400 */
[----:B------:R-:W-:-:S02]  /*2810*/  IMAD.U32 R29, RZ, RZ, UR12 ;  /* 0x0000000cff1d7e24 */ /* 0x000fc4000f8e00ff */
[----:B------:R-:W-:Y:S01]  /*2820*/  IMAD R212, R212, 0x8, R33 ;  /* 0x00000008d4d47824 */ /* 0x000fe200078e0221 */
[----:B------:R-:W-:Y:S01]  /*2830*/  HMMA.16816.F32.BF16 R64, R16, R62, R64 ;  /* 0x0000003e1040723c */ /* 0x000fe20000041840 */
[----:B------:R-:W-:Y:S02]  /*2840*/  FMUL.FTZ R7, R28, c[0x0][0x320] ;  /* 0x0000c8001c077a20 */ /* 0x000fe40000410000 */
[----:B------:R-:W-:Y:S01]  /*2850*/  FMUL.FTZ R20, R42, c[0x0][0x320] ;  /* 0x0000c8002a147a20 */ /* 0x000fe20000410000 */
[----:B------:R-:W1:Y:S03]  /*2860*/  MUFU.TANH R21, R21 ;  /* 0x0000001500157308 */ /* 0x000e660000002400 */
[----:B------:R-:W-:Y:S01]  /*2870*/  @P5 IADD3 R17, R37, UR4, RZ ;  /* 0x0000000425115c10 */ /* 0x000fe2000fffe0ff */
[C---:B--2---:R-:W-:Y:S01]  /*2880*/  HMMA.16816.F32.BF16 R56, R12.reuse, R44, R56 ;  /* 0x0000002c0c38723c */ /* 0x044fe20000041838 */
[----:B------:R-:W-:Y:S01]  /*2890*/  @P5 LEA R16, P0, R36, c[0x0][0x1c8], 0x1 ;  /* 0x0000720024105a11 */ /* 0x000fe200078008ff */
[----:B------:R-:W-:Y:S01]  /*28a0*/  @P4 IMAD.HI.U32 R19, R212, c[0x0][0x2c8], RZ ;  /* 0x0000b200d4134a27 */ /* 0x000fe200078e00ff */
[----:B------:R-:W-:Y:S01]  /*28b0*/  ULDC UR4, c[0x0][0x1d0] ;  /* 0x0000740000047ab9 */ /* 0x000fe20000000800 */
[----:B------:R-:W2:Y:S01]  /*28c0*/  MUFU.TANH R20, R20 ;  /* 0x0000001400147308 */ /* 0x000ea20000002400 */
[----:B------:R-:W-:Y:S01]  /*28d0*/  @P5 LEA.HI.X R17, R36, c[0x0][0x1cc], R17, 0x1, P0 ;  /* 0x0000730024115a11 */ /* 0x000fe200000f0c11 */
[----:B------:R-:W-:Y:S01]  /*28e0*/  BAR.SYNC.DEFER_BLOCKING 0x0 ;  /* 0x0000000000007b1d */ /* 0x000fe20000010000 */
[----:B------:R-:W-:Y:S01]  /*28f0*/  PLOP3.LUT P0, PT, PT, PT, UP2, 0x80, 0x0 ;  /* 0x000000000000781c */ /* 0x000fe20003f0f028 */
[----:B------:R-:W-:Y:S01]  /*2900*/  HMMA.16816.F32.BF16 R72, R12, R46, R72 ;  /* 0x0000002e0c48723c */ /* 0x000fe20000041848 */
[----:B------:R-:W-:Y:S01]  /*2910*/  IMAD.U32 R18, RZ, RZ, UR12 ;  /* 0x0000000cff127e24 */ /* 0x000fe2000f8e00ff */
[----:B------:R-:W-:Y:S01]  /*2920*/  @P5 LEA R28, P4, R29, R16, 0x1 ;  /* 0x000000101d1c5211 */ /* 0x000fe200078808ff */
[----:B------:R-:W-:Y:S01]  /*2930*/  UIADD3 UR4, -UR14, UR4, UR6 ;  /* 0x000000040e047290 */ /* 0x000fe2000fffe106 */
[----:B------:R-:W1:Y:S02]  /*2940*/  MUFU.TANH R23, R23 ;  /* 0x0000001700177308 */ /* 0x000e640000002400 */
[----:B------:R-:W-:-:S02]  /*2950*/  ULDC UR14, c[0x0][0x324] ;  /* 0x0000c900000e7ab9 */ /* 0x000fc40000000800 */
[----:B-----5:R-:W-:Y:S01]  /*2960*/  HMMA.16816.F32.BF16 R68, R12, R8, R68 ;  /* 0x000000080c44723c */ /* 0x020fe20000041844 */
[----:B------:R-:W-:-:S03]  /*2970*/  ULOP3.LUT UR14, URZ, UR14, URZ, 0x33, !UPT ;  /* 0x0000000e3f0e7292 */ /* 0x000fc6000f8e333f */
[----:B------:R-:W1:Y:S03]  /*2980*/  MUFU.TANH R7, R7 ;  /* 0x0000000700077308 */ /* 0x000e660000002400 */
[----:B------:R-:W-:Y:S01]  /*2990*/  IMAD.U32 R9, RZ, RZ, UR11 ;  /* 0x0000000bff097e24 */ /* 0x000fe2000f8e00ff */
[----:B------:R-:W-:Y:S01]  /*29a0*/  HMMA.16816.F32.BF16 R64, R12, R10, R64 ;  /* 0x0000000a0c40723c */ /* 0x000fe20000041840 */
[----:B------:R-:W-:Y:S01]  /*29b0*/  IMAD.MOV.U32 R8, RZ, RZ, R212 ;  /* 0x000000ffff087224 */ /* 0x000fe200078e00d4 */
[----:B------:R-:W-:Y:S01]  /*29c0*/  @P0 SHF.R.U32.HI R8, RZ, c[0x0][0x2cc], R19 ;  /* 0x0000b300ff080a19 */ /* 0x000fe20000011613 */
[----:B------:R-:W-:Y:S01]  /*29d0*/  FMUL.FTZ R56, R56, c[0x0][0x320] ;  /* 0x0000c80038387a20 */ /* 0x000fe20000410000 */
[----:B------:R-:W-:Y:S01]  /*29e0*/  @P5 LEA.HI.X R29, R18, R17, R9, 0x1, P4 ;  /* 0x00000011121d5211 */ /* 0x000fe200020f0c09 */
[----:B------:R-:W-:Y:S01]  /*29f0*/  FMUL.FTZ R57, R57, c[0x0][0x320] ;  /* 0x0000c80039397a20 */ /* 0x000fe20000410000 */
[----:B------:R-:W-:Y:S01]  /*2a00*/  @!PT LDS RZ, [RZ] ;  /* 0x00000000fffff984 */ /* 0x000fe20000000800 */
[----:B------:R-:W-:Y:S01]  /*2a10*/  @!PT LDS RZ, [RZ] ;  /* 0x00000000fffff984 */ /* 0x000fe20000000800 */
[----:B------:R-:W-:Y:S01]  /*2a20*/  @!PT LDS RZ, [RZ] ;  /* 0x00000000fffff984 */ /* 0x000fe20000000800 */
[----:B------:R5:W-:Y:S01]  /*2a30*/  @P5 LDGSTS.E.BYPASS.LTC128B.128 [R207+0x6100], [R16.64], !P3 ;  /* 0x0610000010cf5fae */ /* 0x000be2000d901d50 */
[----:B------:R-:W-:Y:S01]  /*2a40*/  IMAD.U32 R10, RZ, RZ, UR4 ;  /* 0x00000004ff0a7e24 */ /* 0x000fe2000f8e00ff */
[----:B------:R-:W-:Y:S01]  /*2a50*/  PLOP3.LUT P0, PT, PT, PT, UP1, 0x40, 0x0 ;  /* 0x000000000000781c */ /* 0x000fe20003f0e818 */
[----:B------:R-:W-:Y:S01]  /*2a60*/  FMUL.FTZ R72, R72, c[0x0][0x320] ;  /* 0x0000c80048487a20 */ /* 0x000fe20000410000 */
[----:B------:R-:W1:Y:S01]  /*2a70*/  SHFL.IDX PT, R9, R8, RZ, 0x1c1f ;  /* 0x001c1fff08097589 */ /* 0x000e6200000e0000 */
[----:B------:R-:W-:Y:S01]  /*2a80*/  FMUL.FTZ R73, R73, c[0x0][0x320] ;  /* 0x0000c80049497a20 */ /* 0x000fe20000410000 */
[----:B------:R-:W1:Y:S02]  /*2a90*/  MUFU.TANH R5, R5 ;  /* 0x0000000500057308 */ /* 0x000e640000002400 */
[----:B------:R5:W-:Y:S02]  /*2aa0*/  @P5 LDGSTS.E.BYPASS.LTC128B.128 [R207+0x8100], [R16.64+0x80], !P2 ;  /* 0x0810008010cf5fae */ /* 0x000be4000d101d50 */
[----:B------:R-:W-:-:S02]  /*2ab0*/  FMUL.FTZ R68, R68, c[0x0][0x320] ;  /* 0x0000c80044447a20 */ /* 0x000fc40000410000 */
[----:B------:R-:W-:Y:S01]  /*2ac0*/  FMUL.FTZ R69, R69, c[0x0][0x320] ;  /* 0x0000c80045457a20 */ /* 0x000fe20000410000 */
[----:B------:R5:W-:Y:S01]  /*2ad0*/  @P5 LDGSTS.E.BYPASS.LTC128B.128 [R207+0xa100], [R16.64+0x100], !P1 ;  /* 0x0a10010010cf5fae */ /* 0x000be2000c901d50 */
[----:B------:R1:W1:Y:S03]  /*2ae0*/  MUFU.TANH R155, R56 ;  /* 0x00000038009b7308 */ /* 0x0002660000002400 */
[----:B------:R1:W-:Y:S01]  /*2af0*/  @P5 LDGSTS.E.BYPASS.LTC128B.128 [R207+0x7100], [R28.64], !P3 ;  /* 0x071000001ccf5fae */ /* 0x0003e2000d901d50 */
[----:B------:R-:W-:Y:S02]  /*2b00*/  FMUL.FTZ R64, R64, c[0x0][0x320] ;  /* 0x0000c80040407a20 */ /* 0x000fe40000410000 */
[----:B------:R-:W-:Y:S01]  /*2b10*/  FMUL.FTZ R65, R65, c[0x0][0x320] ;  /* 0x0000c80041417a20 */ /* 0x000fe20000410000 */
[----:B------:R1:W-:Y:S01]  /*2b20*/  @P5 LDGSTS.E.BYPASS.LTC128B.128 [R207+0x9100], [R28.64+0x80], !P2 ;  /* 0x091000801ccf5fae */ /* 0x0003e2000d101d50 */
[----:B------:R1:W1:Y:S03]  /*2b30*/  MUFU.TANH R161, R72 ;  /* 0x0000004800a17308 */ /* 0x0002660000002400 */
[----:B------:R2:W-:Y:S04]  /*2b40*/  @P5 LDGSTS.E.BYPASS.LTC128B.128 [R207+0xb100], [R28.64+0x100], !P1 ;  /* 0x0b1001001ccf5fae */ /* 0x0005e8000c901d50 */
[----:B------:R-:W0:Y:S01]  /*2b50*/  LDGDEPBAR ;  /* 0x00000000000079af */ /* 0x000e220000000000 */
[----:B------:R1:W1:Y:S08]  /*2b60*/  MUFU.TANH R157, R73 ;  /* 0x00000049009d7308 */ /* 0x0002700000002400 */
[----:B------:R2:W2:Y:S01]  /*2b70*/  MUFU.TANH R163, R57 ;  /* 0x0000003900a37308 */ /* 0x0004a20000002400 */
[----:B-----5:R-:W-:-:S02]  /*2b80*/  IADD3 R16, R10, -c[0x0][0x168], -R213 ;  /* 0x80005a000a107a10 */ /* 0x020fc40007ffe8d5 */
[----:B------:R-:W-:Y:S02]  /*2b90*/  IADD3 R10, -R213, c[0x0][0x1d0], -R6 ;  /* 0x00007400d50a7a10 */ /* 0x000fe40007ffe906 */
[----:B------:R-:W-:-:S03]  /*2ba0*/  IADD3 R17, R16, c[0x0][0x328], RZ ;  /* 0x0000ca0010117a10 */ /* 0x000fc60007ffe0ff */
[----:B------:R2:W2:Y:S01]  /*2bb0*/  MUFU.TANH R167, R68 ;  /* 0x0000004400a77308 */ /* 0x0004a20000002400 */
[----:B------:R-:W-:Y:S01]  /*2bc0*/  IADD3 R16, R16, UR14, RZ ;  /* 0x0000000e10107c10 */ /* 0x000fe2000fffe0ff */
[----:B-1----:R-:W-:-:S04]  /*2bd0*/  IMAD.IADD R19, R17, 0x1, R9 ;  /* 0x0000000111137824 */ /* 0x002fc800078e0209 */
[----:B------:R-:W-:Y:S02]  /*2be0*/  IMAD.IADD R18, R16, 0x1, R9 ;  /* 0x0000000110127824 */ /* 0x000fe400078e0209 */
[----:B------:R1:W1:Y:S01]  /*2bf0*/  MUFU.TANH R165, R69 ;  /* 0x0000004500a57308 */ /* 0x0002620000002400 */
[----:B------:R-:W-:-:S07]  /*2c00*/  IMNMX R19, R19, R10, PT ;  /* 0x0000000a13137217 */ /* 0x000fce0003800200 */
[----:B------:R1:W1:Y:S08]  /*2c10*/  MUFU.TANH R143, R64 ;  /* 0x00000040008f7308 */ /* 0x0002700000002400 */
[----:B------:R1:W1:Y:S01]  /*2c20*/  MUFU.TANH R141, R65 ;  /* 0x00000041008d7308 */ /* 0x0002620000002400 */
[----:B------:R-:W-:Y:S05]  /*2c30*/  @P0 BRA `(.L_x_155) ;  /* 0x0000018000000947 */ /* 0x000fea0003800000 */
[----:B--234-:R-:W-:Y:S01]  /*2c40*/  IADD3 R9, R9, c[0x0][0x1d0], RZ ;  /* 0x0000740009097a10 */ /* 0x01cfe20007ffe0ff */
[----:B------:R-:W-:Y:S03]  /*2c50*/  BSSY B0, `(.L_x_156) ;  /* 0x0000011000007945 */ /* 0x000fe60003800000 */
[----:B------:R-:W-:-:S04]  /*2c60*/  IADD3 R11, R9, -c[0x0][0x168], RZ ;  /* 0x80005a00090b7a10 */ /* 0x000fc80007ffe0ff */
[----:B------:R-:W-:-:S13]  /*2c70*/  ISETP.GT.AND P0, PT, R11, -0x1, PT ;  /* 0xffffffff0b00780c */ /* 0x000fda0003f04270 */
[----:B------:R-:W-:Y:S05]  /*2c80*/  @P0 BRA `(.L_x_157) ;  /* 0x0000008000000947 */ /* 0x000fea0003800000 */
[----:B------:R-:W-:Y:S01]  /*2c90*/  ULDC UR4, c[0x0][0x32c] ;  /* 0x0000cb0000047ab9 */ /* 0x000fe20000000800 */
[----:B------:R-:W-:Y:S01]  /*2ca0*/  LOP3.LUT R11, RZ, R11, RZ, 0x33, !PT ;  /* 0x0000000bff0b7212 */ /* 0x000fe200078e33ff */
[----:B------:R-:W-:-:S06]  /*2cb0*/  UISETP.NE.AND UP0, UPT, UR6, UR4, UPT ;  /* 0x000000040600728c */ /* 0x000fcc000bf05270 */
[----:B------:R-:W-:-:S13]  /*2cc0*/  PLOP3.LUT P0, PT, PT, PT, UP0, 0x80, 0x0 ;  /* 0x000000000000781c */ /* 0x000fda0003f0f008 */
[----:B------:R-:W-:-:S05]  /*2cd0*/  @P0 IMAD.HI.U32 R9, R11, c[0x0][0x330], RZ ;  /* 0x0000cc000b090a27 */ /* 0x000fca00078e00ff */
[----:B------:R-:W-:-:S04]  /*2ce0*/  @P0 SHF.R.U32.HI R11, RZ, c[0x0][0x334], R9 ;  /* 0x0000cd00ff0b0a19 */ /* 0x000fc80000011609 */
[----:B------:R-:W-:Y:S01]  /*2cf0*/  LOP3.LUT R11, RZ, R11, RZ, 0x33, !PT ;  /* 0x0000000bff0b7212 */ /* 0x000fe200078e33ff */
[----:B------:R-:W-:Y:S05]  /*2d00*/  BRA `(.L_x_158) ;  /* 0x0000005000007947 */ /* 0x000fea0003800000 */
.L_x_157:
[----:B------:R-:W-:Y:S02]  /*2d10*/  ULDC UR4, c[0x0][0x32c] ;  /* 0x0000cb0000047ab9 */ /* 0x000fe40000000800 */
[----:B------:R-:W-:-:S06]  /*2d20*/  UISETP.NE.AND UP0, UPT, UR6, UR4, UPT ;  /* 0x000000040600728c */ /* 0x000fcc000bf05270 */
[----:B------:R-:W-:-:S13]  /*2d30*/  PLOP3.LUT P0, PT, PT, PT, UP0, 0x80, 0x0 ;  /* 0x000000000000781c */ /* 0x000fda0003f0f008 */
[----:B------:R-:W-:-:S05]  /*2d40*/  @P0 IMAD.HI.U32 R9, R11, c[0x0][0x330], RZ ;  /* 0x0000cc000b090a27 */ /* 0x000fca00078e00ff */
[----:B------:R-:W-:Y:S02]  /*2d50*/  @P0 SHF.R.U32.HI R11, RZ, c[0x0][0x334], R9 ;  /* 0x0000cd00ff0b0a19 */ /* 0x000fe40000011609 */
.L_x_158:
[----:B------:R-:W-:Y:S05]  /*2d60*/  BSYNC B0 ;  /* 0x0000000000007941 */ /* 0x000fea0003800000 */
.L_x_156:
[----:B------:R-:W-:-:S04]  /*2d70*/  IMAD R12, R11, c[0x0][0x32c], -R6 ;  /* 0x0000cb000b0c7a24 */ /* 0x000fc800078e0a06 */
[----:B------:R-:W-:-:S05]  /*2d80*/  IMAD.IADD R9, R12, 0x1, -R213 ;  /* 0x000000010c097824 */ /* 0x000fca00078e0ad5 */
[----:B------:R-:W-:Y:S02]  /*2d90*/  IADD3 R12, R9, c[0x0][0x32c], RZ ;  /* 0x0000cb00090c7a10 */ /* 0x000fe40007ffe0ff */
[----:B------:R-:W-:Y:S02]  /*2da0*/  IMNMX R18, R18, R9, !PT ;  /* 0x0000000912127217 */ /* 0x000fe40007800200 */
[----:B------:R-:W-:Y:S02]  /*2db0*/  IMNMX R19, R19, R12, PT ;  /* 0x0000000c13137217 */ /* 0x000fe40003800200 */
.L_x_155:
[----:B--234-:R-:W-:Y:S01]  /*2dc0*/  ISETP.LT.AND P0, PT, RZ, UR13, PT ;  /* 0x0000000dff007c0c */ /* 0x01cfe2000bf01270 */
[----:B------:R-:W2:Y:S01]  /*2dd0*/  SHFL.IDX PT, R28, R8, 0x1, 0x1c1f ;  /* 0x003c1f00081c7f89 */ /* 0x000ea200000e0000 */
[----:B------:R-:W-:Y:S02]  /*2de0*/  FMUL.FTZ R14, R34, c[0x0][0x320] ;  /* 0x0000c800220e7a20 */ /* 0x000fe40000410000 */
[C---:B------:R-:W-:Y:S01]  /*2df0*/  ISETP.GT.AND P4, PT, R18.reuse, 0x1, P0 ;  /* 0x000000011200780c */ /* 0x040fe20000784270 */
[----:B------:R-:W-:Y:S01]  /*2e00*/  FMUL.FTZ R12, R35, c[0x0][0x320] ;  /* 0x0000c800230c7a20 */ /* 0x000fe20000410000 */
[----:B------:R-:W-:Y:S01]  /*2e10*/  ISETP.GT.AND P5, PT, R18, RZ, P0 ;  /* 0x000000ff1200720c */ /* 0x000fe200007a4270 */
[----:B------:R-:W-:Y:S01]  /*2e20*/  FMUL.FTZ R26, R39, c[0x0][0x320] ;  /* 0x0000c800271a7a20 */ /* 0x000fe20000410000 */
[----:B------:R-:W-:Y:S01]  /*2e30*/  ISETP.LT.OR P4, PT, R19, 0x2, P4 ;  /* 0x000000021300780c */ /* 0x000fe20002781670 */
[----:B------:R-:W-:Y:S01]  /*2e40*/  FMUL.FTZ R27, R43, c[0x0][0x320] ;  /* 0x0000c8002b1b7a20 */ /* 0x000fe20000410000 */
[----:B------:R-:W-:Y:S01]  /*2e50*/  ISETP.LT.OR P5, PT, R19, 0x1, P5 ;  /* 0x000000011300780c */ /* 0x000fe20002fa1670 */
[----:B------:R-:W-:Y:S01]  /*2e60*/  FMUL.FTZ R59, R59, c[0x0][0x320] ;  /* 0x0000c8003b3b7a20 */ /* 0x000fe20000410000 */
[----:B------:R-:W-:Y:S01]  /*2e70*/  FSEL R21, R21, -INF , !P4 ;  /* 0xff80000015157808 */ /* 0x000fe20006000000 */
[----:B------:R-:W-:Y:S01]  /*2e80*/  FMUL.FTZ R58, R58, c[0x0][0x320] ;  /* 0x0000c8003a3a7a20 */ /* 0x000fe20000410000 */
[----:B------:R-:W-:Y:S01]  /*2e90*/  ISETP.GT.AND P4, PT, R18, 0x10, P0 ;  /* 0x000000101200780c */ /* 0x000fe20000784270 */
[----:B------:R-:W-:Y:S01]  /*2ea0*/  FMUL.FTZ R74, R74, c[0x0][0x320] ;  /* 0x0000c8004a4a7a20 */ /* 0x000fe20000410000 */
[----:B------:R-:W-:Y:S01]  /*2eb0*/  FSEL R15, R0, -INF , !P5 ;  /* 0xff800000000f7808 */ /* 0x000fe20006800000 */
[----:B------:R-:W-:Y:S01]  /*2ec0*/  FMUL.FTZ R75, R75, c[0x0][0x320] ;  /* 0x0000c8004b4b7a20 */ /* 0x000fe20000410000 */
[----:B------:R-:W-:Y:S01]  /*2ed0*/  ISETP.LT.OR P4, PT, R19, 0x11, P4 ;  /* 0x000000111300780c */ /* 0x000fe20002781670 */
[----:B------:R-:W-:Y:S01]  /*2ee0*/  FMUL.FTZ R70, R70, c[0x0][0x320] ;  /* 0x0000c80046467a20 */ /* 0x000fe20000410000 */
[C---:B------:R-:W-:Y:S01]  /*2ef0*/  ISETP.GT.AND P6, PT, R18.reuse, 0x8, P0 ;  /* 0x000000081200780c */ /* 0x040fe200007c4270 */
[----:B------:R-:W-:Y:S01]  /*2f00*/  FMUL.FTZ R71, R71, c[0x0][0x320] ;  /* 0x0000c80047477a20 */ /* 0x000fe20000410000 */
[----:B------:R-:W-:Y:S01]  /*2f10*/  ISETP.GT.AND P5, PT, R18, 0x9, P0 ;  /* 0x000000091200780c */ /* 0x000fe200007a4270 */
[----:B------:R-:W-:Y:S01]  /*2f20*/  FMUL.FTZ R30, R30, c[0x0][0x320] ;  /* 0x0000c8001e1e7a20 */ /* 0x000fe20000410000 */
[----:B------:R-:W-:Y:S01]  /*2f30*/  FSEL R11, R24, -INF , !P4 ;  /* 0xff800000180b7808 */ /* 0x000fe20006000000 */
[----:B------:R-:W-:Y:S01]  /*2f40*/  FMUL.FTZ R31, R31, c[0x0][0x320] ;  /* 0x0000c8001f1f7a20 */ /* 0x000fe20000410000 */
[----:B------:R-:W-:Y:S01]  /*2f50*/  ISETP.GT.AND P4, PT, R18, 0x19, P0 ;  /* 0x000000191200780c */ /* 0x000fe20000784270 */
[----:B------:R-:W-:Y:S01]  /*2f60*/  FMUL.FTZ R66, R66, c[0x0][0x320] ;  /* 0x0000c80042427a20 */ /* 0x000fe20000410000 */
[----:B------:R-:W-:Y:S01]  /*2f70*/  ISETP.LT.OR P6, PT, R19, 0x9, P6 ;  /* 0x000000091300780c */ /* 0x000fe200037c1670 */
[----:B------:R-:W-:Y:S01]  /*2f80*/  FMUL.FTZ R67, R67, c[0x0][0x320] ;  /* 0x0000c80043437a20 */ /* 0x000fe20000410000 */
[C---:B------:R-:W-:Y:S01]  /*2f90*/  ISETP.LT.OR P5, PT, R19.reuse, 0xa, P5 ;  /* 0x0000000a1300780c */ /* 0x040fe20002fa1670 */
[----:B------:R3:W4:Y:S01]  /*2fa0*/  MUFU.TANH R162, R59 ;  /* 0x0000003b00a27308 */ /* 0x0007220000002400 */
[----:B------:R-:W-:Y:S01]  /*2fb0*/  ISETP.LT.OR P4, PT, R19, 0x1a, P4 ;  /* 0x0000001a1300780c */ /* 0x000fe20002781670 */
[----:B--2---:R-:W-:Y:S01]  /*2fc0*/  IMAD.IADD R17, R17, 0x1, R28 ;  /* 0x0000000111117824 */ /* 0x004fe200078e021c */
[----:B------:R-:W-:Y:S01]  /*2fd0*/  FSEL R13, R22, -INF , !P6 ;  /* 0xff800000160d7808 */ /* 0x000fe20007000000 */
[----:B------:R-:W-:Y:S01]  /*2fe0*/  FMUL.FTZ R22, R38, c[0x0][0x320] ;  /* 0x0000c80026167a20 */ /* 0x000fe20000410000 */
[----:B------:R-:W-:-:S02]  /*2ff0*/  FSEL R23, R23, -INF , !P5 ;  /* 0xff80000017177808 */ /* 0x000fc40006800000 */
[C---:B------:R-:W-:Y:S01]  /*3000*/  ISETP.GT.AND P6, PT, R18.reuse, 0x11, P0 ;  /* 0x000000111200780c */ /* 0x040fe200007c4270 */
[----:B------:R3:W2:Y:S01]  /*3010*/  MUFU.TANH R172, R58 ;  /* 0x0000003a00ac7308 */ /* 0x0006a20000002400 */
[C---:B------:R-:W-:Y:S02]  /*3020*/  ISETP.GT.AND P5, PT, R18.reuse, 0x18, P0 ;  /* 0x000000181200780c */ /* 0x040fe400007a4270 */
[----:B------:R-:W-:Y:S02]  /*3030*/  FSEL R5, R5, -INF , !P4 ;  /* 0xff80000005057808 */ /* 0x000fe40006000000 */
[----:B------:R-:W-:Y:S02]  /*3040*/  ISETP.GT.AND P4, PT, R18, 0x28, P0 ;  /* 0x000000281200780c */ /* 0x000fe40000784270 */
[C---:B------:R-:W-:Y:S01]  /*3050*/  ISETP.LT.OR P6, PT, R19.reuse, 0x12, P6 ;  /* 0x000000121300780c */ /* 0x040fe200037c1670 */
[----:B------:R-:W1:Y:S01]  /*3060*/  MUFU.TANH R14, R14 ;  /* 0x0000000e000e7308 */ /* 0x000e620000002400 */
[----:B------:R-:W-:-:S02]  /*3070*/  ISETP.LT.OR P5, PT, R19, 0x19, P5 ;  /* 0x000000191300780c */ /* 0x000fc40002fa1670 */
[----:B------:R-:W-:Y:S02]  /*3080*/  ISETP.LT.OR P4, PT, R19, 0x29, P4 ;  /* 0x000000291300780c */ /* 0x000fe40002781670 */
[----:B------:R-:W-:Y:S02]  /*3090*/  FSEL R9, R25, -INF , !P6 ;  /* 0xff80000019097808 */ /* 0x000fe40007000000 */
[----:B------:R-:W-:Y:S01]  /*30a0*/  FSEL R7, R7, -INF , !P5 ;  /* 0xff80000007077808 */ /* 0x000fe20006800000 */
[----:B------:R-:W1:Y:S01]  /*30b0*/  MUFU.TANH R12, R12 ;  /* 0x0000000c000c7308 */ /* 0x000e620000002400 */
[C---:B------:R-:W-:Y:S02]  /*30c0*/  ISETP.GT.AND P6, PT, R18.reuse, 0x20, P0 ;  /* 0x000000201200780c */ /* 0x040fe400007c4270 */
[----:B------:R-:W-:Y:S02]  /*30d0*/  ISETP.GT.AND P5, PT, R18, 0x21, P0 ;  /* 0x000000211200780c */ /* 0x000fe400007a4270 */
[----:B------:R-:W-:-:S02]  /*30e0*/  FSEL R161, R161, -INF , !P4 ;  /* 0xff800000a1a17808 */ /* 0x000fc40006000000 */
[----:B------:R-:W-:Y:S01]  /*30f0*/  ISETP.GT.AND P4, PT, R18, 0x31, P0 ;  /* 0x000000311200780c */ /* 0x000fe20000784270 */
[----:B------:R3:W1:Y:S01]  /*3100*/  MUFU.TANH R170, R74 ;  /* 0x0000004a00aa7308 */ /* 0x0006620000002400 */
[C---:B------:R-:W-:Y:S02]  /*3110*/  ISETP.LT.OR P6, PT, R19.reuse, 0x21, P6 ;  /* 0x000000211300780c */ /* 0x040fe400037c1670 */
[C---:B------:R-:W-:Y:S02]  /*3120*/  ISETP.LT.OR P5, PT, R19.reuse, 0x22, P5 ;  /* 0x000000221300780c */ /* 0x040fe40002fa1670 */
[----:B------:R-:W-:Y:S02]  /*3130*/  ISETP.LT.OR P4, PT, R19, 0x32, P4 ;  /* 0x000000321300780c */ /* 0x000fe40002781670 */
[----:B------:R-:W-:Y:S01]  /*3140*/  FSEL R155, R155, -INF , !P6 ;  /* 0xff8000009b9b7808 */ /* 0x000fe20007000000 */
[----:B------:R3:W1:Y:S01]  /*3150*/  MUFU.TANH R164, R75 ;  /* 0x0000004b00a47308 */ /* 0x0006620000002400 */
[----:B------:R-:W-:-:S02]  /*3160*/  FSEL R163, R163, -INF , !P5 ;  /* 0xff800000a3a37808 */ /* 0x000fc40006800000 */
[C---:B------:R-:W-:Y:S02]  /*3170*/  ISETP.GT.AND P6, PT, R18.reuse, 0x29, P0 ;  /* 0x000000291200780c */ /* 0x040fe400007c4270 */
[----:B------:R-:W-:Y:S02]  /*3180*/  ISETP.GT.AND P5, PT, R18, 0x30, P0 ;  /* 0x000000301200780c */ /* 0x000fe400007a4270 */
[----:B-1----:R-:W-:Y:S01]  /*3190*/  FSEL R165, R165, -INF , !P4 ;  /* 0xff800000a5a57808 */ /* 0x002fe20006000000 */
[----:B------:R-:W1:Y:S01]  /*31a0*/  MUFU.TANH R26, R26 ;  /* 0x0000001a001a7308 */ /* 0x000e620000002400 */
[----:B------:R-:W-:Y:S02]  /*31b0*/  PLOP3.LUT P4, PT, PT, PT, UP1, 0x40, 0x0 ;  /* 0x000000000000781c */ /* 0x000fe40003f8e818 */
[C---:B------:R-:W-:Y:S02]  /*31c0*/  ISETP.LT.OR P6, PT, R19.reuse, 0x2a, P6 ;  /* 0x0000002a1300780c */ /* 0x040fe400037c1670 */
[----:B------:R-:W-:-:S02]  /*31d0*/  ISETP.LT.OR P5, PT, R19, 0x31, P5 ;  /* 0x000000311300780c */ /* 0x000fc40002fa1670 */
[----:B------:R-:W-:Y:S01]  /*31e0*/  FSEL R157, R157, -INF , !P6 ;  /* 0xff8000009d9d7808 */ /* 0x000fe20007000000 */
[----:B------:R-:W1:Y:S01]  /*31f0*/  MUFU.TANH R27, R27 ;  /* 0x0000001b001b7308 */ /* 0x000e620000002400 */
[----:B------:R-:W-:Y:S02]  /*3200*/  FSEL R167, R167, -INF , !P5 ;  /* 0xff800000a7a77808 */ /* 0x000fe40006800000 */
[C---:B------:R-:W-:Y:S02]  /*3210*/  ISETP.GT.AND P6, PT, R18.reuse, 0x38, P0 ;  /* 0x000000381200780c */ /* 0x040fe400007c4270 */
[----:B------:R-:W-:Y:S02]  /*3220*/  ISETP.GT.AND P5, PT, R18, 0x39, P0 ;  /* 0x000000391200780c */ /* 0x000fe400007a4270 */
[C---:B------:R-:W-:Y:S01]  /*3230*/  ISETP.LT.OR P6, PT, R19.reuse, 0x39, P6 ;  /* 0x000000391300780c */ /* 0x040fe200037c1670 */
[----:B------:R3:W1:Y:S01]  /*3240*/  MUFU.TANH R166, R70 ;  /* 0x0000004600a67308 */ /* 0x0006620000002400 */
[----:B------:R-:W-:Y:S01]  /*3250*/  ISETP.LT.OR P5, PT, R19, 0x3a, P5 ;  /* 0x0000003a1300780c */ /* 0x000fe20002fa1670 */
[----:B------:R-:W-:Y:S01]  /*3260*/  IMAD.IADD R19, R16, 0x1, R28 ;  /* 0x0000000110137824 */ /* 0x000fe200078e021c */
[----:B------:R-:W-:-:S02]  /*3270*/  IMNMX R17, R17, R10, PT ;  /* 0x0000000a11117217 */ /* 0x000fc40003800200 */
[----:B------:R-:W-:Y:S02]  /*3280*/  FSEL R143, R143, -INF , !P6 ;  /* 0xff8000008f8f7808 */ /* 0x000fe40007000000 */
[----:B------:R-:W-:Y:S01]  /*3290*/  FSEL R141, R141, -INF , !P5 ;  /* 0xff8000008d8d7808 */ /* 0x000fe20006800000 */
[----:B------:R3:W1:Y:S08]  /*32a0*/  MUFU.TANH R142, R71 ;  /* 0x00000047008e7308 */ /* 0x0006700000002400 */
[----:B------:R3:W1:Y:S08]  /*32b0*/  MUFU.TANH R0, R30 ;  /* 0x0000001e00007308 */ /* 0x0006700000002400 */
[----:B------:R3:W1:Y:S08]  /*32c0*/  MUFU.TANH R8, R31 ;  /* 0x0000001f00087308 */ /* 0x0006700000002400 */
[----:B------:R3:W1:Y:S08]  /*32d0*/  MUFU.TANH R140, R66 ;  /* 0x00000042008c7308 */ /* 0x0006700000002400 */
[----:B------:R3:W1:Y:S08]  /*32e0*/  MUFU.TANH R160, R67 ;  /* 0x0000004300a07308 */ /* 0x0006700000002400 */
[----:B------:R-:W1:Y:S01]  /*32f0*/  MUFU.TANH R22, R22 ;  /* 0x0000001600167308 */ /* 0x000e620000002400 */
[----:B------:R-:W-:Y:S05]  /*3300*/  @P4 BRA `(.L_x_159) ;  /* 0x0000018000004947 */ /* 0x000fea0003800000 */
[----:B--2-4-:R-:W-:Y:S01]  /*3310*/  IADD3 R25, R28, c[0x0][0x1d0], RZ ;  /* 0x000074001c197a10 */ /* 0x014fe20007ffe0ff */
        /* <DEDUP_REMOVED lines=12> */
.L_x_161:
[----:B------:R-:W-:Y:S02]  /*33e0*/  ULDC UR4, c[0x0][0x32c] ;  /* 0x0000cb0000047ab9 */ /* 0x000fe40000000800 */
[----:B------:R-:W-:-:S06]  /*33f0*/  UISETP.NE.AND UP0, UPT, UR6, UR4, UPT ;  /* 0x000000040600728c */ /* 0x000fcc000bf05270 */
[----:B------:R-:W-:-:S13]  /*3400*/  PLOP3.LUT P4, PT, PT, PT, UP0, 0x80, 0x0 ;  /* 0x000000000000781c */ /* 0x000fda0003f8f008 */
[----:B------:R-:W-:-:S05]  /*3410*/  @P4 IMAD.HI.U32 R10, R25, c[0x0][0x330], RZ ;  /* 0x0000cc00190a4a27 */ /* 0x000fca00078e00ff */
[----:B------:R-:W-:Y:S02]  /*3420*/  @P4 SHF.R.U32.HI R25, RZ, c[0x0][0x334], R10 ;  /* 0x0000cd00ff194a19 */ /* 0x000fe4000001160a */
.L_x_162:
[----:B------:R-:W-:Y:S05]  /*3430*/  BSYNC B0 ;  /* 0x0000000000007941 */ /* 0x000fea0003800000 */
.L_x_160:
[----:B------:R-:W-:-:S04]  /*3440*/  IMAD R10, R25, c[0x0][0x32c], -R6 ;  /* 0x0000cb00190a7a24 */ /* 0x000fc800078e0a06 */
[----:B------:R-:W-:-:S05]  /*3450*/  IMAD.IADD R10, R10, 0x1, -R213 ;  /* 0x000000010a0a7824 */ /* 0x000fca00078e0ad5 */
[----:B------:R-:W-:Y:S02]  /*3460*/  IADD3 R6, R10, c[0x0][0x32c], RZ ;  /* 0x0000cb000a067a10 */ /* 0x000fe40007ffe0ff */
[----:B------:R-:W-:Y:S02]  /*3470*/  IMNMX R19, R19, R10, !PT ;  /* 0x0000000a13137217 */ /* 0x000fe40007800200 */
[----:B------:R-:W-:Y:S02]  /*3480*/  IMNMX R17, R17, R6, PT ;  /* 0x0000000611117217 */ /* 0x000fe40003800200 */
.L_x_159:
[C---:B--2-4-:R-:W-:Y:S01]  /*3490*/  ISETP.GT.AND P5, PT, R19.reuse, 0x9, P0 ;  /* 0x000000091300780c */ /* 0x054fe200007a4270 */
[----:B------:R-:W-:Y:S01]  /*34a0*/  IMAD.SHL.U32 R203, R4, 0x2, RZ ;  /* 0x0000000204cb7824 */ /* 0x000fe200078e00ff */
[----:B------:R-:W-:Y:S01]  /*34b0*/  ISETP.GT.AND P6, PT, R19, 0x1, P0 ;  /* 0x000000011300780c */ /* 0x000fe200007c4270 */
[----:B------:R-:W-:Y:S01]  /*34c0*/  ULDC.64 UR4, c[0x0][0x2c8] ;  /* 0x0000b20000047ab9 */ /* 0x000fe20000000a00 */
[----:B------:R-:W-:Y:S01]  /*34d0*/  ISETP.LT.OR P5, PT, R17, 0xa, P5 ;  /* 0x0000000a1100780c */ /* 0x000fe20002fa1670 */
[--C-:B------:R-:W-:Y:S01]  /*34e0*/  IMAD R197, R3, 0x2, R203.reuse ;  /* 0x0000000203c57824 */ /* 0x100fe200078e02cb */
[----:B------:R-:W-:Y:S01]  /*34f0*/  FMNMX.FTZ R10, R15, R21, !PT ;  /* 0x000000150f0a7209 */ /* 0x000fe20007810000 */
[----:B------:R-:W-:Y:S01]  /*3500*/  LDSM.16.MT88.4 R40, [R203+0x2100] ;  /* 0x00210000cb28783b */ /* 0x000fe20000004200 */
[----:B-1----:R-:W-:Y:S01]  /*3510*/  FSEL R6, R26, -INF , !P5 ;  /* 0xff8000001a067808 */ /* 0x002fe20006800000 */
[----:B------:R-:W-:Y:S01]  /*3520*/  IMAD R198, R2, 0x2, R203 ;  /* 0x0000000202c67824 */ /* 0x000fe200078e02cb */
[C---:B------:R-:W-:Y:S01]  /*3530*/  ISETP.GT.AND P5, PT, R19.reuse, RZ, P0 ;  /* 0x000000ff1300720c */ /* 0x040fe200007a4270 */
[----:B---3--:R-:W-:Y:S01]  /*3540*/  LDSM.16.MT88.4 R56, [R197+0x2100] ;  /* 0x00210000c538783b */ /* 0x008fe20000004200 */
[----:B------:R-:W-:Y:S01]  /*3550*/  ISETP.GT.AND P4, PT, R19, 0x8, P0 ;  /* 0x000000081300780c */ /* 0x000fe20000784270 */
[----:B------:R-:W-:Y:S01]  /*3560*/  IMAD R196, R3, 0x2, R198 ;  /* 0x0000000203c47824 */ /* 0x000fe200078e02c6 */
[C---:B------:R-:W-:Y:S01]  /*3570*/  ISETP.LT.OR P6, PT, R17.reuse, 0x2, P6 ;  /* 0x000000021100780c */ /* 0x040fe200037c1670 */
[----:B------:R-:W-:Y:S01]  /*3580*/  LDSM.16.MT88.4 R124, [R203+0x100] ;  /* 0x00010000cb7c783b */ /* 0x000fe20000004200 */
[----:B------:R-:W-:Y:S01]  /*3590*/  ISETP.LT.OR P5, PT, R17, 0x1, P5 ;  /* 0x000000011100780c */ /* 0x000fe20002fa1670 */
[----:B------:R-:W-:Y:S01]  /*35a0*/  UIMAD.WIDE.U32 UR18, UR15, UR4, URZ ;  /* 0x000000040f1272a5 */ /* 0x000fe2000f8e003f */
[----:B------:R-:W-:Y:S01]  /*35b0*/  FMNMX.FTZ R10, R13, R10, !PT ;  /* 0x0000000a0d0a7209 */ /* 0x000fe20007810000 */
[----:B------:R-:W-:Y:S01]  /*35c0*/  LDSM.16.MT88.4 R116, [R198+0x100] ;  /* 0x00010000c674783b */ /* 0x000fe20000004200 */
[----:B------:R-:W-:Y:S01]  /*35d0*/  ISETP.LT.OR P4, PT, R17, 0x9, P4 ;  /* 0x000000091100780c */ /* 0x000fe20002781670 */
[----:B------:R-:W-:Y:S01]  /*35e0*/  @UP2 USHF.R.U32.HI UR15, URZ, UR5, UR19 ;  /* 0x000000053f0f2299 */ /* 0x000fe20008011613 */
[----:B------:R-:W-:Y:S01]  /*35f0*/  FSEL R18, R27, -INF , !P6 ;  /* 0xff8000001b127808 */ /* 0x000fe20007000000 */
[----:B------:R-:W-:Y:S01]  /*3600*/  LDSM.16.MT88.4 R108, [R197+0x100] ;  /* 0x00010000c56c783b */ /* 0x000fe20000004200 */
[----:B------:R-:W-:Y:S01]  /*3610*/  FSEL R20, R20, -INF , !P5 ;  /* 0xff80000014147808 */ /* 0x000fe20006800000 */
[----:B------:R-:W-:Y:S01]  /*3620*/  UIADD3 UR4, UR7, UR15, URZ ;  /* 0x0000000f07047290 */ /* 0x000fe2000fffe03f */
[----:B------:R-:W-:Y:S01]  /*3630*/  ISETP.GT.AND P6, PT, R19, 0x10, P0 ;  /* 0x000000101300780c */ /* 0x000fe200007c4270 */
[----:B------:R-:W-:Y:S01]  /*3640*/  LDSM.16.MT88.4 R100, [R196+0x100] ;  /* 0x00010000c464783b */ /* 0x000fe20000004200 */
[----:B------:R-:W-:Y:S01]  /*3650*/  FMNMX.FTZ R10, R23, R10, !PT ;  /* 0x0000000a170a7209 */ /* 0x000fe20007810000 */
[----:B------:R-:W-:Y:S01]  /*3660*/  ULDC UR7, c[0x0][0x328] ;  /* 0x0000ca0000077ab9 */ /* 0x000fe20000000800 */
[----:B------:R-:W-:Y:S01]  /*3670*/  FSEL R16, R22, -INF , !P4 ;  /* 0xff80000016107808 */ /* 0x000fe20006000000 */
[----:B------:R-:W-:Y:S01]  /*3680*/  LDSM.16.MT88.4 R48, [R198+0x2100] ;  /* 0x00210000c630783b */ /* 0x000fe20000004200 */
[----:B------:R-:W-:Y:S01]  /*3690*/  FMNMX.FTZ R25, R20, R18, !PT ;  /* 0x0000001214197209 */ /* 0x000fe20007810000 */
[----:B------:R-:W-:Y:S01]  /*36a0*/  UIADD3 UR13, UR13, -0x2, URZ ;  /* 0xfffffffe0d0d7890 */ /* 0x000fe2000fffe03f */
[----:B------:R-:W-:Y:S01]  /*36b0*/  FMNMX.FTZ R10, R11, R10, !PT ;  /* 0x0000000a0b0a7209 */ /* 0x000fe20007810000 */
[----:B------:R-:W-:Y:S01]  /*36c0*/  LDSM.16.MT88.4 R64, [R196+0x2100] ;  /* 0x00210000c440783b */ /* 0x000fe20000004200 */
[----:B------:R-:W-:Y:S01]  /*36d0*/  ISETP.LT.OR P6, PT, R17, 0x11, P6 ;  /* 0x000000111100780c */ /* 0x000fe200037c1670 */
[----:B------:R-:W-:Y:S01]  /*36e0*/  UIADD3 UR7, UR4, UR7, URZ ;  /* 0x0000000704077290 */ /* 0x000fe2000fffe03f */
[----:B------:R-:W-:Y:S01]  /*36f0*/  ISETP.GT.AND P4, PT, R19, 0x11, P0 ;  /* 0x000000111300780c */ /* 0x000fe20000784270 */
[----:B------:R-:W-:Y:S01]  /*3700*/  LDSM.16.MT88.4 R72, [R203+0x4100] ;  /* 0x00410000cb48783b */ /* 0x000fe20000004200 */
[----:B------:R-:W-:-:S02]  /*3710*/  FMNMX.FTZ R25, R16, R25, !PT ;  /* 0x0000001910197209 */ /* 0x000fc40007810000 */
[----:B------:R-:W-:Y:S01]  /*3720*/  FMNMX.FTZ R10, R9, R10, !PT ;  /* 0x0000000a090a7209 */ /* 0x000fe20007810000 */
[----:B------:R-:W-:Y:S01]  /*3730*/  LDSM.16.MT88.4 R80, [R198+0x4100] ;  /* 0x00410000c650783b */ /* 0x000fe20000004200 */
[----:B------:R-:W-:Y:S02]  /*3740*/  FSEL R14, R14, -INF , !P6 ;  /* 0xff8000000e0e7808 */ /* 0x000fe40007000000 */
[----:B------:R-:W-:Y:S01]  /*3750*/  ISETP.LT.OR P4, PT, R17, 0x12, P4 ;  /* 0x000000121100780c */ /* 0x000fe20002781670 */
[----:B------:R-:W-:Y:S01]  /*3760*/  LDSM.16.MT88.4 R88, [R197+0x4100] ;  /* 0x00410000c558783b */ /* 0x000fe20000004200 */
[----:B------:R-:W-:Y:S02]  /*3770*/  ISETP.GT.AND P6, PT, R19, 0x18, P0 ;  /* 0x000000181300780c */ /* 0x000fe400007c4270 */
[----:B------:R-:W-:Y:S01]  /*3780*/  FMNMX.FTZ R25, R6, R25, !PT ;  /* 0x0000001906197209 */ /* 0x000fe20007810000 */
[----:B------:R-:W-:Y:S01]  /*3790*/  LDSM.16.MT88.4 R136, [R198+0x900] ;  /* 0x00090000c688783b */ /* 0x000fe20000004200 */
[----:B------:R-:W-:-:S02]  /*37a0*/  FMNMX.FTZ R10, R7, R10, !PT ;  /* 0x0000000a070a7209 */ /* 0x000fc40007810000 */
[----:B------:R-:W-:Y:S01]  /*37b0*/  FSEL R12, R12, -INF , !P4 ;  /* 0xff8000000c0c7808 */ /* 0x000fe20006000000 */
[----:B------:R-:W-:Y:S01]  /*37c0*/  LDSM.16.MT88.4 R32, [R197+0x900] ;  /* 0x00090000c520783b */ /* 0x000fe20000004200 */
[----:B------:R-:W-:Y:S02]  /*37d0*/  ISETP.GT.AND P5, PT, R19, 0x19, P0 ;  /* 0x000000191300780c */ /* 0x000fe400007a4270 */
[----:B------:R-:W-:Y:S01]  /*37e0*/  ISETP.LT.OR P6, PT, R17, 0x19, P6 ;  /* 0x000000191100780c */ /* 0x000fe200037c1670 */
[----:B------:R-:W-:Y:S01]  /*37f0*/  LDSM.16.MT88.4 R28, [R196+0x900] ;  /* 0x00090000c41c783b */ /* 0x000fe20000004200 */
[----:B------:R-:W-:Y:S02]  /*3800*/  FMNMX.FTZ R25, R14, R25, !PT ;  /* 0x000000190e197209 */ /* 0x000fe40007810000 */
[----:B------:R-:W-:Y:S02]  /*3810*/  FMNMX.FTZ R22, R5, R10, !PT ;  /* 0x0000000a05167209 */ /* 0x000fe40007810000 */
[----:B------:R-:W-:-:S02]  /*3820*/  ISETP.GT.AND P4, PT, R19, 0x20, P0 ;  /* 0x000000201300780c */ /* 0x000fc40000784270 */
[----:B------:R-:W-:Y:S02]  /*3830*/  ISETP.LT.OR P5, PT, R17, 0x1a, P5 ;  /* 0x0000001a1100780c */ /* 0x000fe40002fa1670 */
[----:B------:R-:W-:Y:S02]  /*3840*/  FSEL R10, R0, -INF , !P6 ;  /* 0xff800000000a7808 */ /* 0x000fe40007000000 */
[----:B------:R-:W-:Y:S02]  /*3850*/  FMNMX.FTZ R25, R12, R25, !PT ;  /* 0x000000190c197209 */ /* 0x000fe40007810000 */
[----:B------:R-:W-:Y:S02]  /*3860*/  ISETP.GT.AND P6, PT, R19, 0x21, P0 ;  /* 0x000000211300780c */ /* 0x000fe400007c4270 */
[----:B------:R-:W-:Y:S02]  /*3870*/  FSEL R8, R8, -INF , !P5 ;  /* 0xff80000008087808 */ /* 0x000fe40006800000 */
[----:B------:R-:W-:-:S02]  /*3880*/  ISETP.LT.OR P4, PT, R17, 0x21, P4 ;  /* 0x000000211100780c */ /* 0x000fc40002781670 */
[----:B------:R-:W-:Y:S02]  /*3890*/  FMNMX.FTZ R25, R10, R25, !PT ;  /* 0x000000190a197209 */ /* 0x000fe40007810000 */
[----:B------:R-:W-:Y:S02]  /*38a0*/  FMNMX.FTZ R22, R155, R22, !PT ;  /* 0x000000169b167209 */ /* 0x000fe40007810000 */
[----:B------:R-:W-:Y:S02]  /*38b0*/  ISETP.GT.AND P5, PT, R19, 0x28, P0 ;  /* 0x000000281300780c */ /* 0x000fe400007a4270 */
[----:B------:R-:W-:Y:S02]  /*38c0*/  ISETP.LT.OR P6, PT, R17, 0x22, P6 ;  /* 0x000000221100780c */ /* 0x000fe400037c1670 */
[----:B------:R-:W-:Y:S02]  /*38d0*/  FSEL R172, R172, -INF , !P4 ;  /* 0xff800000acac7808 */ /* 0x000fe40006000000 */
[----:B------:R-:W-:-:S02]  /*38e0*/  FMNMX.FTZ R25, R8, R25, !PT ;  /* 0x0000001908197209 */ /* 0x000fc40007810000 */
[----:B------:R-:W-:Y:S02]  /*38f0*/  FMNMX.FTZ R0, R163, R22, !PT ;  /* 0x00000016a3007209 */ /* 0x000fe40007810000 */
[----:B------:R-:W-:Y:S02]  /*3900*/  ISETP.GT.AND P4, PT, R19, 0x29, P0 ;  /* 0x000000291300780c */ /* 0x000fe40000784270 */
[----:B------:R-:W-:Y:S02]  /*3910*/  FSEL R162, R162, -INF , !P6 ;  /* 0xff800000a2a27808 */ /* 0x000fe40007000000 */
[----:B------:R-:W-:Y:S02]  /*3920*/  ISETP.LT.OR P5, PT, R17, 0x29, P5 ;  /* 0x000000291100780c */ /* 0x000fe40002fa1670 */
[----:B------:R-:W-:Y:S02]  /*3930*/  FMNMX.FTZ R27, R172, R25, !PT ;  /* 0x00000019ac1b7209 */ /* 0x000fe40007810000 */
[----:B------:R-:W-:-:S02]  /*3940*/  FMNMX.FTZ R0, R161, R0, !PT ;  /* 0x00000000a1007209 */ /* 0x000fc40007810000 */
[----:B------:R-:W-:Y:S02]  /*3950*/  ISETP.GT.AND P6, PT, R19, 0x30, P0 ;  /* 0x000000301300780c */ /* 0x000fe400007c4270 */
[----:B------:R-:W-:Y:S02]  /*3960*/  ISETP.LT.OR P4, PT, R17, 0x2a, P4 ;  /* 0x0000002a1100780c */ /* 0x000fe40002781670 */
[----:B------:R-:W-:Y:S02]  /*3970*/  FSEL R170, R170, -INF , !P5 ;  /* 0xff800000aaaa7808 */ /* 0x000fe40006800000 */
[----:B------:R-:W-:Y:S02]  /*3980*/  FMNMX.FTZ R27, R162, R27, !PT ;  /* 0x0000001ba21b7209 */ /* 0x000fe40007810000 */
[----:B------:R-:W-:Y:S02]  /*3990*/  FMNMX.FTZ R0, R157, R0, !PT ;  /* 0x000000009d007209 */ /* 0x000fe40007810000 */
[----:B------:R-:W-:-:S02]  /*39a0*/  ISETP.GT.AND P5, PT, R19, 0x31, P0 ;  /* 0x000000311300780c */ /* 0x000fc400007a4270 */
[----:B------:R-:W-:Y:S02]  /*39b0*/  ISETP.LT.OR P6, PT, R17, 0x31, P6 ;  /* 0x000000311100780c */ /* 0x000fe400037c1670 */
[----:B------:R-:W-:Y:S02]  /*39c0*/  FSEL R164, R164, -INF , !P4 ;  /* 0xff800000a4a47808 */ /* 0x000fe40006000000 */
[----:B------:R-:W-:Y:S02]  /*39d0*/  FMNMX.FTZ R27, R170, R27, !PT ;  /* 0x0000001baa1b7209 */ /* 0x000fe40007810000 */
[----:B------:R-:W-:Y:S02]  /*39e0*/  FMNMX.FTZ R0, R167, R0, !PT ;  /* 0x00000000a7007209 */ /* 0x000fe40007810000 */
[----:B------:R-:W-:Y:S02]  /*39f0*/  ISETP.GT.AND P4, PT, R19, 0x38, P0 ;  /* 0x000000381300780c */ /* 0x000fe40000784270 */
[----:B------:R-:W-:-:S02]  /*3a00*/  ISETP.LT.OR P5, PT, R17, 0x32, P5 ;  /* 0x000000321100780c */ /* 0x000fc40002fa1670 */
[----:B------:R-:W-:Y:S02]  /*3a10*/  FSEL R166, R166, -INF , !P6 ;  /* 0xff800000a6a67808 */ /* 0x000fe40007000000 */
[----:B------:R-:W-:Y:S02]  /*3a20*/  FMNMX.FTZ R27, R164, R27, !PT ;  /* 0x0000001ba41b7209 */ /* 0x000fe40007810000 */
[----:B------:R-:W-:Y:S02]  /*3a30*/  FMNMX.FTZ R0, R165, R0, !PT ;  /* 0x00000000a5007209 */ /* 0x000fe40007810000 */
[----:B------:R-:W-:Y:S02]  /*3a40*/  ISETP.GT.AND P0, PT, R19, 0x39, P0 ;  /* 0x000000391300780c */ /* 0x000fe40000704270 */
[----:B------:R-:W-:Y:S02]  /*3a50*/  ISETP.LT.OR P4, PT, R17, 0x39, P4 ;  /* 0x000000391100780c */ /* 0x000fe40002781670 */
[----:B------:R-:W-:-:S02]  /*3a60*/  FSEL R142, R142, -INF , !P5 ;  /* 0xff8000008e8e7808 */ /* 0x000fc40006800000 */
[----:B------:R-:W-:Y:S02]  /*3a70*/  FMNMX.FTZ R27, R166, R27, !PT ;  /* 0x0000001ba61b7209 */ /* 0x000fe40007810000 */
[----:B------:R-:W-:Y:S02]  /*3a80*/  FMNMX.FTZ R0, R143, R0, !PT ;  /* 0x000000008f007209 */ /* 0x000fe40007810000 */
[----:B------:R-:W-:Y:S02]  /*3a90*/  ISETP.LT.OR P0, PT, R17, 0x3a, P0 ;  /* 0x0000003a1100780c */ /* 0x000fe40000701670 */
[----:B------:R-:W-:Y:S02]  /*3aa0*/  FSEL R140, R140, -INF , !P4 ;  /* 0xff8000008c8c7808 */ /* 0x000fe40006000000 */
[----:B------:R-:W-:Y:S02]  /*3ab0*/  FMNMX.FTZ R27, R142, R27, !PT ;  /* 0x0000001b8e1b7209 */ /* 0x000fe40007810000 */
[----:B------:R-:W-:-:S02]  /*3ac0*/  FMNMX.FTZ R0, R141, R0, !PT ;  /* 0x000000008d007209 */ /* 0x000fc40007810000 */
[----:B------:R-:W-:Y:S02]  /*3ad0*/  FSEL R160, R160, -INF , !P0 ;  /* 0xff800000a0a07808 */ /* 0x000fe40004000000 */
[----:B------:R-:W-:Y:S01]  /*3ae0*/  FMNMX.FTZ R19, R140, R27, !PT ;  /* 0x0000001b8c137209 */ /* 0x000fe20007810000 */
[----:B------:R-:W1:Y:S03]  /*3af0*/  SHFL.BFLY PT, R25, R0, 0x2, 0x1f ;  /* 0x0c401f0000197f89 */ /* 0x000e6600000e0000 */
[----:B------:R-:W-:-:S05]  /*3b00*/  FMNMX.FTZ R19, R160, R19, !PT ;  /* 0x00000013a0137209 */ /* 0x000fca0007810000 */
[----:B------:R-:W2:Y:S01]  /*3b10*/  SHFL.BFLY PT, R22, R19, 0x2, 0x1f ;  /* 0x0c401f0013167f89 */ /* 0x000ea200000e0000 */
[----:B-1----:R-:W-:-:S05]  /*3b20*/  FMNMX.FTZ R25, R0, R25, !PT ;  /* 0x0000001900197209 */ /* 0x002fca0007810000 */
[----:B------:R-:W1:Y:S01]  /*3b30*/  SHFL.BFLY PT, R0, R25, 0x1, 0x1f ;  /* 0x0c201f0019007f89 */ /* 0x000e6200000e0000 */
[----:B--2---:R-:W-:-:S05]  /*3b40*/  FMNMX.FTZ R17, R19, R22, !PT ;  /* 0x0000001613117209 */ /* 0x004fca0007810000 */
[----:B------:R-:W2:Y:S01]  /*3b50*/  SHFL.BFLY PT, R132, R17, 0x1, 0x1f ;  /* 0x0c201f0011847f89 */ /* 0x000ea200000e0000 */
[----:B-1----:R-:W-:-:S03]  /*3b60*/  FMNMX.FTZ R0, R25, R0, !PT ;  /* 0x0000000019007209 */ /* 0x002fc60007810000 */
[----:B------:R-:W-:Y:S01]  /*3b70*/  LDSM.16.MT88.4 R24, [R198+0x2900] ;  /* 0x00290000c618783b */ /* 0x000fe20000004200 */
[C---:B------:R-:W-:Y:S01]  /*3b80*/  FSETP.NEU.FTZ.AND P0, PT, R0.reuse, -INF , PT ;  /* 0xff8000000000780b */ /* 0x040fe20003f1d000 */
[----:B------:R-:W-:Y:S01]  /*3b90*/  FMUL.FTZ R168, R0, c[0x0][0x2d0] ;  /* 0x0000b40000a87a20 */ /* 0x000fe20000410000 */
[----:B--2---:R-:W-:-:S04]  /*3ba0*/  FMNMX.FTZ R132, R17, R132, !PT ;  /* 0x0000008411847209 */ /* 0x004fc80007810000 */
[----:B------:R-:W-:Y:S02]  /*3bb0*/  FSEL R168, R168, RZ, P0 ;  /* 0x000000ffa8a87208 */ /* 0x000fe40000000000 */
[C---:B------:R-:W-:Y:S01]  /*3bc0*/  FSETP.NEU.FTZ.AND P0, PT, R132.reuse, -INF , PT ;  /* 0xff8000008400780b */ /* 0x040fe20003f1d000 */
[----:B------:R-:W-:Y:S02]  /*3bd0*/  FMUL.FTZ R159, R132, c[0x0][0x2d0] ;  /* 0x0000b400849f7a20 */ /* 0x000fe40000410000 */
[--C-:B------:R-:W-:Y:S02]  /*3be0*/  FFMA.FTZ R154, R15, c[0x0][0x2d0], -R168.reuse ;  /* 0x0000b4000f9a7a23 */ /* 0x100fe400000108a8 */
[--C-:B------:R-:W-:Y:S01]  /*3bf0*/  FFMA.FTZ R153, R21, c[0x0][0x2d0], -R168.reuse ;  /* 0x0000b40015997a23 */ /* 0x100fe200000108a8 */
[----:B------:R-:W-:Y:S01]  /*3c00*/  FSEL R159, R159, RZ, P0 ;  /* 0x000000ff9f9f7208 */ /* 0x000fe20000000000 */
[--C-:B------:R-:W-:Y:S01]  /*3c10*/  FFMA.FTZ R152, R13, c[0x0][0x2d0], -R168.reuse ;  /* 0x0000b4000d987a23 */ /* 0x100fe200000108a8 */
[----:B------:R-:W-:Y:S01]  /*3c20*/  PLOP3.LUT P0, PT, PT, PT, UP1, 0x40, 0x0 ;  /* 0x000000000000781c */ /* 0x000fe20003f0e818 */
[----:B------:R-:W-:Y:S01]  /*3c30*/  FFMA.FTZ R147, R23, c[0x0][0x2d0], -R168 ;  /* 0x0000b40017937a23 */ /* 0x000fe200000108a8 */
[----:B------:R-:W-:Y:S01]  /*3c40*/  MUFU.EX2 R154, R154 ;  /* 0x0000009a009a7308 */ /* 0x000fe20000000800 */
[----:B------:R-:W-:-:S02]  /*3c50*/  FFMA.FTZ R148, R20, c[0x0][0x2d0], -R159 ;  /* 0x0000b40014947a23 */ /* 0x000fc4000001089f */
[--C-:B------:R-:W-:Y:S01]  /*3c60*/  FFMA.FTZ R149, R18, c[0x0][0x2d0], -R159.reuse ;  /* 0x0000b40012957a23 */ /* 0x100fe2000001089f */
[----:B------:R-:W-:Y:S01]  /*3c70*/  LDSM.16.MT88.4 R20, [R203+0x900] ;  /* 0x00090000cb14783b */ /* 0x000fe20000004200 */
[--C-:B------:R-:W-:Y:S02]  /*3c80*/  FFMA.FTZ R150, R16, c[0x0][0x2d0], -R159.reuse ;  /* 0x0000b40010967a23 */ /* 0x100fe4000001089f */
[--C-:B------:R-:W-:Y:S01]  /*3c90*/  FFMA.FTZ R135, R6, c[0x0][0x2d0], -R159.reuse ;  /* 0x0000b40006877a23 */ /* 0x100fe2000001089f */
[----:B------:R-:W1:Y:S01]  /*3ca0*/  MUFU.EX2 R153, R153 ;  /* 0x0000009900997308 */ /* 0x000e620000000800 */
[--C-:B------:R-:W-:Y:S01]  /*3cb0*/  FFMA.FTZ R145, R7, c[0x0][0x2d0], -R168.reuse ;  /* 0x0000b40007917a23 */ /* 0x100fe200000108a8 */
[----:B------:R-:W-:Y:S01]  /*3cc0*/  LDSM.16.MT88.4 R16, [R197+0x2900] ;  /* 0x00290000c510783b */ /* 0x000fe20000004200 */
[--C-:B------:R-:W-:Y:S02]  /*3cd0*/  FFMA.FTZ R134, R5, c[0x0][0x2d0], -R168.reuse ;  /* 0x0000b40005867a23 */ /* 0x100fe400000108a8 */
[--C-:B------:R-:W-:Y:S01]  /*3ce0*/  FFMA.FTZ R151, R11, c[0x0][0x2d0], -R168.reuse ;  /* 0x0000b4000b977a23 */ /* 0x100fe200000108a8 */
[----:B------:R-:W2:Y:S01]  /*3cf0*/  LDSM.16.MT88.4 R4, [R196+0x4100] ;  /* 0x00410000c404783b */ /* 0x000ea20000004200 */
[----:B------:R-:W-:Y:S01]  /*3d00*/  FFMA.FTZ R146, R9, c[0x0][0x2d0], -R168 ;  /* 0x0000b40009927a23 */ /* 0x000fe200000108a8 */
[----:B------:R-:W-:Y:S01]  /*3d10*/  MUFU.EX2 R152, R152 ;  /* 0x0000009800987308 */ /* 0x000fe20000000800 */
[----:B------:R-:W-:-:S02]  /*3d20*/  FFMA.FTZ R3, R10, c[0x0][0x2d0], -R159 ;  /* 0x0000b4000a037a23 */ /* 0x000fc4000001089f */
[--C-:B------:R-:W-:Y:S02]  /*3d30*/  FFMA.FTZ R2, R8, c[0x0][0x2d0], -R159.reuse ;  /* 0x0000b40008027a23 */ /* 0x100fe4000001089f */
[----:B------:R-:W3:Y:S01]  /*3d40*/  LDSM.16.MT88.4 R8, [R203+0x2900] ;  /* 0x00290000cb08783b */ /* 0x000ee20000004200 */
[--C-:B------:R-:W-:Y:S02]  /*3d50*/  FFMA.FTZ R144, R14, c[0x0][0x2d0], -R159.reuse ;  /* 0x0000b4000e907a23 */ /* 0x100fe4000001089f */
[----:B------:R-:W4:Y:S01]  /*3d60*/  MUFU.EX2 R147, R147 ;  /* 0x0000009300937308 */ /* 0x000f220000000800 */
[----:B-1----:R-:W-:Y:S01]  /*3d70*/  F2FP.BF16.PACK_AB R96, R153, R154 ;  /* 0x0000009a9960723e */ /* 0x002fe200000010ff */
[----:B------:R-:W-:Y:S02]  /*3d80*/  FFMA.FTZ R133, R12, c[0x0][0x2d0], -R159 ;  /* 0x0000b4000c857a23 */ /* 0x000fe4000001089f */
[----:B------:R-:W1:Y:S01]  /*3d90*/  LDSM.16.MT88.4 R12, [R196+0x2900] ;  /* 0x00290000c40c783b */ /* 0x000e620000004200 */
[----:B------:R-:W-:-:S02]  /*3da0*/  FFMA.FTZ R158, R163, c[0x0][0x2d0], -R168 ;  /* 0x0000b400a39e7a23 */ /* 0x000fc400000108a8 */
[--C-:B------:R-:W-:Y:S01]  /*3db0*/  FFMA.FTZ R156, R161, c[0x0][0x2d0], -R168.reuse ;  /* 0x0000b400a19c7a23 */ /* 0x100fe200000108a8 */
[----:B------:R-:W-:Y:S01]  /*3dc0*/  MUFU.EX2 R148, R148 ;  /* 0x0000009400947308 */ /* 0x000fe20000000800 */
[--C-:B------:R-:W-:Y:S02]  /*3dd0*/  FFMA.FTZ R155, R155, c[0x0][0x2d0], -R168.reuse ;  /* 0x0000b4009b9b7a23 */ /* 0x100fe400000108a8 */
[----:B------:R-:W-:Y:S02]  /*3de0*/  FFMA.FTZ R157, R157, c[0x0][0x2d0], -R168 ;  /* 0x0000b4009d9d7a23 */ /* 0x000fe400000108a8 */
[--C-:B------:R-:W-:Y:S02]  /*3df0*/  FFMA.FTZ R161, R172, c[0x0][0x2d0], -R159.reuse ;  /* 0x0000b400aca17a23 */ /* 0x100fe4000001089f */
[--C-:B------:R-:W-:Y:S01]  /*3e00*/  FFMA.FTZ R162, R162, c[0x0][0x2d0], -R159.reuse ;  /* 0x0000b400a2a27a23 */ /* 0x100fe2000001089f */
[----:B------:R-:W5:Y:S01]  /*3e10*/  MUFU.EX2 R149, R149 ;  /* 0x0000009500957308 */ /* 0x000f620000000800 */
[----:B----4-:R-:W-:Y:S01]  /*3e20*/  F2FP.BF16.PACK_AB R98, R147, R152 ;  /* 0x000000989362723e */ /* 0x010fe200000010ff */
[----:B------:R-:W-:-:S02]  /*3e30*/  FFMA.FTZ R163, R170, c[0x0][0x2d0], -R159 ;  /* 0x0000b400aaa37a23 */ /* 0x000fc4000001089f */
[--C-:B------:R-:W-:Y:S02]  /*3e40*/  FFMA.FTZ R164, R164, c[0x0][0x2d0], -R159.reuse ;  /* 0x0000b400a4a47a23 */ /* 0x100fe4000001089f */
[--C-:B------:R-:W-:Y:S02]  /*3e50*/  FFMA.FTZ R170, R165, c[0x0][0x2d0], -R168.reuse ;  /* 0x0000b400a5aa7a23 */ /* 0x100fe400000108a8 */
[----:B------:R-:W-:Y:S01]  /*3e60*/  MUFU.EX2 R150, R150 ;  /* 0x0000009600967308 */ /* 0x000fe20000000800 */
[--C-:B------:R-:W-:Y:S02]  /*3e70*/  FFMA.FTZ R167, R167, c[0x0][0x2d0], -R168.reuse ;  /* 0x0000b400a7a77a23 */ /* 0x100fe400000108a8 */
[--C-:B------:R-:W-:Y:S02]  /*3e80*/  FFMA.FTZ R165, R143, c[0x0][0x2d0], -R168.reuse ;  /* 0x0000b4008fa57a23 */ /* 0x100fe400000108a8 */
[----:B------:R-:W-:Y:S02]  /*3e90*/  FFMA.FTZ R218, R141, c[0x0][0x2d0], -R168 ;  /* 0x0000b4008dda7a23 */ /* 0x000fe400000108a8 */
[--C-:B------:R-:W-:Y:S01]  /*3ea0*/  FFMA.FTZ R166, R166, c[0x0][0x2d0], -R159.reuse ;  /* 0x0000b400a6a67a23 */ /* 0x100fe2000001089f */
[----:B------:R-:W4:Y:S01]  /*3eb0*/  MUFU.EX2 R135, R135 ;  /* 0x0000008700877308 */ /* 0x000f220000000800 */
[----:B-----5:R-:W-:Y:S01]  /*3ec0*/  F2FP.BF16.PACK_AB R97, R149, R148 ;  /* 0x000000949561723e */ /* 0x020fe200000010ff */
[----:B------:R-:W-:-:S02]  /*3ed0*/  FFMA.FTZ R169, R142, c[0x0][0x2d0], -R159 ;  /* 0x0000b4008ea97a23 */ /* 0x000fc4000001089f */
[--C-:B------:R-:W-:Y:S02]  /*3ee0*/  FFMA.FTZ R168, R140, c[0x0][0x2d0], -R159.reuse ;  /* 0x0000b4008ca87a23 */ /* 0x100fe4000001089f */
[----:B------:R-:W-:Y:S01]  /*3ef0*/  FFMA.FTZ R219, R160, c[0x0][0x2d0], -R159 ;  /* 0x0000b400a0db7a23 */ /* 0x000fe2000001089f */
[----:B------:R-:W-:Y:S01]  /*3f00*/  LDSM.16.MT88.4 R140, [R198+0x1900] ;  /* 0x00190000c68c783b */ /* 0x000fe20000004200 */
[----:B------:R-:W-:Y:S01]  /*3f10*/  MUFU.EX2 R151, R151 ;  /* 0x0000009700977308 */ /* 0x000fe20000000800 */
[----:B------:R-:W-:Y:S02]  /*3f20*/  FADD.FTZ R153, R154, R153 ;  /* 0x000000999a997221 */ /* 0x000fe40000010000 */
[----:B------:R-:W-:Y:S02]  /*3f30*/  FADD.FTZ R149, R148, R149 ;  /* 0x0000009594957221 */ /* 0x000fe40000010000 */
[----:B------:R-:W-:Y:S01]  /*3f40*/  FADD.FTZ R152, R152, R153 ;  /* 0x0000009998987221 */ /* 0x000fe20000010000 */
[----:B----4-:R-:W-:-:S02]  /*3f50*/  F2FP.BF16.PACK_AB R99, R135, R150 ;  /* 0x000000968763723e */ /* 0x010fc400000010ff */
[----:B------:R-:W4:Y:S01]  /*3f60*/  MUFU.EX2 R146, R146 ;  /* 0x0000009200927308 */ /* 0x000f220000000800 */
[----:B------:R-:W-:Y:S02]  /*3f70*/  FADD.FTZ R150, R150, R149 ;  /* 0x0000009596967221 */ /* 0x000fe40000010000 */
[----:B------:R-:W-:Y:S02]  /*3f80*/  FADD.FTZ R152, R147, R152 ;  /* 0x0000009893987221 */ /* 0x000fe40000010000 */
[----:B------:R-:W-:Y:S01]  /*3f90*/  FADD.FTZ R135, R135, R150 ;  /* 0x0000009687877221 */ /* 0x000fe20000010000 */
[C---:B------:R-:W-:Y:S02]  /*3fa0*/  HMMA.16816.F32.BF16 R36, R96.reuse, R40, RZ ;  /* 0x000000286024723c */ /* 0x040fe400000418ff */
[----:B------:R-:W-:Y:S06]  /*3fb0*/  MUFU.EX2 R145, R145 ;  /* 0x0000009100917308 */ /* 0x000fec0000000800 */
[C---:B------:R-:W-:Y:S02]  /*3fc0*/  HMMA.16816.F32.BF16 R52, R96.reuse, R56, RZ ;  /* 0x000000386034723c */ /* 0x040fe400000418ff */
[----:B------:R-:W-:Y:S06]  /*3fd0*/  MUFU.EX2 R134, R134 ;  /* 0x0000008600867308 */ /* 0x000fec0000000800 */
[C---:B------:R-:W-:Y:S02]  /*3fe0*/  HMMA.16816.F32.BF16 R40, R96.reuse, R42, RZ ;  /* 0x0000002a6028723c */ /* 0x040fe400000418ff */
[----:B------:R-:W-:Y:S06]  /*3ff0*/  MUFU.EX2 R144, R144 ;  /* 0x0000009000907308 */ /* 0x000fec0000000800 */
[C---:B------:R-:W-:Y:S02]  /*4000*/  HMMA.16816.F32.BF16 R56, R96.reuse, R58, RZ ;  /* 0x0000003a6038723c */ /* 0x040fe400000418ff */
[----:B------:R-:W5:Y:S06]  /*4010*/  MUFU.EX2 R133, R133 ;  /* 0x0000008500857308 */ /* 0x000f6c0000000800 */
        /* <DEDUP_REMOVED lines=36> */
[C---:B--2---:R-:W-:Y:S07]  /*4260*/  HMMA.16816.F32.BF16 R92, R96.reuse, R4, RZ ;  /* 0x00000004605c723c */ /* 0x044fee00000418ff */
[----:B----4-:R-:W-:Y:S01]  /*4270*/  F2FP.BF16.PACK_AB R4, R146, R151 ;  /* 0x000000979204723e */ /* 0x010fe200000010ff */
[----:B------:R-:W-:Y:S01]  /*4280*/  HMMA.16816.F32.BF16 R96, R96, R6, RZ ;  /* 0x000000066060723c */ /* 0x000fe200000418ff */
[----:B-----5:R-:W-:Y:S01]  /*4290*/  F2FP.BF16.PACK_AB R5, R133, R144 ;  /* 0x000000908505723e */ /* 0x020fe200000010ff */
        /* <DEDUP_REMOVED lines=9> */
[----:B---3--:R-:W-:Y:S01]  /*4330*/  HMMA.16816.F32.BF16 R36, R4, R8, R36 ;  /* 0x000000080424723c */ /* 0x008fe20000041824 */
        /* <DEDUP_REMOVED lines=33> */
[C---:B----4-:R-:W-:Y:S08]  /*4550*/  HMMA.16816.F32.BF16 R92, R4.reuse, R12, R92 ;  /* 0x0000000c045c723c */ /* 0x050ff0000004185c */
[----:B------:R-:W-:Y:S01]  /*4560*/  HMMA.16816.F32.BF16 R96, R4, R14, R96 ;  /* 0x0000000e0460723c */ /* 0x000fe20000041860 */
[----:B------:R-:W3:Y:S06]  /*4570*/  LDSM.16.MT88.4 R12, [R203+0x3100] ;  /* 0x00310000cb0c783b */ /* 0x000eec0000004200 */
        /* <DEDUP_REMOVED lines=44> */
[----:B------:R-:W5:Y:S07]  /*4840*/  LDSM.16.MT88.4 R28, [R198+0x3900] ;  /* 0x00390000c61c783b */ /* 0x000f6e0000004200 */
        /* <DEDUP_REMOVED lines=30> */
[C---:B-----5:R-:W-:Y:S08]  /*4a30*/  HMMA.16816.F32.BF16 R44, R4.reuse, R28, R44 ;  /* 0x0000001c042c723c */ /* 0x060ff0000004182c */
        /* <DEDUP_REMOVED lines=11> */
[----:B------:R-:W-:Y:S07]  /*4af0*/  @P0 BRA `(.L_x_163) ;  /* 0x0000014000000947 */ /* 0x000fee0003800000 */
[----:B------:R-:W-:Y:S01]  /*4b00*/  ISETP.LT.AND P0, PT, RZ, UR4, PT ;  /* 0x00000004ff007c0c */ /* 0x000fe2000bf01270 */
        /* <DEDUP_REMOVED lines=10> */
.L_x_164:
[----:B------:R-:W-:Y:S02]  /*4bb0*/  ULDC UR4, c[0x0][0x32c] ;  /* 0x0000cb0000047ab9 */ /* 0x000fe40000000800 */
[----:B------:R-:W-:-:S03]  /*4bc0*/  UISETP.NE.AND UP0, UPT, UR6, UR4, UPT ;  /* 0x000000040600728c */ /* 0x000fc6000bf05270 */
[----:B------:R-:W-:Y:S02]  /*4bd0*/  ULDC.64 UR4, c[0x0][0x330] ;  /* 0x0000cc0000047ab9 */ /* 0x000fe40000000a00 */
[----:B------:R-:W-:-:S06]  /*4be0*/  UIMAD.WIDE.U32 UR18, UR15, UR4, URZ ;  /* 0x000000040f1272a5 */ /* 0x000fcc000f8e003f */
[----:B------:R-:W-:Y:S02]  /*4bf0*/  @UP0 USHF.R.U32.HI UR15, URZ, UR5, UR19 ;  /* 0x000000053f0f0299 */ /* 0x000fe40008011613 */
.L_x_165:
[----:B------:R-:W-:Y:S02]  /*4c00*/  ULDC UR4, c[0x0][0x32c] ;  /* 0x0000cb0000047ab9 */ /* 0x000fe40000000800 */
[----:B------:R-:W-:-:S04]  /*4c10*/  UIMAD UR4, UR15, UR4, UR4 ;  /* 0x000000040f0472a4 */ /* 0x000fc8000f8e0204 */
[----:B------:R-:W-:-:S04]  /*4c20*/  UISETP.LT.AND UP0, UPT, UR7, UR4, UPT ;  /* 0x000000040700728c */ /* 0x000fc8000bf01270 */
[----:B------:R-:W-:-:S04]  /*4c30*/  USEL UR7, UR7, UR4, UP0 ;  /* 0x0000000407077287 */ /* 0x000fc80008000000 */
.L_x_163:
[----:B------:R-:W-:-:S04]  /*4c40*/  USHF.R.S32.HI UR4, URZ, 0x1f, UR7 ;  /* 0x0000001f3f047899 */ /* 0x000fc80008011407 */
[----:B------:R-:W-:-:S04]  /*4c50*/  ULEA.HI UR4, UR4, UR7, URZ, 0x6 ;  /* 0x0000000704047291 */ /* 0x000fc8000f8f303f */
[----:B------:R-:W-:-:S04]  /*4c60*/  USHF.R.S32.HI UR15, URZ, 0x6, UR4 ;  /* 0x000000063f0f7899 */ /* 0x000fc80008011404 */
[----:B------:R-:W-:-:S04]  /*4c70*/  UISETP.LT.AND UP0, UPT, UR8, UR15, UPT ;  /* 0x0000000f0800728c */ /* 0x000fc8000bf01270 */
[----:B------:R-:W-:-:S04]  /*4c80*/  USEL UR15, UR8, UR15, !UP0 ;  /* 0x0000000f080f7287 */ /* 0x000fc8000c000000 */
[----:B------:R-:W-:-:S06]  /*4c90*/  UISETP.GE.AND UP0, UPT, UR13, UR15, UPT ;  /* 0x0000000f0d00728c */ /* 0x000fcc000bf06270 */
[----:B------:R-:W-:-:S13]  /*4ca0*/  PLOP3.LUT P0, PT, PT, PT, UP0, 0x80, 0x0 ;  /* 0x000000000000781c */ /* 0x000fda0003f0f008 */
[----:B------:R-:W-:Y:S05]  /*4cb0*/  @!P0 BRA `(.L_x_166) ;  /* 0x0000391000008947 */ /* 0x000fea0003800000 */
[----:B------:R-:W-:Y:S01]  /*4cc0*/  PLOP3.LUT P4, PT, PT, PT, UP2, 0x80, 0x0 ;  /* 0x000000000000781c */ /* 0x000fe20003f8f028 */
[----:B------:R-:W-:Y:S01]  /*4cd0*/  IMAD.MOV.U32 R2, RZ, RZ, R132 ;  /* 0x000000ffff027224 */ /* 0x000fe200078e0084 */
[----:B------:R-:W-:Y:S01]  /*4ce0*/  PLOP3.LUT P0, PT, PT, PT, UP2, 0x80, 0x0 ;  /* 0x000000000000781c */ /* 0x000fe20003f0f028 */
[----:B------:R-:W-:Y:S01]  /*4cf0*/  IMAD.MOV.U32 R3, RZ, RZ, R0 ;  /* 0x000000ffff037224 */ /* 0x000fe200078e0000 */
[C---:B------:R-:W-:Y:S01]  /*4d00*/  IADD3 R224, P6, R208.reuse, 0x40, RZ ;  /* 0x00000040d0e07810 */ /* 0x040fe20007fde0ff */
[----:B------:R-:W-:Y:S01]  /*4d10*/  ULDC.64 UR6, c[0x0][0x208] ;  /* 0x0000820000067ab9 */ /* 0x000fe20000000a00 */
[----:B------:R-:W-:Y:S01]  /*4d20*/  IADD3 R222, P5, R208, 0x80, RZ ;  /* 0x00000080d0de7810 */ /* 0x000fe20007fbe0ff */
[----:B------:R-:W-:Y:S02]  /*4d30*/  ULDC.64 UR4, c[0x0][0x1e0] ;  /* 0x0000780000047ab9 */ /* 0x000fe40000000a00 */
[--C-:B------:R-:W-:Y:S01]  /*4d40*/  IMAD.X R223, RZ, RZ, R215.reuse, P6 ;  /* 0x000000ffffdf7224 */ /* 0x100fe200030e06d7 */
[----:B------:R-:W-:Y:S01]  /*4d50*/  IADD3 R182, P6, R210, 0x80, RZ ;  /* 0x00000080d2b67810 */ /* 0x000fe20007fde0ff */
[----:B------:R-:W-:-:S02]  /*4d60*/  IMAD.X R221, RZ, RZ, R215, P5 ;  /* 0x000000ffffdd7224 */ /* 0x000fc400028e06d7 */
[----:B------:R-:W-:Y:S01]  /*4d70*/  @P4 IMAD.HI.U32 R180, R212, c[0x0][0x2c8], RZ ;  /* 0x0000b200d4b44a27 */ /* 0x000fe200078e00ff */
[----:B------:R-:W-:-:S03]  /*4d80*/  IADD3 R220, P4, R210, 0x40, RZ ;  /* 0x00000040d2dc7810 */ /* 0x000fc60007f9e0ff */
[--C-:B------:R-:W-:Y:S01]  /*4d90*/  IMAD.X R181, RZ, RZ, R217.reuse, P6 ;  /* 0x000000ffffb57224 */ /* 0x100fe200030e06d9 */
[----:B------:R-:W-:Y:S01]  /*4da0*/  @P0 SHF.R.U32.HI R180, RZ, c[0x0][0x2cc], R180 ;  /* 0x0000b300ffb40a19 */ /* 0x000fe200000116b4 */
[----:B------:R-:W-:Y:S02]  /*4db0*/  IMAD.X R183, RZ, RZ, R217, P4 ;  /* 0x000000ffffb77224 */ /* 0x000fe400020e06d9 */
.L_x_175:
[----:B------:R-:W-:Y:S04]  /*4dc0*/  DEPBAR.LE SB0, 0x0 ;  /* 0x000080000000791a */ /* 0x000fe80000000000 */
[----:B------:R-:W-:Y:S01]  /*4dd0*/  BAR.SYNC.DEFER_BLOCKING 0x0 ;  /* 0x0000000000007b1d */ /* 0x000fe20000010000 */
[----:B------:R-:W-:Y:S06]  /*4de0*/  UISETP.GT.AND UP3, UPT, UR8, UR13, UPT ;  /* 0x0000000d0800728c */ /* 0x000fec000bf64270 */
[----:B------:R-:W-:Y:S05]  /*4df0*/  PLOP3.LUT P0, PT, PT, PT, UP3, 0x80, 0x0 ;  /* 0x000000000000781c */ /* 0x000fea0003f0f038 */
[----:B------:R-:W-:Y:S02]  /*4e00*/  @!UP3 USHF.R.S32.HI UR18, URZ, 0x1f, UR13 ;  /* 0x0000001f3f12b899 */ /* 0x000fe4000801140d */
[----:B------:R-:W-:Y:S02]  /*4e10*/  @!UP3 UIMAD.WIDE.U32 UR20, UR13, UR6, URZ ;  /* 0x000000060d14b2a5 */ /* 0x000fe4000f8e003f */
[----:B------:R-:W-:Y:S02]  /*4e20*/  @!UP3 UIMAD UR18, UR18, UR6, URZ ;  /* 0x000000061212b2a4 */ /* 0x000fe4000f8e023f */
[----:B------:R-:W-:Y:S02]  /*4e30*/  @!UP3 USHF.L.U32 UR19, UR20, 0x6, URZ ;  /* 0x000000061413b899 */ /* 0x000fe4000800063f */
[----:B------:R-:W-:Y:S01]  /*4e40*/  @!UP3 UIMAD UR18, UR13, UR7, UR18 ;  /* 0x000000070d12b2a4 */ /* 0x000fe2000f8e0212 */
[----:B------:R-:W-:Y:S03]  /*4e50*/  LDSM.16.M88.4 R132, [R206+0xc100] ;  /* 0x00c10000ce84783b */ /* 0x000fe60000000200 */
[----:B------:R-:W-:Y:S01]  /*4e60*/  @!UP3 UIADD3 UR18, UR21, UR18, URZ ;  /* 0x000000121512b290 */ /* 0x000fe2000fffe03f */
[----:B------:R-:W-:Y:S02]  /*4e70*/  @!P0 IADD3 R225, P6, R208, UR19, RZ ;  /* 0x00000013d0e18c10 */ /* 0x000fe4000ffde0ff */
[----:B------:R-:W-:Y:S01]  /*4e80*/  @!P0 IADD3 R227, P5, R224, UR19, RZ ;  /* 0x00000013e0e38c10 */ /* 0x000fe2000ffbe0ff */
[----:B------:R-:W-:Y:S01]  /*4e90*/  @!UP3 USHF.L.U64.HI UR18, UR20, 0x6, UR18 ;  /* 0x000000061412b899 */ /* 0x000fe20008010212 */
[----:B------:R-:W-:Y:S01]  /*4ea0*/  @!P0 IADD3 R229, P4, R222, UR19, RZ ;  /* 0x00000013dee58c10 */ /* 0x000fe2000ff9e0ff */
[----:B------:R-:W1:Y:S01]  /*4eb0*/  LDSM.16.M88.4 R136, [R205+0x6100] ;  /* 0x00610000cd88783b */ /* 0x000e620000000200 */
[----:B------:R-:W-:Y:S03]  /*4ec0*/  @!UP3 ULEA UR19, UP0, UR6, UR19, 0x5 ;  /* 0x000000130613b291 */ /* 0x000fe6000f80283f */
[----:B------:R-:W-:Y:S02]  /*4ed0*/  @!P0 IADD3.X R0, R215, UR18, RZ, P6, !PT ;  /* 0x00000012d7008c10 */ /* 0x000fe4000b7fe4ff */
[----:B------:R-:W-:Y:S01]  /*4ee0*/  @!P0 LEA R236, P6, R225, c[0x0][0x1f8], 0x1 ;  /* 0x00007e00e1ec8a11 */ /* 0x000fe200078c08ff */
[----:B------:R-:W2:Y:S01]  /*4ef0*/  LDSM.16.M88.4 R140, [R205+0x6900] ;  /* 0x00690000cd8c783b */ /* 0x000ea20000000200 */
[----:B------:R-:W-:Y:S02]  /*4f00*/  @!P0 IADD3.X R226, R223, UR18, RZ, P5, !PT ;  /* 0x00000012dfe28c10 */ /* 0x000fe4000affe4ff */
[----:B------:R-:W-:Y:S02]  /*4f10*/  @!P0 LEA.HI.X R237, R225, c[0x0][0x1fc], R0, 0x1, P6 ;  /* 0x00007f00e1ed8a11 */ /* 0x000fe400030f0c00 */
[----:B------:R-:W-:Y:S02]  /*4f20*/  @!P0 LEA R234, P5, R227, c[0x0][0x1f8], 0x1 ;  /* 0x00007e00e3ea8a11 */ /* 0x000fe400078a08ff */
[----:B------:R-:W3:Y:S01]  /*4f30*/  LDSM.16.M88.4 R144, [R205+0x7100] ;  /* 0x00710000cd90783b */ /* 0x000ee20000000200 */
[----:B------:R-:W-:Y:S01]  /*4f40*/  @!P0 IADD3.X R228, R221, UR18, RZ, P4, !PT ;  /* 0x00000012dde48c10 */ /* 0x000fe2000a7fe4ff */
[----:B------:R-:W-:Y:S01]  /*4f50*/  @!UP3 ULEA.HI.X UR18, UR6, UR18, UR7, 0x5, UP0 ;  /* 0x000000120612b291 */ /* 0x000fe200080f2c07 */
[----:B------:R-:W-:Y:S01]  /*4f60*/  @!P0 LEA.HI.X R235, R227, c[0x0][0x1fc], R226, 0x1, P5 ;  /* 0x00007f00e3eb8a11 */ /* 0x000fe200028f0ce2 */
[----:B------:R-:W-:Y:S01]  /*4f70*/  UISETP.GT.AND UP3, UPT, UR13, UR8, UPT ;  /* 0x000000080d00728c */ /* 0x000fe2000bf64270 */
[C---:B------:R-:W-:Y:S02]  /*4f80*/  @!P0 LEA R232, P4, R229.reuse, c[0x0][0x1f8], 0x1 ;  /* 0x00007e00e5e88a11 */ /* 0x040fe400078808ff */
[----:B------:R-:W4:Y:S01]  /*4f90*/  LDSM.16.M88.4 R148, [R205+0x7900] ;  /* 0x00790000cd94783b */ /* 0x000f220000000200 */
[----:B------:R-:W-:Y:S02]  /*4fa0*/  @!P0 IADD3 R225, P6, R208, UR19, RZ ;  /* 0x00000013d0e18c10 */ /* 0x000fe4000ffde0ff */
[----:B------:R-:W-:Y:S02]  /*4fb0*/  @!P0 LEA.HI.X R233, R229, c[0x0][0x1fc], R228, 0x1, P4 ;  /* 0x00007f00e5e98a11 */ /* 0x000fe400020f0ce4 */
[----:B------:R-:W-:Y:S02]  /*4fc0*/  @!P0 IADD3.X R0, R215, UR18, RZ, P6, !PT ;  /* 0x00000012d7008c10 */ /* 0x000fe4000b7fe4ff */
[----:B------:R-:W-:Y:S01]  /*4fd0*/  LDSM.16.M88.4 R152, [R202+0xc100] ;  /* 0x00c10000ca98783b */ /* 0x000fe20000000200 */
[C---:B------:R-:W-:Y:S02]  /*4fe0*/  @!P0 LEA R230, P6, R225.reuse, c[0x0][0x1f8], 0x1 ;  /* 0x00007e00e1e68a11 */ /* 0x040fe400078c08ff */
[----:B------:R-:W-:Y:S02]  /*4ff0*/  @!P0 IADD3 R238, P5, R224, UR19, RZ ;  /* 0x00000013e0ee8c10 */ /* 0x000fe4000ffbe0ff */
[----:B------:R-:W-:Y:S02]  /*5000*/  @!P0 LEA.HI.X R231, R225, c[0x0][0x1fc], R0, 0x1, P6 ;  /* 0x00007f00e1e78a11 */ /* 0x000fe400030f0c00 */
[----:B------:R-:W5:Y:S01]  /*5010*/  LDSM.16.M88.4 R156, [R204] ;  /* 0x00000000cc9c783b */ /* 0x000f620000000200 */
[----:B------:R-:W-:Y:S02]  /*5020*/  @!P0 IADD3.X R227, R223, UR18, RZ, P5, !PT ;  /* 0x00000012dfe38c10 */ /* 0x000fe4000affe4ff */
[C---:B------:R-:W-:Y:S01]  /*5030*/  @!P0 LEA R228, P5, R238.reuse, c[0x0][0x1f8], 0x1 ;  /* 0x00007e00eee48a11 */ /* 0x040fe200078a08ff */
[C---:B-1----:R-:W-:Y:S03]  /*5040*/  HMMA.16816.F32.BF16 R4, R132.reuse, R136, RZ ;  /* 0x000000888404723c */ /* 0x042fe600000418ff */
[----:B------:R-:W1:Y:S01]  /*5050*/  LDSM.16.M88.4 R160, [R195] ;  /* 0x00000000c3a0783b */ /* 0x000e620000000200 */
[----:B------:R-:W-:Y:S02]  /*5060*/  @!P0 LEA.HI.X R229, R238, c[0x0][0x1fc], R227, 0x1, P5 ;  /* 0x00007f00eee58a11 */ /* 0x000fe400028f0ce3 */
[----:B------:R-:W-:Y:S01]  /*5070*/  @!P0 IADD3 R240, P4, R222, UR19, RZ ;  /* 0x00000013def08c10 */ /* 0x000fe2000ff9e0ff */
[----:B------:R-:W-:Y:S01]  /*5080*/  @UP3 UIADD3 UR19, UR13, -0x1, URZ ;  /* 0xffffffff0d133890 */ /* 0x000fe2000fffe03f */
[C---:B------:R-:W-:Y:S02]  /*5090*/  HMMA.16816.F32.BF16 R8, R132.reuse, R138, RZ ;  /* 0x0000008a8408723c */ /* 0x040fe400000418ff */
[----:B------:R-:W1:Y:S01]  /*50a0*/  LDSM.16.M88.4 R164, [R194] ;  /* 0x00000000c2a4783b */ /* 0x000e620000000200 */
[----:B------:R-:W-:Y:S01]  /*50b0*/  @UP3 UIMAD.WIDE.U32 UR20, UR19, UR4, URZ ;  /* 0x00000004131432a5 */ /* 0x000fe2000f8e003f */
[----:B------:R-:W-:Y:S01]  /*50c0*/  @!P0 IADD3.X R239, R221, UR18, RZ, P4, !PT ;  /* 0x00000012ddef8c10 */ /* 0x000fe2000a7fe4ff */
[----:B------:R-:W-:Y:S01]  /*50d0*/  @UP3 USHF.R.S32.HI UR18, URZ, 0x1f, UR19 ;  /* 0x0000001f3f123899 */ /* 0x000fe20008011413 */
[C---:B------:R-:W-:Y:S02]  /*50e0*/  @!P0 LEA R226, P4, R240.reuse, c[0x0][0x1f8], 0x1 ;  /* 0x00007e00f0e28a11 */ /* 0x040fe400078808ff */
[C---:B--2---:R-:W-:Y:S01]  /*50f0*/  HMMA.16816.F32.BF16 R12, R132.reuse, R140, RZ ;  /* 0x0000008c840c723c */ /* 0x044fe200000418ff */
[----:B------:R-:W2:Y:S01]  /*5100*/  LDSM.16.M88.4 R168, [R193] ;  /* 0x00000000c1a8783b */ /* 0x000ea20000000200 */
[----:B------:R-:W-:Y:S02]  /*5110*/  @UP3 UIMAD UR18, UR18, UR4, URZ ;  /* 0x00000004121232a4 */ /* 0x000fe4000f8e023f */
[----:B------:R-:W-:Y:S02]  /*5120*/  @!P0 LEA.HI.X R227, R240, c[0x0][0x1fc], R239, 0x1, P4 ;  /* 0x00007f00f0e38a11 */ /* 0x000fe400020f0cef */
[----:B------:R-:W-:Y:S02]  /*5130*/  @UP3 UIMAD UR18, UR19, UR5, UR18 ;  /* 0x00000005131232a4 */ /* 0x000fe4000f8e0212 */
[C---:B------:R-:W-:Y:S01]  /*5140*/  HMMA.16816.F32.BF16 R16, R132.reuse, R142, RZ ;  /* 0x0000008e8410723c */ /* 0x040fe200000418ff */
[----:B------:R-:W-:Y:S01]  /*5150*/  @!PT LDS RZ, [RZ] ;  /* 0x00000000fffff984 */ /* 0x000fe20000000800 */
[----:B------:R-:W-:Y:S01]  /*5160*/  @!PT LDS RZ, [RZ] ;  /* 0x00000000fffff984 */ /* 0x000fe20000000800 */
[----:B------:R-:W-:Y:S01]  /*5170*/  @!PT LDS RZ, [RZ] ;  /* 0x00000000fffff984 */ /* 0x000fe20000000800 */
[----:B------:R1:W-:Y:S01]  /*5180*/  @!P0 LDGSTS.E.BYPASS.LTC128B.128 [R207+0x100], [R236.64], !P3 ;  /* 0x00100000eccf8fae */ /* 0x0003e2000d901d50 */
[----:B------:R-:W-:Y:S02]  /*5190*/  @UP3 USHF.L.U32 UR19, UR20, 0x6, URZ ;  /* 0x0000000614133899 */ /* 0x000fe4000800063f */
[----:B------:R-:W-:Y:S04]  /*51a0*/  @UP3 UIADD3 UR18, UR21, UR18, URZ ;  /* 0x0000001215123290 */ /* 0x000fe8000fffe03f */
[C---:B---3--:R-:W-:Y:S01]  /*51b0*/  HMMA.16816.F32.BF16 R20, R132.reuse, R144, RZ ;  /* 0x000000908414723c */ /* 0x048fe200000418ff */
[----:B------:R3:W-:Y:S01]  /*51c0*/  @!P0 LDGSTS.E.BYPASS.LTC128B.128 [R207+0x2100], [R234.64], !P2 ;  /* 0x02100000eacf8fae */ /* 0x0007e2000d101d50 */
[----:B------:R-:W-:Y:S06]  /*51d0*/  @UP3 USHF.L.U64.HI UR18, UR20, 0x6, UR18 ;  /* 0x0000000614123899 */ /* 0x000fec0008010212 */
[C---:B------:R-:W-:Y:S01]  /*51e0*/  HMMA.16816.F32.BF16 R24, R132.reuse, R146, RZ ;  /* 0x000000928418723c */ /* 0x040fe200000418ff */
[----:B------:R1:W-:Y:S07]  /*51f0*/  @!P0 LDGSTS.E.BYPASS.LTC128B.128 [R207+0x4100], [R232.64], !P1 ;  /* 0x04100000e8cf8fae */ /* 0x0003ee000c901d50 */
[C---:B----4-:R-:W-:Y:S01]  /*5200*/  HMMA.16816.F32.BF16 R28, R132.reuse, R148, RZ ;  /* 0x00000094841c723c */ /* 0x050fe200000418ff */
[----:B------:R4:W-:Y:S07]  /*5210*/  @!P0 LDGSTS.E.BYPASS.LTC128B.128 [R207+0x1100], [R230.64], !P3 ;  /* 0x01100000e6cf8fae */ /* 0x0009ee000d901d50 */
[----:B------:R-:W-:Y:S01]  /*5220*/  HMMA.16816.F32.BF16 R32, R132, R150, RZ ;  /* 0x000000968420723c */ /* 0x000fe200000418ff */
[----:B------:R2:W-:Y:S07]  /*5230*/  @!P0 LDGSTS.E.BYPASS.LTC128B.128 [R207+0x3100], [R228.64], !P2 ;  /* 0x03100000e4cf8fae */ /* 0x0005ee000d101d50 */
[C---:B-----5:R-:W-:Y:S01]  /*5240*/  HMMA.16816.F32.BF16 R4, R152.reuse, R156, R4 ;  /* 0x0000009c9804723c */ /* 0x060fe20000041804 */
[----:B------:R5:W-:Y:S01]  /*5250*/  @!P0 LDGSTS.E.BYPASS.LTC128B.128 [R207+0x5100], [R226.64], !P1 ;  /* 0x05100000e2cf8fae */ /* 0x000be2000c901d50 */
[----:B------:R-:W-:Y:S06]  /*5260*/  PLOP3.LUT P0, PT, PT, PT, UP3, 0x80, 0x0 ;  /* 0x000000000000781c */ /* 0x000fec0003f0f038 */
[C---:B------:R-:W-:Y:S01]  /*5270*/  HMMA.16816.F32.BF16 R8, R152.reuse, R158, R8 ;  /* 0x0000009e9808723c */ /* 0x040fe20000041808 */
[----:B------:R-:W-:Y:S06]  /*5280*/  LDSM.16.M88.4 R172, [R201+0xc100] ;  /* 0x00c10000c9ac783b */ /* 0x000fec0000000200 */
[----:B------:R-:W-:Y:S01]  /*5290*/  @P0 IADD3 R248, P4, R210, UR19, RZ ;  /* 0x00000013d2f80c10 */ /* 0x000fe2000ff9e0ff */
[C---:B-1----:R-:W-:Y:S01]  /*52a0*/  HMMA.16816.F32.BF16 R12, R152.reuse, R160, R12 ;  /* 0x000000a0980c723c */ /* 0x042fe2000004180c */
[----:B------:R-:W0:Y:S03]  /*52b0*/  LDGDEPBAR ;  /* 0x00000000000079af */ /* 0x000e260000000000 */
[----:B------:R-:W-:Y:S02]  /*52c0*/  @P0 IADD3 R249, P5, R220, UR19, RZ ;  /* 0x00000013dcf90c10 */ /* 0x000fe4000ffbe0ff */
[----:B------:R-:W-:Y:S02]  /*52d0*/  @P0 IADD3.X R251, R217, UR18, RZ, P4, !PT ;  /* 0x00000012d9fb0c10 */ /* 0x000fe4000a7fe4ff */
[C---:B------:R-:W-:Y:S01]  /*52e0*/  HMMA.16816.F32.BF16 R16, R152.reuse, R162, R16 ;  /* 0x000000a29810723c */ /* 0x040fe20000041810 */
[----:B------:R-:W1:Y:S03]  /*52f0*/  LDSM.16.M88.4 R176, [R200+0x6100] ;  /* 0x00610000c8b0783b */ /* 0x000e660000000200 */
[----:B------:R-:W-:Y:S04]  /*5300*/  @P0 IADD3.X R250, R183, UR18, RZ, P5, !PT ;  /* 0x00000012b7fa0c10 */ /* 0x000fe8000affe4ff */
[C---:B------:R-:W-:Y:S01]  /*5310*/  HMMA.16816.F32.BF16 R20, R152.reuse, R164, R20 ;  /* 0x000000a49814723c */ /* 0x040fe20000041814 */
[----:B------:R-:W3:Y:S07]  /*5320*/  LDSM.16.M88.4 R132, [R200+0x6900] ;  /* 0x00690000c884783b */ /* 0x000eee0000000200 */
[C---:B------:R-:W-:Y:S01]  /*5330*/  HMMA.16816.F32.BF16 R24, R152.reuse, R166, R24 ;  /* 0x000000a69818723c */ /* 0x040fe20000041818 */
[----:B------:R-:W3:Y:S07]  /*5340*/  LDSM.16.M88.4 R136, [R200+0x7100] ;  /* 0x00710000c888783b */ /* 0x000eee0000000200 */
[C---:B--2---:R-:W-:Y:S01]  /*5350*/  HMMA.16816.F32.BF16 R28, R152.reuse, R168, R28 ;  /* 0x000000a8981c723c */ /* 0x044fe2000004181c */
[----:B------:R-:W2:Y:S07]  /*5360*/  LDSM.16.M88.4 R140, [R200+0x7900] ;  /* 0x00790000c88c783b */ /* 0x000eae0000000200 */
[----:B------:R-:W-:Y:S01]  /*5370*/  HMMA.16816.F32.BF16 R32, R152, R170, R32 ;  /* 0x000000aa9820723c */ /* 0x000fe20000041820 */
[----:B------:R-:W-:Y:S07]  /*5380*/  LDSM.16.M88.4 R144, [R199+0xc100] ;  /* 0x00c10000c790783b */ /* 0x000fee0000000200 */
[----:B------:R-:W2:Y:S01]  /*5390*/  LDSM.16.M88.4 R148, [R192] ;  /* 0x00000000c094783b */ /* 0x000ea20000000200 */
[C---:B-1----:R-:W-:Y:S06]  /*53a0*/  HMMA.16816.F32.BF16 R4, R172.reuse, R176, R4 ;  /* 0x000000b0ac04723c */ /* 0x042fec0000041804 */
[----:B------:R-:W1:Y:S02]  /*53b0*/  LDSM.16.M88.4 R152, [R192+0x800] ;  /* 0x00080000c098783b */ /* 0x000e640000000200 */
[C---:B------:R-:W-:Y:S05]  /*53c0*/  HMMA.16816.F32.BF16 R8, R172.reuse, R178, R8 ;  /* 0x000000b2ac08723c */ /* 0x040fea0000041808 */
[----:B------:R-:W1:Y:S03]  /*53d0*/  LDSM.16.M88.4 R156, [R192+0x1000] ;  /* 0x00100000c09c783b */ /* 0x000e660000000200 */
[C---:B---3--:R-:W-:Y:S04]  /*53e0*/  HMMA.16816.F32.BF16 R12, R172.reuse, R132, R12 ;  /* 0x00000084ac0c723c */ /* 0x048fe8000004180c */
[----:B------:R-:W3:Y:S04]  /*53f0*/  LDSM.16.M88.4 R160, [R192+0x1800] ;  /* 0x00180000c0a0783b */ /* 0x000ee80000000200 */
[C---:B------:R-:W-:Y:S03]  /*5400*/  HMMA.16816.F32.BF16 R16, R172.reuse, R134, R16 ;  /* 0x00000086ac10723c */ /* 0x040fe60000041810 */
[----:B------:R-:W-:Y:S05]  /*5410*/  LDSM.16.M88.4 R164, [R206+0x10100] ;  /* 0x01010000cea4783b */ /* 0x000fea0000000200 */
[C---:B------:R-:W-:Y:S02]  /*5420*/  HMMA.16816.F32.BF16 R20, R172.reuse, R136, R20 ;  /* 0x00000088ac14723c */ /* 0x040fe40000041814 */
[----:B------:R-:W1:Y:S06]  /*5430*/  LDSM.16.M88.4 R168, [R205+0x8100] ;  /* 0x00810000cda8783b */ /* 0x000e6c0000000200 */
[C---:B------:R-:W-:Y:S01]  /*5440*/  HMMA.16816.F32.BF16 R24, R172.reuse, R138, R24 ;  /* 0x0000008aac18723c */ /* 0x040fe20000041818 */
[----:B------:R-:W3:Y:S07]  /*5450*/  LDSM.16.M88.4 R132, [R205+0x8900] ;  /* 0x00890000cd84783b */ /* 0x000eee0000000200 */
[C---:B--2---:R-:W-:Y:S01]  /*5460*/  HMMA.16816.F32.BF16 R28, R172.reuse, R140, R28 ;  /* 0x0000008cac1c723c */ /* 0x044fe2000004181c */
[----:B------:R-:W2:Y:S07]  /*5470*/  LDSM.16.M88.4 R136, [R205+0x9100] ;  /* 0x00910000cd88783b */ /* 0x000eae0000000200 */
[----:B------:R-:W-:Y:S01]  /*5480*/  HMMA.16816.F32.BF16 R32, R172, R142, R32 ;  /* 0x0000008eac20723c */ /* 0x000fe20000041820 */
[----:B------:R-:W2:Y:S07]  /*5490*/  LDSM.16.M88.4 R140, [R205+0x9900] ;  /* 0x00990000cd8c783b */ /* 0x000eae0000000200 */
[C---:B------:R-:W-:Y:S01]  /*54a0*/  HMMA.16816.F32.BF16 R4, R144.reuse, R148, R4 ;  /* 0x000000949004723c */ /* 0x040fe20000041804 */
[----:B------:R-:W-:Y:S07]  /*54b0*/  LDSM.16.M88.4 R172, [R202+0x10100] ;  /* 0x01010000caac783b */ /* 0x000fee0000000200 */
[C---:B------:R-:W-:Y:S01]  /*54c0*/  HMMA.16816.F32.BF16 R8, R144.reuse, R150, R8 ;  /* 0x000000969008723c */ /* 0x040fe20000041808 */
[----:B------:R-:W2:Y:S07]  /*54d0*/  LDSM.16.M88.4 R176, [R191] ;  /* 0x00000000bfb0783b */ /* 0x000eae0000000200 */
[C---:B-1----:R-:W-:Y:S01]  /*54e0*/  HMMA.16816.F32.BF16 R12, R144.reuse, R152, R12 ;  /* 0x00000098900c723c */ /* 0x042fe2000004180c */
[----:B------:R-:W-:Y:S07]  /*54f0*/  LDSM.16.M88.4 R148, [R189] ;  /* 0x00000000bd94783b */ /* 0x000fee0000000200 */
[C---:B------:R-:W-:Y:S01]  /*5500*/  HMMA.16816.F32.BF16 R16, R144.reuse, R154, R16 ;  /* 0x0000009a9010723c */ /* 0x040fe20000041810 */
[----:B------:R-:W-:Y:S07]  /*5510*/  LDSM.16.M88.4 R152, [R188] ;  /* 0x00000000bc98783b */ /* 0x000fee0000000200 */
[C---:B------:R-:W-:Y:S08]  /*5520*/  HMMA.16816.F32.BF16 R20, R144.reuse, R156, R20 ;  /* 0x0000009c9014723c */ /* 0x040ff00000041814 */
[C---:B------:R-:W-:Y:S01]  /*5530*/  HMMA.16816.F32.BF16 R24, R144.reuse, R158, R24 ;  /* 0x0000009e9018723c */ /* 0x040fe20000041818 */
[----:B------:R-:W-:Y:S07]  /*5540*/  LDSM.16.M88.4 R156, [R201+0x10100] ;  /* 0x01010000c99c783b */ /* 0x000fee0000000200 */
[C---:B---3--:R-:W-:Y:S08]  /*5550*/  HMMA.16816.F32.BF16 R28, R144.reuse, R160, R28 ;  /* 0x000000a0901c723c */ /* 0x048ff0000004181c */
[----:B------:R-:W-:Y:S01]  /*5560*/  HMMA.16816.F32.BF16 R32, R144, R162, R32 ;  /* 0x000000a29020723c */ /* 0x000fe20000041820 */
[----:B------:R-:W1:Y:S07]  /*5570*/  LDSM.16.M88.4 R144, [R190] ;  /* 0x00000000be90783b */ /* 0x000e6e0000000200 */
[C---:B------:R-:W-:Y:S01]  /*5580*/  HMMA.16816.F32.BF16 R4, R164.reuse, R168, R4 ;  /* 0x000000a8a404723c */ /* 0x040fe20000041804 */
[----:B------:R-:W3:Y:S07]  /*5590*/  LDSM.16.M88.4 R160, [R200+0x8100] ;  /* 0x00810000c8a0783b */ /* 0x000eee0000000200 */
[C---:B------:R-:W-:Y:S01]  /*55a0*/  HMMA.16816.F32.BF16 R8, R164.reuse, R170, R8 ;  /* 0x000000aaa408723c */ /* 0x040fe20000041808 */
[----:B------:R-:W-:Y:S07]  /*55b0*/  LDSM.16.M88.4 R168, [R192+0x2000] ;  /* 0x00200000c0a8783b */ /* 0x000fee0000000200 */
[C---:B------:R-:W-:Y:S08]  /*55c0*/  HMMA.16816.F32.BF16 R12, R164.reuse, R132, R12 ;  /* 0x00000084a40c723c */ /* 0x040ff0000004180c */
[C---:B------:R-:W-:Y:S01]  /*55d0*/  HMMA.16816.F32.BF16 R16, R164.reuse, R134, R16 ;  /* 0x00000086a410723c */ /* 0x040fe20000041810 */
[----:B------:R-:W1:Y:S07]  /*55e0*/  LDSM.16.M88.4 R132, [R200+0x8900] ;  /* 0x00890000c884783b */ /* 0x000e6e0000000200 */
[C---:B--2---:R-:W-:Y:S08]  /*55f0*/  HMMA.16816.F32.BF16 R20, R164.reuse, R136, R20 ;  /* 0x00000088a414723c */ /* 0x044ff00000041814 */
[C---:B------:R-:W-:Y:S01]  /*5600*/  HMMA.16816.F32.BF16 R24, R164.reuse, R138, R24 ;  /* 0x0000008aa418723c */ /* 0x040fe20000041818 */
[----:B------:R-:W2:Y:S07]  /*5610*/  LDSM.16.M88.4 R136, [R200+0x9100] ;  /* 0x00910000c888783b */ /* 0x000eae0000000200 */
[C---:B------:R-:W-:Y:S08]  /*5620*/  HMMA.16816.F32.BF16 R28, R164.reuse, R140, R28 ;  /* 0x0000008ca41c723c */ /* 0x040ff0000004181c */
[----:B------:R-:W-:Y:S01]  /*5630*/  HMMA.16816.F32.BF16 R32, R164, R142, R32 ;  /* 0x0000008ea420723c */ /* 0x000fe20000041820 */
[----:B------:R-:W2:Y:S07]  /*5640*/  LDSM.16.M88.4 R140, [R200+0x9900] ;  /* 0x00990000c88c783b */ /* 0x000eae0000000200 */
[C---:B------:R-:W-:Y:S01]  /*5650*/  HMMA.16816.F32.BF16 R4, R172.reuse, R176, R4 ;  /* 0x000000b0ac04723c */ /* 0x040fe20000041804 */
[----:B------:R-:W2:Y:S07]  /*5660*/  LDSM.16.M88.4 R164, [R199+0x10100] ;  /* 0x01010000c7a4783b */ /* 0x000eae0000000200 */
[C---:B------:R-:W-:Y:S01]  /*5670*/  HMMA.16816.F32.BF16 R8, R172.reuse, R178, R8 ;  /* 0x000000b2ac08723c */ /* 0x040fe20000041808 */
[----:B------:R-:W-:Y:S07]  /*5680*/  LDSM.16.M88.4 R176, [R205+0xa100] ;  /* 0x00a10000cdb0783b */ /* 0x000fee0000000200 */
[C---:B-1----:R-:W-:Y:S08]  /*5690*/  HMMA.16816.F32.BF16 R12, R172.reuse, R144, R12 ;  /* 0x00000090ac0c723c */ /* 0x042ff0000004180c */
[C---:B------:R-:W-:Y:S01]  /*56a0*/  HMMA.16816.F32.BF16 R16, R172.reuse, R146, R16 ;  /* 0x00000092ac10723c */ /* 0x040fe20000041810 */
[----:B------:R-:W1:Y:S07]  /*56b0*/  LDSM.16.M88.4 R144, [R192+0x2800] ;  /* 0x00280000c090783b */ /* 0x000e6e0000000200 */
[C---:B------:R-:W-:Y:S08]  /*56c0*/  HMMA.16816.F32.BF16 R20, R172.reuse, R148, R20 ;  /* 0x00000094ac14723c */ /* 0x040ff00000041814 */
[C---:B------:R-:W-:Y:S01]  /*56d0*/  HMMA.16816.F32.BF16 R24, R172.reuse, R150, R24 ;  /* 0x00000096ac18723c */ /* 0x040fe20000041818 */
[----:B------:R-:W1:Y:S07]  /*56e0*/  LDSM.16.M88.4 R148, [R192+0x3000] ;  /* 0x00300000c094783b */ /* 0x000e6e0000000200 */
[C---:B------:R-:W-:Y:S08]  /*56f0*/  HMMA.16816.F32.BF16 R28, R172.reuse, R152, R28 ;  /* 0x00000098ac1c723c */ /* 0x040ff0000004181c */
[----:B------:R-:W-:Y:S01]  /*5700*/  HMMA.16816.F32.BF16 R32, R172, R154, R32 ;  /* 0x0000009aac20723c */ /* 0x000fe20000041820 */
[----:B------:R-:W1:Y:S07]  /*5710*/  LDSM.16.M88.4 R152, [R192+0x3800] ;  /* 0x00380000c098783b */ /* 0x000e6e0000000200 */
[C---:B---3--:R-:W-:Y:S01]  /*5720*/  HMMA.16816.F32.BF16 R4, R156.reuse, R160, R4 ;  /* 0x000000a09c04723c */ /* 0x048fe20000041804 */
[----:B------:R-:W3:Y:S07]  /*5730*/  LDSM.16.M88.4 R172, [R206+0x14100] ;  /* 0x01410000ceac783b */ /* 0x000eee0000000200 */
[C---:B------:R-:W-:Y:S01]  /*5740*/  HMMA.16816.F32.BF16 R8, R156.reuse, R162, R8 ;  /* 0x000000a29c08723c */ /* 0x040fe20000041808 */
[----:B------:R-:W-:Y:S07]  /*5750*/  LDSM.16.M88.4 R160, [R187] ;  /* 0x00000000bba0783b */ /* 0x000fee0000000200 */
        /* <DEDUP_REMOVED lines=15> */
[----:B------:R-:W1:Y:S07]  /*5850*/  LDSM.16.M88.4 R144, [R186] ;  /* 0x00000000ba90783b */ /* 0x000e6e0000000200 */
[C---:B------:R-:W-:Y:S08]  /*5860*/  HMMA.16816.F32.BF16 R20, R164.reuse, R148, R20 ;  /* 0x00000094a414723c */ /* 0x040ff00000041814 */
[C---:B------:R-:W-:Y:S01]  /*5870*/  HMMA.16816.F32.BF16 R24, R164.reuse, R150, R24 ;  /* 0x00000096a418723c */ /* 0x040fe20000041818 */
[----:B------:R-:W1:Y:S07]  /*5880*/  LDSM.16.M88.4 R148, [R185] ;  /* 0x00000000b994783b */ /* 0x000e6e0000000200 */
[C---:B------:R-:W-:Y:S08]  /*5890*/  HMMA.16816.F32.BF16 R28, R164.reuse, R152, R28 ;  /* 0x00000098a41c723c */ /* 0x040ff0000004181c */
[----:B------:R-:W-:Y:S01]  /*58a0*/  HMMA.16816.F32.BF16 R32, R164, R154, R32 ;  /* 0x0000009aa420723c */ /* 0x000fe20000041820 */
[----:B------:R-:W1:Y:S07]  /*58b0*/  LDSM.16.M88.4 R152, [R184] ;  /* 0x00000000b898783b */ /* 0x000e6e0000000200 */
[C---:B---3--:R-:W-:Y:S01]  /*58c0*/  HMMA.16816.F32.BF16 R4, R172.reuse, R176, R4 ;  /* 0x000000b0ac04723c */ /* 0x048fe20000041804 */
        /* <DEDUP_REMOVED lines=12> */
[----:B------:R-:W2:Y:S01]  /*5990*/  LDSM.16.M88.4 R172, [R199+0x14100] ;  /* 0x01410000c7ac783b */ /* 0x000ea20000000200 */
[C---:B------:R-:W-:Y:S08]  /*59a0*/  HMMA.16816.F32.BF16 R4, R156.reuse, R160, R4 ;  /* 0x000000a09c04723c */ /* 0x040ff00000041804 */
[C---:B------:R-:W-:Y:S08]  /*59b0*/  HMMA.16816.F32.BF16 R8, R156.reuse, R162, R8 ;  /* 0x000000a29c08723c */ /* 0x040ff00000041808 */
[C---:B-1----:R-:W-:Y:S08]  /*59c0*/  HMMA.16816.F32.BF16 R12, R156.reuse, R144, R12 ;  /* 0x000000909c0c723c */ /* 0x042ff0000004180c */
[C---:B------:R-:W-:Y:S08]  /*59d0*/  HMMA.16816.F32.BF16 R16, R156.reuse, R146, R16 ;  /* 0x000000929c10723c */ /* 0x040ff00000041810 */
[C---:B------:R-:W-:Y:S08]  /*59e0*/  HMMA.16816.F32.BF16 R20, R156.reuse, R148, R20 ;  /* 0x000000949c14723c */ /* 0x040ff00000041814 */
[C---:B------:R-:W-:Y:S08]  /*59f0*/  HMMA.16816.F32.BF16 R24, R156.reuse, R150, R24 ;  /* 0x000000969c18723c */ /* 0x040ff00000041818 */
[C---:B------:R-:W-:Y:S08]  /*5a00*/  HMMA.16816.F32.BF16 R28, R156.reuse, R152, R28 ;  /* 0x000000989c1c723c */ /* 0x040ff0000004181c */
[----:B------:R-:W-:Y:S08]  /*5a10*/  HMMA.16816.F32.BF16 R32, R156, R154, R32 ;  /* 0x0000009a9c20723c */ /* 0x000ff00000041820 */
[C---:B---3--:R-:W-:Y:S08]  /*5a20*/  HMMA.16816.F32.BF16 R4, R164.reuse, R168, R4 ;  /* 0x000000a8a404723c */ /* 0x048ff00000041804 */
[C---:B------:R-:W-:Y:S08]  /*5a30*/  HMMA.16816.F32.BF16 R8, R164.reuse, R170, R8 ;  /* 0x000000aaa408723c */ /* 0x040ff00000041808 */
[C---:B------:R-:W-:Y:S08]  /*5a40*/  HMMA.16816.F32.BF16 R12, R164.reuse, R132, R12 ;  /* 0x00000084a40c723c */ /* 0x040ff0000004180c */
[C---:B------:R-:W-:Y:S01]  /*5a50*/  HMMA.16816.F32.BF16 R16, R164.reuse, R134, R16 ;  /* 0x00000086a410723c */ /* 0x040fe20000041810 */
[----:B------:R-:W1:Y:S07]  /*5a60*/  LDSM.16.M88.4 R132, [R192+0x4800] ;  /* 0x00480000c084783b */ /* 0x000e6e0000000200 */
[C---:B--2---:R-:W-:Y:S08]  /*5a70*/  HMMA.16816.F32.BF16 R20, R164.reuse, R136, R20 ;  /* 0x00000088a414723c */ /* 0x044ff00000041814 */
[C---:B------:R-:W-:Y:S01]  /*5a80*/  HMMA.16816.F32.BF16 R24, R164.reuse, R138, R24 ;  /* 0x0000008aa418723c */ /* 0x040fe20000041818 */
[----:B------:R-:W2:Y:S07]  /*5a90*/  LDSM.16.M88.4 R136, [R192+0x5000] ;  /* 0x00500000c088783b */ /* 0x000eae0000000200 */
[C---:B------:R-:W-:Y:S08]  /*5aa0*/  HMMA.16816.F32.BF16 R28, R164.reuse, R140, R28 ;  /* 0x0000008ca41c723c */ /* 0x040ff0000004181c */
[----:B------:R-:W-:Y:S08]  /*5ab0*/  HMMA.16816.F32.BF16 R32, R164, R142, R32 ;  /* 0x0000008ea420723c */ /* 0x000ff00000041820 */
[C---:B------:R-:W-:Y:S08]  /*5ac0*/  HMMA.16816.F32.BF16 R4, R172.reuse, R176, R4 ;  /* 0x000000b0ac04723c */ /* 0x040ff00000041804 */
[C---:B------:R-:W-:Y:S08]  /*5ad0*/  HMMA.16816.F32.BF16 R8, R172.reuse, R178, R8 ;  /* 0x000000b2ac08723c */ /* 0x040ff00000041808 */
[C---:B-1----:R-:W-:Y:S08]  /*5ae0*/  HMMA.16816.F32.BF16 R12, R172.reuse, R132, R12 ;  /* 0x00000084ac0c723c */ /* 0x042ff0000004180c */
[C---:B------:R-:W-:Y:S01]  /*5af0*/  HMMA.16816.F32.BF16 R16, R172.reuse, R134, R16 ;  /* 0x00000086ac10723c */ /* 0x040fe20000041810 */
[----:B------:R-:W1:Y:S01]  /*5b00*/  LDSM.16.M88.4 R132, [R192+0x5800] ;  /* 0x00580000c084783b */ /* 0x000e620000000200 */
[----:B------:R-:W-:Y:S04]  /*5b10*/  DEPBAR.LE SB0, 0x0 ;  /* 0x000080000000791a */ /* 0x000fe80000000000 */
[----:B-----5:R-:W-:Y:S02]  /*5b20*/  FMUL.FTZ R227, R4, c[0x0][0x320] ;  /* 0x0000c80004e37a20 */ /* 0x020fe40000410000 */
[C---:B--2---:R-:W-:Y:S04]  /*5b30*/  HMMA.16816.F32.BF16 R20, R172.reuse, R136, R20 ;  /* 0x00000088ac14723c */ /* 0x044fe80000041814 */
[----:B------:R-:W2:Y:S01]  /*5b40*/  MUFU.TANH R227, R227 ;  /* 0x000000e300e37308 */ /* 0x000ea20000002400 */
[----:B------:R-:W-:Y:S01]  /*5b50*/  BAR.SYNC.DEFER_BLOCKING 0x0 ;  /* 0x0000000000007b1d */ /* 0x000fe20000010000 */
[----:B------:R-:W-:Y:S02]  /*5b60*/  FMUL.FTZ R228, R11, c[0x0][0x320] ;  /* 0x0000c8000be47a20 */ /* 0x000fe40000410000 */
[C---:B------:R-:W-:Y:S04]  /*5b70*/  HMMA.16816.F32.BF16 R24, R172.reuse, R138, R24 ;  /* 0x0000008aac18723c */ /* 0x040fe80000041818 */
[----:B------:R-:W-:Y:S01]  /*5b80*/  FMUL.FTZ R232, R14, c[0x0][0x320] ;  /* 0x0000c8000ee87a20 */ /* 0x000fe20000410000 */
[----:B------:R-:W-:Y:S01]  /*5b90*/  @P0 LEA R14, P4, R249, c[0x0][0x1c8], 0x1 ;  /* 0x00007200f90e0a11 */ /* 0x000fe200078808ff */
[----:B------:R-:W3:Y:S01]  /*5ba0*/  MUFU.TANH R228, R228 ;  /* 0x000000e400e47308 */ /* 0x000ee20000002400 */
[----:B----4-:R-:W-:Y:S02]  /*5bb0*/  FMUL.FTZ R231, R15, c[0x0][0x320] ;  /* 0x0000c8000fe77a20 */ /* 0x010fe40000410000 */
[----:B------:R-:W-:Y:S03]  /*5bc0*/  @P0 LEA.HI.X R15, R249, c[0x0][0x1cc], R250, 0x1, P4 ;  /* 0x00007300f90f0a11 */ /* 0x000fe600020f0cfa */
[----:B------:R-:W-:Y:S02]  /*5bd0*/  FMUL.FTZ R235, R18, c[0x0][0x320] ;  /* 0x0000c80012eb7a20 */ /* 0x000fe40000410000 */
[----:B------:R-:W-:Y:S02]  /*5be0*/  FMUL.FTZ R236, R13, c[0x0][0x320] ;  /* 0x0000c8000dec7a20 */ /* 0x000fe40000410000 */
[----:B------:R-:W4:Y:S01]  /*5bf0*/  MUFU.TANH R232, R232 ;  /* 0x000000e800e87308 */ /* 0x000f220000002400 */
[----:B------:R-:W-:Y:S01]  /*5c00*/  FMUL.FTZ R240, R22, c[0x0][0x320] ;  /* 0x0000c80016f07a20 */ /* 0x000fe20000410000 */
[----:B------:R-:W-:Y:S01]  /*5c10*/  @P0 LEA R22, P6, R248, c[0x0][0x1c8], 0x1 ;  /* 0x00007200f8160a11 */ /* 0x000fe200078c08ff */
[----:B------:R-:W-:Y:S02]  /*5c20*/  FMUL.FTZ R239, R23, c[0x0][0x320] ;  /* 0x0000c80017ef7a20 */ /* 0x000fe40000410000 */
[----:B------:R-:W-:Y:S01]  /*5c30*/  FMUL.FTZ R226, R10, c[0x0][0x320] ;  /* 0x0000c8000ae27a20 */ /* 0x000fe20000410000 */
[----:B------:R-:W-:Y:S01]  /*5c40*/  @P0 LEA.HI.X R23, R248, c[0x0][0x1cc], R251, 0x1, P6 ;  /* 0x00007300f8170a11 */ /* 0x000fe200030f0cfb */
[----:B------:R-:W-:Y:S01]  /*5c50*/  FMUL.FTZ R234, R19, c[0x0][0x320] ;  /* 0x0000c80013ea7a20 */ /* 0x000fe20000410000 */
[----:B------:R-:W-:Y:S01]  /*5c60*/  @P0 IADD3 R248, P5, R182, UR19, RZ ;  /* 0x00000013b6f80c10 */ /* 0x000fe2000ffbe0ff */
[C---:B-1----:R-:W-:Y:S01]  /*5c70*/  HMMA.16816.F32.BF16 R28, R172.reuse, R132, R28 ;  /* 0x00000084ac1c723c */ /* 0x042fe2000004181c */
[----:B------:R-:W1:Y:S01]  /*5c80*/  MUFU.TANH R236, R236 ;  /* 0x000000ec00ec7308 */ /* 0x000e620000002400 */
[----:B------:R-:W-:Y:S01]  /*5c90*/  @!PT LDS RZ, [RZ] ;  /* 0x00000000fffff984 */ /* 0x000fe20000000800 */
[----:B------:R-:W-:Y:S01]  /*5ca0*/  @!PT LDS RZ, [RZ] ;  /* 0x00000000fffff984 */ /* 0x000fe20000000800 */
[----:B------:R-:W-:Y:S01]  /*5cb0*/  @!PT LDS RZ, [RZ] ;  /* 0x00000000fffff984 */ /* 0x000fe20000000800 */
[----:B------:R1:W-:Y:S01]  /*5cc0*/  @P0 LDGSTS.E.BYPASS.LTC128B.128 [R207+0x6100], [R22.64], !P3 ;  /* 0x0610000016cf0fae */ /* 0x0003e2000d901d50 */
[----:B------:R-:W-:Y:S01]  /*5cd0*/  @P0 LEA R158, P4, R248, c[0x0][0x1c8], 0x1 ;  /* 0x00007200f89e0a11 */ /* 0x000fe200078808ff */
[----:B------:R-:W-:Y:S01]  /*5ce0*/  FMUL.FTZ R243, R26, c[0x0][0x320] ;  /* 0x0000c8001af37a20 */ /* 0x000fe20000410000 */
[----:B------:R-:W-:Y:S01]  /*5cf0*/  @P0 IADD3.X R251, R181, UR18, RZ, P5, !PT ;  /* 0x00000012b5fb0c10 */ /* 0x000fe2000affe4ff */
[----:B------:R-:W-:Y:S01]  /*5d00*/  FMUL.FTZ R242, R27, c[0x0][0x320] ;  /* 0x0000c8001bf27a20 */ /* 0x000fe20000410000 */
[----:B------:R-:W-:Y:S01]  /*5d10*/  @UP3 UIADD3 UR19, UP0, UR12, UR19, URZ ;  /* 0x000000130c133290 */ /* 0x000fe2000ff1e03f */
[----:B------:R-:W-:Y:S01]  /*5d20*/  HMMA.16816.F32.BF16 R32, R172, R134, R32 ;  /* 0x00000086ac20723c */ /* 0x000fe20000041820 */
[----:B------:R5:W-:Y:S02]  /*5d30*/  @P0 LDGSTS.E.BYPASS.LTC128B.128 [R207+0x8100], [R14.64], !P2 ;  /* 0x081000000ecf0fae */ /* 0x000be4000d101d50 */
[----:B------:R-:W1:Y:S01]  /*5d40*/  MUFU.TANH R226, R226 ;  /* 0x000000e200e27308 */ /* 0x000e620000002400 */
[----:B------:R-:W-:Y:S01]  /*5d50*/  @P0 LEA.HI.X R159, R248, c[0x0][0x1cc], R251, 0x1, P4 ;  /* 0x00007300f89f0a11 */ /* 0x000fe200020f0cfb */
[----:B------:R-:W-:Y:S01]  /*5d60*/  @UP3 UIADD3.X UR18, UR11, UR18, URZ, UP0, !UPT ;  /* 0x000000120b123290 */ /* 0x000fe200087fe43f */
[----:B------:R-:W-:Y:S01]  /*5d70*/  @P0 IADD3 R250, P6, R210, UR19, RZ ;  /* 0x00000013d2fa0c10 */ /* 0x000fe2000ffde0ff */
[----:B------:R-:W-:Y:S01]  /*5d80*/  IMAD.MOV.U32 R19, RZ, RZ, R212 ;  /* 0x000000ffff137224 */ /* 0x000fe200078e00d4 */
[----:B------:R-:W-:Y:S01]  /*5d90*/  @P0 IADD3 R18, P4, R182, UR19, RZ ;  /* 0x00000013b6120c10 */ /* 0x000fe2000ff9e0ff */
[----:B------:R1:W-:Y:S03]  /*5da0*/  @P0 LDGSTS.E.BYPASS.LTC128B.128 [R207+0xa100], [R158.64], !P1 ;  /* 0x0a1000009ecf0fae */ /* 0x0003e6000c901d50 */
[----:B------:R-:W-:Y:S01]  /*5db0*/  @P0 IADD3.X R251, R217, UR18, RZ, P6, !PT ;  /* 0x00000012d9fb0c10 */ /* 0x000fe2000b7fe4ff */
[----:B------:R-:W1:Y:S01]  /*5dc0*/  MUFU.TANH R231, R231 ;  /* 0x000000e700e77308 */ /* 0x000e620000002400 */
[----:B------:R-:W-:Y:S01]  /*5dd0*/  @P0 LEA R162, P6, R250, c[0x0][0x1c8], 0x1 ;  /* 0x00007200faa20a11 */ /* 0x000fe200078c08ff */
[----:B------:R-:W-:Y:S01]  /*5de0*/  FMUL.FTZ R229, R5, c[0x0][0x320] ;  /* 0x0000c80005e57a20 */ /* 0x000fe20000410000 */
[----:B------:R-:W-:Y:S01]  /*5df0*/  @P0 IADD3.X R13, R181, UR18, RZ, P4, !PT ;  /* 0x00000012b50d0c10 */ /* 0x000fe2000a7fe4ff */
[----:B------:R-:W-:Y:S01]  /*5e00*/  FMUL.FTZ R249, R30, c[0x0][0x320] ;  /* 0x0000c8001ef97a20 */ /* 0x000fe20000410000 */
[----:B------:R-:W-:Y:S01]  /*5e10*/  @P0 LEA R26, P4, R18, c[0x0][0x1c8], 0x1 ;  /* 0x00007200121a0a11 */ /* 0x000fe200078808ff */
[----:B------:R-:W-:Y:S01]  /*5e20*/  FMUL.FTZ R248, R31, c[0x0][0x320] ;  /* 0x0000c8001ff87a20 */ /* 0x000fe20000410000 */
[----:B------:R-:W-:Y:S01]  /*5e30*/  @P0 LEA.HI.X R163, R250, c[0x0][0x1cc], R251, 0x1, P6 ;  /* 0x00007300faa30a11 */ /* 0x000fe200030f0cfb */
[----:B------:R-:W-:Y:S01]  /*5e40*/  FMUL.FTZ R0, R6, c[0x0][0x320] ;  /* 0x0000c80006007a20 */ /* 0x000fe20000410000 */
[----:B------:R-:W-:Y:S01]  /*5e50*/  @P0 LEA.HI.X R27, R18, c[0x0][0x1cc], R13, 0x1, P4 ;  /* 0x00007300121b0a11 */ /* 0x000fe200020f0c0d */
[----:B------:R-:W1:Y:S01]  /*5e60*/  MUFU.TANH R229, R229 ;  /* 0x000000e500e57308 */ /* 0x000e620000002400 */
[----:B------:R-:W-:Y:S01]  /*5e70*/  @P0 IADD3 R11, P5, R220, UR19, RZ ;  /* 0x00000013dc0b0c10 */ /* 0x000fe2000ffbe0ff */
[----:B------:R1:W-:Y:S01]  /*5e80*/  @P0 LDGSTS.E.BYPASS.LTC128B.128 [R207+0x7100], [R162.64], !P3 ;  /* 0x07100000a2cf0fae */ /* 0x0003e2000d901d50 */
[----:B------:R-:W-:Y:S01]  /*5e90*/  FMUL.FTZ R250, R32, c[0x0][0x320] ;  /* 0x0000c80020fa7a20 */ /* 0x000fe20000410000 */
[----:B------:R-:W-:Y:S01]  /*5ea0*/  PLOP3.LUT P4, PT, PT, PT, UP2, 0x80, 0x0 ;  /* 0x000000000000781c */ /* 0x000fe20003f8f028 */
[----:B------:R-:W-:Y:S01]  /*5eb0*/  FMUL.FTZ R225, R7, c[0x0][0x320] ;  /* 0x0000c80007e17a20 */ /* 0x000fe20000410000 */
[----:B------:R-:W-:Y:S01]  /*5ec0*/  @P0 IADD3.X R10, R183, UR18, RZ, P5, !PT ;  /* 0x00000012b70a0c10 */ /* 0x000fe2000affe4ff */
[----:B------:R-:W-:Y:S01]  /*5ed0*/  USHF.L.U32 UR18, UR13, 0x6, URZ ;  /* 0x000000060d127899 */ /* 0x000fe2000800063f */
[----:B------:R-:W-:Y:S01]  /*5ee0*/  @P0 LEA R30, P5, R11, c[0x0][0x1c8], 0x1 ;  /* 0x000072000b1e0a11 */ /* 0x000fe200078a08ff */
[----:B------:R-:W-:Y:S01]  /*5ef0*/  FMUL.FTZ R230, R8, c[0x0][0x320] ;  /* 0x0000c80008e67a20 */ /* 0x000fe20000410000 */
[----:B------:R1:W1:Y:S01]  /*5f00*/  MUFU.TANH R13, R250 ;  /* 0x000000fa000d7308 */ /* 0x0002620000002400 */
[----:B------:R-:W-:Y:S01]  /*5f10*/  FMUL.FTZ R233, R9, c[0x0][0x320] ;  /* 0x0000c80009e97a20 */ /* 0x000fe20000410000 */
[----:B------:R-:W-:Y:S01]  /*5f20*/  @P0 LEA.HI.X R31, R11, c[0x0][0x1cc], R10, 0x1, P5 ;  /* 0x000073000b1f0a11 */ /* 0x000fe200028f0c0a */
[----:B------:R-:W-:Y:S02]  /*5f30*/  FMUL.FTZ R237, R12, c[0x0][0x320] ;  /* 0x0000c8000ced7a20 */ /* 0x000fe40000410000 */
[----:B------:R-:W-:Y:S02]  /*5f40*/  FMUL.FTZ R238, R16, c[0x0][0x320] ;  /* 0x0000c80010ee7a20 */ /* 0x000fe40000410000 */
[----:B------:R2:W-:Y:S01]  /*5f50*/  @P0 LDGSTS.E.BYPASS.LTC128B.128 [R207+0x9100], [R30.64], !P2 ;  /* 0x091000001ecf0fae */ /* 0x0005e2000d101d50 */
[----:B------:R-:W-:Y:S02]  /*5f60*/  @P4 IMAD.MOV.U32 R19, RZ, RZ, R180 ;  /* 0x000000ffff134224 */ /* 0x000fe400078e00b4 */
[----:B------:R-:W2:Y:S01]  /*5f70*/  MUFU.TANH R0, R0 ;  /* 0x0000000000007308 */ /* 0x000ea20000002400 */
[----:B------:R-:W-:Y:S02]  /*5f80*/  FMUL.FTZ R241, R17, c[0x0][0x320] ;  /* 0x0000c80011f17a20 */ /* 0x000fe40000410000 */
[----:B------:R-:W-:Y:S01]  /*5f90*/  FMUL.FTZ R245, R20, c[0x0][0x320] ;  /* 0x0000c80014f57a20 */ /* 0x000fe20000410000 */
[----:B------:R2:W-:Y:S01]  /*5fa0*/  @P0 LDGSTS.E.BYPASS.LTC128B.128 [R207+0xb100], [R26.64], !P1 ;  /* 0x0b1000001acf0fae */ /* 0x0005e2000c901d50 */
[----:B------:R-:W-:Y:S01]  /*5fb0*/  FMUL.FTZ R244, R21, c[0x0][0x320] ;  /* 0x0000c80015f47a20 */ /* 0x000fe20000410000 */
[----:B------:R-:W-:Y:S01]  /*5fc0*/  PLOP3.LUT P0, PT, PT, PT, UP1, 0x40, 0x0 ;  /* 0x000000000000781c */ /* 0x000fe20003f0e818 */
[----:B------:R-:W-:Y:S02]  /*5fd0*/  FMUL.FTZ R247, R24, c[0x0][0x320] ;  /* 0x0000c80018f77a20 */ /* 0x000fe40000410000 */
[----:B------:R-:W-:Y:S01]  /*5fe0*/  FMUL.FTZ R246, R25, c[0x0][0x320] ;  /* 0x0000c80019f67a20 */ /* 0x000fe20000410000 */
[----:B------:R-:W2:Y:S01]  /*5ff0*/  MUFU.TANH R225, R225 ;  /* 0x000000e100e17308 */ /* 0x000ea20000002400 */
[----:B------:R-:W0:Y:S01]  /*6000*/  LDGDEPBAR ;  /* 0x00000000000079af */ /* 0x000e220000000000 */
[----:B------:R-:W-:Y:S02]  /*6010*/  FMUL.FTZ R9, R28, c[0x0][0x320] ;  /* 0x0000c8001c097a20 */ /* 0x000fe40000410000 */
[----:B-1----:R-:W-:Y:S02]  /*6020*/  IMAD.U32 R250, RZ, RZ, UR18 ;  /* 0x00000012fffa7e24 */ /* 0x002fe4000f8e00ff */
[----:B------:R-:W-:Y:S02]  /*6030*/  FMUL.FTZ R252, R29, c[0x0][0x320] ;  /* 0x0000c8001dfc7a20 */ /* 0x000fe40000410000 */
[----:B------:R-:W-:Y:S01]  /*6040*/  FMUL.FTZ R11, R33, c[0x0][0x320] ;  /* 0x0000c800210b7a20 */ /* 0x000fe20000410000 */
[----:B------:R-:W1:Y:S01]  /*6050*/  SHFL.IDX PT, R10, R19, RZ, 0x1c1f ;  /* 0x001c1fff130a7589 */ /* 0x000e6200000e0000 */
[----:B------:R-:W2:Y:S01]  /*6060*/  MUFU.TANH R230, R230 ;  /* 0x000000e600e67308 */ /* 0x000ea20000002400 */
[----:B------:R-:W-:Y:S01]  /*6070*/  FMUL.FTZ R251, R34, c[0x0][0x320] ;  /* 0x0000c80022fb7a20 */ /* 0x000fe20000410000 */
[----:B-----5:R-:W-:Y:S01]  /*6080*/  IADD3 R14, -R213, 0x1, -R250 ;  /* 0x00000001d50e7810 */ /* 0x020fe20007ffe9fa */
[----:B------:R-:W-:Y:S03]  /*6090*/  FMUL.FTZ R35, R35, c[0x0][0x320] ;  /* 0x0000c80023237a20 */ /* 0x000fe60000410000 */
[----:B------:R-:W-:Y:S04]  /*60a0*/  IADD3 R14, R14, c[0x0][0x1d0], RZ ;  /* 0x000074000e0e7a10 */ /* 0x000fe80007ffe0ff */
[----:B------:R-:W2:Y:S01]  /*60b0*/  MUFU.TANH R233, R233 ;  /* 0x000000e900e97308 */ /* 0x000ea20000002400 */
[----:B------:R-:W-:Y:S04]  /*60c0*/  IADD3 R14, R14, -c[0x0][0x168], RZ ;  /* 0x80005a000e0e7a10 */ /* 0x000fe80007ffe0ff */
[C---:B------:R-:W-:Y:S02]  /*60d0*/  IADD3 R15, R14.reuse, c[0x0][0x328], RZ ;  /* 0x0000ca000e0f7a10 */ /* 0x040fe40007ffe0ff */
[----:B------:R-:W-:Y:S03]  /*60e0*/  IADD3 R14, R14, UR14, RZ ;  /* 0x0000000e0e0e7c10 */ /* 0x000fe6000fffe0ff */
[----:B------:R-:W2:Y:S01]  /*60f0*/  MUFU.TANH R237, R237 ;  /* 0x000000ed00ed7308 */ /* 0x000ea20000002400 */
[--C-:B-1----:R-:W-:Y:S02]  /*6100*/  IMAD.IADD R18, R15, 0x1, R10.reuse ;  /* 0x000000010f127824 */ /* 0x102fe400078e020a */
[----:B------:R-:W-:Y:S07]  /*6110*/  IMAD.IADD R17, R14, 0x1, R10 ;  /* 0x000000010e117824 */ /* 0x000fee00078e020a */
[----:B------:R-:W1:Y:S10]  /*6120*/  MUFU.TANH R238, R238 ;  /* 0x000000ee00ee7308 */ /* 0x000e740000002400 */
        /* <DEDUP_REMOVED lines=17> */
[----:B------:R1:W1:Y:S01]  /*6240*/  MUFU.TANH R250, R35 ;  /* 0x0000002300fa7308 */ /* 0x0002620000002400 */
[----:B------:R-:W-:-:S05]  /*6250*/  @P0 BRA `(.L_x_167) ;  /* 0x000001a000000947 */ /* 0x000fca0003800000 */
[----:B--234-:R-:W-:Y:S01]  /*6260*/  IADD3 R5, R10, c[0x0][0x1d0], RZ ;  /* 0x000074000a057a10 */ /* 0x01cfe20007ffe0ff */
[----:B------:R-:W-:Y:S03]  /*6270*/  BSSY B0, `(.L_x_168) ;  /* 0x0000012000007945 */ /* 0x000fe60003800000 */
[----:B------:R-:W-:Y:S04]  /*6280*/  IADD3 R5, R5, -c[0x0][0x168], RZ ;  /* 0x80005a0005057a10 */ /* 0x000fe80007ffe0ff */
[----:B------:R-:W-:Y:S11]  /*6290*/  ISETP.GT.AND P0, PT, R5, -0x1, PT ;  /* 0xffffffff0500780c */ /* 0x000ff60003f04270 */
[----:B------:R-:W-:Y:S02]  /*62a0*/  @!UPT UIADD3 URZ, URZ, URZ, URZ ;  /* 0x0000003f3f3ff290 */ /* 0x000fe4000fffe03f */
[----:B------:R-:W-:-:S05]  /*62b0*/  @P0 BRA `(.L_x_169) ;  /* 0x0000008000000947 */ /* 0x000fca0003800000 */
[----:B------:R-:W-:Y:S01]  /*62c0*/  LOP3.LUT R5, RZ, R5, RZ, 0x33, !PT ;  /* 0x00000005ff057212 */ /* 0x000fe200078e33ff */
[----:B------:R-:W-:Y:S05]  /*62d0*/  IMAD.MOV.U32 R4, RZ, RZ, c[0x0][0x32c] ;  /* 0x0000cb00ff047624 */ /* 0x000fea00078e00ff */
[----:B------:R-:W-:Y:S11]  /*62e0*/  ISETP.NE.AND P0, PT, R4, 0x1, PT ;  /* 0x000000010400780c */ /* 0x000ff60003f05270 */
[----:B------:R-:W-:Y:S02]  /*62f0*/  @!UPT UIADD3 URZ, URZ, URZ, URZ ;  /* 0x0000003f3f3ff290 */ /* 0x000fe4000fffe03f */
[----:B------:R-:W-:Y:S05]  /*6300*/  @P0 IMAD.HI.U32 R4, R5, c[0x0][0x330], RZ ;  /* 0x0000cc0005040a27 */ /* 0x000fea00078e00ff */
[----:B------:R-:W-:Y:S04]  /*6310*/  @P0 SHF.R.U32.HI R5, RZ, c[0x0][0x334], R4 ;  /* 0x0000cd00ff050a19 */ /* 0x000fe80000011604 */
[----:B------:R-:W-:Y:S01]  /*6320*/  LOP3.LUT R5, RZ, R5, RZ, 0x33, !PT ;  /* 0x00000005ff057212 */ /* 0x000fe200078e33ff */
[----:B------:R-:W-:-:S05]  /*6330*/  BRA `(.L_x_170) ;  /* 0x0000005000007947 */ /* 0x000fca0003800000 */
.L_x_169:
[----:B------:R-:W-:Y:S04]  /*6340*/  MOV R4, c[0x0][0x32c] ;  /* 0x0000cb0000047a02 */ /* 0x000fe80000000f00 */
[----:B------:R-:W-:Y:S11]  /*6350*/  ISETP.NE.AND P0, PT, R4, 0x1, PT ;  /* 0x000000010400780c */ /* 0x000ff60003f05270 */
[----:B------:R-:W-:Y:S02]  /*6360*/  @!UPT UIADD3 URZ, URZ, URZ, URZ ;  /* 0x0000003f3f3ff290 */ /* 0x000fe4000fffe03f */
[----:B------:R-:W-:Y:S05]  /*6370*/  @P0 IMAD.HI.U32 R4, R5, c[0x0][0x330], RZ ;  /* 0x0000cc0005040a27 */ /* 0x000fea00078e00ff */
[----:B------:R-:W-:Y:S02]  /*6380*/  @P0 SHF.R.U32.HI R5, RZ, c[0x0][0x334], R4 ;  /* 0x0000cd00ff050a19 */ /* 0x000fe40000011604 */
.L_x_170:
[----:B------:R-:W-:Y:S05]  /*6390*/  BSYNC B0 ;  /* 0x0000000000007941 */ /* 0x000fea0003800000 */
.L_x_168:
[----:B------:R-:W-:Y:S04]  /*63a0*/  IMAD.MOV.U32 R4, RZ, RZ, c[0x0][0x32c] ;  /* 0x0000cb00ff047624 */ /* 0x000fe800078e00ff */
[----:B------:R-:W-:Y:S04]  /*63b0*/  IMAD R4, R5, R4, -UR18 ;  /* 0x8000001205047e24 */ /* 0x000fe8000f8e0204 */
[----:B------:R-:W-:Y:S05]  /*63c0*/  IMAD.IADD R4, R4, 0x1, -R213 ;  /* 0x0000000104047824 */ /* 0x000fea00078e0ad5 */
[----:B------:R-:W-:Y:S02]  /*63d0*/  IADD3 R5, R4, c[0x0][0x32c], RZ ;  /* 0x0000cb0004057a10 */ /* 0x000fe40007ffe0ff */
[----:B------:R-:W-:Y:S02]  /*63e0*/  IMNMX R17, R17, R4, !PT ;  /* 0x0000000411117217 */ /* 0x000fe40007800200 */
[----:B------:R-:W-:Y:S02]  /*63f0*/  IMNMX R18, R18, R5, PT ;  /* 0x0000000512127217 */ /* 0x000fe40003800200 */
.L_x_167:
[----:B--234-:R-:W-:Y:S01]  /*6400*/  UISETP.GT.AND UP0, UPT, UR13, -0x1, UPT ;  /* 0xffffffff0d00788c */ /* 0x01cfe2000bf04270 */
[----:B------:R-:W2:Y:S05]  /*6410*/  SHFL.IDX PT, R7, R19, 0x1, 0x1c1f ;  /* 0x003c1f0013077f89 */ /* 0x000eaa00000e0000 */
[----:B------:R-:W-:Y:S04]  /*6420*/  PLOP3.LUT P0, PT, PT, PT, UP0, 0x80, 0x0 ;  /* 0x000000000000781c */ /* 0x000fe80003f0f008 */
[C---:B------:R-:W-:Y:S02]  /*6430*/  ISETP.GT.AND P4, PT, R17.reuse, 0x1, P0 ;  /* 0x000000011100780c */ /* 0x040fe40000784270 */
[----:B------:R-:W-:Y:S02]  /*6440*/  ISETP.GT.AND P5, PT, R17, RZ, P0 ;  /* 0x000000ff1100720c */ /* 0x000fe400007a4270 */
[C---:B------:R-:W-:Y:S02]  /*6450*/  ISETP.LT.OR P4, PT, R18.reuse, 0x2, P4 ;  /* 0x000000021200780c */ /* 0x040fe40002781670 */
[C---:B------:R-:W-:Y:S02]  /*6460*/  ISETP.LT.OR P5, PT, R18.reuse, 0x1, P5 ;  /* 0x000000011200780c */ /* 0x040fe40002fa1670 */
[----:B------:R-:W-:Y:S02]  /*6470*/  FSEL R8, R229, -INF , !P4 ;  /* 0xff800000e5087808 */ /* 0x000fe40006000000 */
[C---:B------:R-:W-:Y:S02]  /*6480*/  ISETP.GT.AND P4, PT, R17.reuse, 0x10, P0 ;  /* 0x000000101100780c */ /* 0x040fe40000784270 */
[----:B------:R-:W-:Y:S02]  /*6490*/  ISETP.GT.AND P6, PT, R17, 0x8, P0 ;  /* 0x000000081100780c */ /* 0x000fe400007c4270 */
[----:B------:R-:W-:Y:S01]  /*64a0*/  ISETP.LT.OR P4, PT, R18, 0x11, P4 ;  /* 0x000000111200780c */ /* 0x000fe20002781670 */
[--C-:B--2---:R-:W-:Y:S01]  /*64b0*/  IMAD.IADD R4, R15, 0x1, R7.reuse ;  /* 0x000000010f047824 */ /* 0x104fe200078e0207 */
[----:B------:R-:W-:Y:S01]  /*64c0*/  FSEL R10, R227, -INF , !P5 ;  /* 0xff800000e30a7808 */ /* 0x000fe20006800000 */
[----:B------:R-:W-:Y:S01]  /*64d0*/  IMAD.IADD R5, R14, 0x1, R7 ;  /* 0x000000010e057824 */ /* 0x000fe200078e0207 */
[----:B------:R-:W-:Y:S02]  /*64e0*/  ISETP.GT.AND P5, PT, R17, 0x9, P0 ;  /* 0x000000091100780c */ /* 0x000fe400007a4270 */
[----:B------:R-:W-:Y:S02]  /*64f0*/  FSEL R164, R237, -INF , !P4 ;  /* 0xff800000eda47808 */ /* 0x000fe40006000000 */
[C---:B------:R-:W-:Y:S02]  /*6500*/  ISETP.GT.AND P4, PT, R17.reuse, 0x19, P0 ;  /* 0x000000191100780c */ /* 0x040fe40000784270 */
[C---:B------:R-:W-:Y:S02]  /*6510*/  ISETP.LT.OR P6, PT, R18.reuse, 0x9, P6 ;  /* 0x000000091200780c */ /* 0x040fe400037c1670 */
[C---:B------:R-:W-:Y:S02]  /*6520*/  ISETP.LT.OR P5, PT, R18.reuse, 0xa, P5 ;  /* 0x0000000a1200780c */ /* 0x040fe40002fa1670 */
[----:B------:R-:W-:Y:S02]  /*6530*/  ISETP.LT.OR P4, PT, R18, 0x1a, P4 ;  /* 0x0000001a1200780c */ /* 0x000fe40002781670 */
[----:B------:R-:W-:Y:S02]  /*6540*/  FSEL R230, R230, -INF , !P6 ;  /* 0xff800000e6e67808 */ /* 0x000fe40007000000 */
[----:B------:R-:W-:Y:S02]  /*6550*/  ISETP.GT.AND P6, PT, R17, 0x11, P0 ;  /* 0x000000111100780c */ /* 0x000fe400007c4270 */
[----:B------:R-:W-:Y:S02]  /*6560*/  FSEL R6, R233, -INF , !P5 ;  /* 0xff800000e9067808 */ /* 0x000fe40006800000 */
[----:B------:R-:W-:Y:S02]  /*6570*/  ISETP.GT.AND P5, PT, R17, 0x18, P0 ;  /* 0x000000181100780c */ /* 0x000fe400007a4270 */
[----:B-1----:R-:W-:Y:S02]  /*6580*/  FSEL R140, R241, -INF , !P4 ;  /* 0xff800000f18c7808 */ /* 0x002fe40006000000 */
[C---:B------:R-:W-:Y:S02]  /*6590*/  ISETP.GT.AND P4, PT, R17.reuse, 0x28, P0 ;  /* 0x000000281100780c */ /* 0x040fe40000784270 */
[C---:B------:R-:W-:Y:S02]  /*65a0*/  ISETP.LT.OR P6, PT, R18.reuse, 0x12, P6 ;  /* 0x000000121200780c */ /* 0x040fe400037c1670 */
[C---:B------:R-:W-:Y:S02]  /*65b0*/  ISETP.LT.OR P5, PT, R18.reuse, 0x19, P5 ;  /* 0x000000191200780c */ /* 0x040fe40002fa1670 */
[----:B------:R-:W-:Y:S02]  /*65c0*/  ISETP.LT.OR P4, PT, R18, 0x29, P4 ;  /* 0x000000291200780c */ /* 0x000fe40002781670 */
[----:B------:R-:W-:Y:S02]  /*65d0*/  FSEL R162, R236, -INF , !P6 ;  /* 0xff800000eca27808 */ /* 0x000fe40007000000 */
[C---:B------:R-:W-:Y:S02]  /*65e0*/  ISETP.GT.AND P6, PT, R17.reuse, 0x20, P0 ;  /* 0x000000201100780c */ /* 0x040fe400007c4270 */
[----:B------:R-:W-:Y:S02]  /*65f0*/  FSEL R142, R238, -INF , !P5 ;  /* 0xff800000ee8e7808 */ /* 0x000fe40006800000 */
[----:B------:R-:W-:Y:S02]  /*6600*/  ISETP.GT.AND P5, PT, R17, 0x21, P0 ;  /* 0x000000211100780c */ /* 0x000fe400007a4270 */
[----:B------:R-:W-:Y:S02]  /*6610*/  FSEL R156, R247, -INF , !P4 ;  /* 0xff800000f79c7808 */ /* 0x000fe40006000000 */
[----:B------:R-:W-:Y:S02]  /*6620*/  ISETP.GT.AND P4, PT, R17, 0x31, P0 ;  /* 0x000000311100780c */ /* 0x000fe40000784270 */
[C---:B------:R-:W-:Y:S02]  /*6630*/  ISETP.LT.OR P6, PT, R18.reuse, 0x21, P6 ;  /* 0x000000211200780c */ /* 0x040fe400037c1670 */
[C---:B------:R-:W-:Y:S02]  /*6640*/  ISETP.LT.OR P5, PT, R18.reuse, 0x22, P5 ;  /* 0x000000221200780c */ /* 0x040fe40002fa1670 */
[----:B------:R-:W-:Y:S02]  /*6650*/  ISETP.LT.OR P4, PT, R18, 0x32, P4 ;  /* 0x000000321200780c */ /* 0x000fe40002781670 */
[----:B------:R-:W-:Y:S02]  /*6660*/  FSEL R160, R245, -INF , !P6 ;  /* 0xff800000f5a07808 */ /* 0x000fe40007000000 */
[C---:B------:R-:W-:Y:S02]  /*6670*/  ISETP.GT.AND P6, PT, R17.reuse, 0x29, P0 ;  /* 0x000000291100780c */ /* 0x040fe400007c4270 */
[----:B------:R-:W-:Y:S02]  /*6680*/  FSEL R158, R244, -INF , !P5 ;  /* 0xff800000f49e7808 */ /* 0x000fe40006800000 */
[C---:B------:R-:W-:Y:S02]  /*6690*/  ISETP.GT.AND P5, PT, R17.reuse, 0x30, P0 ;  /* 0x000000301100780c */ /* 0x040fe400007a4270 */
[----:B------:R-:W-:Y:S02]  /*66a0*/  FSEL R150, R252, -INF , !P4 ;  /* 0xff800000fc967808 */ /* 0x000fe40006000000 */
[----:B------:R-:W-:Y:S02]  /*66b0*/  PLOP3.LUT P4, PT, PT, PT, UP1, 0x40, 0x0 ;  /* 0x000000000000781c */ /* 0x000fe40003f8e818 */
[C---:B------:R-:W-:Y:S02]  /*66c0*/  ISETP.LT.OR P6, PT, R18.reuse, 0x2a, P6 ;  /* 0x0000002a1200780c */ /* 0x040fe400037c1670 */
[----:B------:R-:W-:Y:S02]  /*66d0*/  ISETP.LT.OR P5, PT, R18, 0x31, P5 ;  /* 0x000000311200780c */ /* 0x000fe40002fa1670 */
[----:B------:R-:W-:Y:S02]  /*66e0*/  FSEL R154, R246, -INF , !P6 ;  /* 0xff800000f69a7808 */ /* 0x000fe40007000000 */
[----:B------:R-:W-:Y:S02]  /*66f0*/  ISETP.GT.AND P6, PT, R17, 0x38, P0 ;  /* 0x000000381100780c */ /* 0x000fe400007c4270 */
[----:B------:R-:W-:Y:S02]  /*6700*/  FSEL R152, R9, -INF , !P5 ;  /* 0xff80000009987808 */ /* 0x000fe40006800000 */
[----:B------:R-:W-:Y:S02]  /*6710*/  ISETP.GT.AND P5, PT, R17, 0x39, P0 ;  /* 0x000000391100780c */ /* 0x000fe400007a4270 */
[C---:B------:R-:W-:Y:S02]  /*6720*/  ISETP.LT.OR P6, PT, R18.reuse, 0x39, P6 ;  /* 0x000000391200780c */ /* 0x040fe400037c1670 */
[----:B------:R-:W-:Y:S02]  /*6730*/  ISETP.LT.OR P5, PT, R18, 0x3a, P5 ;  /* 0x0000003a1200780c */ /* 0x000fe40002fa1670 */
[----:B------:R-:W-:Y:S02]  /*6740*/  FSEL R148, R13, -INF , !P6 ;  /* 0xff8000000d947808 */ /* 0x000fe40007000000 */
[----:B------:R-:W-:Y:S01]  /*6750*/  FSEL R146, R11, -INF , !P5 ;  /* 0xff8000000b927808 */ /* 0x000fe20006800000 */
[----:B------:R-:W-:-:S05]  /*6760*/  @P4 BRA `(.L_x_171) ;  /* 0x000001a000004947 */ /* 0x000fca0003800000 */
[----:B------:R-:W-:Y:S01]  /*6770*/  IADD3 R7, R7, c[0x0][0x1d0], RZ ;  /* 0x0000740007077a10 */ /* 0x000fe20007ffe0ff */
        /* <DEDUP_REMOVED lines=13> */
.L_x_173:
[----:B------:R-:W-:Y:S04]  /*6850*/  MOV R7, c[0x0][0x32c] ;  /* 0x0000cb0000077a02 */ /* 0x000fe80000000f00 */
[----:B------:R-:W-:Y:S11]  /*6860*/  ISETP.NE.AND P4, PT, R7, 0x1, PT ;  /* 0x000000010700780c */ /* 0x000ff60003f85270 */
[----:B------:R-:W-:Y:S02]  /*6870*/  @!UPT UIADD3 URZ, URZ, URZ, URZ ;  /* 0x0000003f3f3ff290 */ /* 0x000fe4000fffe03f */
[----:B------:R-:W-:Y:S05]  /*6880*/  @P4 IMAD.HI.U32 R7, R12, c[0x0][0x330], RZ ;  /* 0x0000cc000c074a27 */ /* 0x000fea00078e00ff */
[----:B------:R-:W-:Y:S02]  /*6890*/  @P4 SHF.R.U32.HI R12, RZ, c[0x0][0x334], R7 ;  /* 0x0000cd00ff0c4a19 */ /* 0x000fe40000011607 */
.L_x_174:
[----:B------:R-:W-:Y:S05]  /*68a0*/  BSYNC B0 ;  /* 0x0000000000007941 */ /* 0x000fea0003800000 */
.L_x_172:
[----:B------:R-:W-:Y:S04]  /*68b0*/  IMAD.MOV.U32 R7, RZ, RZ, c[0x0][0x32c] ;  /* 0x0000cb00ff077624 */ /* 0x000fe800078e00ff */
[----:B------:R-:W-:Y:S04]  /*68c0*/  IMAD R12, R12, R7, -UR18 ;  /* 0x800000120c0c7e24 */ /* 0x000fe8000f8e0207 */
[----:B------:R-:W-:Y:S05]  /*68d0*/  IMAD.IADD R12, R12, 0x1, -R213 ;  /* 0x000000010c0c7824 */ /* 0x000fea00078e0ad5 */
[----:B------:R-:W-:Y:S02]  /*68e0*/  IADD3 R7, R12, c[0x0][0x32c], RZ ;  /* 0x0000cb000c077a10 */ /* 0x000fe40007ffe0ff */
[----:B------:R-:W-:Y:S02]  /*68f0*/  IMNMX R5, R5, R12, !PT ;  /* 0x0000000c05057217 */ /* 0x000fe40007800200 */
[----:B------:R-:W-:Y:S02]  /*6900*/  IMNMX R4, R4, R7, PT ;  /* 0x0000000704047217 */ /* 0x000fe40003800200 */
.L_x_171:
[----:B------:R-:W-:Y:S01]  /*6910*/  FMNMX.FTZ R7, R10, R3, !PT ;  /* 0x000000030a077209 */ /* 0x000fe20007810000 */
[----:B------:R-:W-:Y:S01]  /*6920*/  LDSM.16.MT88.4 R20, [R198+0x100] ;  /* 0x00010000c614783b */ /* 0x000fe20000004200 */
[C---:B------:R-:W-:Y:S01]  /*6930*/  ISETP.GT.AND P6, PT, R5.reuse, RZ, P0 ;  /* 0x000000ff0500720c */ /* 0x040fe200007c4270 */
[----:B------:R-:W-:Y:S01]  /*6940*/  UISETP.GT.AND UP0, UPT, UR13, UR15, UPT ;  /* 0x0000000f0d00728c */ /* 0x000fe2000bf04270 */
[----:B------:R-:W-:Y:S01]  /*6950*/  FMNMX.FTZ R7, R8, R7, !PT ;  /* 0x0000000708077209 */ /* 0x000fe20007810000 */
[----:B------:R-:W-:Y:S01]  /*6960*/  UIADD3 UR13, UR13, -0x1, URZ ;  /* 0xffffffff0d0d7890 */ /* 0x000fe2000fffe03f */
[----:B------:R-:W-:Y:S02]  /*6970*/  ISETP.LT.OR P6, PT, R4, 0x1, P6 ;  /* 0x000000010400780c */ /* 0x000fe400037c1670 */
[----:B------:R-:W-:Y:S01]  /*6980*/  FMNMX.FTZ R7, R230, R7, !PT ;  /* 0x00000007e6077209 */ /* 0x000fe20007810000 */
[----:B------:R-:W-:Y:S01]  /*6990*/  LDSM.16.MT88.4 R28, [R197+0x100] ;  /* 0x00010000c51c783b */ /* 0x000fe20000004200 */
[C---:B------:R-:W-:Y:S02]  /*69a0*/  ISETP.GT.AND P5, PT, R5.reuse, 0x1, P0 ;  /* 0x000000010500780c */ /* 0x040fe400007a4270 */
[----:B------:R-:W-:Y:S02]  /*69b0*/  FMNMX.FTZ R7, R6, R7, !PT ;  /* 0x0000000706077209 */ /* 0x000fe40007810000 */
[----:B------:R-:W-:Y:S02]  /*69c0*/  FSEL R13, R0, -INF , !P6 ;  /* 0xff800000000d7808 */ /* 0x000fe40007000000 */
[----:B------:R-:W-:Y:S02]  /*69d0*/  FMNMX.FTZ R7, R164, R7, !PT ;  /* 0x00000007a4077209 */ /* 0x000fe40007810000 */
[----:B------:R-:W-:Y:S02]  /*69e0*/  ISETP.GT.AND P4, PT, R5, 0x8, P0 ;  /* 0x000000080500780c */ /* 0x000fe40000784270 */
[----:B------:R-:W-:Y:S02]  /*69f0*/  FMNMX.FTZ R7, R162, R7, !PT ;  /* 0x00000007a2077209 */ /* 0x000fe40007810000 */
[----:B------:R-:W-:Y:S02]  /*6a00*/  ISETP.LT.OR P5, PT, R4, 0x2, P5 ;  /* 0x000000020400780c */ /* 0x000fe40002fa1670 */
[----:B------:R-:W-:Y:S02]  /*6a10*/  FMNMX.FTZ R7, R142, R7, !PT ;  /* 0x000000078e077209 */ /* 0x000fe40007810000 */
[----:B------:R-:W-:Y:S02]  /*6a20*/  FMNMX.FTZ R0, R13, R2, !PT ;  /* 0x000000020d007209 */ /* 0x000fe40007810000 */
[----:B------:R-:W-:Y:S02]  /*6a30*/  FMNMX.FTZ R7, R140, R7, !PT ;  /* 0x000000078c077209 */ /* 0x000fe40007810000 */
[----:B------:R-:W-:Y:S02]  /*6a40*/  FSEL R225, R225, -INF , !P5 ;  /* 0xff800000e1e17808 */ /* 0x000fe40006800000 */
[----:B------:R-:W-:Y:S02]  /*6a50*/  FMNMX.FTZ R7, R160, R7, !PT ;  /* 0x00000007a0077209 */ /* 0x000fe40007810000 */
[----:B------:R-:W-:Y:S02]  /*6a60*/  ISETP.GT.AND P6, PT, R5, 0x9, P0 ;  /* 0x000000090500780c */ /* 0x000fe400007c4270 */
[----:B------:R-:W-:Y:S02]  /*6a70*/  FMNMX.FTZ R7, R158, R7, !PT ;  /* 0x000000079e077209 */ /* 0x000fe40007810000 */
[----:B------:R-:W-:Y:S02]  /*6a80*/  ISETP.LT.OR P4, PT, R4, 0x9, P4 ;  /* 0x000000090400780c */ /* 0x000fe40002781670 */
[----:B------:R-:W-:Y:S02]  /*6a90*/  FMNMX.FTZ R7, R156, R7, !PT ;  /* 0x000000079c077209 */ /* 0x000fe40007810000 */
[----:B------:R-:W-:Y:S02]  /*6aa0*/  FSEL R11, R226, -INF , !P4 ;  /* 0xff800000e20b7808 */ /* 0x000fe40006000000 */
[----:B------:R-:W-:Y:S02]  /*6ab0*/  FMNMX.FTZ R0, R225, R0, !PT ;  /* 0x00000000e1007209 */ /* 0x000fe40007810000 */
[----:B------:R-:W-:Y:S02]  /*6ac0*/  ISETP.GT.AND P5, PT, R5, 0x10, P0 ;  /* 0x000000100500780c */ /* 0x000fe400007a4270 */
[----:B------:R-:W-:Y:S02]  /*6ad0*/  ISETP.LT.OR P6, PT, R4, 0xa, P6 ;  /* 0x0000000a0400780c */ /* 0x000fe400037c1670 */
[----:B------:R-:W-:Y:S02]  /*6ae0*/  FMNMX.FTZ R7, R154, R7, !PT ;  /* 0x000000079a077209 */ /* 0x000fe40007810000 */
[----:B------:R-:W-:Y:S02]  /*6af0*/  FSEL R9, R228, -INF , !P6 ;  /* 0xff800000e4097808 */ /* 0x000fe40007000000 */
[----:B------:R-:W-:Y:S02]  /*6b00*/  ISETP.LT.OR P5, PT, R4, 0x11, P5 ;  /* 0x000000110400780c */ /* 0x000fe40002fa1670 */
[----:B------:R-:W-:Y:S02]  /*6b10*/  FMNMX.FTZ R0, R11, R0, !PT ;  /* 0x000000000b007209 */ /* 0x000fe40007810000 */
[----:B------:R-:W-:Y:S02]  /*6b20*/  ISETP.GT.AND P4, PT, R5, 0x11, P0 ;  /* 0x000000110500780c */ /* 0x000fe40000784270 */
[----:B------:R-:W-:Y:S02]  /*6b30*/  FMNMX.FTZ R7, R152, R7, !PT ;  /* 0x0000000798077209 */ /* 0x000fe40007810000 */
[----:B------:R-:W-:Y:S02]  /*6b40*/  FSEL R163, R232, -INF , !P5 ;  /* 0xff800000e8a37808 */ /* 0x000fe40006800000 */
[----:B------:R-:W-:Y:S02]  /*6b50*/  ISETP.LT.OR P4, PT, R4, 0x12, P4 ;  /* 0x000000120400780c */ /* 0x000fe40002781670 */
[----:B------:R-:W-:Y:S02]  /*6b60*/  FMNMX.FTZ R0, R9, R0, !PT ;  /* 0x0000000009007209 */ /* 0x000fe40007810000 */
[----:B------:R-:W-:Y:S02]  /*6b70*/  ISETP.GT.AND P6, PT, R5, 0x18, P0 ;  /* 0x000000180500780c */ /* 0x000fe400007c4270 */
[----:B------:R-:W-:Y:S02]  /*6b80*/  FMNMX.FTZ R15, R150, R7, !PT ;  /* 0x00000007960f7209 */ /* 0x000fe40007810000 */
[----:B------:R-:W-:Y:S02]  /*6b90*/  FSEL R161, R231, -INF , !P4 ;  /* 0xff800000e7a17808 */ /* 0x000fe40006000000 */
[----:B------:R-:W-:Y:S02]  /*6ba0*/  FMNMX.FTZ R0, R163, R0, !PT ;  /* 0x00000000a3007209 */ /* 0x000fe40007810000 */
[----:B------:R-:W-:Y:S02]  /*6bb0*/  ISETP.LT.OR P6, PT, R4, 0x19, P6 ;  /* 0x000000190400780c */ /* 0x000fe400037c1670 */
        /* <DEDUP_REMOVED lines=9> */
[----:B------:R-:W-:Y:S01]  /*6c50*/  ISETP.LT.OR P4, PT, R4, 0x21, P4 ;  /* 0x000000210400780c */ /* 0x000fe20002781670 */
[----:B------:R-:W1:Y:S01]  /*6c60*/  SHFL.BFLY PT, R0, R7, 0x2, 0x1f ;  /* 0x0c401f0007007f89 */ /* 0x000e6200000e0000 */
[----:B------:R-:W-:Y:S02]  /*6c70*/  ISETP.GT.AND P6, PT, R5, 0x21, P0 ;  /* 0x000000210500780c */ /* 0x000fe400007c4270 */
[----:B------:R-:W-:Y:S02]  /*6c80*/  FSEL R159, R240, -INF , !P4 ;  /* 0xff800000f09f7808 */ /* 0x000fe40006000000 */
[----:B------:R-:W-:Y:S02]  /*6c90*/  FMNMX.FTZ R14, R141, R14, !PT ;  /* 0x0000000e8d0e7209 */ /* 0x000fe40007810000 */
[C---:B------:R-:W-:Y:S02]  /*6ca0*/  ISETP.LT.OR P6, PT, R4.reuse, 0x22, P6 ;  /* 0x000000220400780c */ /* 0x040fe400037c1670 */
[----:B------:R-:W-:Y:S02]  /*6cb0*/  ISETP.GT.AND P5, PT, R5, 0x28, P0 ;  /* 0x000000280500780c */ /* 0x000fe400007a4270 */
[----:B------:R-:W-:Y:S02]  /*6cc0*/  FSEL R157, R239, -INF , !P6 ;  /* 0xff800000ef9d7808 */ /* 0x000fe40007000000 */
[----:B------:R-:W-:Y:S02]  /*6cd0*/  FMNMX.FTZ R14, R159, R14, !PT ;  /* 0x0000000e9f0e7209 */ /* 0x000fe40007810000 */
[C---:B------:R-:W-:Y:S02]  /*6ce0*/  ISETP.LT.OR P5, PT, R4.reuse, 0x29, P5 ;  /* 0x000000290400780c */ /* 0x040fe40002fa1670 */
[----:B------:R-:W-:Y:S02]  /*6cf0*/  ISETP.GT.AND P4, PT, R5, 0x29, P0 ;  /* 0x000000290500780c */ /* 0x000fe40000784270 */
[----:B------:R-:W-:Y:S02]  /*6d00*/  FSEL R155, R243, -INF , !P5 ;  /* 0xff800000f39b7808 */ /* 0x000fe40006800000 */
[----:B------:R-:W-:Y:S02]  /*6d10*/  FMNMX.FTZ R14, R157, R14, !PT ;  /* 0x0000000e9d0e7209 */ /* 0x000fe40007810000 */
[----:B------:R-:W-:Y:S02]  /*6d20*/  ISETP.LT.OR P4, PT, R4, 0x2a, P4 ;  /* 0x0000002a0400780c */ /* 0x000fe40002781670 */
        /* <DEDUP_REMOVED lines=13> */
[----:B-1----:R-:W-:Y:S02]  /*6e00*/  FMNMX.FTZ R12, R7, R0, !PT ;  /* 0x00000000070c7209 */ /* 0x002fe40007810000 */
[----:B------:R-:W-:Y:S02]  /*6e10*/  FSEL R145, R251, -INF , !P4 ;  /* 0xff800000fb917808 */ /* 0x000fe40006000000 */
[----:B------:R-:W-:Y:S01]  /*6e20*/  FMNMX.FTZ R0, R147, R14, !PT ;  /* 0x0000000e93007209 */ /* 0x000fe20007810000 */
[----:B------:R-:W1:Y:S01]  /*6e30*/  SHFL.BFLY PT, R15, R12, 0x1, 0x1f ;  /* 0x0c201f000c0f7f89 */ /* 0x000e6200000e0000 */
[----:B------:R-:W-:Y:S02]  /*6e40*/  ISETP.LT.OR P0, PT, R4, 0x3a, P0 ;  /* 0x0000003a0400780c */ /* 0x000fe40000701670 */
[----:B------:R-:W-:Y:S02]  /*6e50*/  FMNMX.FTZ R0, R145, R0, !PT ;  /* 0x0000000091007209 */ /* 0x000fe40007810000 */
[----:B------:R-:W-:Y:S04]  /*6e60*/  FSEL R133, R250, -INF , !P0 ;  /* 0xff800000fa857808 */ /* 0x000fe80004000000 */
[----:B------:R-:W-:Y:S05]  /*6e70*/  FMNMX.FTZ R7, R133, R0, !PT ;  /* 0x0000000085077209 */ /* 0x000fea0007810000 */
[----:B------:R-:W2:Y:S01]  /*6e80*/  SHFL.BFLY PT, R4, R7, 0x2, 0x1f ;  /* 0x0c401f0007047f89 */ /* 0x000ea200000e0000 */
[----:B-1----:R-:W-:Y:S04]  /*6e90*/  FMNMX.FTZ R0, R12, R15, !PT ;  /* 0x0000000f0c007209 */ /* 0x002fe80007810000 */
[C---:B------:R-:W-:Y:S01]  /*6ea0*/  FSETP.NEU.FTZ.AND P0, PT, R0.reuse, -INF , PT ;  /* 0xff8000000000780b */ /* 0x040fe20003f1d000 */
[----:B------:R-:W-:Y:S05]  /*6eb0*/  FMUL.FTZ R151, R0, c[0x0][0x2d0] ;  /* 0x0000b40000977a20 */ /* 0x000fea0000410000 */
[----:B------:R-:W-:Y:S02]  /*6ec0*/  FSEL R151, R151, RZ, P0 ;  /* 0x000000ff97977208 */ /* 0x000fe40000000000 */
[----:B--2---:R-:W-:Y:S03]  /*6ed0*/  FMNMX.FTZ R5, R7, R4, !PT ;  /* 0x0000000407057209 */ /* 0x004fe60007810000 */
[--C-:B------:R-:W-:Y:S01]  /*6ee0*/  FFMA.FTZ R168, R10, c[0x0][0x2d0], -R151.reuse ;  /* 0x0000b4000aa87a23 */ /* 0x100fe20000010897 */
[----:B------:R-:W-:Y:S01]  /*6ef0*/  FSEL R4, R0, RZ, P0 ;  /* 0x000000ff00047208 */ /* 0x000fe20000000000 */
[--C-:B------:R-:W-:Y:S01]  /*6f00*/  FFMA.FTZ R135, R8, c[0x0][0x2d0], -R151.reuse ;  /* 0x0000b40008877a23 */ /* 0x100fe20000010897 */
[----:B------:R-:W1:Y:S01]  /*6f10*/  SHFL.BFLY PT, R132, R5, 0x1, 0x1f ;  /* 0x0c201f0005847f89 */ /* 0x000e6200000e0000 */
[----:B------:R-:W-:Y:S02]  /*6f20*/  FFMA.FTZ R134, R230, c[0x0][0x2d0], -R151 ;  /* 0x0000b400e6867a23 */ /* 0x000fe40000010897 */
[----:B------:R-:W-:Y:S01]  /*6f30*/  MUFU.EX2 R168, R168 ;  /* 0x000000a800a87308 */ /* 0x000fe20000000800 */
[----:B------:R-:W-:Y:S02]  /*6f40*/  FADD.FTZ R3, -R4, R3 ;  /* 0x0000000304037221 */ /* 0x000fe40000010100 */
[--C-:B------:R-:W-:Y:S02]  /*6f50*/  FFMA.FTZ R169, R6, c[0x0][0x2d0], -R151.reuse ;  /* 0x0000b40006a97a23 */ /* 0x100fe40000010897 */
[----:B------:R-:W-:Y:S02]  /*6f60*/  FMUL.FTZ R6, R3, c[0x0][0x2d0] ;  /* 0x0000b40003067a20 */ /* 0x000fe40000410000 */
[--C-:B------:R-:W-:Y:S02]  /*6f70*/  FFMA.FTZ R174, R164, c[0x0][0x2d0], -R151.reuse ;  /* 0x0000b400a4ae7a23 */ /* 0x100fe40000010897 */
[----:B------:R-:W-:Y:S01]  /*6f80*/  LDSM.16.MT88.4 R164, [R203+0x5900] ;  /* 0x00590000cba4783b */ /* 0x000fe20000004200 */
[----:B------:R-:W2:Y:S01]  /*6f90*/  MUFU.EX2 R135, R135 ;  /* 0x0000008700877308 */ /* 0x000ea20000000800 */
[--C-:B------:R-:W-:Y:S02]  /*6fa0*/  FFMA.FTZ R175, R162, c[0x0][0x2d0], -R151.reuse ;  /* 0x0000b400a2af7a23 */ /* 0x100fe40000010897 */
[--C-:B------:R-:W-:Y:S02]  /*6fb0*/  FFMA.FTZ R176, R142, c[0x0][0x2d0], -R151.reuse ;  /* 0x0000b4008eb07a23 */ /* 0x100fe40000010897 */
[--C-:B------:R-:W-:Y:S02]  /*6fc0*/  FFMA.FTZ R177, R140, c[0x0][0x2d0], -R151.reuse ;  /* 0x0000b4008cb17a23 */ /* 0x100fe40000010897 */
[--C-:B------:R-:W-:Y:S02]  /*6fd0*/  FFMA.FTZ R227, R160, c[0x0][0x2d0], -R151.reuse ;  /* 0x0000b400a0e37a23 */ /* 0x100fe40000010897 */
[--C-:B------:R-:W-:Y:S01]  /*6fe0*/  FFMA.FTZ R228, R158, c[0x0][0x2d0], -R151.reuse ;  /* 0x0000b4009ee47a23 */ /* 0x100fe20000010897 */
[----:B------:R-:W-:Y:S01]  /*6ff0*/  MUFU.EX2 R134, R134 ;  /* 0x0000008600867308 */ /* 0x000fe20000000800 */
[--C-:B------:R-:W-:Y:S01]  /*7000*/  FFMA.FTZ R229, R156, c[0x0][0x2d0], -R151.reuse ;  /* 0x0000b4009ce57a23 */ /* 0x100fe20000010897 */
[----:B-1----:R-:W-:Y:S01]  /*7010*/  FMNMX.FTZ R132, R5, R132, !PT ;  /* 0x0000008405847209 */ /* 0x002fe20007810000 */
[--C-:B------:R-:W-:Y:S02]  /*7020*/  FFMA.FTZ R230, R154, c[0x0][0x2d0], -R151.reuse ;  /* 0x0000b4009ae67a23 */ /* 0x100fe40000010897 */
[--C-:B------:R-:W-:Y:S01]  /*7030*/  FFMA.FTZ R235, R152, c[0x0][0x2d0], -R151.reuse ;  /* 0x0000b40098eb7a23 */ /* 0x100fe20000010897 */
[C---:B------:R-:W-:Y:S01]  /*7040*/  FSETP.NEU.FTZ.AND P0, PT, R132.reuse, -INF , PT ;  /* 0xff8000008400780b */ /* 0x040fe20003f1d000 */
[----:B------:R-:W-:Y:S02]  /*7050*/  FMUL.FTZ R144, R132, c[0x0][0x2d0] ;  /* 0x0000b40084907a20 */ /* 0x000fe40000410000 */
[--C-:B------:R-:W-:Y:S01]  /*7060*/  FFMA.FTZ R236, R150, c[0x0][0x2d0], -R151.reuse ;  /* 0x0000b40096ec7a23 */ /* 0x100fe20000010897 */
[----:B------:R-:W-:Y:S01]  /*7070*/  FSEL R5, R132, RZ, P0 ;  /* 0x000000ff84057208 */ /* 0x000fe20000000000 */
[----:B------:R-:W1:Y:S01]  /*7080*/  MUFU.EX2 R169, R169 ;  /* 0x000000a900a97308 */ /* 0x000e620000000800 */
[----:B------:R-:W-:Y:S01]  /*7090*/  FSEL R144, R144, RZ, P0 ;  /* 0x000000ff90907208 */ /* 0x000fe20000000000 */
[--C-:B------:R-:W-:Y:S01]  /*70a0*/  FFMA.FTZ R237, R148, c[0x0][0x2d0], -R151.reuse ;  /* 0x0000b40094ed7a23 */ /* 0x100fe20000010897 */
[----:B--2---:R-:W-:Y:S01]  /*70b0*/  F2FP.BF16.PACK_AB R136, R135, R168 ;  /* 0x000000a88788723e */ /* 0x004fe200000010ff */
[----:B------:R-:W-:Y:S01]  /*70c0*/  FADD.FTZ R5, -R5, R2 ;  /* 0x0000000205057221 */ /* 0x000fe20000010100 */
[----:B------:R-:W-:Y:S01]  /*70d0*/  PLOP3.LUT P0, PT, PT, PT, UP0, 0x80, 0x0 ;  /* 0x000000000000781c */ /* 0x000fe20003f0f008 */
[--C-:B------:R-:W-:Y:S02]  /*70e0*/  FFMA.FTZ R173, R13, c[0x0][0x2d0], -R144.reuse ;  /* 0x0000b4000dad7a23 */ /* 0x100fe40000010890 */
[----:B------:R-:W2:Y:S01]  /*70f0*/  LDSM.16.MT88.4 R12, [R203+0x100] ;  /* 0x00010000cb0c783b */ /* 0x000ea20000004200 */
[--C-:B------:R-:W-:Y:S01]  /*7100*/  FFMA.FTZ R172, R225, c[0x0][0x2d0], -R144.reuse ;  /* 0x0000b400e1ac7a23 */ /* 0x100fe20000010890 */
[----:B------:R-:W3:Y:S01]  /*7110*/  MUFU.EX2 R3, R6 ;  /* 0x0000000600037308 */ /* 0x000ee20000000800 */
[--C-:B------:R-:W-:Y:S02]  /*7120*/  FFMA.FTZ R171, R11, c[0x0][0x2d0], -R144.reuse ;  /* 0x0000b4000bab7a23 */ /* 0x100fe40000010890 */
[--C-:B------:R-:W-:Y:S02]  /*7130*/  FFMA.FTZ R170, R9, c[0x0][0x2d0], -R144.reuse ;  /* 0x0000b40009aa7a23 */ /* 0x100fe40000010890 */
[----:B------:R-:W-:Y:S02]  /*7140*/  FMUL.FTZ R2, R5, c[0x0][0x2d0] ;  /* 0x0000b40005027a20 */ /* 0x000fe40000410000 */
[--C-:B------:R-:W-:Y:S02]  /*7150*/  FFMA.FTZ R178, R163, c[0x0][0x2d0], -R144.reuse ;  /* 0x0000b400a3b27a23 */ /* 0x100fe40000010890 */
[--C-:B------:R-:W-:Y:S01]  /*7160*/  FFMA.FTZ R179, R161, c[0x0][0x2d0], -R144.reuse ;  /* 0x0000b400a1b37a23 */ /* 0x100fe20000010890 */
[----:B------:R-:W-:Y:S01]  /*7170*/  MUFU.EX2 R173, R173 ;  /* 0x000000ad00ad7308 */ /* 0x000fe20000000800 */
[----:B------:R-:W-:Y:S01]  /*7180*/  LDSM.16.MT88.4 R160, [R196+0x3900] ;  /* 0x00390000c4a0783b */ /* 0x000fe20000004200 */
[--C-:B------:R-:W-:Y:S01]  /*7190*/  FFMA.FTZ R225, R143, c[0x0][0x2d0], -R144.reuse ;  /* 0x0000b4008fe17a23 */ /* 0x100fe20000010890 */
[----:B-1----:R-:W-:Y:S01]  /*71a0*/  F2FP.BF16.PACK_AB R138, R169, R134 ;  /* 0x00000086a98a723e */ /* 0x002fe200000010ff */
[--C-:B------:R-:W-:Y:S02]  /*71b0*/  FFMA.FTZ R226, R141, c[0x0][0x2d0], -R144.reuse ;  /* 0x0000b4008de27a23 */ /* 0x100fe40000010890 */
[--C-:B------:R-:W-:Y:S03]  /*71c0*/  FFMA.FTZ R231, R159, c[0x0][0x2d0], -R144.reuse ;  /* 0x0000b4009fe77a23 */ /* 0x100fe60000010890 */
[----:B------:R-:W-:Y:S01]  /*71d0*/  LDSM.16.MT88.4 R140, [R197+0x2900] ;  /* 0x00290000c58c783b */ /* 0x000fe20000004200 */
[----:B------:R-:W1:Y:S01]  /*71e0*/  MUFU.EX2 R172, R172 ;  /* 0x000000ac00ac7308 */ /* 0x000e620000000800 */
[--C-:B------:R-:W-:Y:S02]  /*71f0*/  FFMA.FTZ R232, R157, c[0x0][0x2d0], -R144.reuse ;  /* 0x0000b4009de87a23 */ /* 0x100fe40000010890 */
[--C-:B------:R-:W-:Y:S02]  /*7200*/  FFMA.FTZ R233, R155, c[0x0][0x2d0], -R144.reuse ;  /* 0x0000b4009be97a23 */ /* 0x100fe40000010890 */
[C---:B---3--:R-:W-:Y:S02]  /*7210*/  FMUL.FTZ R4, R3.reuse, R128 ;  /* 0x0000008003047220 */ /* 0x048fe40000410000 */
[C---:B------:R-:W-:Y:S01]  /*7220*/  FMUL.FTZ R5, R3.reuse, R129 ;  /* 0x0000008103057220 */ /* 0x040fe20000410000 */
[----:B------:R-:W-:Y:S01]  /*7230*/  LDSM.16.MT88.4 R156, [R197+0x3900] ;  /* 0x00390000c59c783b */ /* 0x000fe20000004200 */
[C---:B------:R-:W-:Y:S01]  /*7240*/  FMUL.FTZ R8, R3.reuse, R124 ;  /* 0x0000007c03087220 */ /* 0x040fe20000410000 */
[----:B------:R-:W-:Y:S01]  /*7250*/  MUFU.EX2 R171, R171 ;  /* 0x000000ab00ab7308 */ /* 0x000fe20000000800 */
[C---:B------:R-:W-:Y:S02]  /*7260*/  FMUL.FTZ R9, R3.reuse, R125 ;  /* 0x0000007d03097220 */ /* 0x040fe40000410000 */
[C---:B------:R-:W-:Y:S02]  /*7270*/  FMUL.FTZ R16, R3.reuse, R116 ;  /* 0x0000007403107220 */ /* 0x040fe40000410000 */
[C---:B------:R-:W-:Y:S02]  /*7280*/  FMUL.FTZ R17, R3.reuse, R117 ;  /* 0x0000007503117220 */ /* 0x040fe40000410000 */
[C---:B------:R-:W-:Y:S02]  /*7290*/  FMUL.FTZ R24, R3.reuse, R108 ;  /* 0x0000006c03187220 */ /* 0x040fe40000410000 */
[C---:B------:R-:W-:Y:S01]  /*72a0*/  FMUL.FTZ R25, R3.reuse, R109 ;  /* 0x0000006d03197220 */ /* 0x040fe20000410000 */
[----:B------:R-:W3:Y:S01]  /*72b0*/  MUFU.EX2 R170, R170 ;  /* 0x000000aa00aa7308 */ /* 0x000ee20000000800 */
[C---:B------:R-:W-:Y:S02]  /*72c0*/  FMUL.FTZ R32, R3.reuse, R100 ;  /* 0x0000006403207220 */ /* 0x040fe40000410000 */
[----:B------:R-:W-:Y:S01]  /*72d0*/  FMUL.FTZ R33, R3, R101 ;  /* 0x0000006503217220 */ /* 0x000fe20000410000 */
[----:B-1----:R-:W-:Y:S01]  /*72e0*/  F2FP.BF16.PACK_AB R137, R172, R173 ;  /* 0x000000adac89723e */ /* 0x002fe200000010ff */
[--C-:B------:R-:W-:Y:S02]  /*72f0*/  FFMA.FTZ R234, R153, c[0x0][0x2d0], -R144.reuse ;  /* 0x0000b40099ea7a23 */ /* 0x100fe40000010890 */
[----:B------:R-:W-:Y:S01]  /*7300*/  LDSM.16.MT88.4 R152, [R198+0x3900] ;  /* 0x00390000c698783b */ /* 0x000fe20000004200 */
[--C-:B------:R-:W-:Y:S02]  /*7310*/  FFMA.FTZ R239, R149, c[0x0][0x2d0], -R144.reuse ;  /* 0x0000b40095ef7a23 */ /* 0x100fe40000010890 */
[----:B------:R-:W1:Y:S01]  /*7320*/  MUFU.EX2 R2, R2 ;  /* 0x0000000200027308 */ /* 0x000e620000000800 */
[--C-:B------:R-:W-:Y:S02]  /*7330*/  FFMA.FTZ R240, R147, c[0x0][0x2d0], -R144.reuse ;  /* 0x0000b40093f07a23 */ /* 0x100fe40000010890 */
[--C-:B------:R-:W-:Y:S02]  /*7340*/  FFMA.FTZ R241, R145, c[0x0][0x2d0], -R144.reuse ;  /* 0x0000b40091f17a23 */ /* 0x100fe40000010890 */
[----:B------:R-:W-:Y:S02]  /*7350*/  FFMA.FTZ R151, R146, c[0x0][0x2d0], -R151 ;  /* 0x0000b40092977a23 */ /* 0x000fe40000010897 */
[----:B------:R-:W-:Y:S02]  /*7360*/  FFMA.FTZ R144, R133, c[0x0][0x2d0], -R144 ;  /* 0x0000b40085907a23 */ /* 0x000fe40000010890 */
[C---:B------:R-:W-:Y:S01]  /*7370*/  FMUL.FTZ R36, R3.reuse, R36 ;  /* 0x0000002403247220 */ /* 0x040fe20000410000 */
[----:B------:R-:W-:Y:S01]  /*7380*/  MUFU.EX2 R238, R151 ;  /* 0x0000009700ee7308 */ /* 0x000fe20000000800 */
[C---:B------:R-:W-:Y:S02]  /*7390*/  FMUL.FTZ R37, R3.reuse, R37 ;  /* 0x0000002503257220 */ /* 0x040fe40000410000 */
[C---:B------:R-:W-:Y:S01]  /*73a0*/  FMUL.FTZ R40, R3.reuse, R40 ;  /* 0x0000002803287220 */ /* 0x040fe20000410000 */
[----:B---3--:R-:W-:Y:S01]  /*73b0*/  F2FP.BF16.PACK_AB R139, R170, R171 ;  /* 0x000000abaa8b723e */ /* 0x008fe200000010ff */
[C---:B------:R-:W-:Y:S02]  /*73c0*/  FMUL.FTZ R41, R3.reuse, R41 ;  /* 0x0000002903297220 */ /* 0x040fe40000410000 */
[C---:B------:R-:W-:Y:S02]  /*73d0*/  FMUL.FTZ R44, R3.reuse, R44 ;  /* 0x0000002c032c7220 */ /* 0x040fe40000410000 */
[C---:B------:R-:W-:Y:S01]  /*73e0*/  FMUL.FTZ R45, R3.reuse, R45 ;  /* 0x0000002d032d7220 */ /* 0x040fe20000410000 */
[----:B------:R3:W-:Y:S01]  /*73f0*/  MUFU.EX2 R242, R144 ;  /* 0x0000009000f27308 */ /* 0x0007e20000000800 */
[C---:B------:R-:W-:Y:S02]  /*7400*/  FMUL.FTZ R48, R3.reuse, R48 ;  /* 0x0000003003307220 */ /* 0x040fe40000410000 */
[C---:B------:R-:W-:Y:S02]  /*7410*/  FMUL.FTZ R49, R3.reuse, R49 ;  /* 0x0000003103317220 */ /* 0x040fe40000410000 */
[C---:B-1----:R-:W-:Y:S02]  /*7420*/  FMUL.FTZ R6, R2.reuse, R130 ;  /* 0x0000008202067220 */ /* 0x042fe40000410000 */
[C---:B------:R-:W-:Y:S02]  /*7430*/  FMUL.FTZ R7, R2.reuse, R131 ;  /* 0x0000008302077220 */ /* 0x040fe40000410000 */
[----:B------:R-:W-:Y:S01]  /*7440*/  LDSM.16.MT88.4 R128, [R198+0x2900] ;  /* 0x00290000c680783b */ /* 0x000fe20000004200 */
[C---:B------:R-:W-:Y:S01]  /*7450*/  FMUL.FTZ R10, R2.reuse, R126 ;  /* 0x0000007e020a7220 */ /* 0x040fe20000410000 */
[----:B------:R-:W-:Y:S01]  /*7460*/  MUFU.EX2 R174, R174 ;  /* 0x000000ae00ae7308 */ /* 0x000fe20000000800 */
[C---:B------:R-:W-:Y:S02]  /*7470*/  FMUL.FTZ R11, R2.reuse, R127 ;  /* 0x0000007f020b7220 */ /* 0x040fe40000410000 */
[C---:B--2---:R-:W-:Y:S03]  /*7480*/  HMMA.16816.F32.BF16 R4, R136.reuse, R12, R4 ;  /* 0x0000000c8804723c */ /* 0x044fe60000041804 */
[----:B------:R-:W-:Y:S02]  /*7490*/  LDSM.16.MT88.4 R124, [R203+0x2900] ;  /* 0x00290000cb7c783b */ /* 0x000fe40000004200 */
[C---:B------:R-:W-:Y:S02]  /*74a0*/  FMUL.FTZ R18, R2.reuse, R118 ;  /* 0x0000007602127220 */ /* 0x040fe40000410000 */
[C---:B------:R-:W-:Y:S01]  /*74b0*/  FMUL.FTZ R12, R3.reuse, R120 ;  /* 0x00000078030c7220 */ /* 0x040fe20000410000 */
[C---:B------:R-:W-:Y:S01]  /*74c0*/  HMMA.16816.F32.BF16 R8, R136.reuse, R14, R8 ;  /* 0x0000000e8808723c */ /* 0x040fe20000041808 */
[----:B------:R-:W1:Y:S02]  /*74d0*/  MUFU.EX2 R175, R175 ;  /* 0x000000af00af7308 */ /* 0x000e640000000800 */
[----:B---3--:R-:W-:Y:S01]  /*74e0*/  LDSM.16.MT88.4 R144, [R196+0x1900] ;  /* 0x00190000c490783b */ /* 0x008fe20000004200 */
[C---:B------:R-:W-:Y:S02]  /*74f0*/  FMUL.FTZ R13, R3.reuse, R121 ;  /* 0x00000079030d7220 */ /* 0x040fe40000410000 */
[C---:B------:R-:W-:Y:S02]  /*7500*/  FMUL.FTZ R19, R2.reuse, R119 ;  /* 0x0000007702137220 */ /* 0x040fe40000410000 */
[C---:B------:R-:W-:Y:S03]  /*7510*/  FMUL.FTZ R14, R2.reuse, R122 ;  /* 0x0000007a020e7220 */ /* 0x040fe60000410000 */
[----:B------:R-:W-:Y:S01]  /*7520*/  LDSM.16.MT88.4 R116, [R198+0x900] ;  /* 0x00090000c674783b */ /* 0x000fe20000004200 */
[C---:B------:R-:W-:Y:S01]  /*7530*/  FMUL.FTZ R15, R2.reuse, R123 ;  /* 0x0000007b020f7220 */ /* 0x040fe20000410000 */
[----:B------:R-:W-:Y:S01]  /*7540*/  MUFU.EX2 R176, R176 ;  /* 0x000000b000b07308 */ /* 0x000fe20000000800 */
[C---:B------:R-:W-:Y:S02]  /*7550*/  FMUL.FTZ R26, R2.reuse, R110 ;  /* 0x0000006e021a7220 */ /* 0x040fe40000410000 */
[C---:B------:R-:W-:Y:S02]  /*7560*/  FMUL.FTZ R27, R2.reuse, R111 ;  /* 0x0000006f021b7220 */ /* 0x040fe40000410000 */
[C---:B------:R-:W-:Y:S01]  /*7570*/  FMUL.FTZ R34, R2.reuse, R102 ;  /* 0x0000006602227220 */ /* 0x040fe20000410000 */
[C---:B------:R-:W-:Y:S01]  /*7580*/  HMMA.16816.F32.BF16 R12, R136.reuse, R20, R12 ;  /* 0x00000014880c723c */ /* 0x040fe2000004180c */
[----:B------:R-:W2:Y:S02]  /*7590*/  LDSM.16.MT88.4 R120, [R196+0x100] ;  /* 0x00010000c478783b */ /* 0x000ea40000004200 */
[C---:B------:R-:W-:Y:S01]  /*75a0*/  FMUL.FTZ R35, R2.reuse, R103 ;  /* 0x0000006702237220 */ /* 0x040fe20000410000 */
[----:B------:R-:W-:Y:S01]  /*75b0*/  MUFU.EX2 R177, R177 ;  /* 0x000000b100b17308 */ /* 0x000fe20000000800 */
[C---:B------:R-:W-:Y:S02]  /*75c0*/  FMUL.FTZ R38, R2.reuse, R38 ;  /* 0x0000002602267220 */ /* 0x040fe40000410000 */
[C---:B------:R-:W-:Y:S01]  /*75d0*/  FMUL.FTZ R20, R3.reuse, R112 ;  /* 0x0000007003147220 */ /* 0x040fe20000410000 */
[C---:B------:R-:W-:Y:S01]  /*75e0*/  HMMA.16816.F32.BF16 R16, R136.reuse, R22, R16 ;  /* 0x000000168810723c */ /* 0x040fe20000041810 */
[----:B------:R-:W-:Y:S03]  /*75f0*/  LDSM.16.MT88.4 R100, [R197+0x2100] ;  /* 0x00210000c564783b */ /* 0x000fe60000004200 */
[C---:B------:R-:W-:Y:S02]  /*7600*/  FMUL.FTZ R21, R3.reuse, R113 ;  /* 0x0000007103157220 */ /* 0x040fe40000410000 */
[C---:B------:R-:W-:Y:S01]  /*7610*/  FMUL.FTZ R39, R2.reuse, R39 ;  /* 0x0000002702277220 */ /* 0x040fe20000410000 */
[----:B------:R-:W-:Y:S01]  /*7620*/  MUFU.EX2 R178, R178 ;  /* 0x000000b200b27308 */ /* 0x000fe20000000800 */
[C---:B------:R-:W-:Y:S01]  /*7630*/  FMUL.FTZ R22, R2.reuse, R114 ;  /* 0x0000007202167220 */ /* 0x040fe20000410000 */
[----:B------:R-:W-:Y:S03]  /*7640*/  LDSM.16.MT88.4 R108, [R196+0x2100] ;  /* 0x00210000c46c783b */ /* 0x000fe60000004200 */
[C---:B------:R-:W-:Y:S02]  /*7650*/  FMUL.FTZ R23, R2.reuse, R115 ;  /* 0x0000007302177220 */ /* 0x040fe40000410000 */
[C---:B------:R-:W-:Y:S02]  /*7660*/  FMUL.FTZ R42, R2.reuse, R42 ;  /* 0x0000002a022a7220 */ /* 0x040fe40000410000 */
[C---:B------:R-:W-:Y:S01]  /*7670*/  FMUL.FTZ R43, R2.reuse, R43 ;  /* 0x0000002b022b7220 */ /* 0x040fe20000410000 */
[----:B------:R-:W3:Y:S01]  /*7680*/  LDSM.16.MT88.4 R112, [R203+0x2100] ;  /* 0x00210000cb70783b */ /* 0x000ee20000004200 */
[C---:B------:R-:W-:Y:S01]  /*7690*/  FMUL.FTZ R46, R2.reuse, R46 ;  /* 0x0000002e022e7220 */ /* 0x040fe20000410000 */
[C---:B------:R-:W-:Y:S01]  /*76a0*/  HMMA.16816.F32.BF16 R20, R136.reuse, R28, R20 ;  /* 0x0000001c8814723c */ /* 0x040fe20000041814 */
[----:B------:R-:W4:Y:S02]  /*76b0*/  MUFU.EX2 R179, R179 ;  /* 0x000000b300b37308 */ /* 0x000f240000000800 */
[C---:B------:R-:W-:Y:S02]  /*76c0*/  FMUL.FTZ R47, R2.reuse, R47 ;  /* 0x0000002f022f7220 */ /* 0x040fe40000410000 */
[C---:B------:R-:W-:Y:S01]  /*76d0*/  FMUL.FTZ R50, R2.reuse, R50 ;  /* 0x0000003202327220 */ /* 0x040fe20000410000 */
[----:B------:R-:W-:Y:S01]  /*76e0*/  LDSM.16.MT88.4 R148, [R203+0x3900] ;  /* 0x00390000cb94783b */ /* 0x000fe20000004200 */
[C---:B------:R-:W-:Y:S01]  /*76f0*/  FMUL.FTZ R28, R3.reuse, R104 ;  /* 0x00000068031c7220 */ /* 0x040fe20000410000 */
[C---:B------:R-:W-:Y:S03]  /*7700*/  HMMA.16816.F32.BF16 R24, R136.reuse, R30, R24 ;  /* 0x0000001e8818723c */ /* 0x040fe60000041818 */
[----:B------:R-:W-:Y:S01]  /*7710*/  MUFU.EX2 R225, R225 ;  /* 0x000000e100e17308 */ /* 0x000fe20000000800 */
[C---:B------:R-:W-:Y:S02]  /*7720*/  FMUL.FTZ R29, R3.reuse, R105 ;  /* 0x00000069031d7220 */ /* 0x040fe40000410000 */
[C---:B------:R-:W-:Y:S02]  /*7730*/  FMUL.FTZ R51, R2.reuse, R51 ;  /* 0x0000003302337220 */ /* 0x040fe40000410000 */
[C---:B------:R-:W-:Y:S04]  /*7740*/  FMUL.FTZ R30, R2.reuse, R106 ;  /* 0x0000006a021e7220 */ /* 0x040fe80000410000 */
[C---:B------:R-:W-:Y:S01]  /*7750*/  FMUL.FTZ R31, R2.reuse, R107 ;  /* 0x0000006b021f7220 */ /* 0x040fe20000410000 */
[----:B------:R-:W5:Y:S01]  /*7760*/  MUFU.EX2 R226, R226 ;  /* 0x000000e200e27308 */ /* 0x000f620000000800 */
[----:B------:R-:W1:Y:S01]  /*7770*/  LDSM.16.MT88.4 R104, [R198+0x2100] ;  /* 0x00210000c668783b */ /* 0x000e620000004200 */
[C---:B------:R-:W-:Y:S02]  /*7780*/  FMUL.FTZ R52, R3.reuse, R52 ;  /* 0x0000003403347220 */ /* 0x040fe40000410000 */
[C---:B------:R-:W-:Y:S02]  /*7790*/  FMUL.FTZ R53, R3.reuse, R53 ;  /* 0x0000003503357220 */ /* 0x040fe40000410000 */
[C---:B--2---:R-:W-:Y:S03]  /*77a0*/  HMMA.16816.F32.BF16 R28, R136.reuse, R120, R28 ;  /* 0x00000078881c723c */ /* 0x044fe6000004181c */
        /* <DEDUP_REMOVED lines=8> */
[----:B------:R-:W2:Y:S01]  /*7830*/  MUFU.EX2 R228, R228 ;  /* 0x000000e400e47308 */ /* 0x000ea20000000800 */
[C---:B---3--:R-:W-:Y:S04]  /*7840*/  HMMA.16816.F32.BF16 R36, R136.reuse, R112, R36 ;  /* 0x000000708824723c */ /* 0x048fe80000041824 */
[C---:B------:R-:W-:Y:S02]  /*7850*/  FMUL.FTZ R59, R2.reuse, R59 ;  /* 0x0000003b023b7220 */ /* 0x040fe40000410000 */
[C---:B------:R-:W-:Y:S02]  /*7860*/  FMUL.FTZ R60, R3.reuse, R60 ;  /* 0x0000003c033c7220 */ /* 0x040fe40000410000 */
[C---:B------:R-:W-:Y:S01]  /*7870*/  HMMA.16816.F32.BF16 R40, R136.reuse, R114, R40 ;  /* 0x000000728828723c */ /* 0x040fe20000041828 */
[----:B------:R-:W-:Y:S01]  /*7880*/  LDSM.16.MT88.4 R112, [R203+0x900] ;  /* 0x00090000cb70783b */ /* 0x000fe20000004200 */
[----:B------:R-:W-:Y:S02]  /*7890*/  MUFU.EX2 R229, R229 ;  /* 0x000000e500e57308 */ /* 0x000fe40000000800 */
[C---:B------:R-:W-:Y:S02]  /*78a0*/  FMUL.FTZ R61, R3.reuse, R61 ;  /* 0x0000003d033d7220 */ /* 0x040fe40000410000 */
[C---:B------:R-:W-:Y:S02]  /*78b0*/  FMUL.FTZ R62, R2.reuse, R62 ;  /* 0x0000003e023e7220 */ /* 0x040fe40000410000 */
[C---:B------:R-:W-:Y:S01]  /*78c0*/  FMUL.FTZ R63, R2.reuse, R63 ;  /* 0x0000003f023f7220 */ /* 0x040fe20000410000 */
[C---:B-1----:R-:W-:Y:S03]  /*78d0*/  HMMA.16816.F32.BF16 R44, R136.reuse, R104, R44 ;  /* 0x00000068882c723c */ /* 0x042fe6000004182c */
[----:B------:R-:W1:Y:S01]  /*78e0*/  MUFU.EX2 R230, R230 ;  /* 0x000000e600e67308 */ /* 0x000e620000000800 */
[C---:B------:R-:W-:Y:S02]  /*78f0*/  FMUL.FTZ R64, R3.reuse, R64 ;  /* 0x0000004003407220 */ /* 0x040fe40000410000 */
[C---:B------:R-:W-:Y:S02]  /*7900*/  FMUL.FTZ R65, R3.reuse, R65 ;  /* 0x0000004103417220 */ /* 0x040fe40000410000 */
[C---:B------:R-:W-:Y:S01]  /*7910*/  FMUL.FTZ R66, R2.reuse, R66 ;  /* 0x0000004202427220 */ /* 0x040fe20000410000 */
[C---:B------:R-:W-:Y:S01]  /*7920*/  HMMA.16816.F32.BF16 R48, R136.reuse, R106, R48 ;  /* 0x0000006a8830723c */ /* 0x040fe20000041830 */
[----:B------:R-:W3:Y:S03]  /*7930*/  LDSM.16.MT88.4 R104, [R203+0x4100] ;  /* 0x00410000cb68783b */ /* 0x000ee60000004200 */
[----:B------:R-:W-:Y:S01]  /*7940*/  MUFU.EX2 R231, R231 ;  /* 0x000000e700e77308 */ /* 0x000fe20000000800 */
[C---:B------:R-:W-:Y:S02]  /*7950*/  FMUL.FTZ R67, R2.reuse, R67 ;  /* 0x0000004302437220 */ /* 0x040fe40000410000 */
[C---:B------:R-:W-:Y:S01]  /*7960*/  FMUL.FTZ R68, R3.reuse, R68 ;  /* 0x0000004403447220 */ /* 0x040fe20000410000 */
[C---:B------:R-:W-:Y:S04]  /*7970*/  HMMA.16816.F32.BF16 R52, R136.reuse, R100, R52 ;  /* 0x000000648834723c */ /* 0x040fe80000041834 */
[C---:B------:R-:W-:Y:S02]  /*7980*/  FMUL.FTZ R69, R3.reuse, R69 ;  /* 0x0000004503457220 */ /* 0x040fe40000410000 */
[----:B------:R-:W1:Y:S01]  /*7990*/  MUFU.EX2 R232, R232 ;  /* 0x000000e800e87308 */ /* 0x000e620000000800 */
[C---:B------:R-:W-:Y:S01]  /*79a0*/  FMUL.FTZ R70, R2.reuse, R70 ;  /* 0x0000004602467220 */ /* 0x040fe20000410000 */
[C---:B------:R-:W-:Y:S01]  /*79b0*/  HMMA.16816.F32.BF16 R56, R136.reuse, R102, R56 ;  /* 0x000000668838723c */ /* 0x040fe20000041838 */
[----:B------:R-:W1:Y:S03]  /*79c0*/  LDSM.16.MT88.4 R100, [R198+0x4100] ;  /* 0x00410000c664783b */ /* 0x000e660000004200 */
[C---:B------:R-:W-:Y:S02]  /*79d0*/  FMUL.FTZ R71, R2.reuse, R71 ;  /* 0x0000004702477220 */ /* 0x040fe40000410000 */
[C---:B------:R-:W-:Y:S02]  /*79e0*/  FMUL.FTZ R72, R3.reuse, R72 ;  /* 0x0000004803487220 */ /* 0x040fe40000410000 */
[----:B------:R-:W-:Y:S01]  /*79f0*/  MUFU.EX2 R233, R233 ;  /* 0x000000e900e97308 */ /* 0x000fe20000000800 */
[C---:B------:R-:W-:Y:S03]  /*7a00*/  HMMA.16816.F32.BF16 R60, R136.reuse, R108, R60 ;  /* 0x0000006c883c723c */ /* 0x040fe6000004183c */
[C---:B------:R-:W-:Y:S02]  /*7a10*/  FMUL.FTZ R73, R3.reuse, R73 ;  /* 0x0000004903497220 */ /* 0x040fe40000410000 */
[C---:B------:R-:W-:Y:S03]  /*7a20*/  FMUL.FTZ R74, R2.reuse, R74 ;  /* 0x0000004a024a7220 */ /* 0x040fe60000410000 */
[C---:B------:R-:W-:Y:S01]  /*7a30*/  HMMA.16816.F32.BF16 R64, R136.reuse, R110, R64 ;  /* 0x0000006e8840723c */ /* 0x040fe20000041840 */
[----:B------:R-:W2:Y:S01]  /*7a40*/  LDSM.16.MT88.4 R108, [R197+0x4100] ;  /* 0x00410000c56c783b */ /* 0x000ea20000004200 */
[----:B------:R-:W2:Y:S02]  /*7a50*/  MUFU.EX2 R234, R234 ;  /* 0x000000ea00ea7308 */ /* 0x000ea40000000800 */
[C---:B------:R-:W-:Y:S02]  /*7a60*/  FMUL.FTZ R75, R2.reuse, R75 ;  /* 0x0000004b024b7220 */ /* 0x040fe40000410000 */
[C---:B------:R-:W-:Y:S02]  /*7a70*/  FMUL.FTZ R76, R3.reuse, R76 ;  /* 0x0000004c034c7220 */ /* 0x040fe40000410000 */
[C---:B------:R-:W-:Y:S01]  /*7a80*/  FMUL.FTZ R77, R3.reuse, R77 ;  /* 0x0000004d034d7220 */ /* 0x040fe20000410000 */
[C---:B---3--:R-:W-:Y:S03]  /*7a90*/  HMMA.16816.F32.BF16 R68, R136.reuse, R104, R68 ;  /* 0x000000688844723c */ /* 0x048fe60000041844 */
[C---:B------:R-:W-:Y:S01]  /*7aa0*/  FMUL.FTZ R78, R2.reuse, R78 ;  /* 0x0000004e024e7220 */ /* 0x040fe20000410000 */
[----:B------:R-:W-:Y:S01]  /*7ab0*/  MUFU.EX2 R235, R235 ;  /* 0x000000eb00eb7308 */ /* 0x000fe20000000800 */
[C---:B------:R-:W-:Y:S02]  /*7ac0*/  FMUL.FTZ R79, R2.reuse, R79 ;  /* 0x0000004f024f7220 */ /* 0x040fe40000410000 */
[C---:B------:R-:W-:Y:S01]  /*7ad0*/  FMUL.FTZ R80, R3.reuse, R80 ;  /* 0x0000005003507220 */ /* 0x040fe20000410000 */
[C---:B------:R-:W-:Y:S01]  /*7ae0*/  HMMA.16816.F32.BF16 R72, R136.reuse, R106, R72 ;  /* 0x0000006a8848723c */ /* 0x040fe20000041848 */
[----:B------:R-:W3:Y:S03]  /*7af0*/  LDSM.16.MT88.4 R104, [R196+0x4100] ;  /* 0x00410000c468783b */ /* 0x000ee60000004200 */
[C---:B------:R-:W-:Y:S02]  /*7b00*/  FMUL.FTZ R81, R3.reuse, R81 ;  /* 0x0000005103517220 */ /* 0x040fe40000410000 */
[C---:B------:R-:W-:Y:S01]  /*7b10*/  FMUL.FTZ R82, R2.reuse, R82 ;  /* 0x0000005202527220 */ /* 0x040fe20000410000 */
[----:B------:R-:W2:Y:S01]  /*7b20*/  MUFU.EX2 R236, R236 ;  /* 0x000000ec00ec7308 */ /* 0x000ea20000000800 */
[C---:B-1----:R-:W-:Y:S04]  /*7b30*/  HMMA.16816.F32.BF16 R76, R136.reuse, R100, R76 ;  /* 0x00000064884c723c */ /* 0x042fe8000004184c */
[C---:B------:R-:W-:Y:S02]  /*7b40*/  FMUL.FTZ R83, R2.reuse, R83 ;  /* 0x0000005302537220 */ /* 0x040fe40000410000 */
[----:B------:R-:W-:Y:S01]  /*7b50*/  FMUL.FTZ R84, R3, R84 ;  /* 0x0000005403547220 */ /* 0x000fe20000410000 */
[----:B------:R-:W-:Y:S01]  /*7b60*/  F2FP.BF16.PACK_AB R100, R175, R174 ;  /* 0x000000aeaf64723e */ /* 0x000fe200000010ff */
[----:B------:R-:W-:Y:S01]  /*7b70*/  FMUL.FTZ R85, R3, R85 ;  /* 0x0000005503557220 */ /* 0x000fe20000410000 */
[----:B----4-:R-:W-:Y:S01]  /*7b80*/  F2FP.BF16.PACK_AB R101, R179, R178 ;  /* 0x000000b2b365723e */ /* 0x010fe200000010ff */
[----:B------:R-:W-:Y:S01]  /*7b90*/  MUFU.EX2 R237, R237 ;  /* 0x000000ed00ed7308 */ /* 0x000fe20000000800 */
[C---:B------:R-:W-:Y:S03]  /*7ba0*/  HMMA.16816.F32.BF16 R80, R136.reuse, R102, R80 ;  /* 0x000000668850723c */ /* 0x040fe60000041850 */
[C---:B------:R-:W-:Y:S02]  /*7bb0*/  FMUL.FTZ R86, R2.reuse, R86 ;  /* 0x0000005602567220 */ /* 0x040fe40000410000 */
[C---:B------:R-:W-:Y:S02]  /*7bc0*/  FMUL.FTZ R87, R2.reuse, R87 ;  /* 0x0000005702577220 */ /* 0x040fe40000410000 */
[----:B------:R-:W-:Y:S01]  /*7bd0*/  FMUL.FTZ R88, R3, R88 ;  /* 0x0000005803587220 */ /* 0x000fe20000410000 */
[----:B------:R-:W-:Y:S01]  /*7be0*/  F2FP.BF16.PACK_AB R102, R177, R176 ;  /* 0x000000b0b166723e */ /* 0x000fe200000010ff */
[C---:B------:R-:W-:Y:S01]  /*7bf0*/  FMUL.FTZ R89, R3.reuse, R89 ;  /* 0x0000005903597220 */ /* 0x040fe20000410000 */
[----:B------:R-:W-:Y:S02]  /*7c00*/  MUFU.EX2 R239, R239 ;  /* 0x000000ef00ef7308 */ /* 0x000fe40000000800 */
[C---:B--2---:R-:W-:Y:S03]  /*7c10*/  HMMA.16816.F32.BF16 R84, R136.reuse, R108, R84 ;  /* 0x0000006c8854723c */ /* 0x044fe60000041854 */
[----:B------:R-:W-:Y:S01]  /*7c20*/  FMUL.FTZ R90, R2, R90 ;  /* 0x0000005a025a7220 */ /* 0x000fe20000410000 */
[----:B-----5:R-:W-:Y:S01]  /*7c30*/  F2FP.BF16.PACK_AB R103, R226, R225 ;  /* 0x000000e1e267723e */ /* 0x020fe200000010ff */
[C---:B------:R-:W-:Y:S02]  /*7c40*/  FMUL.FTZ R91, R2.reuse, R91 ;  /* 0x0000005b025b7220 */ /* 0x040fe40000410000 */
[C---:B------:R-:W-:Y:S01]  /*7c50*/  FMUL.FTZ R92, R3.reuse, R92 ;  /* 0x0000005c035c7220 */ /* 0x040fe20000410000 */
[----:B------:R-:W1:Y:S01]  /*7c60*/  MUFU.EX2 R240, R240 ;  /* 0x000000f000f07308 */ /* 0x000e620000000800 */
[C---:B------:R-:W-:Y:S03]  /*7c70*/  FMUL.FTZ R93, R3.reuse, R93 ;  /* 0x0000005d035d7220 */ /* 0x040fe60000410000 */
[C---:B------:R-:W-:Y:S01]  /*7c80*/  HMMA.16816.F32.BF16 R88, R136.reuse, R110, R88 ;  /* 0x0000006e8858723c */ /* 0x040fe20000041858 */
[----:B------:R-:W2:Y:S02]  /*7c90*/  LDSM.16.MT88.4 R108, [R197+0x900] ;  /* 0x00090000c56c783b */ /* 0x000ea40000004200 */
[C---:B------:R-:W-:Y:S02]  /*7ca0*/  FMUL.FTZ R94, R2.reuse, R94 ;  /* 0x0000005e025e7220 */ /* 0x040fe40000410000 */
[C---:B------:R-:W-:Y:S01]  /*7cb0*/  FMUL.FTZ R95, R2.reuse, R95 ;  /* 0x0000005f025f7220 */ /* 0x040fe20000410000 */
[----:B------:R-:W4:Y:S01]  /*7cc0*/  MUFU.EX2 R241, R241 ;  /* 0x000000f100f17308 */ /* 0x000f220000000800 */
[C---:B------:R-:W-:Y:S02]  /*7cd0*/  FMUL.FTZ R96, R3.reuse, R96 ;  /* 0x0000006003607220 */ /* 0x040fe40000410000 */
[C---:B------:R-:W-:Y:S03]  /*7ce0*/  FMUL.FTZ R97, R3.reuse, R97 ;  /* 0x0000006103617220 */ /* 0x040fe60000410000 */
[C---:B---3--:R-:W-:Y:S03]  /*7cf0*/  HMMA.16816.F32.BF16 R92, R136.reuse, R104, R92 ;  /* 0x00000068885c723c */ /* 0x048fe6000004185c */
[C---:B------:R-:W-:Y:S02]  /*7d00*/  FMUL.FTZ R98, R2.reuse, R98 ;  /* 0x0000006202627220 */ /* 0x040fe40000410000 */
[C---:B------:R-:W-:Y:S02]  /*7d10*/  FMUL.FTZ R99, R2.reuse, R99 ;  /* 0x0000006302637220 */ /* 0x040fe40000410000 */
[----:B------:R-:W-:Y:S01]  /*7d20*/  FFMA.FTZ R168, R3, R218, R168 ;  /* 0x000000da03a87223 */ /* 0x000fe200000100a8 */
[----:B------:R-:W-:Y:S01]  /*7d30*/  MOV R3, R0 ;  /* 0x0000000000037202 */ /* 0x000fe20000000f00 */
[----:B------:R-:W-:Y:S03]  /*7d40*/  FFMA.FTZ R173, R2, R219, R173 ;  /* 0x000000db02ad7223 */ /* 0x000fe600000100ad */
[----:B------:R-:W-:Y:S01]  /*7d50*/  HMMA.16816.F32.BF16 R96, R136, R106, R96 ;  /* 0x0000006a8860723c */ /* 0x000fe20000041860 */
[----:B------:R-:W3:Y:S02]  /*7d60*/  LDSM.16.MT88.4 R104, [R196+0x2900] ;  /* 0x00290000c468783b */ /* 0x000ee40000004200 */
[----:B------:R-:W-:Y:S02]  /*7d70*/  FADD.FTZ R135, R135, R168 ;  /* 0x000000a887877221 */ /* 0x000fe40000010000 */
[----:B------:R-:W-:Y:S02]  /*7d80*/  FADD.FTZ R172, R172, R173 ;  /* 0x000000adacac7221 */ /* 0x000fe40000010000 */
[----:B------:R-:W-:Y:S01]  /*7d90*/  FADD.FTZ R134, R134, R135 ;  /* 0x0000008786867221 */ /* 0x000fe20000010000 */
[C---:B------:R-:W-:Y:S01]  /*7da0*/  HMMA.16816.F32.BF16 R4, R100.reuse, R112, R4 ;  /* 0x000000706404723c */ /* 0x040fe20000041804 */
[----:B------:R-:W-:Y:S04]  /*7db0*/  LDSM.16.MT88.4 R136, [R197+0x3100] ;  /* 0x00310000c588783b */ /* 0x000fe80000004200 */
[----:B------:R-:W-:Y:S03]  /*7dc0*/  FADD.FTZ R169, R169, R134 ;  /* 0x00000086a9a97221 */ /* 0x000fe60000010000 */
[C---:B------:R-:W-:Y:S01]  /*7dd0*/  HMMA.16816.F32.BF16 R8, R100.reuse, R114, R8 ;  /* 0x000000726408723c */ /* 0x040fe20000041808 */
[----:B------:R-:W-:Y:S03]  /*7de0*/  LDSM.16.MT88.4 R112, [R198+0x4900] ;  /* 0x00490000c670783b */ /* 0x000fe60000004200 */
[----:B------:R-:W-:Y:S04]  /*7df0*/  FADD.FTZ R174, R174, R169 ;  /* 0x000000a9aeae7221 */ /* 0x000fe80000010000 */
[C---:B------:R-:W-:Y:S04]  /*7e00*/  HMMA.16816.F32.BF16 R12, R100.reuse, R116, R12 ;  /* 0x00000074640c723c */ /* 0x040fe8000004180c */
[----:B------:R-:W-:Y:S04]  /*7e10*/  FADD.FTZ R175, R175, R174 ;  /* 0x000000aeafaf7221 */ /* 0x000fe80000010000 */
[C---:B------:R-:W-:Y:S01]  /*7e20*/  HMMA.16816.F32.BF16 R16, R100.reuse, R118, R16 ;  /* 0x000000766410723c */ /* 0x040fe20000041810 */
[----:B------:R-:W-:Y:S03]  /*7e30*/  LDSM.16.MT88.4 R116, [R197+0x4900] ;  /* 0x00490000c574783b */ /* 0x000fe60000004200 */
[----:B------:R-:W-:Y:S04]  /*7e40*/  FADD.FTZ R176, R176, R175 ;  /* 0x000000afb0b07221 */ /* 0x000fe80000010000 */
[C---:B--2---:R-:W-:Y:S04]  /*7e50*/  HMMA.16816.F32.BF16 R20, R100.reuse, R108, R20 ;  /* 0x0000006c6414723c */ /* 0x044fe80000041814 */
[----:B------:R-:W-:Y:S04]  /*7e60*/  FADD.FTZ R176, R177, R176 ;  /* 0x000000b0b1b07221 */ /* 0x000fe80000010000 */
        /* <DEDUP_REMOVED lines=16> */
[----:B------:R-:W3:Y:S07]  /*7f70*/  LDSM.16.MT88.4 R104, [R196+0x4900] ;  /* 0x00490000c468783b */ /* 0x000eee0000004200 */
[C---:B--2---:R-:W-:Y:S08]  /*7f80*/  HMMA.16816.F32.BF16 R68, R100.reuse, R108, R68 ;  /* 0x0000006c6444723c */ /* 0x044ff00000041844 */
[C---:B------:R-:W-:Y:S01]  /*7f90*/  HMMA.16816.F32.BF16 R72, R100.reuse, R110, R72 ;  /* 0x0000006e6448723c */ /* 0x040fe20000041848 */
[----:B------:R-:W2:Y:S07]  /*7fa0*/  LDSM.16.MT88.4 R108, [R203+0x1100] ;  /* 0x00110000cb6c783b */ /* 0x000eae0000004200 */
[C---:B------:R-:W-:Y:S08]  /*7fb0*/  HMMA.16816.F32.BF16 R76, R100.reuse, R112, R76 ;  /* 0x00000070644c723c */ /* 0x040ff0000004184c */
[C---:B------:R-:W-:Y:S01]  /*7fc0*/  HMMA.16816.F32.BF16 R80, R100.reuse, R114, R80 ;  /* 0x000000726450723c */ /* 0x040fe20000041850 */
[----:B------:R-:W5:Y:S07]  /*7fd0*/  LDSM.16.MT88.4 R112, [R197+0x1100] ;  /* 0x00110000c570783b */ /* 0x000f6e0000004200 */
[C---:B------:R-:W-:Y:S08]  /*7fe0*/  HMMA.16816.F32.BF16 R84, R100.reuse, R116, R84 ;  /* 0x000000746454723c */ /* 0x040ff00000041854 */
[C---:B------:R-:W-:Y:S01]  /*7ff0*/  HMMA.16816.F32.BF16 R88, R100.reuse, R118, R88 ;  /* 0x000000766458723c */ /* 0x040fe20000041858 */
[----:B------:R-:W1:Y:S07]  /*8000*/  LDSM.16.MT88.4 R116, [R203+0x3100] ;  /* 0x00310000cb74783b */ /* 0x000e6e0000004200 */
[C---:B---3--:R-:W-:Y:S08]  /*8010*/  HMMA.16816.F32.BF16 R92, R100.reuse, R104, R92 ;  /* 0x00000068645c723c */ /* 0x048ff0000004185c */
[----:B------:R-:W-:Y:S01]  /*8020*/  HMMA.16816.F32.BF16 R96, R100, R106, R96 ;  /* 0x0000006a6460723c */ /* 0x000fe20000041860 */
[----:B------:R-:W3:Y:S06]  /*8030*/  LDSM.16.MT88.4 R104, [R196+0x3100] ;  /* 0x00310000c468783b */ /* 0x000eec0000004200 */
        /* <DEDUP_REMOVED lines=8> */
[----:B------:R-:W-:Y:S05]  /*80c0*/  FADD.FTZ R230, R230, R229 ;  /* 0x000000e5e6e67221 */ /* 0x000fea0000010000 */
[C---:B------:R-:W-:Y:S01]  /*80d0*/  HMMA.16816.F32.BF16 R8, R100.reuse, R110, R8 ;  /* 0x0000006e6408723c */ /* 0x040fe20000041808 */
[----:B------:R-:W2:Y:S07]  /*80e0*/  LDSM.16.MT88.4 R108, [R203+0x5100] ;  /* 0x00510000cb6c783b */ /* 0x000eae0000004200 */
[C---:B------:R-:W-:Y:S08]  /*80f0*/  HMMA.16816.F32.BF16 R12, R100.reuse, R120, R12 ;  /* 0x00000078640c723c */ /* 0x040ff0000004180c */
[C---:B------:R-:W-:Y:S08]  /*8100*/  HMMA.16816.F32.BF16 R16, R100.reuse, R122, R16 ;  /* 0x0000007a6410723c */ /* 0x040ff00000041810 */
[C---:B-----5:R-:W-:Y:S08]  /*8110*/  HMMA.16816.F32.BF16 R20, R100.reuse, R112, R20 ;  /* 0x000000706414723c */ /* 0x060ff00000041814 */
[C---:B------:R-:W-:Y:S01]  /*8120*/  HMMA.16816.F32.BF16 R24, R100.reuse, R114, R24 ;  /* 0x000000726418723c */ /* 0x040fe20000041818 */
[----:B------:R-:W5:Y:S07]  /*8130*/  LDSM.16.MT88.4 R112, [R198+0x5100] ;  /* 0x00510000c670783b */ /* 0x000f6e0000004200 */
[C---:B------:R-:W-:Y:S08]  /*8140*/  HMMA.16816.F32.BF16 R28, R100.reuse, R124, R28 ;  /* 0x0000007c641c723c */ /* 0x040ff0000004181c */
[C---:B------:R-:W-:Y:S01]  /*8150*/  HMMA.16816.F32.BF16 R32, R100.reuse, R126, R32 ;  /* 0x0000007e6420723c */ /* 0x040fe20000041820 */
[----:B------:R-:W-:Y:S07]  /*8160*/  LDSM.16.MT88.4 R124, [R203+0x1900] ;  /* 0x00190000cb7c783b */ /* 0x000fee0000004200 */
[C---:B-1----:R-:W-:Y:S08]  /*8170*/  HMMA.16816.F32.BF16 R36, R100.reuse, R116, R36 ;  /* 0x000000746424723c */ /* 0x042ff00000041824 */
[C---:B------:R-:W-:Y:S01]  /*8180*/  HMMA.16816.F32.BF16 R40, R100.reuse, R118, R40 ;  /* 0x000000766428723c */ /* 0x040fe20000041828 */
[----:B------:R-:W1:Y:S07]  /*8190*/  LDSM.16.MT88.4 R116, [R197+0x5100] ;  /* 0x00510000c574783b */ /* 0x000e6e0000004200 */
[C---:B------:R-:W-:Y:S08]  /*81a0*/  HMMA.16816.F32.BF16 R44, R100.reuse, R128, R44 ;  /* 0x00000080642c723c */ /* 0x040ff0000004182c */
[C---:B------:R-:W-:Y:S08]  /*81b0*/  HMMA.16816.F32.BF16 R48, R100.reuse, R130, R48 ;  /* 0x000000826430723c */ /* 0x040ff00000041830 */
[C---:B------:R-:W-:Y:S07]  /*81c0*/  HMMA.16816.F32.BF16 R52, R100.reuse, R136, R52 ;  /* 0x000000886434723c */ /* 0x040fee0000041834 */
[----:B------:R-:W-:Y:S01]  /*81d0*/  F2FP.BF16.PACK_AB R136, R236, R235 ;  /* 0x000000ebec88723e */ /* 0x000fe200000010ff */
[C---:B------:R-:W-:Y:S04]  /*81e0*/  HMMA.16816.F32.BF16 R56, R100.reuse, R138, R56 ;  /* 0x0000008a6438723c */ /* 0x040fe80000041838 */
[----:B------:R-:W-:Y:S01]  /*81f0*/  F2FP.BF16.PACK_AB R137, R240, R239 ;  /* 0x000000eff089723e */ /* 0x000fe200000010ff */
[----:B------:R-:W-:Y:S02]  /*8200*/  FADD.FTZ R235, R235, R230 ;  /* 0x000000e6ebeb7221 */ /* 0x000fe40000010000 */
[----:B------:R-:W-:Y:S01]  /*8210*/  F2FP.BF16.PACK_AB R138, R238, R237 ;  /* 0x000000edee8a723e */ /* 0x000fe200000010ff */
[C---:B---3--:R-:W-:Y:S04]  /*8220*/  HMMA.16816.F32.BF16 R60, R100.reuse, R104, R60 ;  /* 0x00000068643c723c */ /* 0x048fe8000004183c */
[----:B----4-:R-:W-:Y:S01]  /*8230*/  F2FP.BF16.PACK_AB R139, R242, R241 ;  /* 0x000000f1f28b723e */ /* 0x010fe200000010ff */
[----:B------:R-:W-:Y:S03]  /*8240*/  FADD.FTZ R236, R236, R235 ;  /* 0x000000ebecec7221 */ /* 0x000fe60000010000 */
[C---:B------:R-:W-:Y:S01]  /*8250*/  HMMA.16816.F32.BF16 R64, R100.reuse, R106, R64 ;  /* 0x0000006a6440723c */ /* 0x040fe20000041840 */
[----:B------:R-:W3:Y:S03]  /*8260*/  LDSM.16.MT88.4 R104, [R196+0x5100] ;  /* 0x00510000c468783b */ /* 0x000ee60000004200 */
[----:B------:R-:W-:Y:S04]  /*8270*/  FADD.FTZ R237, R237, R236 ;  /* 0x000000eceded7221 */ /* 0x000fe80000010000 */
[C---:B--2---:R-:W-:Y:S04]  /*8280*/  HMMA.16816.F32.BF16 R68, R100.reuse, R108, R68 ;  /* 0x0000006c6444723c */ /* 0x044fe80000041844 */
[----:B------:R-:W-:Y:S04]  /*8290*/  FADD.FTZ R218, R238, R237 ;  /* 0x000000edeeda7221 */ /* 0x000fe80000010000 */
[C---:B------:R-:W-:Y:S01]  /*82a0*/  HMMA.16816.F32.BF16 R72, R100.reuse, R110, R72 ;  /* 0x0000006e6448723c */ /* 0x040fe20000041848 */
[----:B------:R-:W2:Y:S07]  /*82b0*/  LDSM.16.MT88.4 R108, [R198+0x1900] ;  /* 0x00190000c66c783b */ /* 0x000eae0000004200 */
[C---:B-----5:R-:W-:Y:S08]  /*82c0*/  HMMA.16816.F32.BF16 R76, R100.reuse, R112, R76 ;  /* 0x00000070644c723c */ /* 0x060ff0000004184c */
[C---:B------:R-:W-:Y:S08]  /*82d0*/  HMMA.16816.F32.BF16 R80, R100.reuse, R114, R80 ;  /* 0x000000726450723c */ /* 0x040ff00000041850 */
[C---:B-1----:R-:W-:Y:S08]  /*82e0*/  HMMA.16816.F32.BF16 R84, R100.reuse, R116, R84 ;  /* 0x000000746454723c */ /* 0x042ff00000041854 */
[C---:B------:R-:W-:Y:S08]  /*82f0*/  HMMA.16816.F32.BF16 R88, R100.reuse, R118, R88 ;  /* 0x000000766458723c */ /* 0x040ff00000041858 */
[C---:B---3--:R-:W-:Y:S08]  /*8300*/  HMMA.16816.F32.BF16 R92, R100.reuse, R104, R92 ;  /* 0x00000068645c723c */ /* 0x048ff0000004185c */
[----:B------:R-:W-:Y:S08]  /*8310*/  HMMA.16816.F32.BF16 R96, R100, R106, R96 ;  /* 0x0000006a6460723c */ /* 0x000ff00000041860 */
[C---:B------:R-:W-:Y:S01]  /*8320*/  HMMA.16816.F32.BF16 R128, R136.reuse, R124, R4 ;  /* 0x0000007c8880723c */ /* 0x040fe20000041804 */
[----:B------:R-:W1:Y:S07]  /*8330*/  LDSM.16.MT88.4 R4, [R198+0x5900] ;  /* 0x00590000c604783b */ /* 0x000e6e0000004200 */
[C---:B------:R-:W-:Y:S01]  /*8340*/  HMMA.16816.F32.BF16 R124, R136.reuse, R126, R8 ;  /* 0x0000007e887c723c */ /* 0x040fe20000041808 */
[----:B------:R-:W3:Y:S07]  /*8350*/  LDSM.16.MT88.4 R8, [R197+0x5900] ;  /* 0x00590000c508783b */ /* 0x000eee0000004200 */
[C---:B--2---:R-:W-:Y:S01]  /*8360*/  HMMA.16816.F32.BF16 R120, R136.reuse, R108, R12 ;  /* 0x0000006c8878723c */ /* 0x044fe2000004180c */
[----:B------:R-:W2:Y:S07]  /*8370*/  LDSM.16.MT88.4 R12, [R196+0x5900] ;  /* 0x00590000c40c783b */ /* 0x000eae0000004200 */
        /* <DEDUP_REMOVED lines=15> */
[C---:B-1----:R-:W-:Y:S07]  /*8470*/  HMMA.16816.F32.BF16 R76, R136.reuse, R4, R76 ;  /* 0x00000004884c723c */ /* 0x042fee000004184c */
[----:B------:R-:W-:Y:S01]  /*8480*/  FADD.FTZ R5, R171, R172 ;  /* 0x000000acab057221 */ /* 0x000fe20000010000 */
[C---:B------:R-:W-:Y:S04]  /*8490*/  HMMA.16816.F32.BF16 R80, R136.reuse, R6, R80 ;  /* 0x000000068850723c */ /* 0x040fe80000041850 */
[----:B------:R-:W-:Y:S04]  /*84a0*/  FADD.FTZ R5, R170, R5 ;  /* 0x00000005aa057221 */ /* 0x000fe80000010000 */
[C---:B---3--:R-:W-:Y:S04]  /*84b0*/  HMMA.16816.F32.BF16 R84, R136.reuse, R8, R84 ;  /* 0x000000088854723c */ /* 0x048fe80000041854 */
[----:B------:R-:W-:Y:S04]  /*84c0*/  FADD.FTZ R2, R178, R5 ;  /* 0x00000005b2027221 */ /* 0x000fe80000010000 */
[C---:B------:R-:W-:Y:S04]  /*84d0*/  HMMA.16816.F32.BF16 R88, R136.reuse, R10, R88 ;  /* 0x0000000a8858723c */ /* 0x040fe80000041858 */
[----:B------:R-:W-:Y:S04]  /*84e0*/  FADD.FTZ R2, R179, R2 ;  /* 0x00000002b3027221 */ /* 0x000fe80000010000 */
[----:B------:R-:W-:Y:S01]  /*84f0*/  FADD.FTZ R225, R225, R2 ;  /* 0x00000002e1e17221 */ /* 0x000fe20000010000 */
[----:B------:R-:W-:Y:S01]  /*8500*/  MOV R2, R132 ;  /* 0x0000008400027202 */ /* 0x000fe20000000f00 */
[C---:B--2---:R-:W-:Y:S03]  /*8510*/  HMMA.16816.F32.BF16 R92, R136.reuse, R12, R92 ;  /* 0x0000000c885c723c */ /* 0x044fe6000004185c */
[----:B------:R-:W-:Y:S04]  /*8520*/  FADD.FTZ R226, R226, R225 ;  /* 0x000000e1e2e27221 */ /* 0x000fe80000010000 */
[----:B------:R-:W-:Y:S01]  /*8530*/  FADD.FTZ R231, R231, R226 ;  /* 0x000000e2e7e77221 */ /* 0x000fe20000010000 */
[----:B------:R-:W-:Y:S04]  /*8540*/  HMMA.16816.F32.BF16 R96, R136, R14, R96 ;  /* 0x0000000e8860723c */ /* 0x000fe80000041860 */
[----:B------:R-:W-:Y:S04]  /*8550*/  FADD.FTZ R232, R232, R231 ;  /* 0x000000e7e8e87221 */ /* 0x000fe80000010000 */
[----:B------:R-:W-:Y:S04]  /*8560*/  FADD.FTZ R233, R233, R232 ;  /* 0x000000e8e9e97221 */ /* 0x000fe80000010000 */
[----:B------:R-:W-:Y:S04]  /*8570*/  FADD.FTZ R234, R234, R233 ;  /* 0x000000e9eaea7221 */ /* 0x000fe80000010000 */
[----:B------:R-:W-:Y:S04]  /*8580*/  FADD.FTZ R239, R239, R234 ;  /* 0x000000eaefef7221 */ /* 0x000fe80000010000 */
[----:B------:R-:W-:Y:S04]  /*8590*/  FADD.FTZ R240, R240, R239 ;  /* 0x000000eff0f07221 */ /* 0x000fe80000010000 */
[----:B------:R-:W-:Y:S04]  /*85a0*/  FADD.FTZ R219, R241, R240 ;  /* 0x000000f0f1db7221 */ /* 0x000fe80000010000 */
[----:B------:R-:W-:Y:S01]  /*85b0*/  FADD.FTZ R219, R242, R219 ;  /* 0x000000dbf2db7221 */ /* 0x000fe20000010000 */
[----:B------:R-:W-:-:S05]  /*85c0*/  @P0 BRA `(.L_x_175) ;  /* 0xffffc7f000000947 */ /* 0x000fca000383ffff */
.L_x_166:
[----:B------:R-:W1:Y:S01]  /*85d0*/  S2UR UR7, SR_CTAID.X ;  /* 0x00000000000779c3 */ /* 0x000e620000002500 */
[----:B------:R-:W-:Y:S01]  /*85e0*/  ULDC.64 UR4, c[0x0][0x2c8] ;  /* 0x0000b20000047ab9 */ /* 0x000fe20000000a00 */
[----:B------:R-:W-:Y:S01]  /*85f0*/  PLOP3.LUT P0, PT, PT, PT, UP1, 0x40, 0x0 ;  /* 0x000000000000781c */ /* 0x000fe20003f0e818 */
[----:B------:R-:W-:-:S02]  /*8600*/  UMOV UR6, 0x1 ;  /* 0x0000000100067882 */ /* 0x000fc40000000000 */
[----:B-1----:R-:W-:-:S04]  /*8610*/  ULEA UR7, UR7, 0x7f, 0x7 ;  /* 0x0000007f07077891 */ /* 0x002fc8000f8e383f */
[----:B------:R-:W-:-:S03]  /*8620*/  UIMAD.WIDE.U32 UR18, UR7, UR4, URZ ;  /* 0x00000004071272a5 */ /* 0x000fc6000f8e003f */
[----:B------:R-:W-:Y:S02]  /*8630*/  ULDC UR4, c[0x0][0x168] ;  /* 0x00005a0000047ab9 */ /* 0x000fe40000000800 */
[----:B------:R-:W-:Y:S02]  /*8640*/  UIADD3 UR4, UR6, -UR4, URZ ;  /* 0x8000000406047290 */ /* 0x000fe4000fffe03f */
[----:B------:R-:W-:Y:S02]  /*8650*/  @UP2 USHF.R.U32.HI UR7, URZ, UR5, UR19 ;  /* 0x000000053f072299 */ /* 0x000fe40008011613 */
[----:B------:R-:W-:Y:S02]  /*8660*/  ULDC UR6, c[0x0][0x324] ;  /* 0x0000c90000067ab9 */ /* 0x000fe40000000800 */
[----:B------:R-:W-:Y:S02]  /*8670*/  ULDC UR5, c[0x0][0x1d0] ;  /* 0x0000740000057ab9 */ /* 0x000fe40000000800 */
[----:B------:R-:W-:-:S04]  /*8680*/  UIADD3 UR7, UR7, UR5, UR4 ;  /* 0x0000000507077290 */ /* 0x000fc8000fffe004 */
[----:B------:R-:W-:Y:S01]  /*8690*/  UIADD3 UR6, UR7, -UR6, URZ ;  /* 0x8000000607067290 */ /* 0x000fe2000fffe03f */
[----:B------:R-:W-:Y:S05]  /*86a0*/  @P0 BRA `(.L_x_176) ;  /* 0x0000016000000947 */ /* 0x000fea0003800000 */
[----:B------:R-:W-:-:S06]  /*86b0*/  UISETP.GT.AND UP0, UPT, UR7, -0x1, UPT ;  /* 0xffffffff0700788c */ /* 0x000fcc000bf04270 */
[----:B------:R-:W-:-:S13]  /*86c0*/  PLOP3.LUT P0, PT, PT, PT, UP0, 0x80, 0x0 ;  /* 0x000000000000781c */ /* 0x000fda0003f0f008 */
[----:B------:R-:W-:Y:S05]  /*86d0*/  @P0 BRA `(.L_x_177) ;  /* 0x0000009000000947 */ /* 0x000fea0003800000 */
[----:B------:R-:W-:Y:S02]  /*86e0*/  ULDC UR4, c[0x0][0x32c] ;  /* 0x0000cb0000047ab9 */ /* 0x000fe40000000800 */
[----:B------:R-:W-:Y:S02]  /*86f0*/  UISETP.NE.AND UP0, UPT, UR4, 0x1, UPT ;  /* 0x000000010400788c */ /* 0x000fe4000bf05270 */
[----:B------:R-:W-:Y:S02]  /*8700*/  ULOP3.LUT UR7, URZ, UR7, URZ, 0x33, !UPT ;  /* 0x000000073f077292 */ /* 0x000fe4000f8e333f */
[----:B------:R-:W-:Y:S02]  /*8710*/  ULDC.64 UR4, c[0x0][0x330] ;  /* 0x0000cc0000047ab9 */ /* 0x000fe40000000a00 */
[----:B------:R-:W-:-:S07]  /*8720*/  UIMAD.WIDE.U32 UR18, UR7, UR4, URZ ;  /* 0x00000004071272a5 */ /* 0x000fce000f8e003f */
[----:B------:R-:W-:Y:S02]  /*8730*/  @UP0 UMOV UR15, UR19 ;  /* 0x00000013000f0c82 */ /* 0x000fe40008000000 */
[----:B------:R-:W-:-:S04]  /*8740*/  @UP0 USHF.R.U32.HI UR7, URZ, UR5, UR15 ;  /* 0x000000053f070299 */ /* 0x000fc8000801160f */
[----:B------:R-:W-:Y:S01]  /*8750*/  ULOP3.LUT UR7, URZ, UR7, URZ, 0x33, !UPT ;  /* 0x000000073f077292 */ /* 0x000fe2000f8e333f */
[----:B------:R-:W-:Y:S05]  /*8760*/  BRA `(.L_x_178) ;  /* 0x0000006000007947 */ /* 0x000fea0003800000 */
.L_x_177:
[----:B------:R-:W-:Y:S02]  /*8770*/  ULDC UR4, c[0x0][0x32c] ;  /* 0x0000cb0000047ab9 */ /* 0x000fe40000000800 */
[----:B------:R-:W-:-:S03]  /*8780*/  UISETP.NE.AND UP0, UPT, UR4, 0x1, UPT ;  /* 0x000000010400788c */ /* 0x000fc6000bf05270 */
[----:B------:R-:W-:Y:S02]  /*8790*/  ULDC.64 UR4, c[0x0][0x330] ;  /* 0x0000cc0000047ab9 */ /* 0x000fe40000000a00 */
[----:B------:R-:W-:-:S07]  /*87a0*/  UIMAD.WIDE.U32 UR18, UR7, UR4, URZ ;  /* 0x00000004071272a5 */ /* 0x000fce000f8e003f */
[----:B------:R-:W-:Y:S02]  /*87b0*/  @UP0 UMOV UR15, UR19 ;  /* 0x00000013000f0c82 */ /* 0x000fe40008000000 */
[----:B------:R-:W-:Y:S02]  /*87c0*/  @UP0 USHF.R.U32.HI UR7, URZ, UR5, UR15 ;  /* 0x000000053f070299 */ /* 0x000fe4000801160f */
.L_x_178:
[----:B------:R-:W-:Y:S02]  /*87d0*/  ULDC UR4, c[0x0][0x32c] ;  /* 0x0000cb0000047ab9 */ /* 0x000fe40000000800 */
[----:B------:R-:W-:-:S04]  /*87e0*/  UIMAD UR4, UR7, UR4, URZ ;  /* 0x00000004070472a4 */ /* 0x000fc8000f8e023f */
[----:B------:R-:W-:-:S04]  /*87f0*/  UISETP.LT.AND UP0, UPT, UR6, UR4, UPT ;  /* 0x000000040600728c */ /* 0x000fc8000bf01270 */
[----:B------:R-:W-:-:S04]  /*8800*/  USEL UR6, UR6, UR4, !UP0 ;  /* 0x0000000406067287 */ /* 0x000fc8000c000000 */
.L_x_176:
[----:B------:R-:W-:-:S04]  /*8810*/  UIADD3 UR6, UR6, 0x3f, URZ ;  /* 0x0000003f06067890 */ /* 0x000fc8000fffe03f */
        /* <DEDUP_REMOVED lines=8> */
[----:B------:R-:W-:Y:S01]  /*88a0*/  IADD3 R227, P6, R208, 0x40, RZ ;  /* 0x00000040d0e37810 */ /* 0x000fe20007fde0ff */
[----:B------:R-:W-:Y:S01]  /*88b0*/  IMAD.MOV.U32 R135, RZ, RZ, R132 ;  /* 0x000000ffff877224 */ /* 0x000fe200078e0084 */
[----:B------:R-:W-:Y:S01]  /*88c0*/  IADD3 R223, P4, R210, 0x40, RZ ;  /* 0x00000040d2df7810 */ /* 0x000fe20007f9e0ff */
[----:B------:R-:W-:Y:S01]  /*88d0*/  IMAD.MOV.U32 R3, RZ, RZ, R0 ;  /* 0x000000ffff037224 */ /* 0x000fe200078e0000 */
[----:B------:R-:W-:Y:S01]  /*88e0*/  IADD3 R225, P5, R208, 0x80, RZ ;  /* 0x00000080d0e17810 */ /* 0x000fe20007fbe0ff */
[----:B------:R-:W-:Y:S01]  /*88f0*/  IMAD.X R226, RZ, RZ, R215, P6 ;  /* 0x000000ffffe27224 */ /* 0x000fe200030e06d7 */
[----:B------:R-:W-:Y:S01]  /*8900*/  IADD3 R221, P0, R210, 0x80, RZ ;  /* 0x00000080d2dd7810 */ /* 0x000fe20007f1e0ff */
[----:B------:R-:W-:Y:S01]  /*8910*/  IMAD.X R222, RZ, RZ, R217, P4 ;  /* 0x000000ffffde7224 */ /* 0x000fe200020e06d9 */
[----:B------:R-:W-:Y:S01]  /*8920*/  IADD3.X R224, RZ, R215, RZ, P5, !PT ;  /* 0x000000d7ffe07210 */ /* 0x000fe20002ffe4ff */
[----:B------:R-:W-:Y:S01]  /*8930*/  UMOV UR18, UR13 ;  /* 0x0000000d00127c82 */ /* 0x000fe20008000000 */
[----:B------:R-:W-:Y:S01]  /*8940*/  IADD3.X R220, RZ, R217, RZ, P0, !PT ;  /* 0x000000d9ffdc7210 */ /* 0x000fe200007fe4ff */
[----:B------:R-:W-:-:S02]  /*8950*/  ULDC.64 UR6, c[0x0][0x208] ;  /* 0x0000820000067ab9 */ /* 0x000fc40000000a00 */
[----:B------:R-:W-:Y:S02]  /*8960*/  ULDC.64 UR4, c[0x0][0x1e0] ;  /* 0x0000780000047ab9 */ /* 0x000fe40000000a00 */
.L_x_180:
        /* <DEDUP_REMOVED lines=15> */
[----:B------:R-:W-:Y:S01]  /*8a60*/  @!UP3 ULEA UR19, UP0, UR6, UR19, 0x5 ;  /* 0x000000130613b291 */ /* 0x000fe2000f80283f */
[----:B------:R-:W1:Y:S03]  /*8a70*/  LDSM.16.M88.4 R8, [R205+0x6100] ;  /* 0x00610000cd08783b */ /* 0x000e660000000200 */
[----:B------:R-:W-:Y:S02]  /*8a80*/  @!P0 IADD3.X R0, R215, UR13, RZ, P6, !PT ;  /* 0x0000000dd7008c10 */ /* 0x000fe4000b7fe4ff */
[----:B------:R-:W-:Y:S02]  /*8a90*/  @!P0 LEA R22, P6, R5, c[0x0][0x1f8], 0x1 ;  /* 0x00007e0005168a11 */ /* 0x000fe400078c08ff */
[----:B------:R-:W-:Y:S01]  /*8aa0*/  @!P0 IADD3.X R2, R226, UR13, RZ, P5, !PT ;  /* 0x0000000de2028c10 */ /* 0x000fe2000affe4ff */
[----:B------:R-:W2:Y:S01]  /*8ab0*/  LDSM.16.M88.4 R16, [R205+0x6900] ;  /* 0x00690000cd10783b */ /* 0x000ea20000000200 */
[----:B------:R-:W-:Y:S02]  /*8ac0*/  @!P0 LEA R20, P5, R7, c[0x0][0x1f8], 0x1 ;  /* 0x00007e0007148a11 */ /* 0x000fe400078a08ff */
[----:B------:R-:W-:Y:S01]  /*8ad0*/  @!P0 IADD3.X R4, R224, UR13, RZ, P4, !PT ;  /* 0x0000000de0048c10 */ /* 0x000fe2000a7fe4ff */
[----:B------:R-:W-:Y:S01]  /*8ae0*/  @!UP3 ULEA.HI.X UR13, UR6, UR13, UR7, 0x5, UP0 ;  /* 0x0000000d060db291 */ /* 0x000fe200080f2c07 */
[----:B------:R-:W-:Y:S01]  /*8af0*/  @!P0 LEA R28, P4, R13, c[0x0][0x1f8], 0x1 ;  /* 0x00007e000d1c8a11 */ /* 0x000fe200078808ff */
[----:B------:R-:W-:Y:S01]  /*8b00*/  UISETP.GT.AND UP3, UPT, UR18, UR8, UPT ;  /* 0x000000081200728c */ /* 0x000fe2000bf64270 */
[----:B------:R-:W-:Y:S01]  /*8b10*/  @!P0 LEA.HI.X R23, R5, c[0x0][0x1fc], R0, 0x1, P6 ;  /* 0x00007f0005178a11 */ /* 0x000fe200030f0c00 */
[----:B------:R-:W3:Y:S01]  /*8b20*/  LDSM.16.M88.4 R24, [R205+0x7100] ;  /* 0x00710000cd18783b */ /* 0x000ee20000000200 */
[----:B------:R-:W-:Y:S02]  /*8b30*/  @!P0 LEA.HI.X R21, R7, c[0x0][0x1fc], R2, 0x1, P5 ;  /* 0x00007f0007158a11 */ /* 0x000fe400028f0c02 */
[----:B------:R-:W-:Y:S02]  /*8b40*/  @!P0 LEA.HI.X R29, R13, c[0x0][0x1fc], R4, 0x1, P4 ;  /* 0x00007f000d1d8a11 */ /* 0x000fe400020f0c04 */
[----:B------:R-:W-:Y:S02]  /*8b50*/  @!P0 IADD3 R5, P6, R208, UR19, RZ ;  /* 0x00000013d0058c10 */ /* 0x000fe4000ffde0ff */
[----:B------:R-:W-:Y:S01]  /*8b60*/  @!P0 IADD3 R7, P5, R227, UR19, RZ ;  /* 0x00000013e3078c10 */ /* 0x000fe2000ffbe0ff */
[----:B------:R-:W4:Y:S01]  /*8b70*/  LDSM.16.M88.4 R136, [R205+0x7900] ;  /* 0x00790000cd88783b */ /* 0x000f220000000200 */
[----:B------:R-:W-:Y:S02]  /*8b80*/  @!P0 IADD3 R13, P4, R225, UR19, RZ ;  /* 0x00000013e10d8c10 */ /* 0x000fe4000ff9e0ff */
[----:B------:R-:W-:Y:S02]  /*8b90*/  @!P0 IADD3.X R0, R215, UR13, RZ, P6, !PT ;  /* 0x0000000dd7008c10 */ /* 0x000fe4000b7fe4ff */
[----:B------:R-:W-:Y:S02]  /*8ba0*/  @!P0 LEA R170, P6, R5, c[0x0][0x1f8], 0x1 ;  /* 0x00007e0005aa8a11 */ /* 0x000fe400078c08ff */
[----:B------:R-:W-:Y:S01]  /*8bb0*/  @!P0 IADD3.X R2, R226, UR13, RZ, P5, !PT ;  /* 0x0000000de2028c10 */ /* 0x000fe2000affe4ff */
[----:B------:R-:W-:Y:S01]  /*8bc0*/  LDSM.16.M88.4 R140, [R202+0xc100] ;  /* 0x00c10000ca8c783b */ /* 0x000fe20000000200 */
[----:B------:R-:W-:Y:S02]  /*8bd0*/  @!P0 LEA R168, P5, R7, c[0x0][0x1f8], 0x1 ;  /* 0x00007e0007a88a11 */ /* 0x000fe400078a08ff */
[----:B------:R-:W-:Y:S01]  /*8be0*/  @!P0 IADD3.X R4, R224, UR13, RZ, P4, !PT ;  /* 0x0000000de0048c10 */ /* 0x000fe2000a7fe4ff */
[----:B------:R-:W-:Y:S01]  /*8bf0*/  UIADD3 UR13, UR18, -0x1, URZ ;  /* 0xffffffff120d7890 */ /* 0x000fe2000fffe03f */
[----:B------:R-:W-:Y:S02]  /*8c00*/  @!P0 LEA R132, P4, R13, c[0x0][0x1f8], 0x1 ;  /* 0x00007e000d848a11 */ /* 0x000fe400078808ff */
[----:B------:R-:W-:Y:S01]  /*8c10*/  @!P0 LEA.HI.X R171, R5, c[0x0][0x1fc], R0, 0x1, P6 ;  /* 0x00007f0005ab8a11 */ /* 0x000fe200030f0c00 */
[----:B------:R-:W5:Y:S01]  /*8c20*/  LDSM.16.M88.4 R144, [R204] ;  /* 0x00000000cc90783b */ /* 0x000f620000000200 */
[----:B------:R-:W-:Y:S01]  /*8c30*/  @!P0 LEA.HI.X R169, R7, c[0x0][0x1fc], R2, 0x1, P5 ;  /* 0x00007f0007a98a11 */ /* 0x000fe200028f0c02 */
[----:B------:R-:W-:Y:S01]  /*8c40*/  @UP3 UIMAD.WIDE.U32 UR22, UR13, UR4, URZ ;  /* 0x000000040d1632a5 */ /* 0x000fe2000f8e003f */
[----:B------:R-:W-:Y:S01]  /*8c50*/  @!P0 LEA.HI.X R133, R13, c[0x0][0x1fc], R4, 0x1, P4 ;  /* 0x00007f000d858a11 */ /* 0x000fe200020f0c04 */
[----:B------:R-:W-:Y:S01]  /*8c60*/  @UP3 USHF.R.S32.HI UR19, URZ, 0x1f, UR13 ;  /* 0x0000001f3f133899 */ /* 0x000fe2000801140d */
[C---:B-1----:R-:W-:Y:S01]  /*8c70*/  HMMA.16816.F32.BF16 R4, R32.reuse, R8, RZ ;  /* 0x000000082004723c */ /* 0x042fe200000418ff */
[----:B------:R-:W-:Y:S02]  /*8c80*/  @UP3 USHF.L.U32 UR20, UR22, 0x6, URZ ;  /* 0x0000000616143899 */ /* 0x000fe4000800063f */
[----:B------:R-:W1:Y:S01]  /*8c90*/  LDSM.16.M88.4 R148, [R195] ;  /* 0x00000000c394783b */ /* 0x000e620000000200 */
[----:B------:R-:W-:Y:S04]  /*8ca0*/  @UP3 UIMAD UR19, UR19, UR4, URZ ;  /* 0x00000004131332a4 */ /* 0x000fe8000f8e023f */
[C---:B------:R-:W-:Y:S01]  /*8cb0*/  HMMA.16816.F32.BF16 R8, R32.reuse, R10, RZ ;  /* 0x0000000a2008723c */ /* 0x040fe200000418ff */
[----:B------:R-:W-:Y:S02]  /*8cc0*/  @UP3 UIMAD UR19, UR13, UR5, UR19 ;  /* 0x000000050d1332a4 */ /* 0x000fe4000f8e0213 */
[----:B------:R-:W1:Y:S02]  /*8cd0*/  LDSM.16.M88.4 R152, [R194] ;  /* 0x00000000c298783b */ /* 0x000e640000000200 */
[----:B------:R-:W-:Y:S03]  /*8ce0*/  @UP3 UIADD3 UR19, UR23, UR19, URZ ;  /* 0x0000001317133290 */ /* 0x000fe6000fffe03f */
[C---:B--2---:R-:W-:Y:S01]  /*8cf0*/  HMMA.16816.F32.BF16 R12, R32.reuse, R16, RZ ;  /* 0x00000010200c723c */ /* 0x044fe200000418ff */
[----:B------:R-:W-:Y:S02]  /*8d00*/  @UP3 USHF.L.U64.HI UR19, UR22, 0x6, UR19 ;  /* 0x0000000616133899 */ /* 0x000fe40008010213 */
[----:B------:R-:W2:Y:S05]  /*8d10*/  LDSM.16.M88.4 R156, [R193] ;  /* 0x00000000c19c783b */ /* 0x000eaa0000000200 */
[C---:B------:R-:W-:Y:S03]  /*8d20*/  HMMA.16816.F32.BF16 R16, R32.reuse, R18, RZ ;  /* 0x000000122010723c */ /* 0x040fe600000418ff */
[----:B------:R-:W-:Y:S01]  /*8d30*/  @!PT LDS RZ, [RZ] ;  /* 0x00000000fffff984 */ /* 0x000fe20000000800 */
[----:B------:R-:W-:Y:S01]  /*8d40*/  @!PT LDS RZ, [RZ] ;  /* 0x00000000fffff984 */ /* 0x000fe20000000800 */
[----:B------:R-:W-:Y:S01]  /*8d50*/  @!PT LDS RZ, [RZ] ;  /* 0x00000000fffff984 */ /* 0x000fe20000000800 */
[----:B------:R3:W-:Y:S08]  /*8d60*/  @!P0 LDGSTS.E.BYPASS.LTC128B.128 [R207+0x100], [R22.64], !P3 ;  /* 0x0010000016cf8fae */ /* 0x0007f0000d901d50 */
[----:B------:R3:W-:Y:S08]  /*8d70*/  @!P0 LDGSTS.E.BYPASS.LTC128B.128 [R207+0x2100], [R20.64], !P2 ;  /* 0x0210000014cf8fae */ /* 0x0007f0000d101d50 */
[----:B------:R4:W-:Y:S08]  /*8d80*/  @!P0 LDGSTS.E.BYPASS.LTC128B.128 [R207+0x4100], [R28.64], !P1 ;  /* 0x041000001ccf8fae */ /* 0x0009f0000c901d50 */
[----:B------:R1:W-:Y:S08]  /*8d90*/  @!P0 LDGSTS.E.BYPASS.LTC128B.128 [R207+0x1100], [R170.64], !P3 ;  /* 0x01100000aacf8fae */ /* 0x0003f0000d901d50 */
[----:B------:R1:W-:Y:S01]  /*8da0*/  @!P0 LDGSTS.E.BYPASS.LTC128B.128 [R207+0x3100], [R168.64], !P2 ;  /* 0x03100000a8cf8fae */ /* 0x0003e2000d101d50 */
[C---:B---3--:R-:W-:Y:S07]  /*8db0*/  HMMA.16816.F32.BF16 R20, R32.reuse, R24, RZ ;  /* 0x000000182014723c */ /* 0x048fee00000418ff */
[----:B------:R3:W-:Y:S01]  /*8dc0*/  @!P0 LDGSTS.E.BYPASS.LTC128B.128 [R207+0x5100], [R132.64], !P1 ;  /* 0x0510000084cf8fae */ /* 0x0007e2000c901d50 */
[----:B------:R-:W-:Y:S01]  /*8dd0*/  PLOP3.LUT P0, PT, PT, PT, UP3, 0x80, 0x0 ;  /* 0x000000000000781c */ /* 0x000fe20003f0f038 */
[C---:B------:R-:W-:Y:S06]  /*8de0*/  HMMA.16816.F32.BF16 R24, R32.reuse, R26, RZ ;  /* 0x0000001a2018723c */ /* 0x040fec00000418ff */
[----:B------:R-:W-:Y:S02]  /*8df0*/  LDSM.16.M88.4 R160, [R201+0xc100] ;  /* 0x00c10000c9a0783b */ /* 0x000fe40000000200 */
[C---:B----4-:R-:W-:Y:S06]  /*8e00*/  HMMA.16816.F32.BF16 R28, R32.reuse, R136, RZ ;  /* 0x00000088201c723c */ /* 0x050fec00000418ff */
[----:B------:R-:W0:Y:S02]  /*8e10*/  LDGDEPBAR ;  /* 0x00000000000079af */ /* 0x000e240000000000 */
[----:B------:R-:W-:Y:S06]  /*8e20*/  HMMA.16816.F32.BF16 R32, R32, R138, RZ ;  /* 0x0000008a2020723c */ /* 0x000fec00000418ff */
[----:B------:R-:W4:Y:S02]  /*8e30*/  LDSM.16.M88.4 R164, [R200+0x6100] ;  /* 0x00610000c8a4783b */ /* 0x000f240000000200 */
[C---:B-----5:R-:W-:Y:S06]  /*8e40*/  HMMA.16816.F32.BF16 R4, R140.reuse, R144, R4 ;  /* 0x000000908c04723c */ /* 0x060fec0000041804 */
[----:B------:R-:W5:Y:S02]  /*8e50*/  LDSM.16.M88.4 R136, [R200+0x6900] ;  /* 0x00690000c888783b */ /* 0x000f640000000200 */
[C---:B------:R-:W-:Y:S06]  /*8e60*/  HMMA.16816.F32.BF16 R8, R140.reuse, R146, R8 ;  /* 0x000000928c08723c */ /* 0x040fec0000041808 */
[----:B-1----:R-:W1:Y:S02]  /*8e70*/  LDSM.16.M88.4 R168, [R200+0x7100] ;  /* 0x00710000c8a8783b */ /* 0x002e640000000200 */
[C---:B------:R-:W-:Y:S06]  /*8e80*/  HMMA.16816.F32.BF16 R12, R140.reuse, R148, R12 ;  /* 0x000000948c0c723c */ /* 0x040fec000004180c */
[----:B------:R-:W1:Y:S02]  /*8e90*/  LDSM.16.M88.4 R172, [R200+0x7900] ;  /* 0x00790000c8ac783b */ /* 0x000e640000000200 */
[C---:B------:R-:W-:Y:S06]  /*8ea0*/  HMMA.16816.F32.BF16 R16, R140.reuse, R150, R16 ;  /* 0x000000968c10723c */ /* 0x040fec0000041810 */
[----:B------:R-:W-:Y:S02]  /*8eb0*/  LDSM.16.M88.4 R176, [R199+0xc100] ;  /* 0x00c10000c7b0783b */ /* 0x000fe40000000200 */
[C---:B------:R-:W-:Y:S06]  /*8ec0*/  HMMA.16816.F32.BF16 R20, R140.reuse, R152, R20 ;  /* 0x000000988c14723c */ /* 0x040fec0000041814 */
[----:B------:R-:W1:Y:S02]  /*8ed0*/  LDSM.16.M88.4 R180, [R192] ;  /* 0x00000000c0b4783b */ /* 0x000e640000000200 */
[C---:B------:R-:W-:Y:S06]  /*8ee0*/  HMMA.16816.F32.BF16 R24, R140.reuse, R154, R24 ;  /* 0x0000009a8c18723c */ /* 0x040fec0000041818 */
[----:B------:R-:W-:Y:S02]  /*8ef0*/  LDSM.16.M88.4 R144, [R192+0x1000] ;  /* 0x00100000c090783b */ /* 0x000fe40000000200 */
[C---:B--2---:R-:W-:Y:S06]  /*8f00*/  HMMA.16816.F32.BF16 R28, R140.reuse, R156, R28 ;  /* 0x0000009c8c1c723c */ /* 0x044fec000004181c */
[----:B------:R-:W-:Y:S02]  /*8f10*/  LDSM.16.M88.4 R148, [R192+0x1800] ;  /* 0x00180000c094783b */ /* 0x000fe40000000200 */
[----:B------:R-:W-:Y:S06]  /*8f20*/  HMMA.16816.F32.BF16 R32, R140, R158, R32 ;  /* 0x0000009e8c20723c */ /* 0x000fec0000041820 */
[----:B------:R-:W2:Y:S02]  /*8f30*/  LDSM.16.M88.4 R140, [R192+0x800] ;  /* 0x00080000c08c783b */ /* 0x000ea40000000200 */
[C---:B----4-:R-:W-:Y:S06]  /*8f40*/  HMMA.16816.F32.BF16 R4, R160.reuse, R164, R4 ;  /* 0x000000a4a004723c */ /* 0x050fec0000041804 */
[----:B------:R-:W-:Y:S02]  /*8f50*/  LDSM.16.M88.4 R152, [R206+0x10100] ;  /* 0x01010000ce98783b */ /* 0x000fe40000000200 */
[C---:B------:R-:W-:Y:S06]  /*8f60*/  HMMA.16816.F32.BF16 R8, R160.reuse, R166, R8 ;  /* 0x000000a6a008723c */ /* 0x040fec0000041808 */
[----:B------:R-:W4:Y:S02]  /*8f70*/  LDSM.16.M88.4 R156, [R205+0x8100] ;  /* 0x00810000cd9c783b */ /* 0x000f240000000200 */
[C---:B-----5:R-:W-:Y:S06]  /*8f80*/  HMMA.16816.F32.BF16 R12, R160.reuse, R136, R12 ;  /* 0x00000088a00c723c */ /* 0x060fec000004180c */
[----:B------:R-:W-:Y:S02]  /*8f90*/  LDSM.16.M88.4 R164, [R205+0x9900] ;  /* 0x00990000cda4783b */ /* 0x000fe40000000200 */
[C---:B------:R-:W-:Y:S06]  /*8fa0*/  HMMA.16816.F32.BF16 R16, R160.reuse, R138, R16 ;  /* 0x0000008aa010723c */ /* 0x040fec0000041810 */
[----:B------:R-:W5:Y:S02]  /*8fb0*/  LDSM.16.M88.4 R136, [R205+0x8900] ;  /* 0x00890000cd88783b */ /* 0x000f640000000200 */
[C---:B-1----:R-:W-:Y:S08]  /*8fc0*/  HMMA.16816.F32.BF16 R20, R160.reuse, R168, R20 ;  /* 0x000000a8a014723c */ /* 0x042ff00000041814 */
[C---:B------:R-:W-:Y:S01]  /*8fd0*/  HMMA.16816.F32.BF16 R24, R160.reuse, R170, R24 ;  /* 0x000000aaa018723c */ /* 0x040fe20000041818 */
[----:B------:R-:W-:Y:S07]  /*8fe0*/  LDSM.16.M88.4 R168, [R202+0x10100] ;  /* 0x01010000caa8783b */ /* 0x000fee0000000200 */
[C---:B------:R-:W-:Y:S08]  /*8ff0*/  HMMA.16816.F32.BF16 R28, R160.reuse, R172, R28 ;  /* 0x000000aca01c723c */ /* 0x040ff0000004181c */
[----:B------:R-:W-:Y:S01]  /*9000*/  HMMA.16816.F32.BF16 R32, R160, R174, R32 ;  /* 0x000000aea020723c */ /* 0x000fe20000041820 */
[----:B------:R-:W1:Y:S07]  /*9010*/  LDSM.16.M88.4 R160, [R205+0x9100] ;  /* 0x00910000cda0783b */ /* 0x000e6e0000000200 */
[C---:B------:R-:W-:Y:S01]  /*9020*/  HMMA.16816.F32.BF16 R4, R176.reuse, R180, R4 ;  /* 0x000000b4b004723c */ /* 0x040fe20000041804 */
[----:B------:R-:W1:Y:S07]  /*9030*/  LDSM.16.M88.4 R172, [R191] ;  /* 0x00000000bfac783b */ /* 0x000e6e0000000200 */
[C---:B------:R-:W-:Y:S01]  /*9040*/  HMMA.16816.F32.BF16 R8, R176.reuse, R182, R8 ;  /* 0x000000b6b008723c */ /* 0x040fe20000041808 */
[----:B------:R-:W-:Y:S07]  /*9050*/  LDSM.16.M88.4 R180, [R200+0x8100] ;  /* 0x00810000c8b4783b */ /* 0x000fee0000000200 */
[C---:B--2---:R-:W-:Y:S08]  /*9060*/  HMMA.16816.F32.BF16 R12, R176.reuse, R140, R12 ;  /* 0x0000008cb00c723c */ /* 0x044ff0000004180c */
[C---:B------:R-:W-:Y:S01]  /*9070*/  HMMA.16816.F32.BF16 R16, R176.reuse, R142, R16 ;  /* 0x0000008eb010723c */ /* 0x040fe20000041810 */
[----:B------:R-:W2:Y:S07]  /*9080*/  LDSM.16.M88.4 R140, [R190] ;  /* 0x00000000be8c783b */ /* 0x000eae0000000200 */
[C---:B------:R-:W-:Y:S08]  /*9090*/  HMMA.16816.F32.BF16 R20, R176.reuse, R144, R20 ;  /* 0x00000090b014723c */ /* 0x040ff00000041814 */
[C---:B------:R-:W-:Y:S01]  /*90a0*/  HMMA.16816.F32.BF16 R24, R176.reuse, R146, R24 ;  /* 0x00000092b018723c */ /* 0x040fe20000041818 */
[----:B------:R-:W1:Y:S07]  /*90b0*/  LDSM.16.M88.4 R144, [R189] ;  /* 0x00000000bd90783b */ /* 0x000e6e0000000200 */
[C---:B------:R-:W-:Y:S08]  /*90c0*/  HMMA.16816.F32.BF16 R28, R176.reuse, R148, R28 ;  /* 0x00000094b01c723c */ /* 0x040ff0000004181c */
[----:B------:R-:W-:Y:S01]  /*90d0*/  HMMA.16816.F32.BF16 R32, R176, R150, R32 ;  /* 0x00000096b020723c */ /* 0x000fe20000041820 */
[----:B------:R-:W2:Y:S07]  /*90e0*/  LDSM.16.M88.4 R148, [R188] ;  /* 0x00000000bc94783b */ /* 0x000eae0000000200 */
[C---:B----4-:R-:W-:Y:S01]  /*90f0*/  HMMA.16816.F32.BF16 R4, R152.reuse, R156, R4 ;  /* 0x0000009c9804723c */ /* 0x050fe20000041804 */
[----:B------:R-:W4:Y:S07]  /*9100*/  LDSM.16.M88.4 R176, [R201+0x10100] ;  /* 0x01010000c9b0783b */ /* 0x000f2e0000000200 */
[C---:B------:R-:W-:Y:S01]  /*9110*/  HMMA.16816.F32.BF16 R8, R152.reuse, R158, R8 ;  /* 0x0000009e9808723c */ /* 0x040fe20000041808 */
[----:B------:R-:W-:Y:S07]  /*9120*/  LDSM.16.M88.4 R156, [R200+0x9900] ;  /* 0x00990000c89c783b */ /* 0x000fee0000000200 */
[C---:B-----5:R-:W-:Y:S08]  /*9130*/  HMMA.16816.F32.BF16 R12, R152.reuse, R136, R12 ;  /* 0x00000088980c723c */ /* 0x060ff0000004180c */
[C---:B------:R-:W-:Y:S01]  /*9140*/  HMMA.16816.F32.BF16 R16, R152.reuse, R138, R16 ;  /* 0x0000008a9810723c */ /* 0x040fe20000041810 */
[----:B------:R-:W5:Y:S07]  /*9150*/  LDSM.16.M88.4 R136, [R200+0x8900] ;  /* 0x00890000c888783b */ /* 0x000f6e0000000200 */
[C---:B-1----:R-:W-:Y:S08]  /*9160*/  HMMA.16816.F32.BF16 R20, R152.reuse, R160, R20 ;  /* 0x000000a09814723c */ /* 0x042ff00000041814 */
[C---:B------:R-:W-:Y:S01]  /*9170*/  HMMA.16816.F32.BF16 R24, R152.reuse, R162, R24 ;  /* 0x000000a29818723c */ /* 0x040fe20000041818 */
[----:B------:R-:W-:Y:S07]  /*9180*/  LDSM.16.M88.4 R160, [R199+0x10100] ;  /* 0x01010000c7a0783b */ /* 0x000fee0000000200 */
[C---:B------:R-:W-:Y:S08]  /*9190*/  HMMA.16816.F32.BF16 R28, R152.reuse, R164, R28 ;  /* 0x000000a4981c723c */ /* 0x040ff0000004181c */
[----:B------:R-:W-:Y:S01]  /*91a0*/  HMMA.16816.F32.BF16 R32, R152, R166, R32 ;  /* 0x000000a69820723c */ /* 0x000fe20000041820 */
[----:B------:R-:W1:Y:S07]  /*91b0*/  LDSM.16.M88.4 R152, [R200+0x9100] ;  /* 0x00910000c898783b */ /* 0x000e6e0000000200 */
[C---:B------:R-:W-:Y:S01]  /*91c0*/  HMMA.16816.F32.BF16 R4, R168.reuse, R172, R4 ;  /* 0x000000aca804723c */ /* 0x040fe20000041804 */
[----:B------:R-:W1:Y:S07]  /*91d0*/  LDSM.16.M88.4 R164, [R192+0x2000] ;  /* 0x00200000c0a4783b */ /* 0x000e6e0000000200 */
[C---:B------:R-:W-:Y:S01]  /*91e0*/  HMMA.16816.F32.BF16 R8, R168.reuse, R174, R8 ;  /* 0x000000aea808723c */ /* 0x040fe20000041808 */
[----:B------:R-:W-:Y:S07]  /*91f0*/  LDSM.16.M88.4 R172, [R205+0xa100] ;  /* 0x00a10000cdac783b */ /* 0x000fee0000000200 */
[C---:B--2---:R-:W-:Y:S08]  /*9200*/  HMMA.16816.F32.BF16 R12, R168.reuse, R140, R12 ;  /* 0x0000008ca80c723c */ /* 0x044ff0000004180c */
[C---:B------:R-:W-:Y:S01]  /*9210*/  HMMA.16816.F32.BF16 R16, R168.reuse, R142, R16 ;  /* 0x0000008ea810723c */ /* 0x040fe20000041810 */
[----:B------:R-:W2:Y:S07]  /*9220*/  LDSM.16.M88.4 R140, [R192+0x2800] ;  /* 0x00280000c08c783b */ /* 0x000eae0000000200 */
[C---:B------:R-:W-:Y:S08]  /*9230*/  HMMA.16816.F32.BF16 R20, R168.reuse, R144, R20 ;  /* 0x00000090a814723c */ /* 0x040ff00000041814 */
[C---:B------:R-:W-:Y:S01]  /*9240*/  HMMA.16816.F32.BF16 R24, R168.reuse, R146, R24 ;  /* 0x00000092a818723c */ /* 0x040fe20000041818 */
[----:B------:R-:W1:Y:S07]  /*9250*/  LDSM.16.M88.4 R144, [R192+0x3000] ;  /* 0x00300000c090783b */ /* 0x000e6e0000000200 */
[C---:B------:R-:W-:Y:S08]  /*9260*/  HMMA.16816.F32.BF16 R28, R168.reuse, R148, R28 ;  /* 0x00000094a81c723c */ /* 0x040ff0000004181c */
[----:B------:R-:W-:Y:S01]  /*9270*/  HMMA.16816.F32.BF16 R32, R168, R150, R32 ;  /* 0x00000096a820723c */ /* 0x000fe20000041820 */
[----:B------:R-:W2:Y:S07]  /*9280*/  LDSM.16.M88.4 R148, [R192+0x3800] ;  /* 0x00380000c094783b */ /* 0x000eae0000000200 */
[C---:B----4-:R-:W-:Y:S01]  /*9290*/  HMMA.16816.F32.BF16 R4, R176.reuse, R180, R4 ;  /* 0x000000b4b004723c */ /* 0x050fe20000041804 */
[----:B------:R-:W4:Y:S07]  /*92a0*/  LDSM.16.M88.4 R168, [R206+0x14100] ;  /* 0x01410000cea8783b */ /* 0x000f2e0000000200 */
[C---:B------:R-:W-:Y:S01]  /*92b0*/  HMMA.16816.F32.BF16 R8, R176.reuse, R182, R8 ;  /* 0x000000b6b008723c */ /* 0x040fe20000041808 */
[----:B------:R-:W-:Y:S07]  /*92c0*/  LDSM.16.M88.4 R180, [R187] ;  /* 0x00000000bbb4783b */ /* 0x000fee0000000200 */
[C---:B-----5:R-:W-:Y:S08]  /*92d0*/  HMMA.16816.F32.BF16 R12, R176.reuse, R136, R12 ;  /* 0x00000088b00c723c */ /* 0x060ff0000004180c */
[C---:B------:R-:W-:Y:S01]  /*92e0*/  HMMA.16816.F32.BF16 R16, R176.reuse, R138, R16 ;  /* 0x0000008ab010723c */ /* 0x040fe20000041810 */
[----:B------:R-:W5:Y:S07]  /*92f0*/  LDSM.16.M88.4 R136, [R205+0xa900] ;  /* 0x00a90000cd88783b */ /* 0x000f6e0000000200 */
[C---:B-1----:R-:W-:Y:S08]  /*9300*/  HMMA.16816.F32.BF16 R20, R176.reuse, R152, R20 ;  /* 0x00000098b014723c */ /* 0x042ff00000041814 */
[C---:B------:R-:W-:Y:S01]  /*9310*/  HMMA.16816.F32.BF16 R24, R176.reuse, R154, R24 ;  /* 0x0000009ab018723c */ /* 0x040fe20000041818 */
[----:B------:R-:W1:Y:S07]  /*9320*/  LDSM.16.M88.4 R152, [R205+0xb100] ;  /* 0x00b10000cd98783b */ /* 0x000e6e0000000200 */
        /* <DEDUP_REMOVED lines=31> */
[C---:B------:R-:W-:Y:S08]  /*9520*/  HMMA.16816.F32.BF16 R8, R176.reuse, R182, R8 ;  /* 0x000000b6b008723c */ /* 0x040ff00000041808 */
[C---:B--2---:R-:W-:Y:S08]  /*9530*/  HMMA.16816.F32.BF16 R12, R176.reuse, R140, R12 ;  /* 0x0000008cb00c723c */ /* 0x044ff0000004180c */
[C---:B------:R-:W-:Y:S08]  /*9540*/  HMMA.16816.F32.BF16 R16, R176.reuse, R142, R16 ;  /* 0x0000008eb010723c */ /* 0x040ff00000041810 */
[C---:B------:R-:W-:Y:S08]  /*9550*/  HMMA.16816.F32.BF16 R20, R176.reuse, R144, R20 ;  /* 0x00000090b014723c */ /* 0x040ff00000041814 */
[C---:B------:R-:W-:Y:S08]  /*9560*/  HMMA.16816.F32.BF16 R24, R176.reuse, R146, R24 ;  /* 0x00000092b018723c */ /* 0x040ff00000041818 */
[C---:B------:R-:W-:Y:S08]  /*9570*/  HMMA.16816.F32.BF16 R28, R176.reuse, R148, R28 ;  /* 0x00000094b01c723c */ /* 0x040ff0000004181c */
[----:B------:R-:W-:Y:S08]  /*9580*/  HMMA.16816.F32.BF16 R32, R176, R150, R32 ;  /* 0x00000096b020723c */ /* 0x000ff00000041820 */
[C---:B----4-:R-:W-:Y:S08]  /*9590*/  HMMA.16816.F32.BF16 R4, R160.reuse, R164, R4 ;  /* 0x000000a4a004723c */ /* 0x050ff00000041804 */
[C---:B------:R-:W-:Y:S08]  /*95a0*/  HMMA.16816.F32.BF16 R8, R160.reuse, R166, R8 ;  /* 0x000000a6a008723c */ /* 0x040ff00000041808 */
[C---:B-----5:R-:W-:Y:S08]  /*95b0*/  HMMA.16816.F32.BF16 R12, R160.reuse, R136, R12 ;  /* 0x00000088a00c723c */ /* 0x060ff0000004180c */
[C---:B------:R-:W-:Y:S01]  /*95c0*/  HMMA.16816.F32.BF16 R16, R160.reuse, R138, R16 ;  /* 0x0000008aa010723c */ /* 0x040fe20000041810 */
[----:B------:R-:W2:Y:S07]  /*95d0*/  LDSM.16.M88.4 R136, [R192+0x4800] ;  /* 0x00480000c088783b */ /* 0x000eae0000000200 */
[C---:B-1----:R-:W-:Y:S08]  /*95e0*/  HMMA.16816.F32.BF16 R20, R160.reuse, R152, R20 ;  /* 0x00000098a014723c */ /* 0x042ff00000041814 */
[C---:B------:R-:W-:Y:S08]  /*95f0*/  HMMA.16816.F32.BF16 R24, R160.reuse, R154, R24 ;  /* 0x0000009aa018723c */ /* 0x040ff00000041818 */
[C---:B------:R-:W-:Y:S08]  /*9600*/  HMMA.16816.F32.BF16 R28, R160.reuse, R156, R28 ;  /* 0x0000009ca01c723c */ /* 0x040ff0000004181c */
[----:B------:R-:W-:Y:S08]  /*9610*/  HMMA.16816.F32.BF16 R32, R160, R158, R32 ;  /* 0x0000009ea020723c */ /* 0x000ff00000041820 */
[C---:B------:R-:W-:Y:S08]  /*9620*/  HMMA.16816.F32.BF16 R4, R168.reuse, R172, R4 ;  /* 0x000000aca804723c */ /* 0x040ff00000041804 */
[C---:B------:R-:W-:Y:S08]  /*9630*/  HMMA.16816.F32.BF16 R8, R168.reuse, R174, R8 ;  /* 0x000000aea808723c */ /* 0x040ff00000041808 */
[C---:B--2---:R-:W-:Y:S08]  /*9640*/  HMMA.16816.F32.BF16 R12, R168.reuse, R136, R12 ;  /* 0x00000088a80c723c */ /* 0x044ff0000004180c */
[C---:B------:R-:W-:Y:S04]  /*9650*/  HMMA.16816.F32.BF16 R16, R168.reuse, R138, R16 ;  /* 0x0000008aa810723c */ /* 0x040fe80000041810 */
[----:B------:R-:W-:Y:S02]  /*9660*/  FMUL.FTZ R230, R4, c[0x0][0x320] ;  /* 0x0000c80004e67a20 */ /* 0x000fe40000410000 */
[----:B------:R-:W-:Y:S02]  /*9670*/  FMUL.FTZ R172, R5, c[0x0][0x320] ;  /* 0x0000c80005ac7a20 */ /* 0x000fe40000410000 */
[----:B------:R-:W-:Y:S02]  /*9680*/  FMUL.FTZ R9, R9, c[0x0][0x320] ;  /* 0x0000c80009097a20 */ /* 0x000fe40000410000 */
[----:B------:R-:W1:Y:S02]  /*9690*/  MUFU.TANH R230, R230 ;  /* 0x000000e600e67308 */ /* 0x000e640000002400 */
[----:B------:R-:W-:Y:S02]  /*96a0*/  FMUL.FTZ R10, R10, c[0x0][0x320] ;  /* 0x0000c8000a0a7a20 */ /* 0x000fe40000410000 */
[----:B------:R-:W-:Y:S02]  /*96b0*/  FMUL.FTZ R11, R11, c[0x0][0x320] ;  /* 0x0000c8000b0b7a20 */ /* 0x000fe40000410000 */
[----:B------:R-:W-:Y:S02]  /*96c0*/  FMUL.FTZ R174, R6, c[0x0][0x320] ;  /* 0x0000c80006ae7a20 */ /* 0x000fe40000410000 */
[----:B------:R-:W-:Y:S02]  /*96d0*/  FMUL.FTZ R228, R7, c[0x0][0x320] ;  /* 0x0000c80007e47a20 */ /* 0x000fe40000410000 */
[----:B------:R-:W-:Y:S01]  /*96e0*/  MUFU.TANH R238, R9 ;  /* 0x0000000900ee7308 */ /* 0x000fe20000002400 */
[----:B------:R-:W2:Y:S01]  /*96f0*/  LDSM.16.M88.4 R4, [R192+0x5000] ;  /* 0x00500000c004783b */ /* 0x000ea20000000200 */
[----:B------:R-:W-:Y:S02]  /*9700*/  FMUL.FTZ R234, R8, c[0x0][0x320] ;  /* 0x0000c80008ea7a20 */ /* 0x000fe40000410000 */
[----:B------:R-:W-:Y:S02]  /*9710*/  FMUL.FTZ R182, R12, c[0x0][0x320] ;  /* 0x0000c8000cb67a20 */ /* 0x000fe40000410000 */
[----:B------:R-:W-:Y:S02]  /*9720*/  FMUL.FTZ R13, R13, c[0x0][0x320] ;  /* 0x0000c8000d0d7a20 */ /* 0x000fe40000410000 */
[----:B------:R-:W-:Y:S02]  /*9730*/  FMUL.FTZ R14, R14, c[0x0][0x320] ;  /* 0x0000c8000e0e7a20 */ /* 0x000fe40000410000 */
[----:B------:R-:W-:Y:S01]  /*9740*/  MUFU.TANH R236, R10 ;  /* 0x0000000a00ec7308 */ /* 0x000fe20000002400 */
[----:B------:R-:W-:Y:S02]  /*9750*/  FMUL.FTZ R15, R15, c[0x0][0x320] ;  /* 0x0000c8000f0f7a20 */ /* 0x000fe40000410000 */
[----:B------:R-:W-:Y:S02]  /*9760*/  FMUL.FTZ R16, R16, c[0x0][0x320] ;  /* 0x0000c80010107a20 */ /* 0x000fe40000410000 */
[----:B------:R-:W-:Y:S02]  /*9770*/  FMUL.FTZ R17, R17, c[0x0][0x320] ;  /* 0x0000c80011117a20 */ /* 0x000fe40000410000 */
[----:B------:R-:W-:Y:S02]  /*9780*/  FMUL.FTZ R18, R18, c[0x0][0x320] ;  /* 0x0000c80012127a20 */ /* 0x000fe40000410000 */
[----:B------:R-:W-:Y:S01]  /*9790*/  FMUL.FTZ R19, R19, c[0x0][0x320] ;  /* 0x0000c80013137a20 */ /* 0x000fe20000410000 */
[----:B------:R4:W-:Y:S10]  /*97a0*/  MUFU.TANH R232, R11 ;  /* 0x0000000b00e87308 */ /* 0x0009f40000002400 */
[----:B------:R-:W-:Y:S10]  /*97b0*/  MUFU.TANH R176, R13 ;  /* 0x0000000d00b07308 */ /* 0x000ff40000002400 */
[----:B------:R-:W-:Y:S01]  /*97c0*/  MUFU.TANH R142, R14 ;  /* 0x0000000e008e7308 */ /* 0x000fe20000002400 */
[C---:B--2---:R-:W-:Y:S01]  /*97d0*/  HMMA.16816.F32.BF16 R20, R168.reuse, R4, R20 ;  /* 0x00000004a814723c */ /* 0x044fe20000041814 */
[----:B----4-:R-:W2:Y:S01]  /*97e0*/  LDSM.16.M88.4 R8, [R192+0x5800] ;  /* 0x00580000c008783b */ /* 0x010ea20000000200 */
[----:B------:R-:W-:Y:S06]  /*97f0*/  DEPBAR.LE SB0, 0x0 ;  /* 0x000080000000791a */ /* 0x000fec0000000000 */
[C---:B------:R-:W-:Y:S01]  /*9800*/  HMMA.16816.F32.BF16 R24, R168.reuse, R6, R24 ;  /* 0x00000006a818723c */ /* 0x040fe20000041818 */
[----:B------:R-:W4:Y:S01]  /*9810*/  MUFU.TANH R172, R172 ;  /* 0x000000ac00ac7308 */ /* 0x000f220000002400 */
[----:B------:R-:W-:Y:S03]  /*9820*/  BAR.SYNC.DEFER_BLOCKING 0x0 ;  /* 0x0000000000007b1d */ /* 0x000fe60000010000 */
[----:B-1----:R-:W-:Y:S11]  /*9830*/  FMNMX.FTZ R5, R230, R3, !PT ;  /* 0x00000003e6057209 */ /* 0x002ff60007810000 */
[----:B------:R-:W-:Y:S02]  /*9840*/  FMUL.FTZ R20, R20, c[0x0][0x320] ;  /* 0x0000c80014147a20 */ /* 0x000fe40000410000 */
[----:B------:R-:W-:Y:S02]  /*9850*/  FMUL.FTZ R21, R21, c[0x0][0x320] ;  /* 0x0000c80015157a20 */ /* 0x000fe40000410000 */
[----:B------:R-:W-:Y:S02]  /*9860*/  FMUL.FTZ R22, R22, c[0x0][0x320] ;  /* 0x0000c80016167a20 */ /* 0x000fe40000410000 */
[----:B------:R-:W-:Y:S02]  /*9870*/  FMUL.FTZ R23, R23, c[0x0][0x320] ;  /* 0x0000c80017177a20 */ /* 0x000fe40000410000 */
[----:B------:R-:W-:Y:S01]  /*9880*/  FMUL.FTZ R24, R24, c[0x0][0x320] ;  /* 0x0000c80018187a20 */ /* 0x000fe20000410000 */
[----:B----4-:R-:W-:Y:S01]  /*9890*/  FMNMX.FTZ R5, R172, R5, !PT ;  /* 0x00000005ac057209 */ /* 0x010fe20007810000 */
[----:B------:R-:W-:Y:S01]  /*98a0*/  FMUL.FTZ R25, R25, c[0x0][0x320] ;  /* 0x0000c80019197a20 */ /* 0x000fe20000410000 */
[----:B------:R-:W1:Y:S01]  /*98b0*/  MUFU.TANH R174, R174 ;  /* 0x000000ae00ae7308 */ /* 0x000e620000002400 */
[----:B------:R-:W-:Y:S02]  /*98c0*/  FMUL.FTZ R26, R26, c[0x0][0x320] ;  /* 0x0000c8001a1a7a20 */ /* 0x000fe40000410000 */
[----:B------:R-:W-:Y:S01]  /*98d0*/  FMUL.FTZ R27, R27, c[0x0][0x320] ;  /* 0x0000c8001b1b7a20 */ /* 0x000fe20000410000 */
[C---:B--2---:R-:W-:Y:S06]  /*98e0*/  HMMA.16816.F32.BF16 R28, R168.reuse, R8, R28 ;  /* 0x00000008a81c723c */ /* 0x044fec000004181c */
[----:B------:R-:W2:Y:S02]  /*98f0*/  MUFU.TANH R228, R228 ;  /* 0x000000e400e47308 */ /* 0x000ea40000002400 */
[----:B------:R-:W-:Y:S08]  /*9900*/  HMMA.16816.F32.BF16 R32, R168, R10, R32 ;  /* 0x0000000aa820723c */ /* 0x000ff00000041820 */
[----:B------:R-:W4:Y:S01]  /*9910*/  MUFU.TANH R234, R234 ;  /* 0x000000ea00ea7308 */ /* 0x000f220000002400 */
[----:B-1----:R-:W-:Y:S09]  /*9920*/  FMNMX.FTZ R9, R174, R135, !PT ;  /* 0x00000087ae097209 */ /* 0x002ff20007810000 */
[----:B------:R-:W1:Y:S01]  /*9930*/  MUFU.TANH R182, R182 ;  /* 0x000000b600b67308 */ /* 0x000e620000002400 */
[----:B------:R-:W-:Y:S01]  /*9940*/  FMUL.FTZ R28, R28, c[0x0][0x320] ;  /* 0x0000c8001c1c7a20 */ /* 0x000fe20000410000 */
[----:B--2---:R-:W-:Y:S01]  /*9950*/  FMNMX.FTZ R9, R228, R9, !PT ;  /* 0x00000009e4097209 */ /* 0x004fe20007810000 */
[----:B------:R-:W-:Y:S02]  /*9960*/  FMUL.FTZ R30, R30, c[0x0][0x320] ;  /* 0x0000c8001e1e7a20 */ /* 0x000fe40000410000 */
[----:B------:R-:W-:Y:S01]  /*9970*/  FMUL.FTZ R29, R29, c[0x0][0x320] ;  /* 0x0000c8001d1d7a20 */ /* 0x000fe20000410000 */
[----:B------:R-:W-:Y:S01]  /*9980*/  FMNMX.FTZ R9, R236, R9, !PT ;  /* 0x00000009ec097209 */ /* 0x000fe20007810000 */
[----:B------:R-:W-:Y:S03]  /*9990*/  FMUL.FTZ R31, R31, c[0x0][0x320] ;  /* 0x0000c8001f1f7a20 */ /* 0x000fe60000410000 */
[----:B------:R-:W2:Y:S01]  /*99a0*/  MUFU.TANH R140, R15 ;  /* 0x0000000f008c7308 */ /* 0x000ea20000002400 */
[----:B------:R-:W-:Y:S01]  /*99b0*/  FMUL.FTZ R32, R32, c[0x0][0x320] ;  /* 0x0000c80020207a20 */ /* 0x000fe20000410000 */
[----:B------:R-:W-:Y:S01]  /*99c0*/  FMNMX.FTZ R9, R232, R9, !PT ;  /* 0x00000009e8097209 */ /* 0x000fe20007810000 */
[----:B------:R-:W-:Y:S01]  /*99d0*/  FMUL.FTZ R33, R33, c[0x0][0x320] ;  /* 0x0000c80021217a20 */ /* 0x000fe20000410000 */
[----:B----4-:R-:W-:Y:S01]  /*99e0*/  FMNMX.FTZ R5, R234, R5, !PT ;  /* 0x00000005ea057209 */ /* 0x010fe20007810000 */
[----:B------:R-:W-:Y:S01]  /*99f0*/  FMUL.FTZ R34, R34, c[0x0][0x320] ;  /* 0x0000c80022227a20 */ /* 0x000fe20000410000 */
[----:B------:R-:W-:Y:S01]  /*9a00*/  FMNMX.FTZ R9, R142, R9, !PT ;  /* 0x000000098e097209 */ /* 0x000fe20007810000 */
[----:B------:R-:W-:Y:S01]  /*9a10*/  FMUL.FTZ R35, R35, c[0x0][0x320] ;  /* 0x0000c80023237a20 */ /* 0x000fe20000410000 */
[----:B------:R-:W-:Y:S02]  /*9a20*/  FMNMX.FTZ R5, R238, R5, !PT ;  /* 0x00000005ee057209 */ /* 0x000fe40007810000 */
[----:B------:R-:W4:Y:S02]  /*9a30*/  MUFU.TANH R180, R16 ;  /* 0x0000001000b47308 */ /* 0x000f240000002400 */
[----:B-1----:R-:W-:Y:S04]  /*9a40*/  FMNMX.FTZ R5, R182, R5, !PT ;  /* 0x00000005b6057209 */ /* 0x002fe80007810000 */
[----:B------:R-:W-:Y:S04]  /*9a50*/  FMNMX.FTZ R5, R176, R5, !PT ;  /* 0x00000005b0057209 */ /* 0x000fe80007810000 */
[----:B------:R-:W1:Y:S01]  /*9a60*/  MUFU.TANH R138, R18 ;  /* 0x00000012008a7308 */ /* 0x000e620000002400 */
[----:B--2---:R-:W-:Y:S09]  /*9a70*/  FMNMX.FTZ R9, R140, R9, !PT ;  /* 0x000000098c097209 */ /* 0x004ff20007810000 */
[----:B------:R-:W2:Y:S01]  /*9a80*/  MUFU.TANH R178, R17 ;  /* 0x0000001100b27308 */ /* 0x000ea20000002400 */
[----:B----4-:R-:W-:Y:S09]  /*9a90*/  FMNMX.FTZ R5, R180, R5, !PT ;  /* 0x00000005b4057209 */ /* 0x010ff20007810000 */
[----:B------:R-:W4:Y:S01]  /*9aa0*/  MUFU.TANH R136, R19 ;  /* 0x0000001300887308 */ /* 0x000f220000002400 */
[----:B-1----:R-:W-:Y:S09]  /*9ab0*/  FMNMX.FTZ R9, R138, R9, !PT ;  /* 0x000000098a097209 */ /* 0x002ff20007810000 */
        /* <DEDUP_REMOVED lines=30> */
[----:B---3--:R-:W1:Y:S01]  /*9ca0*/  MUFU.TANH R133, R35 ;  /* 0x0000002300857308 */ /* 0x008e620000002400 */
[----:B--2---:R-:W-:Y:S02]  /*9cb0*/  FMNMX.FTZ R4, R147, R0, !PT ;  /* 0x0000000093047209 */ /* 0x004fe40007810000 */
[----:B----4-:R-:W-:Y:S03]  /*9cc0*/  FMNMX.FTZ R0, R134, R9, !PT ;  /* 0x0000000986007209 */ /* 0x010fe60007810000 */
[----:B------:R-:W2:Y:S01]  /*9cd0*/  SHFL.BFLY PT, R9, R4, 0x2, 0x1f ;  /* 0x0c401f0004097f89 */ /* 0x000ea200000e0000 */
[----:B-1----:R-:W-:Y:S07]  /*9ce0*/  FMNMX.FTZ R7, R133, R0, !PT ;  /* 0x0000000085077209 */ /* 0x002fee0007810000 */
[----:B------:R-:W1:Y:S01]  /*9cf0*/  SHFL.BFLY PT, R0, R7, 0x2, 0x1f ;  /* 0x0c401f0007007f89 */ /* 0x000e6200000e0000 */
[----:B--2---:R-:W-:Y:S07]  /*9d00*/  FMNMX.FTZ R11, R4, R9, !PT ;  /* 0x00000009040b7209 */ /* 0x004fee0007810000 */
[----:B------:R-:W2:Y:S01]  /*9d10*/  SHFL.BFLY PT, R2, R11, 0x1, 0x1f ;  /* 0x0c201f000b027f89 */ /* 0x000ea200000e0000 */
[----:B-1----:R-:W-:Y:S07]  /*9d20*/  FMNMX.FTZ R5, R7, R0, !PT ;  /* 0x0000000007057209 */ /* 0x002fee0007810000 */
[----:B------:R-:W1:Y:S01]  /*9d30*/  SHFL.BFLY PT, R132, R5, 0x1, 0x1f ;  /* 0x0c201f0005847f89 */ /* 0x000e6200000e0000 */
[----:B--2---:R-:W-:Y:S05]  /*9d40*/  FMNMX.FTZ R0, R11, R2, !PT ;  /* 0x000000020b007209 */ /* 0x004fea0007810000 */
[C---:B------:R-:W-:Y:S02]  /*9d50*/  FADD.FTZ R2, -R0.reuse, R3 ;  /* 0x0000000300027221 */ /* 0x040fe40000010100 */
[----:B------:R-:W-:Y:S02]  /*9d60*/  FMUL.FTZ R151, R0, c[0x0][0x2d0] ;  /* 0x0000b40000977a20 */ /* 0x000fe40000410000 */
[----:B------:R-:W-:Y:S02]  /*9d70*/  FMUL.FTZ R3, R2, c[0x0][0x2d0] ;  /* 0x0000b40002037a20 */ /* 0x000fe40000410000 */
[--C-:B------:R-:W-:Y:S01]  /*9d80*/  FFMA.FTZ R173, R230, c[0x0][0x2d0], -R151.reuse ;  /* 0x0000b400e6ad7a23 */ /* 0x100fe20000010897 */
[----:B-1----:R-:W-:Y:S01]  /*9d90*/  FMNMX.FTZ R132, R5, R132, !PT ;  /* 0x0000008405847209 */ /* 0x002fe20007810000 */
[--C-:B------:R-:W-:Y:S01]  /*9da0*/  FFMA.FTZ R172, R172, c[0x0][0x2d0], -R151.reuse ;  /* 0x0000b400acac7a23 */ /* 0x100fe20000010897 */
[----:B------:R-:W-:Y:S01]  /*9db0*/  @P0 IADD3 R5, P5, R223, UR20, RZ ;  /* 0x00000014df050c10 */ /* 0x000fe2000ffbe0ff */
[----:B------:R-:W-:Y:S01]  /*9dc0*/  FFMA.FTZ R171, R234, c[0x0][0x2d0], -R151 ;  /* 0x0000b400eaab7a23 */ /* 0x000fe20000010897 */
[----:B------:R-:W1:Y:S01]  /*9dd0*/  MUFU.EX2 R3, R3 ;  /* 0x0000000300037308 */ /* 0x000e620000000800 */
[----:B------:R-:W-:Y:S01]  /*9de0*/  FADD.FTZ R4, -R132, R135 ;  /* 0x0000008784047221 */ /* 0x000fe20000010100 */
[----:B------:R-:W-:Y:S01]  /*9df0*/  @P0 IADD3.X R6, R222, UR19, RZ, P5, !PT ;  /* 0x00000013de060c10 */ /* 0x000fe2000affe4ff */
[----:B------:R-:W-:Y:S02]  /*9e00*/  FMUL.FTZ R145, R132, c[0x0][0x2d0] ;  /* 0x0000b40084917a20 */ /* 0x000fe40000410000 */
[----:B------:R-:W-:Y:S01]  /*9e10*/  FMUL.FTZ R2, R4, c[0x0][0x2d0] ;  /* 0x0000b40004027a20 */ /* 0x000fe20000410000 */
[----:B------:R-:W-:Y:S01]  /*9e20*/  @P0 IADD3 R4, P4, R210, UR20, RZ ;  /* 0x00000014d2040c10 */ /* 0x000fe2000ff9e0ff */
[----:B------:R-:W-:Y:S02]  /*9e30*/  FFMA.FTZ R170, R238, c[0x0][0x2d0], -R151 ;  /* 0x0000b400eeaa7a23 */ /* 0x000fe40000010897 */
[--C-:B------:R-:W-:Y:S01]  /*9e40*/  FFMA.FTZ R174, R174, c[0x0][0x2d0], -R145.reuse ;  /* 0x0000b400aeae7a23 */ /* 0x100fe20000010891 */
[----:B------:R-:W-:Y:S01]  /*9e50*/  @P0 LEA R10, P6, R4, c[0x0][0x1c8], 0x1 ;  /* 0x00007200040a0a11 */ /* 0x000fe200078c08ff */
[--C-:B------:R-:W-:Y:S01]  /*9e60*/  FFMA.FTZ R169, R228, c[0x0][0x2d0], -R145.reuse ;  /* 0x0000b400e4a97a23 */ /* 0x100fe20000010891 */
[----:B------:R-:W-:Y:S01]  /*9e70*/  @P0 IADD3.X R7, R217, UR19, RZ, P4, !PT ;  /* 0x00000013d9070c10 */ /* 0x000fe2000a7fe4ff */
[--C-:B------:R-:W-:Y:S01]  /*9e80*/  FFMA.FTZ R168, R236, c[0x0][0x2d0], -R145.reuse ;  /* 0x0000b400eca87a23 */ /* 0x100fe20000010891 */
[C---:B------:R-:W-:Y:S01]  /*9e90*/  @P0 LEA R18, P4, R5.reuse, c[0x0][0x1c8], 0x1 ;  /* 0x0000720005120a11 */ /* 0x040fe200078808ff */
[----:B------:R-:W-:Y:S01]  /*9ea0*/  FFMA.FTZ R135, R232, c[0x0][0x2d0], -R145 ;  /* 0x0000b400e8877a23 */ /* 0x000fe20000010891 */
[----:B------:R-:W-:Y:S01]  /*9eb0*/  @P0 LEA.HI.X R11, R4, c[0x0][0x1cc], R7, 0x1, P6 ;  /* 0x00007300040b0a11 */ /* 0x000fe200030f0c07 */
[----:B------:R-:W2:Y:S01]  /*9ec0*/  MUFU.EX2 R2, R2 ;  /* 0x0000000200027308 */ /* 0x000ea20000000800 */
[----:B------:R-:W-:Y:S01]  /*9ed0*/  @P0 LEA.HI.X R19, R5, c[0x0][0x1cc], R6, 0x1, P4 ;  /* 0x0000730005130a11 */ /* 0x000fe200020f0c06 */
[--C-:B------:R-:W-:Y:S01]  /*9ee0*/  FFMA.FTZ R179, R142, c[0x0][0x2d0], -R145.reuse ;  /* 0x0000b4008eb37a23 */ /* 0x100fe20000010891 */
[----:B------:R-:W-:Y:S01]  /*9ef0*/  @P0 IADD3 R4, P5, R221, UR20, RZ ;  /* 0x00000014dd040c10 */ /* 0x000fe2000ffbe0ff */
[----:B------:R3:W-:Y:S01]  /*9f00*/  @P0 LDGSTS.E.BYPASS.LTC128B.128 [R207+0x6100], [R10.64], !P3 ;  /* 0x061000000acf0fae */ /* 0x0007e2000d901d50 */
[----:B------:R-:W-:Y:S01]  /*9f10*/  @UP3 UIADD3 UR20, UP0, UR12, UR20, URZ ;  /* 0x000000140c143290 */ /* 0x000fe2000ff1e03f */
[----:B------:R-:W-:Y:S01]  /*9f20*/  FFMA.FTZ R181, R138, c[0x0][0x2d0], -R145 ;  /* 0x0000b4008ab57a23 */ /* 0x000fe20000010891 */
[----:B------:R-:W-:Y:S01]  /*9f30*/  @P0 LEA R16, P4, R4, c[0x0][0x1c8], 0x1 ;  /* 0x0000720004100a11 */ /* 0x000fe200078808ff */
[C---:B-1----:R-:W-:Y:S01]  /*9f40*/  FMUL.FTZ R32, R3.reuse, R100 ;  /* 0x0000006403207220 */ /* 0x042fe20000410000 */
[----:B------:R-:W-:Y:S01]  /*9f50*/  @P0 IADD3.X R5, R220, UR19, RZ, P5, !PT ;  /* 0x00000013dc050c10 */ /* 0x000fe2000affe4ff */
[----:B------:R-:W-:Y:S01]  /*9f60*/  @UP3 UIADD3.X UR19, UR11, UR19, URZ, UP0, !UPT ;  /* 0x000000130b133290 */ /* 0x000fe200087fe43f */
[----:B------:R-:W-:Y:S01]  /*9f70*/  MUFU.EX2 R173, R173 ;  /* 0x000000ad00ad7308 */ /* 0x000fe20000000800 */
[----:B------:R1:W-:Y:S01]  /*9f80*/  @P0 LDGSTS.E.BYPASS.LTC128B.128 [R207+0x8100], [R18.64], !P2 ;  /* 0x0810000012cf0fae */ /* 0x0003e2000d101d50 */
[----:B------:R-:W-:Y:S01]  /*9f90*/  @P0 LEA.HI.X R17, R4, c[0x0][0x1cc], R5, 0x1, P4 ;  /* 0x0000730004110a11 */ /* 0x000fe200020f0c05 */
[----:B------:R-:W-:Y:S01]  /*9fa0*/  FMUL.FTZ R33, R3, R101 ;  /* 0x0000006503217220 */ /* 0x000fe20000410000 */
[----:B------:R-:W-:Y:S01]  /*9fb0*/  @P0 IADD3 R4, P6, R210, UR20, RZ ;  /* 0x00000014d2040c10 */ /* 0x000fe2000ffde0ff */
[--C-:B------:R-:W-:Y:S01]  /*9fc0*/  FFMA.FTZ R183, R166, c[0x0][0x2d0], -R151.reuse ;  /* 0x0000b400a6b77a23 */ /* 0x100fe20000010897 */
[----:B------:R-:W-:Y:S01]  /*9fd0*/  @P0 IADD3 R5, P5, R223, UR20, RZ ;  /* 0x00000014df050c10 */ /* 0x000fe2000ffbe0ff */
[----:B------:R-:W-:Y:S01]  /*9fe0*/  FFMA.FTZ R228, R162, c[0x0][0x2d0], -R151 ;  /* 0x0000b400a2e47a23 */ /* 0x000fe20000010897 */
[----:B------:R-:W-:Y:S01]  /*9ff0*/  @P0 IADD3.X R7, R217, UR19, RZ, P6, !PT ;  /* 0x00000013d9070c10 */ /* 0x000fe2000b7fe4ff */
[----:B------:R4:W-:Y:S01]  /*a000*/  @P0 LDGSTS.E.BYPASS.LTC128B.128 [R207+0xa100], [R16.64], !P1 ;  /* 0x0a10000010cf0fae */ /* 0x0009e2000c901d50 */
[----:B------:R-:W-:Y:S01]  /*a010*/  @P0 LEA R28, P6, R4, c[0x0][0x1c8], 0x1 ;  /* 0x00007200041c0a11 */ /* 0x000fe200078c08ff */
[----:B------:R-:W5:Y:S01]  /*a020*/  MUFU.EX2 R172, R172 ;  /* 0x000000ac00ac7308 */ /* 0x000f620000000800 */
[----:B------:R-:W-:Y:S01]  /*a030*/  @P0 IADD3.X R8, R222, UR19, RZ, P5, !PT ;  /* 0x00000013de080c10 */ /* 0x000fe2000affe4ff */
[----:B--2---:R-:W-:Y:S01]  /*a040*/  FMUL.FTZ R34, R2, R102 ;  /* 0x0000006602227220 */ /* 0x004fe20000410000 */
[----:B------:R-:W-:Y:S01]  /*a050*/  @P0 LEA.HI.X R29, R4, c[0x0][0x1cc], R7, 0x1, P6 ;  /* 0x00007300041d0a11 */ /* 0x000fe200030f0c07 */
[----:B------:R-:W-:Y:S01]  /*a060*/  FMUL.FTZ R4, R3, R128 ;  /* 0x0000008003047220 */ /* 0x000fe20000410000 */
[----:B------:R-:W-:Y:S01]  /*a070*/  @P0 LEA R26, P5, R5, c[0x0][0x1c8], 0x1 ;  /* 0x00007200051a0a11 */ /* 0x000fe200078a08ff */
[----:B------:R-:W-:Y:S01]  /*a080*/  FMUL.FTZ R7, R2, R131 ;  /* 0x0000008302077220 */ /* 0x000fe20000410000 */
[----:B------:R-:W-:Y:S01]  /*a090*/  @P0 IADD3 R6, P4, R221, UR20, RZ ;  /* 0x00000014dd060c10 */ /* 0x000fe2000ff9e0ff */
[----:B------:R2:W-:Y:S01]  /*a0a0*/  @P0 LDGSTS.E.BYPASS.LTC128B.128 [R207+0x7100], [R28.64], !P3 ;  /* 0x071000001ccf0fae */ /* 0x0005e2000d901d50 */
[----:B------:R-:W-:Y:S01]  /*a0b0*/  @P0 LEA.HI.X R27, R5, c[0x0][0x1cc], R8, 0x1, P5 ;  /* 0x00007300051b0a11 */ /* 0x000fe200028f0c08 */
[----:B------:R-:W-:Y:S01]  /*a0c0*/  MUFU.EX2 R171, R171 ;  /* 0x000000ab00ab7308 */ /* 0x000fe20000000800 */
[----:B------:R-:W-:Y:S01]  /*a0d0*/  @P0 IADD3.X R9, R220, UR19, RZ, P4, !PT ;  /* 0x00000013dc090c10 */ /* 0x000fe2000a7fe4ff */
[C---:B------:R-:W-:Y:S01]  /*a0e0*/  FMUL.FTZ R5, R3.reuse, R129 ;  /* 0x0000008103057220 */ /* 0x040fe20000410000 */
[C---:B------:R-:W-:Y:S01]  /*a0f0*/  @P0 LEA R24, P4, R6.reuse, c[0x0][0x1c8], 0x1 ;  /* 0x0000720006180a11 */ /* 0x040fe200078808ff */
[C---:B------:R-:W-:Y:S01]  /*a100*/  FMUL.FTZ R8, R3.reuse, R124 ;  /* 0x0000007c03087220 */ /* 0x040fe20000410000 */
[----:B------:R-:W-:Y:S01]  /*a110*/  UISETP.GT.AND UP0, UPT, UR18, UR15, UPT ;  /* 0x0000000f1200728c */ /* 0x000fe2000bf04270 */
[----:B------:R2:W-:Y:S01]  /*a120*/  @P0 LDGSTS.E.BYPASS.LTC128B.128 [R207+0x9100], [R26.64], !P2 ;  /* 0x091000001acf0fae */ /* 0x0005e2000d101d50 */
[----:B------:R-:W-:Y:S01]  /*a130*/  @P0 LEA.HI.X R25, R6, c[0x0][0x1cc], R9, 0x1, P4 ;  /* 0x0000730006190a11 */ /* 0x000fe200020f0c09 */
[C---:B------:R-:W-:Y:S01]  /*a140*/  FMUL.FTZ R6, R2.reuse, R130 ;  /* 0x0000008202067220 */ /* 0x040fe20000410000 */
[----:B------:R-:W-:Y:S01]  /*a150*/  UMOV UR18, UR13 ;  /* 0x0000000d00127c82 */ /* 0x000fe20008000000 */
[----:B------:R-:W2:Y:S01]  /*a160*/  MUFU.EX2 R170, R170 ;  /* 0x000000aa00aa7308 */ /* 0x000ea20000000800 */
[C---:B------:R-:W-:Y:S02]  /*a170*/  FMUL.FTZ R9, R3.reuse, R125 ;  /* 0x0000007d03097220 */ /* 0x040fe40000410000 */
[----:B---3--:R-:W-:Y:S01]  /*a180*/  FMUL.FTZ R10, R2, R126 ;  /* 0x0000007e020a7220 */ /* 0x008fe20000410000 */
[----:B------:R3:W-:Y:S01]  /*a190*/  @P0 LDGSTS.E.BYPASS.LTC128B.128 [R207+0xb100], [R24.64], !P1 ;  /* 0x0b10000018cf0fae */ /* 0x0007e2000c901d50 */
[----:B-----5:R-:W-:Y:S01]  /*a1a0*/  F2FP.BF16.PACK_AB R128, R172, R173 ;  /* 0x000000adac80723e */ /* 0x020fe200000010ff */
[C---:B------:R-:W-:Y:S01]  /*a1b0*/  FMUL.FTZ R11, R2.reuse, R127 ;  /* 0x0000007f020b7220 */ /* 0x040fe20000410000 */
[----:B------:R-:W-:Y:S01]  /*a1c0*/  PLOP3.LUT P0, PT, PT, PT, UP0, 0x80, 0x0 ;  /* 0x000000000000781c */ /* 0x000fe20003f0f008 */
[C---:B----4-:R-:W-:Y:S02]  /*a1d0*/  FMUL.FTZ R16, R3.reuse, R116 ;  /* 0x0000007403107220 */ /* 0x050fe40000410000 */
[----:B------:R-:W-:Y:S01]  /*a1e0*/  MUFU.EX2 R174, R174 ;  /* 0x000000ae00ae7308 */ /* 0x000fe20000000800 */
[C---:B------:R-:W-:Y:S01]  /*a1f0*/  FMUL.FTZ R17, R3.reuse, R117 ;  /* 0x0000007503117220 */ /* 0x040fe20000410000 */
[----:B------:R-:W4:Y:S01]  /*a200*/  LDSM.16.MT88.4 R12, [R203+0x100] ;  /* 0x00010000cb0c783b */ /* 0x000f220000004200 */
[C---:B-1----:R-:W-:Y:S02]  /*a210*/  FMUL.FTZ R18, R2.reuse, R118 ;  /* 0x0000007602127220 */ /* 0x042fe40000410000 */
[C---:B------:R-:W-:Y:S02]  /*a220*/  FMUL.FTZ R19, R2.reuse, R119 ;  /* 0x0000007702137220 */ /* 0x040fe40000410000 */
[----:B------:R-:W-:Y:S02]  /*a230*/  FMUL.FTZ R35, R2, R103 ;  /* 0x0000006702237220 */ /* 0x000fe40000410000 */
[--C-:B------:R-:W-:Y:S01]  /*a240*/  FFMA.FTZ R229, R164, c[0x0][0x2d0], -R151.reuse ;  /* 0x0000b400a4e57a23 */ /* 0x100fe20000010897 */
[----:B------:R-:W1:Y:S01]  /*a250*/  MUFU.EX2 R169, R169 ;  /* 0x000000a900a97308 */ /* 0x000e620000000800 */
[----:B------:R-:W5:Y:S01]  /*a260*/  LDSM.16.MT88.4 R20, [R198+0x100] ;  /* 0x00010000c614783b */ /* 0x000f620000004200 */
[----:B------:R-:W-:Y:S01]  /*a270*/  FFMA.FTZ R230, R160, c[0x0][0x2d0], -R151 ;  /* 0x0000b400a0e67a23 */ /* 0x000fe20000010897 */
[----:B--2---:R-:W-:Y:S01]  /*a280*/  F2FP.BF16.PACK_AB R130, R170, R171 ;  /* 0x000000abaa82723e */ /* 0x004fe200000010ff */
[C---:B------:R-:W-:Y:S02]  /*a290*/  FMUL.FTZ R26, R2.reuse, R110 ;  /* 0x0000006e021a7220 */ /* 0x040fe40000410000 */
[----:B------:R-:W-:Y:S03]  /*a2a0*/  FMUL.FTZ R27, R2, R111 ;  /* 0x0000006f021b7220 */ /* 0x000fe60000410000 */
[----:B------:R-:W2:Y:S01]  /*a2b0*/  LDSM.16.MT88.4 R28, [R197+0x100] ;  /* 0x00010000c51c783b */ /* 0x000ea20000004200 */
[----:B------:R-:W-:Y:S01]  /*a2c0*/  MUFU.EX2 R168, R168 ;  /* 0x000000a800a87308 */ /* 0x000fe20000000800 */
[C---:B---3--:R-:W-:Y:S02]  /*a2d0*/  FMUL.FTZ R24, R3.reuse, R108 ;  /* 0x0000006c03187220 */ /* 0x048fe40000410000 */
[----:B------:R-:W-:Y:S02]  /*a2e0*/  FMUL.FTZ R25, R3, R109 ;  /* 0x0000006d03197220 */ /* 0x000fe40000410000 */
[--C-:B------:R-:W-:Y:S02]  /*a2f0*/  FFMA.FTZ R231, R156, c[0x0][0x2d0], -R145.reuse ;  /* 0x0000b4009ce77a23 */ /* 0x100fe40000010891 */
[----:B------:R-:W-:Y:S01]  /*a300*/  LDSM.16.MT88.4 R100, [R197+0x2100] ;  /* 0x00210000c564783b */ /* 0x000fe20000004200 */
[--C-:B------:R-:W-:Y:S02]  /*a310*/  FFMA.FTZ R232, R154, c[0x0][0x2d0], -R145.reuse ;  /* 0x0000b4009ae87a23 */ /* 0x100fe40000010891 */
[----:B------:R-:W3:Y:S01]  /*a320*/  MUFU.EX2 R135, R135 ;  /* 0x0000008700877308 */ /* 0x000ee20000000800 */
[--C-:B------:R-:W-:Y:S02]  /*a330*/  FFMA.FTZ R233, R158, c[0x0][0x2d0], -R145.reuse ;  /* 0x0000b4009ee97a23 */ /* 0x100fe40000010891 */
[----:B------:R-:W-:Y:S01]  /*a340*/  FFMA.FTZ R234, R152, c[0x0][0x2d0], -R145 ;  /* 0x0000b40098ea7a23 */ /* 0x000fe20000010891 */
[----:B-1----:R-:W-:Y:S01]  /*a350*/  F2FP.BF16.PACK_AB R129, R169, R174 ;  /* 0x000000aea981723e */ /* 0x002fe200000010ff */
[----:B------:R-:W-:Y:S01]  /*a360*/  LDSM.16.MT88.4 R108, [R196+0x2100] ;  /* 0x00210000c46c783b */ /* 0x000fe20000004200 */
[--C-:B------:R-:W-:Y:S02]  /*a370*/  FFMA.FTZ R235, R150, c[0x0][0x2d0], -R151.reuse ;  /* 0x0000b40096eb7a23 */ /* 0x100fe40000010897 */
[--C-:B------:R-:W-:Y:S02]  /*a380*/  FFMA.FTZ R236, R149, c[0x0][0x2d0], -R151.reuse ;  /* 0x0000b40095ec7a23 */ /* 0x100fe40000010897 */
[----:B------:R-:W-:Y:S01]  /*a390*/  FFMA.FTZ R237, R148, c[0x0][0x2d0], -R151 ;  /* 0x0000b40094ed7a23 */ /* 0x000fe20000010897 */
[----:B------:R-:W-:Y:S01]  /*a3a0*/  MUFU.EX2 R179, R179 ;  /* 0x000000b300b37308 */ /* 0x000fe20000000800 */
[--C-:B------:R-:W-:Y:S01]  /*a3b0*/  FFMA.FTZ R239, R146, c[0x0][0x2d0], -R145.reuse ;  /* 0x0000b40092ef7a23 */ /* 0x100fe20000010891 */
[----:B------:R-:W-:Y:S01]  /*a3c0*/  LDSM.16.MT88.4 R116, [R198+0x900] ;  /* 0x00090000c674783b */ /* 0x000fe20000004200 */
[----:B------:R-:W-:Y:S02]  /*a3d0*/  FFMA.FTZ R240, R144, c[0x0][0x2d0], -R145 ;  /* 0x0000b40090f07a23 */ /* 0x000fe40000010891 */
[C---:B------:R-:W-:Y:S02]  /*a3e0*/  FMUL.FTZ R36, R3.reuse, R36 ;  /* 0x0000002403247220 */ /* 0x040fe40000410000 */
[----:B------:R-:W-:Y:S02]  /*a3f0*/  FMUL.FTZ R37, R3, R37 ;  /* 0x0000002503257220 */ /* 0x000fe40000410000 */
[C---:B------:R-:W-:Y:S01]  /*a400*/  FMUL.FTZ R38, R2.reuse, R38 ;  /* 0x0000002602267220 */ /* 0x040fe20000410000 */
[----:B------:R-:W-:Y:S01]  /*a410*/  LDSM.16.MT88.4 R124, [R203+0x2900] ;  /* 0x00290000cb7c783b */ /* 0x000fe20000004200 */
[C---:B------:R-:W-:Y:S01]  /*a420*/  FMUL.FTZ R39, R2.reuse, R39 ;  /* 0x0000002702277220 */ /* 0x040fe20000410000 */
[----:B------:R-:W-:Y:S01]  /*a430*/  MUFU.EX2 R181, R181 ;  /* 0x000000b500b57308 */ /* 0x000fe20000000800 */
[----:B---3--:R-:W-:Y:S01]  /*a440*/  F2FP.BF16.PACK_AB R131, R135, R168 ;  /* 0x000000a88783723e */ /* 0x008fe200000010ff */
[C---:B------:R-:W-:Y:S02]  /*a450*/  FMUL.FTZ R40, R3.reuse, R40 ;  /* 0x0000002803287220 */ /* 0x040fe40000410000 */
[C---:B------:R-:W-:Y:S02]  /*a460*/  FMUL.FTZ R41, R3.reuse, R41 ;  /* 0x0000002903297220 */ /* 0x040fe40000410000 */
[----:B------:R-:W-:Y:S01]  /*a470*/  LDSM.16.MT88.4 R152, [R198+0x3900] ;  /* 0x00390000c698783b */ /* 0x000fe20000004200 */
[C---:B------:R-:W-:Y:S01]  /*a480*/  FMUL.FTZ R42, R2.reuse, R42 ;  /* 0x0000002a022a7220 */ /* 0x040fe20000410000 */
[C---:B----4-:R-:W-:Y:S02]  /*a490*/  HMMA.16816.F32.BF16 R4, R128.reuse, R12, R4 ;  /* 0x0000000c8004723c */ /* 0x050fe40000041804 */
[----:B------:R-:W-:Y:S03]  /*a4a0*/  MUFU.EX2 R183, R183 ;  /* 0x000000b700b77308 */ /* 0x000fe60000000800 */
[C---:B------:R-:W-:Y:S01]  /*a4b0*/  FMUL.FTZ R43, R2.reuse, R43 ;  /* 0x0000002b022b7220 */ /* 0x040fe20000410000 */
[----:B------:R-:W-:Y:S01]  /*a4c0*/  LDSM.16.MT88.4 R156, [R197+0x3900] ;  /* 0x00390000c59c783b */ /* 0x000fe20000004200 */
[C---:B------:R-:W-:Y:S01]  /*a4d0*/  FMUL.FTZ R12, R3.reuse, R120 ;  /* 0x00000078030c7220 */ /* 0x040fe20000410000 */
[C---:B------:R-:W-:Y:S04]  /*a4e0*/  HMMA.16816.F32.BF16 R8, R128.reuse, R14, R8 ;  /* 0x0000000e8008723c */ /* 0x040fe80000041808 */
[C---:B------:R-:W-:Y:S01]  /*a4f0*/  FMUL.FTZ R13, R3.reuse, R121 ;  /* 0x00000079030d7220 */ /* 0x040fe20000410000 */
[----:B------:R-:W-:Y:S01]  /*a500*/  MUFU.EX2 R228, R228 ;  /* 0x000000e400e47308 */ /* 0x000fe20000000800 */
[----:B------:R-:W-:Y:S01]  /*a510*/  LDSM.16.MT88.4 R160, [R196+0x3900] ;  /* 0x00390000c4a0783b */ /* 0x000fe20000004200 */
[C---:B------:R-:W-:Y:S02]  /*a520*/  FMUL.FTZ R14, R2.reuse, R122 ;  /* 0x0000007a020e7220 */ /* 0x040fe40000410000 */
[C---:B------:R-:W-:Y:S03]  /*a530*/  FMUL.FTZ R15, R2.reuse, R123 ;  /* 0x0000007b020f7220 */ /* 0x040fe60000410000 */
[C---:B------:R-:W-:Y:S02]  /*a540*/  FMUL.FTZ R44, R3.reuse, R44 ;  /* 0x0000002c032c7220 */ /* 0x040fe40000410000 */
[----:B------:R-:W1:Y:S01]  /*a550*/  LDSM.16.MT88.4 R120, [R196+0x100] ;  /* 0x00010000c478783b */ /* 0x000e620000004200 */
[C---:B------:R-:W-:Y:S01]  /*a560*/  FMUL.FTZ R45, R3.reuse, R45 ;  /* 0x0000002d032d7220 */ /* 0x040fe20000410000 */
[C---:B-----5:R-:W-:Y:S01]  /*a570*/  HMMA.16816.F32.BF16 R12, R128.reuse, R20, R12 ;  /* 0x00000014800c723c */ /* 0x060fe2000004180c */
[----:B------:R-:W-:Y:S02]  /*a580*/  MUFU.EX2 R229, R229 ;  /* 0x000000e500e57308 */ /* 0x000fe40000000800 */
[C---:B------:R-:W-:Y:S02]  /*a590*/  FMUL.FTZ R46, R2.reuse, R46 ;  /* 0x0000002e022e7220 */ /* 0x040fe40000410000 */
[C---:B------:R-:W-:Y:S01]  /*a5a0*/  FMUL.FTZ R47, R2.reuse, R47 ;  /* 0x0000002f022f7220 */ /* 0x040fe20000410000 */
[----:B------:R-:W-:Y:S01]  /*a5b0*/  LDSM.16.MT88.4 R164, [R203+0x5900] ;  /* 0x00590000cba4783b */ /* 0x000fe20000004200 */
[C---:B------:R-:W-:Y:S01]  /*a5c0*/  FMUL.FTZ R20, R3.reuse, R112 ;  /* 0x0000007003147220 */ /* 0x040fe20000410000 */
[C---:B------:R-:W-:Y:S03]  /*a5d0*/  HMMA.16816.F32.BF16 R16, R128.reuse, R22, R16 ;  /* 0x000000168010723c */ /* 0x040fe60000041810 */
[----:B------:R-:W-:Y:S01]  /*a5e0*/  MUFU.EX2 R230, R230 ;  /* 0x000000e600e67308 */ /* 0x000fe20000000800 */
[C---:B------:R-:W-:Y:S02]  /*a5f0*/  FMUL.FTZ R21, R3.reuse, R113 ;  /* 0x0000007103157220 */ /* 0x040fe40000410000 */
[----:B------:R-:W0:Y:S01]  /*a600*/  LDGDEPBAR ;  /* 0x00000000000079af */ /* 0x000e220000000000 */
[C---:B------:R-:W-:Y:S02]  /*a610*/  FMUL.FTZ R22, R2.reuse, R114 ;  /* 0x0000007202167220 */ /* 0x040fe40000410000 */
[C---:B------:R-:W-:Y:S03]  /*a620*/  FMUL.FTZ R23, R2.reuse, R115 ;  /* 0x0000007302177220 */ /* 0x040fe60000410000 */
[C---:B------:R-:W-:Y:S01]  /*a630*/  FMUL.FTZ R48, R3.reuse, R48 ;  /* 0x0000003003307220 */ /* 0x040fe20000410000 */
[----:B------:R-:W-:Y:S01]  /*a640*/  MUFU.EX2 R231, R231 ;  /* 0x000000e700e77308 */ /* 0x000fe20000000800 */
[----:B------:R-:W3:Y:S01]  /*a650*/  LDSM.16.MT88.4 R112, [R203+0x2100] ;  /* 0x00210000cb70783b */ /* 0x000ee20000004200 */
[C---:B------:R-:W-:Y:S01]  /*a660*/  FMUL.FTZ R49, R3.reuse, R49 ;  /* 0x0000003103317220 */ /* 0x040fe20000410000 */
[C---:B--2---:R-:W-:Y:S03]  /*a670*/  HMMA.16816.F32.BF16 R20, R128.reuse, R28, R20 ;  /* 0x0000001c8014723c */ /* 0x044fe60000041814 */
[C---:B------:R-:W-:Y:S02]  /*a680*/  FMUL.FTZ R50, R2.reuse, R50 ;  /* 0x0000003202327220 */ /* 0x040fe40000410000 */
[C---:B------:R-:W-:Y:S02]  /*a690*/  FMUL.FTZ R51, R2.reuse, R51 ;  /* 0x0000003302337220 */ /* 0x040fe40000410000 */
[C---:B------:R-:W-:Y:S01]  /*a6a0*/  FMUL.FTZ R28, R3.reuse, R104 ;  /* 0x00000068031c7220 */ /* 0x040fe20000410000 */
[C---:B------:R-:W-:Y:S01]  /*a6b0*/  HMMA.16816.F32.BF16 R24, R128.reuse, R30, R24 ;  /* 0x0000001e8018723c */ /* 0x040fe20000041818 */
[----:B------:R-:W-:Y:S03]  /*a6c0*/  MUFU.EX2 R232, R232 ;  /* 0x000000e800e87308 */ /* 0x000fe60000000800 */
[C---:B------:R-:W-:Y:S02]  /*a6d0*/  FMUL.FTZ R29, R3.reuse, R105 ;  /* 0x00000069031d7220 */ /* 0x040fe40000410000 */
[C---:B------:R-:W-:Y:S02]  /*a6e0*/  FMUL.FTZ R52, R3.reuse, R52 ;  /* 0x0000003403347220 */ /* 0x040fe40000410000 */
[C---:B------:R-:W-:Y:S03]  /*a6f0*/  FMUL.FTZ R30, R2.reuse, R106 ;  /* 0x0000006a021e7220 */ /* 0x040fe60000410000 */
[----:B------:R-:W-:Y:S01]  /*a700*/  MUFU.EX2 R233, R233 ;  /* 0x000000e900e97308 */ /* 0x000fe20000000800 */
[C---:B------:R-:W-:Y:S02]  /*a710*/  FMUL.FTZ R31, R2.reuse, R107 ;  /* 0x0000006b021f7220 */ /* 0x040fe40000410000 */
[----:B------:R-:W2:Y:S01]  /*a720*/  LDSM.16.MT88.4 R104, [R198+0x2100] ;  /* 0x00210000c668783b */ /* 0x000ea20000004200 */
[C---:B------:R-:W-:Y:S02]  /*a730*/  FMUL.FTZ R53, R3.reuse, R53 ;  /* 0x0000003503357220 */ /* 0x040fe40000410000 */
[C---:B------:R-:W-:Y:S02]  /*a740*/  FMUL.FTZ R54, R2.reuse, R54 ;  /* 0x0000003602367220 */ /* 0x040fe40000410000 */
[C---:B-1----:R-:W-:Y:S02]  /*a750*/  HMMA.16816.F32.BF16 R28, R128.reuse, R120, R28 ;  /* 0x00000078801c723c */ /* 0x042fe4000004181c */
[----:B------:R-:W-:Y:S01]  /*a760*/  MUFU.EX2 R234, R234 ;  /* 0x000000ea00ea7308 */ /* 0x000fe20000000800 */
[C---:B------:R-:W-:Y:S02]  /*a770*/  FMUL.FTZ R55, R2.reuse, R55 ;  /* 0x0000003702377220 */ /* 0x040fe40000410000 */
[C---:B------:R-:W-:Y:S02]  /*a780*/  FMUL.FTZ R56, R3.reuse, R56 ;  /* 0x0000003803387220 */ /* 0x040fe40000410000 */
[C---:B------:R-:W-:Y:S01]  /*a790*/  FMUL.FTZ R57, R3.reuse, R57 ;  /* 0x0000003903397220 */ /* 0x040fe20000410000 */
[C---:B------:R-:W-:Y:S01]  /*a7a0*/  HMMA.16816.F32.BF16 R32, R128.reuse, R122, R32 ;  /* 0x0000007a8020723c */ /* 0x040fe20000041820 */
[----:B------:R-:W-:Y:S03]  /*a7b0*/  LDSM.16.MT88.4 R120, [R196+0x900] ;  /* 0x00090000c478783b */ /* 0x000fe60000004200 */
[C---:B------:R-:W-:Y:S01]  /*a7c0*/  FMUL.FTZ R58, R2.reuse, R58 ;  /* 0x0000003a023a7220 */ /* 0x040fe20000410000 */
[----:B------:R-:W-:Y:S01]  /*a7d0*/  MUFU.EX2 R235, R235 ;  /* 0x000000eb00eb7308 */ /* 0x000fe20000000800 */
[C---:B------:R-:W-:Y:S02]  /*a7e0*/  FMUL.FTZ R59, R2.reuse, R59 ;  /* 0x0000003b023b7220 */ /* 0x040fe40000410000 */
[C---:B---3--:R-:W-:Y:S04]  /*a7f0*/  HMMA.16816.F32.BF16 R36, R128.reuse, R112, R36 ;  /* 0x000000708024723c */ /* 0x048fe80000041824 */
[C---:B------:R-:W-:Y:S02]  /*a800*/  FMUL.FTZ R60, R3.reuse, R60 ;  /* 0x0000003c033c7220 */ /* 0x040fe40000410000 */
[C---:B------:R-:W-:Y:S01]  /*a810*/  FMUL.FTZ R61, R3.reuse, R61 ;  /* 0x0000003d033d7220 */ /* 0x040fe20000410000 */
[----:B------:R-:W-:Y:S01]  /*a820*/  MUFU.EX2 R236, R236 ;  /* 0x000000ec00ec7308 */ /* 0x000fe20000000800 */
[C---:B------:R-:W-:Y:S01]  /*a830*/  HMMA.16816.F32.BF16 R40, R128.reuse, R114, R40 ;  /* 0x000000728028723c */ /* 0x040fe20000041828 */
[----:B------:R-:W-:Y:S03]  /*a840*/  LDSM.16.MT88.4 R112, [R203+0x900] ;  /* 0x00090000cb70783b */ /* 0x000fe60000004200 */
[C---:B------:R-:W-:Y:S02]  /*a850*/  FMUL.FTZ R62, R2.reuse, R62 ;  /* 0x0000003e023e7220 */ /* 0x040fe40000410000 */
[C---:B------:R-:W-:Y:S02]  /*a860*/  FMUL.FTZ R63, R2.reuse, R63 ;  /* 0x0000003f023f7220 */ /* 0x040fe40000410000 */
[C---:B------:R-:W-:Y:S01]  /*a870*/  FMUL.FTZ R64, R3.reuse, R64 ;  /* 0x0000004003407220 */ /* 0x040fe20000410000 */
[----:B------:R-:W-:Y:S01]  /*a880*/  MUFU.EX2 R237, R237 ;  /* 0x000000ed00ed7308 */ /* 0x000fe20000000800 */
[C---:B--2---:R-:W-:Y:S03]  /*a890*/  HMMA.16816.F32.BF16 R44, R128.reuse, R104, R44 ;  /* 0x00000068802c723c */ /* 0x044fe6000004182c */
[C---:B------:R-:W-:Y:S02]  /*a8a0*/  FMUL.FTZ R65, R3.reuse, R65 ;  /* 0x0000004103417220 */ /* 0x040fe40000410000 */
[C---:B------:R-:W-:Y:S02]  /*a8b0*/  FMUL.FTZ R66, R2.reuse, R66 ;  /* 0x0000004202427220 */ /* 0x040fe40000410000 */
[C---:B------:R-:W-:Y:S01]  /*a8c0*/  FMUL.FTZ R67, R2.reuse, R67 ;  /* 0x0000004302437220 */ /* 0x040fe20000410000 */
[C---:B------:R-:W-:Y:S01]  /*a8d0*/  HMMA.16816.F32.BF16 R48, R128.reuse, R106, R48 ;  /* 0x0000006a8030723c */ /* 0x040fe20000041830 */
[----:B------:R-:W1:Y:S01]  /*a8e0*/  LDSM.16.MT88.4 R104, [R203+0x4100] ;  /* 0x00410000cb68783b */ /* 0x000e620000004200 */
[----:B------:R-:W-:Y:S02]  /*a8f0*/  MUFU.EX2 R239, R239 ;  /* 0x000000ef00ef7308 */ /* 0x000fe40000000800 */
[C---:B------:R-:W-:Y:S02]  /*a900*/  FMUL.FTZ R68, R3.reuse, R68 ;  /* 0x0000004403447220 */ /* 0x040fe40000410000 */
[C---:B------:R-:W-:Y:S02]  /*a910*/  FMUL.FTZ R69, R3.reuse, R69 ;  /* 0x0000004503457220 */ /* 0x040fe40000410000 */
[C---:B------:R-:W-:Y:S04]  /*a920*/  HMMA.16816.F32.BF16 R52, R128.reuse, R100, R52 ;  /* 0x000000648034723c */ /* 0x040fe80000041834 */
[C---:B------:R-:W-:Y:S01]  /*a930*/  FMUL.FTZ R70, R2.reuse, R70 ;  /* 0x0000004602467220 */ /* 0x040fe20000410000 */
[----:B------:R-:W-:Y:S01]  /*a940*/  MUFU.EX2 R240, R240 ;  /* 0x000000f000f07308 */ /* 0x000fe20000000800 */
[C---:B------:R-:W-:Y:S02]  /*a950*/  FMUL.FTZ R71, R2.reuse, R71 ;  /* 0x0000004702477220 */ /* 0x040fe40000410000 */
[C---:B------:R-:W-:Y:S01]  /*a960*/  HMMA.16816.F32.BF16 R56, R128.reuse, R102, R56 ;  /* 0x000000668038723c */ /* 0x040fe20000041838 */
[----:B------:R-:W2:Y:S03]  /*a970*/  LDSM.16.MT88.4 R100, [R198+0x4100] ;  /* 0x00410000c664783b */ /* 0x000ea60000004200 */
[C---:B------:R-:W-:Y:S02]  /*a980*/  FMUL.FTZ R72, R3.reuse, R72 ;  /* 0x0000004803487220 */ /* 0x040fe40000410000 */
[C---:B------:R-:W-:Y:S02]  /*a990*/  FMUL.FTZ R73, R3.reuse, R73 ;  /* 0x0000004903497220 */ /* 0x040fe40000410000 */
[C---:B------:R-:W-:Y:S04]  /*a9a0*/  HMMA.16816.F32.BF16 R60, R128.reuse, R108, R60 ;  /* 0x0000006c803c723c */ /* 0x040fe8000004183c */
[C---:B------:R-:W-:Y:S02]  /*a9b0*/  FMUL.FTZ R74, R2.reuse, R74 ;  /* 0x0000004a024a7220 */ /* 0x040fe40000410000 */
[C---:B------:R-:W-:Y:S02]  /*a9c0*/  FMUL.FTZ R75, R2.reuse, R75 ;  /* 0x0000004b024b7220 */ /* 0x040fe40000410000 */
[C---:B------:R-:W-:Y:S01]  /*a9d0*/  HMMA.16816.F32.BF16 R64, R128.reuse, R110, R64 ;  /* 0x0000006e8040723c */ /* 0x040fe20000041840 */
[----:B------:R-:W3:Y:S03]  /*a9e0*/  LDSM.16.MT88.4 R108, [R197+0x4100] ;  /* 0x00410000c56c783b */ /* 0x000ee60000004200 */
[C---:B------:R-:W-:Y:S02]  /*a9f0*/  FMUL.FTZ R76, R3.reuse, R76 ;  /* 0x0000004c034c7220 */ /* 0x040fe40000410000 */
[C---:B------:R-:W-:Y:S02]  /*aa00*/  FMUL.FTZ R77, R3.reuse, R77 ;  /* 0x0000004d034d7220 */ /* 0x040fe40000410000 */
[C---:B------:R-:W-:Y:S01]  /*aa10*/  FMUL.FTZ R78, R2.reuse, R78 ;  /* 0x0000004e024e7220 */ /* 0x040fe20000410000 */
[C---:B-1----:R-:W-:Y:S03]  /*aa20*/  HMMA.16816.F32.BF16 R68, R128.reuse, R104, R68 ;  /* 0x000000688044723c */ /* 0x042fe60000041844 */
[C---:B------:R-:W-:Y:S02]  /*aa30*/  FMUL.FTZ R79, R2.reuse, R79 ;  /* 0x0000004f024f7220 */ /* 0x040fe40000410000 */
[C---:B------:R-:W-:Y:S02]  /*aa40*/  FMUL.FTZ R80, R3.reuse, R80 ;  /* 0x0000005003507220 */ /* 0x040fe40000410000 */
[C---:B------:R-:W-:Y:S01]  /*aa50*/  FMUL.FTZ R81, R3.reuse, R81 ;  /* 0x0000005103517220 */ /* 0x040fe20000410000 */
[C---:B------:R-:W-:Y:S01]  /*aa60*/  HMMA.16816.F32.BF16 R72, R128.reuse, R106, R72 ;  /* 0x0000006a8048723c */ /* 0x040fe20000041848 */
[----:B------:R-:W1:Y:S03]  /*aa70*/  LDSM.16.MT88.4 R104, [R196+0x4100] ;  /* 0x00410000c468783b */ /* 0x000e660000004200 */
[C---:B------:R-:W-:Y:S02]  /*aa80*/  FMUL.FTZ R82, R2.reuse, R82 ;  /* 0x0000005202527220 */ /* 0x040fe40000410000 */
[C---:B------:R-:W-:Y:S02]  /*aa90*/  FMUL.FTZ R83, R2.reuse, R83 ;  /* 0x0000005302537220 */ /* 0x040fe40000410000 */
[C---:B--2---:R-:W-:Y:S04]  /*aaa0*/  HMMA.16816.F32.BF16 R76, R128.reuse, R100, R76 ;  /* 0x00000064804c723c */ /* 0x044fe8000004184c */
[C---:B------:R-:W-:Y:S02]  /*aab0*/  FMUL.FTZ R84, R3.reuse, R84 ;  /* 0x0000005403547220 */ /* 0x040fe40000410000 */
[C---:B------:R-:W-:Y:S02]  /*aac0*/  FMUL.FTZ R85, R3.reuse, R85 ;  /* 0x0000005503557220 */ /* 0x040fe40000410000 */
[C---:B------:R-:W-:Y:S04]  /*aad0*/  HMMA.16816.F32.BF16 R80, R128.reuse, R102, R80 ;  /* 0x000000668050723c */ /* 0x040fe80000041850 */
[C---:B------:R-:W-:Y:S02]  /*aae0*/  FMUL.FTZ R86, R2.reuse, R86 ;  /* 0x0000005602567220 */ /* 0x040fe40000410000 */
[----:B------:R-:W-:Y:S02]  /*aaf0*/  FMUL.FTZ R87, R2, R87 ;  /* 0x0000005702577220 */ /* 0x000fe40000410000 */
[----:B------:R-:W-:Y:S04]  /*ab00*/  FFMA.FTZ R175, R182, c[0x0][0x2d0], -R151 ;  /* 0x0000b400b6af7a23 */ /* 0x000fe80000010897 */
[----:B------:R-:W-:Y:S01]  /*ab10*/  FFMA.FTZ R182, R136, c[0x0][0x2d0], -R145 ;  /* 0x0000b40088b67a23 */ /* 0x000fe20000010891 */
[C---:B---3--:R-:W-:Y:S01]  /*ab20*/  HMMA.16816.F32.BF16 R84, R128.reuse, R108, R84 ;  /* 0x0000006c8054723c */ /* 0x048fe20000041854 */
[----:B------:R-:W-:Y:S01]  /*ab30*/  MUFU.EX2 R175, R175 ;  /* 0x000000af00af7308 */ /* 0x000fe20000000800 */
[----:B------:R-:W-:Y:S01]  /*ab40*/  LDSM.16.MT88.4 R136, [R198+0x2900] ;  /* 0x00290000c688783b */ /* 0x000fe20000004200 */
[--C-:B------:R-:W-:Y:S02]  /*ab50*/  FFMA.FTZ R176, R176, c[0x0][0x2d0], -R151.reuse ;  /* 0x0000b400b0b07a23 */ /* 0x100fe40000010897 */
[----:B------:R-:W-:Y:S02]  /*ab60*/  FFMA.FTZ R177, R180, c[0x0][0x2d0], -R151 ;  /* 0x0000b400b4b17a23 */ /* 0x000fe40000010897 */
[----:B------:R-:W-:Y:S02]  /*ab70*/  FFMA.FTZ R180, R140, c[0x0][0x2d0], -R145 ;  /* 0x0000b4008cb47a23 */ /* 0x000fe40000010891 */
[--C-:B------:R-:W-:Y:S01]  /*ab80*/  FFMA.FTZ R178, R178, c[0x0][0x2d0], -R151.reuse ;  /* 0x0000b400b2b27a23 */ /* 0x100fe20000010897 */
[----:B------:R-:W-:Y:S01]  /*ab90*/  LDSM.16.MT88.4 R140, [R197+0x2900] ;  /* 0x00290000c58c783b */ /* 0x000fe20000004200 */
[----:B------:R-:W2:Y:S01]  /*aba0*/  MUFU.EX2 R176, R176 ;  /* 0x000000b000b07308 */ /* 0x000ea20000000800 */
[C---:B------:R-:W-:Y:S02]  /*abb0*/  FMUL.FTZ R88, R3.reuse, R88 ;  /* 0x0000005803587220 */ /* 0x040fe40000410000 */
[----:B------:R-:W-:Y:S02]  /*abc0*/  FMUL.FTZ R89, R3, R89 ;  /* 0x0000005903597220 */ /* 0x000fe40000410000 */
[C---:B------:R-:W-:Y:S02]  /*abd0*/  FMUL.FTZ R90, R2.reuse, R90 ;  /* 0x0000005a025a7220 */ /* 0x040fe40000410000 */
[C---:B------:R-:W-:Y:S02]  /*abe0*/  FMUL.FTZ R91, R2.reuse, R91 ;  /* 0x0000005b025b7220 */ /* 0x040fe40000410000 */
[----:B------:R-:W-:Y:S01]  /*abf0*/  FFMA.FTZ R151, R147, c[0x0][0x2d0], -R151 ;  /* 0x0000b40093977a23 */ /* 0x000fe20000010897 */
[----:B------:R-:W-:Y:S01]  /*ac00*/  MUFU.EX2 R177, R177 ;  /* 0x000000b100b17308 */ /* 0x000fe20000000800 */
[C---:B------:R-:W-:Y:S02]  /*ac10*/  FMUL.FTZ R92, R3.reuse, R92 ;  /* 0x0000005c035c7220 */ /* 0x040fe40000410000 */
[C---:B------:R-:W-:Y:S01]  /*ac20*/  FMUL.FTZ R93, R3.reuse, R93 ;  /* 0x0000005d035d7220 */ /* 0x040fe20000410000 */
[C---:B------:R-:W-:Y:S01]  /*ac30*/  HMMA.16816.F32.BF16 R88, R128.reuse, R110, R88 ;  /* 0x0000006e8058723c */ /* 0x040fe20000041858 */
[----:B------:R-:W3:Y:S02]  /*ac40*/  LDSM.16.MT88.4 R108, [R197+0x900] ;  /* 0x00090000c56c783b */ /* 0x000ee40000004200 */
[C---:B------:R-:W-:Y:S02]  /*ac50*/  FMUL.FTZ R94, R2.reuse, R94 ;  /* 0x0000005e025e7220 */ /* 0x040fe40000410000 */
[C---:B------:R-:W-:Y:S01]  /*ac60*/  FMUL.FTZ R95, R2.reuse, R95 ;  /* 0x0000005f025f7220 */ /* 0x040fe20000410000 */
[----:B------:R-:W4:Y:S01]  /*ac70*/  MUFU.EX2 R178, R178 ;  /* 0x000000b200b27308 */ /* 0x000f220000000800 */
[C---:B------:R-:W-:Y:S02]  /*ac80*/  FMUL.FTZ R96, R3.reuse, R96 ;  /* 0x0000006003607220 */ /* 0x040fe40000410000 */
[----:B------:R-:W-:Y:S03]  /*ac90*/  FMUL.FTZ R97, R3, R97 ;  /* 0x0000006103617220 */ /* 0x000fe60000410000 */
[C---:B-1----:R-:W-:Y:S03]  /*aca0*/  HMMA.16816.F32.BF16 R92, R128.reuse, R104, R92 ;  /* 0x00000068805c723c */ /* 0x042fe6000004185c */
[C---:B------:R-:W-:Y:S01]  /*acb0*/  FMUL.FTZ R98, R2.reuse, R98 ;  /* 0x0000006202627220 */ /* 0x040fe20000410000 */
[----:B------:R-:W1:Y:S01]  /*acc0*/  MUFU.EX2 R180, R180 ;  /* 0x000000b400b47308 */ /* 0x000e620000000800 */
[----:B------:R-:W-:Y:S01]  /*acd0*/  FMUL.FTZ R99, R2, R99 ;  /* 0x0000006302637220 */ /* 0x000fe20000410000 */
[----:B--2---:R-:W-:Y:S01]  /*ace0*/  F2FP.BF16.PACK_AB R100, R176, R175 ;  /* 0x000000afb064723e */ /* 0x004fe200000010ff */
[--C-:B------:R-:W-:Y:S02]  /*acf0*/  FFMA.FTZ R134, R134, c[0x0][0x2d0], -R145.reuse ;  /* 0x0000b40086867a23 */ /* 0x100fe40000010891 */
[----:B------:R-:W-:Y:S03]  /*ad00*/  FFMA.FTZ R145, R133, c[0x0][0x2d0], -R145 ;  /* 0x0000b40085917a23 */ /* 0x000fe60000010891 */
[----:B------:R-:W-:Y:S01]  /*ad10*/  HMMA.16816.F32.BF16 R96, R128, R106, R96 ;  /* 0x0000006a8060723c */ /* 0x000fe20000041860 */
[----:B------:R-:W2:Y:S01]  /*ad20*/  LDSM.16.MT88.4 R104, [R196+0x2900] ;  /* 0x00290000c468783b */ /* 0x000ea20000004200 */
[----:B------:R-:W5:Y:S01]  /*ad30*/  MUFU.EX2 R182, R182 ;  /* 0x000000b600b67308 */ /* 0x000f620000000800 */
[----:B------:R-:W-:Y:S01]  /*ad40*/  FFMA.FTZ R173, R3, R218, R173 ;  /* 0x000000da03ad7223 */ /* 0x000fe200000100ad */
[----:B------:R-:W-:Y:S01]  /*ad50*/  MOV R3, R0 ;  /* 0x0000000000037202 */ /* 0x000fe20000000f00 */
[----:B------:R-:W-:Y:S01]  /*ad60*/  FFMA.FTZ R174, R2, R219, R174 ;  /* 0x000000db02ae7223 */ /* 0x000fe200000100ae */
[----:B----4-:R-:W-:Y:S01]  /*ad70*/  F2FP.BF16.PACK_AB R102, R178, R177 ;  /* 0x000000b1b266723e */ /* 0x010fe200000010ff */
[----:B------:R-:W-:Y:S02]  /*ad80*/  FADD.FTZ R172, R172, R173 ;  /* 0x000000adacac7221 */ /* 0x000fe40000010000 */
[----:B------:R-:W-:Y:S03]  /*ad90*/  LDSM.16.MT88.4 R128, [R198+0x3100] ;  /* 0x00310000c680783b */ /* 0x000fe60000004200 */
[----:B------:R4:W2:Y:S01]  /*ada0*/  MUFU.EX2 R238, R151 ;  /* 0x0000009700ee7308 */ /* 0x0008a20000000800 */
[----:B------:R-:W-:Y:S02]  /*adb0*/  FADD.FTZ R169, R169, R174 ;  /* 0x000000aea9a97221 */ /* 0x000fe40000010000 */
[----:B------:R-:W-:Y:S01]  /*adc0*/  FADD.FTZ R171, R171, R172 ;  /* 0x000000acabab7221 */ /* 0x000fe20000010000 */
[----:B-1----:R-:W-:Y:S01]  /*add0*/  F2FP.BF16.PACK_AB R101, R180, R179 ;  /* 0x000000b3b465723e */ /* 0x002fe200000010ff */
[----:B------:R-:W-:Y:S02]  /*ade0*/  FADD.FTZ R168, R168, R169 ;  /* 0x000000a9a8a87221 */ /* 0x000fe40000010000 */
[----:B------:R-:W-:Y:S02]  /*adf0*/  FADD.FTZ R170, R170, R171 ;  /* 0x000000abaaaa7221 */ /* 0x000fe40000010000 */
[----:B------:R-:W-:Y:S01]  /*ae00*/  FADD.FTZ R168, R135, R168 ;  /* 0x000000a887a87221 */ /* 0x000fe20000010000 */
[----:B------:R1:W-:Y:S01]  /*ae10*/  MUFU.EX2 R133, R145 ;  /* 0x0000009100857308 */ /* 0x0003e20000000800 */
[----:B------:R-:W-:Y:S01]  /*ae20*/  MOV R135, R132 ;  /* 0x0000008400877202 */ /* 0x000fe20000000f00 */
[----:B------:R-:W-:Y:S01]  /*ae30*/  FADD.FTZ R175, R175, R170 ;  /* 0x000000aaafaf7221 */ /* 0x000fe20000010000 */
[----:B-----5:R-:W-:Y:S01]  /*ae40*/  F2FP.BF16.PACK_AB R103, R182, R181 ;  /* 0x000000b5b667723e */ /* 0x020fe200000010ff */
[----:B------:R-:W-:Y:S02]  /*ae50*/  FADD.FTZ R179, R179, R168 ;  /* 0x000000a8b3b37221 */ /* 0x000fe40000010000 */
[----:B------:R-:W-:Y:S02]  /*ae60*/  FADD.FTZ R176, R176, R175 ;  /* 0x000000afb0b07221 */ /* 0x000fe40000010000 */
[----:B------:R-:W-:Y:S02]  /*ae70*/  FADD.FTZ R180, R180, R179 ;  /* 0x000000b3b4b47221 */ /* 0x000fe40000010000 */
[----:B------:R-:W5:Y:S01]  /*ae80*/  MUFU.EX2 R134, R134 ;  /* 0x0000008600867308 */ /* 0x000f620000000800 */
[C---:B------:R-:W-:Y:S01]  /*ae90*/  HMMA.16816.F32.BF16 R4, R100.reuse, R112, R4 ;  /* 0x000000706404723c */ /* 0x040fe20000041804 */
[----:B----4-:R-:W-:Y:S04]  /*aea0*/  LDSM.16.MT88.4 R148, [R203+0x3900] ;  /* 0x00390000cb94783b */ /* 0x010fe80000004200 */
[----:B------:R-:W-:Y:S02]  /*aeb0*/  FADD.FTZ R177, R177, R176 ;  /* 0x000000b0b1b17221 */ /* 0x000fe40000010000 */
[----:B------:R-:W-:Y:S01]  /*aec0*/  FADD.FTZ R181, R181, R180 ;  /* 0x000000b4b5b57221 */ /* 0x000fe20000010000 */
[C---:B------:R-:W-:Y:S01]  /*aed0*/  HMMA.16816.F32.BF16 R8, R100.reuse, R114, R8 ;  /* 0x000000726408723c */ /* 0x040fe20000041808 */
[----:B------:R-:W-:Y:S03]  /*aee0*/  LDSM.16.MT88.4 R112, [R198+0x4900] ;  /* 0x00490000c670783b */ /* 0x000fe60000004200 */
[----:B------:R-:W-:Y:S02]  /*aef0*/  FADD.FTZ R178, R178, R177 ;  /* 0x000000b1b2b27221 */ /* 0x000fe40000010000 */
[----:B------:R-:W-:Y:S02]  /*af00*/  FADD.FTZ R182, R182, R181 ;  /* 0x000000b5b6b67221 */ /* 0x000fe40000010000 */
[C---:B------:R-:W-:Y:S01]  /*af10*/  HMMA.16816.F32.BF16 R12, R100.reuse, R116, R12 ;  /* 0x00000074640c723c */ /* 0x040fe2000004180c */
[----:B-1----:R-:W-:Y:S07]  /*af20*/  LDSM.16.MT88.4 R144, [R196+0x1900] ;  /* 0x00190000c490783b */ /* 0x002fee0000004200 */
[C---:B------:R-:W-:Y:S01]  /*af30*/  HMMA.16816.F32.BF16 R16, R100.reuse, R118, R16 ;  /* 0x000000766410723c */ /* 0x040fe20000041810 */
[----:B------:R-:W-:Y:S07]  /*af40*/  LDSM.16.MT88.4 R116, [R197+0x4900] ;  /* 0x00490000c574783b */ /* 0x000fee0000004200 */
[C---:B---3--:R-:W-:Y:S08]  /*af50*/  HMMA.16816.F32.BF16 R20, R100.reuse, R108, R20 ;  /* 0x0000006c6414723c */ /* 0x048ff00000041814 */
[C---:B------:R-:W-:Y:S01]  /*af60*/  HMMA.16816.F32.BF16 R24, R100.reuse, R110, R24 ;  /* 0x0000006e6418723c */ /* 0x040fe20000041818 */
[----:B------:R-:W1:Y:S07]  /*af70*/  LDSM.16.MT88.4 R108, [R203+0x4900] ;  /* 0x00490000cb6c783b */ /* 0x000e6e0000004200 */
        /* <DEDUP_REMOVED lines=12> */
[C---:B--2---:R-:W-:Y:S08]  /*b040*/  HMMA.16816.F32.BF16 R60, R100.reuse, R104, R60 ;  /* 0x00000068643c723c */ /* 0x044ff0000004183c */
[C---:B------:R-:W-:Y:S01]  /*b050*/  HMMA.16816.F32.BF16 R64, R100.reuse, R106, R64 ;  /* 0x0000006a6440723c */ /* 0x040fe20000041840 */
[----:B------:R-:W2:Y:S07]  /*b060*/  LDSM.16.MT88.4 R104, [R196+0x4900] ;  /* 0x00490000c468783b */ /* 0x000eae0000004200 */
[C---:B-1----:R-:W-:Y:S08]  /*b070*/  HMMA.16816.F32.BF16 R68, R100.reuse, R108, R68 ;  /* 0x0000006c6444723c */ /* 0x042ff00000041844 */
[C---:B------:R-:W-:Y:S01]  /*b080*/  HMMA.16816.F32.BF16 R72, R100.reuse, R110, R72 ;  /* 0x0000006e6448723c */ /* 0x040fe20000041848 */
[----:B------:R-:W1:Y:S07]  /*b090*/  LDSM.16.MT88.4 R108, [R203+0x1100] ;  /* 0x00110000cb6c783b */ /* 0x000e6e0000004200 */
[C---:B------:R-:W-:Y:S08]  /*b0a0*/  HMMA.16816.F32.BF16 R76, R100.reuse, R112, R76 ;  /* 0x00000070644c723c */ /* 0x040ff0000004184c */
[C---:B------:R-:W-:Y:S01]  /*b0b0*/  HMMA.16816.F32.BF16 R80, R100.reuse, R114, R80 ;  /* 0x000000726450723c */ /* 0x040fe20000041850 */
[----:B------:R-:W3:Y:S07]  /*b0c0*/  LDSM.16.MT88.4 R112, [R197+0x1100] ;  /* 0x00110000c570783b */ /* 0x000eee0000004200 */
[C---:B------:R-:W-:Y:S08]  /*b0d0*/  HMMA.16816.F32.BF16 R84, R100.reuse, R116, R84 ;  /* 0x000000746454723c */ /* 0x040ff00000041854 */
[C---:B------:R-:W-:Y:S01]  /*b0e0*/  HMMA.16816.F32.BF16 R88, R100.reuse, R118, R88 ;  /* 0x000000766458723c */ /* 0x040fe20000041858 */
[----:B------:R-:W4:Y:S07]  /*b0f0*/  LDSM.16.MT88.4 R116, [R203+0x3100] ;  /* 0x00310000cb74783b */ /* 0x000f2e0000004200 */
[C---:B--2---:R-:W-:Y:S08]  /*b100*/  HMMA.16816.F32.BF16 R92, R100.reuse, R104, R92 ;  /* 0x00000068645c723c */ /* 0x044ff0000004185c */
[----:B------:R-:W-:Y:S01]  /*b110*/  HMMA.16816.F32.BF16 R96, R100, R106, R96 ;  /* 0x0000006a6460723c */ /* 0x000fe20000041860 */
[----:B------:R-:W2:Y:S06]  /*b120*/  LDSM.16.MT88.4 R104, [R196+0x3100] ;  /* 0x00310000c468783b */ /* 0x000eac0000004200 */
[----:B------:R-:W-:Y:S01]  /*b130*/  F2FP.BF16.PACK_AB R100, R228, R183 ;  /* 0x000000b7e464723e */ /* 0x000fe200000010ff */
[----:B------:R-:W-:Y:S01]  /*b140*/  FADD.FTZ R183, R183, R178 ;  /* 0x000000b2b7b77221 */ /* 0x000fe20000010000 */
[----:B------:R-:W-:Y:S03]  /*b150*/  F2FP.BF16.PACK_AB R102, R230, R229 ;  /* 0x000000e5e666723e */ /* 0x000fe600000010ff */
[----:B------:R-:W-:Y:S01]  /*b160*/  F2FP.BF16.PACK_AB R101, R232, R231 ;  /* 0x000000e7e865723e */ /* 0x000fe200000010ff */
[----:B------:R-:W-:Y:S01]  /*b170*/  FADD.FTZ R231, R231, R182 ;  /* 0x000000b6e7e77221 */ /* 0x000fe20000010000 */
[----:B------:R-:W-:Y:S01]  /*b180*/  F2FP.BF16.PACK_AB R103, R234, R233 ;  /* 0x000000e9ea67723e */ /* 0x000fe200000010ff */
[----:B------:R-:W-:Y:S02]  /*b190*/  FADD.FTZ R228, R228, R183 ;  /* 0x000000b7e4e47221 */ /* 0x000fe40000010000 */
[----:B------:R-:W-:Y:S02]  /*b1a0*/  FADD.FTZ R232, R232, R231 ;  /* 0x000000e7e8e87221 */ /* 0x000fe40000010000 */
[----:B------:R-:W-:Y:S02]  /*b1b0*/  FADD.FTZ R229, R229, R228 ;  /* 0x000000e4e5e57221 */ /* 0x000fe40000010000 */
[C---:B-1----:R-:W-:Y:S03]  /*b1c0*/  HMMA.16816.F32.BF16 R4, R100.reuse, R108, R4 ;  /* 0x0000006c6404723c */ /* 0x042fe60000041804 */
[----:B------:R-:W-:Y:S02]  /*b1d0*/  FADD.FTZ R233, R233, R232 ;  /* 0x000000e8e9e97221 */ /* 0x000fe40000010000 */
[----:B------:R-:W-:Y:S02]  /*b1e0*/  FADD.FTZ R230, R230, R229 ;  /* 0x000000e5e6e67221 */ /* 0x000fe40000010000 */
[----:B------:R-:W-:Y:S01]  /*b1f0*/  FADD.FTZ R234, R234, R233 ;  /* 0x000000e9eaea7221 */ /* 0x000fe20000010000 */
[C---:B------:R-:W-:Y:S01]  /*b200*/  HMMA.16816.F32.BF16 R8, R100.reuse, R110, R8 ;  /* 0x0000006e6408723c */ /* 0x040fe20000041808 */
[----:B------:R-:W1:Y:S07]  /*b210*/  LDSM.16.MT88.4 R108, [R203+0x5100] ;  /* 0x00510000cb6c783b */ /* 0x000e6e0000004200 */
[C---:B------:R-:W-:Y:S08]  /*b220*/  HMMA.16816.F32.BF16 R12, R100.reuse, R120, R12 ;  /* 0x00000078640c723c */ /* 0x040ff0000004180c */
[C---:B------:R-:W-:Y:S08]  /*b230*/  HMMA.16816.F32.BF16 R16, R100.reuse, R122, R16 ;  /* 0x0000007a6410723c */ /* 0x040ff00000041810 */
[C---:B---3--:R-:W-:Y:S08]  /*b240*/  HMMA.16816.F32.BF16 R20, R100.reuse, R112, R20 ;  /* 0x000000706414723c */ /* 0x048ff00000041814 */
[C---:B------:R-:W-:Y:S01]  /*b250*/  HMMA.16816.F32.BF16 R24, R100.reuse, R114, R24 ;  /* 0x000000726418723c */ /* 0x040fe20000041818 */
[----:B------:R-:W3:Y:S07]  /*b260*/  LDSM.16.MT88.4 R112, [R198+0x5100] ;  /* 0x00510000c670783b */ /* 0x000eee0000004200 */
[C---:B------:R-:W-:Y:S08]  /*b270*/  HMMA.16816.F32.BF16 R28, R100.reuse, R124, R28 ;  /* 0x0000007c641c723c */ /* 0x040ff0000004181c */
[C---:B------:R-:W-:Y:S01]  /*b280*/  HMMA.16816.F32.BF16 R32, R100.reuse, R126, R32 ;  /* 0x0000007e6420723c */ /* 0x040fe20000041820 */
[----:B------:R-:W-:Y:S07]  /*b290*/  LDSM.16.MT88.4 R124, [R203+0x1900] ;  /* 0x00190000cb7c783b */ /* 0x000fee0000004200 */
[C---:B----4-:R-:W-:Y:S08]  /*b2a0*/  HMMA.16816.F32.BF16 R36, R100.reuse, R116, R36 ;  /* 0x000000746424723c */ /* 0x050ff00000041824 */
[C---:B------:R-:W-:Y:S01]  /*b2b0*/  HMMA.16816.F32.BF16 R40, R100.reuse, R118, R40 ;  /* 0x000000766428723c */ /* 0x040fe20000041828 */
[----:B------:R-:W4:Y:S07]  /*b2c0*/  LDSM.16.MT88.4 R116, [R197+0x5100] ;  /* 0x00510000c574783b */ /* 0x000f2e0000004200 */
        /* <DEDUP_REMOVED lines=8> */
[C---:B--2---:R-:W-:Y:S04]  /*b350*/  HMMA.16816.F32.BF16 R60, R100.reuse, R104, R60 ;  /* 0x00000068643c723c */ /* 0x044fe8000004183c */
[----:B-----5:R-:W-:Y:S01]  /*b360*/  F2FP.BF16.PACK_AB R139, R133, R134 ;  /* 0x00000086858b723e */ /* 0x020fe200000010ff */
[----:B------:R-:W-:Y:S02]  /*b370*/  FADD.FTZ R239, R239, R234 ;  /* 0x000000eaefef7221 */ /* 0x000fe40000010000 */
[----:B------:R-:W-:Y:S01]  /*b380*/  FADD.FTZ R236, R236, R235 ;  /* 0x000000ebecec7221 */ /* 0x000fe20000010000 */
[C---:B------:R-:W-:Y:S01]  /*b390*/  HMMA.16816.F32.BF16 R64, R100.reuse, R106, R64 ;  /* 0x0000006a6440723c */ /* 0x040fe20000041840 */
[----:B------:R-:W2:Y:S03]  /*b3a0*/  LDSM.16.MT88.4 R104, [R196+0x5100] ;  /* 0x00510000c468783b */ /* 0x000ea60000004200 */
[----:B------:R-:W-:Y:S02]  /*b3b0*/  FADD.FTZ R239, R240, R239 ;  /* 0x000000eff0ef7221 */ /* 0x000fe40000010000 */
[----:B------:R-:W-:Y:S02]  /*b3c0*/  FADD.FTZ R237, R237, R236 ;  /* 0x000000eceded7221 */ /* 0x000fe40000010000 */
[C---:B-1----:R-:W-:Y:S04]  /*b3d0*/  HMMA.16816.F32.BF16 R68, R100.reuse, R108, R68 ;  /* 0x0000006c6444723c */ /* 0x042fe80000041844 */
[----:B------:R-:W-:Y:S02]  /*b3e0*/  FADD.FTZ R134, R134, R239 ;  /* 0x000000ef86867221 */ /* 0x000fe40000010000 */
[----:B------:R-:W-:Y:S02]  /*b3f0*/  FADD.FTZ R218, R238, R237 ;  /* 0x000000edeeda7221 */ /* 0x000fe40000010000 */
[C---:B------:R-:W-:Y:S01]  /*b400*/  HMMA.16816.F32.BF16 R72, R100.reuse, R110, R72 ;  /* 0x0000006e6448723c */ /* 0x040fe20000041848 */
[----:B------:R-:W1:Y:S03]  /*b410*/  LDSM.16.MT88.4 R108, [R198+0x1900] ;  /* 0x00190000c66c783b */ /* 0x000e660000004200 */
[----:B------:R-:W-:Y:S04]  /*b420*/  FADD.FTZ R219, R133, R134 ;  /* 0x0000008685db7221 */ /* 0x000fe80000010000 */
[C---:B---3--:R-:W-:Y:S08]  /*b430*/  HMMA.16816.F32.BF16 R76, R100.reuse, R112, R76 ;  /* 0x00000070644c723c */ /* 0x048ff0000004184c */
[C---:B------:R-:W-:Y:S08]  /*b440*/  HMMA.16816.F32.BF16 R80, R100.reuse, R114, R80 ;  /* 0x000000726450723c */ /* 0x040ff00000041850 */
[C---:B----4-:R-:W-:Y:S08]  /*b450*/  HMMA.16816.F32.BF16 R84, R100.reuse, R116, R84 ;  /* 0x000000746454723c */ /* 0x050ff00000041854 */
[C---:B------:R-:W-:Y:S08]  /*b460*/  HMMA.16816.F32.BF16 R88, R100.reuse, R118, R88 ;  /* 0x000000766458723c */ /* 0x040ff00000041858 */
[C---:B--2---:R-:W-:Y:S08]  /*b470*/  HMMA.16816.F32.BF16 R92, R100.reuse, R104, R92 ;  /* 0x00000068645c723c */ /* 0x044ff0000004185c */
        /* <DEDUP_REMOVED lines=22> */
[C---:B--2---:R-:W-:Y:S08]  /*b5e0*/  HMMA.16816.F32.BF16 R76, R136.reuse, R4, R76 ;  /* 0x00000004884c723c */ /* 0x044ff0000004184c */
[C---:B------:R-:W-:Y:S08]  /*b5f0*/  HMMA.16816.F32.BF16 R80, R136.reuse, R6, R80 ;  /* 0x000000068850723c */ /* 0x040ff00000041850 */
[C---:B---3--:R-:W-:Y:S08]  /*b600*/  HMMA.16816.F32.BF16 R84, R136.reuse, R8, R84 ;  /* 0x000000088854723c */ /* 0x048ff00000041854 */
[C---:B------:R-:W-:Y:S08]  /*b610*/  HMMA.16816.F32.BF16 R88, R136.reuse, R10, R88 ;  /* 0x0000000a8858723c */ /* 0x040ff00000041858 */
[C---:B-1----:R-:W-:Y:S08]  /*b620*/  HMMA.16816.F32.BF16 R92, R136.reuse, R12, R92 ;  /* 0x0000000c885c723c */ /* 0x042ff0000004185c */
[----:B------:R-:W-:Y:S01]  /*b630*/  HMMA.16816.F32.BF16 R96, R136, R14, R96 ;  /* 0x0000000e8860723c */ /* 0x000fe20000041860 */
[----:B------:R-:W-:-:S07]  /*b640*/  @P0 BRA `(.L_x_180) ;  /* 0xffffd32000000947 */ /* 0x000fce000383ffff */
.L_x_179:
[----:B------:R-:W-:-:S06]  /*b650*/  UISETP.GE.AND UP0, UPT, UR13, UR8, UPT ;  /* 0x000000080d00728c */ /* 0x000fcc000bf06270 */
[----:B------:R-:W-:-:S13]  /*b660*/  PLOP3.LUT P0, PT, PT, PT, UP0, 0x80, 0x0 ;  /* 0x000000000000781c */ /* 0x000fda0003f0f008 */
[----:B------:R-:W-:Y:S05]  /*b670*/  @!P0 BRA `(.L_x_181) ;  /* 0x000038f000008947 */ /* 0x000fea0003800000 */
[----:B------:R-:W-:Y:S01]  /*b680*/  IADD3 R220, P5, R208, 0x80, RZ ;  /* 0x00000080d0dc7810 */ /* 0x000fe20007fbe0ff */
[----:B------:R-:W-:Y:S01]  /*b690*/  ULDC.64 UR4, c[0x0][0x208] ;  /* 0x0000820000047ab9 */ /* 0x000fe20000000a00 */
[----:B------:R-:W-:Y:S01]  /*b6a0*/  IADD3 R181, P0, R210, 0x80, RZ ;  /* 0x00000080d2b57810 */ /* 0x000fe20007f1e0ff */
[----:B------:R-:W-:Y:S01]  /*b6b0*/  IMAD.MOV.U32 R2, RZ, RZ, R132 ;  /* 0x000000ffff027224 */ /* 0x000fe200078e0084 */
[----:B------:R-:W-:Y:S01]  /*b6c0*/  IADD3 R222, P6, R208, 0x40, RZ ;  /* 0x00000040d0de7810 */ /* 0x000fe20007fde0ff */
[----:B------:R-:W-:Y:S01]  /*b6d0*/  IMAD.MOV.U32 R3, RZ, RZ, R0 ;  /* 0x000000ffff037224 */ /* 0x000fe200078e0000 */
[----:B------:R-:W-:Y:S01]  /*b6e0*/  IADD3 R183, P4, R210, 0x40, RZ ;  /* 0x00000040d2b77810 */ /* 0x000fe20007f9e0ff */
[----:B------:R-:W-:Y:S01]  /*b6f0*/  IMAD.X R221, RZ, RZ, R215, P5 ;  /* 0x000000ffffdd7224 */ /* 0x000fe200028e06d7 */
[----:B------:R-:W-:Y:S01]  /*b700*/  IADD3.X R223, RZ, R215, RZ, P6, !PT ;  /* 0x000000d7ffdf7210 */ /* 0x000fe200037fe4ff */
[----:B------:R-:W-:Y:S01]  /*b710*/  IMAD.X R180, RZ, RZ, R217, P0 ;  /* 0x000000ffffb47224 */ /* 0x000fe200000e06d9 */
[----:B------:R-:W-:Y:S01]  /*b720*/  IADD3.X R182, RZ, R217, RZ, P4, !PT ;  /* 0x000000d9ffb67210 */ /* 0x000fe200027fe4ff */
[----:B------:R-:W-:Y:S01]  /*b730*/  USHF.L.U64.HI UR19, UR4, 0x5, UR5 ;  /* 0x0000000504137899 */ /* 0x000fe20008010205 */
[----:B------:R-:W-:Y:S01]  /*b740*/  MOV R214, R208 ;  /* 0x000000d000d67202 */ /* 0x000fe20000000f00 */
[----:B------:R-:W-:-:S03]  /*b750*/  USHF.L.U32 UR18, UR4, 0x5, URZ ;  /* 0x0000000504127899 */ /* 0x000fc6000800063f */
[----:B------:R-:W-:Y:S02]  /*b760*/  ULDC.64 UR4, c[0x0][0x1e0] ;  /* 0x0000780000047ab9 */ /* 0x000fe40000000a00 */
.L_x_190:
[----:B------:R-:W-:Y:S04]  /*b770*/  DEPBAR.LE SB0, 0x0 ;  /* 0x000080000000791a */ /* 0x000fe80000000000 */
[----:B------:R-:W-:Y:S01]  /*b780*/  BAR.SYNC.DEFER_BLOCKING 0x0 ;  /* 0x0000000000007b1d */ /* 0x000fe20000010000 */
[----:B------:R-:W-:Y:S01]  /*b790*/  USHF.R.S32.HI UR7, URZ, 0x1f, UR13 ;  /* 0x0000001f3f077899 */ /* 0x000fe2000801140d */
[----:B------:R-:W-:Y:S01]  /*b7a0*/  IMAD.U32 R13, RZ, RZ, UR13 ;  /* 0x0000000dff0d7e24 */ /* 0x000fe2000f8e00ff */
[----:B------:R-:W-:Y:S01]  /*b7b0*/  UIMAD UR6, UR9, UR13, URZ ;  /* 0x0000000d090672a4 */ /* 0x000fe2000f8e023f */
[----:B------:R-:W-:Y:S01]  /*b7c0*/  IMAD.U32 R7, RZ, RZ, UR13 ;  /* 0x0000000dff077e24 */ /* 0x000fe2000f8e00ff */
[----:B------:R-:W-:Y:S01]  /*b7d0*/  UIMAD.WIDE.U32 UR20, UR13, UR10, UR18 ;  /* 0x0000000a0d1472a5 */ /* 0x000fe2000f8e0012 */
[----:B------:R-:W-:Y:S01]  /*b7e0*/  IMAD.WIDE.U32 R12, R13, UR10, R214 ;  /* 0x0000000a0d0c7c25 */ /* 0x000fe2000f8e00d6 */
[----:B------:R-:W-:Y:S02]  /*b7f0*/  UIMAD UR6, UR7, UR10, UR6 ;  /* 0x0000000a070672a4 */ /* 0x000fe4000f8e0206 */
[----:B------:R-:W-:Y:S01]  /*b800*/  UISETP.GT.AND UP3, UPT, UR13, UR8, UPT ;  /* 0x000000080d00728c */ /* 0x000fe2000bf64270 */
[----:B------:R-:W-:Y:S01]  /*b810*/  IMAD.WIDE.U32 R6, R7, UR10, R222 ;  /* 0x0000000a07067c25 */ /* 0x000fe2000f8e00de */
[----:B------:R-:W-:Y:S01]  /*b820*/  LEA R22, P4, R12, c[0x0][0x1f8], 0x1 ;  /* 0x00007e000c167a11 */ /* 0x000fe200078808ff */
[----:B------:R-:W-:Y:S01]  /*b830*/  UIADD3 UR7, UR6, UR21, URZ ;  /* 0x0000001506077290 */ /* 0x000fe2000fffe03f */
[----:B------:R-:W-:Y:S01]  /*b840*/  IADD3 R0, R13, UR6, RZ ;  /* 0x000000060d007c10 */ /* 0x000fe2000fffe0ff */
[----:B------:R-:W-:Y:S01]  /*b850*/  IMAD.U32 R15, RZ, RZ, UR13 ;  /* 0x0000000dff0f7e24 */ /* 0x000fe2000f8e00ff */
[----:B------:R-:W-:Y:S02]  /*b860*/  LEA R20, P0, R6, c[0x0][0x1f8], 0x1 ;  /* 0x00007e0006147a11 */ /* 0x000fe400078008ff */
[----:B------:R-:W-:Y:S01]  /*b870*/  LEA.HI.X R23, R12, c[0x0][0x1fc], R0, 0x1, P4 ;  /* 0x00007f000c177a11 */ /* 0x000fe200020f0c00 */
[----:B------:R-:W-:Y:S01]  /*b880*/  IMAD.WIDE.U32 R14, R15, UR10, R220 ;  /* 0x0000000a0f0e7c25 */ /* 0x000fe2000f8e00dc */
[----:B------:R-:W-:Y:S02]  /*b890*/  IADD3 R4, R7, UR6, RZ ;  /* 0x0000000607047c10 */ /* 0x000fe4000fffe0ff */
[----:B------:R-:W-:Y:S02]  /*b8a0*/  IADD3 R5, P5, R208, UR20, RZ ;  /* 0x00000014d0057c10 */ /* 0x000fe4000ffbe0ff */
[----:B------:R-:W-:Y:S01]  /*b8b0*/  IADD3 R7, P4, R222, UR20, RZ ;  /* 0x00000014de077c10 */ /* 0x000fe2000ff9e0ff */
[----:B------:R-:W-:Y:S01]  /*b8c0*/  LDSM.16.M88.4 R32, [R206+0xc100] ;  /* 0x00c10000ce20783b */ /* 0x000fe20000000200 */
[----:B------:R-:W-:Y:S02]  /*b8d0*/  LEA.HI.X R21, R6, c[0x0][0x1fc], R4, 0x1, P0 ;  /* 0x00007f0006157a11 */ /* 0x000fe400000f0c04 */
[----:B------:R-:W-:Y:S02]  /*b8e0*/  IADD3.X R4, R215, UR7, RZ, P5, !PT ;  /* 0x00000007d7047c10 */ /* 0x000fe4000affe4ff */
[----:B------:R-:W-:Y:S02]  /*b8f0*/  LEA R168, P5, R5, c[0x0][0x1f8], 0x1 ;  /* 0x00007e0005a87a11 */ /* 0x000fe400078a08ff */
[----:B------:R-:W1:Y:S01]  /*b900*/  LDSM.16.M88.4 R8, [R205+0x6100] ;  /* 0x00610000cd08783b */ /* 0x000e620000000200 */
[----:B------:R-:W-:Y:S02]  /*b910*/  IADD3.X R6, R223, UR7, RZ, P4, !PT ;  /* 0x00000007df067c10 */ /* 0x000fe4000a7fe4ff */
[----:B------:R-:W-:Y:S02]  /*b920*/  LEA R166, P4, R7, c[0x0][0x1f8], 0x1 ;  /* 0x00007e0007a67a11 */ /* 0x000fe400078808ff */
[----:B------:R-:W-:Y:S02]  /*b930*/  LEA.HI.X R169, R5, c[0x0][0x1fc], R4, 0x1, P5 ;  /* 0x00007f0005a97a11 */ /* 0x000fe400028f0c04 */
[----:B------:R-:W2:Y:S01]  /*b940*/  LDSM.16.M88.4 R16, [R205+0x6900] ;  /* 0x00690000cd10783b */ /* 0x000ea20000000200 */
[----:B------:R-:W-:Y:S02]  /*b950*/  LEA.HI.X R167, R7, c[0x0][0x1fc], R6, 0x1, P4 ;  /* 0x00007f0007a77a11 */ /* 0x000fe400020f0c06 */
[----:B------:R-:W-:Y:S02]  /*b960*/  LEA R28, P6, R14, c[0x0][0x1f8], 0x1 ;  /* 0x00007e000e1c7a11 */ /* 0x000fe400078c08ff */
[----:B------:R-:W-:Y:S02]  /*b970*/  IADD3 R13, P0, R220, UR20, RZ ;  /* 0x00000014dc0d7c10 */ /* 0x000fe4000ff1e0ff */
[----:B------:R-:W3:Y:S01]  /*b980*/  LDSM.16.M88.4 R24, [R205+0x7100] ;  /* 0x00710000cd18783b */ /* 0x000ee20000000200 */
[----:B------:R-:W-:Y:S02]  /*b990*/  IADD3 R0, R15, UR6, RZ ;  /* 0x000000060f007c10 */ /* 0x000fe4000fffe0ff */
[----:B------:R-:W-:Y:S01]  /*b9a0*/  IADD3.X R12, R221, UR7, RZ, P0, !PT ;  /* 0x00000007dd0c7c10 */ /* 0x000fe200087fe4ff */
[----:B------:R-:W-:Y:S01]  /*b9b0*/  @UP3 UIADD3 UR7, UR13, -0x1, URZ ;  /* 0xffffffff0d073890 */ /* 0x000fe2000fffe03f */
[C---:B------:R-:W-:Y:S02]  /*b9c0*/  LEA R164, P0, R13.reuse, c[0x0][0x1f8], 0x1 ;  /* 0x00007e000da47a11 */ /* 0x040fe400078008ff */
[----:B------:R-:W4:Y:S01]  /*b9d0*/  LDSM.16.M88.4 R132, [R205+0x7900] ;  /* 0x00790000cd84783b */ /* 0x000f220000000200 */
[----:B------:R-:W-:Y:S01]  /*b9e0*/  LEA.HI.X R29, R14, c[0x0][0x1fc], R0, 0x1, P6 ;  /* 0x00007f000e1d7a11 */ /* 0x000fe200030f0c00 */
[----:B------:R-:W-:Y:S01]  /*b9f0*/  @UP3 USHF.R.S32.HI UR6, URZ, 0x1f, UR7 ;  /* 0x0000001f3f063899 */ /* 0x000fe20008011407 */
[----:B------:R-:W-:Y:S01]  /*ba00*/  LEA.HI.X R165, R13, c[0x0][0x1fc], R12, 0x1, P0 ;  /* 0x00007f000da57a11 */ /* 0x000fe200000f0c0c */
[----:B------:R-:W-:Y:S01]  /*ba10*/  @UP3 UIMAD.WIDE.U32 UR20, UR7, UR4, URZ ;  /* 0x00000004071432a5 */ /* 0x000fe2000f8e003f */
[----:B------:R-:W-:Y:S01]  /*ba20*/  PLOP3.LUT P0, PT, PT, PT, UP3, 0x80, 0x0 ;  /* 0x000000000000781c */ /* 0x000fe20003f0f038 */
[----:B------:R-:W-:Y:S01]  /*ba30*/  @UP3 UIMAD UR6, UR6, UR4, URZ ;  /* 0x00000004060632a4 */ /* 0x000fe2000f8e023f */
[----:B------:R-:W-:Y:S01]  /*ba40*/  LDSM.16.M88.4 R136, [R202+0xc100] ;  /* 0x00c10000ca88783b */ /* 0x000fe20000000200 */
[----:B------:R-:W-:Y:S02]  /*ba50*/  PLOP3.LUT P5, PT, PT, PT, UP2, 0x80, 0x0 ;  /* 0x000000000000781c */ /* 0x000fe40003faf028 */
[----:B------:R-:W-:Y:S01]  /*ba60*/  PLOP3.LUT P4, PT, PT, PT, UP2, 0x80, 0x0 ;  /* 0x000000000000781c */ /* 0x000fe20003f8f028 */
[----:B------:R-:W-:Y:S02]  /*ba70*/  @UP3 UIMAD UR6, UR7, UR5, UR6 ;  /* 0x00000005070632a4 */ /* 0x000fe4000f8e0206 */
[----:B------:R-:W-:Y:S01]  /*ba80*/  @UP3 USHF.L.U32 UR7, UR20, 0x6, URZ ;  /* 0x0000000614073899 */ /* 0x000fe2000800063f */
[----:B------:R-:W5:Y:S01]  /*ba90*/  LDSM.16.M88.4 R140, [R204] ;  /* 0x00000000cc8c783b */ /* 0x000f620000000200 */
[----:B------:R-:W-:Y:S01]  /*baa0*/  @UP3 UIADD3 UR6, UR21, UR6, URZ ;  /* 0x0000000615063290 */ /* 0x000fe2000fffe03f */
[C---:B-1----:R-:W-:Y:S03]  /*bab0*/  HMMA.16816.F32.BF16 R4, R32.reuse, R8, RZ ;  /* 0x000000082004723c */ /* 0x042fe600000418ff */
[----:B------:R-:W-:Y:S02]  /*bac0*/  @UP3 USHF.L.U64.HI UR6, UR20, 0x6, UR6 ;  /* 0x0000000614063899 */ /* 0x000fe40008010206 */
[----:B------:R-:W1:Y:S03]  /*bad0*/  LDSM.16.M88.4 R144, [R195] ;  /* 0x00000000c390783b */ /* 0x000e660000000200 */
[C---:B------:R-:W-:Y:S04]  /*bae0*/  HMMA.16816.F32.BF16 R8, R32.reuse, R10, RZ ;  /* 0x0000000a2008723c */ /* 0x040fe800000418ff */
[----:B------:R-:W1:Y:S04]  /*baf0*/  LDSM.16.M88.4 R148, [R194] ;  /* 0x00000000c294783b */ /* 0x000e680000000200 */
[C---:B--2---:R-:W-:Y:S03]  /*bb00*/  HMMA.16816.F32.BF16 R12, R32.reuse, R16, RZ ;  /* 0x00000010200c723c */ /* 0x044fe600000418ff */
[----:B------:R-:W2:Y:S05]  /*bb10*/  LDSM.16.M88.4 R152, [R193] ;  /* 0x00000000c198783b */ /* 0x000eaa0000000200 */
[C---:B------:R-:W-:Y:S02]  /*bb20*/  HMMA.16816.F32.BF16 R16, R32.reuse, R18, RZ ;  /* 0x000000122010723c */ /* 0x040fe400000418ff */
[----:B------:R-:W-:Y:S01]  /*bb30*/  @!PT LDS RZ, [RZ] ;  /* 0x00000000fffff984 */ /* 0x000fe20000000800 */
[----:B------:R-:W-:Y:S01]  /*bb40*/  @!PT LDS RZ, [RZ] ;  /* 0x00000000fffff984 */ /* 0x000fe20000000800 */
[----:B------:R-:W-:Y:S01]  /*bb50*/  @!PT LDS RZ, [RZ] ;  /* 0x00000000fffff984 */ /* 0x000fe20000000800 */
[----:B------:R3:W-:Y:S07]  /*bb60*/  LDGSTS.E.BYPASS.LTC128B.128 [R207+0x100], [R22.64], !P3 ;  /* 0x0010000016cf7fae */ /* 0x0007ee000d901d50 */
[----:B------:R3:W-:Y:S07]  /*bb70*/  LDGSTS.E.BYPASS.LTC128B.128 [R207+0x2100], [R20.64], !P2 ;  /* 0x0210000014cf7fae */ /* 0x0007ee000d101d50 */
[----:B------:R4:W-:Y:S07]  /*bb80*/  LDGSTS.E.BYPASS.LTC128B.128 [R207+0x4100], [R28.64], !P1 ;  /* 0x041000001ccf7fae */ /* 0x0009ee000c901d50 */
[----:B------:R1:W-:Y:S07]  /*bb90*/  LDGSTS.E.BYPASS.LTC128B.128 [R207+0x1100], [R168.64], !P3 ;  /* 0x01100000a8cf7fae */ /* 0x0003ee000d901d50 */
[----:B------:R1:W-:Y:S01]  /*bba0*/  LDGSTS.E.BYPASS.LTC128B.128 [R207+0x3100], [R166.64], !P2 ;  /* 0x03100000a6cf7fae */ /* 0x0003e2000d101d50 */
[C---:B---3--:R-:W-:Y:S06]  /*bbb0*/  HMMA.16816.F32.BF16 R20, R32.reuse, R24, RZ ;  /* 0x000000182014723c */ /* 0x048fec00000418ff */
[----:B------:R1:W-:Y:S02]  /*bbc0*/  LDGSTS.E.BYPASS.LTC128B.128 [R207+0x5100], [R164.64], !P1 ;  /* 0x05100000a4cf7fae */ /* 0x0003e4000c901d50 */
[C---:B------:R-:W-:Y:S05]  /*bbd0*/  HMMA.16816.F32.BF16 R24, R32.reuse, R26, RZ ;  /* 0x0000001a2018723c */ /* 0x040fea00000418ff */
[----:B------:R-:W-:Y:S03]  /*bbe0*/  LDSM.16.M88.4 R156, [R201+0xc100] ;  /* 0x00c10000c99c783b */ /* 0x000fe60000000200 */
[C---:B----4-:R-:W-:Y:S04]  /*bbf0*/  HMMA.16816.F32.BF16 R28, R32.reuse, R132, RZ ;  /* 0x00000084201c723c */ /* 0x050fe800000418ff */
[----:B------:R-:W0:Y:S04]  /*bc00*/  LDGDEPBAR ;  /* 0x00000000000079af */ /* 0x000e280000000000 */
[----:B------:R-:W-:Y:S03]  /*bc10*/  HMMA.16816.F32.BF16 R32, R32, R134, RZ ;  /* 0x000000862020723c */ /* 0x000fe600000418ff */
[----:B------:R-:W3:Y:S05]  /*bc20*/  LDSM.16.M88.4 R160, [R200+0x6100] ;  /* 0x00610000c8a0783b */ /* 0x000eea0000000200 */
[C---:B-----5:R-:W-:Y:S02]  /*bc30*/  HMMA.16816.F32.BF16 R4, R136.reuse, R140, R4 ;  /* 0x0000008c8804723c */ /* 0x060fe40000041804 */
[----:B------:R-:W4:Y:S06]  /*bc40*/  LDSM.16.M88.4 R132, [R200+0x6900] ;  /* 0x00690000c884783b */ /* 0x000f2c0000000200 */
[C---:B------:R-:W-:Y:S01]  /*bc50*/  HMMA.16816.F32.BF16 R8, R136.reuse, R142, R8 ;  /* 0x0000008e8808723c */ /* 0x040fe20000041808 */
[----:B-1----:R-:W1:Y:S07]  /*bc60*/  LDSM.16.M88.4 R164, [R200+0x7100] ;  /* 0x00710000c8a4783b */ /* 0x002e6e0000000200 */
[C---:B------:R-:W-:Y:S01]  /*bc70*/  HMMA.16816.F32.BF16 R12, R136.reuse, R144, R12 ;  /* 0x00000090880c723c */ /* 0x040fe2000004180c */
[----:B------:R-:W5:Y:S07]  /*bc80*/  LDSM.16.M88.4 R168, [R200+0x7900] ;  /* 0x00790000c8a8783b */ /* 0x000f6e0000000200 */
[C---:B------:R-:W-:Y:S01]  /*bc90*/  HMMA.16816.F32.BF16 R16, R136.reuse, R146, R16 ;  /* 0x000000928810723c */ /* 0x040fe20000041810 */
[----:B------:R-:W-:Y:S07]  /*bca0*/  LDSM.16.M88.4 R172, [R199+0xc100] ;  /* 0x00c10000c7ac783b */ /* 0x000fee0000000200 */
[C---:B------:R-:W-:Y:S01]  /*bcb0*/  HMMA.16816.F32.BF16 R20, R136.reuse, R148, R20 ;  /* 0x000000948814723c */ /* 0x040fe20000041814 */
[----:B------:R-:W1:Y:S07]  /*bcc0*/  LDSM.16.M88.4 R176, [R192] ;  /* 0x00000000c0b0783b */ /* 0x000e6e0000000200 */
[C---:B------:R-:W-:Y:S01]  /*bcd0*/  HMMA.16816.F32.BF16 R24, R136.reuse, R150, R24 ;  /* 0x000000968818723c */ /* 0x040fe20000041818 */
[----:B------:R-:W-:Y:S07]  /*bce0*/  LDSM.16.M88.4 R140, [R192+0x1000] ;  /* 0x00100000c08c783b */ /* 0x000fee0000000200 */
[C---:B--2---:R-:W-:Y:S01]  /*bcf0*/  HMMA.16816.F32.BF16 R28, R136.reuse, R152, R28 ;  /* 0x00000098881c723c */ /* 0x044fe2000004181c */
[----:B------:R-:W-:Y:S07]  /*bd00*/  LDSM.16.M88.4 R144, [R192+0x1800] ;  /* 0x00180000c090783b */ /* 0x000fee0000000200 */
[----:B------:R-:W-:Y:S01]  /*bd10*/  HMMA.16816.F32.BF16 R32, R136, R154, R32 ;  /* 0x0000009a8820723c */ /* 0x000fe20000041820 */
[----:B------:R-:W2:Y:S07]  /*bd20*/  LDSM.16.M88.4 R136, [R192+0x800] ;  /* 0x00080000c088783b */ /* 0x000eae0000000200 */
[C---:B---3--:R-:W-:Y:S01]  /*bd30*/  HMMA.16816.F32.BF16 R4, R156.reuse, R160, R4 ;  /* 0x000000a09c04723c */ /* 0x048fe20000041804 */
[----:B------:R-:W-:Y:S07]  /*bd40*/  LDSM.16.M88.4 R148, [R206+0x10100] ;  /* 0x01010000ce94783b */ /* 0x000fee0000000200 */
[C---:B------:R-:W-:Y:S01]  /*bd50*/  HMMA.16816.F32.BF16 R8, R156.reuse, R162, R8 ;  /* 0x000000a29c08723c */ /* 0x040fe20000041808 */
[----:B------:R-:W3:Y:S07]  /*bd60*/  LDSM.16.M88.4 R152, [R205+0x8100] ;  /* 0x00810000cd98783b */ /* 0x000eee0000000200 */
[C---:B----4-:R-:W-:Y:S01]  /*bd70*/  HMMA.16816.F32.BF16 R12, R156.reuse, R132, R12 ;  /* 0x000000849c0c723c */ /* 0x050fe2000004180c */
[----:B------:R-:W-:Y:S07]  /*bd80*/  LDSM.16.M88.4 R160, [R205+0x9900] ;  /* 0x00990000cda0783b */ /* 0x000fee0000000200 */
[C---:B------:R-:W-:Y:S01]  /*bd90*/  HMMA.16816.F32.BF16 R16, R156.reuse, R134, R16 ;  /* 0x000000869c10723c */ /* 0x040fe20000041810 */
[----:B------:R-:W4:Y:S07]  /*bda0*/  LDSM.16.M88.4 R132, [R205+0x8900] ;  /* 0x00890000cd84783b */ /* 0x000f2e0000000200 */
[C---:B-1----:R-:W-:Y:S08]  /*bdb0*/  HMMA.16816.F32.BF16 R20, R156.reuse, R164, R20 ;  /* 0x000000a49c14723c */ /* 0x042ff00000041814 */
[C---:B------:R-:W-:Y:S01]  /*bdc0*/  HMMA.16816.F32.BF16 R24, R156.reuse, R166, R24 ;  /* 0x000000a69c18723c */ /* 0x040fe20000041818 */
[----:B------:R-:W-:Y:S07]  /*bdd0*/  LDSM.16.M88.4 R164, [R202+0x10100] ;  /* 0x01010000caa4783b */ /* 0x000fee0000000200 */
[C---:B-----5:R-:W-:Y:S08]  /*bde0*/  HMMA.16816.F32.BF16 R28, R156.reuse, R168, R28 ;  /* 0x000000a89c1c723c */ /* 0x060ff0000004181c */
[----:B------:R-:W-:Y:S01]  /*bdf0*/  HMMA.16816.F32.BF16 R32, R156, R170, R32 ;  /* 0x000000aa9c20723c */ /* 0x000fe20000041820 */
[----:B------:R-:W1:Y:S07]  /*be00*/  LDSM.16.M88.4 R156, [R205+0x9100] ;  /* 0x00910000cd9c783b */ /* 0x000e6e0000000200 */
[C---:B------:R-:W-:Y:S01]  /*be10*/  HMMA.16816.F32.BF16 R4, R172.reuse, R176, R4 ;  /* 0x000000b0ac04723c */ /* 0x040fe20000041804 */
[----:B------:R-:W5:Y:S07]  /*be20*/  LDSM.16.M88.4 R168, [R191] ;  /* 0x00000000bfa8783b */ /* 0x000f6e0000000200 */
        /* <DEDUP_REMOVED lines=11> */
[C---:B---3--:R-:W-:Y:S01]  /*bee0*/  HMMA.16816.F32.BF16 R4, R148.reuse, R152, R4 ;  /* 0x000000989404723c */ /* 0x048fe20000041804 */
[----:B------:R-:W3:Y:S07]  /*bef0*/  LDSM.16.M88.4 R172, [R201+0x10100] ;  /* 0x01010000c9ac783b */ /* 0x000eee0000000200 */
[C---:B------:R-:W-:Y:S01]  /*bf00*/  HMMA.16816.F32.BF16 R8, R148.reuse, R154, R8 ;  /* 0x0000009a9408723c */ /* 0x040fe20000041808 */
[----:B------:R-:W-:Y:S07]  /*bf10*/  LDSM.16.M88.4 R152, [R200+0x9900] ;  /* 0x00990000c898783b */ /* 0x000fee0000000200 */
[C---:B----4-:R-:W-:Y:S08]  /*bf20*/  HMMA.16816.F32.BF16 R12, R148.reuse, R132, R12 ;  /* 0x00000084940c723c */ /* 0x050ff0000004180c */
[C---:B------:R-:W-:Y:S01]  /*bf30*/  HMMA.16816.F32.BF16 R16, R148.reuse, R134, R16 ;  /* 0x000000869410723c */ /* 0x040fe20000041810 */
[----:B------:R-:W4:Y:S07]  /*bf40*/  LDSM.16.M88.4 R132, [R200+0x8900] ;  /* 0x00890000c884783b */ /* 0x000f2e0000000200 */
[C---:B-1----:R-:W-:Y:S08]  /*bf50*/  HMMA.16816.F32.BF16 R20, R148.reuse, R156, R20 ;  /* 0x0000009c9414723c */ /* 0x042ff00000041814 */
[C---:B------:R-:W-:Y:S01]  /*bf60*/  HMMA.16816.F32.BF16 R24, R148.reuse, R158, R24 ;  /* 0x0000009e9418723c */ /* 0x040fe20000041818 */
[----:B------:R-:W-:Y:S07]  /*bf70*/  LDSM.16.M88.4 R156, [R199+0x10100] ;  /* 0x01010000c79c783b */ /* 0x000fee0000000200 */
[C---:B------:R-:W-:Y:S08]  /*bf80*/  HMMA.16816.F32.BF16 R28, R148.reuse, R160, R28 ;  /* 0x000000a0941c723c */ /* 0x040ff0000004181c */
[----:B------:R-:W-:Y:S01]  /*bf90*/  HMMA.16816.F32.BF16 R32, R148, R162, R32 ;  /* 0x000000a29420723c */ /* 0x000fe20000041820 */
[----:B------:R-:W1:Y:S07]  /*bfa0*/  LDSM.16.M88.4 R148, [R200+0x9100] ;  /* 0x00910000c894783b */ /* 0x000e6e0000000200 */
[C---:B-----5:R-:W-:Y:S01]  /*bfb0*/  HMMA.16816.F32.BF16 R4, R164.reuse, R168, R4 ;  /* 0x000000a8a404723c */ /* 0x060fe20000041804 */
[----:B------:R-:W5:Y:S07]  /*bfc0*/  LDSM.16.M88.4 R160, [R192+0x2000] ;  /* 0x00200000c0a0783b */ /* 0x000f6e0000000200 */
        /* <DEDUP_REMOVED lines=11> */
[C---:B---3--:R-:W-:Y:S01]  /*c080*/  HMMA.16816.F32.BF16 R4, R172.reuse, R176, R4 ;  /* 0x000000b0ac04723c */ /* 0x048fe20000041804 */
[----:B------:R-:W3:Y:S07]  /*c090*/  LDSM.16.M88.4 R164, [R206+0x14100] ;  /* 0x01410000cea4783b */ /* 0x000eee0000000200 */
[C---:B------:R-:W-:Y:S01]  /*c0a0*/  HMMA.16816.F32.BF16 R8, R172.reuse, R178, R8 ;  /* 0x000000b2ac08723c */ /* 0x040fe20000041808 */
[----:B------:R-:W-:Y:S07]  /*c0b0*/  LDSM.16.M88.4 R176, [R187] ;  /* 0x00000000bbb0783b */ /* 0x000fee0000000200 */
[C---:B----4-:R-:W-:Y:S08]  /*c0c0*/  HMMA.16816.F32.BF16 R12, R172.reuse, R132, R12 ;  /* 0x00000084ac0c723c */ /* 0x050ff0000004180c */
[C---:B------:R-:W-:Y:S01]  /*c0d0*/  HMMA.16816.F32.BF16 R16, R172.reuse, R134, R16 ;  /* 0x00000086ac10723c */ /* 0x040fe20000041810 */
[----:B------:R-:W4:Y:S07]  /*c0e0*/  LDSM.16.M88.4 R132, [R205+0xa900] ;  /* 0x00a90000cd84783b */ /* 0x000f2e0000000200 */
[C---:B-1----:R-:W-:Y:S08]  /*c0f0*/  HMMA.16816.F32.BF16 R20, R172.reuse, R148, R20 ;  /* 0x00000094ac14723c */ /* 0x042ff00000041814 */
[C---:B------:R-:W-:Y:S01]  /*c100*/  HMMA.16816.F32.BF16 R24, R172.reuse, R150, R24 ;  /* 0x00000096ac18723c */ /* 0x040fe20000041818 */
[----:B------:R-:W1:Y:S07]  /*c110*/  LDSM.16.M88.4 R148, [R205+0xb100] ;  /* 0x00b10000cd94783b */ /* 0x000e6e0000000200 */
        /* <DEDUP_REMOVED lines=29> */
[----:B------:R-:W1:Y:S01]  /*c2f0*/  LDSM.16.M88.4 R164, [R199+0x14100] ;  /* 0x01410000c7a4783b */ /* 0x000e620000000200 */
[C---:B-----5:R-:W-:Y:S08]  /*c300*/  HMMA.16816.F32.BF16 R4, R172.reuse, R176, R4 ;  /* 0x000000b0ac04723c */ /* 0x060ff00000041804 */
[C---:B------:R-:W-:Y:S08]  /*c310*/  HMMA.16816.F32.BF16 R8, R172.reuse, R178, R8 ;  /* 0x000000b2ac08723c */ /* 0x040ff00000041808 */
[C---:B--2---:R-:W-:Y:S08]  /*c320*/  HMMA.16816.F32.BF16 R12, R172.reuse, R136, R12 ;  /* 0x00000088ac0c723c */ /* 0x044ff0000004180c */
[C---:B------:R-:W-:Y:S08]  /*c330*/  HMMA.16816.F32.BF16 R16, R172.reuse, R138, R16 ;  /* 0x0000008aac10723c */ /* 0x040ff00000041810 */
[C---:B------:R-:W-:Y:S08]  /*c340*/  HMMA.16816.F32.BF16 R20, R172.reuse, R140, R20 ;  /* 0x0000008cac14723c */ /* 0x040ff00000041814 */
[C---:B------:R-:W-:Y:S08]  /*c350*/  HMMA.16816.F32.BF16 R24, R172.reuse, R142, R24 ;  /* 0x0000008eac18723c */ /* 0x040ff00000041818 */
[C---:B------:R-:W-:Y:S08]  /*c360*/  HMMA.16816.F32.BF16 R28, R172.reuse, R144, R28 ;  /* 0x00000090ac1c723c */ /* 0x040ff0000004181c */
[----:B------:R-:W-:Y:S08]  /*c370*/  HMMA.16816.F32.BF16 R32, R172, R146, R32 ;  /* 0x00000092ac20723c */ /* 0x000ff00000041820 */
[C---:B---3--:R-:W-:Y:S08]  /*c380*/  HMMA.16816.F32.BF16 R4, R156.reuse, R160, R4 ;  /* 0x000000a09c04723c */ /* 0x048ff00000041804 */
[C---:B------:R-:W-:Y:S08]  /*c390*/  HMMA.16816.F32.BF16 R8, R156.reuse, R162, R8 ;  /* 0x000000a29c08723c */ /* 0x040ff00000041808 */
[C---:B----4-:R-:W-:Y:S08]  /*c3a0*/  HMMA.16816.F32.BF16 R12, R156.reuse, R132, R12 ;  /* 0x000000849c0c723c */ /* 0x050ff0000004180c */
        /* <DEDUP_REMOVED lines=9> */
[----:B------:R-:W-:Y:S01]  /*c440*/  FMUL.FTZ R137, R4, c[0x0][0x320] ;  /* 0x0000c80004897a20 */ /* 0x000fe20000410000 */
[C---:B------:R-:W-:Y:S03]  /*c450*/  HMMA.16816.F32.BF16 R16, R164.reuse, R134, R16 ;  /* 0x00000086a410723c */ /* 0x040fe60000041810 */
[----:B------:R-:W-:Y:S02]  /*c460*/  FMUL.FTZ R138, R5, c[0x0][0x320] ;  /* 0x0000c800058a7a20 */ /* 0x000fe40000410000 */
[----:B------:R-:W1:Y:S01]  /*c470*/  MUFU.TANH R137, R137 ;  /* 0x0000008900897308 */ /* 0x000e620000002400 */
[----:B------:R-:W-:Y:S02]  /*c480*/  FMUL.FTZ R0, R6, c[0x0][0x320] ;  /* 0x0000c80006007a20 */ /* 0x000fe40000410000 */
[----:B------:R-:W-:Y:S02]  /*c490*/  FMUL.FTZ R136, R7, c[0x0][0x320] ;  /* 0x0000c80007887a20 */ /* 0x000fe40000410000 */
[----:B------:R-:W2:Y:S02]  /*c4a0*/  LDSM.16.M88.4 R4, [R192+0x5000] ;  /* 0x00500000c004783b */ /* 0x000ea40000000200 */
[----:B------:R-:W-:Y:S02]  /*c4b0*/  FMUL.FTZ R9, R9, c[0x0][0x320] ;  /* 0x0000c80009097a20 */ /* 0x000fe40000410000 */
[----:B------:R-:W-:Y:S01]  /*c4c0*/  FMUL.FTZ R10, R10, c[0x0][0x320] ;  /* 0x0000c8000a0a7a20 */ /* 0x000fe20000410000 */
[----:B------:R-:W3:Y:S01]  /*c4d0*/  MUFU.TANH R138, R138 ;  /* 0x0000008a008a7308 */ /* 0x000ee20000002400 */
[----:B------:R-:W-:Y:S02]  /*c4e0*/  FMUL.FTZ R11, R11, c[0x0][0x320] ;  /* 0x0000c8000b0b7a20 */ /* 0x000fe40000410000 */
[----:B------:R-:W-:Y:S02]  /*c4f0*/  FMUL.FTZ R139, R8, c[0x0][0x320] ;  /* 0x0000c800088b7a20 */ /* 0x000fe40000410000 */
[----:B------:R-:W-:Y:S02]  /*c500*/  FMUL.FTZ R8, R12, c[0x0][0x320] ;  /* 0x0000c8000c087a20 */ /* 0x000fe40000410000 */
[----:B------:R-:W-:Y:S02]  /*c510*/  FMUL.FTZ R14, R14, c[0x0][0x320] ;  /* 0x0000c8000e0e7a20 */ /* 0x000fe40000410000 */
[----:B------:R-:W-:Y:S01]  /*c520*/  FMUL.FTZ R15, R15, c[0x0][0x320] ;  /* 0x0000c8000f0f7a20 */ /* 0x000fe20000410000 */
[----:B------:R-:W4:Y:S01]  /*c530*/  MUFU.TANH R140, R9 ;  /* 0x00000009008c7308 */ /* 0x000f220000002400 */
[----:B------:R-:W-:Y:S02]  /*c540*/  FMUL.FTZ R142, R16, c[0x0][0x320] ;  /* 0x0000c800108e7a20 */ /* 0x000fe40000410000 */
[----:B------:R-:W-:Y:S02]  /*c550*/  FMUL.FTZ R18, R18, c[0x0][0x320] ;  /* 0x0000c80012127a20 */ /* 0x000fe40000410000 */
[----:B------:R-:W-:Y:S02]  /*c560*/  FMUL.FTZ R19, R19, c[0x0][0x320] ;  /* 0x0000c80013137a20 */ /* 0x000fe40000410000 */
[----:B------:R-:W-:Y:S02]  /*c570*/  FMUL.FTZ R162, R13, c[0x0][0x320] ;  /* 0x0000c8000da27a20 */ /* 0x000fe40000410000 */
[----:B------:R-:W-:Y:S01]  /*c580*/  FMUL.FTZ R13, R17, c[0x0][0x320] ;  /* 0x0000c800110d7a20 */ /* 0x000fe20000410000 */
[----:B------:R-:W1:Y:S10]  /*c590*/  MUFU.TANH R132, R10 ;  /* 0x0000000a00847308 */ /* 0x000e740000002400 */
[----:B------:R-:W1:Y:S01]  /*c5a0*/  MUFU.TANH R133, R11 ;  /* 0x0000000b00857308 */ /* 0x000e620000002400 */
[C---:B--2---:R-:W-:Y:S09]  /*c5b0*/  HMMA.16816.F32.BF16 R20, R164.reuse, R4, R20 ;  /* 0x00000004a414723c */ /* 0x044ff20000041814 */
[----:B------:R2:W1:Y:S03]  /*c5c0*/  MUFU.TANH R12, R8 ;  /* 0x00000008000c7308 */ /* 0x0004660000002400 */
[----:B------:R-:W-:Y:S01]  /*c5d0*/  @P5 IMAD.HI.U32 R4, R212, c[0x0][0x2c8], RZ ;  /* 0x0000b200d4045a27 */ /* 0x000fe200078e00ff */
[C---:B------:R-:W-:Y:S03]  /*c5e0*/  HMMA.16816.F32.BF16 R24, R164.reuse, R6, R24 ;  /* 0x00000006a418723c */ /* 0x040fe60000041818 */
[----:B------:R-:W-:Y:S01]  /*c5f0*/  IMAD.MOV.U32 R5, RZ, RZ, R212 ;  /* 0x000000ffff057224 */ /* 0x000fe200078e00d4 */
[----:B------:R-:W-:Y:S02]  /*c600*/  @P4 SHF.R.U32.HI R5, RZ, c[0x0][0x2cc], R4 ;  /* 0x0000b300ff054a19 */ /* 0x000fe40000011604 */
[----:B------:R5:W1:Y:S01]  /*c610*/  MUFU.TANH R163, R14 ;  /* 0x0000000e00a37308 */ /* 0x000a620000002400 */
[----:B------:R-:W-:Y:S05]  /*c620*/  @P0 IADD3 R4, P4, R210, UR7, RZ ;  /* 0x00000007d2040c10 */ /* 0x000fea000ff9e0ff */
[----:B------:R-:W-:Y:S02]  /*c630*/  @P0 LEA R16, P6, R4, c[0x0][0x1c8], 0x1 ;  /* 0x0000720004100a11 */ /* 0x000fe400078c08ff */
[----:B------:R-:W-:Y:S01]  /*c640*/  @P0 IADD3 R6, P5, R183, UR7, RZ ;  /* 0x00000007b7060c10 */ /* 0x000fe2000ffbe0ff */
[----:B------:R-:W-:Y:S01]  /*c650*/  FMUL.FTZ R22, R22, c[0x0][0x320] ;  /* 0x0000c80016167a20 */ /* 0x000fe20000410000 */
[----:B------:R1:W1:Y:S01]  /*c660*/  MUFU.TANH R161, R15 ;  /* 0x0000000f00a17308 */ /* 0x0002620000002400 */
[----:B------:R-:W-:Y:S01]  /*c670*/  FMUL.FTZ R23, R23, c[0x0][0x320] ;  /* 0x0000c80017177a20 */ /* 0x000fe20000410000 */
[----:B------:R-:W-:Y:S01]  /*c680*/  @P0 IADD3.X R7, R182, UR6, RZ, P5, !PT ;  /* 0x00000006b6070c10 */ /* 0x000fe2000affe4ff */
[----:B------:R-:W-:Y:S01]  /*c690*/  FMUL.FTZ R160, R20, c[0x0][0x320] ;  /* 0x0000c80014a07a20 */ /* 0x000fe20000410000 */
[----:B--2---:R-:W2:Y:S01]  /*c6a0*/  LDSM.16.M88.4 R8, [R192+0x5800] ;  /* 0x00580000c008783b */ /* 0x004ea20000000200 */
[----:B------:R-:W-:Y:S04]  /*c6b0*/  DEPBAR.LE SB0, 0x0 ;  /* 0x000080000000791a */ /* 0x000fe80000000000 */
[----:B------:R-:W-:Y:S01]  /*c6c0*/  FMUL.FTZ R25, R25, c[0x0][0x320] ;  /* 0x0000c80019197a20 */ /* 0x000fe20000410000 */
[----:B------:R1:W1:Y:S01]  /*c6d0*/  MUFU.TANH R159, R22 ;  /* 0x00000016009f7308 */ /* 0x0002620000002400 */
[----:B------:R-:W-:Y:S01]  /*c6e0*/  BAR.SYNC.DEFER_BLOCKING 0x0 ;  /* 0x0000000000007b1d */ /* 0x000fe20000010000 */
[----:B------:R-:W-:Y:S02]  /*c6f0*/  FMUL.FTZ R156, R24, c[0x0][0x320] ;  /* 0x0000c800189c7a20 */ /* 0x000fe40000410000 */
[----:B------:R-:W-:Y:S02]  /*c700*/  FMUL.FTZ R158, R21, c[0x0][0x320] ;  /* 0x0000c800159e7a20 */ /* 0x000fe40000410000 */
[----:B------:R-:W-:Y:S02]  /*c710*/  FMUL.FTZ R26, R26, c[0x0][0x320] ;  /* 0x0000c8001a1a7a20 */ /* 0x000fe40000410000 */
[----:B------:R-:W-:Y:S02]  /*c720*/  FMUL.FTZ R27, R27, c[0x0][0x320] ;  /* 0x0000c8001b1b7a20 */ /* 0x000fe40000410000 */
[----:B------:R1:W1:Y:S10]  /*c730*/  MUFU.TANH R157, R23 ;  /* 0x00000017009d7308 */ /* 0x0002740000002400 */
[----:B------:R1:W1:Y:S10]  /*c740*/  MUFU.TANH R154, R25 ;  /* 0x00000019009a7308 */ /* 0x0002740000002400 */
[----:B------:R1:W1:Y:S01]  /*c750*/  MUFU.TANH R143, R18 ;  /* 0x00000012008f7308 */ /* 0x0002620000002400 */
[C---:B--2---:R-:W-:Y:S09]  /*c760*/  HMMA.16816.F32.BF16 R28, R164.reuse, R8, R28 ;  /* 0x00000008a41c723c */ /* 0x044ff2000004181c */
[----:B------:R2:W2:Y:S03]  /*c770*/  MUFU.TANH R141, R19 ;  /* 0x00000013008d7308 */ /* 0x0004a60000002400 */
[----:B------:R-:W-:Y:S01]  /*c780*/  @P0 IADD3.X R9, R217, UR6, RZ, P4, !PT ;  /* 0x00000006d9090c10 */ /* 0x000fe2000a7fe4ff */
[----:B------:R-:W-:Y:S03]  /*c790*/  HMMA.16816.F32.BF16 R32, R164, R10, R32 ;  /* 0x0000000aa420723c */ /* 0x000fe60000041820 */
[----:B------:R-:W-:Y:S02]  /*c7a0*/  @P0 LEA.HI.X R17, R4, c[0x0][0x1cc], R9, 0x1, P6 ;  /* 0x0000730004110a11 */ /* 0x000fe400030f0c09 */
[C---:B-----5:R-:W-:Y:S01]  /*c7b0*/  @P0 LEA R14, P4, R6.reuse, c[0x0][0x1c8], 0x1 ;  /* 0x00007200060e0a11 */ /* 0x060fe200078808ff */
[----:B------:R-:W2:Y:S02]  /*c7c0*/  MUFU.TANH R0, R0 ;  /* 0x0000000000007308 */ /* 0x000ea40000002400 */
[----:B------:R-:W-:Y:S01]  /*c7d0*/  @!PT LDS RZ, [RZ] ;  /* 0x00000000fffff984 */ /* 0x000fe20000000800 */
[----:B------:R-:W-:Y:S01]  /*c7e0*/  @!PT LDS RZ, [RZ] ;  /* 0x00000000fffff984 */ /* 0x000fe20000000800 */
[----:B------:R-:W-:Y:S01]  /*c7f0*/  @!PT LDS RZ, [RZ] ;  /* 0x00000000fffff984 */ /* 0x000fe20000000800 */
[----:B------:R2:W-:Y:S01]  /*c800*/  @P0 LDGSTS.E.BYPASS.LTC128B.128 [R207+0x6100], [R16.64], !P3 ;  /* 0x0610000010cf0fae */ /* 0x0005e2000d901d50 */
[----:B-1----:R-:W-:Y:S03]  /*c810*/  @P0 LEA.HI.X R15, R6, c[0x0][0x1cc], R7, 0x1, P4 ;  /* 0x00007300060f0a11 */ /* 0x002fe600020f0c07 */
[----:B------:R-:W-:Y:S01]  /*c820*/  @P0 IADD3 R4, P5, R181, UR7, RZ ;  /* 0x00000007b5040c10 */ /* 0x000fe2000ffbe0ff */
[----:B------:R-:W-:Y:S01]  /*c830*/  @UP3 UIADD3 UR7, UP0, UR12, UR7, URZ ;  /* 0x000000070c073290 */ /* 0x000fe2000ff1e03f */
[----:B------:R-:W-:Y:S01]  /*c840*/  FMUL.FTZ R28, R28, c[0x0][0x320] ;  /* 0x0000c8001c1c7a20 */ /* 0x000fe20000410000 */
[----:B------:R1:W-:Y:S01]  /*c850*/  @P0 LDGSTS.E.BYPASS.LTC128B.128 [R207+0x8100], [R14.64], !P2 ;  /* 0x081000000ecf0fae */ /* 0x0003e2000d101d50 */
[----:B------:R-:W1:Y:S01]  /*c860*/  MUFU.TANH R136, R136 ;  /* 0x0000008800887308 */ /* 0x000e620000002400 */
[----:B------:R-:W-:Y:S01]  /*c870*/  @P0 LEA R22, P4, R4, c[0x0][0x1c8], 0x1 ;  /* 0x0000720004160a11 */ /* 0x000fe200078808ff */
[----:B------:R-:W-:Y:S01]  /*c880*/  FMUL.FTZ R29, R29, c[0x0][0x320] ;  /* 0x0000c8001d1d7a20 */ /* 0x000fe20000410000 */
[----:B------:R-:W-:Y:S01]  /*c890*/  @P0 IADD3.X R7, R180, UR6, RZ, P5, !PT ;  /* 0x00000006b4070c10 */ /* 0x000fe2000affe4ff */
[----:B------:R-:W-:Y:S01]  /*c8a0*/  @UP3 UIADD3.X UR6, UR11, UR6, URZ, UP0, !UPT ;  /* 0x000000060b063290 */ /* 0x000fe200087fe43f */
[----:B------:R-:W-:Y:S01]  /*c8b0*/  @P0 IADD3 R9, P6, R210, UR7, RZ ;  /* 0x00000007d2090c10 */ /* 0x000fe2000ffde0ff */
[----:B------:R-:W-:Y:S01]  /*c8c0*/  FMUL.FTZ R30, R30, c[0x0][0x320] ;  /* 0x0000c8001e1e7a20 */ /* 0x000fe20000410000 */
[----:B------:R-:W-:Y:S01]  /*c8d0*/  @P0 LEA.HI.X R23, R4, c[0x0][0x1cc], R7, 0x1, P4 ;  /* 0x0000730004170a11 */ /* 0x000fe200020f0c07 */
[----:B------:R-:W-:Y:S01]  /*c8e0*/  FMUL.FTZ R31, R31, c[0x0][0x320] ;  /* 0x0000c8001f1f7a20 */ /* 0x000fe20000410000 */
[----:B------:R-:W-:Y:S01]  /*c8f0*/  @P0 IADD3 R7, P5, R183, UR7, RZ ;  /* 0x00000007b7070c10 */ /* 0x000fe2000ffbe0ff */
[----:B------:R-:W1:Y:S01]  /*c900*/  MUFU.TANH R139, R139 ;  /* 0x0000008b008b7308 */ /* 0x000e620000002400 */
[----:B------:R-:W-:Y:S01]  /*c910*/  @P0 IADD3.X R8, R217, UR6, RZ, P6, !PT ;  /* 0x00000006d9080c10 */ /* 0x000fe2000b7fe4ff */
[----:B------:R1:W-:Y:S01]  /*c920*/  @P0 LDGSTS.E.BYPASS.LTC128B.128 [R207+0xa100], [R22.64], !P1 ;  /* 0x0a10000016cf0fae */ /* 0x0003e2000c901d50 */
[----:B------:R-:W-:Y:S01]  /*c930*/  @P0 LEA R24, P6, R9, c[0x0][0x1c8], 0x1 ;  /* 0x0000720009180a11 */ /* 0x000fe200078c08ff */
[----:B------:R-:W-:Y:S01]  /*c940*/  FMUL.FTZ R32, R32, c[0x0][0x320] ;  /* 0x0000c80020207a20 */ /* 0x000fe20000410000 */
[----:B------:R-:W-:Y:S01]  /*c950*/  @P0 IADD3.X R4, R182, UR6, RZ, P5, !PT ;  /* 0x00000006b6040c10 */ /* 0x000fe2000affe4ff */
[----:B------:R-:W-:Y:S01]  /*c960*/  FMUL.FTZ R33, R33, c[0x0][0x320] ;  /* 0x0000c80021217a20 */ /* 0x000fe20000410000 */
[----:B------:R-:W-:Y:S01]  /*c970*/  @P0 LEA.HI.X R25, R9, c[0x0][0x1cc], R8, 0x1, P6 ;  /* 0x0000730009190a11 */ /* 0x000fe200030f0c08 */
[----:B------:R-:W-:Y:S01]  /*c980*/  FMUL.FTZ R34, R34, c[0x0][0x320] ;  /* 0x0000c80022227a20 */ /* 0x000fe20000410000 */
[----:B------:R-:W-:Y:S01]  /*c990*/  @P0 LEA R18, P5, R7, c[0x0][0x1c8], 0x1 ;  /* 0x0000720007120a11 */ /* 0x000fe200078a08ff */
[----:B------:R-:W1:Y:S01]  /*c9a0*/  MUFU.TANH R162, R162 ;  /* 0x000000a200a27308 */ /* 0x000e620000002400 */
[----:B------:R-:W-:Y:S01]  /*c9b0*/  @P0 IADD3 R6, P4, R181, UR7, RZ ;  /* 0x00000007b5060c10 */ /* 0x000fe2000ff9e0ff */
[----:B------:R1:W-:Y:S01]  /*c9c0*/  @P0 LDGSTS.E.BYPASS.LTC128B.128 [R207+0x7100], [R24.64], !P3 ;  /* 0x0710000018cf0fae */ /* 0x0003e2000d901d50 */
[----:B--2---:R-:W-:Y:S01]  /*c9d0*/  @P0 LEA.HI.X R19, R7, c[0x0][0x1cc], R4, 0x1, P5 ;  /* 0x0000730007130a11 */ /* 0x004fe200028f0c04 */
[----:B------:R-:W-:Y:S01]  /*c9e0*/  FMUL.FTZ R35, R35, c[0x0][0x320] ;  /* 0x0000c80023237a20 */ /* 0x000fe20000410000 */
[----:B------:R-:W-:Y:S01]  /*c9f0*/  @P0 IADD3.X R11, R180, UR6, RZ, P4, !PT ;  /* 0x00000006b40b0c10 */ /* 0x000fe2000a7fe4ff */
[----:B------:R-:W-:Y:S01]  /*ca00*/  USHF.L.U32 UR6, UR13, 0x6, URZ ;  /* 0x000000060d067899 */ /* 0x000fe2000800063f */
[C---:B------:R-:W-:Y:S02]  /*ca10*/  @P0 LEA R20, P4, R6.reuse, c[0x0][0x1c8], 0x1 ;  /* 0x0000720006140a11 */ /* 0x040fe400078808ff */
[----:B------:R2:W-:Y:S01]  /*ca20*/  @P0 LDGSTS.E.BYPASS.LTC128B.128 [R207+0x9100], [R18.64], !P2 ;  /* 0x0910000012cf0fae */ /* 0x0005e2000d101d50 */
[----:B------:R-:W1:Y:S01]  /*ca30*/  MUFU.TANH R142, R142 ;  /* 0x0000008e008e7308 */ /* 0x000e620000002400 */
[----:B------:R-:W-:Y:S01]  /*ca40*/  @P0 LEA.HI.X R21, R6, c[0x0][0x1cc], R11, 0x1, P4 ;  /* 0x0000730006150a11 */ /* 0x000fe200020f0c0b */
[----:B------:R-:W-:Y:S04]  /*ca50*/  IMAD.U32 R4, RZ, RZ, UR6 ;  /* 0x00000006ff047e24 */ /* 0x000fe8000f8e00ff */
[----:B------:R2:W-:Y:S01]  /*ca60*/  @P0 LDGSTS.E.BYPASS.LTC128B.128 [R207+0xb100], [R20.64], !P1 ;  /* 0x0b10000014cf0fae */ /* 0x0005e2000c901d50 */
[----:B------:R-:W-:Y:S02]  /*ca70*/  IADD3 R7, -R213, 0x1, -R4 ;  /* 0x00000001d5077810 */ /* 0x000fe40007ffe904 */
[----:B------:R-:W-:Y:S01]  /*ca80*/  PLOP3.LUT P0, PT, PT, PT, UP1, 0x40, 0x0 ;  /* 0x000000000000781c */ /* 0x000fe20003f0e818 */
[----:B------:R-:W1:Y:S01]  /*ca90*/  MUFU.TANH R13, R13 ;  /* 0x0000000d000d7308 */ /* 0x000e620000002400 */
[----:B------:R-:W-:Y:S02]  /*caa0*/  IADD3 R7, R7, c[0x0][0x1d0], RZ ;  /* 0x0000740007077a10 */ /* 0x000fe40007ffe0ff */
[----:B------:R-:W0:Y:S02]  /*cab0*/  LDGDEPBAR ;  /* 0x00000000000079af */ /* 0x000e240000000000 */
[----:B------:R-:W-:Y:S04]  /*cac0*/  IADD3 R7, R7, -c[0x0][0x168], RZ ;  /* 0x80005a0007077a10 */ /* 0x000fe80007ffe0ff */
[C---:B------:R-:W-:Y:S01]  /*cad0*/  IADD3 R9, R7.reuse, c[0x0][0x328], RZ ;  /* 0x0000ca0007097a10 */ /* 0x040fe20007ffe0ff */
[----:B------:R-:W1:Y:S01]  /*cae0*/  MUFU.TANH R160, R160 ;  /* 0x000000a000a07308 */ /* 0x000e620000002400 */
[----:B------:R-:W1:Y:S01]  /*caf0*/  SHFL.IDX PT, R6, R5, RZ, 0x1c1f ;  /* 0x001c1fff05067589 */ /* 0x000e6200000e0000 */
[----:B------:R-:W-:Y:S08]  /*cb00*/  IADD3 R7, R7, UR14, RZ ;  /* 0x0000000e07077c10 */ /* 0x000ff0000fffe0ff */
[----:B------:R-:W2:Y:S10]  /*cb10*/  MUFU.TANH R158, R158 ;  /* 0x0000009e009e7308 */ /* 0x000eb40000002400 */
[----:B------:R-:W2:Y:S01]  /*cb20*/  MUFU.TANH R156, R156 ;  /* 0x0000009c009c7308 */ /* 0x000ea20000002400 */
[--C-:B-1----:R-:W-:Y:S02]  /*cb30*/  IMAD.IADD R14, R9, 0x1, R6.reuse ;  /* 0x00000001090e7824 */ /* 0x102fe400078e0206 */
[----:B------:R-:W-:Y:S07]  /*cb40*/  IMAD.IADD R11, R7, 0x1, R6 ;  /* 0x00000001070b7824 */ /* 0x000fee00078e0206 */
[----:B------:R1:W1:Y:S10]  /*cb50*/  MUFU.TANH R155, R26 ;  /* 0x0000001a009b7308 */ /* 0x0002740000002400 */
        /* <DEDUP_REMOVED lines=24> */
.L_x_184:
[----:B------:R-:W-:Y:S04]  /*cce0*/  MOV R6, c[0x0][0x32c] ;  /* 0x0000cb0000067a02 */ /* 0x000fe80000000f00 */
[----:B------:R-:W-:Y:S11]  /*ccf0*/  ISETP.NE.AND P0, PT, R6, 0x1, PT ;  /* 0x000000010600780c */ /* 0x000ff60003f05270 */
[----:B------:R-:W-:Y:S02]  /*cd00*/  @!UPT UIADD3 URZ, URZ, URZ, URZ ;  /* 0x0000003f3f3ff290 */ /* 0x000fe4000fffe03f */
[----:B------:R-:W-:Y:S05]  /*cd10*/  @P0 IMAD.HI.U32 R6, R15, c[0x0][0x330], RZ ;  /* 0x0000cc000f060a27 */ /* 0x000fea00078e00ff */
[----:B------:R-:W-:Y:S02]  /*cd20*/  @P0 SHF.R.U32.HI R15, RZ, c[0x0][0x334], R6 ;  /* 0x0000cd00ff0f0a19 */ /* 0x000fe40000011606 */
.L_x_185:
[----:B------:R-:W-:Y:S05]  /*cd30*/  BSYNC B0 ;  /* 0x0000000000007941 */ /* 0x000fea0003800000 */
.L_x_183:
[----:B------:R-:W-:Y:S04]  /*cd40*/  IMAD.MOV.U32 R6, RZ, RZ, c[0x0][0x32c] ;  /* 0x0000cb00ff067624 */ /* 0x000fe800078e00ff */
[----:B------:R-:W-:Y:S04]  /*cd50*/  IMAD R6, R15, R6, -UR6 ;  /* 0x800000060f067e24 */ /* 0x000fe8000f8e0206 */
[----:B------:R-:W-:Y:S05]  /*cd60*/  IMAD.IADD R6, R6, 0x1, -R213 ;  /* 0x0000000106067824 */ /* 0x000fea00078e0ad5 */
[----:B------:R-:W-:Y:S02]  /*cd70*/  IADD3 R15, R6, c[0x0][0x32c], RZ ;  /* 0x0000cb00060f7a10 */ /* 0x000fe40007ffe0ff */
[----:B------:R-:W-:Y:S02]  /*cd80*/  IMNMX R11, R11, R6, !PT ;  /* 0x000000060b0b7217 */ /* 0x000fe40007800200 */
[----:B------:R-:W-:Y:S02]  /*cd90*/  IMNMX R14, R14, R15, PT ;  /* 0x0000000f0e0e7217 */ /* 0x000fe40003800200 */
.L_x_182:
[----:B--234-:R-:W-:Y:S06]  /*cda0*/  UISETP.GT.AND UP0, UPT, UR13, -0x1, UPT ;  /* 0xffffffff0d00788c */ /* 0x01cfec000bf04270 */
[----:B------:R-:W-:Y:S04]  /*cdb0*/  PLOP3.LUT P0, PT, PT, PT, UP0, 0x80, 0x0 ;  /* 0x000000000000781c */ /* 0x000fe80003f0f008 */
[C---:B------:R-:W-:Y:S02]  /*cdc0*/  ISETP.GT.AND P4, PT, R11.reuse, 0x1, P0 ;  /* 0x000000010b00780c */ /* 0x040fe40000784270 */
[C---:B------:R-:W-:Y:S02]  /*cdd0*/  ISETP.GT.AND P5, PT, R11.reuse, RZ, P0 ;  /* 0x000000ff0b00720c */ /* 0x040fe400007a4270 */
[C---:B------:R-:W-:Y:S02]  /*cde0*/  ISETP.LT.OR P4, PT, R14.reuse, 0x2, P4 ;  /* 0x000000020e00780c */ /* 0x040fe40002781670 */
[----:B------:R-:W-:Y:S02]  /*cdf0*/  ISETP.LT.OR P5, PT, R14, 0x1, P5 ;  /* 0x000000010e00780c */ /* 0x000fe40002fa1670 */
[----:B------:R-:W-:Y:S02]  /*ce00*/  FSEL R138, R138, -INF , !P4 ;  /* 0xff8000008a8a7808 */ /* 0x000fe40006000000 */
[C---:B------:R-:W-:Y:S02]  /*ce10*/  ISETP.GT.AND P4, PT, R11.reuse, 0x10, P0 ;  /* 0x000000100b00780c */ /* 0x040fe40000784270 */
[----:B------:R-:W-:Y:S02]  /*ce20*/  ISETP.GT.AND P6, PT, R11, 0x8, P0 ;  /* 0x000000080b00780c */ /* 0x000fe400007c4270 */
[----:B------:R-:W-:Y:S02]  /*ce30*/  ISETP.LT.OR P4, PT, R14, 0x11, P4 ;  /* 0x000000110e00780c */ /* 0x000fe40002781670 */
[----:B------:R-:W-:Y:S02]  /*ce40*/  FSEL R10, R137, -INF , !P5 ;  /* 0xff800000890a7808 */ /* 0x000fe40006800000 */
[C---:B------:R-:W-:Y:S02]  /*ce50*/  ISETP.GT.AND P5, PT, R11.reuse, 0x9, P0 ;  /* 0x000000090b00780c */ /* 0x040fe400007a4270 */
[----:B------:R-:W-:Y:S02]  /*ce60*/  FSEL R164, R12, -INF , !P4 ;  /* 0xff8000000ca47808 */ /* 0x000fe40006000000 */
[----:B------:R-:W-:Y:S01]  /*ce70*/  ISETP.GT.AND P4, PT, R11, 0x19, P0 ;  /* 0x000000190b00780c */ /* 0x000fe20000784270 */
[----:B------:R-:W2:Y:S01]  /*ce80*/  SHFL.IDX PT, R12, R5, 0x1, 0x1c1f ;  /* 0x003c1f00050c7f89 */ /* 0x000ea200000e0000 */
        /* <DEDUP_REMOVED lines=11> */
[----:B------:R-:W-:Y:S01]  /*cf40*/  ISETP.LT.OR P4, PT, R14, 0x29, P4 ;  /* 0x000000290e00780c */ /* 0x000fe20002781670 */
[--C-:B--2---:R-:W-:Y:S01]  /*cf50*/  IMAD.IADD R5, R9, 0x1, R12.reuse ;  /* 0x0000000109057824 */ /* 0x104fe200078e020c */
[----:B------:R-:W-:Y:S01]  /*cf60*/  FSEL R162, R162, -INF , !P6 ;  /* 0xff800000a2a27808 */ /* 0x000fe20007000000 */
[----:B------:R-:W-:Y:S01]  /*cf70*/  IMAD.IADD R7, R7, 0x1, R12 ;  /* 0x0000000107077824 */ /* 0x000fe200078e020c */
[C---:B------:R-:W-:Y:S02]  /*cf80*/  ISETP.GT.AND P6, PT, R11.reuse, 0x20, P0 ;  /* 0x000000200b00780c */ /* 0x040fe400007c4270 */
[----:B------:R-:W-:Y:S02]  /*cf90*/  FSEL R142, R142, -INF , !P5 ;  /* 0xff8000008e8e7808 */ /* 0x000fe40006800000 */
[C---:B------:R-:W-:Y:S02]  /*cfa0*/  ISETP.GT.AND P5, PT, R11.reuse, 0x21, P0 ;  /* 0x000000210b00780c */ /* 0x040fe400007a4270 */
[----:B------:R-:W-:Y:S02]  /*cfb0*/  FSEL R156, R156, -INF , !P4 ;  /* 0xff8000009c9c7808 */ /* 0x000fe40006000000 */
[C---:B------:R-:W-:Y:S02]  /*cfc0*/  ISETP.GT.AND P4, PT, R11.reuse, 0x31, P0 ;  /* 0x000000310b00780c */ /* 0x040fe40000784270 */
[C---:B------:R-:W-:Y:S02]  /*cfd0*/  ISETP.LT.OR P6, PT, R14.reuse, 0x21, P6 ;  /* 0x000000210e00780c */ /* 0x040fe400037c1670 */
[C---:B------:R-:W-:Y:S02]  /*cfe0*/  ISETP.LT.OR P5, PT, R14.reuse, 0x22, P5 ;  /* 0x000000220e00780c */ /* 0x040fe40002fa1670 */
[----:B------:R-:W-:Y:S02]  /*cff0*/  ISETP.LT.OR P4, PT, R14, 0x32, P4 ;  /* 0x000000320e00780c */ /* 0x000fe40002781670 */
[----:B------:R-:W-:Y:S02]  /*d000*/  FSEL R160, R160, -INF , !P6 ;  /* 0xff800000a0a07808 */ /* 0x000fe40007000000 */
[C---:B------:R-:W-:Y:S02]  /*d010*/  ISETP.GT.AND P6, PT, R11.reuse, 0x29, P0 ;  /* 0x000000290b00780c */ /* 0x040fe400007c4270 */
[----:B------:R-:W-:Y:S02]  /*d020*/  FSEL R158, R158, -INF , !P5 ;  /* 0xff8000009e9e7808 */ /* 0x000fe40006800000 */
[C---:B------:R-:W-:Y:S02]  /*d030*/  ISETP.GT.AND P5, PT, R11.reuse, 0x30, P0 ;  /* 0x000000300b00780c */ /* 0x040fe400007a4270 */
[----:B-1----:R-:W-:Y:S02]  /*d040*/  FSEL R150, R150, -INF , !P4 ;  /* 0xff80000096967808 */ /* 0x002fe40006000000 */
[----:B------:R-:W-:Y:S02]  /*d050*/  PLOP3.LUT P4, PT, PT, PT, UP1, 0x40, 0x0 ;  /* 0x000000000000781c */ /* 0x000fe40003f8e818 */
[C---:B------:R-:W-:Y:S02]  /*d060*/  ISETP.LT.OR P6, PT, R14.reuse, 0x2a, P6 ;  /* 0x0000002a0e00780c */ /* 0x040fe400037c1670 */
[----:B------:R-:W-:Y:S02]  /*d070*/  ISETP.LT.OR P5, PT, R14, 0x31, P5 ;  /* 0x000000310e00780c */ /* 0x000fe40002fa1670 */
[----:B------:R-:W-:Y:S02]  /*d080*/  FSEL R154, R154, -INF , !P6 ;  /* 0xff8000009a9a7808 */ /* 0x000fe40007000000 */
[C---:B------:R-:W-:Y:S02]  /*d090*/  ISETP.GT.AND P6, PT, R11.reuse, 0x38, P0 ;  /* 0x000000380b00780c */ /* 0x040fe400007c4270 */
        /* <DEDUP_REMOVED lines=21> */
.L_x_188:
[----:B------:R-:W-:Y:S04]  /*d1f0*/  MOV R9, c[0x0][0x32c] ;  /* 0x0000cb0000097a02 */ /* 0x000fe80000000f00 */
[----:B------:R-:W-:Y:S11]  /*d200*/  ISETP.NE.AND P4, PT, R9, 0x1, PT ;  /* 0x000000010900780c */ /* 0x000ff60003f85270 */
[----:B------:R-:W-:Y:S02]  /*d210*/  @!UPT UIADD3 URZ, URZ, URZ, URZ ;  /* 0x0000003f3f3ff290 */ /* 0x000fe4000fffe03f */
[----:B------:R-:W-:Y:S05]  /*d220*/  @P4 IMAD.HI.U32 R9, R12, c[0x0][0x330], RZ ;  /* 0x0000cc000c094a27 */ /* 0x000fea00078e00ff */
[----:B------:R-:W-:Y:S02]  /*d230*/  @P4 SHF.R.U32.HI R12, RZ, c[0x0][0x334], R9 ;  /* 0x0000cd00ff0c4a19 */ /* 0x000fe40000011609 */
.L_x_189:
[----:B------:R-:W-:Y:S05]  /*d240*/  BSYNC B0 ;  /* 0x0000000000007941 */ /* 0x000fea0003800000 */
.L_x_187:
[----:B------:R-:W-:Y:S04]  /*d250*/  IMAD.MOV.U32 R9, RZ, RZ, c[0x0][0x32c] ;  /* 0x0000cb00ff097624 */ /* 0x000fe800078e00ff */
[----:B------:R-:W-:Y:S04]  /*d260*/  IMAD R14, R12, R9, -UR6 ;  /* 0x800000060c0e7e24 */ /* 0x000fe8000f8e0209 */
[----:B------:R-:W-:Y:S05]  /*d270*/  IMAD.IADD R14, R14, 0x1, -R213 ;  /* 0x000000010e0e7824 */ /* 0x000fea00078e0ad5 */
[----:B------:R-:W-:Y:S02]  /*d280*/  IADD3 R12, R14, c[0x0][0x32c], RZ ;  /* 0x0000cb000e0c7a10 */ /* 0x000fe40007ffe0ff */
[----:B------:R-:W-:Y:S02]  /*d290*/  IMNMX R7, R7, R14, !PT ;  /* 0x0000000e07077217 */ /* 0x000fe40007800200 */
[----:B------:R-:W-:Y:S02]  /*d2a0*/  IMNMX R5, R5, R12, PT ;  /* 0x0000000c05057217 */ /* 0x000fe40003800200 */
.L_x_186:
[----:B------:R-:W-:Y:S01]  /*d2b0*/  FMNMX.FTZ R17, R10, R3, !PT ;  /* 0x000000030a117209 */ /* 0x000fe20007810000 */
[----:B------:R-:W-:Y:S01]  /*d2c0*/  LDSM.16.MT88.4 R20, [R198+0x100] ;  /* 0x00010000c614783b */ /* 0x000fe20000004200 */
[----:B------:R-:W-:Y:S01]  /*d2d0*/  ISETP.GT.AND P6, PT, R7, RZ, P0 ;  /* 0x000000ff0700720c */ /* 0x000fe200007c4270 */
[----:B------:R-:W-:Y:S01]  /*d2e0*/  UISETP.GT.AND UP0, UPT, UR13, UR8, UPT ;  /* 0x000000080d00728c */ /* 0x000fe2000bf04270 */
[----:B------:R-:W-:Y:S01]  /*d2f0*/  FMNMX.FTZ R17, R138, R17, !PT ;  /* 0x000000118a117209 */ /* 0x000fe20007810000 */
[----:B------:R-:W-:Y:S01]  /*d300*/  UIADD3 UR13, UR13, -0x1, URZ ;  /* 0xffffffff0d0d7890 */ /* 0x000fe2000fffe03f */
[----:B------:R-:W-:Y:S02]  /*d310*/  ISETP.LT.OR P6, PT, R5, 0x1, P6 ;  /* 0x000000010500780c */ /* 0x000fe400037c1670 */
[----:B------:R-:W-:Y:S01]  /*d320*/  FMNMX.FTZ R17, R8, R17, !PT ;  /* 0x0000001108117209 */ /* 0x000fe20007810000 */
[----:B------:R-:W-:Y:S01]  /*d330*/  LDSM.16.MT88.4 R28, [R197+0x100] ;  /* 0x00010000c51c783b */ /* 0x000fe20000004200 */
[----:B------:R-:W-:Y:S02]  /*d340*/  ISETP.GT.AND P5, PT, R7, 0x1, P0 ;  /* 0x000000010700780c */ /* 0x000fe400007a4270 */
[----:B------:R-:W-:Y:S02]  /*d350*/  FMNMX.FTZ R17, R6, R17, !PT ;  /* 0x0000001106117209 */ /* 0x000fe40007810000 */
[----:B------:R-:W-:Y:S02]  /*d360*/  FSEL R15, R0, -INF , !P6 ;  /* 0xff800000000f7808 */ /* 0x000fe40007000000 */
[----:B------:R-:W-:Y:S02]  /*d370*/  FMNMX.FTZ R17, R164, R17, !PT ;  /* 0x00000011a4117209 */ /* 0x000fe40007810000 */
[----:B------:R-:W-:Y:S02]  /*d380*/  ISETP.LT.OR P5, PT, R5, 0x2, P5 ;  /* 0x000000020500780c */ /* 0x000fe40002fa1670 */
[----:B------:R-:W-:Y:S02]  /*d390*/  FMNMX.FTZ R17, R162, R17, !PT ;  /* 0x00000011a2117209 */ /* 0x000fe40007810000 */
[----:B------:R-:W-:Y:S02]  /*d3a0*/  ISETP.GT.AND P4, PT, R7, 0x8, P0 ;  /* 0x000000080700780c */ /* 0x000fe40000784270 */
[----:B------:R-:W-:Y:S02]  /*d3b0*/  FMNMX.FTZ R17, R142, R17, !PT ;  /* 0x000000118e117209 */ /* 0x000fe40007810000 */
[----:B------:R-:W-:Y:S02]  /*d3c0*/  FSEL R13, R136, -INF , !P5 ;  /* 0xff800000880d7808 */ /* 0x000fe40006800000 */
[----:B------:R-:W-:Y:S02]  /*d3d0*/  FMNMX.FTZ R17, R140, R17, !PT ;  /* 0x000000118c117209 */ /* 0x000fe40007810000 */
[----:B------:R-:W-:Y:S02]  /*d3e0*/  FMNMX.FTZ R0, R15, R2, !PT ;  /* 0x000000020f007209 */ /* 0x000fe40007810000 */
[----:B------:R-:W-:Y:S02]  /*d3f0*/  FMNMX.FTZ R17, R160, R17, !PT ;  /* 0x00000011a0117209 */ /* 0x000fe40007810000 */
[----:B------:R-:W-:Y:S02]  /*d400*/  ISETP.GT.AND P6, PT, R7, 0x9, P0 ;  /* 0x000000090700780c */ /* 0x000fe400007c4270 */
[----:B------:R-:W-:Y:S02]  /*d410*/  FMNMX.FTZ R17, R158, R17, !PT ;  /* 0x000000119e117209 */ /* 0x000fe40007810000 */
[----:B------:R-:W-:Y:S02]  /*d420*/  ISETP.LT.OR P4, PT, R5, 0x9, P4 ;  /* 0x000000090500780c */ /* 0x000fe40002781670 */
[----:B------:R-:W-:Y:S02]  /*d430*/  FMNMX.FTZ R17, R156, R17, !PT ;  /* 0x000000119c117209 */ /* 0x000fe40007810000 */
[----:B------:R-:W-:Y:S02]  /*d440*/  FMNMX.FTZ R0, R13, R0, !PT ;  /* 0x000000000d007209 */ /* 0x000fe40007810000 */
[----:B------:R-:W-:Y:S02]  /*d450*/  FSEL R11, R132, -INF , !P4 ;  /* 0xff800000840b7808 */ /* 0x000fe40006000000 */
        /* <DEDUP_REMOVED lines=30> */
[----:B------:R-:W-:Y:S02]  /*d640*/  ISETP.LT.OR P6, PT, R5, 0x22, P6 ;  /* 0x000000220500780c */ /* 0x000fe400037c1670 */
        /* <DEDUP_REMOVED lines=22> */
[----:B-1----:R-:W-:Y:S02]  /*d7b0*/  FMNMX.FTZ R17, R17, R0, !PT ;  /* 0x0000000011117209 */ /* 0x002fe40007810000 */
[----:B------:R-:W-:Y:S02]  /*d7c0*/  FMNMX.FTZ R0, R147, R12, !PT ;  /* 0x0000000c93007209 */ /* 0x000fe40007810000 */
[----:B------:R-:W-:Y:S01]  /*d7d0*/  ISETP.LT.OR P0, PT, R5, 0x3a, P0 ;  /* 0x0000003a0500780c */ /* 0x000fe20000701670 */
[----:B------:R-:W1:Y:S01]  /*d7e0*/  SHFL.BFLY PT, R12, R17, 0x1, 0x1f ;  /* 0x0c201f00110c7f89 */ /* 0x000e6200000e0000 */
[----:B------:R-:W-:Y:S02]  /*d7f0*/  FMNMX.FTZ R0, R145, R0, !PT ;  /* 0x0000000091007209 */ /* 0x000fe40007810000 */
[----:B------:R-:W-:Y:S04]  /*d800*/  FSEL R133, R4, -INF , !P0 ;  /* 0xff80000004857808 */ /* 0x000fe80004000000 */
[----:B------:R-:W-:Y:S05]  /*d810*/  FMNMX.FTZ R7, R133, R0, !PT ;  /* 0x0000000085077209 */ /* 0x000fea0007810000 */
[----:B------:R-:W2:Y:S01]  /*d820*/  SHFL.BFLY PT, R4, R7, 0x2, 0x1f ;  /* 0x0c401f0007047f89 */ /* 0x000ea200000e0000 */
[----:B-1----:R-:W-:Y:S04]  /*d830*/  FMNMX.FTZ R0, R17, R12, !PT ;  /* 0x0000000c11007209 */ /* 0x002fe80007810000 */
[C---:B------:R-:W-:Y:S01]  /*d840*/  FSETP.NEU.FTZ.AND P0, PT, R0.reuse, -INF , PT ;  /* 0xff8000000000780b */ /* 0x040fe20003f1d000 */
[C---:B------:R-:W-:Y:S05]  /*d850*/  FMUL.FTZ R151, R0.reuse, c[0x0][0x2d0] ;  /* 0x0000b40000977a20 */ /* 0x040fea0000410000 */
[----:B------:R-:W-:Y:S02]  /*d860*/  FSEL R151, R151, RZ, P0 ;  /* 0x000000ff97977208 */ /* 0x000fe40000000000 */
[----:B--2---:R-:W-:Y:S02]  /*d870*/  FMNMX.FTZ R5, R7, R4, !PT ;  /* 0x0000000407057209 */ /* 0x004fe40007810000 */
[----:B------:R-:W-:Y:S01]  /*d880*/  FSEL R4, R0, RZ, P0 ;  /* 0x000000ff00047208 */ /* 0x000fe20000000000 */
[--C-:B------:R-:W-:Y:S02]  /*d890*/  FFMA.FTZ R168, R10, c[0x0][0x2d0], -R151.reuse ;  /* 0x0000b4000aa87a23 */ /* 0x100fe40000010897 */
[----:B------:R-:W1:Y:S01]  /*d8a0*/  SHFL.BFLY PT, R132, R5, 0x1, 0x1f ;  /* 0x0c201f0005847f89 */ /* 0x000e6200000e0000 */
[----:B------:R-:W-:Y:S02]  /*d8b0*/  FFMA.FTZ R135, R138, c[0x0][0x2d0], -R151 ;  /* 0x0000b4008a877a23 */ /* 0x000fe40000010897 */
[----:B------:R-:W-:Y:S01]  /*d8c0*/  FADD.FTZ R3, -R4, R3 ;  /* 0x0000000304037221 */ /* 0x000fe20000010100 */
[----:B------:R-:W-:Y:S01]  /*d8d0*/  MUFU.EX2 R168, R168 ;  /* 0x000000a800a87308 */ /* 0x000fe20000000800 */
[--C-:B------:R-:W-:Y:S02]  /*d8e0*/  FFMA.FTZ R134, R8, c[0x0][0x2d0], -R151.reuse ;  /* 0x0000b40008867a23 */ /* 0x100fe40000010897 */
        /* <DEDUP_REMOVED lines=10> */
[----:B-1----:R-:W-:Y:S01]  /*d990*/  FMNMX.FTZ R132, R5, R132, !PT ;  /* 0x0000008405847209 */ /* 0x002fe20007810000 */
[----:B------:R-:W-:Y:S01]  /*d9a0*/  MUFU.EX2 R134, R134 ;  /* 0x0000008600867308 */ /* 0x000fe20000000800 */
[--C-:B------:R-:W-:Y:S02]  /*d9b0*/  FFMA.FTZ R228, R156, c[0x0][0x2d0], -R151.reuse ;  /* 0x0000b4009ce47a23 */ /* 0x100fe40000010897 */
[C---:B------:R-:W-:Y:S01]  /*d9c0*/  FSETP.NEU.FTZ.AND P0, PT, R132.reuse, -INF , PT ;  /* 0xff8000008400780b */ /* 0x040fe20003f1d000 */
[----:B------:R-:W-:Y:S02]  /*d9d0*/  FMUL.FTZ R144, R132, c[0x0][0x2d0] ;  /* 0x0000b40084907a20 */ /* 0x000fe40000410000 */
[--C-:B------:R-:W-:Y:S01]  /*d9e0*/  FFMA.FTZ R229, R154, c[0x0][0x2d0], -R151.reuse ;  /* 0x0000b4009ae57a23 */ /* 0x100fe20000010897 */
[----:B------:R-:W-:Y:S01]  /*d9f0*/  FSEL R5, R132, RZ, P0 ;  /* 0x000000ff84057208 */ /* 0x000fe20000000000 */
[--C-:B------:R-:W-:Y:S01]  /*da00*/  FFMA.FTZ R234, R152, c[0x0][0x2d0], -R151.reuse ;  /* 0x0000b40098ea7a23 */ /* 0x100fe20000010897 */
[----:B------:R-:W-:Y:S01]  /*da10*/  FSEL R144, R144, RZ, P0 ;  /* 0x000000ff90907208 */ /* 0x000fe20000000000 */
[----:B------:R-:W1:Y:S01]  /*da20*/  MUFU.EX2 R169, R169 ;  /* 0x000000a900a97308 */ /* 0x000e620000000800 */
[--C-:B------:R-:W-:Y:S01]  /*da30*/  FFMA.FTZ R235, R150, c[0x0][0x2d0], -R151.reuse ;  /* 0x0000b40096eb7a23 */ /* 0x100fe20000010897 */
[----:B------:R-:W-:Y:S01]  /*da40*/  PLOP3.LUT P0, PT, PT, PT, UP0, 0x80, 0x0 ;  /* 0x000000000000781c */ /* 0x000fe20003f0f008 */
[----:B------:R-:W-:Y:S01]  /*da50*/  FADD.FTZ R5, -R5, R2 ;  /* 0x0000000205057221 */ /* 0x000fe20000010100 */
[----:B--2---:R-:W-:Y:S01]  /*da60*/  F2FP.BF16.PACK_AB R136, R135, R168 ;  /* 0x000000a88788723e */ /* 0x004fe200000010ff */
[--C-:B------:R-:W-:Y:S02]  /*da70*/  FFMA.FTZ R173, R15, c[0x0][0x2d0], -R144.reuse ;  /* 0x0000b4000fad7a23 */ /* 0x100fe40000010890 */
[--C-:B------:R-:W-:Y:S02]  /*da80*/  FFMA.FTZ R172, R13, c[0x0][0x2d0], -R144.reuse ;  /* 0x0000b4000dac7a23 */ /* 0x100fe40000010890 */
[----:B------:R-:W2:Y:S01]  /*da90*/  LDSM.16.MT88.4 R12, [R203+0x100] ;  /* 0x00010000cb0c783b */ /* 0x000ea20000004200 */
[--C-:B------:R-:W-:Y:S01]  /*daa0*/  FFMA.FTZ R171, R11, c[0x0][0x2d0], -R144.reuse ;  /* 0x0000b4000bab7a23 */ /* 0x100fe20000010890 */
[----:B------:R-:W3:Y:S01]  /*dab0*/  MUFU.EX2 R3, R6 ;  /* 0x0000000600037308 */ /* 0x000ee20000000800 */
[--C-:B------:R-:W-:Y:S02]  /*dac0*/  FFMA.FTZ R170, R9, c[0x0][0x2d0], -R144.reuse ;  /* 0x0000b40009aa7a23 */ /* 0x100fe40000010890 */
[----:B------:R-:W-:Y:S02]  /*dad0*/  FMUL.FTZ R2, R5, c[0x0][0x2d0] ;  /* 0x0000b40005027a20 */ /* 0x000fe40000410000 */
[--C-:B------:R-:W-:Y:S02]  /*dae0*/  FFMA.FTZ R178, R163, c[0x0][0x2d0], -R144.reuse ;  /* 0x0000b400a3b27a23 */ /* 0x100fe40000010890 */
[--C-:B------:R-:W-:Y:S02]  /*daf0*/  FFMA.FTZ R179, R161, c[0x0][0x2d0], -R144.reuse ;  /* 0x0000b400a1b37a23 */ /* 0x100fe40000010890 */
[----:B------:R-:W-:Y:S01]  /*db00*/  LDSM.16.MT88.4 R160, [R196+0x3900] ;  /* 0x00390000c4a0783b */ /* 0x000fe20000004200 */
[----:B------:R-:W-:Y:S01]  /*db10*/  MUFU.EX2 R173, R173 ;  /* 0x000000ad00ad7308 */ /* 0x000fe20000000800 */
[--C-:B------:R-:W-:Y:S01]  /*db20*/  FFMA.FTZ R224, R143, c[0x0][0x2d0], -R144.reuse ;  /* 0x0000b4008fe07a23 */ /* 0x100fe20000010890 */
[----:B-1----:R-:W-:Y:S01]  /*db30*/  F2FP.BF16.PACK_AB R138, R169, R134 ;  /* 0x00000086a98a723e */ /* 0x002fe200000010ff */
[--C-:B------:R-:W-:Y:S02]  /*db40*/  FFMA.FTZ R225, R141, c[0x0][0x2d0], -R144.reuse ;  /* 0x0000b4008de17a23 */ /* 0x100fe40000010890 */
[--C-:B------:R-:W-:Y:S02]  /*db50*/  FFMA.FTZ R230, R159, c[0x0][0x2d0], -R144.reuse ;  /* 0x0000b4009fe67a23 */ /* 0x100fe40000010890 */
[----:B------:R-:W-:Y:S01]  /*db60*/  LDSM.16.MT88.4 R140, [R197+0x2900] ;  /* 0x00290000c58c783b */ /* 0x000fe20000004200 */
[--C-:B------:R-:W-:Y:S02]  /*db70*/  FFMA.FTZ R231, R157, c[0x0][0x2d0], -R144.reuse ;  /* 0x0000b4009de77a23 */ /* 0x100fe40000010890 */
[----:B------:R-:W1:Y:S01]  /*db80*/  MUFU.EX2 R172, R172 ;  /* 0x000000ac00ac7308 */ /* 0x000e620000000800 */
[--C-:B------:R-:W-:Y:S02]  /*db90*/  FFMA.FTZ R232, R155, c[0x0][0x2d0], -R144.reuse ;  /* 0x0000b4009be87a23 */ /* 0x100fe40000010890 */
[--C-:B------:R-:W-:Y:S02]  /*dba0*/  FFMA.FTZ R233, R153, c[0x0][0x2d0], -R144.reuse ;  /* 0x0000b40099e97a23 */ /* 0x100fe40000010890 */
[C---:B---3--:R-:W-:Y:S01]  /*dbb0*/  FMUL.FTZ R4, R3.reuse, R128 ;  /* 0x0000008003047220 */ /* 0x048fe20000410000 */
[----:B------:R-:W-:Y:S01]  /*dbc0*/  LDSM.16.MT88.4 R152, [R198+0x3900] ;  /* 0x00390000c698783b */ /* 0x000fe20000004200 */
[C---:B------:R-:W-:Y:S02]  /*dbd0*/  FMUL.FTZ R5, R3.reuse, R129 ;  /* 0x0000008103057220 */ /* 0x040fe40000410000 */
[C---:B------:R-:W-:Y:S01]  /*dbe0*/  FMUL.FTZ R8, R3.reuse, R124 ;  /* 0x0000007c03087220 */ /* 0x040fe20000410000 */
[----:B------:R-:W-:Y:S01]  /*dbf0*/  MUFU.EX2 R171, R171 ;  /* 0x000000ab00ab7308 */ /* 0x000fe20000000800 */
[C---:B------:R-:W-:Y:S02]  /*dc00*/  FMUL.FTZ R9, R3.reuse, R125 ;  /* 0x0000007d03097220 */ /* 0x040fe40000410000 */
[C---:B------:R-:W-:Y:S01]  /*dc10*/  FMUL.FTZ R16, R3.reuse, R116 ;  /* 0x0000007403107220 */ /* 0x040fe20000410000 */
[----:B------:R-:W-:Y:S01]  /*dc20*/  LDSM.16.MT88.4 R156, [R197+0x3900] ;  /* 0x00390000c59c783b */ /* 0x000fe20000004200 */
        /* <DEDUP_REMOVED lines=8> */
[--C-:B------:R-:W-:Y:S02]  /*dcb0*/  FFMA.FTZ R238, R149, c[0x0][0x2d0], -R144.reuse ;  /* 0x0000b40095ee7a23 */ /* 0x100fe40000010890 */
[--C-:B------:R-:W-:Y:S01]  /*dcc0*/  FFMA.FTZ R239, R147, c[0x0][0x2d0], -R144.reuse ;  /* 0x0000b40093ef7a23 */ /* 0x100fe20000010890 */
[----:B------:R-:W1:Y:S01]  /*dcd0*/  MUFU.EX2 R2, R2 ;  /* 0x0000000200027308 */ /* 0x000e620000000800 */
[--C-:B------:R-:W-:Y:S02]  /*dce0*/  FFMA.FTZ R240, R145, c[0x0][0x2d0], -R144.reuse ;  /* 0x0000b40091f07a23 */ /* 0x100fe40000010890 */
[----:B------:R-:W-:Y:S02]  /*dcf0*/  FFMA.FTZ R151, R146, c[0x0][0x2d0], -R151 ;  /* 0x0000b40092977a23 */ /* 0x000fe40000010897 */
[----:B------:R-:W-:Y:S02]  /*dd00*/  FFMA.FTZ R144, R133, c[0x0][0x2d0], -R144 ;  /* 0x0000b40085907a23 */ /* 0x000fe40000010890 */
[C---:B------:R-:W-:Y:S02]  /*dd10*/  FMUL.FTZ R36, R3.reuse, R36 ;  /* 0x0000002403247220 */ /* 0x040fe40000410000 */
        /* <DEDUP_REMOVED lines=123> */
[----:B------:R-:W3:Y:S01]  /*e4d0*/  MUFU.EX2 R235, R235 ;  /* 0x000000eb00eb7308 */ /* 0x000ee20000000800 */
[C---:B-1----:R-:W-:Y:S04]  /*e4e0*/  HMMA.16816.F32.BF16 R76, R136.reuse, R100, R76 ;  /* 0x00000064884c723c */ /* 0x042fe8000004184c */
[C---:B------:R-:W-:Y:S02]  /*e4f0*/  FMUL.FTZ R84, R3.reuse, R84 ;  /* 0x0000005403547220 */ /* 0x040fe40000410000 */
[----:B------:R-:W-:Y:S01]  /*e500*/  FMUL.FTZ R85, R3, R85 ;  /* 0x0000005503557220 */ /* 0x000fe20000410000 */
[----:B------:R-:W-:Y:S01]  /*e510*/  F2FP.BF16.PACK_AB R100, R175, R174 ;  /* 0x000000aeaf64723e */ /* 0x000fe200000010ff */
[C---:B------:R-:W-:Y:S01]  /*e520*/  HMMA.16816.F32.BF16 R80, R136.reuse, R102, R80 ;  /* 0x000000668850723c */ /* 0x040fe20000041850 */
[----:B------:R-:W-:Y:S03]  /*e530*/  MUFU.EX2 R236, R236 ;  /* 0x000000ec00ec7308 */ /* 0x000fe60000000800 */
[C---:B------:R-:W-:Y:S01]  /*e540*/  FMUL.FTZ R86, R2.reuse, R86 ;  /* 0x0000005602567220 */ /* 0x040fe20000410000 */
[----:B----4-:R-:W-:Y:S01]  /*e550*/  F2FP.BF16.PACK_AB R101, R179, R178 ;  /* 0x000000b2b365723e */ /* 0x010fe200000010ff */
[C---:B------:R-:W-:Y:S01]  /*e560*/  FMUL.FTZ R87, R2.reuse, R87 ;  /* 0x0000005702577220 */ /* 0x040fe20000410000 */
[----:B------:R-:W-:Y:S01]  /*e570*/  F2FP.BF16.PACK_AB R102, R177, R176 ;  /* 0x000000b0b166723e */ /* 0x000fe200000010ff */
[----:B------:R-:W-:Y:S01]  /*e580*/  FMUL.FTZ R88, R3, R88 ;  /* 0x0000005803587220 */ /* 0x000fe20000410000 */
[----:B-----5:R-:W-:Y:S02]  /*e590*/  F2FP.BF16.PACK_AB R103, R225, R224 ;  /* 0x000000e0e167723e */ /* 0x020fe400000010ff */
[----:B------:R-:W-:Y:S01]  /*e5a0*/  MUFU.EX2 R238, R238 ;  /* 0x000000ee00ee7308 */ /* 0x000fe20000000800 */
[C---:B------:R-:W-:Y:S01]  /*e5b0*/  FMUL.FTZ R89, R3.reuse, R89 ;  /* 0x0000005903597220 */ /* 0x040fe20000410000 */
[C---:B--2---:R-:W-:Y:S03]  /*e5c0*/  HMMA.16816.F32.BF16 R84, R136.reuse, R108, R84 ;  /* 0x0000006c8854723c */ /* 0x044fe60000041854 */
[C---:B------:R-:W-:Y:S02]  /*e5d0*/  FMUL.FTZ R90, R2.reuse, R90 ;  /* 0x0000005a025a7220 */ /* 0x040fe40000410000 */
        /* <DEDUP_REMOVED lines=19> */
[----:B------:R-:W-:Y:S01]  /*e710*/  FADD.FTZ R135, R135, R168 ;  /* 0x000000a887877221 */ /* 0x000fe20000010000 */
[----:B------:R-:W-:Y:S01]  /*e720*/  MOV R2, R132 ;  /* 0x0000008400027202 */ /* 0x000fe20000000f00 */
        /* <DEDUP_REMOVED lines=132> */
.L_x_181:
[----:B------:R-:W1:Y:S01]  /*ef70*/  SHFL.BFLY PT, R3, R218, 0x2, 0x1f ;  /* 0x0c401f00da037f89 */ /* 0x000e6200000e0000 */
[----:B------:R-:W-:Y:S01]  /*ef80*/  CS2R R4, SRZ ;  /* 0x0000000000047805 */ /* 0x000fe2000001ff00 */
[----:B------:R-:W-:-:S02]  /*ef90*/  MOV R8, 0xff800000 ;  /* 0xff80000000087802 */ /* 0x000fc40000000f00 */
[----:B------:R-:W2:Y:S01]  /*efa0*/  SHFL.BFLY PT, R2, R219, 0x2, 0x1f ;  /* 0x0c401f00db027f89 */ /* 0x000ea200000e0000 */
        /* <DEDUP_REMOVED lines=8> */
[----:B------:R-:W-:Y:S02]  /*f030*/  MOV R7, 0xff800000 ;  /* 0xff80000000077802 */ /* 0x000fe40000000f00 */
[----:B------:R-:W-:-:S09]  /*f040*/  FSETP.NE.FTZ.AND P0, PT, R2, RZ, PT ;  /* 0x000000ff0200720b */ /* 0x000fd20003f15000 */
[----:B------:R-:W1:Y:S01]  /*f050*/  @P1 MUFU.RCP R5, R3 ;  /* 0x0000000300051308 */ /* 0x000e620000001000 */
[----:B------:R-:W-:-:S03]  /*f060*/  @P1 MOV R10, 0x3f317218 ;  /* 0x3f317218000a1802 */ /* 0x000fc60000000f00 */
[----:B------:R-:W-:Y:S02]  /*f070*/  @P0 MOV R9, 0x3f317218 ;  /* 0x3f31721800090802 */ /* 0x000fe40000000f00 */
[----:B------:R-:W-:Y:S02]  /*f080*/  @P1 FMUL.FTZ R10, R10, c[0x0][0x2d0] ;  /* 0x0000b4000a0a1a20 */ /* 0x000fe40000410000 */
[----:B------:R-:W-:Y:S01]  /*f090*/  @P0 MUFU.RCP R4, R2 ;  /* 0x0000000200040308 */ /* 0x000fe20000001000 */
[----:B------:R-:W-:-:S07]  /*f0a0*/  @P0 FMUL.FTZ R9, R9, c[0x0][0x2d0] ;  /* 0x0000b40009090a20 */ /* 0x000fce0000410000 */
[----:B------:R-:W2:Y:S01]  /*f0b0*/  @P1 MUFU.LG2 R3, R3 ;  /* 0x0000000300031308 */ /* 0x000ea20000000c00 */
[C---:B-1----:R-:W-:Y:S02]  /*f0c0*/  FMUL.FTZ R128, R5.reuse, R128 ;  /* 0x0000008005807220 */ /* 0x042fe40000410000 */
[C---:B------:R-:W-:Y:S02]  /*f0d0*/  FMUL.FTZ R129, R5.reuse, R129 ;  /* 0x0000008105817220 */ /* 0x040fe40000410000 */
[C---:B------:R-:W-:Y:S02]  /*f0e0*/  FMUL.FTZ R124, R5.reuse, R124 ;  /* 0x0000007c057c7220 */ /* 0x040fe40000410000 */
[C---:B------:R-:W-:Y:S01]  /*f0f0*/  FMUL.FTZ R125, R5.reuse, R125 ;  /* 0x0000007d057d7220 */ /* 0x040fe20000410000 */
[----:B------:R-:W1:Y:S01]  /*f100*/  @P0 MUFU.LG2 R2, R2 ;  /* 0x0000000200020308 */ /* 0x000e620000000c00 */
[C---:B------:R-:W-:Y:S02]  /*f110*/  FMUL.FTZ R120, R5.reuse, R120 ;  /* 0x0000007805787220 */ /* 0x040fe40000410000 */
[----:B------:R-:W-:-:S02]  /*f120*/  FMUL.FTZ R121, R5, R121 ;  /* 0x0000007905797220 */ /* 0x000fc40000410000 */
[C---:B------:R-:W-:Y:S02]  /*f130*/  FMUL.FTZ R116, R5.reuse, R116 ;  /* 0x0000007405747220 */ /* 0x040fe40000410000 */
[----:B------:R-:W-:Y:S02]  /*f140*/  FMUL.FTZ R117, R5, R117 ;  /* 0x0000007505757220 */ /* 0x000fe40000410000 */
[----:B--2---:R-:W-:Y:S02]  /*f150*/  @P1 FMUL.FTZ R3, R3, 0.69314718246459960938 ;  /* 0x3f31721803031820 */ /* 0x004fe40000410000 */
[C---:B------:R-:W-:Y:S02]  /*f160*/  FMUL.FTZ R112, R5.reuse, R112 ;  /* 0x0000007005707220 */ /* 0x040fe40000410000 */
        /* <DEDUP_REMOVED lines=90> */
.L_x_154:
[----:B------:R-:W-:Y:S05]  /*f710*/  @P2 BRA `(.L_x_191) ;  /* 0x0000153000002947 */ /* 0x000fea0003800000 */
[----:B------:R-:W1:Y:S01]  /*f720*/  S2R R0, SR_CTAID.Y ;  /* 0x0000000000007919 */ /* 0x000e620000002600 */
[----:B------:R-:W-:Y:S01]  /*f730*/  F2FP.BF16.PACK_AB R128, R129, R128 ;  /* 0x000000808180723e */ /* 0x000fe200000010ff */
[----:B------:R-:W-:Y:S01]  /*f740*/  BSSY B0, `(.L_x_192) ;  /* 0x0000108000007945 */ /* 0x000fe20003800000 */
[----:B------:R-:W-:Y:S01]  /*f750*/  F2FP.BF16.PACK_AB R130, R131, R130 ;  /* 0x000000828382723e */ /* 0x000fe200000010ff */
[----:B------:R-:W2:Y:S01]  /*f760*/  S2R R2, SR_TID.X ;  /* 0x0000000000027919 */ /* 0x000ea20000002100 */
[----:B------:R-:W-:-:S02]  /*f770*/  F2FP.BF16.PACK_AB R124, R125, R124 ;  /* 0x0000007c7d7c723e */ /* 0x000fc400000010ff */
[----:B------:R-:W-:Y:S01]  /*f780*/  F2FP.BF16.PACK_AB R126, R127, R126 ;  /* 0x0000007e7f7e723e */ /* 0x000fe200000010ff */
[----:B------:R-:W3:Y:S01]  /*f790*/  S2R R22, SR_CTAID.Z ;  /* 0x0000000000167919 */ /* 0x000ee20000002700 */
[----:B------:R-:W-:Y:S02]  /*f7a0*/  F2FP.BF16.PACK_AB R120, R121, R120 ;  /* 0x000000787978723e */ /* 0x000fe400000010ff */
[----:B------:R-:W-:Y:S01]  /*f7b0*/  F2FP.BF16.PACK_AB R122, R123, R122 ;  /* 0x0000007a7b7a723e */ /* 0x000fe200000010ff */
[----:B------:R-:W-:Y:S01]  /*f7c0*/  BAR.SYNC.DEFER_BLOCKING 0x1, 0x100 ;  /* 0x0044000000007b1d */ /* 0x000fe20000010000 */
[----:B------:R-:W-:Y:S02]  /*f7d0*/  F2FP.BF16.PACK_AB R116, R117, R116 ;  /* 0x000000747574723e */ /* 0x000fe400000010ff */
[----:B------:R-:W-:Y:S02]  /*f7e0*/  F2FP.BF16.PACK_AB R118, R119, R118 ;  /* 0x000000767776723e */ /* 0x000fe400000010ff */
[----:B------:R-:W-:-:S02]  /*f7f0*/  F2FP.BF16.PACK_AB R112, R113, R112 ;  /* 0x000000707170723e */ /* 0x000fc400000010ff */
[----:B------:R-:W-:Y:S02]  /*f800*/  F2FP.BF16.PACK_AB R114, R115, R114 ;  /* 0x000000727372723e */ /* 0x000fe400000010ff */
[----:B------:R-:W-:Y:S02]  /*f810*/  F2FP.BF16.PACK_AB R108, R109, R108 ;  /* 0x0000006c6d6c723e */ /* 0x000fe400000010ff */
[----:B------:R-:W-:Y:S01]  /*f820*/  F2FP.BF16.PACK_AB R110, R111, R110 ;  /* 0x0000006e6f6e723e */ /* 0x000fe200000010ff */
[C---:B-1----:R-:W-:Y:S01]  /*f830*/  IMAD.WIDE.U32 R26, R0.reuse, c[0x0][0x490], RZ ;  /* 0x00012400001a7a25 */ /* 0x042fe200078e00ff */
[----:B------:R-:W-:Y:S02]  /*f840*/  SHF.R.S32.HI R3, RZ, 0x1f, R0 ;  /* 0x0000001fff037819 */ /* 0x000fe40000011400 */
[----:B------:R-:W-:Y:S01]  /*f850*/  F2FP.BF16.PACK_AB R104, R105, R104 ;  /* 0x000000686968723e */ /* 0x000fe200000010ff */
[----:B------:R-:W-:Y:S01]  /*f860*/  IMAD.WIDE.U32 R16, R0, c[0x0][0x3e8], RZ ;  /* 0x0000fa0000107a25 */ /* 0x000fe200078e00ff */
[----:B--2---:R-:W-:-:S02]  /*f870*/  SHF.R.S32.HI R11, RZ, 0x1f, R2 ;  /* 0x0000001fff0b7819 */ /* 0x004fc40000011402 */
[----:B------:R-:W-:Y:S01]  /*f880*/  F2FP.BF16.PACK_AB R106, R107, R106 ;  /* 0x0000006a6b6a723e */ /* 0x000fe200000010ff */
[----:B------:R-:W-:Y:S01]  /*f890*/  IMAD R9, R3, c[0x0][0x490], RZ ;  /* 0x0001240003097a24 */ /* 0x000fe200078e02ff */
[-C--:B------:R-:W-:Y:S01]  /*f8a0*/  LEA.HI R19, R11, R2.reuse, RZ, 0x5 ;  /* 0x000000020b137211 */ /* 0x080fe200078f28ff */
[----:B------:R-:W-:Y:S01]  /*f8b0*/  IMAD R3, R3, c[0x0][0x3e8], RZ ;  /* 0x0000fa0003037a24 */ /* 0x000fe200078e02ff */
[CC--:B------:R-:W-:Y:S01]  /*f8c0*/  LEA.HI R4, R11.reuse, R2.reuse, RZ, 0x3 ;  /* 0x000000020b047211 */ /* 0x0c0fe200078f18ff */
[C---:B------:R-:W-:Y:S01]  /*f8d0*/  IMAD R24, R0.reuse, c[0x0][0x494], R9 ;  /* 0x0001250000187a24 */ /* 0x040fe200078e0209 */
[-C--:B------:R-:W-:Y:S01]  /*f8e0*/  LEA.HI R9, R11, R2.reuse, RZ, 0x2 ;  /* 0x000000020b097211 */ /* 0x080fe200078f10ff */
[----:B------:R-:W-:Y:S01]  /*f8f0*/  IMAD R3, R0, c[0x0][0x3ec], R3 ;  /* 0x0000fb0000037a24 */ /* 0x000fe200078e0203 */
[----:B------:R-:W-:Y:S01]  /*f900*/  LOP3.LUT R13, R19, 0xffffffe0, RZ, 0xc0, !PT ;  /* 0xffffffe0130d7812 */ /* 0x000fe200078ec0ff */
[----:B------:R-:W-:Y:S01]  /*f910*/  IMAD.IADD R25, R27, 0x1, R24 ;  /* 0x000000011b197824 */ /* 0x000fe200078e0218 */
[----:B------:R-:W-:Y:S01]  /*f920*/  SHF.R.S32.HI R21, RZ, 0x2, R9 ;  /* 0x00000002ff157819 */ /* 0x000fe20000011409 */
[----:B------:R-:W-:Y:S01]  /*f930*/  IMAD.IADD R3, R17, 0x1, R3 ;  /* 0x0000000111037824 */ /* 0x000fe200078e0203 */
[----:B------:R-:W-:Y:S01]  /*f940*/  SHF.R.S32.HI R10, RZ, 0x1f, R9 ;  /* 0x0000001fff0a7819 */ /* 0x000fe20000011409 */
[----:B------:R-:W-:Y:S01]  /*f950*/  IMAD.MOV.U32 R24, RZ, RZ, R26 ;  /* 0x000000ffff187224 */ /* 0x000fe200078e001a */
[----:B------:R-:W-:-:S02]  /*f960*/  LEA.HI R0, R11, R2, RZ, 0x6 ;  /* 0x000000020b007211 */ /* 0x000fc400078f30ff */
[----:B------:R-:W-:Y:S01]  /*f970*/  LEA.HI R11, R10, R21, RZ, 0x3 ;  /* 0x000000150a0b7211 */ /* 0x000fe200078f18ff */
[----:B------:R-:W-:Y:S01]  /*f980*/  IMAD.IADD R10, R2, 0x1, -R13 ;  /* 0x00000001020a7824 */ /* 0x000fe200078e0a0d */
[----:B------:R-:W-:Y:S01]  /*f990*/  SHF.R.S32.HI R20, RZ, 0x5, R19 ;  /* 0x00000005ff147819 */ /* 0x000fe20000011413 */
[----:B---3--:R-:W-:Y:S01]  /*f9a0*/  IMAD.WIDE.U32 R24, R22, c[0x0][0x498], R24 ;  /* 0x0001260016187a25 */ /* 0x008fe200078e0018 */
[----:B------:R-:W-:Y:S02]  /*f9b0*/  LOP3.LUT R12, R11, 0xfffffff8, RZ, 0xc0, !PT ;  /* 0xfffffff80b0c7812 */ /* 0x000fe400078ec0ff */
[----:B------:R-:W-:Y:S02]  /*f9c0*/  SHF.R.S32.HI R11, RZ, 0x1f, R10 ;  /* 0x0000001fff0b7819 */ /* 0x000fe4000001140a */
[----:B------:R-:W-:Y:S01]  /*f9d0*/  LOP3.LUT P4, RZ, R10, 0x3, RZ, 0xc0, !PT ;  /* 0x000000030aff7812 */ /* 0x000fe2000788c0ff */
[----:B------:R-:W-:Y:S01]  /*f9e0*/  IMAD.IADD R21, R21, 0x1, -R12 ;  /* 0x0000000115157824 */ /* 0x000fe200078e0a0c */
[----:B------:R-:W-:Y:S01]  /*f9f0*/  LEA.HI R10, R11, R10, RZ, 0x2 ;  /* 0x0000000a0b0a7211 */ /* 0x000fe200078f10ff */
[----:B------:R-:W-:Y:S01]  /*fa00*/  IMAD.MOV.U32 R12, RZ, RZ, c[0x0][0x4e8] ;  /* 0x00013a00ff0c7624 */ /* 0x000fe200078e00ff */
[----:B------:R-:W1:Y:S01]  /*fa10*/  S2R R11, SR_CTAID.X ;  /* 0x00000000000b7919 */ /* 0x000e620000002500 */
[----:B------:R-:W-:-:S02]  /*fa20*/  LOP3.LUT R9, R9, 0xfffffffc, RZ, 0xc0, !PT ;  /* 0xfffffffc09097812 */ /* 0x000fc400078ec0ff */
[----:B------:R-:W-:Y:S02]  /*fa30*/  SHF.R.S32.HI R13, RZ, 0x1f, R22 ;  /* 0x0000001fff0d7819 */ /* 0x000fe40000011416 */
[----:B------:R-:W-:Y:S01]  /*fa40*/  SHF.R.S32.HI R19, RZ, 0x1f, R19 ;  /* 0x0000001fff137819 */ /* 0x000fe20000011413 */
[----:B------:R-:W-:Y:S01]  /*fa50*/  IMAD.IADD R9, R2, 0x1, -R9 ;  /* 0x0000000102097824 */ /* 0x000fe200078e0a09 */
[----:B------:R-:W-:Y:S01]  /*fa60*/  LOP3.LUT R15, R4, 0xfffffff8, RZ, 0xc0, !PT ;  /* 0xfffffff8040f7812 */ /* 0x000fe200078ec0ff */
[----:B------:R-:W-:Y:S01]  /*fa70*/  IMAD R17, R13, c[0x0][0x498], RZ ;  /* 0x000126000d117a24 */ /* 0x000fe200078e02ff */
[----:B------:R-:W-:Y:S01]  /*fa80*/  LEA.HI R19, R19, R20, RZ, 0x3 ;  /* 0x0000001413137211 */ /* 0x000fe200078f18ff */
[----:B------:R-:W-:Y:S01]  /*fa90*/  IMAD R13, R13, c[0x0][0x3f0], RZ ;  /* 0x0000fc000d0d7a24 */ /* 0x000fe200078e02ff */
[----:B------:R-:W-:Y:S01]  /*faa0*/  SHF.R.S32.HI R4, RZ, 0x3, R4 ;  /* 0x00000003ff047819 */ /* 0x000fe20000011404 */
[----:B------:R-:W-:Y:S01]  /*fab0*/  IMAD.IADD R15, R2, 0x1, -R15 ;  /* 0x00000001020f7824 */ /* 0x000fe200078e0a0f */
[----:B------:R-:W-:Y:S01]  /*fac0*/  ISETP.NE.AND P0, PT, R12, 0x1, PT ;  /* 0x000000010c00780c */ /* 0x000fe20003f05270 */
[----:B------:R-:W-:Y:S01]  /*fad0*/  IMAD.MOV.U32 R2, RZ, RZ, R16 ;  /* 0x000000ffff027224 */ /* 0x000fe200078e0010 */
[----:B------:R-:W-:Y:S01]  /*fae0*/  LOP3.LUT R19, R19, 0xffffff8, RZ, 0xc0, !PT ;  /* 0x0ffffff813137812 */ /* 0x000fe200078ec0ff */
[C---:B------:R-:W-:Y:S01]  /*faf0*/  IMAD R14, R22.reuse, c[0x0][0x49c], R17 ;  /* 0x00012700160e7a24 */ /* 0x040fe200078e0211 */
[----:B------:R-:W-:Y:S01]  /*fb00*/  LEA.HI R16, R9, R9, RZ, 0x1 ;  /* 0x0000000909107211 */ /* 0x000fe200078f08ff */
[----:B------:R-:W-:Y:S01]  /*fb10*/  IMAD R13, R22, c[0x0][0x3f4], R13 ;  /* 0x0000fd00160d7a24 */ /* 0x000fe200078e020d */
[----:B------:R-:W-:Y:S01]  /*fb20*/  R2P PR, R21, 0x6 ;  /* 0x0000000615007804 */ /* 0x000fe20000000000 */
[----:B------:R-:W-:Y:S01]  /*fb30*/  IMAD.SHL.U32 R26, R4, 0x40, RZ ;  /* 0x00000040041a7824 */ /* 0x000fe200078e00ff */
[----:B------:R-:W-:Y:S01]  /*fb40*/  LOP3.LUT R16, R16, 0x1ffffffe, RZ, 0xc0, !PT ;  /* 0x1ffffffe10107812 */ /* 0x000fe200078ec0ff */
[----:B------:R-:W-:Y:S01]  /*fb50*/  IMAD.WIDE.U32 R22, R22, c[0x0][0x3f0], R2 ;  /* 0x0000fc0016167a25 */ /* 0x000fe200078e0002 */
[----:B------:R-:W-:-:S02]  /*fb60*/  SHF.R.S32.HI R10, RZ, 0x2, R10 ;  /* 0x00000002ff0a7819 */ /* 0x000fc4000001140a */
[----:B------:R-:W-:Y:S01]  /*fb70*/  LOP3.LUT R26, R26, 0x1c0, RZ, 0xc0, !PT ;  /* 0x000001c01a1a7812 */ /* 0x000fe200078ec0ff */
[----:B------:R-:W-:Y:S01]  /*fb80*/  IMAD.SHL.U32 R3, R15, 0x8, RZ ;  /* 0x000000080f037824 */ /* 0x000fe200078e00ff */
[----:B------:R-:W-:Y:S01]  /*fb90*/  F2FP.BF16.PACK_AB R100, R101, R100 ;  /* 0x000000646564723e */ /* 0x000fe200000010ff */
[----:B------:R-:W-:Y:S01]  /*fba0*/  IMAD R18, R15, 0x20, R4 ;  /* 0x000000200f127824 */ /* 0x000fe200078e0204 */
[----:B------:R-:W-:Y:S01]  /*fbb0*/  SHF.R.U32.HI R2, RZ, 0x3, R26 ;  /* 0x00000003ff027819 */ /* 0x000fe2000001161a */
[----:B------:R-:W-:Y:S01]  /*fbc0*/  IMAD.IADD R19, R20, 0x1, -R19 ;  /* 0x0000000114137824 */ /* 0x000fe200078e0a13 */
[----:B------:R-:W-:Y:S01]  /*fbd0*/  LOP3.LUT R17, R26, 0x38, R3, 0xf8, !PT ;  /* 0x000000381a117812 */ /* 0x000fe200078ef803 */
[----:B------:R-:W-:Y:S01]  /*fbe0*/  IMAD R15, R20, 0x200, R9 ;  /* 0x00000200140f7824 */ /* 0x000fe200078e0209 */
[C---:B------:R-:W-:Y:S01]  /*fbf0*/  LOP3.LUT R20, R21.reuse, 0x1, RZ, 0xc0, !PT ;  /* 0x0000000115147812 */ /* 0x040fe200078ec0ff */
[----:B------:R-:W-:Y:S01]  /*fc00*/  IMAD.SHL.U32 R21, R21, 0x40, RZ ;  /* 0x0000004015157824 */ /* 0x000fe200078e00ff */
[----:B------:R-:W-:Y:S01]  /*fc10*/  LOP3.LUT R2, R17, R2, RZ, 0x3c, !PT ;  /* 0x0000000211027212 */ /* 0x000fe200078e3cff */
[----:B-1----:R-:W-:Y:S01]  /*fc20*/  IMAD R18, R11, 0x80, R18 ;  /* 0x000000800b127824 */ /* 0x002fe200078e0212 */
[----:B------:R-:W-:Y:S01]  /*fc30*/  ISETP.NE.U32.AND P3, PT, R20, 0x1, PT ;  /* 0x000000011400780c */ /* 0x000fe20003f65070 */
[----:B------:R-:W-:Y:S01]  /*fc40*/  IMAD.IADD R9, R9, 0x1, -R16 ;  /* 0x0000000109097824 */ /* 0x000fe200078e0a10 */
[----:B------:R-:W-:Y:S01]  /*fc50*/  LOP3.LUT R21, R21, 0x1c0, RZ, 0xc0, !PT ;  /* 0x000001c015157812 */ /* 0x000fe200078ec0ff */
[----:B------:R-:W-:Y:S01]  /*fc60*/  @P0 IMAD.HI.U32 R16, R18, c[0x0][0x4ec], RZ ;  /* 0x00013b0012100a27 */ /* 0x000fe200078e00ff */
[----:B------:R-:W-:-:S02]  /*fc70*/  F2FP.BF16.PACK_AB R102, R103, R102 ;  /* 0x000000666766723e */ /* 0x000fc400000010ff */
[----:B------:R-:W-:Y:S01]  /*fc80*/  F2FP.BF16.PACK_AB R36, R37, R36 ;  /* 0x000000242524723e */ /* 0x000fe200000010ff */
[----:B------:R-:W-:Y:S01]  /*fc90*/  IMAD.IADD R23, R23, 0x1, R13 ;  /* 0x0000000117177824 */ /* 0x000fe200078e020d */
[----:B------:R-:W-:Y:S01]  /*fca0*/  F2FP.BF16.PACK_AB R38, R39, R38 ;  /* 0x000000262726723e */ /* 0x000fe200000010ff */
[----:B------:R-:W-:Y:S01]  /*fcb0*/  IMAD R10, R19, 0x10, R10 ;  /* 0x00000010130a7824 */ /* 0x000fe200078e020a */
[----:B------:R-:W-:Y:S01]  /*fcc0*/  F2FP.BF16.PACK_AB R40, R41, R40 ;  /* 0x000000282928723e */ /* 0x000fe200000010ff */
[----:B------:R-:W-:Y:S01]  /*fcd0*/  IMAD.SHL.U32 R13, R0, 0x8, RZ ;  /* 0x00000008000d7824 */ /* 0x000fe200078e00ff */
[----:B------:R-:W-:Y:S01]  /*fce0*/  LEA.HI R0, R21, R21, RZ, 0x1d ;  /* 0x0000001515007211 */ /* 0x000fe200078fe8ff */
[----:B------:R-:W-:Y:S01]  /*fcf0*/  IMAD.MOV.U32 R17, RZ, RZ, R18 ;  /* 0x000000ffff117224 */ /* 0x000fe200078e0012 */
[----:B------:R-:W-:Y:S01]  /*fd00*/  @P0 SHF.R.U32.HI R17, RZ, c[0x0][0x4f0], R16 ;  /* 0x00013c00ff110a19 */ /* 0x000fe20000011610 */
[----:B------:R-:W-:Y:S01]  /*fd10*/  IMAD R16, R9, 0x8, R10 ;  /* 0x0000000809107824 */ /* 0x000fe200078e020a */
[----:B------:R-:W-:Y:S01]  /*fd20*/  LOP3.LUT R13, R2, 0x7ffffe00, R13, 0xf8, !PT ;  /* 0x7ffffe00020d7812 */ /* 0x000fe200078ef80d */
[----:B------:R-:W-:Y:S01]  /*fd30*/  IMAD.U32 R0, R15, 0x2, R0 ;  /* 0x000000020f007824 */ /* 0x000fe200078e0000 */
[----:B------:R-:W-:Y:S01]  /*fd40*/  SHF.R.S32.HI R2, RZ, 0x1f, R17 ;  /* 0x0000001fff027819 */ /* 0x000fe20000011411 */
[----:B------:R-:W-:Y:S01]  /*fd50*/  IMAD R16, R11, 0x80, R16 ;  /* 0x000000800b107824 */ /* 0x000fe200078e0210 */
[----:B------:R-:W-:Y:S01]  /*fd60*/  F2FP.BF16.PACK_AB R42, R43, R42 ;  /* 0x0000002a2b2a723e */ /* 0x000fe200000010ff */
[----:B------:R-:W-:Y:S01]  /*fd70*/  IMAD R12, R12, c[0x0][0x388], RZ ;  /* 0x0000e2000c0c7a24 */ /* 0x000fe200078e02ff */
[----:B------:R-:W-:Y:S01]  /*fd80*/  F2FP.BF16.PACK_AB R44, R45, R44 ;  /* 0x0000002c2d2c723e */ /* 0x000fe200000010ff */
[----:B------:R-:W-:Y:S01]  /*fd90*/  IMAD R9, R11, 0x80, R10 ;  /* 0x000000800b097824 */ /* 0x000fe200078e020a */
[----:B------:R-:W-:Y:S01]  /*fda0*/  F2FP.BF16.PACK_AB R46, R47, R46 ;  /* 0x0000002e2f2e723e */ /* 0x000fe200000010ff */
[----:B------:R-:W-:Y:S01]  /*fdb0*/  IMAD.SHL.U32 R21, R0, 0x2, RZ ;  /* 0x0000000200157824 */ /* 0x000fe200078e00ff */
[----:B------:R-:W-:Y:S01]  /*fdc0*/  F2FP.BF16.PACK_AB R48, R49, R48 ;  /* 0x000000303130723e */ /* 0x000fe200000010ff */
[----:B------:R-:W-:Y:S01]  /*fdd0*/  @P0 IMAD.HI.U32 R0, R16, c[0x0][0x4ec], RZ ;  /* 0x00013b0010000a27 */ /* 0x000fe200078e00ff */
[----:B------:R-:W-:-:S02]  /*fde0*/  ISETP.GE.OR P5, PT, R9, R12, P4 ;  /* 0x0000000c0900720c */ /* 0x000fc400027a6670 */
[----:B------:R-:W-:Y:S01]  /*fdf0*/  IADD3 R9, R9, 0x8, RZ ;  /* 0x0000000809097810 */ /* 0x000fe20007ffe0ff */
[----:B------:R-:W-:Y:S01]  /*fe00*/  IMAD R2, R2, c[0x0][0x3e0], RZ ;  /* 0x0000f80002027a24 */ /* 0x000fe200078e02ff */
[----:B------:R-:W-:Y:S01]  /*fe10*/  STS [R21+0x80], R128 ;  /* 0x0000808015007388 */ /* 0x000fe20000000800 */
[----:B------:R-:W-:Y:S01]  /*fe20*/  IMAD.MOV.U32 R15, RZ, RZ, R16 ;  /* 0x000000ffff0f7224 */ /* 0x000fe200078e0010 */
[----:B------:R-:W-:Y:S01]  /*fe30*/  @P0 SHF.R.U32.HI R15, RZ, c[0x0][0x4f0], R0 ;  /* 0x00013c00ff0f0a19 */ /* 0x000fe20000011600 */
[----:B------:R-:W-:Y:S01]  /*fe40*/  IMAD.MOV R19, RZ, RZ, -R17 ;  /* 0x000000ffff137224 */ /* 0x000fe200078e0a11 */
[----:B------:R-:W-:Y:S01]  /*fe50*/  ISETP.GE.OR P4, PT, R9, R12, P4 ;  /* 0x0000000c0900720c */ /* 0x000fe20002786670 */
[----:B------:R-:W-:Y:S01]  /*fe60*/  IMAD.WIDE.U32 R22, R17, c[0x0][0x3e0], R22 ;  /* 0x0000f80011167a25 */ /* 0x000fe200078e0016 */
[----:B------:R-:W-:Y:S01]  /*fe70*/  SHF.R.S32.HI R9, RZ, 0x1f, R15 ;  /* 0x0000001fff097819 */ /* 0x000fe2000001140f */
[----:B------:R-:W-:Y:S01]  /*fe80*/  STS [R21+0x480], R130 ;  /* 0x0004808215007388 */ /* 0x000fe20000000800 */
[----:B------:R-:W-:Y:S01]  /*fe90*/  IADD3 R24, P0, R15, R24, RZ ;  /* 0x000000180f187210 */ /* 0x000fe20007f1e0ff */
[----:B------:R-:W-:Y:S01]  /*fea0*/  IMAD R17, R17, c[0x0][0x3e4], R2 ;  /* 0x0000f90011117a24 */ /* 0x000fe200078e0202 */
[----:B------:R-:W-:Y:S01]  /*feb0*/  IADD3 R0, R21, 0x80, RZ ;  /* 0x0000008015007810 */ /* 0x000fe20007ffe0ff */
[----:B------:R-:W-:Y:S01]  /*fec0*/  IMAD R19, R19, c[0x0][0x4e8], R18 ;  /* 0x00013a0013137a24 */ /* 0x000fe200078e0212 */
[----:B------:R-:W-:Y:S01]  /*fed0*/  IADD3.X R25, R9, R25, R14, P0, !PT ;  /* 0x0000001909197210 */ /* 0x000fe200007fe40e */
[----:B------:R-:W-:Y:S01]  /*fee0*/  IMAD.IADD R23, R23, 0x1, R17 ;  /* 0x0000000117177824 */ /* 0x000fe200078e0211 */
[----:B------:R-:W-:Y:S01]  /*fef0*/  IADD3 R17, R21, 0x70, RZ ;  /* 0x0000007015117810 */ /* 0x000fe20007ffe0ff */
[----:B------:R-:W-:Y:S01]  /*ff00*/  IMAD.MOV R9, RZ, RZ, -R15 ;  /* 0x000000ffff097224 */ /* 0x000fe200078e0a0f */
[----:B------:R-:W-:Y:S01]  /*ff10*/  @P3 IADD3 R17, R0, 0x10, RZ ;  /* 0x0000001000113810 */ /* 0x000fe20007ffe0ff */
[----:B------:R-:W-:Y:S01]  /*ff20*/  IMAD.MOV.U32 R0, RZ, RZ, 0x20 ;  /* 0x00000020ff007424 */ /* 0x000fe200078e00ff */
[----:B------:R-:W-:Y:S01]  /*ff30*/  SHF.R.S32.HI R2, RZ, 0x1f, R19 ;  /* 0x0000001fff027819 */ /* 0x000fe20000011413 */
[----:B------:R-:W-:Y:S01]  /*ff40*/  IMAD R27, R9, c[0x0][0x4e8], R16 ;  /* 0x00013a00091b7a24 */ /* 0x000fe200078e0210 */
[----:B------:R-:W-:Y:S01]  /*ff50*/  F2FP.BF16.PACK_AB R50, R51, R50 ;  /* 0x000000323332723e */ /* 0x000fe200000010ff */
[----:B------:R-:W-:Y:S01]  /*ff60*/  IMAD.MOV.U32 R9, RZ, RZ, 0x40 ;  /* 0x00000040ff097424 */ /* 0x000fe200078e00ff */
[----:B------:R-:W-:Y:S01]  /*ff70*/  SEL R0, R0, 0xffffffe0, !P1 ;  /* 0xffffffe000007807 */ /* 0x000fe20004800000 */
[----:B------:R-:W-:Y:S01]  /*ff80*/  IMAD R2, R2, c[0x0][0x3d8], RZ ;  /* 0x0000f60002027a24 */ /* 0x000fe200078e02ff */
[----:B------:R-:W-:Y:S01]  /*ff90*/  STS [R17], R124 ;  /* 0x0000007c11007388 */ /* 0x000fe20000000800 */
[----:B------:R-:W-:Y:S01]  /*ffa0*/  IMAD.WIDE.U32 R24, R27, c[0x0][0x488], R24 ;  /* 0x000122001b187a25 */ /* 0x000fe200078e0018 */
[----:B------:R-:W-:-:S02]  /*ffb0*/  SEL R10, R9, 0xffffffc0, !P2 ;  /* 0xffffffc0090a7807 */ /* 0x000fc40005000000 */
[----:B------:R-:W-:Y:S01]  /*ffc0*/  STS [R17+0x400], R126 ;  /* 0x0004007e11007388 */ /* 0x000fe20000000800 */
[----:B------:R-:W-:Y:S01]  /*ffd0*/  IMAD.IADD R15, R21, 0x1, R0 ;  /* 0x00000001150f7824 */ /* 0x000fe200078e0200 */
[----:B------:R-:W-:Y:S01]  /*ffe0*/  F2FP.BF16.PACK_AB R52, R53, R52 ;  /* 0x000000343534723e */ /* 0x000fe200000010ff */
[----:B------:R-:W-:Y:S01]  /*fff0*/  IMAD.IADD R9, R0, 0x1, R17 ;  /* 0x0000000100097824 */ /* 0x000fe200078e0211 */
[----:B------:R-:W-:Y:S01]  /*10000*/  SHF.R.S32.HI R0, RZ, 0x1f, R27 ;  /* 0x0000001fff007819 */ /* 0x000fe2000001141b */
[C---:B------:R-:W-:Y:S01]  /*10010*/  IMAD R2, R19.reuse, c[0x0][0x3dc], R2 ;  /* 0x0000f70013027a24 */ /* 0x040fe200078e0202 */
[----:B------:R-:W-:Y:S01]  /*10020*/  STS [R15+0x80], R120 ;  /* 0x000080780f007388 */ /* 0x000fe20000000800 */
[----:B------:R-:W-:Y:S01]  /*10030*/  IMAD.WIDE.U32 R18, R19, c[0x0][0x3d8], R22 ;  /* 0x0000f60013127a25 */ /* 0x000fe200078e0016 */
[----:B------:R-:W-:Y:S02]  /*10040*/  F2FP.BF16.PACK_AB R54, R55, R54 ;  /* 0x000000363736723e */ /* 0x000fe400000010ff */
[----:B------:R-:W-:Y:S01]  /*10050*/  STS [R15+0x480], R122 ;  /* 0x0004807a0f007388 */ /* 0x000fe20000000800 */
[----:B------:R-:W-:Y:S01]  /*10060*/  IMAD R0, R0, c[0x0][0x488], RZ ;  /* 0x0001220000007a24 */ /* 0x000fe200078e02ff */
[----:B------:R-:W-:Y:S01]  /*10070*/  F2FP.BF16.PACK_AB R56, R57, R56 ;  /* 0x000000383938723e */ /* 0x000fe200000010ff */
[----:B------:R-:W-:Y:S01]  /*10080*/  IMAD.IADD R23, R21, 0x1, R10 ;  /* 0x0000000115177824 */ /* 0x000fe200078e020a */
[----:B------:R-:W-:Y:S01]  /*10090*/  STS [R9], R116 ;  /* 0x0000007409007388 */ /* 0x000fe20000000800 */
[----:B------:R-:W-:Y:S01]  /*100a0*/  IMAD R0, R27, c[0x0][0x48c], R0 ;  /* 0x000123001b007a24 */ /* 0x000fe200078e0200 */
[----:B------:R-:W-:Y:S01]  /*100b0*/  F2FP.BF16.PACK_AB R58, R59, R58 ;  /* 0x0000003a3b3a723e */ /* 0x000fe200000010ff */
[C---:B------:R-:W-:Y:S01]  /*100c0*/  IMAD.IADD R27, R10.reuse, 0x1, R17 ;  /* 0x000000010a1b7824 */ /* 0x040fe200078e0211 */
[----:B------:R-:W-:Y:S01]  /*100d0*/  STS [R9+0x400], R118 ;  /* 0x0004007609007388 */ /* 0x000fe20000000800 */
[----:B------:R-:W-:Y:S01]  /*100e0*/  IMAD.IADD R29, R10, 0x1, R15 ;  /* 0x000000010a1d7824 */ /* 0x000fe200078e020f */
[----:B------:R-:W-:Y:S01]  /*100f0*/  F2FP.BF16.PACK_AB R60, R61, R60 ;  /* 0x0000003c3d3c723e */ /* 0x000fe200000010ff */
[----:B------:R-:W-:Y:S01]  /*10100*/  IMAD.IADD R31, R9, 0x1, R10 ;  /* 0x00000001091f7824 */ /* 0x000fe200078e020a */
[----:B------:R-:W-:Y:S01]  /*10110*/  STS [R23+0x80], R112 ;  /* 0x0000807017007388 */ /* 0x000fe20000000800 */
[----:B------:R-:W-:Y:S01]  /*10120*/  F2FP.BF16.PACK_AB R62, R63, R62 ;  /* 0x0000003e3f3e723e */ /* 0x000fe200000010ff */
[----:B------:R-:W-:Y:S01]  /*10130*/  IMAD.IADD R25, R25, 0x1, R0 ;  /* 0x0000000119197824 */ /* 0x000fe200078e0200 */
[----:B------:R-:W-:Y:S01]  /*10140*/  F2FP.BF16.PACK_AB R64, R65, R64 ;  /* 0x000000404140723e */ /* 0x000fe200000010ff */
[----:B------:R-:W-:Y:S01]  /*10150*/  STS [R23+0x480], R114 ;  /* 0x0004807217007388 */ /* 0x000fe20000000800 */
[----:B------:R-:W-:Y:S01]  /*10160*/  F2FP.BF16.PACK_AB R66, R67, R66 ;  /* 0x000000424342723e */ /* 0x000fe200000010ff */
[----:B------:R-:W-:Y:S01]  /*10170*/  IMAD R57, R11, 0x80, R4 ;  /* 0x000000800b397824 */ /* 0x000fe200078e0204 */
[----:B------:R-:W-:Y:S01]  /*10180*/  F2FP.BF16.PACK_AB R68, R69, R68 ;  /* 0x000000444544723e */ /* 0x000fe200000010ff */
[----:B------:R-:W-:Y:S01]  /*10190*/  STS [R27], R108 ;  /* 0x0000006c1b007388 */ /* 0x000fe20000000800 */
        /* <DEDUP_REMOVED lines=11> */
[----:B------:R-:W-:Y:S01]  /*10250*/  STS [R31], R100 ;  /* 0x000000641f007388 */ /* 0x000fe20000000800 */
[----:B------:R-:W-:Y:S02]  /*10260*/  F2FP.BF16.PACK_AB R86, R87, R86 ;  /* 0x000000565756723e */ /* 0x000fe400000010ff */
[----:B------:R-:W-:Y:S01]  /*10270*/  LEA R14, P0, R24, c[0x0][0x450], 0x2 ;  /* 0x00011400180e7a11 */ /* 0x000fe200078010ff */
        /* <DEDUP_REMOVED lines=10> */
[----:B------:R-:W-:Y:S02]  /*10320*/  LEA.HI.X R25, R24, c[0x0][0x454], R25, 0x2, P0 ;  /* 0x0001150018197a11 */ /* 0x000fe400000f1419 */
[----:B------:R-:W-:Y:S01]  /*10330*/  LEA R0, P0, R18, c[0x0][0x380], 0x1 ;  /* 0x0000e00012007a11 */ /* 0x000fe200078008ff */
        /* <DEDUP_REMOVED lines=15> */
[----:B-1----:R-:W-:-:S03]  /*10430*/  IMAD.SHL.U32 R58, R13, 0x2, RZ ;  /* 0x000000020d3a7824 */ /* 0x002fc600078e00ff */
        /* <DEDUP_REMOVED lines=14> */
[----:B------:R-:W-:Y:S04]  /*10520*/  SHFL.IDX PT, R88, R14, RZ, 0x1c1f ;  /* 0x001c1fff0e587589 */ /* 0x000fe800000e0000 */
[----:B------:R-:W2:Y:S04]  /*10530*/  SHFL.IDX PT, R89, R25, RZ, 0x1c1f ;  /* 0x001c1fff19597589 */ /* 0x000ea800000e0000 */
[----:B------:R-:W-:Y:S06]  /*10540*/  BAR.SYNC.DEFER_BLOCKING 0x1, 0x100 ;  /* 0x0044000000007b1d */ /* 0x000fec0000010000 */
[----:B------:R-:W-:Y:S01]  /*10550*/  SHFL.IDX PT, R96, R14, 0x1, 0x1c1f ;  /* 0x003c1f000e607f89 */ /* 0x000fe200000e0000 */
[----:B-1----:R-:W-:-:S03]  /*10560*/  IMAD.IADD R5, R19, 0x1, R2 ;  /* 0x0000000113057824 */ /* 0x002fc600078e0202 */
[----:B------:R-:W1:Y:S02]  /*10570*/  SHFL.IDX PT, R97, R25, 0x1, 0x1c1f ;  /* 0x003c1f0019617f89 */ /* 0x000e6400000e0000 */
[----:B------:R-:W-:Y:S02]  /*10580*/  LEA.HI.X R2, R18, c[0x0][0x384], R5, 0x1, P0 ;  /* 0x0000e10012027a11 */ /* 0x000fe400000f0c05 */
[----:B------:R3:W4:Y:S01]  /*10590*/  SHFL.IDX PT, R60, R0, RZ, 0x181f ;  /* 0x00181fff003c7589 */ /* 0x00072200000e0000 */
[----:B------:R-:W-:-:S03]  /*105a0*/  ISETP.GE.AND P0, PT, R57, R12, PT ;  /* 0x0000000c3900720c */ /* 0x000fc60003f06270 */
[----:B------:R3:W3:Y:S04]  /*105b0*/  SHFL.IDX PT, R61, R2, RZ, 0x181f ;  /* 0x00181fff023d7589 */ /* 0x0006e800000e0000 */
[----:B--2---:R2:W-:Y:S04]  /*105c0*/  @!P5 ST.E [R88.64], R7 ;  /* 0x000000075800d985 */ /* 0x0045e8000c101910 */
[----:B-1----:R2:W-:Y:S04]  /*105d0*/  @!P4 ST.E [R96.64], R8 ;  /* 0x000000086000c985 */ /* 0x0025e8000c101910 */
[----:B------:R2:W1:Y:S04]  /*105e0*/  LDS.128 R52, [R58+0x1080] ;  /* 0x001080003a347984 */ /* 0x0004680000000c00 */
[----:B------:R2:W1:Y:S04]  /*105f0*/  LDS.128 R48, [R58+0x2080] ;  /* 0x002080003a307984 */ /* 0x0004680000000c00 */
[----:B------:R2:W1:Y:S04]  /*10600*/  LDS.128 R44, [R58+0x3080] ;  /* 0x003080003a2c7984 */ /* 0x0004680000000c00 */
[----:B------:R2:W1:Y:S04]  /*10610*/  LDS.128 R40, [R58+0x5080] ;  /* 0x005080003a287984 */ /* 0x0004680000000c00 */
[----:B------:R2:W1:Y:S04]  /*10620*/  LDS.128 R36, [R58+0x6080] ;  /* 0x006080003a247984 */ /* 0x0004680000000c00 */
[----:B------:R2:W1:Y:S04]  /*10630*/  LDS.128 R32, [R58+0x7080] ;  /* 0x007080003a207984 */ /* 0x0004680000000c00 */
[----:B------:R2:W1:Y:S04]  /*10640*/  LDS.128 R28, [R58+0x9080] ;  /* 0x009080003a1c7984 */ /* 0x0004680000000c00 */
[----:B------:R2:W1:Y:S04]  /*10650*/  LDS.128 R24, [R58+0xa080] ;  /* 0x00a080003a187984 */ /* 0x0004680000000c00 */
[----:B------:R2:W1:Y:S01]  /*10660*/  LDS.128 R20, [R58+0xb080] ;  /* 0x00b080003a147984 */ /* 0x0004620000000c00 */
[----:B------:R-:W-:Y:S05]  /*10670*/  @P0 BRA `(.L_x_193) ;  /* 0x0000014000000947 */ /* 0x000fea0003800000 */
[----:B---34-:R-:W3:Y:S01]  /*10680*/  LDS.128 R16, [R58+0x80] ;  /* 0x000080003a107984 */ /* 0x018ee20000000c00 */
[----:B------:R-:W-:-:S02]  /*10690*/  IADD3 R56, R3, 0x40, RZ ;  /* 0x0000004003387810 */ /* 0x000fc40007ffe0ff */
[C---:B------:R-:W-:Y:S01]  /*106a0*/  IADD3 R14, R3.reuse, 0x80, RZ ;  /* 0x00000080030e7810 */ /* 0x040fe20007ffe0ff */
[----:B--2---:R-:W2:Y:S01]  /*106b0*/  LDS.128 R8, [R58+0x4080] ;  /* 0x004080003a087984 */ /* 0x004ea20000000c00 */
[----:B------:R-:W-:Y:S02]  /*106c0*/  ISETP.GE.AND P1, PT, R56, c[0x0][0x3c8], PT ;  /* 0x0000f20038007a0c */ /* 0x000fe40003f26270 */
[----:B------:R-:W-:Y:S01]  /*106d0*/  ISETP.GE.AND P0, PT, R14, c[0x0][0x3c8], PT ;  /* 0x0000f2000e007a0c */ /* 0x000fe20003f06270 */
[----:B------:R4:W5:Y:S01]  /*106e0*/  LDS.128 R4, [R58+0x8080] ;  /* 0x008080003a047984 */ /* 0x0009620000000c00 */
[----:B------:R-:W-:-:S09]  /*106f0*/  ISETP.GE.AND P2, PT, R3, c[0x0][0x3c8], PT ;  /* 0x0000f20003007a0c */ /* 0x000fd20003f46270 */
[----:B------:R-:W-:Y:S02]  /*10700*/  @!P1 SHF.R.S32.HI R15, RZ, 0x1f, R56 ;  /* 0x0000001fff0f9819 */ /* 0x000fe40000011438 */
[----:B------:R-:W-:Y:S02]  /*10710*/  @!P0 SHF.R.S32.HI R13, RZ, 0x1f, R14 ;  /* 0x0000001fff0d8819 */ /* 0x000fe4000001140e */
[----:B------:R-:W-:Y:S02]  /*10720*/  @!P1 LEA.HI R15, R15, R56, RZ, 0x3 ;  /* 0x000000380f0f9211 */ /* 0x000fe400078f18ff */
[----:B------:R-:W-:Y:S02]  /*10730*/  @!P0 LEA.HI R13, R13, R14, RZ, 0x3 ;  /* 0x0000000e0d0d8211 */ /* 0x000fe400078f18ff */
[----:B------:R-:W-:Y:S02]  /*10740*/  @!P1 LOP3.LUT R15, R15, 0xfffffff8, RZ, 0xc0, !PT ;  /* 0xfffffff80f0f9812 */ /* 0x000fe400078ec0ff */
[----:B------:R-:W-:Y:S01]  /*10750*/  @!P0 LOP3.LUT R13, R13, 0xfffffff8, RZ, 0xc0, !PT ;  /* 0xfffffff80d0d8812 */ /* 0x000fe200078ec0ff */
[----:B----4-:R-:W-:-:S04]  /*10760*/  @!P2 IMAD.WIDE R58, R3, 0x2, R60 ;  /* 0x00000002033aa825 */ /* 0x010fc800078e023c */
[----:B------:R-:W-:-:S04]  /*10770*/  @!P1 IMAD.WIDE R14, R15, 0x2, R60 ;  /* 0x000000020f0e9825 */ /* 0x000fc800078e023c */
[----:B------:R-:W-:Y:S01]  /*10780*/  @!P0 IMAD.WIDE R60, R13, 0x2, R60 ;  /* 0x000000020d3c8825 */ /* 0x000fe200078e023c */
[----:B---3--:R3:W-:Y:S04]  /*10790*/  @!P2 ST.E.128 [R58.64], R16 ;  /* 0x000000103a00a985 */ /* 0x0087e8000c101d10 */
[----:B--2---:R3:W-:Y:S04]  /*107a0*/  @!P1 ST.E.128 [R14.64], R8 ;  /* 0x000000080e009985 */ /* 0x0047e8000c101d10 */
[----:B-----5:R3:W-:Y:S02]  /*107b0*/  @!P0 ST.E.128 [R60.64], R4 ;  /* 0x000000043c008985 */ /* 0x0207e4000c101d10 */
.L_x_193:
[----:B---34-:R-:W-:Y:S05]  /*107c0*/  BSYNC B0 ;  /* 0x0000000000007941 */ /* 0x018fea0003800000 */
.L_x_192:
[----:B------:R-:W-:Y:S01]  /*107d0*/  IADD3 R5, R57, 0x20, RZ ;  /* 0x0000002039057810 */ /* 0x000fe20007ffe0ff */
[----:B------:R3:W4:Y:S01]  /*107e0*/  SHFL.IDX PT, R9, R2, 0x1, 0x181f ;  /* 0x00381f0002097f89 */ /* 0x00072200000e0000 */
[----:B------:R-:W-:Y:S02]  /*107f0*/  BSSY B0, `(.L_x_194) ;  /* 0x0000015000007945 */ /* 0x000fe40003800000 */
[----:B------:R-:W-:Y:S01]  /*10800*/  ISETP.GE.AND P0, PT, R5, R12, PT ;  /* 0x0000000c0500720c */ /* 0x000fe20003f06270 */
[----:B--2---:R3:W2:-:S12]  /*10810*/  SHFL.IDX PT, R8, R0, 0x1, 0x181f ;  /* 0x00381f0000087f89 */ /* 0x00469800000e0000 */
        /* <DEDUP_REMOVED lines=13> */
[----:B-1----:R1:W-:Y:S02]  /*108f0*/  @!P2 ST.E.128 [R10.64], R52 ;  /* 0x000000340a00a985 */ /* 0x0023e4000c101d10 */
[----:B------:R-:W-:-:S04]  /*10900*/  @!P1 IMAD.WIDE R6, R6, 0x2, R8 ;  /* 0x0000000206069825 */ /* 0x000fc800078e0208 */
[----:B------:R-:W-:Y:S01]  /*10910*/  @!P0 IMAD.WIDE R4, R4, 0x2, R8 ;  /* 0x0000000204048825 */ /* 0x000fe200078e0208 */
[----:B------:R1:W-:Y:S04]  /*10920*/  @!P1 ST.E.128 [R6.64], R40 ;  /* 0x0000002806009985 */ /* 0x0003e8000c101d10 */
[----:B------:R1:W-:Y:S02]  /*10930*/  @!P0 ST.E.128 [R4.64], R28 ;  /* 0x0000001c04008985 */ /* 0x0003e4000c101d10 */
.L_x_195:
[----:B------:R-:W-:Y:S05]  /*10940*/  BSYNC B0 ;  /* 0x0000000000007941 */ /* 0x000fea0003800000 */
.L_x_194:
[----:B-1----:R-:W-:Y:S01]  /*10950*/  IADD3 R5, R57, 0x40, RZ ;  /* 0x0000004039057810 */ /* 0x002fe20007ffe0ff */
[----:B----4-:R1:W4:Y:S01]  /*10960*/  SHFL.IDX PT, R9, R2, 0x2, 0x181f ;  /* 0x00581f0002097f89 */ /* 0x01032200000e0000 */
        /* <DEDUP_REMOVED lines=21> */
.L_x_197:
[----:B------:R-:W-:Y:S05]  /*10ac0*/  BSYNC B0 ;  /* 0x0000000000007941 */ /* 0x000fea0003800000 */
.L_x_196:
[----:B------:R-:W-:Y:S01]  /*10ad0*/  IADD3 R57, R57, 0x60, RZ ;  /* 0x0000006039397810 */ /* 0x000fe20007ffe0ff */
[----:B--2---:R2:W1:Y:S03]  /*10ae0*/  SHFL.IDX PT, R7, R2, 0x3, 0x181f ;  /* 0x00781f0002077f89 */ /* 0x00446600000e0000 */
[----:B------:R-:W-:Y:S01]  /*10af0*/  ISETP.GE.AND P0, PT, R57, R12, PT ;  /* 0x0000000c3900720c */ /* 0x000fe20003f06270 */
[----:B------:R2:W3:-:S12]  /*10b00*/  SHFL.IDX PT, R6, R0, 0x3, 0x181f ;  /* 0x00781f0000067f89 */ /* 0x0004d800000e0000 */
[----:B------:R-:W-:Y:S05]  /*10b10*/  @P0 EXIT ;  /* 0x000000000000094d */ /* 0x000fea0003800000 */
[C---:B------:R-:W-:Y:S02]  /*10b20*/  IADD3 R5, R3.reuse, 0x40, RZ ;  /* 0x0000004003057810 */ /* 0x040fe40007ffe0ff */
[----:B------:R-:W-:Y:S02]  /*10b30*/  ISETP.GE.AND P1, PT, R3, c[0x0][0x3c8], PT ;  /* 0x0000f20003007a0c */ /* 0x000fe40003f26270 */
[----:B------:R-:W-:-:S13]  /*10b40*/  ISETP.GE.AND P0, PT, R5, c[0x0][0x3c8], PT ;  /* 0x0000f20005007a0c */ /* 0x000fda0003f06270 */
[----:B-123--:R-:W-:-:S04]  /*10b50*/  @!P0 SHF.R.S32.HI R0, RZ, 0x1f, R5 ;  /* 0x0000001fff008819 */ /* 0x00efc80000011405 */
[----:B------:R-:W-:Y:S01]  /*10b60*/  @!P0 LEA.HI R0, R0, R5, RZ, 0x3 ;  /* 0x0000000500008211 */ /* 0x000fe200078f18ff */
[C-C-:B------:R-:W-:Y:S01]  /*10b70*/  @!P1 IMAD.WIDE R4, R3.reuse, 0x2, R6.reuse ;  /* 0x0000000203049825 */ /* 0x140fe200078e0206 */
[----:B------:R-:W-:Y:S02]  /*10b80*/  IADD3 R3, R3, 0x80, RZ ;  /* 0x0000008003037810 */ /* 0x000fe40007ffe0ff */
[----:B------:R-:W-:Y:S02]  /*10b90*/  @!P0 LOP3.LUT R0, R0, 0xfffffff8, RZ, 0xc0, !PT ;  /* 0xfffffff800008812 */ /* 0x000fe400078ec0ff */
[----:B------:R1:W-:Y:S03]  /*10ba0*/  @!P1 ST.E.128 [R4.64], R44 ;  /* 0x0000002c04009985 */ /* 0x0003e6000c101d10 */
[----:B----4-:R-:W-:-:S05]  /*10bb0*/  @!P0 IMAD.WIDE R8, R0, 0x2, R6 ;  /* 0x0000000200088825 */ /* 0x010fca00078e0206 */
[----:B------:R1:W-:Y:S01]  /*10bc0*/  @!P0 ST.E.128 [R8.64], R32 ;  /* 0x0000002008008985 */ /* 0x0003e2000c101d10 */
[----:B------:R-:W-:-:S13]  /*10bd0*/  ISETP.GE.AND P0, PT, R3, c[0x0][0x3c8], PT ;  /* 0x0000f20003007a0c */ /* 0x000fda0003f06270 */
[----:B------:R-:W-:Y:S05]  /*10be0*/  @P0 EXIT ;  /* 0x000000000000094d */ /* 0x000fea0003800000 */
[----:B------:R-:W-:-:S04]  /*10bf0*/  SHF.R.S32.HI R0, RZ, 0x1f, R3 ;  /* 0x0000001fff007819 */ /* 0x000fc80000011403 */
[----:B------:R-:W-:-:S04]  /*10c00*/  LEA.HI R3, R0, R3, RZ, 0x3 ;  /* 0x0000000300037211 */ /* 0x000fc800078f18ff */
[----:B------:R-:W-:-:S05]  /*10c10*/  LOP3.LUT R3, R3, 0xfffffff8, RZ, 0xc0, !PT ;  /* 0xfffffff803037812 */ /* 0x000fca00078ec0ff */
[----:B------:R-:W-:-:S05]  /*10c20*/  IMAD.WIDE R6, R3, 0x2, R6 ;  /* 0x0000000203067825 */ /* 0x000fca00078e0206 */
[----:B------:R-:W-:Y:S01]  /*10c30*/  ST.E.128 [R6.64], R20 ;  /* 0x0000001406007985 */ /* 0x000fe2000c101d10 */
[----:B------:R-:W-:Y:S05]  /*10c40*/  EXIT ;  /* 0x000000000000794d */ /* 0x000fea0003800000 */
.L_x_191:
[----:B------:R-:W1:Y:S01]  /*10c50*/  S2R R7, SR_TID.X ;  /* 0x0000000000077919 */ /* 0x000e620000002100 */
[----:B------:R-:W-:Y:S03]  /*10c60*/  BSSY B0, `(.L_x_198) ;  /* 0x0000027000007945 */ /* 0x000fe60003800000 */
[----:B------:R-:W2:Y:S01]  /*10c70*/  S2R R8, SR_CTAID.Z ;  /* 0x0000000000087919 */ /* 0x000ea20000002700 */
[----:B-1----:R-:W-:Y:S02]  /*10c80*/  ISETP.GT.AND P0, PT, R7, 0x7f, PT ;  /* 0x0000007f0700780c */ /* 0x002fe40003f04270 */
[----:B--2---:R-:W-:-:S11]  /*10c90*/  SHF.R.S32.HI R11, RZ, 0x1f, R8 ;  /* 0x0000001fff0b7819 */ /* 0x004fd60000011408 */
[----:B------:R-:W-:Y:S05]  /*10ca0*/  @P0 BRA `(.L_x_199) ;  /* 0x0000022000000947 */ /* 0x000fea0003800000 */
[----:B------:R-:W1:Y:S01]  /*10cb0*/  S2R R0, SR_CTAID.X ;  /* 0x0000000000007919 */ /* 0x000e620000002500 */
[----:B------:R-:W-:-:S05]  /*10cc0*/  MOV R2, c[0x0][0x4e8] ;  /* 0x00013a0000027a02 */ /* 0x000fca0000000f00 */
[----:B------:R-:W-:Y:S01]  /*10cd0*/  IMAD R3, R2, c[0x0][0x388], RZ ;  /* 0x0000e20002037a24 */ /* 0x000fe200078e02ff */
[----:B-1----:R-:W-:-:S04]  /*10ce0*/  LEA R0, R0, R7, 0x7 ;  /* 0x0000000700007211 */ /* 0x002fc800078e38ff */
[----:B------:R-:W-:-:S13]  /*10cf0*/  ISETP.GE.AND P0, PT, R0, R3, PT ;  /* 0x000000030000720c */ /* 0x000fda0003f06270 */
[----:B------:R-:W-:Y:S05]  /*10d00*/  @P0 BRA `(.L_x_199) ;  /* 0x000001c000000947 */ /* 0x000fea0003800000 */
[----:B------:R-:W1:Y:S01]  /*10d10*/  S2R R9, SR_CTAID.Y ;  /* 0x0000000000097919 */ /* 0x000e620000002600 */
[----:B------:R-:W-:Y:S02]  /*10d20*/  ISETP.NE.AND P0, PT, R2, 0x1, PT ;  /* 0x000000010200780c */ /* 0x000fe40003f05270 */
[----:B------:R-:W-:-:S11]  /*10d30*/  MOV R5, R0 ;  /* 0x0000000000057202 */ /* 0x000fd60000000f00 */
[----:B------:R-:W-:-:S05]  /*10d40*/  @P0 IMAD.HI.U32 R6, R0, c[0x0][0x4ec], RZ ;  /* 0x00013b0000060a27 */ /* 0x000fca00078e00ff */
[----:B------:R-:W-:Y:S02]  /*10d50*/  @P0 SHF.R.U32.HI R5, RZ, c[0x0][0x4f0], R6 ;  /* 0x00013c00ff050a19 */ /* 0x000fe40000011606 */
[----:B-1----:R-:W-:Y:S01]  /*10d60*/  SHF.R.S32.HI R4, RZ, 0x1f, R9 ;  /* 0x0000001fff047819 */ /* 0x002fe20000011409 */
[----:B------:R-:W-:-:S04]  /*10d70*/  IMAD.WIDE.U32 R2, R9, c[0x0][0x490], RZ ;  /* 0x0001240009027a25 */ /* 0x000fc800078e00ff */
[----:B------:R-:W-:Y:S02]  /*10d80*/  IMAD R4, R4, c[0x0][0x490], RZ ;  /* 0x0001240004047a24 */ /* 0x000fe400078e02ff */
[----:B------:R-:W-:Y:S02]  /*10d90*/  IMAD.MOV.U32 R12, RZ, RZ, R2 ;  /* 0x000000ffff0c7224 */ /* 0x000fe400078e0002 */
[----:B------:R-:W-:Y:S01]  /*10da0*/  IMAD R13, R9, c[0x0][0x494], R4 ;  /* 0x00012500090d7a24 */ /* 0x000fe200078e0204 */
[----:B------:R-:W-:-:S04]  /*10db0*/  IADD3 R9, -R5, RZ, RZ ;  /* 0x000000ff05097210 */ /* 0x000fc80007ffe1ff */
[----:B------:R-:W-:Y:S01]  /*10dc0*/  IADD3 R13, R3, R13, RZ ;  /* 0x0000000d030d7210 */ /* 0x000fe20007ffe0ff */
[----:B------:R-:W-:Y:S02]  /*10dd0*/  IMAD R3, R11, c[0x0][0x498], RZ ;  /* 0x000126000b037a24 */ /* 0x000fe400078e02ff */
[----:B------:R-:W-:Y:S02]  /*10de0*/  IMAD R4, R9, c[0x0][0x4e8], R0 ;  /* 0x00013a0009047a24 */ /* 0x000fe400078e0200 */
[----:B------:R-:W-:-:S03]  /*10df0*/  IMAD.WIDE.U32 R12, R8, c[0x0][0x498], R12 ;  /* 0x00012600080c7a25 */ /* 0x000fc600078e000c */
[----:B------:R-:W-:Y:S01]  /*10e00*/  SHF.R.S32.HI R2, RZ, 0x1f, R4 ;  /* 0x0000001fff027819 */ /* 0x000fe20000011404 */
[----:B------:R-:W-:Y:S01]  /*10e10*/  IMAD R0, R8, c[0x0][0x49c], R3 ;  /* 0x0001270008007a24 */ /* 0x000fe200078e0203 */
[----:B------:R-:W-:Y:S02]  /*10e20*/  SHF.R.S32.HI R3, RZ, 0x1f, R5 ;  /* 0x0000001fff037819 */ /* 0x000fe40000011405 */
[----:B------:R-:W-:Y:S01]  /*10e30*/  IADD3 R12, P0, R5, R12, RZ ;  /* 0x0000000c050c7210 */ /* 0x000fe20007f1e0ff */
[----:B------:R-:W-:-:S03]  /*10e40*/  IMAD R5, R2, c[0x0][0x488], RZ ;  /* 0x0001220002057a24 */ /* 0x000fc600078e02ff */
[----:B------:R-:W-:Y:S01]  /*10e50*/  IADD3.X R13, R3, R13, R0, P0, !PT ;  /* 0x0000000d030d7210 */ /* 0x000fe200007fe400 */
[----:B------:R-:W-:-:S04]  /*10e60*/  IMAD R5, R4, c[0x0][0x48c], R5 ;  /* 0x0001230004057a24 */ /* 0x000fc800078e0205 */
[----:B------:R-:W-:-:S05]  /*10e70*/  IMAD.WIDE.U32 R12, R4, c[0x0][0x488], R12 ;  /* 0x00012200040c7a25 */ /* 0x000fca00078e000c */
[----:B------:R-:W-:Y:S02]  /*10e80*/  IADD3 R5, R13, R5, RZ ;  /* 0x000000050d057210 */ /* 0x000fe40007ffe0ff */
[----:B------:R-:W-:-:S04]  /*10e90*/  LEA R2, P0, R12, c[0x0][0x450], 0x2 ;  /* 0x000114000c027a11 */ /* 0x000fc800078010ff */
[----:B------:R-:W-:Y:S01]  /*10ea0*/  LEA.HI.X R3, R12, c[0x0][0x454], R5, 0x2, P0 ;  /* 0x000115000c037a11 */ /* 0x000fe200000f1405 */
[----:B------:R-:W-:-:S05]  /*10eb0*/  IMAD.MOV.U32 R5, RZ, RZ, -0x800000 ;  /* 0xff800000ff057424 */ /* 0x000fca00078e00ff */
[----:B------:R1:W-:Y:S03]  /*10ec0*/  STG.E [R2.64], R5 ;  /* 0x0000000502007986 */ /* 0x0003e6000c101910 */
.L_x_199:
[----:B------:R-:W-:Y:S05]  /*10ed0*/  BSYNC B0 ;  /* 0x0000000000007941 */ /* 0x000fea0003800000 */
.L_x_198:
[----:B------:R-:W2:Y:S01]  /*10ee0*/  S2R R12, SR_CTAID.Y ;  /* 0x00000000000c7919 */ /* 0x000ea20000002600 */
[----:B------:R-:W-:Y:S01]  /*10ef0*/  SHF.R.S32.HI R4, RZ, 0x1f, R7 ;  /* 0x0000001fff047819 */ /* 0x000fe20000011407 */
[----:B------:R-:W-:Y:S01]  /*10f00*/  IMAD R11, R11, c[0x0][0x3f0], RZ ;  /* 0x0000fc000b0b7a24 */ /* 0x000fe200078e02ff */
[----:B-1----:R-:W-:Y:S01]  /*10f10*/  MOV R3, c[0x0][0x4e8] ;  /* 0x00013a0000037a02 */ /* 0x002fe20000000f00 */
[----:B------:R-:W1:Y:S01]  /*10f20*/  S2R R5, SR_CTAID.X ;  /* 0x0000000000057919 */ /* 0x000e620000002500 */
[----:B------:R-:W-:Y:S01]  /*10f30*/  LEA.HI R4, R4, R7, RZ, 0x3 ;  /* 0x0000000704047211 */ /* 0x000fe200078f18ff */
[----:B------:R-:W-:Y:S01]  /*10f40*/  BSSY B0, `(.L_x_200) ;  /* 0x0000038000007945 */ /* 0x000fe20003800000 */
[C---:B------:R-:W-:Y:S01]  /*10f50*/  ISETP.NE.AND P0, PT, R3.reuse, 0x1, PT ;  /* 0x000000010300780c */ /* 0x040fe20003f05270 */
[----:B------:R-:W-:Y:S01]  /*10f60*/  IMAD R3, R3, c[0x0][0x388], RZ ;  /* 0x0000e20003037a24 */ /* 0x000fe200078e02ff */
[----:B------:R-:W-:Y:S02]  /*10f70*/  LOP3.LUT R2, R4, 0xfffffff8, RZ, 0xc0, !PT ;  /* 0xfffffff804027812 */ /* 0x000fe400078ec0ff */
[----:B------:R-:W-:-:S03]  /*10f80*/  SHF.R.S32.HI R4, RZ, 0x3, R4 ;  /* 0x00000003ff047819 */ /* 0x000fc60000011404 */
[----:B------:R-:W-:-:S05]  /*10f90*/  IMAD.IADD R7, R7, 0x1, -R2 ;  /* 0x0000000107077824 */ /* 0x000fca00078e0a02 */
[CC--:B------:R-:W-:Y:S02]  /*10fa0*/  LEA R6, R7.reuse, R4.reuse, 0x5 ;  /* 0x0000000407067211 */ /* 0x0c0fe400078e28ff */
[----:B------:R-:W-:Y:S02]  /*10fb0*/  SHF.L.U32 R7, R7, 0x3, RZ ;  /* 0x0000000307077819 */ /* 0x000fe400000006ff */
[----:B--2---:R-:W-:Y:S01]  /*10fc0*/  SHF.R.S32.HI R0, RZ, 0x1f, R12 ;  /* 0x0000001fff007819 */ /* 0x004fe2000001140c */
[C---:B-1----:R-:W-:Y:S01]  /*10fd0*/  IMAD R6, R5.reuse, 0x80, R6 ;  /* 0x0000008005067824 */ /* 0x042fe200078e0206 */
[----:B------:R-:W-:-:S03]  /*10fe0*/  LEA R4, R5, R4, 0x7 ;  /* 0x0000000405047211 */ /* 0x000fc600078e38ff */
[----:B------:R-:W-:Y:S01]  /*10ff0*/  IMAD R9, R0, c[0x0][0x3e8], RZ ;  /* 0x0000fa0000097a24 */ /* 0x000fe200078e02ff */
[----:B------:R-:W-:Y:S01]  /*11000*/  IADD3 R5, R7, 0x80, RZ ;  /* 0x0000008007057810 */ /* 0x000fe20007ffe0ff */
[----:B------:R-:W-:-:S04]  /*11010*/  @P0 IMAD.HI.U32 R2, R6, c[0x0][0x4ec], RZ ;  /* 0x00013b0006020a27 */ /* 0x000fc800078e00ff */
[C---:B------:R-:W-:Y:S02]  /*11020*/  IMAD R9, R12.reuse, c[0x0][0x3ec], R9 ;  /* 0x0000fb000c097a24 */ /* 0x040fe400078e0209 */
[----:B------:R-:W-:-:S04]  /*11030*/  IMAD.WIDE.U32 R12, R12, c[0x0][0x3e8], RZ ;  /* 0x0000fa000c0c7a25 */ /* 0x000fc800078e00ff */
[----:B------:R-:W-:Y:S01]  /*11040*/  IMAD R0, R8, c[0x0][0x3f4], R11 ;  /* 0x0000fd0008007a24 */ /* 0x000fe200078e020b */
[----:B------:R-:W-:Y:S01]  /*11050*/  IADD3 R13, R13, R9, RZ ;  /* 0x000000090d0d7210 */ /* 0x000fe20007ffe0ff */
[----:B------:R-:W-:Y:S01]  /*11060*/  IMAD.MOV.U32 R9, RZ, RZ, R6 ;  /* 0x000000ffff097224 */ /* 0x000fe200078e0006 */
[----:B------:R-:W-:-:S03]  /*11070*/  @P0 SHF.R.U32.HI R9, RZ, c[0x0][0x4f0], R2 ;  /* 0x00013c00ff090a19 */ /* 0x000fc60000011602 */
[----:B------:R-:W-:Y:S01]  /*11080*/  IMAD.WIDE.U32 R12, R8, c[0x0][0x3f0], R12 ;  /* 0x0000fc00080c7a25 */ /* 0x000fe200078e000c */
[----:B------:R-:W-:Y:S02]  /*11090*/  SHF.R.S32.HI R2, RZ, 0x1f, R9 ;  /* 0x0000001fff027819 */ /* 0x000fe40000011409 */
[----:B------:R-:W-:Y:S01]  /*110a0*/  IADD3 R11, -R9, RZ, RZ ;  /* 0x000000ff090b7210 */ /* 0x000fe20007ffe1ff */
[----:B------:R-:W-:Y:S02]  /*110b0*/  IMAD.IADD R13, R13, 0x1, R0 ;  /* 0x000000010d0d7824 */ /* 0x000fe400078e0200 */
[----:B------:R-:W-:Y:S02]  /*110c0*/  IMAD R2, R2, c[0x0][0x3e0], RZ ;  /* 0x0000f80002027a24 */ /* 0x000fe400078e02ff */
[----:B------:R-:W-:Y:S01]  /*110d0*/  IMAD R11, R11, c[0x0][0x4e8], R6 ;  /* 0x00013a000b0b7a24 */ /* 0x000fe200078e0206 */
[----:B------:R-:W-:Y:S01]  /*110e0*/  IADD3 R6, R7, 0x40, RZ ;  /* 0x0000004007067810 */ /* 0x000fe20007ffe0ff */
[----:B------:R-:W-:-:S03]  /*110f0*/  IMAD.WIDE.U32 R12, R9, c[0x0][0x3e0], R12 ;  /* 0x0000f800090c7a25 */ /* 0x000fc600078e000c */
[----:B------:R-:W-:Y:S01]  /*11100*/  SHF.R.S32.HI R0, RZ, 0x1f, R11 ;  /* 0x0000001fff007819 */ /* 0x000fe2000001140b */
[----:B------:R-:W-:-:S04]  /*11110*/  IMAD R9, R9, c[0x0][0x3e4], R2 ;  /* 0x0000f90009097a24 */ /* 0x000fc800078e0202 */
[----:B------:R-:W-:Y:S01]  /*11120*/  IMAD R0, R0, c[0x0][0x3d8], RZ ;  /* 0x0000f60000007a24 */ /* 0x000fe200078e02ff */
[----:B------:R-:W-:-:S03]  /*11130*/  IADD3 R13, R13, R9, RZ ;  /* 0x000000090d0d7210 */ /* 0x000fc60007ffe0ff */
[C---:B------:R-:W-:Y:S02]  /*11140*/  IMAD R0, R11.reuse, c[0x0][0x3dc], R0 ;  /* 0x0000f7000b007a24 */ /* 0x040fe400078e0200 */
[----:B------:R-:W-:-:S04]  /*11150*/  IMAD.WIDE.U32 R8, R11, c[0x0][0x3d8], R12 ;  /* 0x0000f6000b087a25 */ /* 0x000fc800078e000c */
[----:B------:R-:W-:Y:S01]  /*11160*/  IMAD.IADD R11, R9, 0x1, R0 ;  /* 0x00000001090b7824 */ /* 0x000fe200078e0200 */
[----:B------:R-:W-:-:S04]  /*11170*/  LEA R9, P0, R8, c[0x0][0x380], 0x1 ;  /* 0x0000e00008097a11 */ /* 0x000fc800078008ff */
[----:B------:R-:W-:Y:S01]  /*11180*/  LEA.HI.X R8, R8, c[0x0][0x384], R11, 0x1, P0 ;  /* 0x0000e10008087a11 */ /* 0x000fe200000f0c0b */
[----:B------:R1:W2:Y:S01]  /*11190*/  SHFL.IDX PT, R10, R9, RZ, 0x181f ;  /* 0x00181fff090a7589 */ /* 0x0002a200000e0000 */
[----:B------:R-:W-:-:S03]  /*111a0*/  ISETP.GE.AND P0, PT, R4, R3, PT ;  /* 0x000000030400720c */ /* 0x000fc60003f06270 */
[----:B------:R1:W3:Y:S10]  /*111b0*/  SHFL.IDX PT, R11, R8, RZ, 0x181f ;  /* 0x00181fff080b7589 */ /* 0x0002f400000e0000 */
        /* <DEDUP_REMOVED lines=16> */
.L_x_201:
[----:B------:R-:W-:Y:S05]  /*112c0*/  BSYNC B0 ;  /* 0x0000000000007941 */ /* 0x000fea0003800000 */
.L_x_200:
        /* <DEDUP_REMOVED lines=21> */
.L_x_203:
[----:B------:R-:W-:Y:S05]  /*11420*/  BSYNC B0 ;  /* 0x0000000000007941 */ /* 0x000fea0003800000 */
.L_x_202:
        /* <DEDUP_REMOVED lines=21> */
.L_x_205:
[----:B------:R-:W-:Y:S05]  /*11580*/  BSYNC B0 ;  /* 0x0000000000007941 */ /* 0x000fea0003800000 */
.L_x_204:
        /* <DEDUP_REMOVED lines=12> */
[----:B------:R-:W-:-:S05]  /*11650*/  @!P0 IMAD.WIDE R2, R3, 0x2, R10 ;  /* 0x0000000203028825 */ /* 0x000fca00078e020a */
        /* <DEDUP_REMOVED lines=9> */
.L_x_206:
        /* <DEDUP_REMOVED lines=9> */
.L_x_2617:


//--------------------- .text._ZN7cutlass13device_kernelIN5flash19enable_sm80_to_sm89INS1_16FlashAttnFwdSm80INS1_25CollectiveMainloopFwdSm80ILi8ELi1ELb0EN4cute5tupleIJNS5_1CILi128EEENS7_ILi64EEENS7_ILi192EEEEEELi192ENS_10bfloat16_tEfNS_4arch4Sm80ELb0ELb1ELb1ELb1ELb0ELb0ELb1ELb0EEENS1_21CollectiveEpilogueFwdINS6_IJS8_SA_S9_EEENS6_IJNS7_ILi1EEESI_SI_EEESC_SE_Li256ELb1ELb1ELb0ELb0EEENS1_19SingleTileSchedulerILb1ELb0ELb1ELi128EEEEEEEEEvNT_6ParamsE --------------------------
	.section	.text._ZN7cutlass13device_kernelIN5flash19enable_sm80_to_sm89INS1_16FlashAttnFwdSm80INS1_25CollectiveMainloopFwdSm80ILi8ELi1ELb0EN4cute5tupleIJNS5_1CILi128EEENS7_ILi64EEENS7_ILi192EEEEEELi192ENS_10bfloat16_tEfNS_4arch4Sm80ELb0ELb1ELb1ELb1ELb0ELb0ELb1ELb0EEENS1_21CollectiveEpilogueFwdINS6_IJS8_SA_S9_EEENS6_IJNS7_ILi1EEESI_SI_EEESC_SE_Li256ELb1ELb1ELb0ELb0EEENS1_19SingleTileSchedulerILb1ELb0ELb1ELi128EEEEEEEEEvNT_6ParamsE,"ax",@progbits
	.sectioninfo	@"SHI_REGISTERS=255"
	.align	128
.text._ZN7cutlass13device_kernelIN5flash19enable_sm80_to_sm89INS1_16FlashAttnFwdSm80INS1_25CollectiveMainloopFwdSm80ILi8ELi1ELb0EN4cute5tupleIJNS5_1CILi128EEENS7_ILi64EEENS7_ILi192EEEEEELi192ENS_10bfloat16_tEfNS_4arch4Sm80ELb0ELb1ELb1ELb1ELb0ELb0ELb1ELb0EEENS1_21CollectiveEpilogueFwdINS6_IJS8_SA_S9_EEENS6_IJNS7_ILi1EEESI_SI_EEESC_SE_Li256ELb1ELb1ELb0ELb0EEENS1_19SingleTileSchedulerILb1ELb0ELb1ELi128EEEEEEEEEvNT_6ParamsE:
        .type           _ZN7cutlass13device_kernelIN5flash19enable_sm80_to_sm89INS1_16FlashAttnFwdSm80INS1_25CollectiveMainloopFwdSm80ILi8ELi1ELb0EN4cute5tupleIJNS5_1CILi128EEENS7_ILi64EEENS7_ILi192EEEEEELi192ENS_10bfloat16_tEfNS_4arch4Sm80ELb0ELb1ELb1ELb1ELb0ELb0ELb1ELb0EEENS1_21CollectiveEpilogueFwdINS6_IJS8_SA_S9_EEENS6_IJNS7_ILi1EEESI_SI_EEESC_SE_Li256ELb1ELb1ELb0ELb0EEENS1_19SingleTileSchedulerILb1ELb0ELb1ELi128EEEEEEEEEvNT_6ParamsE,@function
        .size           _ZN7cutlass13device_kernelIN5flash19enable_sm80_to_sm89INS1_16FlashAttnFwdSm80INS1_25CollectiveMainloopFwdSm80ILi8ELi1ELb0EN4cute5tupleIJNS5_1CILi128EEENS7_ILi64EEENS7_ILi192EEEEEELi192ENS_10bfloat16_tEfNS_4arch4Sm80ELb0ELb1ELb1ELb1ELb0ELb0ELb1ELb0EEENS1_21CollectiveEpilogueFwdINS6_IJS8_SA_S9_EEENS6_IJNS7_ILi1EEESI_SI_EEESC_SE_Li256ELb1ELb1ELb0ELb0EEENS1_19SingleTileSchedulerILb1ELb0ELb1ELi128EEEEEEEEEvNT_6ParamsE,(.L_x_2618 - _ZN7cutlass13device_kernelIN5flash19enable_sm80_to_sm89INS1_16FlashAttnFwdSm80INS1_25CollectiveMainloopFwdSm80ILi8ELi1ELb0EN4cute5tupleIJNS5_1CILi128EEENS7_ILi64EEENS7_ILi192EEEEEELi192ENS_10bfloat16_tEfNS_4arch4Sm80ELb0ELb1ELb1ELb1ELb0ELb0ELb1ELb0EEENS1_21CollectiveEpilogueFwdINS6_IJS8_SA_S9_EEENS6_IJNS7_ILi1EEESI_SI_EEESC_SE_Li256ELb1ELb1ELb0ELb0EEENS1_19SingleTileSchedulerILb1ELb0ELb1ELi128EEEEEEEEEvNT_6ParamsE)
        .other          _ZN7cutlass13device_kernelIN5flash19enable_sm80_to_sm89INS1_16FlashAttnFwdSm80INS1_25CollectiveMainloopFwdSm80ILi8ELi1ELb0EN4cute5tupleIJNS5_1CILi128EEENS7_ILi64EEENS7_ILi192EEEEEELi192ENS_10bfloat16_tEfNS_4arch4Sm80ELb0ELb1ELb1ELb1ELb0ELb0ELb1ELb0EEENS1_21CollectiveEpilogueFwdINS6_IJS8_SA_S9_EEENS6_IJNS7_ILi1EEESI_SI_EEESC_SE_Li256ELb1ELb1ELb0ELb0EEENS1_19SingleTileSchedulerILb1ELb0ELb1ELi128EEEEEEEEEvNT_6ParamsE,@"STO_CUDA_ENTRY STV_DEFAULT"
_ZN7cutlass13device_kernelIN5flash19enable_sm80_to_sm89INS1_16FlashAttnFwdSm80INS1_25CollectiveMainloopFwdSm80ILi8ELi1ELb0EN4cute5tupleIJNS5_1CILi128EEENS7_ILi64EEENS7_ILi192EEEEEELi192ENS_10bfloat16_tEfNS_4arch4Sm80ELb0ELb1ELb1ELb1ELb0ELb0ELb1ELb0EEENS1_21CollectiveEpilogueFwdINS6_IJS8_SA_S9_EEENS6_IJNS7_ILi1EEESI_SI_EEESC_SE_Li256ELb1ELb1ELb0ELb0EEENS1_19SingleTileSchedulerILb1ELb0ELb1ELi128EEEEEEEEEvNT_6ParamsE:
[----:B------:R-:W-:Y:S02]  /*0000*/  MOV R1, c[0x0][0x28] ;  /* 0x00000a0000017a02 */ /* 0x000fe40000000f00 */
[----:B------:R-:W1:Y:S01]  /*0010*/  S2R R6, SR_TID.X ;  /* 0x0000000000067919 */ /* 0x000e620000002100 */
[----:B------:R-:W-:Y:S01]  /*0020*/  MOV R5, 0x4 ;  /* 0x0000000400057802 */ /* 0x000fe20000000f00 */
[----:B------:R-:W2:Y:S01]  /*0030*/  S2UR UR17, SR_CTAID.X ;  /* 0x00000000001179c3 */ /* 0x000ea20000002500 */
[----:B------:R-:W-:Y:S01]  /*0040*/  ULDC.64 UR18, c[0x0][0x118] ;  /* 0x0000460000127ab9 */ /* 0x000fe20000000a00 */
[----:B------:R-:W3:Y:S01]  /*0050*/  S2R R208, SR_CTAID.Z ;  /* 0x0000000000d07919 */ /* 0x000ee20000002700 */
[----:B-1----:R-:W-:Y:S01]  /*0060*/  SHF.R.U32.HI R0, RZ, 0x5, R6 ;  /* 0x00000005ff007819 */ /* 0x002fe20000011606 */
[----:B---3--:R-:W-:-:S05]  /*0070*/  IMAD.WIDE R2, R208, R5, c[0x0][0x568] ;  /* 0x00015a00d0027625 */ /* 0x008fca00078e0205 */
[----:B------:R-:W1:Y:S02]  /*0080*/  SHFL.IDX PT, R0, R0, RZ, 0x1f ;  /* 0x00001fff00007589 */ /* 0x000e6400000e0000 */
[----:B-1----:R-:W-:-:S13]  /*0090*/  ISETP.NE.AND P0, PT, R0, RZ, PT ;  /* 0x000000ff0000720c */ /* 0x002fda0003f05270 */
[----:B------:R-:W-:Y:S05]  /*00a0*/  @!P0 BRA `(.L_x_207) ;  /* 0x0000013000008947 */ /* 0x000fea0003800000 */
[----:B--2---:R-:W-:-:S04]  /*00b0*/  ISETP.NE.U32.AND P0, PT, RZ, c[0x0][0x568], PT ;  /* 0x00015a00ff007a0c */ /* 0x004fc80003f05070 */
[----:B------:R-:W-:-:S13]  /*00c0*/  ISETP.NE.AND.EX P0, PT, RZ, c[0x0][0x56c], PT, P0 ;  /* 0x00015b00ff007a0c */ /* 0x000fda0003f05300 */
[----:B------:R-:W-:Y:S05]  /*00d0*/  @!P0 BRA `(.L_x_208) ;  /* 0x0000002000008947 */ /* 0x000fea0003800000 */
[----:B------:R1:W5:Y:S01]  /*00e0*/  LDG.E R0, [R2.64] ;  /* 0x0000001202007981 */ /* 0x000362000c1e1900 */
[----:B------:R-:W-:Y:S05]  /*00f0*/  BRA `(.L_x_209) ;  /* 0x0000009000007947 */ /* 0x000fea0003800000 */
.L_x_208:
        /* <DEDUP_REMOVED lines=8> */
.L_x_210:
[----:B------:R-:W-:-:S04]  /*0180*/  MOV R0, c[0x0][0x54c] ;  /* 0x0001530000007a02 */ /* 0x000fc80000000f00 */
.L_x_209:
[----:B------:R-:W-:Y:S01]  /*0190*/  USHF.L.U32 UR7, UR17, 0x7, URZ ;  /* 0x0000000711077899 */ /* 0x000fe2000800063f */
[----:B-----5:R-:W-:-:S05]  /*01a0*/  IMAD R0, R0, c[0x0][0x548], RZ ;  /* 0x0001520000007a24 */ /* 0x020fca00078e02ff */
[----:B------:R-:W-:-:S04]  /*01b0*/  ISETP.LE.AND P0, PT, R0, UR7, PT ;  /* 0x0000000700007c0c */ /* 0x000fc8000bf03270 */
[----:B------:R-:W-:Y:S01]  /*01c0*/  SEL R208, R208, 0xffffffff, !P0 ;  /* 0xffffffffd0d07807 */ /* 0x000fe20004000000 */
[----:B------:R-:W-:Y:S05]  /*01d0*/  BRA `(.L_x_211) ;  /* 0x0000012000007947 */ /* 0x000fea0003800000 */
.L_x_207:
[----:B--2---:R-:W-:-:S04]  /*01e0*/  ISETP.NE.U32.AND P0, PT, RZ, c[0x0][0x568], PT ;  /* 0x00015a00ff007a0c */ /* 0x004fc80003f05070 */
[----:B------:R-:W-:-:S13]  /*01f0*/  ISETP.NE.AND.EX P0, PT, RZ, c[0x0][0x56c], PT, P0 ;  /* 0x00015b00ff007a0c */ /* 0x000fda0003f05300 */
[----:B------:R-:W-:Y:S05]  /*0200*/  @!P0 BRA `(.L_x_212) ;  /* 0x0000002000008947 */ /* 0x000fea0003800000 */
[----:B------:R1:W5:Y:S01]  /*0210*/  LDG.E R0, [R2.64] ;  /* 0x0000001202007981 */ /* 0x000362000c1e1900 */
[----:B------:R-:W-:Y:S05]  /*0220*/  BRA `(.L_x_213) ;  /* 0x0000009000007947 */ /* 0x000fea0003800000 */
.L_x_212:
        /* <DEDUP_REMOVED lines=8> */
.L_x_214:
[----:B------:R-:W-:-:S04]  /*02b0*/  MOV R0, c[0x0][0x54c] ;  /* 0x0001530000007a02 */ /* 0x000fc80000000f00 */
.L_x_213:
[----:B------:R-:W-:Y:S01]  /*02c0*/  USHF.L.U32 UR7, UR17, 0x7, URZ ;  /* 0x0000000711077899 */ /* 0x000fe2000800063f */
[----:B-----5:R-:W-:-:S05]  /*02d0*/  IMAD R0, R0, c[0x0][0x548], RZ ;  /* 0x0001520000007a24 */ /* 0x020fca00078e02ff */
[----:B------:R-:W-:-:S04]  /*02e0*/  ISETP.LE.AND P0, PT, R0, UR7, PT ;  /* 0x0000000700007c0c */ /* 0x000fc8000bf03270 */
[----:B------:R-:W-:-:S04]  /*02f0*/  SEL R208, R208, 0xffffffff, !P0 ;  /* 0xffffffffd0d07807 */ /* 0x000fc80004000000 */
.L_x_211:
[----:B------:R-:W-:-:S13]  /*0300*/  ISETP.GE.AND P0, PT, R208, RZ, PT ;  /* 0x000000ffd000720c */ /* 0x000fda0003f06270 */
[----:B------:R-:W-:Y:S05]  /*0310*/  @!P0 EXIT ;  /* 0x000000000000894d */ /* 0x000fea0003800000 */
[----:B------:R-:W-:Y:S02]  /*0320*/  ISETP.NE.U32.AND P1, PT, RZ, c[0x0][0x370], PT ;  /* 0x0000dc00ff007a0c */ /* 0x000fe40003f25070 */
[----:B------:R-:W-:Y:S02]  /*0330*/  ISETP.NE.U32.AND P0, PT, RZ, c[0x0][0x360], PT ;  /* 0x0000d800ff007a0c */ /* 0x000fe40003f05070 */
[----:B------:R-:W-:Y:S02]  /*0340*/  ISETP.NE.AND.EX P1, PT, RZ, c[0x0][0x374], PT, P1 ;  /* 0x0000dd00ff007a0c */ /* 0x000fe40003f25310 */
[----:B------:R-:W-:Y:S02]  /*0350*/  ISETP.NE.AND.EX P0, PT, RZ, c[0x0][0x364], PT, P0 ;  /* 0x0000d900ff007a0c */ /* 0x000fe40003f05300 */
[----:B------:R-:W-:Y:S02]  /*0360*/  ISETP.NE.U32.AND P5, PT, RZ, c[0x0][0x348], PT ;  /* 0x0000d200ff007a0c */ /* 0x000fe40003fa5070 */
[----:B------:R-:W-:-:S02]  /*0370*/  ISETP.NE.U32.AND P4, PT, RZ, c[0x0][0x350], PT ;  /* 0x0000d400ff007a0c */ /* 0x000fc40003f85070 */
[----:B------:R-:W-:Y:S02]  /*0380*/  ISETP.NE.AND.EX P5, PT, RZ, c[0x0][0x34c], PT, P5 ;  /* 0x0000d300ff007a0c */ /* 0x000fe40003fa5350 */
[----:B------:R-:W-:-:S03]  /*0390*/  ISETP.NE.AND.EX P4, PT, RZ, c[0x0][0x354], PT, P4 ;  /* 0x0000d500ff007a0c */ /* 0x000fc60003f85340 */
[----:B------:R-:W-:-:S04]  /*03a0*/  @P1 IMAD.WIDE R14, R208, R5, c[0x0][0x370] ;  /* 0x0000dc00d00e1625 */ /* 0x000fc800078e0205 */
[----:B------:R-:W-:Y:S01]  /*03b0*/  @P0 IMAD.WIDE R12, R208, R5, c[0x0][0x360] ;  /* 0x0000d800d00c0625 */ /* 0x000fe200078e0205 */
[----:B------:R-:W2:Y:S01]  /*03c0*/  @P1 LDG.E R4, [R14.64] ;  /* 0x000000120e041981 */ /* 0x000ea2000c1e1900 */
[----:B-1----:R-:W-:-:S03]  /*03d0*/  CS2R R2, SRZ ;  /* 0x0000000000027805 */ /* 0x002fc6000001ff00 */
[----:B------:R-:W3:Y:S01]  /*03e0*/  @P0 LDG.E R0, [R12.64] ;  /* 0x000000120c000981 */ /* 0x000ee2000c1e1900 */
[----:B------:R-:W-:-:S04]  /*03f0*/  IMAD.WIDE R10, R208, R5, c[0x0][0x348] ;  /* 0x0000d200d00a7625 */ /* 0x000fc800078e0205 */
[----:B------:R-:W-:Y:S01]  /*0400*/  IMAD.WIDE R8, R208, R5, c[0x0][0x350] ;  /* 0x0000d400d0087625 */ /* 0x000fe200078e0205 */
[----:B------:R1:W5:Y:S04]  /*0410*/  @P5 LDG.E R2, [R10.64] ;  /* 0x000000120a025981 */ /* 0x000368000c1e1900 */
[----:B------:R1:W5:Y:S01]  /*0420*/  @P4 LDG.E R3, [R8.64] ;  /* 0x0000001208034981 */ /* 0x000362000c1e1900 */
[----:B------:R-:W-:Y:S02]  /*0430*/  UMOV UR6, URZ ;  /* 0x0000003f00067c82 */ /* 0x000fe40008000000 */
[----:B------:R-:W-:Y:S02]  /*0440*/  ULDC UR16, c[0x0][0x168] ;  /* 0x00005a0000107ab9 */ /* 0x000fe40000000800 */
[----:B------:R-:W-:Y:S01]  /*0450*/  ULDC UR9, c[0x0][0x1d0] ;  /* 0x0000740000097ab9 */ /* 0x000fe20000000800 */
[----:B--2---:R1:W2:Y:S08]  /*0460*/  @P1 R2UR UR6, R4 ;  /* 0x00000000040613c2 */ /* 0x0042b000000e0000 */
[----:B---3--:R1:W3:Y:S02]  /*0470*/  @P0 R2UR UR16, R0 ;  /* 0x00000000001003c2 */ /* 0x0082e400000e0000 */
[----:B-12---:R-:W-:Y:S05]  /*0480*/  @P0 BRA `(.L_x_215) ;  /* 0x0000006000000947 */ /* 0x006fea0003800000 */
[----:B------:R-:W-:Y:S05]  /*0490*/  @!P5 BRA `(.L_x_215) ;  /* 0x000000500000d947 */ /* 0x000fea0003800000 */
[----:B------:R-:W2:Y:S04]  /*04a0*/  LDG.E R0, [R10.64] ;  /* 0x000000120a007981 */ /* 0x000ea8000c1e1900 */
[----:B------:R-:W4:Y:S01]  /*04b0*/  LDG.E R4, [R10.64+0x4] ;  /* 0x000004120a047981 */ /* 0x000f22000c1e1900 */
[----:B--23--:R-:W1:Y:S08]  /*04c0*/  R2UR UR16, R0 ;  /* 0x00000000001073c2 */ /* 0x00ce7000000e0000 */
[----:B----4-:R-:W1:Y:S02]  /*04d0*/  R2UR UR4, R4 ;  /* 0x00000000040473c2 */ /* 0x010e6400000e0000 */
[----:B-1----:R-:W-:-:S06]  /*04e0*/  UIADD3 UR16, -UR16, UR4, URZ ;  /* 0x0000000410107290 */ /* 0x002fcc000fffe13f */
.L_x_215:
[----:B------:R-:W-:-:S04]  /*04f0*/  ISETP.NE.U32.AND P0, PT, RZ, c[0x0][0x368], PT ;  /* 0x0000da00ff007a0c */ /* 0x000fc80003f05070 */
[----:B------:R-:W-:-:S13]  /*0500*/  ISETP.NE.AND.EX P0, PT, RZ, c[0x0][0x36c], PT, P0 ;  /* 0x0000db00ff007a0c */ /* 0x000fda0003f05300 */
[----:B------:R-:W-:Y:S05]  /*0510*/  @!P0 BRA `(.L_x_216) ;  /* 0x0000004000008947 */ /* 0x000fea0003800000 */
[----:B------:R-:W-:-:S05]  /*0520*/  IMAD.WIDE R8, R208, R5, c[0x0][0x368] ;  /* 0x0000da00d0087625 */ /* 0x000fca00078e0205 */
[----:B------:R-:W2:Y:S02]  /*0530*/  LDG.E R0, [R8.64] ;  /* 0x0000001208007981 */ /* 0x000ea4000c1e1900 */
[----:B--2---:R1:W2:Y:S02]  /*0540*/  R2UR UR9, R0 ;  /* 0x00000000000973c2 */ /* 0x0042a400000e0000 */
[----:B-12---:R-:W-:Y:S05]  /*0550*/  BRA `(.L_x_217) ;  /* 0x0000006000007947 */ /* 0x006fea0003800000 */
.L_x_216:
[----:B------:R-:W-:Y:S05]  /*0560*/  @!P4 BRA `(.L_x_217) ;  /* 0x000000500000c947 */ /* 0x000fea0003800000 */
[----:B------:R-:W2:Y:S04]  /*0570*/  LDG.E R0, [R8.64] ;  /* 0x0000001208007981 */ /* 0x000ea8000c1e1900 */
[----:B------:R-:W4:Y:S01]  /*0580*/  LDG.E R4, [R8.64+0x4] ;  /* 0x0000041208047981 */ /* 0x000f22000c1e1900 */
[----:B--2---:R-:W1:Y:S08]  /*0590*/  R2UR UR9, R0 ;  /* 0x00000000000973c2 */ /* 0x004e7000000e0000 */
[----:B----4-:R-:W1:Y:S02]  /*05a0*/  R2UR UR4, R4 ;  /* 0x00000000040473c2 */ /* 0x010e6400000e0000 */
[----:B-1----:R-:W-:-:S06]  /*05b0*/  UIADD3 UR9, -UR9, UR4, URZ ;  /* 0x0000000409097290 */ /* 0x002fcc000fffe13f */
.L_x_217:
[----:B------:R-:W-:Y:S01]  /*05c0*/  ULDC UR4, c[0x0][0x2c4] ;  /* 0x0000b10000047ab9 */ /* 0x000fe20000000800 */
[----:B-----5:R-:W-:Y:S01]  /*05d0*/  IADD3 R0, R3, UR6, RZ ;  /* 0x0000000603007c10 */ /* 0x020fe2000fffe0ff */
[----:B------:R-:W-:-:S02]  /*05e0*/  UISETP.NE.AND UP2, UPT, UR4, 0x1, UPT ;  /* 0x000000010400788c */ /* 0x000fc4000bf45270 */
[----:B------:R-:W-:Y:S02]  /*05f0*/  ULDC.64 UR10, c[0x0][0x2c8] ;  /* 0x0000b200000a7ab9 */ /* 0x000fe40000000a00 */
[----:B------:R-:W-:Y:S02]  /*0600*/  ULDC.64 UR4, c[0x0][0x328] ;  /* 0x0000ca0000047ab9 */ /* 0x000fe40000000a00 */
[----:B------:R-:W-:Y:S02]  /*0610*/  UISETP.GE.AND UP1, UPT, UR5, 0x1, UPT ;  /* 0x000000010500788c */ /* 0x000fe4000bf26270 */
[----:B------:R-:W-:-:S03]  /*0620*/  UIADD3 UR9, -UR6, UR9, URZ ;  /* 0x0000000906097290 */ /* 0x000fc6000fffe13f */
[----:B------:R-:W-:Y:S01]  /*0630*/  @UP2 UIADD3 UR12, UR7, 0x7f, URZ ;  /* 0x0000007f070c2890 */ /* 0x000fe2000fffe03f */
[----:B------:R-:W-:Y:S01]  /*0640*/  PLOP3.LUT P0, PT, PT, PT, UP1, 0x40, 0x0 ;  /* 0x000000000000781c */ /* 0x000fe20003f0e818 */
[----:B---3--:R-:W-:Y:S02]  /*0650*/  UIADD3 UR8, UR9, 0x1, -UR16 ;  /* 0x0000000109087890 */ /* 0x008fe4000fffe810 */
[----:B------:R-:W-:Y:S02]  /*0660*/  UIMAD.WIDE.U32 UR12, UR12, UR10, URZ ;  /* 0x0000000a0c0c72a5 */ /* 0x000fe4000f8e003f */
[----:B------:R-:W-:Y:S02]  /*0670*/  UIADD3 UR10, UR7, 0x7f, URZ ;  /* 0x0000007f070a7890 */ /* 0x000fe4000fffe03f */
[----:B------:R-:W-:-:S04]  /*0680*/  @UP2 USHF.R.U32.HI UR10, URZ, UR11, UR13 ;  /* 0x0000000b3f0a2299 */ /* 0x000fc8000801160d */
[----:B------:R-:W-:-:S04]  /*0690*/  UIADD3 UR8, UR8, UR10, URZ ;  /* 0x0000000a08087290 */ /* 0x000fc8000fffe03f */
[----:B------:R-:W-:Y:S01]  /*06a0*/  UIADD3 UR4, UR8, UR4, URZ ;  /* 0x0000000408047290 */ /* 0x000fe2000fffe03f */
[----:B------:R-:W-:Y:S05]  /*06b0*/  @P0 BRA `(.L_x_218) ;  /* 0x0000012000000947 */ /* 0x000fea0003800000 */
[----:B------:R-:W-:Y:S01]  /*06c0*/  ISETP.LT.AND P0, PT, RZ, UR8, PT ;  /* 0x00000008ff007c0c */ /* 0x000fe2000bf01270 */
[----:B------:R-:W-:-:S12]  /*06d0*/  UIADD3 UR6, UR8, -0x1, URZ ;  /* 0xffffffff08067890 */ /* 0x000fd8000fffe03f */
[----:B------:R-:W-:Y:S05]  /*06e0*/  @P0 BRA `(.L_x_219) ;  /* 0x0000007000000947 */ /* 0x000fea0003800000 */
[----:B------:R-:W-:Y:S02]  /*06f0*/  UISETP.NE.AND UP0, UPT, UR5, 0x1, UPT ;  /* 0x000000010500788c */ /* 0x000fe4000bf05270 */
[----:B------:R-:W-:Y:S02]  /*0700*/  UIADD3 UR6, -UR8, URZ, URZ ;  /* 0x0000003f08067290 */ /* 0x000fe4000fffe13f */
[----:B------:R-:W-:Y:S02]  /*0710*/  ULDC.64 UR10, c[0x0][0x330] ;  /* 0x0000cc00000a7ab9 */ /* 0x000fe40000000a00 */
[----:B------:R-:W-:-:S05]  /*0720*/  UIMAD.WIDE.U32 UR12, UR6, UR10, URZ ;  /* 0x0000000a060c72a5 */ /* 0x000fca000f8e003f */
[----:B------:R-:W-:-:S04]  /*0730*/  @UP0 USHF.R.U32.HI UR6, URZ, UR11, UR13 ;  /* 0x0000000b3f060299 */ /* 0x000fc8000801160d */
[----:B------:R-:W-:Y:S01]  /*0740*/  ULOP3.LUT UR6, URZ, UR6, URZ, 0x33, !UPT ;  /* 0x000000063f067292 */ /* 0x000fe2000f8e333f */
[----:B------:R-:W-:Y:S05]  /*0750*/  BRA `(.L_x_220) ;  /* 0x0000004000007947 */ /* 0x000fea0003800000 */
.L_x_219:
[----:B------:R-:W-:Y:S02]  /*0760*/  UISETP.NE.AND UP0, UPT, UR5, 0x1, UPT ;  /* 0x000000010500788c */ /* 0x000fe4000bf05270 */
[----:B------:R-:W-:Y:S02]  /*0770*/  ULDC.64 UR10, c[0x0][0x330] ;  /* 0x0000cc00000a7ab9 */ /* 0x000fe40000000a00 */
[----:B------:R-:W-:-:S07]  /*0780*/  UIMAD.WIDE.U32 UR12, UR6, UR10, URZ ;  /* 0x0000000a060c72a5 */ /* 0x000fce000f8e003f */
[----:B------:R-:W-:Y:S02]  /*0790*/  @UP0 USHF.R.U32.HI UR6, URZ, UR11, UR13 ;  /* 0x0000000b3f060299 */ /* 0x000fe4000801160d */
.L_x_220:
[----:B------:R-:W-:Y:S02]  /*07a0*/  ULDC UR8, c[0x0][0x32c] ;  /* 0x0000cb0000087ab9 */ /* 0x000fe40000000800 */
[----:B------:R-:W-:-:S04]  /*07b0*/  UIMAD UR8, UR6, UR5, UR8 ;  /* 0x00000005060872a4 */ /* 0x000fc8000f8e0208 */
[----:B------:R-:W-:-:S04]  /*07c0*/  UISETP.LT.AND UP0, UPT, UR4, UR8, UPT ;  /* 0x000000080400728c */ /* 0x000fc8000bf01270 */
[----:B------:R-:W-:Y:S02]  /*07d0*/  USEL UR4, UR4, UR8, UP0 ;  /* 0x0000000804047287 */ /* 0x000fe40008000000 */
.L_x_218:
[----:B------:R-:W-:Y:S01]  /*07e0*/  UIADD3 UR12, UR9, 0x3f, URZ ;  /* 0x0000003f090c7890 */ /* 0x000fe2000fffe03f */
[----:B------:R-:W-:Y:S01]  /*07f0*/  PLOP3.LUT P0, PT, PT, PT, UP1, 0x40, 0x0 ;  /* 0x000000000000781c */ /* 0x000fe20003f0e818 */
[----:B------:R-:W-:Y:S02]  /*0800*/  UIADD3 UR6, UR4, 0x3f, URZ ;  /* 0x0000003f04067890 */ /* 0x000fe4000fffe03f */
[----:B------:R-:W-:Y:S02]  /*0810*/  ULDC.64 UR10, c[0x0][0x2c8] ;  /* 0x0000b200000a7ab9 */ /* 0x000fe40000000a00 */
[----:B------:R-:W-:Y:S02]  /*0820*/  UIMAD.WIDE.U32 UR14, UR7, UR10, URZ ;  /* 0x0000000a070e72a5 */ /* 0x000fe4000f8e003f */
[----:B------:R-:W-:Y:S02]  /*0830*/  USHF.R.S32.HI UR8, URZ, 0x1f, UR12 ;  /* 0x0000001f3f087899 */ /* 0x000fe4000801140c */
[----:B------:R-:W-:-:S02]  /*0840*/  USHF.R.S32.HI UR10, URZ, 0x1f, UR6 ;  /* 0x0000001f3f0a7899 */ /* 0x000fc40008011406 */
[----:B------:R-:W-:Y:S02]  /*0850*/  ULEA.HI UR8, UR8, UR12, URZ, 0x6 ;  /* 0x0000000c08087291 */ /* 0x000fe4000f8f303f */
[----:B------:R-:W-:Y:S02]  /*0860*/  ULEA.HI UR10, UR10, UR6, URZ, 0x6 ;  /* 0x000000060a0a7291 */ /* 0x000fe4000f8f303f */
[----:B------:R-:W-:Y:S02]  /*0870*/  UMOV UR4, UR7 ;  /* 0x0000000700047c82 */ /* 0x000fe40008000000 */
[----:B------:R-:W-:Y:S02]  /*0880*/  @UP2 USHF.R.U32.HI UR4, URZ, UR11, UR15 ;  /* 0x0000000b3f042299 */ /* 0x000fe4000801160f */
[----:B------:R-:W-:Y:S02]  /*0890*/  USHF.R.S32.HI UR14, URZ, 0x6, UR8 ;  /* 0x000000063f0e7899 */ /* 0x000fe40008011408 */
[----:B------:R-:W-:-:S02]  /*08a0*/  USHF.R.S32.HI UR11, URZ, 0x6, UR10 ;  /* 0x000000063f0b7899 */ /* 0x000fc4000801140a */
[----:B------:R-:W-:Y:S02]  /*08b0*/  UIADD3 UR6, UR9, -UR16, URZ ;  /* 0x8000001009067290 */ /* 0x000fe4000fffe03f */
[----:B------:R-:W-:Y:S02]  /*08c0*/  UISETP.LT.AND UP0, UPT, UR14, UR11, UPT ;  /* 0x0000000b0e00728c */ /* 0x000fe4000bf01270 */
[----:B------:R-:W-:Y:S02]  /*08d0*/  UIADD3 UR10, UR6, UR4, URZ ;  /* 0x00000004060a7290 */ /* 0x000fe4000fffe03f */
[----:B------:R-:W-:Y:S02]  /*08e0*/  ULDC UR8, c[0x0][0x324] ;  /* 0x0000c90000087ab9 */ /* 0x000fe40000000800 */
[----:B------:R-:W-:Y:S02]  /*08f0*/  USEL UR14, UR14, UR11, UP0 ;  /* 0x0000000b0e0e7287 */ /* 0x000fe40008000000 */
[----:B------:R-:W-:Y:S01]  /*0900*/  UIADD3 UR8, UR10, -UR8, URZ ;  /* 0x800000080a087290 */ /* 0x000fe2000fffe03f */
[----:B------:R-:W-:Y:S05]  /*0910*/  @P0 BRA `(.L_x_221) ;  /* 0x0000014000000947 */ /* 0x000fea0003800000 */
[----:B------:R-:W-:-:S06]  /*0920*/  UISETP.GT.AND UP0, UPT, UR10, -0x1, UPT ;  /* 0xffffffff0a00788c */ /* 0x000fcc000bf04270 */
[----:B------:R-:W-:-:S13]  /*0930*/  PLOP3.LUT P0, PT, PT, PT, UP0, 0x80, 0x0 ;  /* 0x000000000000781c */ /* 0x000fda0003f0f008 */
[----:B------:R-:W-:Y:S05]  /*0940*/  @P0 BRA `(.L_x_222) ;  /* 0x0000008000000947 */ /* 0x000fea0003800000 */
        /* <DEDUP_REMOVED lines=8> */
.L_x_222:
[----:B------:R-:W-:-:S03]  /*09d0*/  UISETP.NE.AND UP0, UPT, UR5, 0x1, UPT ;  /* 0x000000010500788c */ /* 0x000fc6000bf05270 */
[----:B------:R-:W-:Y:S02]  /*09e0*/  ULDC.64 UR4, c[0x0][0x330] ;  /* 0x0000cc0000047ab9 */ /* 0x000fe40000000a00 */
[----:B------:R-:W-:-:S07]  /*09f0*/  UIMAD.WIDE.U32 UR12, UR10, UR4, URZ ;  /* 0x000000040a0c72a5 */ /* 0x000fce000f8e003f */
[----:B------:R-:W-:Y:S02]  /*0a00*/  @UP0 UMOV UR11, UR13 ;  /* 0x0000000d000b0c82 */ /* 0x000fe40008000000 */
[----:B------:R-:W-:Y:S02]  /*0a10*/  @UP0 USHF.R.U32.HI UR10, URZ, UR5, UR11 ;  /* 0x000000053f0a0299 */ /* 0x000fe4000801160b */
.L_x_223:
[----:B------:R-:W-:Y:S02]  /*0a20*/  ULDC UR4, c[0x0][0x32c] ;  /* 0x0000cb0000047ab9 */ /* 0x000fe40000000800 */
[----:B------:R-:W-:-:S04]  /*0a30*/  UIMAD UR4, UR10, UR4, URZ ;  /* 0x000000040a0472a4 */ /* 0x000fc8000f8e023f */
[----:B------:R-:W-:-:S04]  /*0a40*/  UISETP.LT.AND UP0, UPT, UR8, UR4, UPT ;  /* 0x000000040800728c */ /* 0x000fc8000bf01270 */
[----:B------:R-:W-:-:S04]  /*0a50*/  USEL UR8, UR8, UR4, !UP0 ;  /* 0x0000000408087287 */ /* 0x000fc8000c000000 */
.L_x_221:
[----:B------:R-:W-:Y:S01]  /*0a60*/  USHF.R.S32.HI UR4, URZ, 0x1f, UR8 ;  /* 0x0000001f3f047899 */ /* 0x000fe20008011408 */
[----:B------:R-:W-:Y:S01]  /*0a70*/  PLOP3.LUT P1, PT, PT, PT, PT, 0x80, 0x0 ;  /* 0x000000000000781c */ /* 0x000fe20003f2f070 */
[----:B------:R-:W-:Y:S01]  /*0a80*/  IMAD.MOV.U32 R3, RZ, RZ, RZ ;  /* 0x000000ffff037224 */ /* 0x000fe200078e00ff */
[----:B------:R-:W-:Y:S01]  /*0a90*/  CS2R R96, SRZ ;  /* 0x0000000000607805 */ /* 0x000fe2000001ff00 */
[----:B------:R-:W-:Y:S01]  /*0aa0*/  ULEA.HI UR8, UR4, UR8, URZ, 0x6 ;  /* 0x0000000804087291 */ /* 0x000fe2000f8f303f */
[----:B------:R-:W-:Y:S01]  /*0ab0*/  IMAD.MOV.U32 R98, RZ, RZ, RZ ;  /* 0x000000ffff627224 */ /* 0x000fe200078e00ff */
[----:B------:R-:W-:Y:S01]  /*0ac0*/  CS2R R94, SRZ ;  /* 0x00000000005e7805 */ /* 0x000fe2000001ff00 */
[----:B------:R-:W-:Y:S01]  /*0ad0*/  CS2R R92, SRZ ;  /* 0x00000000005c7805 */ /* 0x000fe2000001ff00 */
[----:B------:R-:W-:Y:S01]  /*0ae0*/  USHF.R.S32.HI UR8, URZ, 0x6, UR8 ;  /* 0x000000063f087899 */ /* 0x000fe20008011408 */
[----:B------:R-:W-:Y:S01]  /*0af0*/  CS2R R90, SRZ ;  /* 0x00000000005a7805 */ /* 0x000fe2000001ff00 */
[----:B------:R-:W-:Y:S01]  /*0b00*/  CS2R R88, SRZ ;  /* 0x0000000000587805 */ /* 0x000fe2000001ff00 */
[----:B------:R-:W-:Y:S01]  /*0b10*/  CS2R R86, SRZ ;  /* 0x0000000000567805 */ /* 0x000fe2000001ff00 */
        /* <DEDUP_REMOVED lines=45> */
[----:B------:R-:W-:Y:S01]  /*0df0*/  MOV R7, RZ ;  /* 0x000000ff00077202 */ /* 0x000fe20000000f00 */
[----:B------:R-:W-:Y:S01]  /*0e00*/  IMAD.MOV.U32 R4, RZ, RZ, RZ ;  /* 0x000000ffff047224 */ /* 0x000fe200078e00ff */
[----:B------:R-:W-:Y:S05]  /*0e10*/  @!P0 BRA `(.L_x_224) ;  /* 0x0000ef4000008947 */ /* 0x000fea0003800000 */
[----:B------:R-:W-:-:S04]  /*0e20*/  ISETP.NE.U32.AND P3, PT, RZ, c[0x0][0x340], PT ;  /* 0x0000d000ff007a0c */ /* 0x000fc80003f65070 */
[----:B------:R-:W-:-:S13]  /*0e30*/  ISETP.NE.AND.EX P3, PT, RZ, c[0x0][0x344], PT, P3 ;  /* 0x0000d100ff007a0c */ /* 0x000fda0003f65330 */
[----:B------:R-:W-:-:S06]  /*0e40*/  @P3 IMAD.WIDE R8, R208, R5, c[0x0][0x340] ;  /* 0x0000d000d0083625 */ /* 0x000fcc00078e0205 */
[----:B------:R1:W2:Y:S01]  /*0e50*/  @P3 LDG.E R8, [R8.64] ;  /* 0x0000001208083981 */ /* 0x0002a2000c1e1900 */
[----:B------:R-:W-:Y:S01]  /*0e60*/  SHF.R.S32.HI R7, RZ, 0x1f, R2 ;  /* 0x0000001fff077819 */ /* 0x000fe20000011402 */
[C---:B------:R-:W-:Y:S01]  /*0e70*/  IMAD.WIDE.U32 R26, R2.reuse, c[0x0][0x178], RZ ;  /* 0x00005e00021a7a25 */ /* 0x040fe200078e00ff */
[----:B------:R-:W-:Y:S01]  /*0e80*/  SHF.R.S32.HI R83, RZ, 0x1f, R6 ;  /* 0x0000001fff537819 */ /* 0x000fe20000011406 */
[----:B------:R-:W3:Y:S01]  /*0e90*/  S2R R4, SR_CTAID.Y ;  /* 0x0000000000047919 */ /* 0x000ee20000002600 */
[----:B------:R-:W-:Y:S01]  /*0ea0*/  PLOP3.LUT P2, PT, PT, PT, UP2, 0x80, 0x0 ;  /* 0x000000000000781c */ /* 0x000fe20003f4f028 */
[----:B------:R-:W-:Y:S01]  /*0eb0*/  IMAD R7, R7, c[0x0][0x178], RZ ;  /* 0x00005e0007077a24 */ /* 0x000fe200078e02ff */
[CC--:B------:R-:W-:Y:S01]  /*0ec0*/  LEA.HI R5, R83.reuse, R6.reuse, RZ, 0x3 ;  /* 0x0000000653057211 */ /* 0x0c0fe200078f18ff */
[----:B------:R-:W-:Y:S01]  /*0ed0*/  ULDC UR4, c[0x0][0x2c4] ;  /* 0x0000b10000047ab9 */ /* 0x000fe20000000800 */
[----:B------:R-:W-:Y:S01]  /*0ee0*/  LEA.HI R3, R83, R6, RZ, 0x4 ;  /* 0x0000000653037211 */ /* 0x000fe200078f20ff */
[----:B------:R-:W-:Y:S01]  /*0ef0*/  IMAD R7, R2, c[0x0][0x17c], R7 ;  /* 0x00005f0002077a24 */ /* 0x000fe200078e0207 */
[----:B------:R-:W-:Y:S01]  /*0f00*/  SHF.R.S32.HI R12, RZ, 0x3, R5 ;  /* 0x00000003ff0c7819 */ /* 0x000fe20000011405 */
[----:B------:R-:W-:Y:S01]  /*0f10*/  UIMAD UR4, UR16, UR4, URZ ;  /* 0x00000004100472a4 */ /* 0x000fe2000f8e023f */
[----:B------:R-:W-:Y:S01]  /*0f20*/  LOP3.LUT R5, R5, 0xfffffff8, RZ, 0xc0, !PT ;  /* 0xfffffff805057812 */ /* 0x000fe200078ec0ff */
[----:B------:R-:W-:Y:S01]  /*0f30*/  IMAD.IADD R27, R27, 0x1, R7 ;  /* 0x000000011b1b7824 */ /* 0x000fe200078e0207 */
[----:B------:R-:W-:Y:S01]  /*0f40*/  SHF.R.S32.HI R2, RZ, 0x4, R3 ;  /* 0x00000004ff027819 */ /* 0x000fe20000011403 */
[----:B------:R-:W-:Y:S01]  /*0f50*/  IMAD.SHL.U32 R207, R12, 0x40, RZ ;  /* 0x000000400ccf7824 */ /* 0x000fe200078e00ff */
[----:B------:R-:W-:Y:S01]  /*0f60*/  IADD3 R23, P0, R0, R12, RZ ;  /* 0x0000000c00177210 */ /* 0x000fe20007f1e0ff */
[----:B------:R-:W-:Y:S01]  /*0f70*/  IMAD.IADD R54, R6, 0x1, -R5 ;  /* 0x0000000106367824 */ /* 0x000fe200078e0a05 */
[----:B------:R-:W-:Y:S01]  /*0f80*/  LEA.HI R205, R3, R2, RZ, 0x1 ;  /* 0x0000000203cd7211 */ /* 0x000fe200078f08ff */
[----:B------:R-:W-:Y:S01]  /*0f90*/  BSSY B0, `(.L_x_225) ;  /* 0x000007f000007945 */ /* 0x000fe20003800000 */
[----:B------:R-:W-:Y:S01]  /*0fa0*/  SHF.R.S32.HI R5, RZ, 0x1f, R0 ;  /* 0x0000001fff057819 */ /* 0x000fe20000011400 */
[----:B------:R-:W-:Y:S01]  /*0fb0*/  IMAD.SHL.U32 R18, R54, 0x8, RZ ;  /* 0x0000000836127824 */ /* 0x000fe200078e00ff */
[----:B------:R-:W-:-:S02]  /*0fc0*/  LOP3.LUT R205, R205, 0xfffffffe, RZ, 0xc0, !PT ;  /* 0xfffffffecdcd7812 */ /* 0x000fc400078ec0ff */
[----:B------:R-:W-:Y:S02]  /*0fd0*/  LEA.HI.X.SX32 R0, R12, R5, 0x1, P0 ;  /* 0x000000050c007211 */ /* 0x000fe400000f0eff */
[----:B------:R-:W-:Y:S01]  /*0fe0*/  LOP3.LUT R207, R207, 0x1c0, RZ, 0xc0, !PT ;  /* 0x000001c0cfcf7812 */ /* 0x000fe200078ec0ff */
[----:B------:R-:W-:Y:S01]  /*0ff0*/  IMAD.IADD R205, R2, 0x1, -R205 ;  /* 0x0000000102cd7824 */ /* 0x000fe200078e0acd */
[----:B------:R-:W-:Y:S01]  /*1000*/  IADD3 R5, R18, 0x80, RZ ;  /* 0x0000008012057810 */ /* 0x000fe20007ffe0ff */
[C---:B------:R-:W-:Y:S01]  /*1010*/  IMAD R2, R0.reuse, c[0x0][0x1e0], RZ ;  /* 0x0000780000027a24 */ /* 0x040fe200078e02ff */
[----:B------:R-:W-:Y:S01]  /*1020*/  LOP3.LUT R10, R207, 0x38, R18, 0xf8, !PT ;  /* 0x00000038cf0a7812 */ /* 0x000fe200078ef812 */
[----:B------:R-:W-:Y:S01]  /*1030*/  IMAD R0, R0, c[0x0][0x208], RZ ;  /* 0x0000820000007a24 */ /* 0x000fe200078e02ff */
[----:B------:R-:W-:Y:S01]  /*1040*/  SHF.R.U32.HI R207, RZ, 0x3, R207 ;  /* 0x00000003ffcf7819 */ /* 0x000fe200000116cf */
[----:B-1----:R-:W-:Y:S01]  /*1050*/  IMAD R9, R23, c[0x0][0x1e4], R2 ;  /* 0x0000790017097a24 */ /* 0x002fe200078e0202 */
[----:B------:R-:W-:Y:S01]  /*1060*/  LOP3.LUT R3, R3, 0xfffffff0, RZ, 0xc0, !PT ;  /* 0xfffffff003037812 */ /* 0x000fe200078ec0ff */
[----:B------:R-:W-:Y:S01]  /*1070*/  IMAD R7, R23, c[0x0][0x20c], R0 ;  /* 0x0000830017077a24 */ /* 0x000fe200078e0200 */
[----:B------:R-:W-:Y:S01]  /*1080*/  LOP3.LUT R207, R10, R207, RZ, 0x3c, !PT ;  /* 0x000000cf0acf7212 */ /* 0x000fe200078e3cff */
[----:B------:R-:W-:Y:S01]  /*1090*/  IMAD R0, R54, 0x20, R12 ;  /* 0x0000002036007824 */ /* 0x000fe200078e020c */
[----:B---3--:R-:W-:Y:S01]  /*10a0*/  SHF.R.S32.HI R10, RZ, 0x1f, R4 ;  /* 0x0000001fff0a7819 */ /* 0x008fe20000011404 */
[----:B------:R-:W-:Y:S01]  /*10b0*/  IMAD.IADD R16, R6, 0x1, -R3 ;  /* 0x0000000106107824 */ /* 0x000fe200078e0a03 */
[----:B------:R-:W-:Y:S01]  /*10c0*/  PLOP3.LUT P0, PT, PT, PT, UP2, 0x80, 0x0 ;  /* 0x000000000000781c */ /* 0x000fe20003f0f028 */
[----:B------:R-:W-:Y:S01]  /*10d0*/  IMAD.WIDE.U32 R26, R4, c[0x0][0x1b8], R26 ;  /* 0x00006e00041a7a25 */ /* 0x000fe200078e001a */
[----:B------:R-:W-:-:S02]  /*10e0*/  IADD3 R0, R0, UR7, RZ ;  /* 0x0000000700007c10 */ /* 0x000fc4000fffe0ff */
[----:B------:R-:W-:Y:S01]  /*10f0*/  ISETP.GE.AND P1, PT, R5, c[0x0][0x1d4], PT ;  /* 0x0000750005007a0c */ /* 0x000fe20003f26270 */
[----:B------:R-:W-:Y:S01]  /*1100*/  IMAD R5, R10, c[0x0][0x1b8], RZ ;  /* 0x00006e000a057a24 */ /* 0x000fe200078e02ff */
[----:B------:R-:W-:Y:S01]  /*1110*/  SHF.R.S32.HI R19, RZ, 0x1f, R18 ;  /* 0x0000001fff137819 */ /* 0x000fe20000011412 */
[----:B------:R-:W-:Y:S01]  /*1120*/  @P2 IMAD.HI.U32 R13, R0, c[0x0][0x2c8], RZ ;  /* 0x0000b200000d2a27 */ /* 0x000fe200078e00ff */
[----:B------:R-:W-:Y:S02]  /*1130*/  SHF.R.S32.HI R3, RZ, 0x1f, R208 ;  /* 0x0000001fff037819 */ /* 0x000fe400000114d0 */
[----:B------:R-:W-:Y:S01]  /*1140*/  SEL R11, R208, RZ, !P5 ;  /* 0x000000ffd00b7207 */ /* 0x000fe20006800000 */
[----:B------:R-:W-:Y:S01]  /*1150*/  IMAD R20, R4, c[0x0][0x1bc], R5 ;  /* 0x00006f0004147a24 */ /* 0x000fe200078e0205 */
[----:B------:R-:W-:Y:S01]  /*1160*/  SEL R2, R3, RZ, !P5 ;  /* 0x000000ff03027207 */ /* 0x000fe20006800000 */
[----:B------:R-:W-:Y:S01]  /*1170*/  IMAD.WIDE.U32 R24, R23, c[0x0][0x1e0], R18 ;  /* 0x0000780017187a25 */ /* 0x000fe200078e0012 */
[----:B------:R-:W-:-:S02]  /*1180*/  SHF.R.S32.HI R5, RZ, 0x1f, R16 ;  /* 0x0000001fff057819 */ /* 0x000fc40000011410 */
[----:B------:R-:W-:Y:S01]  /*1190*/  IADD3 R21, R27, R20, RZ ;  /* 0x000000141b157210 */ /* 0x000fe20007ffe0ff */
[----:B------:R-:W-:Y:S01]  /*11a0*/  IMAD.WIDE.U32 R22, R23, c[0x0][0x208], R18 ;  /* 0x0000820017167a25 */ /* 0x000fe200078e0012 */
[----:B------:R-:W-:-:S03]  /*11b0*/  LEA.HI R5, R5, R16, RZ, 0x3 ;  /* 0x0000001005057211 */ /* 0x000fc600078f18ff */
[----:B------:R-:W-:Y:S01]  /*11c0*/  IMAD.MOV.U32 R14, RZ, RZ, R0 ;  /* 0x000000ffff0e7224 */ /* 0x000fe200078e0000 */
[----:B------:R-:W-:Y:S01]  /*11d0*/  @P0 SHF.R.U32.HI R14, RZ, c[0x0][0x2cc], R13 ;  /* 0x0000b300ff0e0a19 */ /* 0x000fe2000001160d */
[----:B------:R-:W-:Y:S01]  /*11e0*/  IMAD R2, R2, c[0x0][0x1c0], RZ ;  /* 0x0000700002027a24 */ /* 0x000fe200078e02ff */
[----:B------:R-:W-:Y:S01]  /*11f0*/  LOP3.LUT R15, R5, 0xfffffff8, RZ, 0xc0, !PT ;  /* 0xfffffff8050f7812 */ /* 0x000fe200078ec0ff */
[----:B------:R-:W-:Y:S02]  /*1200*/  IMAD.MOV.U32 R20, RZ, RZ, R26 ;  /* 0x000000ffff147224 */ /* 0x000fe400078e001a */
[----:B------:R-:W-:Y:S01]  /*1210*/  IMAD.IADD R23, R23, 0x1, R7 ;  /* 0x0000000117177824 */ /* 0x000fe200078e0207 */
[----:B------:R-:W-:Y:S01]  /*1220*/  IADD3 R7, -R14, RZ, RZ ;  /* 0x000000ff0e077210 */ /* 0x000fe20007ffe1ff */
[----:B------:R-:W-:Y:S01]  /*1230*/  IMAD.IADD R25, R25, 0x1, R9 ;  /* 0x0000000119197824 */ /* 0x000fe200078e0209 */
[----:B------:R-:W-:Y:S01]  /*1240*/  SHF.R.S32.HI R9, RZ, 0x1f, R14 ;  /* 0x0000001fff097819 */ /* 0x000fe2000001140e */
[----:B------:R-:W-:-:S02]  /*1250*/  IMAD R2, R11, c[0x0][0x1c4], R2 ;  /* 0x000071000b027a24 */ /* 0x000fc400078e0202 */
[----:B------:R-:W-:-:S04]  /*1260*/  IMAD.WIDE.U32 R20, R11, c[0x0][0x1c0], R20 ;  /* 0x000070000b147a25 */ /* 0x000fc800078e0014 */
[----:B------:R-:W-:Y:S02]  /*1270*/  IMAD R7, R7, c[0x0][0x2c4], R0 ;  /* 0x0000b10007077a24 */ /* 0x000fe400078e0200 */
[----:B------:R-:W-:Y:S02]  /*1280*/  IMAD.IADD R21, R21, 0x1, R2 ;  /* 0x0000000115157824 */ /* 0x000fe400078e0202 */
[----:B------:R-:W-:Y:S01]  /*1290*/  IMAD R9, R9, c[0x0][0x1b0], RZ ;  /* 0x00006c0009097a24 */ /* 0x000fe200078e02ff */
[----:B------:R-:W-:Y:S01]  /*12a0*/  SHF.R.S32.HI R0, RZ, 0x1f, R7 ;  /* 0x0000001fff007819 */ /* 0x000fe20000011407 */
[----:B------:R-:W-:Y:S02]  /*12b0*/  IMAD.IADD R15, R16, 0x1, -R15 ;  /* 0x00000001100f7824 */ /* 0x000fe400078e0a0f */
[----:B------:R-:W-:Y:S02]  /*12c0*/  IMAD R11, R10, c[0x0][0x1e8], RZ ;  /* 0x00007a000a0b7a24 */ /* 0x000fe400078e02ff */
[C---:B------:R-:W-:Y:S01]  /*12d0*/  IMAD R9, R14.reuse, c[0x0][0x1b4], R9 ;  /* 0x00006d000e097a24 */ /* 0x040fe200078e0209 */
[C---:B------:R-:W-:Y:S01]  /*12e0*/  LOP3.LUT P6, RZ, R15.reuse, 0x4, RZ, 0xc0, !PT ;  /* 0x000000040fff7812 */ /* 0x040fe200078cc0ff */
[----:B------:R-:W-:Y:S01]  /*12f0*/  IMAD.WIDE.U32 R16, R14, c[0x0][0x1b0], R20 ;  /* 0x00006c000e107a25 */ /* 0x000fe200078e0014 */
[----:B------:R-:W-:-:S03]  /*1300*/  LOP3.LUT P0, RZ, R15, 0x2, RZ, 0xc0, !PT ;  /* 0x000000020fff7812 */ /* 0x000fc6000780c0ff */
[----:B------:R-:W-:Y:S01]  /*1310*/  IMAD R13, R10, c[0x0][0x210], RZ ;  /* 0x000084000a0d7a24 */ /* 0x000fe200078e02ff */
[----:B------:R-:W-:Y:S01]  /*1320*/  LEA.HI R10, R83, R6, RZ, 0x6 ;  /* 0x00000006530a7211 */ /* 0x000fe200078f30ff */
[C---:B------:R-:W-:Y:S02]  /*1330*/  IMAD R11, R4.reuse, c[0x0][0x1ec], R11 ;  /* 0x00007b00040b7a24 */ /* 0x040fe400078e020b */
[----:B------:R-:W-:Y:S01]  /*1340*/  IMAD.WIDE.U32 R212, R4, c[0x0][0x1e8], R24 ;  /* 0x00007a0004d47a25 */ /* 0x000fe200078e0018 */
[----:B------:R-:W-:-:S03]  /*1350*/  SHF.L.U32 R10, R10, 0x3, RZ ;  /* 0x000000030a0a7819 */ /* 0x000fc600000006ff */
[----:B------:R-:W-:Y:S01]  /*1360*/  IMAD.IADD R17, R17, 0x1, R9 ;  /* 0x0000000111117824 */ /* 0x000fe200078e0209 */
[----:B------:R-:W-:Y:S01]  /*1370*/  LOP3.LUT R207, R207, 0xfffffe00, R10, 0xf8, !PT ;  /* 0xfffffe00cfcf7812 */ /* 0x000fe200078ef80a */
[----:B------:R-:W-:Y:S02]  /*1380*/  IMAD R0, R0, c[0x0][0x1a8], RZ ;  /* 0x00006a0000007a24 */ /* 0x000fe400078e02ff */
[C---:B------:R-:W-:Y:S02]  /*1390*/  IMAD R13, R4.reuse, c[0x0][0x214], R13 ;  /* 0x00008500040d7a24 */ /* 0x040fe400078e020d */
[----:B------:R-:W-:-:S04]  /*13a0*/  IMAD.WIDE.U32 R20, R4, c[0x0][0x210], R22 ;  /* 0x0000840004147a25 */ /* 0x000fc800078e0016 */
[----:B------:R-:W-:Y:S01]  /*13b0*/  IMAD.IADD R213, R213, 0x1, R11 ;  /* 0x00000001d5d57824 */ /* 0x000fe200078e020b */
[----:B------:R-:W-:Y:S01]  /*13c0*/  IADD3 R11, R12, UR7, RZ ;  /* 0x000000070c0b7c10 */ /* 0x000fe2000fffe0ff */
[----:B------:R-:W-:Y:S01]  /*13d0*/  IMAD.SHL.U32 R4, R15, 0x40, RZ ;  /* 0x000000400f047824 */ /* 0x000fe200078e00ff */
[----:B------:R-:W-:Y:S01]  /*13e0*/  IADD3 R21, R21, R13, RZ ;  /* 0x0000000d15157210 */ /* 0x000fe20007ffe0ff */
[C---:B------:R-:W-:Y:S02]  /*13f0*/  IMAD R0, R7.reuse, c[0x0][0x1ac], R0 ;  /* 0x00006b0007007a24 */ /* 0x040fe400078e0200 */
[----:B------:R-:W-:Y:S01]  /*1400*/  IMAD.WIDE.U32 R16, R7, c[0x0][0x1a8], R16 ;  /* 0x00006a0007107a25 */ /* 0x000fe200078e0010 */
[----:B------:R-:W-:-:S03]  /*1410*/  LOP3.LUT R4, R4, 0x1c0, RZ, 0xc0, !PT ;  /* 0x000001c004047812 */ /* 0x000fc600078ec0ff */
[----:B------:R-:W-:Y:S01]  /*1420*/  IMAD.SHL.U32 R15, R205, 0x8, RZ ;  /* 0x00000008cd0f7824 */ /* 0x000fe200078e00ff */
[----:B------:R-:W-:Y:S01]  /*1430*/  LEA R14, P2, R16, c[0x0][0x160], 0x1 ;  /* 0x00005800100e7a11 */ /* 0x000fe200078408ff */
[----:B------:R-:W-:Y:S02]  /*1440*/  IMAD.IADD R0, R17, 0x1, R0 ;  /* 0x0000000111007824 */ /* 0x000fe400078e0200 */
[----:B------:R-:W-:Y:S01]  /*1450*/  IMAD.MOV.U32 R2, RZ, RZ, 0x10 ;  /* 0x00000010ff027424 */ /* 0x000fe200078e00ff */
[----:B------:R-:W-:Y:S01]  /*1460*/  LOP3.LUT R7, R4, 0x8, R15, 0xf8, !PT ;  /* 0x0000000804077812 */ /* 0x000fe200078ef80f */
[----:B------:R-:W-:Y:S01]  /*1470*/  IMAD.SHL.U32 R5, R5, 0x40, RZ ;  /* 0x0000004005057824 */ /* 0x000fe200078e00ff */
[----:B------:R-:W-:Y:S02]  /*1480*/  SHF.R.U32.HI R4, RZ, 0x3, R4 ;  /* 0x00000003ff047819 */ /* 0x000fe40000011604 */
[----:B------:R-:W-:Y:S02]  /*1490*/  LEA.HI.X R13, R16, c[0x0][0x164], R0, 0x1, P2 ;  /* 0x00005900100d7a11 */ /* 0x000fe400010f0c00 */
[----:B------:R-:W-:Y:S01]  /*14a0*/  LOP3.LUT R4, R7, R4, RZ, 0x3c, !PT ;  /* 0x0000000407047212 */ /* 0x000fe200078e3cff */
[----:B------:R1:W3:Y:S01]  /*14b0*/  SHFL.IDX PT, R16, R14, RZ, 0x181f ;  /* 0x00181fff0e107589 */ /* 0x0002e200000e0000 */
[----:B------:R-:W-:-:S02]  /*14c0*/  IADD3 R7, R18, 0x40, RZ ;  /* 0x0000004012077810 */ /* 0x000fc40007ffe0ff */
[----:B------:R-:W-:Y:S01]  /*14d0*/  SEL R2, R2, 0xfffffff0, !P0 ;  /* 0xfffffff002027807 */ /* 0x000fe20004000000 */
[----:B------:R1:W4:Y:S01]  /*14e0*/  SHFL.IDX PT, R17, R13, RZ, 0x181f ;  /* 0x00181fff0d117589 */ /* 0x00032200000e0000 */
[C---:B------:R-:W-:Y:S02]  /*14f0*/  ISETP.GE.AND P2, PT, R7.reuse, c[0x0][0x1d4], PT ;  /* 0x0000750007007a0c */ /* 0x040fe40003f46270 */
[----:B------:R-:W-:Y:S02]  /*1500*/  ISETP.GE.AND P0, PT, R7, c[0x0][0x198], PT ;  /* 0x0000660007007a0c */ /* 0x000fe40003f06270 */
[----:B------:R-:W-:Y:S02]  /*1510*/  LOP3.LUT R4, R4, 0xfffffe00, R5, 0xf8, !PT ;  /* 0xfffffe0004047812 */ /* 0x000fe400078ef805 */
[----:B--2---:R-:W-:Y:S01]  /*1520*/  @P3 SHF.R.S32.HI R9, RZ, 0x1f, R8 ;  /* 0x0000001fff093819 */ /* 0x004fe20000011408 */
[----:B------:R-:W-:Y:S02]  /*1530*/  @!P3 IMAD.MOV.U32 R8, RZ, RZ, R208 ;  /* 0x000000ffff08b224 */ /* 0x000fe400078e00d0 */
[----:B------:R-:W-:Y:S01]  /*1540*/  @!P3 IMAD.MOV.U32 R9, RZ, RZ, R3 ;  /* 0x000000ffff09b224 */ /* 0x000fe200078e0003 */
[----:B------:R-:W-:Y:S01]  /*1550*/  ISETP.GE.AND P3, PT, R18, c[0x0][0x1d4], PT ;  /* 0x0000750012007a0c */ /* 0x000fe20003f66270 */
[----:B------:R-:W-:Y:S01]  /*1560*/  IMAD.MOV.U32 R3, RZ, RZ, 0x20 ;  /* 0x00000020ff037424 */ /* 0x000fe200078e00ff */
[----:B------:R-:W-:Y:S01]  /*1570*/  SEL R210, R8, RZ, !P4 ;  /* 0x000000ff08d27207 */ /* 0x000fe20006000000 */
[----:B------:R-:W-:Y:S01]  /*1580*/  IMAD.SHL.U32 R8, R54, 0x8, RZ ;  /* 0x0000000836087824 */ /* 0x000fe200078e00ff */
[----:B------:R-:W-:-:S02]  /*1590*/  SEL R215, R9, RZ, !P4 ;  /* 0x000000ff09d77207 */ /* 0x000fc40006000000 */
[----:B------:R-:W-:Y:S01]  /*15a0*/  ISETP.GE.AND P4, PT, R11, UR4, PT ;  /* 0x000000040b007c0c */ /* 0x000fe2000bf86270 */
[----:B------:R-:W-:Y:S01]  /*15b0*/  IMAD.WIDE.U32 R212, R210, c[0x0][0x1f0], R212 ;  /* 0x00007c00d2d47a25 */ /* 0x000fe200078e00d4 */
[----:B------:R-:W-:Y:S02]  /*15c0*/  IADD3 R0, R8, 0x80, RZ ;  /* 0x0000008008007810 */ /* 0x000fe40007ffe0ff */
[----:B------:R-:W-:Y:S01]  /*15d0*/  SEL R3, R3, 0xffffffe0, !P6 ;  /* 0xffffffe003037807 */ /* 0x000fe20007000000 */
[C---:B------:R-:W-:Y:S01]  /*15e0*/  IMAD R219, R215.reuse, c[0x0][0x1f0], RZ ;  /* 0x00007c00d7db7a24 */ /* 0x040fe200078e02ff */
[----:B------:R-:W-:Y:S01]  /*15f0*/  ISETP.GE.AND P6, PT, R0, c[0x0][0x198], PT ;  /* 0x0000660000007a0c */ /* 0x000fe20003fc6270 */
[----:B------:R-:W-:Y:S01]  /*1600*/  IMAD R215, R215, c[0x0][0x218], RZ ;  /* 0x00008600d7d77a24 */ /* 0x000fe200078e02ff */
[----:B------:R-:W-:Y:S01]  /*1610*/  ISETP.GE.AND P5, PT, R8, c[0x0][0x198], PT ;  /* 0x0000660008007a0c */ /* 0x000fe20003fa6270 */
[C---:B------:R-:W-:Y:S01]  /*1620*/  IMAD R219, R210.reuse, c[0x0][0x1f4], R219 ;  /* 0x00007d00d2db7a24 */ /* 0x040fe200078e02db */
[----:B------:R-:W-:Y:S01]  /*1630*/  P2R R9, PR, RZ, 0x40 ;  /* 0x00000040ff097803 */ /* 0x000fe20000000000 */
[----:B------:R-:W-:-:S02]  /*1640*/  IMAD R215, R210, c[0x0][0x21c], R215 ;  /* 0x00008700d2d77a24 */ /* 0x000fc400078e02d7 */
[----:B------:R-:W-:-:S04]  /*1650*/  IMAD.WIDE.U32 R210, R210, c[0x0][0x218], R20 ;  /* 0x00008600d2d27a25 */ /* 0x000fc800078e0014 */
[----:B------:R-:W-:Y:S02]  /*1660*/  IMAD.IADD R219, R213, 0x1, R219 ;  /* 0x00000001d5db7824 */ /* 0x000fe400078e02db */
[----:B------:R-:W-:Y:S01]  /*1670*/  IMAD.IADD R215, R211, 0x1, R215 ;  /* 0x00000001d3d77824 */ /* 0x000fe200078e02d7 */
[----:B------:R-:W-:Y:S05]  /*1680*/  @P4 BRA `(.L_x_226) ;  /* 0x000000f000004947 */ /* 0x000fea0003800000 */
[----:B-1-34-:R-:W-:Y:S02]  /*1690*/  SHF.R.S32.HI R10, RZ, 0x1f, R7 ;  /* 0x0000001fff0a7819 */ /* 0x01afe40000011407 */
[----:B------:R-:W-:Y:S02]  /*16a0*/  SHF.R.S32.HI R5, RZ, 0x1f, R0 ;  /* 0x0000001fff057819 */ /* 0x000fe40000011400 */
[----:B------:R-:W-:Y:S01]  /*16b0*/  LEA.HI R9, R10, R7, RZ, 0x3 ;  /* 0x000000070a097211 */ /* 0x000fe200078f18ff */
[----:B------:R-:W-:Y:S01]  /*16c0*/  IMAD.SHL.U32 R10, R207, 0x2, RZ ;  /* 0x00000002cf0a7824 */ /* 0x000fe200078e00ff */
[----:B------:R-:W-:Y:S02]  /*16d0*/  LEA.HI R5, R5, R0, RZ, 0x3 ;  /* 0x0000000005057211 */ /* 0x000fe400078f18ff */
        /* <DEDUP_REMOVED lines=10> */
.L_x_226:
[----:B-1-34-:R-:W-:Y:S05]  /*1780*/  BSYNC B0 ;  /* 0x0000000000007941 */ /* 0x01afea0003800000 */
.L_x_225:
[----:B------:R-:W-:Y:S01]  /*1790*/  IADD3 R5, R11, 0x20, RZ ;  /* 0x000000200b057810 */ /* 0x000fe20007ffe0ff */
[----:B------:R1:W2:Y:S01]  /*17a0*/  SHFL.IDX PT, R21, R13, 0x1, 0x181f ;  /* 0x00381f000d157f89 */ /* 0x0002a200000e0000 */
[----:B------:R-:W-:Y:S02]  /*17b0*/  BSSY B0, `(.L_x_227) ;  /* 0x0000014000007945 */ /* 0x000fe40003800000 */
[----:B------:R-:W-:Y:S01]  /*17c0*/  ISETP.GE.AND P4, PT, R5, UR4, PT ;  /* 0x0000000405007c0c */ /* 0x000fe2000bf86270 */
[----:B------:R1:W3:-:S12]  /*17d0*/  SHFL.IDX PT, R20, R14, 0x1, 0x181f ;  /* 0x00381f000e147f89 */ /* 0x0002d800000e0000 */
[----:B------:R-:W-:Y:S05]  /*17e0*/  @P4 BRA `(.L_x_228) ;  /* 0x0000010000004947 */ /* 0x000fea0003800000 */
[----:B------:R-:W-:Y:S02]  /*17f0*/  IADD3 R10, R8, 0x80, RZ ;  /* 0x00000080080a7810 */ /* 0x000fe40007ffe0ff */
        /* <DEDUP_REMOVED lines=15> */
.L_x_228:
[----:B------:R-:W-:Y:S05]  /*18f0*/  BSYNC B0 ;  /* 0x0000000000007941 */ /* 0x000fea0003800000 */
.L_x_227:
[----:B------:R-:W-:Y:S01]  /*1900*/  IADD3 R5, R11, 0x40, RZ ;  /* 0x000000400b057810 */ /* 0x000fe20007ffe0ff */
[----:B--2---:R2:W4:Y:S01]  /*1910*/  SHFL.IDX PT, R21, R13, 0x2, 0x181f ;  /* 0x00581f000d157f89 */ /* 0x00452200000e0000 */
[----:B------:R-:W-:Y:S02]  /*1920*/  BSSY B0, `(.L_x_229) ;  /* 0x0000014000007945 */ /* 0x000fe40003800000 */
[----:B------:R-:W-:Y:S01]  /*1930*/  ISETP.GE.AND P4, PT, R5, UR4, PT ;  /* 0x0000000405007c0c */ /* 0x000fe2000bf86270 */
[----:B---3--:R2:W3:-:S12]  /*1940*/  SHFL.IDX PT, R20, R14, 0x2, 0x181f ;  /* 0x00581f000e147f89 */ /* 0x0084d800000e0000 */
        /* <DEDUP_REMOVED lines=17> */
.L_x_230:
[----:B------:R-:W-:Y:S05]  /*1a60*/  BSYNC B0 ;  /* 0x0000000000007941 */ /* 0x000fea0003800000 */
.L_x_229:
[----:B---3--:R-:W3:Y:S01]  /*1a70*/  SHFL.IDX PT, R16, R14, 0x3, 0x181f ;  /* 0x00781f000e107f89 */ /* 0x008ee200000e0000 */
[----:B------:R-:W-:Y:S01]  /*1a80*/  IADD3 R11, R11, 0x60, RZ ;  /* 0x000000600b0b7810 */ /* 0x000fe20007ffe0ff */
[----:B------:R-:W-:Y:S01]  /*1a90*/  UIADD3 UR20, UR14, -0x1, URZ ;  /* 0xffffffff0e147890 */ /* 0x000fe2000fffe03f */
[----:B------:R-:W-:Y:S01]  /*1aa0*/  IMAD.SHL.U32 R207, R207, 0x2, RZ ;  /* 0x00000002cfcf7824 */ /* 0x000fe200078e00ff */
[----:B------:R-:W5:Y:S01]  /*1ab0*/  SHFL.IDX PT, R17, R13, 0x3, 0x181f ;  /* 0x00781f000d117f89 */ /* 0x000f6200000e0000 */
[----:B------:R-:W-:Y:S01]  /*1ac0*/  ISETP.GE.AND P6, PT, R11, UR4, PT ;  /* 0x000000040b007c0c */ /* 0x000fe2000bfc6270 */
[----:B------:R-:W-:Y:S01]  /*1ad0*/  USHF.L.U32 UR15, UR20, 0x6, URZ ;  /* 0x00000006140f7899 */ /* 0x000fe2000800063f */
[----:B------:R-:W-:Y:S01]  /*1ae0*/  IMAD.MOV.U32 R218, RZ, RZ, R212 ;  /* 0x000000ffffda7224 */ /* 0x000fe200078e00d4 */
[----:B------:R-:W-:Y:S01]  /*1af0*/  ULDC.64 UR4, c[0x0][0x1e0] ;  /* 0x0000780000047ab9 */ /* 0x000fe20000000a00 */
[CC--:B------:R-:W-:Y:S01]  /*1b00*/  LEA.HI R80, R83.reuse, R6.reuse, RZ, 0x5 ;  /* 0x0000000653507211 */ /* 0x0c0fe200078f28ff */
[----:B------:R-:W-:Y:S01]  /*1b10*/  UMOV UR10, 0x6 ;  /* 0x00000006000a7882 */ /* 0x000fe20000000000 */
[----:B------:R-:W-:Y:S01]  /*1b20*/  LEA.HI R83, R83, R6, RZ, 0x2 ;  /* 0x0000000653537211 */ /* 0x000fe200078f10ff */
[----:B------:R-:W-:Y:S01]  /*1b30*/  IMAD.U32 R5, RZ, RZ, UR15 ;  /* 0x0000000fff057e24 */ /* 0x000fe2000f8e00ff */
[----:B------:R-:W-:Y:S01]  /*1b40*/  USHF.L.U32 UR22, UR4, 0x6, URZ ;  /* 0x0000000604167899 */ /* 0x000fe2000800063f */
[----:B------:R-:W-:Y:S01]  /*1b50*/  SHF.R.S32.HI R81, RZ, 0x5, R80 ;  /* 0x00000005ff517819 */ /* 0x000fe20000011450 */
[----:B------:R-:W-:Y:S01]  /*1b60*/  USHF.L.U64.HI UR21, UR4, UR10, UR5 ;  /* 0x0000000a04157299 */ /* 0x000fe20008010205 */
[----:B------:R-:W-:Y:S01]  /*1b70*/  LOP3.LUT R83, R83, 0xfffffffc, RZ, 0xc0, !PT ;  /* 0xfffffffc53537812 */ /* 0x000fe200078ec0ff */
[----:B------:R-:W-:Y:S01]  /*1b80*/  USHF.R.S32.HI UR11, URZ, 0x1f, UR20 ;  /* 0x0000001f3f0b7899 */ /* 0x000fe20008011414 */
[----:B------:R-:W-:Y:S01]  /*1b90*/  @!P6 SHF.R.S32.HI R10, RZ, 0x1f, R7 ;  /* 0x0000001fff0ae819 */ /* 0x000fe20000011407 */
[----:B------:R-:W-:Y:S01]  /*1ba0*/  UIMAD UR12, UR21, UR20, URZ ;  /* 0x00000014150c72a4 */ /* 0x000fe2000f8e023f */
[----:B------:R-:W-:Y:S01]  /*1bb0*/  IMAD R206, R81, 0x400, R4 ;  /* 0x0000040051ce7824 */ /* 0x000fe200078e0204 */
[----:B------:R-:W-:Y:S01]  /*1bc0*/  USHF.L.U32 UR13, UR4, 0x5, URZ ;  /* 0x00000005040d7899 */ /* 0x000fe2000800063f */
[----:B------:R-:W-:Y:S01]  /*1bd0*/  @!P6 LEA.HI R9, R10, R7, RZ, 0x3 ;  /* 0x000000070a09e211 */ /* 0x000fe200078f18ff */
[----:B------:R-:W-:Y:S01]  /*1be0*/  IMAD.U32 R7, RZ, RZ, UR22 ;  /* 0x00000016ff077e24 */ /* 0x000fe2000f8e00ff */
[----:B---3--:R-:W-:Y:S01]  /*1bf0*/  @!P6 LEA R20, P4, R8, R16, 0x1 ;  /* 0x000000100814e211 */ /* 0x008fe200078808ff */
[----:B------:R-:W-:Y:S01]  /*1c00*/  UIMAD UR12, UR11, UR22, UR12 ;  /* 0x000000160b0c72a4 */ /* 0x000fe2000f8e020c */
[----:B------:R-:W-:Y:S01]  /*1c10*/  IADD3 R10, -R5, UR9, -R12 ;  /* 0x00000009050a7c10 */ /* 0x000fe2000fffe90c */
[----:B------:R-:W-:Y:S01]  /*1c20*/  IMAD.SHL.U32 R206, R206, 0x2, RZ ;  /* 0x00000002cece7824 */ /* 0x000fe200078e00ff */
[----:B----45:R-:W-:Y:S01]  /*1c30*/  @!P6 LEA.HI.X R21, R8, R17, R19, 0x1, P4 ;  /* 0x000000110815e211 */ /* 0x030fe200020f0c13 */
[----:B------:R-:W-:Y:S01]  /*1c40*/  IMAD.WIDE.U32 R18, R7, UR20, R218 ;  /* 0x0000001407127c25 */ /* 0x000fe2000f8e00da */
[----:B------:R-:W-:Y:S01]  /*1c50*/  @!P6 LOP3.LUT R9, R9, 0xfffffff8, RZ, 0xc0, !PT ;  /* 0xfffffff80909e812 */ /* 0x000fe200078ec0ff */
[----:B------:R-:W-:Y:S01]  /*1c60*/  UISETP.GT.AND UP0, UPT, UR20, UR8, UPT ;  /* 0x000000081400728c */ /* 0x000fe2000bf04270 */
[C---:B------:R-:W-:Y:S01]  /*1c70*/  ISETP.GE.AND P4, PT, R10.reuse, 0x21, PT ;  /* 0x000000210a00780c */ /* 0x040fe20003f86270 */
[----:B------:R-:W-:Y:S01]  /*1c80*/  @!PT LDS RZ, [RZ] ;  /* 0x00000000fffff984 */ /* 0x000fe20000000800 */
[----:B------:R3:W-:Y:S01]  /*1c90*/  @!P6 LDGSTS.E.BYPASS.LTC128B.128 [R207+0xf100], [R20.64], !P5 ;  /* 0x0f10000014cfefae */ /* 0x0007e2000e901d52 */
[----:B------:R-:W-:Y:S01]  /*1ca0*/  ISETP.GE.AND P5, PT, R10, 0x1, PT ;  /* 0x000000010a00780c */ /* 0x000fe20003fa6270 */
[----:B------:R-:W-:Y:S01]  /*1cb0*/  @!P6 IMAD.WIDE R22, R9, 0x2, R16 ;  /* 0x000000020916e825 */ /* 0x000fe200078e0210 */
[----:B------:R-:W-:Y:S01]  /*1cc0*/  IADD3 R9, R19, UR12, RZ ;  /* 0x0000000c13097c10 */ /* 0x000fe2000fffe0ff */
[----:B------:R-:W-:-:S02]  /*1cd0*/  UMOV UR12, 0x5 ;  /* 0x00000005000c7882 */ /* 0x000fc40000000000 */
[----:B------:R-:W-:Y:S01]  /*1ce0*/  USHF.L.U64.HI UR12, UR4, UR12, UR5 ;  /* 0x0000000c040c7299 */ /* 0x000fe20008010205 */
[----:B------:R3:W-:Y:S01]  /*1cf0*/  @!P6 LDGSTS.E.BYPASS.LTC128B.128 [R207+0x13100], [R22.64], !P0 ;  /* 0x1310000016cfefae */ /* 0x0007e2000c101d52 */
[--C-:B------:R-:W-:Y:S01]  /*1d00*/  IMAD R202, R2, 0x2, R206.reuse ;  /* 0x0000000202ca7824 */ /* 0x100fe200078e02ce */
[----:B------:R-:W-:Y:S01]  /*1d10*/  ULDC.64 UR4, c[0x0][0x208] ;  /* 0x0000820000047ab9 */ /* 0x000fe20000000a00 */
[C---:B------:R-:W-:Y:S01]  /*1d20*/  IMAD R201, R3.reuse, 0x2, R206 ;  /* 0x0000000203c97824 */ /* 0x040fe200078e02ce */
[----:B------:R-:W-:Y:S01]  /*1d30*/  UIMAD UR11, UR11, UR4, URZ ;  /* 0x000000040b0b72a4 */ /* 0x000fe2000f8e023f */
[----:B------:R-:W-:Y:S01]  /*1d40*/  IMAD R199, R3, 0x2, R202 ;  /* 0x0000000203c77824 */ /* 0x000fe200078e02ca */
[----:B------:R-:W-:Y:S01]  /*1d50*/  UIMAD.WIDE.U32 UR24, UR20, UR4, URZ ;  /* 0x00000004141872a5 */ /* 0x000fe2000f8e003f */
[C---:B-12---:R-:W-:Y:S01]  /*1d60*/  @P5 LEA R14, P0, R18.reuse, c[0x0][0x1c8], 0x1 ;  /* 0x00007200120e5a11 */ /* 0x046fe200078008ff */
[----:B------:R-:W-:Y:S02]  /*1d70*/  UIMAD UR11, UR20, UR5, UR11 ;  /* 0x00000005140b72a4 */ /* 0x000fe4000f8e020b */
[----:B------:R-:W-:Y:S01]  /*1d80*/  USHF.L.U64.HI UR10, UR4, UR10, UR5 ;  /* 0x0000000a040a7299 */ /* 0x000fe20008010205 */
[C---:B------:R-:W-:Y:S01]  /*1d90*/  @P5 LEA.HI.X R15, R18.reuse, c[0x0][0x1cc], R9, 0x1, P0 ;  /* 0x00007300120f5a11 */ /* 0x040fe200000f0c09 */
[----:B------:R-:W-:Y:S01]  /*1da0*/  UIADD3 UR11, UR25, UR11, URZ ;  /* 0x0000000b190b7290 */ /* 0x000fe2000fffe03f */
[----:B------:R-:W-:Y:S01]  /*1db0*/  @P4 IADD3 R10, P0, R18, UR13, RZ ;  /* 0x0000000d120a4c10 */ /* 0x000fe2000ff1e0ff */
[----:B------:R-:W-:-:S03]  /*1dc0*/  @UP0 UIADD3 UR5, UR14, -0x2, URZ ;  /* 0xfffffffe0e050890 */ /* 0x000fc6000fffe03f */
[----:B------:R-:W-:Y:S01]  /*1dd0*/  @P4 IADD3.X R9, R9, UR12, RZ, P0, !PT ;  /* 0x0000000c09094c10 */ /* 0x000fe200087fe4ff */
[----:B------:R-:W-:Y:S01]  /*1de0*/  IMAD.U32 R13, RZ, RZ, UR11 ;  /* 0x0000000bff0d7e24 */ /* 0x000fe2000f8e00ff */
[C---:B------:R-:W-:Y:S01]  /*1df0*/  @P4 LEA R18, P0, R10.reuse, c[0x0][0x1c8], 0x1 ;  /* 0x000072000a124a11 */ /* 0x040fe200078008ff */
[----:B------:R-:W-:Y:S02]  /*1e00*/  USHF.L.U32 UR11, UR4, 0x6, URZ ;  /* 0x00000006040b7899 */ /* 0x000fe4000800063f */
[----:B------:R-:W-:Y:S01]  /*1e10*/  @UP0 USHF.R.S32.HI UR4, URZ, 0x1f, UR5 ;  /* 0x0000001f3f040899 */ /* 0x000fe20008011405 */
[----:B------:R-:W-:Y:S02]  /*1e20*/  @P4 LEA.HI.X R19, R10, c[0x0][0x1cc], R9, 0x1, P0 ;  /* 0x000073000a134a11 */ /* 0x000fe400000f0c09 */
[----:B------:R-:W-:Y:S02]  /*1e30*/  @!P6 IADD3 R9, R8, 0x80, RZ ;  /* 0x000000800809e810 */ /* 0x000fe40007ffe0ff */
[----:B------:R-:W-:Y:S01]  /*1e40*/  ISETP.GE.AND P0, PT, R0, c[0x0][0x198], PT ;  /* 0x0000660000007a0c */ /* 0x000fe20003f06270 */
[----:B------:R-:W-:Y:S01]  /*1e50*/  IMAD.SHL.U32 R0, R54, 0x40, RZ ;  /* 0x0000004036007824 */ /* 0x000fe200078e00ff */
[----:B------:R-:W-:-:S04]  /*1e60*/  @!P6 SHF.R.S32.HI R8, RZ, 0x1f, R9 ;  /* 0x0000001fff08e819 */ /* 0x000fc80000011409 */
[----:B------:R-:W-:Y:S01]  /*1e70*/  @!P6 LEA.HI R9, R8, R9, RZ, 0x3 ;  /* 0x000000090809e211 */ /* 0x000fe200078f18ff */
[----:B------:R-:W-:-:S03]  /*1e80*/  IMAD.SHL.U32 R8, R12, 0x8, RZ ;  /* 0x000000080c087824 */ /* 0x000fc600078e00ff */
[----:B------:R-:W-:-:S05]  /*1e90*/  @!P6 LOP3.LUT R9, R9, 0xfffffff8, RZ, 0xc0, !PT ;  /* 0xfffffff80909e812 */ /* 0x000fca00078ec0ff */
[----:B------:R-:W-:Y:S01]  /*1ea0*/  @!P6 IMAD.WIDE R16, R9, 0x2, R16 ;  /* 0x000000020910e825 */ /* 0x000fe200078e0210 */
[----:B------:R-:W-:-:S04]  /*1eb0*/  LOP3.LUT R9, R0, 0x1c0, RZ, 0xc0, !PT ;  /* 0x000001c000097812 */ /* 0x000fc800078ec0ff */
[----:B------:R1:W-:Y:S01]  /*1ec0*/  @!P6 LDGSTS.E.BYPASS.LTC128B.128 [R207+0x17100], [R16.64], !P0 ;  /* 0x1710000010cfefae */ /* 0x0003e2000c101d52 */
[----:B------:R-:W-:Y:S02]  /*1ed0*/  LOP3.LUT R0, R9, 0x8, R8, 0xf8, !PT ;  /* 0x0000000809007812 */ /* 0x000fe400078ef808 */
[----:B------:R-:W-:Y:S01]  /*1ee0*/  SHF.R.U32.HI R9, RZ, 0x3, R9 ;  /* 0x00000003ff097819 */ /* 0x000fe20000011609 */
[----:B------:R-:W0:Y:S03]  /*1ef0*/  LDGDEPBAR ;  /* 0x00000000000079af */ /* 0x000e260000000000 */
[----:B------:R-:W-:Y:S01]  /*1f00*/  LOP3.LUT R0, R0, R9, RZ, 0x3c, !PT ;  /* 0x0000000900007212 */ /* 0x000fe200078e3cff */
[----:B------:R-:W-:Y:S04]  /*1f10*/  BAR.SYNC.DEFER_BLOCKING 0x0 ;  /* 0x0000000000007b1d */ /* 0x000fe80000010000 */
[----:B------:R-:W-:-:S04]  /*1f20*/  IMAD R205, R205, 0x200, R0 ;  /* 0x00000200cdcd7824 */ /* 0x000fc800078e0200 */
[----:B------:R-:W-:-:S05]  /*1f30*/  IMAD.SHL.U32 R205, R205, 0x2, RZ ;  /* 0x00000002cdcd7824 */ /* 0x000fca00078e00ff */
[----:B------:R-:W-:Y:S02]  /*1f40*/  IADD3 R204, R205, 0x6120, RZ ;  /* 0x00006120cdcc7810 */ /* 0x000fe40007ffe0ff */
[----:B-1----:R-:W-:Y:S02]  /*1f50*/  SEL R17, RZ, 0x2, P2 ;  /* 0x00000002ff117807 */ /* 0x002fe40001000000 */
[----:B------:R-:W-:Y:S01]  /*1f60*/  SEL R16, RZ, 0x4, P1 ;  /* 0x00000004ff107807 */ /* 0x000fe20000800000 */
        /* <DEDUP_REMOVED lines=8> */
[----:B------:R2:W-:Y:S01]  /*1ff0*/  @P4 LDGSTS.E.BYPASS.LTC128B.128 [R207+0xb100], [R18.64+0x100], !P1 ;  /* 0x0b10010012cf4fae */ /* 0x0005e2000c901d52 */
[----:B------:R-:W-:-:S03]  /*2000*/  LOP3.LUT P4, RZ, R54, 0x2, RZ, 0xc0, !PT ;  /* 0x0000000236ff7812 */ /* 0x000fc6000788c0ff */
[----:B------:R-:W0:Y:S01]  /*2010*/  LDGDEPBAR ;  /* 0x00000000000079af */ /* 0x000e220000000000 */
[----:B-1----:R-:W-:Y:S02]  /*2020*/  IMAD.U32 R14, RZ, RZ, UR24 ;  /* 0x00000018ff0e7e24 */ /* 0x002fe4000f8e00ff */
[----:B------:R-:W-:-:S03]  /*2030*/  IMAD.U32 R15, RZ, RZ, UR25 ;  /* 0x00000019ff0f7e24 */ /* 0x000fc6000f8e00ff */
[----:B------:R-:W-:-:S04]  /*2040*/  LEA R15, P0, R14, R210, 0x6 ;  /* 0x000000d20e0f7211 */ /* 0x000fc800078030ff */
[----:B------:R-:W-:Y:S02]  /*2050*/  LEA.HI.X R0, R14, R215, R13, 0x6, P0 ;  /* 0x000000d70e007211 */ /* 0x000fe400000f340d */
[----:B------:R-:W-:Y:S01]  /*2060*/  LEA R56, P0, R15, c[0x0][0x1f8], 0x1 ;  /* 0x00007e000f387a11 */ /* 0x000fe200078008ff */
[----:B------:R-:W-:-:S04]  /*2070*/  DEPBAR.LE SB0, 0x1 ;  /* 0x000080400000791a */ /* 0x000fc80000000000 */
[----:B------:R-:W-:-:S04]  /*2080*/  DEPBAR.LE SB0, 0x0 ;  /* 0x000080000000791a */ /* 0x000fc80000000000 */
[----:B------:R-:W-:Y:S01]  /*2090*/  BAR.SYNC.DEFER_BLOCKING 0x0 ;  /* 0x0000000000007b1d */ /* 0x000fe20000010000 */
[----:B------:R-:W-:Y:S02]  /*20a0*/  LEA.HI.X R57, R15, c[0x0][0x1fc], R0, 0x1, P0 ;  /* 0x00007f000f397a11 */ /* 0x000fe400000f0c00 */
[----:B------:R-:W-:Y:S02]  /*20b0*/  IADD3 R0, -R12, UR9, -R5 ;  /* 0x000000090c007c10 */ /* 0x000fe4000fffe905 */
[----:B------:R-:W-:Y:S02]  /*20c0*/  SEL R13, RZ, 0x1, P3 ;  /* 0x00000001ff0d7807 */ /* 0x000fe40001800000 */
[----:B------:R-:W-:Y:S02]  /*20d0*/  ISETP.LT.OR P6, PT, R0, 0x1, P3 ;  /* 0x000000010000780c */ /* 0x000fe40001fc1670 */
[----:B------:R-:W-:Y:S02]  /*20e0*/  IADD3 R14, R205, 0x6100, RZ ;  /* 0x00006100cd0e7810 */ /* 0x000fe40007ffe0ff */
[----:B------:R-:W-:-:S02]  /*20f0*/  IADD3 R13, R16, R17, R13 ;  /* 0x00000011100d7210 */ /* 0x000fc40007ffe00d */
[----:B------:R-:W-:Y:S02]  /*2100*/  @P4 IADD3 R204, R14, -0x20, RZ ;  /* 0xffffffe00ecc4810 */ /* 0x000fe40007ffe0ff */
[----:B------:R-:W-:Y:S02]  /*2110*/  IADD3 R52, P0, R56, UR11, RZ ;  /* 0x0000000b38347c10 */ /* 0x000fe4000ff1e0ff */
[C---:B------:R-:W-:Y:S02]  /*2120*/  LOP3.LUT P5, RZ, R13.reuse, 0x2, RZ, 0xc0, !PT ;  /* 0x000000020dff7812 */ /* 0x040fe400078ac0ff */
[----:B------:R-:W-:Y:S02]  /*2130*/  LOP3.LUT P4, RZ, R13, 0x4, RZ, 0xc0, !PT ;  /* 0x000000040dff7812 */ /* 0x000fe4000788c0ff */
[----:B------:R-:W-:Y:S02]  /*2140*/  IADD3.X R53, R57, UR10, RZ, P0, !PT ;  /* 0x0000000a39357c10 */ /* 0x000fe400087fe4ff */
[C---:B------:R-:W-:Y:S01]  /*2150*/  ISETP.LT.OR P0, PT, R0.reuse, 0x1, !P5 ;  /* 0x000000010000780c */ /* 0x040fe20006f01670 */
[----:B------:R-:W-:Y:S01]  /*2160*/  LDSM.16.M88.4 R8, [R206+0xc100] ;  /* 0x00c10000ce08783b */ /* 0x000fe20000000200 */
[----:B------:R-:W-:-:S02]  /*2170*/  ISETP.LT.OR P5, PT, R0, 0x21, !P5 ;  /* 0x000000210000780c */ /* 0x000fc40006fa1670 */
[C---:B------:R-:W-:Y:S01]  /*2180*/  IADD3 R195, R204.reuse, 0x800, RZ ;  /* 0x00000800ccc37810 */ /* 0x040fe20007ffe0ff */
[----:B------:R-:W1:Y:S01]  /*2190*/  LDSM.16.M88.4 R28, [R205+0x6100] ;  /* 0x00610000cd1c783b */ /* 0x000e620000000200 */
[C---:B------:R-:W-:Y:S02]  /*21a0*/  IADD3 R194, R204.reuse, 0x1000, RZ ;  /* 0x00001000ccc27810 */ /* 0x040fe40007ffe0ff */
[C---:B------:R-:W-:Y:S01]  /*21b0*/  IADD3 R193, R204.reuse, 0x1800, RZ ;  /* 0x00001800ccc17810 */ /* 0x040fe20007ffe0ff */
[----:B---3--:R-:W3:Y:S01]  /*21c0*/  LDSM.16.M88.4 R20, [R205+0x6900] ;  /* 0x00690000cd14783b */ /* 0x008ee20000000200 */
[C---:B------:R-:W-:Y:S02]  /*21d0*/  IADD3 R191, R204.reuse, 0x2000, RZ ;  /* 0x00002000ccbf7810 */ /* 0x040fe40007ffe0ff */
[C---:B------:R-:W-:Y:S01]  /*21e0*/  IADD3 R190, R204.reuse, 0x2800, RZ ;  /* 0x00002800ccbe7810 */ /* 0x040fe20007ffe0ff */
[----:B------:R-:W2:Y:S01]  /*21f0*/  LDSM.16.M88.4 R64, [R205+0x7100] ;  /* 0x00710000cd40783b */ /* 0x000ea20000000200 */
[----:B------:R-:W-:-:S02]  /*2200*/  IADD3 R189, R204, 0x3000, RZ ;  /* 0x00003000ccbd7810 */ /* 0x000fc40007ffe0ff */
[C---:B------:R-:W-:Y:S01]  /*2210*/  IADD3 R188, R204.reuse, 0x3800, RZ ;  /* 0x00003800ccbc7810 */ /* 0x040fe20007ffe0ff */
[----:B------:R-:W4:Y:S01]  /*2220*/  LDSM.16.M88.4 R40, [R205+0x7900] ;  /* 0x00790000cd28783b */ /* 0x000f220000000200 */
[C---:B------:R-:W-:Y:S02]  /*2230*/  IADD3 R187, R204.reuse, 0x4000, RZ ;  /* 0x00004000ccbb7810 */ /* 0x040fe40007ffe0ff */
[C---:B------:R-:W-:Y:S01]  /*2240*/  IADD3 R186, R204.reuse, 0x4800, RZ ;  /* 0x00004800ccba7810 */ /* 0x040fe20007ffe0ff */
[----:B------:R-:W-:Y:S01]  /*2250*/  LDSM.16.M88.4 R44, [R202+0xc100] ;  /* 0x00c10000ca2c783b */ /* 0x000fe20000000200 */
[C---:B------:R-:W-:Y:S02]  /*2260*/  IADD3 R185, R204.reuse, 0x5000, RZ ;  /* 0x00005000ccb97810 */ /* 0x040fe40007ffe0ff */
[----:B------:R-:W-:Y:S01]  /*2270*/  IADD3 R184, R204, 0x5800, RZ ;  /* 0x00005800ccb87810 */ /* 0x000fe20007ffe0ff */
[----:B------:R-:W5:Y:S04]  /*2280*/  LDSM.16.M88.4 R12, [R204] ;  /* 0x00000000cc0c783b */ /* 0x000f680000000200 */
[----:B------:R-:W2:Y:S04]  /*2290*/  LDSM.16.M88.4 R36, [R204+0x800] ;  /* 0x00080000cc24783b */ /* 0x000ea80000000200 */
[----:B------:R-:W4:Y:S04]  /*22a0*/  LDSM.16.M88.4 R76, [R204+0x1000] ;  /* 0x00100000cc4c783b */ /* 0x000f280000000200 */
[----:B------:R-:W4:Y:S04]  /*22b0*/  LDSM.16.M88.4 R48, [R204+0x1800] ;  /* 0x00180000cc30783b */ /* 0x000f280000000200 */
[----:B------:R-:W-:Y:S01]  /*22c0*/  @!PT LDS RZ, [RZ] ;  /* 0x00000000fffff984 */ /* 0x000fe20000000800 */
[----:B------:R-:W-:Y:S01]  /*22d0*/  @!PT LDS RZ, [RZ] ;  /* 0x00000000fffff984 */ /* 0x000fe20000000800 */
[----:B------:R-:W-:Y:S01]  /*22e0*/  @!PT LDS RZ, [RZ] ;  /* 0x00000000fffff984 */ /* 0x000fe20000000800 */
[----:B------:R2:W-:Y:S01]  /*22f0*/  LDGSTS.E.BYPASS.LTC128B.128 [R207+0x100], [R56.64], !P6 ;  /* 0x0010000038cf7fae */ /* 0x0005e2000f101d52 */
[----:B------:R-:W-:-:S02]  /*2300*/  ISETP.LT.OR P6, PT, R0, 0x1, !P4 ;  /* 0x000000010000780c */ /* 0x000fc400067c1670 */
[----:B------:R-:W-:Y:S01]  /*2310*/  ISETP.LT.OR P4, PT, R0, 0x21, !P4 ;  /* 0x000000210000780c */ /* 0x000fe20006781670 */
[----:B------:R4:W-:Y:S01]  /*2320*/  LDGSTS.E.BYPASS.LTC128B.128 [R207+0x2100], [R56.64+0x80], !P0 ;  /* 0x0210008038cf7fae */ /* 0x0009e2000c101d52 */
[----:B-1----:R-:W-:Y:S01]  /*2330*/  HMMA.16816.F32.BF16 R32, R8, R28, RZ ;  /* 0x0000001c0820723c */ /* 0x002fe200000418ff */
[----:B------:R-:W-:-:S07]  /*2340*/  LOP3.LUT P0, RZ, R54, 0x4, RZ, 0xc0, !PT ;  /* 0x0000000436ff7812 */ /* 0x000fce000780c0ff */
[----:B------:R-:W-:Y:S01]  /*2350*/  HMMA.16816.F32.BF16 R28, R8, R30, RZ ;  /* 0x0000001e081c723c */ /* 0x000fe200000418ff */
[----:B------:R4:W-:Y:S01]  /*2360*/  LDGSTS.E.BYPASS.LTC128B.128 [R207+0x4100], [R56.64+0x100], !P6 ;  /* 0x0410010038cf7fae */ /* 0x0009e2000f101d52 */
[----:B------:R-:W-:Y:S01]  /*2370*/  ISETP.LT.OR P6, PT, R0, 0x21, P3 ;  /* 0x000000210000780c */ /* 0x000fe20001fc1670 */
[----:B------:R-:W-:-:S05]  /*2380*/  IMAD.MOV.U32 R0, RZ, RZ, 0x40 ;  /* 0x00000040ff007424 */ /* 0x000fca00078e00ff */
[----:B------:R-:W-:Y:S01]  /*2390*/  SEL R0, R0, 0xffffffc0, !P0 ;  /* 0xffffffc000007807 */ /* 0x000fe20004000000 */
[C---:B---3--:R-:W-:Y:S04]  /*23a0*/  HMMA.16816.F32.BF16 R24, R8.reuse, R20, RZ ;  /* 0x000000140818723c */ /* 0x048fe800000418ff */
[----:B------:R-:W-:Y:S02]  /*23b0*/  IMAD.IADD R200, R205, 0x1, R0 ;  /* 0x00000001cdc87824 */ /* 0x000fe400078e0200 */
[----:B------:R1:W-:Y:S01]  /*23c0*/  LDGSTS.E.BYPASS.LTC128B.128 [R207+0x1100], [R52.64], !P6 ;  /* 0x0110000034cf7fae */ /* 0x0003e2000f101d52 */
[----:B------:R-:W-:Y:S01]  /*23d0*/  IMAD.IADD R192, R0, 0x1, R204 ;  /* 0x0000000100c07824 */ /* 0x000fe200078e02cc */
[----:B--2---:R-:W-:Y:S02]  /*23e0*/  HMMA.16816.F32.BF16 R16, R8, R64, RZ ;  /* 0x000000400810723c */ /* 0x004fe400000418ff */
[----:B------:R1:W-:Y:S01]  /*23f0*/  LDGSTS.E.BYPASS.LTC128B.128 [R207+0x3100], [R52.64+0x80], !P5 ;  /* 0x0310008034cf7fae */ /* 0x0003e2000e901d52 */
[----:B------:R-:W-:-:S03]  /*2400*/  PLOP3.LUT P5, PT, PT, PT, UP0, 0x80, 0x0 ;  /* 0x000000000000781c */ /* 0x000fc60003faf008 */
[----:B------:R1:W-:Y:S01]  /*2410*/  LDGSTS.E.BYPASS.LTC128B.128 [R207+0x5100], [R52.64+0x100], !P4 ;  /* 0x0510010034cf7fae */ /* 0x0003e2000e101d52 */
[----:B------:R-:W-:Y:S01]  /*2420*/  PLOP3.LUT P4, PT, PT, PT, UP2, 0x80, 0x0 ;  /* 0x000000000000781c */ /* 0x000fe20003f8f028 */
[C---:B------:R-:W-:Y:S02]  /*2430*/  HMMA.16816.F32.BF16 R20, R8.reuse, R22, RZ ;  /* 0x000000160814723c */ /* 0x040fe400000418ff */
[----:B------:R-:W-:Y:S04]  /*2440*/  LDSM.16.M88.4 R72, [R200+0x6900] ;  /* 0x00690000c848783b */ /* 0x000fe80000000200 */
[----:B----4-:R-:W-:Y:S02]  /*2450*/  LDSM.16.M88.4 R56, [R201+0xc100] ;  /* 0x00c10000c938783b */ /* 0x010fe40000000200 */
[C---:B------:R-:W-:Y:S02]  /*2460*/  HMMA.16816.F32.BF16 R64, R8.reuse, R66, RZ ;  /* 0x000000420840723c */ /* 0x040fe400000418ff */
[----:B------:R-:W-:Y:S04]  /*2470*/  LDSM.16.M88.4 R68, [R200+0x7900] ;  /* 0x00790000c844783b */ /* 0x000fe80000000200 */
[----:B------:R-:W0:Y:S02]  /*2480*/  LDGDEPBAR ;  /* 0x00000000000079af */ /* 0x000e240000000000 */
[C---:B------:R-:W-:Y:S08]  /*2490*/  HMMA.16816.F32.BF16 R60, R8.reuse, R40, RZ ;  /* 0x00000028083c723c */ /* 0x040ff000000418ff */
[----:B------:R-:W-:Y:S01]  /*24a0*/  HMMA.16816.F32.BF16 R8, R8, R42, RZ ;  /* 0x0000002a0808723c */ /* 0x000fe200000418ff */
[----:B------:R-:W2:Y:S04]  /*24b0*/  LDSM.16.M88.4 R40, [R200+0x6100] ;  /* 0x00610000c828783b */ /* 0x000ea80000000200 */
[----:B-1----:R-:W-:Y:S03]  /*24c0*/  LDSM.16.M88.4 R52, [R192] ;  /* 0x00000000c034783b */ /* 0x002fe60000000200 */
[C---:B-----5:R-:W-:Y:S08]  /*24d0*/  HMMA.16816.F32.BF16 R32, R44.reuse, R12, R32 ;  /* 0x0000000c2c20723c */ /* 0x060ff00000041820 */
[C---:B------:R-:W-:Y:S01]  /*24e0*/  HMMA.16816.F32.BF16 R28, R44.reuse, R14, R28 ;  /* 0x0000000e2c1c723c */ /* 0x040fe2000004181c */
[----:B------:R-:W1:Y:S07]  /*24f0*/  LDSM.16.M88.4 R12, [R200+0x7100] ;  /* 0x00710000c80c783b */ /* 0x000e6e0000000200 */
[C---:B------:R-:W-:Y:S08]  /*2500*/  HMMA.16816.F32.BF16 R24, R44.reuse, R36, R24 ;  /* 0x000000242c18723c */ /* 0x040ff00000041818 */
[C---:B------:R-:W-:Y:S01]  /*2510*/  HMMA.16816.F32.BF16 R20, R44.reuse, R38, R20 ;  /* 0x000000262c14723c */ /* 0x040fe20000041814 */
[----:B------:R-:W3:Y:S07]  /*2520*/  LDSM.16.M88.4 R36, [R199+0xc100] ;  /* 0x00c10000c724783b */ /* 0x000eee0000000200 */
[C---:B------:R-:W-:Y:S08]  /*2530*/  HMMA.16816.F32.BF16 R16, R44.reuse, R76, R16 ;  /* 0x0000004c2c10723c */ /* 0x040ff00000041810 */
[C---:B------:R-:W-:Y:S01]  /*2540*/  HMMA.16816.F32.BF16 R64, R44.reuse, R78, R64 ;  /* 0x0000004e2c40723c */ /* 0x040fe20000041840 */
[----:B------:R-:W-:Y:S07]  /*2550*/  LDSM.16.M88.4 R76, [R205+0x9100] ;  /* 0x00910000cd4c783b */ /* 0x000fee0000000200 */
[C---:B------:R-:W-:Y:S08]  /*2560*/  HMMA.16816.F32.BF16 R60, R44.reuse, R48, R60 ;  /* 0x000000302c3c723c */ /* 0x040ff0000004183c */
[----:B------:R-:W-:Y:S01]  /*2570*/  HMMA.16816.F32.BF16 R8, R44, R50, R8 ;  /* 0x000000322c08723c */ /* 0x000fe20000041808 */
[----:B------:R-:W4:Y:S04]  /*2580*/  LDSM.16.M88.4 R48, [R192+0x800] ;  /* 0x00080000c030783b */ /* 0x000f280000000200 */
[----:B------:R-:W5:Y:S03]  /*2590*/  LDSM.16.M88.4 R44, [R192+0x1000] ;  /* 0x00100000c02c783b */ /* 0x000f660000000200 */
[C---:B--2---:R-:W-:Y:S08]  /*25a0*/  HMMA.16816.F32.BF16 R32, R56.reuse, R40, R32 ;  /* 0x000000283820723c */ /* 0x044ff00000041820 */
[C---:B------:R-:W-:Y:S01]  /*25b0*/  HMMA.16816.F32.BF16 R28, R56.reuse, R42, R28 ;  /* 0x0000002a381c723c */ /* 0x040fe2000004181c */
[----:B------:R-:W2:Y:S07]  /*25c0*/  LDSM.16.M88.4 R40, [R192+0x1800] ;  /* 0x00180000c028783b */ /* 0x000eae0000000200 */
[C---:B------:R-:W-:Y:S08]  /*25d0*/  HMMA.16816.F32.BF16 R24, R56.reuse, R72, R24 ;  /* 0x000000483818723c */ /* 0x040ff00000041818 */
[C---:B------:R-:W-:Y:S01]  /*25e0*/  HMMA.16816.F32.BF16 R20, R56.reuse, R74, R20 ;  /* 0x0000004a3814723c */ /* 0x040fe20000041814 */
[----:B------:R-:W-:Y:S07]  /*25f0*/  LDSM.16.M88.4 R72, [R206+0x10100] ;  /* 0x01010000ce48783b */ /* 0x000fee0000000200 */
[C---:B-1----:R-:W-:Y:S08]  /*2600*/  HMMA.16816.F32.BF16 R16, R56.reuse, R12, R16 ;  /* 0x0000000c3810723c */ /* 0x042ff00000041810 */
[C---:B------:R-:W-:Y:S01]  /*2610*/  HMMA.16816.F32.BF16 R64, R56.reuse, R14, R64 ;  /* 0x0000000e3840723c */ /* 0x040fe20000041840 */
[----:B------:R-:W1:Y:S07]  /*2620*/  LDSM.16.M88.4 R12, [R205+0x8100] ;  /* 0x00810000cd0c783b */ /* 0x000e6e0000000200 */
[C---:B------:R-:W-:Y:S08]  /*2630*/  HMMA.16816.F32.BF16 R60, R56.reuse, R68, R60 ;  /* 0x00000044383c723c */ /* 0x040ff0000004183c */
[----:B------:R-:W-:Y:S01]  /*2640*/  HMMA.16816.F32.BF16 R56, R56, R70, R8 ;  /* 0x000000463838723c */ /* 0x000fe20000041808 */
[----:B------:R-:W1:Y:S04]  /*2650*/  LDSM.16.M88.4 R8, [R205+0x8900] ;  /* 0x00890000cd08783b */ /* 0x000e680000000200 */
[----:B------:R-:W1:Y:S03]  /*2660*/  LDSM.16.M88.4 R68, [R205+0x9900] ;  /* 0x00990000cd44783b */ /* 0x000e660000000200 */
[C---:B---3--:R-:W-:Y:S08]  /*2670*/  HMMA.16816.F32.BF16 R32, R36.reuse, R52, R32 ;  /* 0x000000342420723c */ /* 0x048ff00000041820 */
[C---:B------:R-:W-:Y:S01]  /*2680*/  HMMA.16816.F32.BF16 R28, R36.reuse, R54, R28 ;  /* 0x00000036241c723c */ /* 0x040fe2000004181c */
[----:B------:R-:W-:Y:S07]  /*2690*/  LDSM.16.M88.4 R52, [R202+0x10100] ;  /* 0x01010000ca34783b */ /* 0x000fee0000000200 */
[C---:B----4-:R-:W-:Y:S08]  /*26a0*/  HMMA.16816.F32.BF16 R24, R36.reuse, R48, R24 ;  /* 0x000000302418723c */ /* 0x050ff00000041818 */
[C---:B------:R-:W-:Y:S01]  /*26b0*/  HMMA.16816.F32.BF16 R20, R36.reuse, R50, R20 ;  /* 0x000000322414723c */ /* 0x040fe20000041814 */
[----:B------:R-:W3:Y:S07]  /*26c0*/  LDSM.16.M88.4 R48, [R204+0x2000] ;  /* 0x00200000cc30783b */ /* 0x000eee0000000200 */
[C---:B-----5:R-:W-:Y:S08]  /*26d0*/  HMMA.16816.F32.BF16 R16, R36.reuse, R44, R16 ;  /* 0x0000002c2410723c */ /* 0x060ff00000041810 */
[C---:B------:R-:W-:Y:S01]  /*26e0*/  HMMA.16816.F32.BF16 R64, R36.reuse, R46, R64 ;  /* 0x0000002e2440723c */ /* 0x040fe20000041840 */
[----:B------:R-:W4:Y:S07]  /*26f0*/  LDSM.16.M88.4 R44, [R204+0x2800] ;  /* 0x00280000cc2c783b */ /* 0x000f2e0000000200 */
[C---:B--2---:R-:W-:Y:S08]  /*2700*/  HMMA.16816.F32.BF16 R60, R36.reuse, R40, R60 ;  /* 0x00000028243c723c */ /* 0x044ff0000004183c */
[----:B------:R-:W-:Y:S01]  /*2710*/  HMMA.16816.F32.BF16 R56, R36, R42, R56 ;  /* 0x0000002a2438723c */ /* 0x000fe20000041838 */
[----:B------:R-:W2:Y:S04]  /*2720*/  LDSM.16.M88.4 R40, [R204+0x3000] ;  /* 0x00300000cc28783b */ /* 0x000ea80000000200 */
[----:B------:R-:W5:Y:S03]  /*2730*/  LDSM.16.M88.4 R36, [R204+0x3800] ;  /* 0x00380000cc24783b */ /* 0x000f660000000200 */
[C---:B-1----:R-:W-:Y:S08]  /*2740*/  HMMA.16816.F32.BF16 R32, R72.reuse, R12, R32 ;  /* 0x0000000c4820723c */ /* 0x042ff00000041820 */
[C---:B------:R-:W-:Y:S01]  /*2750*/  HMMA.16816.F32.BF16 R28, R72.reuse, R14, R28 ;  /* 0x0000000e481c723c */ /* 0x040fe2000004181c */
[----:B------:R-:W-:Y:S07]  /*2760*/  LDSM.16.M88.4 R12, [R201+0x10100] ;  /* 0x01010000c90c783b */ /* 0x000fee0000000200 */
[C---:B------:R-:W-:Y:S08]  /*2770*/  HMMA.16816.F32.BF16 R24, R72.reuse, R8, R24 ;  /* 0x000000084818723c */ /* 0x040ff00000041818 */
[C---:B------:R-:W-:Y:S01]  /*2780*/  HMMA.16816.F32.BF16 R20, R72.reuse, R10, R20 ;  /* 0x0000000a4814723c */ /* 0x040fe20000041814 */
[----:B------:R-:W1:Y:S07]  /*2790*/  LDSM.16.M88.4 R8, [R200+0x8100] ;  /* 0x00810000c808783b */ /* 0x000e6e0000000200 */
[C---:B------:R-:W-:Y:S08]  /*27a0*/  HMMA.16816.F32.BF16 R16, R72.reuse, R76, R16 ;  /* 0x0000004c4810723c */ /* 0x040ff00000041810 */
[C---:B------:R-:W-:Y:S08]  /*27b0*/  HMMA.16816.F32.BF16 R64, R72.reuse, R78, R64 ;  /* 0x0000004e4840723c */ /* 0x040ff00000041840 */
[C---:B------:R-:W-:Y:S08]  /*27c0*/  HMMA.16816.F32.BF16 R60, R72.reuse, R68, R60 ;  /* 0x00000044483c723c */ /* 0x040ff0000004183c */
[----:B------:R-:W-:Y:S01]  /*27d0*/  HMMA.16816.F32.BF16 R56, R72, R70, R56 ;  /* 0x000000464838723c */ /* 0x000fe20000041838 */
[----:B------:R-:W-:Y:S07]  /*27e0*/  LDSM.16.M88.4 R68, [R192+0x3000] ;  /* 0x00300000c044783b */ /* 0x000fee0000000200 */
        /* <DEDUP_REMOVED lines=9> */
[C---:B-----5:R-:W-:Y:S08]  /*2880*/  HMMA.16816.F32.BF16 R60, R52.reuse, R36, R60 ;  /* 0x00000024343c723c */ /* 0x060ff0000004183c */
[----:B------:R-:W-:Y:S01]  /*2890*/  HMMA.16816.F32.BF16 R56, R52, R38, R56 ;  /* 0x000000263438723c */ /* 0x000fe20000041838 */
[----:B------:R-:W-:Y:S04]  /*28a0*/  LDSM.16.M88.4 R52, [R199+0x10100] ;  /* 0x01010000c734783b */ /* 0x000fe80000000200 */
[----:B------:R-:W5:Y:S03]  /*28b0*/  LDSM.16.M88.4 R36, [R192+0x2000] ;  /* 0x00200000c024783b */ /* 0x000f660000000200 */
        /* <DEDUP_REMOVED lines=8> */
[----:B------:R-:W-:Y:S07]  /*2940*/  LDSM.16.M88.4 R44, [R205+0xa100] ;  /* 0x00a10000cd2c783b */ /* 0x000fee0000000200 */
[----:B--2---:R-:W-:Y:S01]  /*2950*/  HMMA.16816.F32.BF16 R72, R12, R40, R60 ;  /* 0x000000280c48723c */ /* 0x004fe2000004183c */
[----:B------:R-:W2:Y:S07]  /*2960*/  LDSM.16.M88.4 R60, [R206+0x14100] ;  /* 0x01410000ce3c783b */ /* 0x000eae0000000200 */
[C---:B-----5:R-:W-:Y:S08]  /*2970*/  HMMA.16816.F32.BF16 R32, R52.reuse, R36, R32 ;  /* 0x000000243420723c */ /* 0x060ff00000041820 */
[----:B------:R-:W-:Y:S01]  /*2980*/  HMMA.16816.F32.BF16 R28, R52, R38, R28 ;  /* 0x00000026341c723c */ /* 0x000fe2000004181c */
[----:B------:R-:W4:Y:S07]  /*2990*/  LDSM.16.M88.4 R36, [R205+0xb100] ;  /* 0x00b10000cd24783b */ /* 0x000f2e0000000200 */
[----:B------:R-:W-:Y:S01]  /*29a0*/  HMMA.16816.F32.BF16 R56, R12, R42, R56 ;  /* 0x0000002a0c38723c */ /* 0x000fe20000041838 */
[----:B------:R-:W5:Y:S04]  /*29b0*/  LDSM.16.M88.4 R12, [R205+0xa900] ;  /* 0x00a90000cd0c783b */ /* 0x000f680000000200 */
[----:B------:R-:W-:Y:S03]  /*29c0*/  LDSM.16.M88.4 R40, [R202+0x14100] ;  /* 0x01410000ca28783b */ /* 0x000fe60000000200 */
[C---:B------:R-:W-:Y:S08]  /*29d0*/  HMMA.16816.F32.BF16 R16, R52.reuse, R68, R16 ;  /* 0x000000443410723c */ /* 0x040ff00000041810 */
[C---:B------:R-:W-:Y:S01]  /*29e0*/  HMMA.16816.F32.BF16 R64, R52.reuse, R70, R64 ;  /* 0x000000463440723c */ /* 0x040fe20000041840 */
[----:B------:R-:W4:Y:S07]  /*29f0*/  LDSM.16.M88.4 R68, [R205+0xb900] ;  /* 0x00b90000cd44783b */ /* 0x000f2e0000000200 */
[C---:B-1----:R-:W-:Y:S08]  /*2a00*/  HMMA.16816.F32.BF16 R24, R52.reuse, R8, R24 ;  /* 0x000000083418723c */ /* 0x042ff00000041818 */
[C---:B------:R-:W-:Y:S01]  /*2a10*/  HMMA.16816.F32.BF16 R20, R52.reuse, R10, R20 ;  /* 0x0000000a3414723c */ /* 0x040fe20000041814 */
[----:B------:R-:W1:Y:S07]  /*2a20*/  LDSM.16.M88.4 R8, [R204+0x4000] ;  /* 0x00400000cc08783b */ /* 0x000e6e0000000200 */
[C---:B---3--:R-:W-:Y:S08]  /*2a30*/  HMMA.16816.F32.BF16 R72, R52.reuse, R48, R72 ;  /* 0x000000303448723c */ /* 0x048ff00000041848 */
[----:B------:R-:W-:Y:S01]  /*2a40*/  HMMA.16816.F32.BF16 R56, R52, R50, R56 ;  /* 0x000000323438723c */ /* 0x000fe20000041838 */
[----:B------:R-:W-:Y:S07]  /*2a50*/  LDSM.16.M88.4 R52, [R204+0x5000] ;  /* 0x00500000cc34783b */ /* 0x000fee0000000200 */
[C---:B--2---:R-:W-:Y:S08]  /*2a60*/  HMMA.16816.F32.BF16 R32, R60.reuse, R44, R32 ;  /* 0x0000002c3c20723c */ /* 0x044ff00000041820 */
[C---:B------:R-:W-:Y:S01]  /*2a70*/  HMMA.16816.F32.BF16 R28, R60.reuse, R46, R28 ;  /* 0x0000002e3c1c723c */ /* 0x040fe2000004181c */
[----:B------:R-:W2:Y:S07]  /*2a80*/  LDSM.16.M88.4 R44, [R204+0x4800] ;  /* 0x00480000cc2c783b */ /* 0x000eae0000000200 */
[C---:B----4-:R-:W-:Y:S01]  /*2a90*/  HMMA.16816.F32.BF16 R48, R60.reuse, R36, R16 ;  /* 0x000000243c30723c */ /* 0x050fe20000041810 */
[----:B------:R-:W-:Y:S07]  /*2aa0*/  LDSM.16.M88.4 R16, [R201+0x14100] ;  /* 0x01410000c910783b */ /* 0x000fee0000000200 */
[C---:B------:R-:W-:Y:S01]  /*2ab0*/  HMMA.16816.F32.BF16 R64, R60.reuse, R38, R64 ;  /* 0x000000263c40723c */ /* 0x040fe20000041840 */
[----:B------:R-:W3:Y:S07]  /*2ac0*/  LDSM.16.M88.4 R36, [R204+0x5800] ;  /* 0x00580000cc24783b */ /* 0x000eee0000000200 */
[C---:B-----5:R-:W-:Y:S08]  /*2ad0*/  HMMA.16816.F32.BF16 R24, R60.reuse, R12, R24 ;  /* 0x0000000c3c18723c */ /* 0x060ff00000041818 */
[C---:B------:R-:W-:Y:S01]  /*2ae0*/  HMMA.16816.F32.BF16 R20, R60.reuse, R14, R20 ;  /* 0x0000000e3c14723c */ /* 0x040fe20000041814 */
[----:B------:R-:W4:Y:S07]  /*2af0*/  LDSM.16.M88.4 R12, [R200+0xa100] ;  /* 0x00a10000c80c783b */ /* 0x000f2e0000000200 */
[C---:B------:R-:W-:Y:S08]  /*2b00*/  HMMA.16816.F32.BF16 R72, R60.reuse, R68, R72 ;  /* 0x000000443c48723c */ /* 0x040ff00000041848 */
[----:B------:R-:W-:Y:S01]  /*2b10*/  HMMA.16816.F32.BF16 R56, R60, R70, R56 ;  /* 0x000000463c38723c */ /* 0x000fe20000041838 */
[----:B------:R-:W5:Y:S07]  /*2b20*/  LDSM.16.M88.4 R68, [R200+0xa900] ;  /* 0x00a90000c844783b */ /* 0x000f6e0000000200 */
[C---:B-1----:R-:W-:Y:S08]  /*2b30*/  HMMA.16816.F32.BF16 R32, R40.reuse, R8, R32 ;  /* 0x000000082820723c */ /* 0x042ff00000041820 */
[C---:B------:R-:W-:Y:S01]  /*2b40*/  HMMA.16816.F32.BF16 R60, R40.reuse, R10, R28 ;  /* 0x0000000a283c723c */ /* 0x040fe2000004181c */
[----:B------:R-:W-:Y:S04]  /*2b50*/  LDSM.16.M88.4 R8, [R199+0x14100] ;  /* 0x01410000c708783b */ /* 0x000fe80000000200 */
[----:B------:R-:W1:Y:S03]  /*2b60*/  LDSM.16.M88.4 R28, [R192+0x4000] ;  /* 0x00400000c01c783b */ /* 0x000e660000000200 */
[C---:B--2---:R-:W-:Y:S08]  /*2b70*/  HMMA.16816.F32.BF16 R24, R40.reuse, R44, R24 ;  /* 0x0000002c2818723c */ /* 0x044ff00000041818 */
[C---:B------:R-:W-:Y:S01]  /*2b80*/  HMMA.16816.F32.BF16 R20, R40.reuse, R46, R20 ;  /* 0x0000002e2814723c */ /* 0x040fe20000041814 */
[----:B------:R-:W2:Y:S07]  /*2b90*/  LDSM.16.M88.4 R44, [R200+0xb100] ;  /* 0x00b10000c82c783b */ /* 0x000eae0000000200 */
[C---:B---3--:R-:W-:Y:S08]  /*2ba0*/  HMMA.16816.F32.BF16 R72, R40.reuse, R36, R72 ;  /* 0x000000242848723c */ /* 0x048ff00000041848 */
[----:B------:R-:W-:Y:S01]  /*2bb0*/  HMMA.16816.F32.BF16 R56, R40, R38, R56 ;  /* 0x000000262838723c */ /* 0x000fe20000041838 */
[----:B------:R-:W3:Y:S07]  /*2bc0*/  LDSM.16.M88.4 R36, [R192+0x4800] ;  /* 0x00480000c024783b */ /* 0x000eee0000000200 */
[----:B----4-:R-:W-:Y:S08]  /*2bd0*/  HMMA.16816.F32.BF16 R32, R16, R12, R32 ;  /* 0x0000000c1020723c */ /* 0x010ff00000041820 */
[----:B------:R-:W-:Y:S08]  /*2be0*/  HMMA.16816.F32.BF16 R48, R40, R52, R48 ;  /* 0x000000342830723c */ /* 0x000ff00000041830 */
[----:B-----5:R-:W-:Y:S08]  /*2bf0*/  HMMA.16816.F32.BF16 R24, R16, R68, R24 ;  /* 0x000000441018723c */ /* 0x020ff00000041818 */
[----:B------:R-:W-:Y:S01]  /*2c00*/  HMMA.16816.F32.BF16 R64, R40, R54, R64 ;  /* 0x000000362840723c */ /* 0x000fe20000041840 */
[----:B------:R-:W4:Y:S07]  /*2c10*/  LDSM.16.M88.4 R40, [R192+0x5000] ;  /* 0x00500000c028783b */ /* 0x000f2e0000000200 */
[C---:B------:R-:W-:Y:S01]  /*2c20*/  HMMA.16816.F32.BF16 R60, R16.reuse, R14, R60 ;  /* 0x0000000e103c723c */ /* 0x040fe2000004183c */
[----:B------:R-:W5:Y:S07]  /*2c30*/  LDSM.16.M88.4 R12, [R200+0xb900] ;  /* 0x00b90000c80c783b */ /* 0x000f6e0000000200 */
[----:B------:R-:W-:Y:S08]  /*2c40*/  HMMA.16816.F32.BF16 R20, R16, R70, R20 ;  /* 0x000000461014723c */ /* 0x000ff00000041814 */
[----:B-1----:R-:W-:Y:S08]  /*2c50*/  HMMA.16816.F32.BF16 R32, R8, R28, R32 ;  /* 0x0000001c0820723c */ /* 0x002ff00000041820 */
[----:B--2---:R-:W-:Y:S08]  /*2c60*/  HMMA.16816.F32.BF16 R48, R16, R44, R48 ;  /* 0x0000002c1030723c */ /* 0x004ff00000041830 */
[C---:B---3--:R-:W-:Y:S07]  /*2c70*/  HMMA.16816.F32.BF16 R24, R8.reuse, R36, R24 ;  /* 0x000000240818723c */ /* 0x048fee0000041818 */
[----:B------:R-:W-:Y:S01]  /*2c80*/  LOP3.LUT R37, R80, 0xffffffe0, RZ, 0xc0, !PT ;  /* 0xffffffe050257812 */ /* 0x000fe200078ec0ff */
[----:B------:R-:W-:Y:S01]  /*2c90*/  HMMA.16816.F32.BF16 R60, R8, R30, R60 ;  /* 0x0000001e083c723c */ /* 0x000fe2000004183c */
[----:B------:R-:W1:Y:S01]  /*2ca0*/  LDSM.16.M88.4 R28, [R192+0x5800] ;  /* 0x00580000c01c783b */ /* 0x000e620000000200 */
[----:B------:R-:W-:Y:S01]  /*2cb0*/  FMUL.FTZ R0, R32, c[0x0][0x320] ;  /* 0x0000c80020007a20 */ /* 0x000fe20000410000 */
[----:B------:R-:W-:-:S04]  /*2cc0*/  DEPBAR.LE SB0, 0x0 ;  /* 0x000080000000791a */ /* 0x000fc80000000000 */
[----:B------:R-:W-:Y:S01]  /*2cd0*/  FMUL.FTZ R32, R34, c[0x0][0x320] ;  /* 0x0000c80022207a20 */ /* 0x000fe20000410000 */
[----:B------:R-:W-:Y:S01]  /*2ce0*/  HMMA.16816.F32.BF16 R20, R8, R38, R20 ;  /* 0x000000260814723c */ /* 0x000fe20000041814 */
[----:B------:R-:W-:Y:S01]  /*2cf0*/  SHF.R.S32.HI R34, RZ, 0x1f, R81 ;  /* 0x0000001fff227819 */ /* 0x000fe20000011451 */
[----:B------:R-:W-:Y:S01]  /*2d00*/  IMAD.IADD R36, R6, 0x1, -R83 ;  /* 0x0000000106247824 */ /* 0x000fe200078e0a53 */
[----:B------:R-:W2:Y:S01]  /*2d10*/  MUFU.TANH R0, R0 ;  /* 0x0000000000007308 */ /* 0x000ea20000002400 */
[----:B------:R-:W-:-:S03]  /*2d20*/  FMUL.FTZ R33, R33, c[0x0][0x320] ;  /* 0x0000c80021217a20 */ /* 0x000fc60000410000 */
[----:B------:R-:W-:Y:S01]  /*2d30*/  @P5 IMAD.WIDE.U32 R38, R7, UR5, R218 ;  /* 0x0000000507265c25 */ /* 0x000fe2000f8e00da */
[----:B----4-:R-:W-:Y:S01]  /*2d40*/  HMMA.16816.F32.BF16 R48, R8, R40, R48 ;  /* 0x000000280830723c */ /* 0x010fe20000041830 */
[----:B------:R-:W-:Y:S01]  /*2d50*/  LEA.HI R209, R36, R36, RZ, 0x1 ;  /* 0x0000002424d17211 */ /* 0x000fe200078f08ff */
[----:B------:R-:W-:Y:S01]  /*2d60*/  @UP0 UIMAD UR5, UR21, UR5, URZ ;  /* 0x00000005150502a4 */ /* 0x000fe2000f8e023f */
[----:B------:R-:W-:Y:S01]  /*2d70*/  FMUL.FTZ R24, R24, c[0x0][0x320] ;  /* 0x0000c80018187a20 */ /* 0x000fe20000410000 */
[----:B------:R-:W3:Y:S01]  /*2d80*/  MUFU.TANH R33, R33 ;  /* 0x0000002100217308 */ /* 0x000ee20000002400 */
[----:B------:R-:W-:Y:S01]  /*2d90*/  LOP3.LUT R209, R209, 0x1ffffffe, RZ, 0xc0, !PT ;  /* 0x1ffffffed1d17812 */ /* 0x000fe200078ec0ff */
[----:B------:R-:W-:Y:S01]  /*2da0*/  @UP0 UIMAD UR4, UR4, UR22, UR5 ;  /* 0x00000016040402a4 */ /* 0x000fe2000f8e0205 */
[----:B------:R-:W-:Y:S01]  /*2db0*/  LEA.HI R40, R34, R81, RZ, 0x3 ;  /* 0x0000005122287211 */ /* 0x000fe200078f18ff */
[----:B------:R-:W-:Y:S01]  /*2dc0*/  IMAD.IADD R34, R6, 0x1, -R37 ;  /* 0x0000000106227824 */ /* 0x000fe200078e0a25 */
[C---:B------:R-:W-:Y:S01]  /*2dd0*/  HMMA.16816.F32.BF16 R64, R16.reuse, R46, R64 ;  /* 0x0000002e1040723c */ /* 0x040fe20000041840 */
[----:B------:R-:W-:Y:S01]  /*2de0*/  FMUL.FTZ R37, R25, c[0x0][0x320] ;  /* 0x0000c80019257a20 */ /* 0x000fe20000410000 */
[----:B------:R-:W-:Y:S01]  /*2df0*/  LOP3.LUT R40, R40, 0xffffff8, RZ, 0xc0, !PT ;  /* 0x0ffffff828287812 */ /* 0x000fe200078ec0ff */
[----:B------:R-:W-:Y:S01]  /*2e00*/  IMAD.IADD R209, R36, 0x1, -R209 ;  /* 0x0000000124d17824 */ /* 0x000fe200078e0ad1 */
[----:B------:R-:W-:Y:S01]  /*2e10*/  SHF.R.S32.HI R25, RZ, 0x1f, R34 ;  /* 0x0000001fff197819 */ /* 0x000fe20000011422 */
[----:B------:R4:W1:Y:S02]  /*2e20*/  MUFU.TANH R7, R37 ;  /* 0x0000002500077308 */ /* 0x0008640000002400 */
[----:B------:R-:W-:Y:S01]  /*2e30*/  FMUL.FTZ R6, R20, c[0x0][0x320] ;  /* 0x0000c80014067a20 */ /* 0x000fe20000410000 */
[----:B-----5:R-:W-:Y:S01]  /*2e40*/  HMMA.16816.F32.BF16 R72, R16, R12, R72 ;  /* 0x0000000c1048723c */ /* 0x020fe20000041848 */
[----:B------:R-:W-:Y:S01]  /*2e50*/  LEA.HI R25, R25, R34, RZ, 0x2 ;  /* 0x0000002219197211 */ /* 0x000fe200078f10ff */
[----:B------:R-:W-:Y:S01]  /*2e60*/  IMAD.IADD R81, R81, 0x1, -R40 ;  /* 0x0000000151517824 */ /* 0x000fe200078e0a28 */
[----:B------:R-:W-:-:S02]  /*2e70*/  @P5 LEA R20, P0, R38, c[0x0][0x1c8], 0x1 ;  /* 0x0000720026145a11 */ /* 0x000fc400078008ff */
[C---:B------:R-:W-:Y:S01]  /*2e80*/  LEA.HI.SX32 R36, R25.reuse, UR7, 0x1e ;  /* 0x0000000719247c11 */ /* 0x040fe2000f8ff2ff */
[----:B------:R-:W1:Y:S01]  /*2e90*/  MUFU.TANH R32, R32 ;  /* 0x0000002000207308 */ /* 0x000e620000002400 */
[----:B------:R-:W-:Y:S01]  /*2ea0*/  LOP3.LUT R25, R25, 0x7ffffffc, RZ, 0xc0, !PT ;  /* 0x7ffffffc19197812 */ /* 0x000fe200078ec0ff */
[----:B------:R-:W-:Y:S01]  /*2eb0*/  HMMA.16816.F32.BF16 R56, R16, R14, R56 ;  /* 0x0000000e1038723c */ /* 0x000fe20000041838 */
[----:B------:R-:W-:Y:S02]  /*2ec0*/  FMUL.FTZ R12, R60, c[0x0][0x320] ;  /* 0x0000c8003c0c7a20 */ /* 0x000fe40000410000 */
[----:B------:R-:W-:Y:S02]  /*2ed0*/  IMAD R36, R81, 0x10, R36 ;  /* 0x0000001051247824 */ /* 0x000fe400078e0224 */
[----:B----4-:R-:W-:Y:S01]  /*2ee0*/  FMUL.FTZ R37, R21, c[0x0][0x320] ;  /* 0x0000c80015257a20 */ /* 0x010fe20000410000 */
[----:B------:R-:W-:Y:S01]  /*2ef0*/  @P5 IADD3 R21, R39, UR4, RZ ;  /* 0x0000000427155c10 */ /* 0x000fe2000fffe0ff */
[----:B------:R-:W-:Y:S01]  /*2f00*/  IMAD R209, R209, 0x8, R36 ;  /* 0x00000008d1d17824 */ /* 0x000fe200078e0224 */
[C---:B------:R-:W-:Y:S01]  /*2f10*/  HMMA.16816.F32.BF16 R64, R8.reuse, R42, R64 ;  /* 0x0000002a0840723c */ /* 0x040fe20000041840 */
[----:B------:R-:W-:Y:S01]  /*2f20*/  IMAD.U32 R15, RZ, RZ, UR13 ;  /* 0x0000000dff0f7e24 */ /* 0x000fe2000f8e00ff */
[----:B------:R-:W-:Y:S01]  /*2f30*/  @P5 LEA.HI.X R21, R38, c[0x0][0x1cc], R21, 0x1, P0 ;  /* 0x0000730026155a11 */ /* 0x000fe200000f0c15 */
[----:B------:R-:W-:Y:S01]  /*2f40*/  @P4 IMAD.HI.U32 R19, R209, c[0x0][0x2c8], RZ ;  /* 0x0000b200d1134a27 */ /* 0x000fe200078e00ff */
[----:B------:R-:W-:Y:S01]  /*2f50*/  PLOP3.LUT P0, PT, PT, PT, UP2, 0x80, 0x0 ;  /* 0x000000000000781c */ /* 0x000fe20003f0f028 */
[----:B------:R-:W-:Y:S01]  /*2f60*/  BAR.SYNC.DEFER_BLOCKING 0x0 ;  /* 0x0000000000007b1d */ /* 0x000fe20000010000 */
[----:B------:R-:W-:Y:S01]  /*2f70*/  @P5 LEA R16, P6, R15, R20, 0x1 ;  /* 0x000000140f105211 */ /* 0x000fe200078c08ff */
[----:B------:R-:W-:Y:S01]  /*2f80*/  IMAD.MOV.U32 R15, RZ, RZ, R209 ;  /* 0x000000ffff0f7224 */ /* 0x000fe200078e00d1 */
[C---:B-1----:R-:W-:Y:S01]  /*2f90*/  HMMA.16816.F32.BF16 R72, R8.reuse, R28, R72 ;  /* 0x0000001c0848723c */ /* 0x042fe20000041848 */
[----:B------:R-:W-:Y:S01]  /*2fa0*/  UIADD3 UR4, UR9, 0x1, -UR15 ;  /* 0x0000000109047890 */ /* 0x000fe2000fffe80f */
[----:B------:R-:W-:Y:S01]  /*2fb0*/  IMAD.IADD R216, R34, 0x1, -R25 ;  /* 0x0000000122d87824 */ /* 0x000fe200078e0a19 */
[----:B------:R-:W1:Y:S01]  /*2fc0*/  MUFU.TANH R12, R12 ;  /* 0x0000000c000c7308 */ /* 0x000e620000002400 */
[----:B------:R-:W-:Y:S01]  /*2fd0*/  FMUL.FTZ R13, R61, c[0x0][0x320] ;  /* 0x0000c8003d0d7a20 */ /* 0x000fe20000410000 */
[----:B------:R-:W-:Y:S01]  /*2fe0*/  ULDC UR15, c[0x0][0x324] ;  /* 0x0000c900000f7ab9 */ /* 0x000fe20000000800 */
[----:B------:R-:W-:Y:S01]  /*2ff0*/  IMAD.SHL.U32 R216, R216, 0x2, RZ ;  /* 0x00000002d8d87824 */ /* 0x000fe200078e00ff */
[----:B------:R-:W-:Y:S01]  /*3000*/  ULOP3.LUT UR15, URZ, UR15, URZ, 0x33, !UPT ;  /* 0x0000000f3f0f7292 */ /* 0x000fe2000f8e333f */
[----:B------:R-:W-:Y:S01]  /*3010*/  HMMA.16816.F32.BF16 R56, R8, R30, R56 ;  /* 0x0000001e0838723c */ /* 0x000fe20000041838 */
[----:B------:R-:W-:Y:S01]  /*3020*/  @P0 SHF.R.U32.HI R15, RZ, c[0x0][0x2cc], R19 ;  /* 0x0000b300ff0f0a19 */ /* 0x000fe20000011613 */
[----:B------:R-:W-:Y:S01]  /*3030*/  IMAD.U32 R19, RZ, RZ, UR4 ;  /* 0x00000004ff137e24 */ /* 0x000fe2000f8e00ff */
[----:B------:R-:W-:Y:S01]  /*3040*/  PLOP3.LUT P0, PT, PT, PT, UP1, 0x40, 0x0 ;  /* 0x000000000000781c */ /* 0x000fe20003f0e818 */
[----:B------:R-:W-:Y:S01]  /*3050*/  IMAD.U32 R17, RZ, RZ, UR13 ;  /* 0x0000000dff117e24 */ /* 0x000fe2000f8e00ff */
[----:B------:R-:W4:Y:S01]  /*3060*/  MUFU.TANH R13, R13 ;  /* 0x0000000d000d7308 */ /* 0x000f220000002400 */
[----:B------:R-:W5:Y:S01]  /*3070*/  SHFL.IDX PT, R8, R15, RZ, 0x1c1f ;  /* 0x001c1fff0f087589 */ /* 0x000f6200000e0000 */
[----:B------:R-:W-:Y:S01]  /*3080*/  IMAD.U32 R18, RZ, RZ, UR12 ;  /* 0x0000000cff127e24 */ /* 0x000fe2000f8e00ff */
[----:B------:R-:W-:Y:S01]  /*3090*/  IADD3 R19, R19, -UR16, -R216 ;  /* 0x8000001013137c10 */ /* 0x000fe2000fffe8d8 */
[----:B------:R-:W-:-:S02]  /*30a0*/  FMUL.FTZ R48, R48, c[0x0][0x320] ;  /* 0x0000c80030307a20 */ /* 0x000fc40000410000 */
[----:B------:R-:W-:Y:S01]  /*30b0*/  FMUL.FTZ R64, R64, c[0x0][0x320] ;  /* 0x0000c80040407a20 */ /* 0x000fe20000410000 */
[----:B------:R-:W-:Y:S01]  /*30c0*/  @P5 LEA.HI.X R17, R17, R21, R18, 0x1, P6 ;  /* 0x0000001511115211 */ /* 0x000fe200030f0c12 */
[----:B------:R-:W-:Y:S01]  /*30d0*/  FMUL.FTZ R65, R65, c[0x0][0x320] ;  /* 0x0000c80041417a20 */ /* 0x000fe20000410000 */
[----:B------:R-:W-:Y:S01]  /*30e0*/  @!PT LDS RZ, [RZ] ;  /* 0x00000000fffff984 */ /* 0x000fe20000000800 */
[----:B------:R-:W-:Y:S01]  /*30f0*/  @!PT LDS RZ, [RZ] ;  /* 0x00000000fffff984 */ /* 0x000fe20000000800 */
[----:B------:R1:W-:Y:S01]  /*3100*/  @P5 LDGSTS.E.BYPASS.LTC128B.128 [R207+0x6100], [R20.64], !P3 ;  /* 0x0610000014cf5fae */ /* 0x0003e2000d901d52 */
[----:B------:R-:W-:Y:S01]  /*3110*/  FMUL.FTZ R49, R49, c[0x0][0x320] ;  /* 0x0000c80031317a20 */ /* 0x000fe20000410000 */
[----:B------:R-:W1:Y:S01]  /*3120*/  MUFU.TANH R24, R24 ;  /* 0x0000001800187308 */ /* 0x000e620000002400 */
[----:B------:R-:W-:Y:S01]  /*3130*/  FMUL.FTZ R72, R72, c[0x0][0x320] ;  /* 0x0000c80048487a20 */ /* 0x000fe20000410000 */
[----:B------:R1:W-:Y:S01]  /*3140*/  @P5 LDGSTS.E.BYPASS.LTC128B.128 [R207+0x8100], [R20.64+0x80], !P2 ;  /* 0x0810008014cf5fae */ /* 0x0003e2000d101d52 */
[----:B------:R-:W-:-:S03]  /*3150*/  FMUL.FTZ R73, R73, c[0x0][0x320] ;  /* 0x0000c80049497a20 */ /* 0x000fc60000410000 */
[----:B------:R1:W-:Y:S02]  /*3160*/  @P5 LDGSTS.E.BYPASS.LTC128B.128 [R207+0xa100], [R20.64+0x100], !P1 ;  /* 0x0a10010014cf5fae */ /* 0x0003e4000c901d52 */
[----:B------:R-:W-:Y:S01]  /*3170*/  FMUL.FTZ R56, R56, c[0x0][0x320] ;  /* 0x0000c80038387a20 */ /* 0x000fe20000410000 */
[----:B------:R-:W1:Y:S01]  /*3180*/  MUFU.TANH R6, R6 ;  /* 0x0000000600067308 */ /* 0x000e620000002400 */
[----:B------:R-:W-:Y:S01]  /*3190*/  FMUL.FTZ R57, R57, c[0x0][0x320] ;  /* 0x0000c80039397a20 */ /* 0x000fe20000410000 */
[----:B------:R2:W-:Y:S04]  /*31a0*/  @P5 LDGSTS.E.BYPASS.LTC128B.128 [R207+0x7100], [R16.64], !P3 ;  /* 0x0710000010cf5fae */ /* 0x0005e8000d901d52 */
[----:B------:R2:W-:Y:S02]  /*31b0*/  @P5 LDGSTS.E.BYPASS.LTC128B.128 [R207+0x9100], [R16.64+0x80], !P2 ;  /* 0x0910008010cf5fae */ /* 0x0005e4000d101d52 */
[----:B------:R1:W1:Y:S02]  /*31c0*/  MUFU.TANH R14, R37 ;  /* 0x00000025000e7308 */ /* 0x0002640000002400 */
[----:B------:R2:W-:Y:S04]  /*31d0*/  @P5 LDGSTS.E.BYPASS.LTC128B.128 [R207+0xb100], [R16.64+0x100], !P1 ;  /* 0x0b10010010cf5fae */ /* 0x0005e8000c901d52 */
[----:B------:R-:W0:Y:S02]  /*31e0*/  LDGDEPBAR ;  /* 0x00000000000079af */ /* 0x000e240000000000 */
[----:B------:R2:W2:Y:S08]  /*31f0*/  MUFU.TANH R155, R48 ;  /* 0x00000030009b7308 */ /* 0x0004b00000002400 */
[----:B------:R3:W3:Y:S01]  /*3200*/  MUFU.TANH R161, R64 ;  /* 0x0000004000a17308 */ /* 0x0006e20000002400 */
[----:B-1----:R-:W-:-:S02]  /*3210*/  IADD3 R20, R19, c[0x0][0x328], RZ ;  /* 0x0000ca0013147a10 */ /* 0x002fc40007ffe0ff */
[----:B------:R-:W-:-:S03]  /*3220*/  IADD3 R19, R19, UR15, RZ ;  /* 0x0000000f13137c10 */ /* 0x000fc6000fffe0ff */
[--C-:B-----5:R-:W-:Y:S02]  /*3230*/  IMAD.IADD R25, R20, 0x1, R8.reuse ;  /* 0x0000000114197824 */ /* 0x120fe400078e0208 */
[----:B------:R1:W1:Y:S01]  /*3240*/  MUFU.TANH R157, R65 ;  /* 0x00000041009d7308 */ /* 0x0002620000002400 */
[----:B------:R-:W-:Y:S01]  /*3250*/  IMAD.IADD R21, R19, 0x1, R8 ;  /* 0x0000000113157824 */ /* 0x000fe200078e0208 */
[----:B--2---:R-:W-:-:S06]  /*3260*/  IADD3 R16, -R216, UR9, -R5 ;  /* 0x00000009d8107c10 */ /* 0x004fcc000fffe905 */
[----:B------:R2:W1:Y:S01]  /*3270*/  MUFU.TANH R163, R49 ;  /* 0x0000003100a37308 */ /* 0x0004620000002400 */
[----:B------:R-:W-:-:S07]  /*3280*/  IMNMX R25, R25, R16, PT ;  /* 0x0000001019197217 */ /* 0x000fce0003800200 */
[----:B------:R2:W1:Y:S08]  /*3290*/  MUFU.TANH R167, R72 ;  /* 0x0000004800a77308 */ /* 0x0004700000002400 */
[----:B------:R2:W1:Y:S08]  /*32a0*/  MUFU.TANH R165, R73 ;  /* 0x0000004900a57308 */ /* 0x0004700000002400 */
[----:B------:R2:W1:Y:S08]  /*32b0*/  MUFU.TANH R143, R56 ;  /* 0x00000038008f7308 */ /* 0x0004700000002400 */
[----:B------:R2:W1:Y:S01]  /*32c0*/  MUFU.TANH R141, R57 ;  /* 0x00000039008d7308 */ /* 0x0004620000002400 */
[----:B------:R-:W-:Y:S05]  /*32d0*/  @P0 BRA `(.L_x_231) ;  /* 0x0000016000000947 */ /* 0x000fea0003800000 */
[----:B---34-:R-:W-:Y:S01]  /*32e0*/  IMAD.U32 R9, RZ, RZ, UR16 ;  /* 0x00000010ff097e24 */ /* 0x018fe2000f8e00ff */
[----:B------:R-:W-:Y:S04]  /*32f0*/  BSSY B0, `(.L_x_232) ;  /* 0x000000f000007945 */ /* 0x000fe80003800000 */
[----:B------:R-:W-:-:S04]  /*3300*/  IADD3 R10, -R9, UR9, R8 ;  /* 0x00000009090a7c10 */ /* 0x000fc8000fffe108 */
[----:B------:R-:W-:-:S13]  /*3310*/  ISETP.GT.AND P0, PT, R10, -0x1, PT ;  /* 0xffffffff0a00780c */ /* 0x000fda0003f04270 */
[----:B------:R-:W-:Y:S05]  /*3320*/  @P0 BRA `(.L_x_233) ;  /* 0x0000007000000947 */ /* 0x000fea0003800000 */
[----:B------:R-:W-:Y:S01]  /*3330*/  IMAD.MOV.U32 R8, RZ, RZ, c[0x0][0x32c] ;  /* 0x0000cb00ff087624 */ /* 0x000fe200078e00ff */
[----:B------:R-:W-:-:S04]  /*3340*/  LOP3.LUT R10, RZ, R10, RZ, 0x33, !PT ;  /* 0x0000000aff0a7212 */ /* 0x000fc800078e33ff */
[----:B------:R-:W-:-:S13]  /*3350*/  ISETP.NE.AND P0, PT, R8, 0x1, PT ;  /* 0x000000010800780c */ /* 0x000fda0003f05270 */
[----:B------:R-:W-:-:S05]  /*3360*/  @P0 IMAD.HI.U32 R8, R10, c[0x0][0x330], RZ ;  /* 0x0000cc000a080a27 */ /* 0x000fca00078e00ff */
[----:B------:R-:W-:-:S04]  /*3370*/  @P0 SHF.R.U32.HI R10, RZ, c[0x0][0x334], R8 ;  /* 0x0000cd00ff0a0a19 */ /* 0x000fc80000011608 */
[----:B------:R-:W-:Y:S01]  /*3380*/  LOP3.LUT R10, RZ, R10, RZ, 0x33, !PT ;  /* 0x0000000aff0a7212 */ /* 0x000fe200078e33ff */
[----:B------:R-:W-:Y:S05]  /*3390*/  BRA `(.L_x_234) ;  /* 0x0000004000007947 */ /* 0x000fea0003800000 */
.L_x_233:
[----:B------:R-:W-:-:S04]  /*33a0*/  MOV R8, c[0x0][0x32c] ;  /* 0x0000cb0000087a02 */ /* 0x000fc80000000f00 */
[----:B------:R-:W-:-:S13]  /*33b0*/  ISETP.NE.AND P0, PT, R8, 0x1, PT ;  /* 0x000000010800780c */ /* 0x000fda0003f05270 */
[----:B------:R-:W-:-:S05]  /*33c0*/  @P0 IMAD.HI.U32 R8, R10, c[0x0][0x330], RZ ;  /* 0x0000cc000a080a27 */ /* 0x000fca00078e00ff */
[----:B------:R-:W-:Y:S02]  /*33d0*/  @P0 SHF.R.U32.HI R10, RZ, c[0x0][0x334], R8 ;  /* 0x0000cd00ff0a0a19 */ /* 0x000fe40000011608 */
.L_x_234:
[----:B------:R-:W-:Y:S05]  /*33e0*/  BSYNC B0 ;  /* 0x0000000000007941 */ /* 0x000fea0003800000 */
.L_x_232:
[----:B------:R-:W-:-:S04]  /*33f0*/  IMAD R9, R10, c[0x0][0x32c], -R5 ;  /* 0x0000cb000a097a24 */ /* 0x000fc800078e0a05 */
[----:B------:R-:W-:-:S05]  /*3400*/  IMAD.IADD R10, R9, 0x1, -R216 ;  /* 0x00000001090a7824 */ /* 0x000fca00078e0ad8 */
[----:B------:R-:W-:Y:S02]  /*3410*/  IADD3 R8, R10, c[0x0][0x32c], RZ ;  /* 0x0000cb000a087a10 */ /* 0x000fe40007ffe0ff */
[----:B------:R-:W-:Y:S02]  /*3420*/  IMNMX R21, R21, R10, !PT ;  /* 0x0000000a15157217 */ /* 0x000fe40007800200 */
[----:B------:R-:W-:Y:S02]  /*3430*/  IMNMX R25, R25, R8, PT ;  /* 0x0000000819197217 */ /* 0x000fe40003800200 */
.L_x_231:
[----:B---34-:R-:W-:Y:S01]  /*3440*/  ISETP.LT.AND P0, PT, RZ, UR14, PT ;  /* 0x0000000eff007c0c */ /* 0x018fe2000bf01270 */
[----:B------:R-:W-:Y:S02]  /*3450*/  FMUL.FTZ R9, R22, c[0x0][0x320] ;  /* 0x0000c80016097a20 */ /* 0x000fe40000410000 */
[----:B------:R-:W-:Y:S01]  /*3460*/  FMUL.FTZ R22, R23, c[0x0][0x320] ;  /* 0x0000c80017167a20 */ /* 0x000fe20000410000 */
[C---:B------:R-:W-:Y:S01]  /*3470*/  ISETP.GT.AND P5, PT, R21.reuse, RZ, P0 ;  /* 0x000000ff1500720c */ /* 0x040fe200007a4270 */
[----:B------:R3:W4:Y:S01]  /*3480*/  SHFL.IDX PT, R23, R15, 0x1, 0x1c1f ;  /* 0x003c1f000f177f89 */ /* 0x00072200000e0000 */
[----:B------:R-:W-:Y:S01]  /*3490*/  ISETP.GT.AND P4, PT, R21, 0x1, P0 ;  /* 0x000000011500780c */ /* 0x000fe20000784270 */
[----:B------:R-:W-:Y:S01]  /*34a0*/  FMUL.FTZ R10, R26, c[0x0][0x320] ;  /* 0x0000c8001a0a7a20 */ /* 0x000fe20000410000 */
[----:B------:R-:W-:Y:S01]  /*34b0*/  ISETP.LT.OR P5, PT, R25, 0x1, P5 ;  /* 0x000000011900780c */ /* 0x000fe20002fa1670 */
[----:B------:R-:W-:Y:S01]  /*34c0*/  FMUL.FTZ R8, R27, c[0x0][0x320] ;  /* 0x0000c8001b087a20 */ /* 0x000fe20000410000 */
[----:B------:R-:W-:Y:S01]  /*34d0*/  ISETP.LT.OR P4, PT, R25, 0x2, P4 ;  /* 0x000000021900780c */ /* 0x000fe20002781670 */
[----:B------:R-:W-:Y:S01]  /*34e0*/  FMUL.FTZ R26, R63, c[0x0][0x320] ;  /* 0x0000c8003f1a7a20 */ /* 0x000fe20000410000 */
[----:B------:R-:W-:Y:S01]  /*34f0*/  FSEL R18, R0, -INF , !P5 ;  /* 0xff80000000127808 */ /* 0x000fe20006800000 */
[----:B------:R-:W-:Y:S01]  /*3500*/  FMUL.FTZ R27, R35, c[0x0][0x320] ;  /* 0x0000c800231b7a20 */ /* 0x000fe20000410000 */
[C---:B------:R-:W-:Y:S01]  /*3510*/  ISETP.GT.AND P6, PT, R21.reuse, 0x8, P0 ;  /* 0x000000081500780c */ /* 0x040fe200007c4270 */
[----:B------:R5:W2:Y:S01]  /*3520*/  MUFU.TANH R0, R9 ;  /* 0x0000000900007308 */ /* 0x000aa20000002400 */
        /* <DEDUP_REMOVED lines=9> */
[----:B------:R-:W-:Y:S01]  /*35c0*/  FMUL.FTZ R74, R74, c[0x0][0x320] ;  /* 0x0000c8004a4a7a20 */ /* 0x000fe20000410000 */
[----:B------:R-:W-:Y:S01]  /*35d0*/  ISETP.LT.OR P4, PT, R25, 0x11, P4 ;  /* 0x000000111900780c */ /* 0x000fe20002781670 */
[----:B------:R-:W-:Y:S01]  /*35e0*/  FMUL.FTZ R75, R75, c[0x0][0x320] ;  /* 0x0000c8004b4b7a20 */ /* 0x000fe20000410000 */
[----:B------:R-:W-:Y:S01]  /*35f0*/  FSEL R17, R12, -INF , !P6 ;  /* 0xff8000000c117808 */ /* 0x000fe20007000000 */
[----:B------:R-:W-:Y:S01]  /*3600*/  FMUL.FTZ R58, R58, c[0x0][0x320] ;  /* 0x0000c8003a3a7a20 */ /* 0x000fe20000410000 */
[----:B---3--:R-:W-:Y:S01]  /*3610*/  FSEL R15, R13, -INF , !P5 ;  /* 0xff8000000d0f7808 */ /* 0x008fe20006800000 */
[----:B------:R-:W-:Y:S01]  /*3620*/  FMUL.FTZ R59, R59, c[0x0][0x320] ;  /* 0x0000c8003b3b7a20 */ /* 0x000fe20000410000 */
[----:B------:R-:W-:Y:S01]  /*3630*/  ISETP.GT.AND P6, PT, R21, 0x11, P0 ;  /* 0x000000111500780c */ /* 0x000fe200007c4270 */
[----:B------:R3:W1:Y:S01]  /*3640*/  MUFU.TANH R162, R51 ;  /* 0x0000003300a27308 */ /* 0x0006620000002400 */
[----:B------:R-:W-:Y:S01]  /*3650*/  FSEL R13, R24, -INF , !P4 ;  /* 0xff800000180d7808 */ /* 0x000fe20006000000 */
[----:B----4-:R-:W-:Y:S01]  /*3660*/  IMAD.IADD R19, R19, 0x1, R23 ;  /* 0x0000000113137824 */ /* 0x010fe200078e0217 */
[----:B------:R-:W-:-:S02]  /*3670*/  ISETP.GT.AND P4, PT, R21, 0x19, P0 ;  /* 0x000000191500780c */ /* 0x000fc40000784270 */
[C---:B------:R-:W-:Y:S02]  /*3680*/  ISETP.LT.OR P6, PT, R25.reuse, 0x12, P6 ;  /* 0x000000121900780c */ /* 0x040fe400037c1670 */
[----:B------:R-:W-:Y:S01]  /*3690*/  ISETP.LT.OR P4, PT, R25, 0x1a, P4 ;  /* 0x0000001a1900780c */ /* 0x000fe20002781670 */
[----:B------:R3:W4:Y:S01]  /*36a0*/  MUFU.TANH R172, R50 ;  /* 0x0000003200ac7308 */ /* 0x0007220000002400 */
[----:B------:R-:W-:Y:S02]  /*36b0*/  ISETP.GT.AND P5, PT, R21, 0x18, P0 ;  /* 0x000000181500780c */ /* 0x000fe400007a4270 */
[----:B------:R-:W-:Y:S02]  /*36c0*/  FSEL R11, R7, -INF , !P6 ;  /* 0xff800000070b7808 */ /* 0x000fe40007000000 */
[----:B------:R-:W-:Y:S02]  /*36d0*/  FSEL R7, R14, -INF , !P4 ;  /* 0xff8000000e077808 */ /* 0x000fe40006000000 */
[----:B------:R-:W-:Y:S01]  /*36e0*/  ISETP.GT.AND P4, PT, R21, 0x28, P0 ;  /* 0x000000281500780c */ /* 0x000fe20000784270 */
[----:B------:R-:W1:Y:S01]  /*36f0*/  MUFU.TANH R10, R10 ;  /* 0x0000000a000a7308 */ /* 0x000e620000002400 */
[----:B------:R-:W-:-:S02]  /*3700*/  ISETP.LT.OR P5, PT, R25, 0x19, P5 ;  /* 0x000000191900780c */ /* 0x000fc40002fa1670 */
[----:B------:R-:W-:Y:S02]  /*3710*/  ISETP.LT.OR P4, PT, R25, 0x29, P4 ;  /* 0x000000291900780c */ /* 0x000fe40002781670 */
[----:B-----5:R-:W-:Y:S01]  /*3720*/  FSEL R9, R6, -INF , !P5 ;  /* 0xff80000006097808 */ /* 0x020fe20006800000 */
[----:B------:R-:W-:Y:S01]  /*3730*/  FMUL.FTZ R6, R62, c[0x0][0x320] ;  /* 0x0000c8003e067a20 */ /* 0x000fe20000410000 */
[C---:B------:R-:W-:Y:S01]  /*3740*/  ISETP.GT.AND P6, PT, R21.reuse, 0x20, P0 ;  /* 0x000000201500780c */ /* 0x040fe200007c4270 */
[----:B------:R-:W1:Y:S01]  /*3750*/  MUFU.TANH R8, R8 ;  /* 0x0000000800087308 */ /* 0x000e620000002400 */
[----:B------:R-:W-:Y:S02]  /*3760*/  ISETP.GT.AND P5, PT, R21, 0x21, P0 ;  /* 0x000000211500780c */ /* 0x000fe400007a4270 */
[----:B------:R-:W-:Y:S02]  /*3770*/  FSEL R161, R161, -INF , !P4 ;  /* 0xff800000a1a17808 */ /* 0x000fe40006000000 */
[----:B------:R-:W-:-:S02]  /*3780*/  ISETP.GT.AND P4, PT, R21, 0x31, P0 ;  /* 0x000000311500780c */ /* 0x000fc40000784270 */
[C---:B------:R-:W-:Y:S01]  /*3790*/  ISETP.LT.OR P6, PT, R25.reuse, 0x21, P6 ;  /* 0x000000211900780c */ /* 0x040fe200037c1670 */
[----:B------:R3:W1:Y:S01]  /*37a0*/  MUFU.TANH R170, R66 ;  /* 0x0000004200aa7308 */ /* 0x0006620000002400 */
[C---:B------:R-:W-:Y:S02]  /*37b0*/  ISETP.LT.OR P5, PT, R25.reuse, 0x22, P5 ;  /* 0x000000221900780c */ /* 0x040fe40002fa1670 */
[----:B------:R-:W-:Y:S02]  /*37c0*/  ISETP.LT.OR P4, PT, R25, 0x32, P4 ;  /* 0x000000321900780c */ /* 0x000fe40002781670 */
[----:B------:R-:W-:Y:S02]  /*37d0*/  FSEL R155, R155, -INF , !P6 ;  /* 0xff8000009b9b7808 */ /* 0x000fe40007000000 */
[----:B-1----:R-:W-:Y:S01]  /*37e0*/  FSEL R163, R163, -INF , !P5 ;  /* 0xff800000a3a37808 */ /* 0x002fe20006800000 */
[----:B------:R3:W1:Y:S01]  /*37f0*/  MUFU.TANH R164, R67 ;  /* 0x0000004300a47308 */ /* 0x0006620000002400 */
[----:B------:R-:W-:-:S02]  /*3800*/  ISETP.GT.AND P6, PT, R21, 0x29, P0 ;  /* 0x000000291500780c */ /* 0x000fc400007c4270 */
[----:B------:R-:W-:Y:S02]  /*3810*/  ISETP.GT.AND P5, PT, R21, 0x30, P0 ;  /* 0x000000301500780c */ /* 0x000fe400007a4270 */
[----:B------:R-:W-:Y:S02]  /*3820*/  FSEL R165, R165, -INF , !P4 ;  /* 0xff800000a5a57808 */ /* 0x000fe40006000000 */
[----:B------:R-:W-:Y:S01]  /*3830*/  PLOP3.LUT P4, PT, PT, PT, UP1, 0x40, 0x0 ;  /* 0x000000000000781c */ /* 0x000fe20003f8e818 */
[----:B------:R-:W1:Y:S01]  /*3840*/  MUFU.TANH R26, R26 ;  /* 0x0000001a001a7308 */ /* 0x000e620000002400 */
[C---:B------:R-:W-:Y:S02]  /*3850*/  ISETP.LT.OR P6, PT, R25.reuse, 0x2a, P6 ;  /* 0x0000002a1900780c */ /* 0x040fe400037c1670 */
[----:B------:R-:W-:Y:S02]  /*3860*/  ISETP.LT.OR P5, PT, R25, 0x31, P5 ;  /* 0x000000311900780c */ /* 0x000fe40002fa1670 */
[----:B------:R-:W-:-:S02]  /*3870*/  FSEL R157, R157, -INF , !P6 ;  /* 0xff8000009d9d7808 */ /* 0x000fc40007000000 */
[----:B------:R-:W-:Y:S01]  /*3880*/  FSEL R167, R167, -INF , !P5 ;  /* 0xff800000a7a77808 */ /* 0x000fe20006800000 */
[----:B------:R-:W1:Y:S01]  /*3890*/  MUFU.TANH R27, R27 ;  /* 0x0000001b001b7308 */ /* 0x000e620000002400 */
[C---:B------:R-:W-:Y:S02]  /*38a0*/  ISETP.GT.AND P6, PT, R21.reuse, 0x38, P0 ;  /* 0x000000381500780c */ /* 0x040fe400007c4270 */
[----:B------:R-:W-:Y:S01]  /*38b0*/  ISETP.GT.AND P5, PT, R21, 0x39, P0 ;  /* 0x000000391500780c */ /* 0x000fe200007a4270 */
[----:B------:R-:W-:Y:S01]  /*38c0*/  IMAD.IADD R21, R20, 0x1, R23 ;  /* 0x0000000114157824 */ /* 0x000fe200078e0217 */
[C---:B------:R-:W-:Y:S02]  /*38d0*/  ISETP.LT.OR P6, PT, R25.reuse, 0x39, P6 ;  /* 0x000000391900780c */ /* 0x040fe400037c1670 */
[----:B------:R-:W-:Y:S01]  /*38e0*/  ISETP.LT.OR P5, PT, R25, 0x3a, P5 ;  /* 0x0000003a1900780c */ /* 0x000fe20002fa1670 */
[----:B------:R3:W1:Y:S01]  /*38f0*/  MUFU.TANH R166, R74 ;  /* 0x0000004a00a67308 */ /* 0x0006620000002400 */
[----:B------:R-:W-:-:S02]  /*3900*/  IMNMX R21, R21, R16, PT ;  /* 0x0000001015157217 */ /* 0x000fc40003800200 */
[----:B------:R-:W-:Y:S02]  /*3910*/  FSEL R143, R143, -INF , !P6 ;  /* 0xff8000008f8f7808 */ /* 0x000fe40007000000 */
[----:B------:R-:W-:-:S03]  /*3920*/  FSEL R141, R141, -INF , !P5 ;  /* 0xff8000008d8d7808 */ /* 0x000fc60006800000 */
[----:B------:R3:W1:Y:S08]  /*3930*/  MUFU.TANH R142, R75 ;  /* 0x0000004b008e7308 */ /* 0x0006700000002400 */
[----:B------:R-:W1:Y:S08]  /*3940*/  MUFU.TANH R22, R22 ;  /* 0x0000001600167308 */ /* 0x000e700000002400 */
[----:B------:R3:W1:Y:S08]  /*3950*/  MUFU.TANH R140, R58 ;  /* 0x0000003a008c7308 */ /* 0x0006700000002400 */
[----:B------:R3:W1:Y:S08]  /*3960*/  MUFU.TANH R160, R59 ;  /* 0x0000003b00a07308 */ /* 0x0006700000002400 */
[----:B------:R-:W1:Y:S01]  /*3970*/  MUFU.TANH R6, R6 ;  /* 0x0000000600067308 */ /* 0x000e620000002400 */
[----:B------:R-:W-:Y:S05]  /*3980*/  @P4 BRA `(.L_x_235) ;  /* 0x0000016000004947 */ /* 0x000fea0003800000 */
[----:B--2-4-:R-:W-:Y:S01]  /*3990*/  IMAD.U32 R12, RZ, RZ, UR16 ;  /* 0x00000010ff0c7e24 */ /* 0x014fe2000f8e00ff */
        /* <DEDUP_REMOVED lines=11> */
.L_x_237:
[----:B------:R-:W-:-:S04]  /*3a50*/  MOV R12, c[0x0][0x32c] ;  /* 0x0000cb00000c7a02 */ /* 0x000fc80000000f00 */
[----:B------:R-:W-:-:S13]  /*3a60*/  ISETP.NE.AND P4, PT, R12, 0x1, PT ;  /* 0x000000010c00780c */ /* 0x000fda0003f85270 */
[----:B------:R-:W-:-:S05]  /*3a70*/  @P4 IMAD.HI.U32 R12, R14, c[0x0][0x330], RZ ;  /* 0x0000cc000e0c4a27 */ /* 0x000fca00078e00ff */
[----:B------:R-:W-:Y:S02]  /*3a80*/  @P4 SHF.R.U32.HI R14, RZ, c[0x0][0x334], R12 ;  /* 0x0000cd00ff0e4a19 */ /* 0x000fe4000001160c */
.L_x_238:
[----:B------:R-:W-:Y:S05]  /*3a90*/  BSYNC B0 ;  /* 0x0000000000007941 */ /* 0x000fea0003800000 */
.L_x_236:
[----:B------:R-:W-:-:S04]  /*3aa0*/  IMAD R5, R14, c[0x0][0x32c], -R5 ;  /* 0x0000cb000e057a24 */ /* 0x000fc800078e0a05 */
[----:B------:R-:W-:-:S05]  /*3ab0*/  IMAD.IADD R14, R5, 0x1, -R216 ;  /* 0x00000001050e7824 */ /* 0x000fca00078e0ad8 */
[----:B------:R-:W-:Y:S02]  /*3ac0*/  IADD3 R12, R14, c[0x0][0x32c], RZ ;  /* 0x0000cb000e0c7a10 */ /* 0x000fe40007ffe0ff */
[----:B------:R-:W-:Y:S02]  /*3ad0*/  IMNMX R19, R19, R14, !PT ;  /* 0x0000000e13137217 */ /* 0x000fe40007800200 */
[----:B------:R-:W-:Y:S02]  /*3ae0*/  IMNMX R21, R21, R12, PT ;  /* 0x0000000c15157217 */ /* 0x000fe40003800200 */
.L_x_235:
[C---:B--2-4-:R-:W-:Y:S01]  /*3af0*/  ISETP.GT.AND P4, PT, R19.reuse, 0x8, P0 ;  /* 0x000000081300780c */ /* 0x054fe20000784270 */
[----:B------:R-:W-:Y:S01]  /*3b00*/  IMAD.SHL.U32 R203, R4, 0x2, RZ ;  /* 0x0000000204cb7824 */ /* 0x000fe200078e00ff */
[----:B------:R-:W-:Y:S01]  /*3b10*/  ISETP.GT.AND P5, PT, R19, 0x9, P0 ;  /* 0x000000091300780c */ /* 0x000fe200007a4270 */
[----:B------:R-:W-:Y:S01]  /*3b20*/  @UP2 USHF.L.U32 UR17, UR17, 0x7, URZ ;  /* 0x0000000711112899 */ /* 0x000fe2000800063f */
[----:B------:R-:W-:Y:S01]  /*3b30*/  ISETP.LT.OR P4, PT, R21, 0x9, P4 ;  /* 0x000000091500780c */ /* 0x000fe20002781670 */
[--C-:B------:R-:W-:Y:S01]  /*3b40*/  IMAD R197, R3, 0x2, R203.reuse ;  /* 0x0000000203c57824 */ /* 0x100fe200078e02cb */
[----:B------:R-:W-:Y:S01]  /*3b50*/  ISETP.LT.OR P5, PT, R21, 0xa, P5 ;  /* 0x0000000a1500780c */ /* 0x000fe20002fa1670 */
[----:B------:R-:W-:Y:S01]  /*3b60*/  LDSM.16.MT88.4 R40, [R203+0x2100] ;  /* 0x00210000cb28783b */ /* 0x000fe20000004200 */
[----:B-1----:R-:W-:Y:S01]  /*3b70*/  FSEL R16, R6, -INF , !P4 ;  /* 0xff80000006107808 */ /* 0x002fe20006000000 */
[----:B------:R-:W-:Y:S01]  /*3b80*/  IMAD R198, R2, 0x2, R203 ;  /* 0x0000000202c67824 */ /* 0x000fe200078e02cb */
[----:B------:R-:W-:Y:S01]  /*3b90*/  FMNMX.FTZ R12, R18, R33, !PT ;  /* 0x00000021120c7209 */ /* 0x000fe20007810000 */
[----:B---3--:R-:W-:Y:S01]  /*3ba0*/  LDSM.16.MT88.4 R56, [R197+0x2100] ;  /* 0x00210000c538783b */ /* 0x008fe20000004200 */
[----:B------:R-:W-:Y:S01]  /*3bb0*/  FSEL R6, R26, -INF , !P5 ;  /* 0xff8000001a067808 */ /* 0x000fe20006800000 */
[----:B------:R-:W-:Y:S01]  /*3bc0*/  IMAD R196, R3, 0x2, R198 ;  /* 0x0000000203c47824 */ /* 0x000fe200078e02c6 */
[C---:B------:R-:W-:Y:S01]  /*3bd0*/  ISETP.GT.AND P6, PT, R19.reuse, 0x1, P0 ;  /* 0x000000011300780c */ /* 0x040fe200007c4270 */
[----:B------:R-:W-:Y:S01]  /*3be0*/  LDSM.16.MT88.4 R124, [R203+0x100] ;  /* 0x00010000cb7c783b */ /* 0x000fe20000004200 */
[----:B------:R-:W-:Y:S01]  /*3bf0*/  ISETP.GT.AND P5, PT, R19, RZ, P0 ;  /* 0x000000ff1300720c */ /* 0x000fe200007a4270 */
[----:B------:R-:W-:Y:S01]  /*3c00*/  ULDC.64 UR4, c[0x0][0x2c8] ;  /* 0x0000b20000047ab9 */ /* 0x000fe20000000a00 */
[----:B------:R-:W-:Y:S01]  /*3c10*/  FMNMX.FTZ R12, R17, R12, !PT ;  /* 0x0000000c110c7209 */ /* 0x000fe20007810000 */
[----:B------:R-:W-:Y:S01]  /*3c20*/  LDSM.16.MT88.4 R116, [R198+0x100] ;  /* 0x00010000c674783b */ /* 0x000fe20000004200 */
[C---:B------:R-:W-:Y:S01]  /*3c30*/  ISETP.LT.OR P6, PT, R21.reuse, 0x2, P6 ;  /* 0x000000021500780c */ /* 0x040fe200037c1670 */
[----:B------:R-:W-:Y:S01]  /*3c40*/  UIMAD.WIDE.U32 UR20, UR17, UR4, URZ ;  /* 0x00000004111472a5 */ /* 0x000fe2000f8e003f */
[----:B------:R-:W-:Y:S01]  /*3c50*/  ISETP.LT.OR P5, PT, R21, 0x1, P5 ;  /* 0x000000011500780c */ /* 0x000fe20002fa1670 */
[----:B------:R-:W-:Y:S01]  /*3c60*/  LDSM.16.MT88.4 R108, [R197+0x100] ;  /* 0x00010000c56c783b */ /* 0x000fe20000004200 */
[----:B------:R-:W-:Y:S01]  /*3c70*/  FMNMX.FTZ R12, R15, R12, !PT ;  /* 0x0000000c0f0c7209 */ /* 0x000fe20007810000 */
[----:B------:R-:W-:Y:S01]  /*3c80*/  UIADD3 UR14, UR14, -0x2, URZ ;  /* 0xfffffffe0e0e7890 */ /* 0x000fe2000fffe03f */
[----:B------:R-:W-:Y:S01]  /*3c90*/  FSEL R20, R27, -INF , !P6 ;  /* 0xff8000001b147808 */ /* 0x000fe20007000000 */
[----:B------:R-:W-:Y:S01]  /*3ca0*/  LDSM.16.MT88.4 R100, [R196+0x100] ;  /* 0x00010000c464783b */ /* 0x000fe20000004200 */
[----:B------:R-:W-:Y:S01]  /*3cb0*/  FSEL R32, R32, -INF , !P5 ;  /* 0xff80000020207808 */ /* 0x000fe20006800000 */
[----:B------:R-:W-:Y:S01]  /*3cc0*/  @UP2 UMOV UR17, UR21 ;  /* 0x0000001500112c82 */ /* 0x000fe20008000000 */
[----:B------:R-:W-:Y:S01]  /*3cd0*/  ISETP.GT.AND P6, PT, R19, 0x10, P0 ;  /* 0x000000101300780c */ /* 0x000fe200007c4270 */
[----:B------:R-:W-:Y:S01]  /*3ce0*/  LDSM.16.MT88.4 R48, [R198+0x2100] ;  /* 0x00210000c630783b */ /* 0x000fe20000004200 */
[----:B------:R-:W-:Y:S01]  /*3cf0*/  FMNMX.FTZ R12, R13, R12, !PT ;  /* 0x0000000c0d0c7209 */ /* 0x000fe20007810000 */
[----:B------:R-:W-:Y:S01]  /*3d00*/  @UP2 USHF.R.U32.HI UR7, URZ, UR5, UR17 ;  /* 0x000000053f072299 */ /* 0x000fe20008011611 */
[----:B------:R-:W-:Y:S01]  /*3d10*/  FMNMX.FTZ R5, R32, R20, !PT ;  /* 0x0000001420057209 */ /* 0x000fe20007810000 */
[----:B------:R-:W-:Y:S01]  /*3d20*/  LDSM.16.MT88.4 R64, [R196+0x2100] ;  /* 0x00210000c440783b */ /* 0x000fe20000004200 */
[----:B------:R-:W-:Y:S01]  /*3d30*/  ISETP.GT.AND P4, PT, R19, 0x11, P0 ;  /* 0x000000111300780c */ /* 0x000fe20000784270 */
[----:B------:R-:W-:Y:S01]  /*3d40*/  UIADD3 UR4, UR6, UR7, URZ ;  /* 0x0000000706047290 */ /* 0x000fe2000fffe03f */
[----:B------:R-:W-:Y:S01]  /*3d50*/  ISETP.LT.OR P6, PT, R21, 0x11, P6 ;  /* 0x000000111500780c */ /* 0x000fe200037c1670 */
[----:B------:R-:W-:Y:S01]  /*3d60*/  LDSM.16.MT88.4 R72, [R203+0x4100] ;  /* 0x00410000cb48783b */ /* 0x000fe20000004200 */
[----:B------:R-:W-:Y:S01]  /*3d70*/  FMNMX.FTZ R12, R11, R12, !PT ;  /* 0x0000000c0b0c7209 */ /* 0x000fe20007810000 */
[----:B------:R-:W-:Y:S01]  /*3d80*/  ULDC UR7, c[0x0][0x328] ;  /* 0x0000ca0000077ab9 */ /* 0x000fe20000000800 */
[----:B------:R-:W-:Y:S01]  /*3d90*/  FMNMX.FTZ R5, R16, R5, !PT ;  /* 0x0000000510057209 */ /* 0x000fe20007810000 */
[----:B------:R-:W-:Y:S01]  /*3da0*/  LDSM.16.MT88.4 R80, [R198+0x4100] ;  /* 0x00410000c650783b */ /* 0x000fe20000004200 */
[----:B------:R-:W-:Y:S01]  /*3db0*/  ISETP.LT.OR P4, PT, R21, 0x12, P4 ;  /* 0x000000121500780c */ /* 0x000fe20002781670 */
[----:B------:R-:W-:Y:S01]  /*3dc0*/  UIADD3 UR7, UR4, UR7, URZ ;  /* 0x0000000704077290 */ /* 0x000fe2000fffe03f */
[----:B------:R-:W-:Y:S01]  /*3dd0*/  FSEL R14, R10, -INF , !P6 ;  /* 0xff8000000a0e7808 */ /* 0x000fe20007000000 */
[----:B------:R-:W-:Y:S01]  /*3de0*/  LDSM.16.MT88.4 R88, [R197+0x4100] ;  /* 0x00410000c558783b */ /* 0x000fe20000004200 */
[----:B------:R-:W-:-:S02]  /*3df0*/  FMNMX.FTZ R10, R9, R12, !PT ;  /* 0x0000000c090a7209 */ /* 0x000fc40007810000 */
[----:B------:R-:W-:Y:S01]  /*3e00*/  ISETP.GT.AND P6, PT, R19, 0x18, P0 ;  /* 0x000000181300780c */ /* 0x000fe200007c4270 */
[----:B------:R-:W-:Y:S01]  /*3e10*/  LDSM.16.MT88.4 R136, [R198+0x900] ;  /* 0x00090000c688783b */ /* 0x000fe20000004200 */
[----:B------:R-:W-:Y:S02]  /*3e20*/  FMNMX.FTZ R5, R6, R5, !PT ;  /* 0x0000000506057209 */ /* 0x000fe40007810000 */
[----:B------:R-:W-:Y:S01]  /*3e30*/  FSEL R12, R8, -INF , !P4 ;  /* 0xff800000080c7808 */ /* 0x000fe20006000000 */
[----:B------:R-:W-:Y:S01]  /*3e40*/  LDSM.16.MT88.4 R28, [R196+0x900] ;  /* 0x00090000c41c783b */ /* 0x000fe20000004200 */
[----:B------:R-:W-:Y:S02]  /*3e50*/  FMNMX.FTZ R8, R7, R10, !PT ;  /* 0x0000000a07087209 */ /* 0x000fe40007810000 */
[----:B------:R-:W-:Y:S01]  /*3e60*/  ISETP.GT.AND P5, PT, R19, 0x19, P0 ;  /* 0x000000191300780c */ /* 0x000fe200007a4270 */
[----:B------:R-:W-:Y:S01]  /*3e70*/  LDSM.16.MT88.4 R24, [R198+0x2900] ;  /* 0x00290000c618783b */ /* 0x000fe20000004200 */
        /* <DEDUP_REMOVED lines=27> */
[----:B------:R-:W-:Y:S02]  /*4030*/  ISETP.LT.OR P6, PT, R21, 0x31, P6 ;  /* 0x000000311500780c */ /* 0x000fe400037c1670 */
[----:B------:R-:W-:Y:S02]  /*4040*/  FSEL R164, R164, -INF , !P4 ;  /* 0xff800000a4a47808 */ /* 0x000fe40006000000 */
        /* <DEDUP_REMOVED lines=12> */
[----:B------:R-:W-:Y:S02]  /*4110*/  ISETP.LT.OR P0, PT, R21, 0x3a, P0 ;  /* 0x0000003a1500780c */ /* 0x000fe40000701670 */
[----:B------:R-:W-:-:S02]  /*4120*/  FSEL R140, R140, -INF , !P4 ;  /* 0xff8000008c8c7808 */ /* 0x000fc40006000000 */
[----:B------:R-:W-:Y:S02]  /*4130*/  FMNMX.FTZ R23, R142, R23, !PT ;  /* 0x000000178e177209 */ /* 0x000fe40007810000 */
[----:B------:R-:W-:Y:S02]  /*4140*/  FMNMX.FTZ R0, R141, R0, !PT ;  /* 0x000000008d007209 */ /* 0x000fe40007810000 */
        /* <DEDUP_REMOVED lines=9> */
[----:B-1----:R-:W-:-:S04]  /*41e0*/  FMNMX.FTZ R0, R21, R0, !PT ;  /* 0x0000000015007209 */ /* 0x002fc80007810000 */
        /* <DEDUP_REMOVED lines=24> */
[--C-:B------:R-:W-:Y:S01]  /*4370*/  FFMA.FTZ R3, R10, c[0x0][0x2d0], -R159.reuse ;  /* 0x0000b4000a037a23 */ /* 0x100fe2000001089f */
[----:B------:R-:W-:Y:S01]  /*4380*/  MUFU.EX2 R152, R152 ;  /* 0x0000009800987308 */ /* 0x000fe20000000800 */
[----:B------:R-:W-:Y:S01]  /*4390*/  FFMA.FTZ R2, R8, c[0x0][0x2d0], -R159 ;  /* 0x0000b40008027a23 */ /* 0x000fe2000001089f */
[----:B------:R-:W-:Y:S01]  /*43a0*/  LDSM.16.MT88.4 R20, [R203+0x900] ;  /* 0x00090000cb14783b */ /* 0x000fe20000004200 */
[----:B------:R-:W-:-:S02]  /*43b0*/  FFMA.FTZ R151, R13, c[0x0][0x2d0], -R168 ;  /* 0x0000b4000d977a23 */ /* 0x000fc400000108a8 */
[--C-:B------:R-:W-:Y:S01]  /*43c0*/  FFMA.FTZ R144, R14, c[0x0][0x2d0], -R159.reuse ;  /* 0x0000b4000e907a23 */ /* 0x100fe2000001089f */
[----:B------:R-:W3:Y:S01]  /*43d0*/  LDSM.16.MT88.4 R8, [R203+0x2900] ;  /* 0x00290000cb08783b */ /* 0x000ee20000004200 */
[----:B------:R-:W-:Y:S01]  /*43e0*/  FFMA.FTZ R133, R12, c[0x0][0x2d0], -R159 ;  /* 0x0000b4000c857a23 */ /* 0x000fe2000001089f */
[----:B------:R-:W4:Y:S01]  /*43f0*/  MUFU.EX2 R147, R147 ;  /* 0x0000009300937308 */ /* 0x000f220000000800 */
[----:B-1----:R-:W-:Y:S01]  /*4400*/  F2FP.BF16.PACK_AB R96, R153, R154 ;  /* 0x0000009a9960723e */ /* 0x002fe200000010ff */
[----:B------:R-:W1:Y:S01]  /*4410*/  LDSM.16.MT88.4 R12, [R196+0x2900] ;  /* 0x00290000c40c783b */ /* 0x000e620000004200 */
[--C-:B------:R-:W-:Y:S02]  /*4420*/  FFMA.FTZ R158, R163, c[0x0][0x2d0], -R168.reuse ;  /* 0x0000b400a39e7a23 */ /* 0x100fe400000108a8 */
[--C-:B------:R-:W-:Y:S02]  /*4430*/  FFMA.FTZ R156, R161, c[0x0][0x2d0], -R168.reuse ;  /* 0x0000b400a19c7a23 */ /* 0x100fe400000108a8 */
[--C-:B------:R-:W-:Y:S01]  /*4440*/  FFMA.FTZ R155, R155, c[0x0][0x2d0], -R168.reuse ;  /* 0x0000b4009b9b7a23 */ /* 0x100fe200000108a8 */
[----:B------:R-:W-:Y:S01]  /*4450*/  MUFU.EX2 R148, R148 ;  /* 0x0000009400947308 */ /* 0x000fe20000000800 */
[----:B------:R-:W-:-:S02]  /*4460*/  FFMA.FTZ R157, R157, c[0x0][0x2d0], -R168 ;  /* 0x0000b4009d9d7a23 */ /* 0x000fc400000108a8 */
[--C-:B------:R-:W-:Y:S02]  /*4470*/  FFMA.FTZ R161, R172, c[0x0][0x2d0], -R159.reuse ;  /* 0x0000b400aca17a23 */ /* 0x100fe4000001089f */
[--C-:B------:R-:W-:Y:S02]  /*4480*/  FFMA.FTZ R162, R162, c[0x0][0x2d0], -R159.reuse ;  /* 0x0000b400a2a27a23 */ /* 0x100fe4000001089f */
[--C-:B------:R-:W-:Y:S01]  /*4490*/  FFMA.FTZ R163, R170, c[0x0][0x2d0], -R159.reuse ;  /* 0x0000b400aaa37a23 */ /* 0x100fe2000001089f */
[----:B------:R-:W5:Y:S01]  /*44a0*/  MUFU.EX2 R149, R149 ;  /* 0x0000009500957308 */ /* 0x000f620000000800 */
[----:B----4-:R-:W-:Y:S01]  /*44b0*/  F2FP.BF16.PACK_AB R98, R147, R152 ;  /* 0x000000989362723e */ /* 0x010fe200000010ff */
[----:B------:R-:W-:Y:S02]  /*44c0*/  FFMA.FTZ R164, R164, c[0x0][0x2d0], -R159 ;  /* 0x0000b400a4a47a23 */ /* 0x000fe4000001089f */
[--C-:B------:R-:W-:Y:S02]  /*44d0*/  FFMA.FTZ R170, R165, c[0x0][0x2d0], -R168.reuse ;  /* 0x0000b400a5aa7a23 */ /* 0x100fe400000108a8 */
[----:B------:R-:W-:-:S02]  /*44e0*/  FFMA.FTZ R167, R167, c[0x0][0x2d0], -R168 ;  /* 0x0000b400a7a77a23 */ /* 0x000fc400000108a8 */
[----:B------:R-:W-:Y:S01]  /*44f0*/  MUFU.EX2 R150, R150 ;  /* 0x0000009600967308 */ /* 0x000fe20000000800 */
[--C-:B------:R-:W-:Y:S02]  /*4500*/  FFMA.FTZ R165, R143, c[0x0][0x2d0], -R168.reuse ;  /* 0x0000b4008fa57a23 */ /* 0x100fe400000108a8 */
[----:B------:R-:W-:Y:S02]  /*4510*/  FFMA.FTZ R220, R141, c[0x0][0x2d0], -R168 ;  /* 0x0000b4008ddc7a23 */ /* 0x000fe400000108a8 */
[--C-:B------:R-:W-:Y:S02]  /*4520*/  FFMA.FTZ R166, R166, c[0x0][0x2d0], -R159.reuse ;  /* 0x0000b400a6a67a23 */ /* 0x100fe4000001089f */
[--C-:B------:R-:W-:Y:S01]  /*4530*/  FFMA.FTZ R169, R142, c[0x0][0x2d0], -R159.reuse ;  /* 0x0000b4008ea97a23 */ /* 0x100fe2000001089f */
[----:B------:R-:W4:Y:S01]  /*4540*/  MUFU.EX2 R135, R135 ;  /* 0x0000008700877308 */ /* 0x000f220000000800 */
[----:B-----5:R-:W-:Y:S01]  /*4550*/  F2FP.BF16.PACK_AB R97, R149, R148 ;  /* 0x000000949561723e */ /* 0x020fe200000010ff */
[----:B------:R-:W-:-:S02]  /*4560*/  FFMA.FTZ R168, R140, c[0x0][0x2d0], -R159 ;  /* 0x0000b4008ca87a23 */ /* 0x000fc4000001089f */
[----:B------:R-:W-:Y:S01]  /*4570*/  FFMA.FTZ R217, R160, c[0x0][0x2d0], -R159 ;  /* 0x0000b400a0d97a23 */ /* 0x000fe2000001089f */
[----:B------:R-:W-:Y:S01]  /*4580*/  LDSM.16.MT88.4 R140, [R198+0x1900] ;  /* 0x00190000c68c783b */ /* 0x000fe20000004200 */
[----:B------:R-:W-:Y:S02]  /*4590*/  FADD.FTZ R153, R154, R153 ;  /* 0x000000999a997221 */ /* 0x000fe40000010000 */
[----:B------:R-:W-:Y:S01]  /*45a0*/  MUFU.EX2 R151, R151 ;  /* 0x0000009700977308 */ /* 0x000fe20000000800 */
[----:B------:R-:W-:Y:S02]  /*45b0*/  FADD.FTZ R149, R148, R149 ;  /* 0x0000009594957221 */ /* 0x000fe40000010000 */
[----:B------:R-:W-:-:S04]  /*45c0*/  FADD.FTZ R152, R152, R153 ;  /* 0x0000009998987221 */ /* 0x000fc80000010000 */
[----:B------:R-:W-:Y:S01]  /*45d0*/  FADD.FTZ R152, R147, R152 ;  /* 0x0000009893987221 */ /* 0x000fe20000010000 */
[----:B----4-:R-:W-:Y:S01]  /*45e0*/  F2FP.BF16.PACK_AB R99, R135, R150 ;  /* 0x000000968763723e */ /* 0x010fe200000010ff */
[----:B------:R-:W4:Y:S01]  /*45f0*/  MUFU.EX2 R146, R146 ;  /* 0x0000009200927308 */ /* 0x000f220000000800 */
[----:B------:R-:W-:-:S04]  /*4600*/  FADD.FTZ R150, R150, R149 ;  /* 0x0000009596967221 */ /* 0x000fc80000010000 */
        /* <DEDUP_REMOVED lines=184> */
[----:B------:R-:W-:-:S02]  /*5190*/  UIADD3 UR17, UR4, -0x1, URZ ;  /* 0xffffffff04117890 */ /* 0x000fc4000fffe03f */
[----:B------:R-:W-:-:S10]  /*51a0*/  ULDC UR6, c[0x0][0x32c] ;  /* 0x0000cb0000067ab9 */ /* 0x000fd40000000800 */
[----:B------:R-:W-:Y:S05]  /*51b0*/  @P0 BRA `(.L_x_240) ;  /* 0x0000007000000947 */ /* 0x000fea0003800000 */
[----:B------:R-:W-:Y:S02]  /*51c0*/  UISETP.NE.AND UP0, UPT, UR6, 0x1, UPT ;  /* 0x000000010600788c */ /* 0x000fe4000bf05270 */
[----:B------:R-:W-:-:S03]  /*51d0*/  UIADD3 UR17, -UR4, URZ, URZ ;  /* 0x0000003f04117290 */ /* 0x000fc6000fffe13f */
[----:B------:R-:W-:Y:S02]  /*51e0*/  ULDC.64 UR4, c[0x0][0x330] ;  /* 0x0000cc0000047ab9 */ /* 0x000fe40000000a00 */
[----:B------:R-:W-:-:S04]  /*51f0*/  UIMAD.WIDE.U32 UR20, UR17, UR4, URZ ;  /* 0x00000004111472a5 */ /* 0x000fc8000f8e003f */
[----:B------:R-:W-:-:S04]  /*5200*/  @UP0 USHF.R.U32.HI UR17, URZ, UR5, UR21 ;  /* 0x000000053f110299 */ /* 0x000fc80008011615 */
[----:B------:R-:W-:Y:S01]  /*5210*/  ULOP3.LUT UR17, URZ, UR17, URZ, 0x33, !UPT ;  /* 0x000000113f117292 */ /* 0x000fe2000f8e333f */
[----:B------:R-:W-:Y:S05]  /*5220*/  BRA `(.L_x_241) ;  /* 0x0000004000007947 */ /* 0x000fea0003800000 */
.L_x_240:
[----:B------:R-:W-:Y:S02]  /*5230*/  UISETP.NE.AND UP0, UPT, UR6, 0x1, UPT ;  /* 0x000000010600788c */ /* 0x000fe4000bf05270 */
[----:B------:R-:W-:Y:S02]  /*5240*/  ULDC.64 UR4, c[0x0][0x330] ;  /* 0x0000cc0000047ab9 */ /* 0x000fe40000000a00 */
[----:B------:R-:W-:-:S07]  /*5250*/  UIMAD.WIDE.U32 UR20, UR17, UR4, URZ ;  /* 0x00000004111472a5 */ /* 0x000fce000f8e003f */
[----:B------:R-:W-:Y:S02]  /*5260*/  @UP0 USHF.R.U32.HI UR17, URZ, UR5, UR21 ;  /* 0x000000053f110299 */ /* 0x000fe40008011615 */
.L_x_241:
[----:B------:R-:W-:Y:S02]  /*5270*/  ULDC UR4, c[0x0][0x32c] ;  /* 0x0000cb0000047ab9 */ /* 0x000fe40000000800 */
[----:B------:R-:W-:-:S04]  /*5280*/  UIMAD UR4, UR17, UR6, UR4 ;  /* 0x00000006110472a4 */ /* 0x000fc8000f8e0204 */
[----:B------:R-:W-:-:S04]  /*5290*/  UISETP.LT.AND UP0, UPT, UR7, UR4, UPT ;  /* 0x000000040700728c */ /* 0x000fc8000bf01270 */
[----:B------:R-:W-:-:S04]  /*52a0*/  USEL UR7, UR7, UR4, UP0 ;  /* 0x0000000407077287 */ /* 0x000fc80008000000 */
.L_x_239:
        /* <DEDUP_REMOVED lines=24> */
.L_x_251:
        /* <DEDUP_REMOVED lines=18> */
[C---:B------:R-:W-:Y:S01]  /*5550*/  @!P0 LEA R236, P6, R227.reuse, c[0x0][0x1f8], 0x1 ;  /* 0x00007e00e3ec8a11 */ /* 0x040fe200078c08ff */
[----:B------:R-:W2:Y:S01]  /*5560*/  LDSM.16.M88.4 R140, [R205+0x6900] ;  /* 0x00690000cd8c783b */ /* 0x000ea20000000200 */
[----:B------:R-:W-:Y:S02]  /*5570*/  @!P0 IADD3.X R226, R224, UR20, RZ, P5, !PT ;  /* 0x00000014e0e28c10 */ /* 0x000fe4000affe4ff */
[----:B------:R-:W-:Y:S02]  /*5580*/  @!P0 LEA.HI.X R237, R227, c[0x0][0x1fc], R0, 0x1, P6 ;  /* 0x00007f00e3ed8a11 */ /* 0x000fe400030f0c00 */
[C---:B------:R-:W-:Y:S02]  /*5590*/  @!P0 LEA R234, P5, R229.reuse, c[0x0][0x1f8], 0x1 ;  /* 0x00007e00e5ea8a11 */ /* 0x040fe400078a08ff */
        /* <DEDUP_REMOVED lines=11> */
[----:B------:R-:W-:Y:S02]  /*5650*/  @!P0 LEA R230, P6, R227, c[0x0][0x1f8], 0x1 ;  /* 0x00007e00e3e68a11 */ /* 0x000fe400078c08ff */
        /* <DEDUP_REMOVED lines=30> */
[----:B------:R-:W-:Y:S02]  /*5840*/  @UP3 USHF.L.U64.HI UR20, UR22, 0x6, UR20 ;  /* 0x0000000616143899 */ /* 0x000fe40008010214 */
[----:B------:R-:W-:Y:S04]  /*5850*/  @UP3 UIADD3 UR22, UP0, UR13, UR21, URZ ;  /* 0x000000150d163290 */ /* 0x000fe8000ff1e03f */
        /* <DEDUP_REMOVED lines=14> */
[----:B------:R-:W-:Y:S02]  /*5940*/  @P0 LEA R250, P4, R249, c[0x0][0x1c8], 0x1 ;  /* 0x00007200f9fa0a11 */ /* 0x000fe400078808ff */
[----:B------:R-:W-:Y:S02]  /*5950*/  @P0 IADD3.X R248, R219, UR20, RZ, P5, !PT ;  /* 0x00000014dbf80c10 */ /* 0x000fe4000affe4ff */
[C---:B------:R-:W-:Y:S01]  /*5960*/  HMMA.16816.F32.BF16 R16, R152.reuse, R162, R16 ;  /* 0x000000a29810723c */ /* 0x040fe20000041810 */
[----:B------:R-:W1:Y:S03]  /*5970*/  LDSM.16.M88.4 R176, [R200+0x6100] ;  /* 0x00610000c8b0783b */ /* 0x000e660000000200 */
[----:B------:R-:W-:Y:S02]  /*5980*/  @P0 LEA.HI.X R251, R249, c[0x0][0x1cc], R248, 0x1, P4 ;  /* 0x00007300f9fb0a11 */ /* 0x000fe400020f0cf8 */
[----:B------:R-:W-:Y:S02]  /*5990*/  @P0 IADD3 R248, P4, R221, UR21, RZ ;  /* 0x00000015ddf80c10 */ /* 0x000fe4000ff9e0ff */
        /* <DEDUP_REMOVED lines=112> */
[----:B------:R-:W-:Y:S07]  /*60a0*/  HMMA.16816.F32.BF16 R32, R156, R154, R32 ;  /* 0x0000009a9c20723c */ /* 0x000fee0000041820 */
[----:B------:R-:W-:Y:S01]  /*60b0*/  @P0 LEA R158, P6, R248, c[0x0][0x1c8], 0x1 ;  /* 0x00007200f89e0a11 */ /* 0x000fe200078c08ff */
        /* <DEDUP_REMOVED lines=16> */
[----:B------:R-:W-:Y:S02]  /*61c0*/  FMUL.FTZ R228, R4, c[0x0][0x320] ;  /* 0x0000c80004e47a20 */ /* 0x000fe40000410000 */
[C---:B--2---:R-:W-:Y:S04]  /*61d0*/  HMMA.16816.F32.BF16 R20, R172.reuse, R136, R20 ;  /* 0x00000088ac14723c */ /* 0x044fe80000041814 */
[----:B------:R-:W2:Y:S01]  /*61e0*/  MUFU.TANH R228, R228 ;  /* 0x000000e400e47308 */ /* 0x000ea20000002400 */
[----:B------:R-:W-:Y:S01]  /*61f0*/  BAR.SYNC.DEFER_BLOCKING 0x0 ;  /* 0x0000000000007b1d */ /* 0x000fe20000010000 */
[----:B------:R-:W-:Y:S01]  /*6200*/  FMUL.FTZ R229, R11, c[0x0][0x320] ;  /* 0x0000c8000be57a20 */ /* 0x000fe20000410000 */
[----:B------:R-:W-:Y:S01]  /*6210*/  @P0 IADD3 R11, P5, R182, UR21, RZ ;  /* 0x00000015b60b0c10 */ /* 0x000fe2000ffbe0ff */
[C---:B------:R-:W-:Y:S04]  /*6220*/  HMMA.16816.F32.BF16 R24, R172.reuse, R138, R24 ;  /* 0x0000008aac18723c */ /* 0x040fe80000041818 */
[----:B------:R-:W-:Y:S01]  /*6230*/  FMUL.FTZ R237, R13, c[0x0][0x320] ;  /* 0x0000c8000ded7a20 */ /* 0x000fe20000410000 */
[----:B------:R-:W-:Y:S01]  /*6240*/  @P0 IADD3.X R13, R183, UR20, RZ, P4, !PT ;  /* 0x00000014b70d0c10 */ /* 0x000fe2000a7fe4ff */
[----:B------:R-:W3:Y:S01]  /*6250*/  MUFU.TANH R229, R229 ;  /* 0x000000e500e57308 */ /* 0x000ee20000002400 */
[----:B------:R-:W-:Y:S01]  /*6260*/  FMUL.FTZ R233, R14, c[0x0][0x320] ;  /* 0x0000c8000ee97a20 */ /* 0x000fe20000410000 */
[----:B------:R-:W-:Y:S01]  /*6270*/  @P0 IADD3.X R14, R181, UR20, RZ, P5, !PT ;  /* 0x00000014b50e0c10 */ /* 0x000fe2000affe4ff */
[----:B------:R-:W-:Y:S03]  /*6280*/  @UP3 UIADD3.X UR20, UR12, UR20, URZ, UP0, !UPT ;  /* 0x000000140c143290 */ /* 0x000fe600087fe43f */
[----:B------:R-:W-:Y:S01]  /*6290*/  @P0 LEA.HI.X R159, R248, c[0x0][0x1cc], R13, 0x1, P6 ;  /* 0x00007300f89f0a11 */ /* 0x000fe200030f0c0d */
[----:B------:R-:W-:Y:S01]  /*62a0*/  FMUL.FTZ R236, R18, c[0x0][0x320] ;  /* 0x0000c80012ec7a20 */ /* 0x000fe20000410000 */
[----:B------:R-:W-:Y:S01]  /*62b0*/  @P0 IADD3 R18, P5, R221, UR22, RZ ;  /* 0x00000016dd120c10 */ /* 0x000fe2000ffbe0ff */
[----:B------:R-:W-:Y:S01]  /*62c0*/  FMUL.FTZ R232, R15, c[0x0][0x320] ;  /* 0x0000c8000fe87a20 */ /* 0x000fe20000410000 */
[----:B------:R-:W2:Y:S01]  /*62d0*/  MUFU.TANH R237, R237 ;  /* 0x000000ed00ed7308 */ /* 0x000ea20000002400 */
[----:B------:R-:W-:Y:S01]  /*62e0*/  FMUL.FTZ R241, R22, c[0x0][0x320] ;  /* 0x0000c80016f17a20 */ /* 0x000fe20000410000 */
[----:B------:R-:W-:Y:S01]  /*62f0*/  @P0 IADD3.X R13, R183, UR20, RZ, P5, !PT ;  /* 0x00000014b70d0c10 */ /* 0x000fe2000affe4ff */
[----:B------:R-:W-:Y:S01]  /*6300*/  FMUL.FTZ R235, R19, c[0x0][0x320] ;  /* 0x0000c80013eb7a20 */ /* 0x000fe20000410000 */
[C---:B------:R-:W-:Y:S01]  /*6310*/  @P0 LEA R162, P5, R18.reuse, c[0x0][0x1c8], 0x1 ;  /* 0x0000720012a20a11 */ /* 0x040fe200078a08ff */
[----:B------:R-:W-:Y:S01]  /*6320*/  @!PT LDS RZ, [RZ] ;  /* 0x00000000fffff984 */ /* 0x000fe20000000800 */
[----:B------:R-:W-:Y:S01]  /*6330*/  @!PT LDS RZ, [RZ] ;  /* 0x00000000fffff984 */ /* 0x000fe20000000800 */
[----:B------:R-:W-:Y:S01]  /*6340*/  @!PT LDS RZ, [RZ] ;  /* 0x00000000fffff984 */ /* 0x000fe20000000800 */
[----:B------:R2:W-:Y:S01]  /*6350*/  @P0 LDGSTS.E.BYPASS.LTC128B.128 [R207+0x6100], [R250.64], !P3 ;  /* 0x06100000facf0fae */ /* 0x0005e2000d901d52 */
[----:B------:R-:W-:Y:S02]  /*6360*/  IMAD.MOV.U32 R19, RZ, RZ, R209 ;  /* 0x000000ffff137224 */ /* 0x000fe400078e00d1 */
[----:B------:R-:W-:Y:S01]  /*6370*/  @P0 LEA.HI.X R163, R18, c[0x0][0x1cc], R13, 0x1, P5 ;  /* 0x0000730012a30a11 */ /* 0x000fe200028f0c0d */
[C---:B-1----:R-:W-:Y:S01]  /*6380*/  HMMA.16816.F32.BF16 R28, R172.reuse, R132, R28 ;  /* 0x00000084ac1c723c */ /* 0x042fe2000004181c */
[----:B------:R-:W1:Y:S02]  /*6390*/  MUFU.TANH R233, R233 ;  /* 0x000000e900e97308 */ /* 0x000e640000002400 */
[----:B------:R1:W-:Y:S01]  /*63a0*/  @P0 LDGSTS.E.BYPASS.LTC128B.128 [R207+0x8100], [R158.64], !P2 ;  /* 0x081000009ecf0fae */ /* 0x0003e2000d101d52 */
[----:B------:R-:W-:Y:S01]  /*63b0*/  FMUL.FTZ R244, R26, c[0x0][0x320] ;  /* 0x0000c8001af47a20 */ /* 0x000fe20000410000 */
[----:B------:R-:W-:Y:S01]  /*63c0*/  @P0 LEA R26, P4, R11, c[0x0][0x1c8], 0x1 ;  /* 0x000072000b1a0a11 */ /* 0x000fe200078808ff */
[----:B------:R-:W-:Y:S02]  /*63d0*/  FMUL.FTZ R243, R27, c[0x0][0x320] ;  /* 0x0000c8001bf37a20 */ /* 0x000fe40000410000 */
[----:B------:R-:W-:Y:S03]  /*63e0*/  HMMA.16816.F32.BF16 R32, R172, R134, R32 ;  /* 0x00000086ac20723c */ /* 0x000fe60000041820 */
[----:B------:R-:W1:Y:S01]  /*63f0*/  MUFU.TANH R232, R232 ;  /* 0x000000e800e87308 */ /* 0x000e620000002400 */
[----:B------:R-:W-:Y:S01]  /*6400*/  @P0 LEA.HI.X R27, R11, c[0x0][0x1cc], R14, 0x1, P4 ;  /* 0x000073000b1b0a11 */ /* 0x000fe200020f0c0e */
[----:B------:R-:W-:Y:S01]  /*6410*/  FMUL.FTZ R242, R17, c[0x0][0x320] ;  /* 0x0000c80011f27a20 */ /* 0x000fe20000410000 */
[----:B------:R-:W-:Y:S01]  /*6420*/  @P0 IADD3 R11, P6, R212, UR22, RZ ;  /* 0x00000016d40b0c10 */ /* 0x000fe2000ffde0ff */
[----:B----4-:R-:W-:Y:S01]  /*6430*/  FMUL.FTZ R230, R5, c[0x0][0x320] ;  /* 0x0000c80005e67a20 */ /* 0x010fe20000410000 */
        /* <DEDUP_REMOVED lines=8> */
[C---:B------:R-:W-:Y:S01]  /*64c0*/  @P0 LEA R30, P4, R22.reuse, c[0x0][0x1c8], 0x1 ;  /* 0x00007200161e0a11 */ /* 0x040fe200078808ff */
[----:B------:R-:W-:Y:S01]  /*64d0*/  FMUL.FTZ R248, R31, c[0x0][0x320] ;  /* 0x0000c8001ff87a20 */ /* 0x000fe20000410000 */
[----:B------:R-:W-:Y:S01]  /*64e0*/  @P0 LEA.HI.X R167, R11, c[0x0][0x1cc], R14, 0x1, P6 ;  /* 0x000073000ba70a11 */ /* 0x000fe200030f0c0e */
[----:B-----5:R-:W-:Y:S01]  /*64f0*/  FMUL.FTZ R226, R7, c[0x0][0x320] ;  /* 0x0000c80007e27a20 */ /* 0x020fe20000410000 */
[----:B------:R-:W-:Y:S01]  /*6500*/  @P0 LEA.HI.X R31, R22, c[0x0][0x1cc], R15, 0x1, P4 ;  /* 0x00007300161f0a11 */ /* 0x000fe200020f0c0f */
[----:B------:R-:W1:Y:S01]  /*6510*/  MUFU.TANH R0, R0 ;  /* 0x0000000000007308 */ /* 0x000e620000002400 */
[----:B------:R-:W-:Y:S01]  /*6520*/  PLOP3.LUT P4, PT, PT, PT, UP2, 0x80, 0x0 ;  /* 0x000000000000781c */ /* 0x000fe20003f8f028 */
[----:B------:R4:W-:Y:S01]  /*6530*/  @P0 LDGSTS.E.BYPASS.LTC128B.128 [R207+0x7100], [R166.64], !P3 ;  /* 0x07100000a6cf0fae */ /* 0x0009e2000d901d52 */
[----:B------:R-:W-:Y:S01]  /*6540*/  FMUL.FTZ R17, R32, c[0x0][0x320] ;  /* 0x0000c80020117a20 */ /* 0x000fe20000410000 */
[----:B------:R-:W-:Y:S01]  /*6550*/  USHF.L.U32 UR20, UR14, 0x6, URZ ;  /* 0x000000060e147899 */ /* 0x000fe2000800063f */
[----:B------:R-:W-:Y:S02]  /*6560*/  FMUL.FTZ R231, R8, c[0x0][0x320] ;  /* 0x0000c80008e77a20 */ /* 0x000fe40000410000 */
[----:B------:R-:W-:Y:S02]  /*6570*/  FMUL.FTZ R234, R9, c[0x0][0x320] ;  /* 0x0000c80009ea7a20 */ /* 0x000fe40000410000 */
[----:B------:R4:W-:Y:S01]  /*6580*/  @P0 LDGSTS.E.BYPASS.LTC128B.128 [R207+0x9100], [R162.64], !P2 ;  /* 0x09100000a2cf0fae */ /* 0x0009e2000d101d52 */
[----:B------:R5:W1:Y:S01]  /*6590*/  MUFU.TANH R13, R17 ;  /* 0x00000011000d7308 */ /* 0x000a620000002400 */
[----:B------:R-:W-:Y:S02]  /*65a0*/  FMUL.FTZ R227, R10, c[0x0][0x320] ;  /* 0x0000c8000ae37a20 */ /* 0x000fe40000410000 */
[----:B------:R-:W-:Y:S02]  /*65b0*/  FMUL.FTZ R238, R12, c[0x0][0x320] ;  /* 0x0000c8000cee7a20 */ /* 0x000fe40000410000 */
[----:B------:R-:W-:Y:S01]  /*65c0*/  @P4 IMAD.MOV.U32 R19, RZ, RZ, R180 ;  /* 0x000000ffff134224 */ /* 0x000fe200078e00b4 */
[----:B------:R4:W-:Y:S01]  /*65d0*/  @P0 LDGSTS.E.BYPASS.LTC128B.128 [R207+0xb100], [R30.64], !P1 ;  /* 0x0b1000001ecf0fae */ /* 0x0009e2000c901d52 */
[----:B------:R-:W-:Y:S01]  /*65e0*/  FMUL.FTZ R239, R16, c[0x0][0x320] ;  /* 0x0000c80010ef7a20 */ /* 0x000fe20000410000 */
[----:B------:R-:W-:Y:S01]  /*65f0*/  PLOP3.LUT P0, PT, PT, PT, UP1, 0x40, 0x0 ;  /* 0x000000000000781c */ /* 0x000fe20003f0e818 */
[----:B------:R-:W-:Y:S01]  /*6600*/  FMUL.FTZ R246, R20, c[0x0][0x320] ;  /* 0x0000c80014f67a20 */ /* 0x000fe20000410000 */
[----:B------:R-:W1:Y:S01]  /*6610*/  MUFU.TANH R226, R226 ;  /* 0x000000e200e27308 */ /* 0x000e620000002400 */
[----:B------:R-:W-:Y:S02]  /*6620*/  FMUL.FTZ R245, R21, c[0x0][0x320] ;  /* 0x0000c80015f57a20 */ /* 0x000fe40000410000 */
[----:B------:R-:W0:Y:S01]  /*6630*/  LDGDEPBAR ;  /* 0x00000000000079af */ /* 0x000e220000000000 */
[----:B------:R-:W-:Y:S02]  /*6640*/  FMUL.FTZ R240, R23, c[0x0][0x320] ;  /* 0x0000c80017f07a20 */ /* 0x000fe40000410000 */
[----:B------:R-:W-:Y:S02]  /*6650*/  FMUL.FTZ R247, R24, c[0x0][0x320] ;  /* 0x0000c80018f77a20 */ /* 0x000fe40000410000 */
[----:B------:R-:W-:Y:S02]  /*6660*/  FMUL.FTZ R252, R25, c[0x0][0x320] ;  /* 0x0000c80019fc7a20 */ /* 0x000fe40000410000 */
[----:B------:R-:W1:Y:S01]  /*6670*/  MUFU.TANH R231, R231 ;  /* 0x000000e700e77308 */ /* 0x000e620000002400 */
[----:B------:R-:W-:Y:S01]  /*6680*/  FMUL.FTZ R10, R28, c[0x0][0x320] ;  /* 0x0000c8001c0a7a20 */ /* 0x000fe20000410000 */
[----:B------:R-:W1:Y:S01]  /*6690*/  SHFL.IDX PT, R21, R19, RZ, 0x1c1f ;  /* 0x001c1fff13157589 */ /* 0x000e6200000e0000 */
[----:B------:R-:W-:Y:S02]  /*66a0*/  FMUL.FTZ R9, R29, c[0x0][0x320] ;  /* 0x0000c8001d097a20 */ /* 0x000fe40000410000 */
[----:B------:R-:W-:Y:S02]  /*66b0*/  FMUL.FTZ R11, R33, c[0x0][0x320] ;  /* 0x0000c800210b7a20 */ /* 0x000fe40000410000 */
[----:B--2---:R-:W-:Y:S02]  /*66c0*/  FMUL.FTZ R250, R35, c[0x0][0x320] ;  /* 0x0000c80023fa7a20 */ /* 0x004fe40000410000 */
[----:B------:R-:W-:Y:S01]  /*66d0*/  FMUL.FTZ R34, R34, c[0x0][0x320] ;  /* 0x0000c80022227a20 */ /* 0x000fe20000410000 */
[----:B------:R-:W2:Y:S01]  /*66e0*/  MUFU.TANH R234, R234 ;  /* 0x000000ea00ea7308 */ /* 0x000ea20000002400 */
[----:B------:R-:W-:Y:S02]  /*66f0*/  IMAD.U32 R15, RZ, RZ, UR20 ;  /* 0x00000014ff0f7e24 */ /* 0x000fe4000f8e00ff */
[----:B------:R-:W-:Y:S03]  /*6700*/  IMAD.U32 R14, RZ, RZ, UR16 ;  /* 0x00000010ff0e7e24 */ /* 0x000fe6000f8e00ff */
[----:B------:R-:W-:Y:S04]  /*6710*/  IADD3 R15, -R216, 0x1, -R15 ;  /* 0x00000001d80f7810 */ /* 0x000fe80007ffe90f */
[----:B------:R-:W2:Y:S01]  /*6720*/  MUFU.TANH R227, R227 ;  /* 0x000000e300e37308 */ /* 0x000ea20000002400 */
[----:B------:R-:W-:Y:S04]  /*6730*/  IADD3 R14, -R14, UR9, R15 ;  /* 0x000000090e0e7c10 */ /* 0x000fe8000fffe10f */
[C---:B------:R-:W-:Y:S02]  /*6740*/  IADD3 R15, R14.reuse, c[0x0][0x328], RZ ;  /* 0x0000ca000e0f7a10 */ /* 0x040fe40007ffe0ff */
[----:B------:R-:W-:Y:S03]  /*6750*/  IADD3 R14, R14, UR15, RZ ;  /* 0x0000000f0e0e7c10 */ /* 0x000fe6000fffe0ff */
[----:B------:R-:W2:Y:S01]  /*6760*/  MUFU.TANH R238, R238 ;  /* 0x000000ee00ee7308 */ /* 0x000ea20000002400 */
[--C-:B-1----:R-:W-:Y:S02]  /*6770*/  IMAD.IADD R18, R15, 0x1, R21.reuse ;  /* 0x000000010f127824 */ /* 0x102fe400078e0215 */
[----:B-----5:R-:W-:Y:S07]  /*6780*/  IMAD.IADD R17, R14, 0x1, R21 ;  /* 0x000000010e117824 */ /* 0x020fee00078e0215 */
        /* <DEDUP_REMOVED lines=17> */
[----:B------:R4:W1:Y:S10]  /*68a0*/  MUFU.TANH R251, R34 ;  /* 0x0000002200fb7308 */ /* 0x0008740000002400 */
[----:B------:R-:W1:Y:S01]  /*68b0*/  MUFU.TANH R250, R250 ;  /* 0x000000fa00fa7308 */ /* 0x000e620000002400 */
[----:B------:R-:W-:-:S05]  /*68c0*/  @P0 BRA `(.L_x_243) ;  /* 0x000001a000000947 */ /* 0x000fca0003800000 */
[----:B--23--:R-:W-:Y:S01]  /*68d0*/  IMAD.U32 R4, RZ, RZ, UR16 ;  /* 0x00000010ff047e24 */ /* 0x00cfe2000f8e00ff */
[----:B------:R-:W-:Y:S04]  /*68e0*/  BSSY B0, `(.L_x_244) ;  /* 0x0000012000007945 */ /* 0x000fe80003800000 */
[----:B------:R-:W-:Y:S04]  /*68f0*/  IADD3 R21, -R4, UR9, R21 ;  /* 0x0000000904157c10 */ /* 0x000fe8000fffe115 */
        /* <DEDUP_REMOVED lines=11> */
.L_x_245:
[----:B------:R-:W-:Y:S04]  /*69b0*/  MOV R4, c[0x0][0x32c] ;  /* 0x0000cb0000047a02 */ /* 0x000fe80000000f00 */
[----:B------:R-:W-:Y:S11]  /*69c0*/  ISETP.NE.AND P0, PT, R4, 0x1, PT ;  /* 0x000000010400780c */ /* 0x000ff60003f05270 */
[----:B------:R-:W-:Y:S02]  /*69d0*/  @!UPT UIADD3 URZ, URZ, URZ, URZ ;  /* 0x0000003f3f3ff290 */ /* 0x000fe4000fffe03f */
[----:B------:R-:W-:Y:S05]  /*69e0*/  @P0 IMAD.HI.U32 R4, R21, c[0x0][0x330], RZ ;  /* 0x0000cc0015040a27 */ /* 0x000fea00078e00ff */
[----:B------:R-:W-:Y:S02]  /*69f0*/  @P0 SHF.R.U32.HI R21, RZ, c[0x0][0x334], R4 ;  /* 0x0000cd00ff150a19 */ /* 0x000fe40000011604 */
.L_x_246:
[----:B------:R-:W-:Y:S05]  /*6a00*/  BSYNC B0 ;  /* 0x0000000000007941 */ /* 0x000fea0003800000 */
.L_x_244:
[----:B------:R-:W-:Y:S04]  /*6a10*/  IMAD.MOV.U32 R4, RZ, RZ, c[0x0][0x32c] ;  /* 0x0000cb00ff047624 */ /* 0x000fe800078e00ff */
[----:B------:R-:W-:Y:S04]  /*6a20*/  IMAD R21, R21, R4, -UR20 ;  /* 0x8000001415157e24 */ /* 0x000fe8000f8e0204 */
[----:B------:R-:W-:Y:S05]  /*6a30*/  IMAD.IADD R4, R21, 0x1, -R216 ;  /* 0x0000000115047824 */ /* 0x000fea00078e0ad8 */
[----:B------:R-:W-:Y:S02]  /*6a40*/  IADD3 R5, R4, c[0x0][0x32c], RZ ;  /* 0x0000cb0004057a10 */ /* 0x000fe40007ffe0ff */
[----:B------:R-:W-:Y:S02]  /*6a50*/  IMNMX R17, R17, R4, !PT ;  /* 0x0000000411117217 */ /* 0x000fe40007800200 */
[----:B------:R-:W-:Y:S02]  /*6a60*/  IMNMX R18, R18, R5, PT ;  /* 0x0000000512127217 */ /* 0x000fe40003800200 */
.L_x_243:
[----:B--23--:R-:W-:Y:S01]  /*6a70*/  UISETP.GT.AND UP0, UPT, UR14, -0x1, UPT ;  /* 0xffffffff0e00788c */ /* 0x00cfe2000bf04270 */
[----:B------:R-:W2:Y:S05]  /*6a80*/  SHFL.IDX PT, R7, R19, 0x1, 0x1c1f ;  /* 0x003c1f0013077f89 */ /* 0x000eaa00000e0000 */
        /* <DEDUP_REMOVED lines=8> */
[----:B------:R-:W-:Y:S01]  /*6b10*/  ISETP.LT.OR P4, PT, R18, 0x11, P4 ;  /* 0x000000111200780c */ /* 0x000fe20002781670 */
[--C-:B--2---:R-:W-:Y:S01]  /*6b20*/  IMAD.IADD R4, R15, 0x1, R7.reuse ;  /* 0x000000010f047824 */ /* 0x104fe200078e0207 */
[----:B------:R-:W-:Y:S01]  /*6b30*/  FSEL R228, R228, -INF , !P5 ;  /* 0xff800000e4e47808 */ /* 0x000fe20006800000 */
[----:B------:R-:W-:Y:S01]  /*6b40*/  IMAD.IADD R5, R14, 0x1, R7 ;  /* 0x000000010e057824 */ /* 0x000fe200078e0207 */
[C---:B------:R-:W-:Y:S02]  /*6b50*/  ISETP.GT.AND P5, PT, R17.reuse, 0x9, P0 ;  /* 0x000000091100780c */ /* 0x040fe400007a4270 */
        /* <DEDUP_REMOVED lines=10> */
[----:B------:R-:W-:Y:S02]  /*6c00*/  ISETP.GT.AND P4, PT, R17, 0x28, P0 ;  /* 0x000000281100780c */ /* 0x000fe40000784270 */
[C---:B------:R-:W-:Y:S02]  /*6c10*/  ISETP.LT.OR P6, PT, R18.reuse, 0x12, P6 ;  /* 0x000000121200780c */ /* 0x040fe400037c1670 */
[C---:B------:R-:W-:Y:S02]  /*6c20*/  ISETP.LT.OR P5, PT, R18.reuse, 0x19, P5 ;  /* 0x000000191200780c */ /* 0x040fe40002fa1670 */
[C---:B------:R-:W-:Y:S02]  /*6c30*/  ISETP.LT.OR P4, PT, R18.reuse, 0x29, P4 ;  /* 0x000000291200780c */ /* 0x040fe40002781670 */
[----:B----4-:R-:W-:Y:S02]  /*6c40*/  FSEL R162, R237, -INF , !P6 ;  /* 0xff800000eda27808 */ /* 0x010fe40007000000 */
[----:B------:R-:W-:Y:S02]  /*6c50*/  ISETP.GT.AND P6, PT, R17, 0x20, P0 ;  /* 0x000000201100780c */ /* 0x000fe400007c4270 */
[----:B------:R-:W-:Y:S02]  /*6c60*/  FSEL R142, R239, -INF , !P5 ;  /* 0xff800000ef8e7808 */ /* 0x000fe40006800000 */
        /* <DEDUP_REMOVED lines=10> */
[----:B------:R-:W-:Y:S02]  /*6d10*/  FSEL R150, R9, -INF , !P4 ;  /* 0xff80000009967808 */ /* 0x000fe40006000000 */
        /* <DEDUP_REMOVED lines=12> */
[----:B------:R-:W-:Y:S01]  /*6de0*/  IMAD.U32 R8, RZ, RZ, UR16 ;  /* 0x00000010ff087e24 */ /* 0x000fe2000f8e00ff */
        /* <DEDUP_REMOVED lines=13> */
.L_x_249:
[----:B------:R-:W-:Y:S04]  /*6ec0*/  MOV R7, c[0x0][0x32c] ;  /* 0x0000cb0000077a02 */ /* 0x000fe80000000f00 */
[----:B------:R-:W-:Y:S11]  /*6ed0*/  ISETP.NE.AND P4, PT, R7, 0x1, PT ;  /* 0x000000010700780c */ /* 0x000ff60003f85270 */
[----:B------:R-:W-:Y:S02]  /*6ee0*/  @!UPT UIADD3 URZ, URZ, URZ, URZ ;  /* 0x0000003f3f3ff290 */ /* 0x000fe4000fffe03f */
[----:B------:R-:W-:Y:S05]  /*6ef0*/  @P4 IMAD.HI.U32 R7, R8, c[0x0][0x330], RZ ;  /* 0x0000cc0008074a27 */ /* 0x000fea00078e00ff */
[----:B------:R-:W-:Y:S02]  /*6f00*/  @P4 SHF.R.U32.HI R8, RZ, c[0x0][0x334], R7 ;  /* 0x0000cd00ff084a19 */ /* 0x000fe40000011607 */
.L_x_250:
[----:B------:R-:W-:Y:S05]  /*6f10*/  BSYNC B0 ;  /* 0x0000000000007941 */ /* 0x000fea0003800000 */
.L_x_248:
[----:B------:R-:W-:Y:S04]  /*6f20*/  IMAD.MOV.U32 R7, RZ, RZ, c[0x0][0x32c] ;  /* 0x0000cb00ff077624 */ /* 0x000fe800078e00ff */
[----:B------:R-:W-:Y:S04]  /*6f30*/  IMAD R7, R8, R7, -UR20 ;  /* 0x8000001408077e24 */ /* 0x000fe8000f8e0207 */
[----:B------:R-:W-:Y:S05]  /*6f40*/  IMAD.IADD R8, R7, 0x1, -R216 ;  /* 0x0000000107087824 */ /* 0x000fea00078e0ad8 */
[----:B------:R-:W-:Y:S02]  /*6f50*/  IADD3 R7, R8, c[0x0][0x32c], RZ ;  /* 0x0000cb0008077a10 */ /* 0x000fe40007ffe0ff */
[----:B------:R-:W-:Y:S02]  /*6f60*/  IMNMX R5, R5, R8, !PT ;  /* 0x0000000805057217 */ /* 0x000fe40007800200 */
[----:B------:R-:W-:Y:S02]  /*6f70*/  IMNMX R4, R4, R7, PT ;  /* 0x0000000704047217 */ /* 0x000fe40003800200 */
.L_x_247:
[----:B------:R-:W-:Y:S01]  /*6f80*/  FMNMX.FTZ R7, R228, R3, !PT ;  /* 0x00000003e4077209 */ /* 0x000fe20007810000 */
[----:B------:R-:W-:Y:S01]  /*6f90*/  LDSM.16.MT88.4 R20, [R198+0x100] ;  /* 0x00010000c614783b */ /* 0x000fe20000004200 */
[C---:B------:R-:W-:Y:S01]  /*6fa0*/  ISETP.GT.AND P6, PT, R5.reuse, RZ, P0 ;  /* 0x000000ff0500720c */ /* 0x040fe200007c4270 */
[----:B------:R-:W-:Y:S01]  /*6fb0*/  UISETP.GT.AND UP0, UPT, UR14, UR17, UPT ;  /* 0x000000110e00728c */ /* 0x000fe2000bf04270 */
[----:B------:R-:W-:Y:S01]  /*6fc0*/  FMNMX.FTZ R7, R230, R7, !PT ;  /* 0x00000007e6077209 */ /* 0x000fe20007810000 */
[----:B------:R-:W-:Y:S01]  /*6fd0*/  UIADD3 UR14, UR14, -0x1, URZ ;  /* 0xffffffff0e0e7890 */ /* 0x000fe2000fffe03f */
[C---:B------:R-:W-:Y:S02]  /*6fe0*/  ISETP.GT.AND P5, PT, R5.reuse, 0x1, P0 ;  /* 0x000000010500780c */ /* 0x040fe400007a4270 */
[----:B------:R-:W-:Y:S01]  /*6ff0*/  FMNMX.FTZ R7, R6, R7, !PT ;  /* 0x0000000706077209 */ /* 0x000fe20007810000 */
[----:B------:R-:W-:Y:S01]  /*7000*/  LDSM.16.MT88.4 R28, [R197+0x100] ;  /* 0x00010000c51c783b */ /* 0x000fe20000004200 */
[----:B------:R-:W-:Y:S02]  /*7010*/  ISETP.LT.OR P6, PT, R4, 0x1, P6 ;  /* 0x000000010400780c */ /* 0x000fe400037c1670 */
        /* <DEDUP_REMOVED lines=42> */
[C---:B------:R-:W-:Y:S01]  /*72c0*/  ISETP.LT.OR P4, PT, R4.reuse, 0x21, P4 ;  /* 0x000000210400780c */ /* 0x040fe20002781670 */
        /* <DEDUP_REMOVED lines=35> */
[----:B-1----:R-:W-:Y:S07]  /*7500*/  FMNMX.FTZ R0, R8, R13, !PT ;  /* 0x0000000d08007209 */ /* 0x002fee0007810000 */
[----:B------:R-:W-:Y:S01]  /*7510*/  LDSM.16.MT88.4 R12, [R203+0x100] ;  /* 0x00010000cb0c783b */ /* 0x000fe20000004200 */
        /* <DEDUP_REMOVED lines=37> */
[--C-:B------:R-:W-:Y:S01]  /*7770*/  FFMA.FTZ R171, R227, c[0x0][0x2d0], -R144.reuse ;  /* 0x0000b400e3ab7a23 */ /* 0x100fe20000010890 */
[----:B------:R-:W2:Y:S01]  /*7780*/  MUFU.EX2 R3, R6 ;  /* 0x0000000600037308 */ /* 0x000ea20000000800 */
[--C-:B------:R-:W-:Y:S02]  /*7790*/  FFMA.FTZ R170, R229, c[0x0][0x2d0], -R144.reuse ;  /* 0x0000b400e5aa7a23 */ /* 0x100fe40000010890 */
[----:B------:R-:W-:Y:S02]  /*77a0*/  FMUL.FTZ R2, R5, c[0x0][0x2d0] ;  /* 0x0000b40005027a20 */ /* 0x000fe40000410000 */
[--C-:B------:R-:W-:Y:S02]  /*77b0*/  FFMA.FTZ R178, R163, c[0x0][0x2d0], -R144.reuse ;  /* 0x0000b400a3b27a23 */ /* 0x100fe40000010890 */
[--C-:B------:R-:W-:Y:S02]  /*77c0*/  FFMA.FTZ R179, R161, c[0x0][0x2d0], -R144.reuse ;  /* 0x0000b400a1b37a23 */ /* 0x100fe40000010890 */
[----:B------:R-:W-:Y:S01]  /*77d0*/  LDSM.16.MT88.4 R160, [R196+0x3900] ;  /* 0x00390000c4a0783b */ /* 0x000fe20000004200 */
[----:B------:R-:W-:Y:S01]  /*77e0*/  MUFU.EX2 R173, R173 ;  /* 0x000000ad00ad7308 */ /* 0x000fe20000000800 */
[--C-:B------:R-:W-:Y:S02]  /*77f0*/  FFMA.FTZ R226, R143, c[0x0][0x2d0], -R144.reuse ;  /* 0x0000b4008fe27a23 */ /* 0x100fe40000010890 */
[--C-:B------:R-:W-:Y:S01]  /*7800*/  FFMA.FTZ R227, R141, c[0x0][0x2d0], -R144.reuse ;  /* 0x0000b4008de37a23 */ /* 0x100fe20000010890 */
[----:B-1----:R-:W-:Y:S01]  /*7810*/  F2FP.BF16.PACK_AB R138, R169, R134 ;  /* 0x00000086a98a723e */ /* 0x002fe200000010ff */
[--C-:B------:R-:W-:Y:S02]  /*7820*/  FFMA.FTZ R229, R158, c[0x0][0x2d0], -R151.reuse ;  /* 0x0000b4009ee57a23 */ /* 0x100fe40000010897 */
[----:B------:R-:W-:Y:S01]  /*7830*/  LDSM.16.MT88.4 R140, [R197+0x2900] ;  /* 0x00290000c58c783b */ /* 0x000fe20000004200 */
[--C-:B------:R-:W-:Y:S02]  /*7840*/  FFMA.FTZ R232, R159, c[0x0][0x2d0], -R144.reuse ;  /* 0x0000b4009fe87a23 */ /* 0x100fe40000010890 */
[----:B------:R-:W1:Y:S01]  /*7850*/  MUFU.EX2 R172, R172 ;  /* 0x000000ac00ac7308 */ /* 0x000e620000000800 */
[--C-:B------:R-:W-:Y:S02]  /*7860*/  FFMA.FTZ R233, R157, c[0x0][0x2d0], -R144.reuse ;  /* 0x0000b4009de97a23 */ /* 0x100fe40000010890 */
[--C-:B------:R-:W-:Y:S02]  /*7870*/  FFMA.FTZ R234, R155, c[0x0][0x2d0], -R144.reuse ;  /* 0x0000b4009bea7a23 */ /* 0x100fe40000010890 */
[C---:B--2---:R-:W-:Y:S01]  /*7880*/  FMUL.FTZ R4, R3.reuse, R128 ;  /* 0x0000008003047220 */ /* 0x044fe20000410000 */
[----:B------:R-:W-:Y:S01]  /*7890*/  LDSM.16.MT88.4 R156, [R197+0x3900] ;  /* 0x00390000c59c783b */ /* 0x000fe20000004200 */
[C---:B------:R-:W-:Y:S02]  /*78a0*/  FMUL.FTZ R5, R3.reuse, R129 ;  /* 0x0000008103057220 */ /* 0x040fe40000410000 */
[C---:B------:R-:W-:Y:S01]  /*78b0*/  FMUL.FTZ R8, R3.reuse, R124 ;  /* 0x0000007c03087220 */ /* 0x040fe20000410000 */
[----:B------:R-:W-:Y:S01]  /*78c0*/  MUFU.EX2 R171, R171 ;  /* 0x000000ab00ab7308 */ /* 0x000fe20000000800 */
[C---:B------:R-:W-:Y:S02]  /*78d0*/  FMUL.FTZ R9, R3.reuse, R125 ;  /* 0x0000007d03097220 */ /* 0x040fe40000410000 */
[C---:B------:R-:W-:Y:S02]  /*78e0*/  FMUL.FTZ R16, R3.reuse, R116 ;  /* 0x0000007403107220 */ /* 0x040fe40000410000 */
[C---:B------:R-:W-:Y:S02]  /*78f0*/  FMUL.FTZ R17, R3.reuse, R117 ;  /* 0x0000007503117220 */ /* 0x040fe40000410000 */
[C---:B------:R-:W-:Y:S02]  /*7900*/  FMUL.FTZ R24, R3.reuse, R108 ;  /* 0x0000006c03187220 */ /* 0x040fe40000410000 */
[C---:B------:R-:W-:Y:S01]  /*7910*/  FMUL.FTZ R25, R3.reuse, R109 ;  /* 0x0000006d03197220 */ /* 0x040fe20000410000 */
[----:B------:R-:W2:Y:S01]  /*7920*/  MUFU.EX2 R170, R170 ;  /* 0x000000aa00aa7308 */ /* 0x000ea20000000800 */
        /* <DEDUP_REMOVED lines=15> */
[----:B--2---:R-:W-:Y:S01]  /*7a20*/  F2FP.BF16.PACK_AB R139, R170, R171 ;  /* 0x000000abaa8b723e */ /* 0x004fe200000010ff */
        /* <DEDUP_REMOVED lines=12> */
[C---:B------:R-:W-:Y:S03]  /*7af0*/  HMMA.16816.F32.BF16 R4, R136.reuse, R12, R4 ;  /* 0x0000000c8804723c */ /* 0x040fe60000041804 */
[----:B------:R-:W-:Y:S02]  /*7b00*/  LDSM.16.MT88.4 R124, [R203+0x2900] ;  /* 0x00290000cb7c783b */ /* 0x000fe40000004200 */
[C---:B------:R-:W-:Y:S02]  /*7b10*/  FMUL.FTZ R18, R2.reuse, R118 ;  /* 0x0000007602127220 */ /* 0x040fe40000410000 */
[C---:B------:R-:W-:Y:S01]  /*7b20*/  FMUL.FTZ R12, R3.reuse, R120 ;  /* 0x00000078030c7220 */ /* 0x040fe20000410000 */
[C---:B------:R-:W-:Y:S01]  /*7b30*/  HMMA.16816.F32.BF16 R8, R136.reuse, R14, R8 ;  /* 0x0000000e8808723c */ /* 0x040fe20000041808 */
[----:B------:R-:W1:Y:S02]  /*7b40*/  MUFU.EX2 R175, R175 ;  /* 0x000000af00af7308 */ /* 0x000e640000000800 */
[----:B--2---:R-:W-:Y:S01]  /*7b50*/  LDSM.16.MT88.4 R144, [R196+0x1900] ;  /* 0x00190000c490783b */ /* 0x004fe20000004200 */
        /* <DEDUP_REMOVED lines=112> */
[----:B------:R-:W-:Y:S01]  /*8260*/  FMUL.FTZ R89, R3, R89 ;  /* 0x0000005903597220 */ /* 0x000fe20000410000 */
[----:B------:R-:W-:Y:S02]  /*8270*/  MUFU.EX2 R240, R240 ;  /* 0x000000f000f07308 */ /* 0x000fe40000000800 */
[C---:B--2---:R-:W-:Y:S03]  /*8280*/  HMMA.16816.F32.BF16 R84, R136.reuse, R108, R84 ;  /* 0x0000006c8854723c */ /* 0x044fe60000041854 */
[C---:B------:R-:W-:Y:S01]  /*8290*/  FMUL.FTZ R90, R2.reuse, R90 ;  /* 0x0000005a025a7220 */ /* 0x040fe20000410000 */
        /* <DEDUP_REMOVED lines=154> */
.L_x_242:
[----:B------:R-:W1:Y:S01]  /*8c40*/  S2UR UR6, SR_CTAID.X ;  /* 0x00000000000679c3 */ /* 0x000e620000002500 */
[----:B------:R-:W-:Y:S01]  /*8c50*/  ULDC.64 UR4, c[0x0][0x2c8] ;  /* 0x0000b20000047ab9 */ /* 0x000fe20000000a00 */
[----:B------:R-:W-:Y:S01]  /*8c60*/  PLOP3.LUT P0, PT, PT, PT, UP1, 0x40, 0x0 ;  /* 0x000000000000781c */ /* 0x000fe20003f0e818 */
[----:B-1----:R-:W-:-:S04]  /*8c70*/  ULEA UR6, UR6, 0x7f, 0x7 ;  /* 0x0000007f06067891 */ /* 0x002fc8000f8e383f */
[----:B------:R-:W-:Y:S02]  /*8c80*/  UIMAD.WIDE.U32 UR20, UR6, UR4, URZ ;  /* 0x00000004061472a5 */ /* 0x000fe4000f8e003f */
[----:B------:R-:W-:Y:S02]  /*8c90*/  UIADD3 UR4, UR9, 0x1, -UR16 ;  /* 0x0000000109047890 */ /* 0x000fe4000fffe810 */
[----:B------:R-:W-:-:S04]  /*8ca0*/  @UP2 USHF.R.U32.HI UR6, URZ, UR5, UR21 ;  /* 0x000000053f062299 */ /* 0x000fc80008011615 */
[----:B------:R-:W-:-:S03]  /*8cb0*/  UIADD3 UR7, UR4, UR6, URZ ;  /* 0x0000000604077290 */ /* 0x000fc6000fffe03f */
[----:B------:R-:W-:Y:S02]  /*8cc0*/  ULDC UR6, c[0x0][0x324] ;  /* 0x0000c90000067ab9 */ /* 0x000fe40000000800 */
        /* <DEDUP_REMOVED lines=14> */
.L_x_253:
[----:B------:R-:W-:Y:S02]  /*8db0*/  ULDC UR4, c[0x0][0x32c] ;  /* 0x0000cb0000047ab9 */ /* 0x000fe40000000800 */
[----:B------:R-:W-:-:S03]  /*8dc0*/  UISETP.NE.AND UP0, UPT, UR4, 0x1, UPT ;  /* 0x000000010400788c */ /* 0x000fc6000bf05270 */
[----:B------:R-:W-:Y:S02]  /*8dd0*/  ULDC.64 UR4, c[0x0][0x330] ;  /* 0x0000cc0000047ab9 */ /* 0x000fe40000000a00 */
[----:B------:R-:W-:-:S07]  /*8de0*/  UIMAD.WIDE.U32 UR20, UR7, UR4, URZ ;  /* 0x00000004071472a5 */ /* 0x000fce000f8e003f */
[----:B------:R-:W-:Y:S02]  /*8df0*/  @UP0 UMOV UR17, UR21 ;  /* 0x0000001500110c82 */ /* 0x000fe40008000000 */
[----:B------:R-:W-:Y:S02]  /*8e00*/  @UP0 USHF.R.U32.HI UR7, URZ, UR5, UR17 ;  /* 0x000000053f070299 */ /* 0x000fe40008011611 */
.L_x_254:
[----:B------:R-:W-:Y:S02]  /*8e10*/  ULDC UR4, c[0x0][0x32c] ;  /* 0x0000cb0000047ab9 */ /* 0x000fe40000000800 */
[----:B------:R-:W-:-:S04]  /*8e20*/  UIMAD UR4, UR7, UR4, URZ ;  /* 0x00000004070472a4 */ /* 0x000fc8000f8e023f */
[----:B------:R-:W-:-:S04]  /*8e30*/  UISETP.LT.AND UP0, UPT, UR6, UR4, UPT ;  /* 0x000000040600728c */ /* 0x000fc8000bf01270 */
[----:B------:R-:W-:-:S04]  /*8e40*/  USEL UR6, UR6, UR4, !UP0 ;  /* 0x0000000406067287 */ /* 0x000fc8000c000000 */
.L_x_252:
        /* <DEDUP_REMOVED lines=22> */
.L_x_256:
        /* <DEDUP_REMOVED lines=327> */
[C---:B------:R-:W-:Y:S01]  /*a420*/  FADD.FTZ R4, -R132.reuse, R135 ;  /* 0x0000008784047221 */ /* 0x040fe20000010100 */
        /* <DEDUP_REMOVED lines=20> */
[C---:B------:R-:W-:Y:S01]  /*a570*/  @P0 LEA R16, P4, R4.reuse, c[0x0][0x1c8], 0x1 ;  /* 0x0000720004100a11 */ /* 0x040fe200078808ff */
[----:B-1----:R-:W-:Y:S01]  /*a580*/  FMUL.FTZ R32, R3, R100 ;  /* 0x0000006403207220 */ /* 0x002fe20000410000 */
        /* <DEDUP_REMOVED lines=18> */
[C---:B------:R-:W-:Y:S01]  /*a6b0*/  @P0 LEA R26, P5, R5.reuse, c[0x0][0x1c8], 0x1 ;  /* 0x00007200051a0a11 */ /* 0x040fe200078a08ff */
        /* <DEDUP_REMOVED lines=349> */
.L_x_255:
        /* <DEDUP_REMOVED lines=18> */
.L_x_266:
        /* <DEDUP_REMOVED lines=210> */
[----:B------:R-:W-:Y:S04]  /*cad0*/  FMUL.FTZ R9, R9, c[0x0][0x320] ;  /* 0x0000c80009097a20 */ /* 0x000fe80000410000 */
[----:B------:R-:W-:Y:S02]  /*cae0*/  FMUL.FTZ R10, R10, c[0x0][0x320] ;  /* 0x0000c8000a0a7a20 */ /* 0x000fe40000410000 */
[----:B------:R-:W-:Y:S01]  /*caf0*/  FMUL.FTZ R11, R11, c[0x0][0x320] ;  /* 0x0000c8000b0b7a20 */ /* 0x000fe20000410000 */
[----:B------:R-:W2:Y:S01]  /*cb00*/  MUFU.TANH R140, R9 ;  /* 0x00000009008c7308 */ /* 0x000ea20000002400 */
[----:B------:R-:W-:Y:S02]  /*cb10*/  FMUL.FTZ R136, R7, c[0x0][0x320] ;  /* 0x0000c80007887a20 */ /* 0x000fe40000410000 */
[----:B------:R-:W3:Y:S01]  /*cb20*/  LDSM.16.M88.4 R4, [R192+0x5000] ;  /* 0x00500000c004783b */ /* 0x000ee20000000200 */
[----:B------:R-:W-:Y:S02]  /*cb30*/  FMUL.FTZ R139, R8, c[0x0][0x320] ;  /* 0x0000c800088b7a20 */ /* 0x000fe40000410000 */
[----:B------:R-:W-:Y:S02]  /*cb40*/  FMUL.FTZ R8, R12, c[0x0][0x320] ;  /* 0x0000c8000c087a20 */ /* 0x000fe40000410000 */
[----:B------:R-:W-:Y:S02]  /*cb50*/  FMUL.FTZ R14, R14, c[0x0][0x320] ;  /* 0x0000c8000e0e7a20 */ /* 0x000fe40000410000 */
[----:B------:R-:W4:Y:S01]  /*cb60*/  MUFU.TANH R132, R10 ;  /* 0x0000000a00847308 */ /* 0x000f220000002400 */
[----:B------:R-:W-:Y:S02]  /*cb70*/  FMUL.FTZ R15, R15, c[0x0][0x320] ;  /* 0x0000c8000f0f7a20 */ /* 0x000fe40000410000 */
[----:B------:R-:W-:Y:S02]  /*cb80*/  FMUL.FTZ R142, R16, c[0x0][0x320] ;  /* 0x0000c800108e7a20 */ /* 0x000fe40000410000 */
[----:B------:R-:W-:Y:S02]  /*cb90*/  FMUL.FTZ R18, R18, c[0x0][0x320] ;  /* 0x0000c80012127a20 */ /* 0x000fe40000410000 */
[----:B------:R-:W-:Y:S02]  /*cba0*/  FMUL.FTZ R19, R19, c[0x0][0x320] ;  /* 0x0000c80013137a20 */ /* 0x000fe40000410000 */
[----:B------:R-:W-:Y:S01]  /*cbb0*/  FMUL.FTZ R162, R13, c[0x0][0x320] ;  /* 0x0000c8000da27a20 */ /* 0x000fe20000410000 */
[----:B------:R-:W1:Y:S01]  /*cbc0*/  MUFU.TANH R133, R11 ;  /* 0x0000000b00857308 */ /* 0x000e620000002400 */
[----:B------:R-:W-:Y:S09]  /*cbd0*/  FMUL.FTZ R13, R17, c[0x0][0x320] ;  /* 0x0000c800110d7a20 */ /* 0x000ff20000410000 */
[----:B------:R5:W1:Y:S10]  /*cbe0*/  MUFU.TANH R12, R8 ;  /* 0x00000008000c7308 */ /* 0x000a740000002400 */
[----:B------:R1:W1:Y:S01]  /*cbf0*/  MUFU.TANH R163, R14 ;  /* 0x0000000e00a37308 */ /* 0x0002620000002400 */
[C---:B---3--:R-:W-:Y:S09]  /*cc00*/  HMMA.16816.F32.BF16 R20, R164.reuse, R4, R20 ;  /* 0x00000004a414723c */ /* 0x048ff20000041814 */
[----:B------:R3:W1:Y:S01]  /*cc10*/  MUFU.TANH R161, R15 ;  /* 0x0000000f00a17308 */ /* 0x0006620000002400 */
[C---:B------:R-:W-:Y:S01]  /*cc20*/  HMMA.16816.F32.BF16 R24, R164.reuse, R6, R24 ;  /* 0x00000006a418723c */ /* 0x040fe20000041818 */
[----:B-----5:R-:W5:Y:S01]  /*cc30*/  LDSM.16.M88.4 R8, [R192+0x5800] ;  /* 0x00580000c008783b */ /* 0x020f620000000200 */
[----:B------:R-:W-:Y:S04]  /*cc40*/  DEPBAR.LE SB0, 0x0 ;  /* 0x000080000000791a */ /* 0x000fe80000000000 */
[----:B------:R-:W-:Y:S03]  /*cc50*/  @P5 IMAD.HI.U32 R4, R209, c[0x0][0x2c8], RZ ;  /* 0x0000b200d1045a27 */ /* 0x000fe600078e00ff */
[----:B------:R1:W1:Y:S01]  /*cc60*/  MUFU.TANH R143, R18 ;  /* 0x00000012008f7308 */ /* 0x0002620000002400 */
[----:B------:R-:W-:Y:S02]  /*cc70*/  BAR.SYNC.DEFER_BLOCKING 0x0 ;  /* 0x0000000000007b1d */ /* 0x000fe40000010000 */
[----:B------:R-:W-:Y:S01]  /*cc80*/  IMAD.MOV.U32 R5, RZ, RZ, R209 ;  /* 0x000000ffff057224 */ /* 0x000fe200078e00d1 */
[----:B------:R-:W-:Y:S02]  /*cc90*/  @P4 SHF.R.U32.HI R5, RZ, c[0x0][0x2cc], R4 ;  /* 0x0000b300ff054a19 */ /* 0x000fe40000011604 */
[----:B------:R-:W-:Y:S01]  /*cca0*/  @P0 IADD3 R6, P4, R212, UR7, RZ ;  /* 0x00000007d4060c10 */ /* 0x000fe2000ff9e0ff */
[----:B------:R-:W-:Y:S01]  /*ccb0*/  FMUL.FTZ R22, R22, c[0x0][0x320] ;  /* 0x0000c80016167a20 */ /* 0x000fe20000410000 */
[----:B------:R-:W-:Y:S01]  /*ccc0*/  @P0 IADD3 R4, P5, R183, UR7, RZ ;  /* 0x00000007b7040c10 */ /* 0x000fe2000ffbe0ff */
[----:B------:R-:W-:Y:S01]  /*ccd0*/  FMUL.FTZ R23, R23, c[0x0][0x320] ;  /* 0x0000c80017177a20 */ /* 0x000fe20000410000 */
[----:B------:R-:W1:Y:S01]  /*cce0*/  MUFU.TANH R141, R19 ;  /* 0x00000013008d7308 */ /* 0x000e620000002400 */
[----:B------:R-:W-:Y:S01]  /*ccf0*/  @P0 LEA R16, P6, R6, c[0x0][0x1c8], 0x1 ;  /* 0x0000720006100a11 */ /* 0x000fe200078c08ff */
[----:B------:R-:W-:Y:S01]  /*cd00*/  FMUL.FTZ R160, R20, c[0x0][0x320] ;  /* 0x0000c80014a07a20 */ /* 0x000fe20000410000 */
[----:B------:R-:W-:Y:S01]  /*cd10*/  @P0 IADD3.X R7, R182, UR6, RZ, P5, !PT ;  /* 0x00000006b6070c10 */ /* 0x000fe2000affe4ff */
[----:B------:R-:W-:Y:S02]  /*cd20*/  FMUL.FTZ R158, R21, c[0x0][0x320] ;  /* 0x0000c800159e7a20 */ /* 0x000fe40000410000 */
[----:B------:R-:W-:Y:S02]  /*cd30*/  FMUL.FTZ R156, R24, c[0x0][0x320] ;  /* 0x0000c800189c7a20 */ /* 0x000fe40000410000 */
[----:B------:R-:W-:Y:S02]  /*cd40*/  FMUL.FTZ R25, R25, c[0x0][0x320] ;  /* 0x0000c80019197a20 */ /* 0x000fe40000410000 */
[----:B------:R1:W1:Y:S01]  /*cd50*/  MUFU.TANH R159, R22 ;  /* 0x00000016009f7308 */ /* 0x0002620000002400 */
[----:B------:R-:W-:Y:S02]  /*cd60*/  FMUL.FTZ R26, R26, c[0x0][0x320] ;  /* 0x0000c8001a1a7a20 */ /* 0x000fe40000410000 */
[----:B------:R-:W-:Y:S07]  /*cd70*/  FMUL.FTZ R27, R27, c[0x0][0x320] ;  /* 0x0000c8001b1b7a20 */ /* 0x000fee0000410000 */
[----:B------:R2:W2:Y:S01]  /*cd80*/  MUFU.TANH R157, R23 ;  /* 0x00000017009d7308 */ /* 0x0004a20000002400 */
[C---:B-----5:R-:W-:Y:S09]  /*cd90*/  HMMA.16816.F32.BF16 R28, R164.reuse, R8, R28 ;  /* 0x00000008a41c723c */ /* 0x060ff2000004181c */
[----:B------:R-:W2:Y:S03]  /*cda0*/  MUFU.TANH R138, R138 ;  /* 0x0000008a008a7308 */ /* 0x000ea60000002400 */
[----:B------:R-:W-:Y:S01]  /*cdb0*/  @P0 IADD3.X R9, R219, UR6, RZ, P4, !PT ;  /* 0x00000006db090c10 */ /* 0x000fe2000a7fe4ff */
[----:B------:R-:W-:Y:S03]  /*cdc0*/  HMMA.16816.F32.BF16 R32, R164, R10, R32 ;  /* 0x0000000aa420723c */ /* 0x000fe60000041820 */
[----:B------:R-:W-:Y:S02]  /*cdd0*/  @P0 LEA.HI.X R17, R6, c[0x0][0x1cc], R9, 0x1, P6 ;  /* 0x0000730006110a11 */ /* 0x000fe400030f0c09 */
[C---:B-1----:R-:W-:Y:S01]  /*cde0*/  @P0 LEA R14, P4, R4.reuse, c[0x0][0x1c8], 0x1 ;  /* 0x00007200040e0a11 */ /* 0x042fe200078808ff */
[----:B------:R-:W1:Y:S02]  /*cdf0*/  MUFU.TANH R0, R0 ;  /* 0x0000000000007308 */ /* 0x000e640000002400 */
[----:B------:R-:W-:Y:S01]  /*ce00*/  @!PT LDS RZ, [RZ] ;  /* 0x00000000fffff984 */ /* 0x000fe20000000800 */
[----:B------:R-:W-:Y:S01]  /*ce10*/  @!PT LDS RZ, [RZ] ;  /* 0x00000000fffff984 */ /* 0x000fe20000000800 */
[----:B------:R-:W-:Y:S01]  /*ce20*/  @!PT LDS RZ, [RZ] ;  /* 0x00000000fffff984 */ /* 0x000fe20000000800 */
[----:B------:R1:W-:Y:S01]  /*ce30*/  @P0 LDGSTS.E.BYPASS.LTC128B.128 [R207+0x6100], [R16.64], !P3 ;  /* 0x0610000010cf0fae */ /* 0x0003e2000d901d52 */
[----:B---3--:R-:W-:Y:S03]  /*ce40*/  @P0 LEA.HI.X R15, R4, c[0x0][0x1cc], R7, 0x1, P4 ;  /* 0x00007300040f0a11 */ /* 0x008fe600020f0c07 */
        /* <DEDUP_REMOVED lines=21> */
[----:B------:R-:W-:Y:S01]  /*cfa0*/  @P0 LEA R22, P6, R7, c[0x0][0x1c8], 0x1 ;  /* 0x0000720007160a11 */ /* 0x000fe200078c08ff */
[----:B------:R-:W-:Y:S01]  /*cfb0*/  FMUL.FTZ R34, R34, c[0x0][0x320] ;  /* 0x0000c80022227a20 */ /* 0x000fe20000410000 */
[----:B------:R-:W-:Y:S01]  /*cfc0*/  @P0 LEA.HI.X R19, R9, c[0x0][0x1cc], R6, 0x1, P5 ;  /* 0x0000730009130a11 */ /* 0x000fe200028f0c06 */
[----:B------:R-:W1:Y:S01]  /*cfd0*/  MUFU.TANH R162, R162 ;  /* 0x000000a200a27308 */ /* 0x000e620000002400 */
[----:B--2---:R-:W-:Y:S01]  /*cfe0*/  @P0 LEA.HI.X R23, R7, c[0x0][0x1cc], R4, 0x1, P6 ;  /* 0x0000730007170a11 */ /* 0x004fe200030f0c04 */
[----:B------:R-:W-:Y:S01]  /*cff0*/  FMUL.FTZ R4, R35, c[0x0][0x320] ;  /* 0x0000c80023047a20 */ /* 0x000fe20000410000 */
[----:B------:R-:W-:Y:S01]  /*d000*/  @P0 IADD3 R8, P4, R181, UR7, RZ ;  /* 0x00000007b5080c10 */ /* 0x000fe2000ff9e0ff */
[----:B------:R-:W3:Y:S03]  /*d010*/  SHFL.IDX PT, R6, R5, RZ, 0x1c1f ;  /* 0x001c1fff05067589 */ /* 0x000ee600000e0000 */
[----:B------:R-:W-:Y:S01]  /*d020*/  @P0 IADD3.X R11, R180, UR6, RZ, P4, !PT ;  /* 0x00000006b40b0c10 */ /* 0x000fe2000a7fe4ff */
[----:B------:R-:W-:Y:S01]  /*d030*/  USHF.L.U32 UR6, UR14, 0x6, URZ ;  /* 0x000000060e067899 */ /* 0x000fe2000800063f */
[C---:B------:R-:W-:Y:S01]  /*d040*/  @P0 LEA R10, P4, R8.reuse, c[0x0][0x1c8], 0x1 ;  /* 0x00007200080a0a11 */ /* 0x040fe200078808ff */
[----:B------:R-:W2:Y:S01]  /*d050*/  MUFU.TANH R142, R142 ;  /* 0x0000008e008e7308 */ /* 0x000ea20000002400 */
[----:B------:R1:W-:Y:S02]  /*d060*/  @P0 LDGSTS.E.BYPASS.LTC128B.128 [R207+0x7100], [R22.64], !P3 ;  /* 0x0710000016cf0fae */ /* 0x0003e4000d901d52 */
[----:B------:R-:W-:Y:S01]  /*d070*/  @P0 LEA.HI.X R11, R8, c[0x0][0x1cc], R11, 0x1, P4 ;  /* 0x00007300080b0a11 */ /* 0x000fe200020f0c0b */
[----:B------:R-:W-:Y:S02]  /*d080*/  IMAD.U32 R7, RZ, RZ, UR6 ;  /* 0x00000006ff077e24 */ /* 0x000fe4000f8e00ff */
[----:B------:R-:W-:Y:S02]  /*d090*/  IMAD.U32 R8, RZ, RZ, UR16 ;  /* 0x00000010ff087e24 */ /* 0x000fe4000f8e00ff */
[----:B------:R1:W-:Y:S01]  /*d0a0*/  @P0 LDGSTS.E.BYPASS.LTC128B.128 [R207+0x9100], [R18.64], !P2 ;  /* 0x0910000012cf0fae */ /* 0x0003e2000d101d52 */
[----:B------:R-:W-:Y:S01]  /*d0b0*/  IADD3 R7, -R216, 0x1, -R7 ;  /* 0x00000001d8077810 */ /* 0x000fe20007ffe907 */
[----:B------:R-:W1:Y:S03]  /*d0c0*/  MUFU.TANH R13, R13 ;  /* 0x0000000d000d7308 */ /* 0x000e660000002400 */
[----:B------:R-:W-:Y:S02]  /*d0d0*/  IADD3 R8, -R8, UR9, R7 ;  /* 0x0000000908087c10 */ /* 0x000fe4000fffe107 */
[----:B------:R5:W-:Y:S01]  /*d0e0*/  @P0 LDGSTS.E.BYPASS.LTC128B.128 [R207+0xb100], [R10.64], !P1 ;  /* 0x0b1000000acf0fae */ /* 0x000be2000c901d52 */
[----:B------:R-:W-:Y:S02]  /*d0f0*/  PLOP3.LUT P0, PT, PT, PT, UP1, 0x40, 0x0 ;  /* 0x000000000000781c */ /* 0x000fe40003f0e818 */
[C---:B------:R-:W-:Y:S02]  /*d100*/  IADD3 R9, R8.reuse, c[0x0][0x328], RZ ;  /* 0x0000ca0008097a10 */ /* 0x040fe40007ffe0ff */
[----:B------:R-:W1:Y:S01]  /*d110*/  MUFU.TANH R160, R160 ;  /* 0x000000a000a07308 */ /* 0x000e620000002400 */
[----:B------:R-:W-:Y:S01]  /*d120*/  IADD3 R7, R8, UR15, RZ ;  /* 0x0000000f08077c10 */ /* 0x000fe2000fffe0ff */
[----:B------:R-:W0:Y:S01]  /*d130*/  LDGDEPBAR ;  /* 0x00000000000079af */ /* 0x000e220000000000 */
[--C-:B---3--:R-:W-:Y:S07]  /*d140*/  IMAD.IADD R14, R9, 0x1, R6.reuse ;  /* 0x00000001090e7824 */ /* 0x108fee00078e0206 */
[----:B------:R-:W3:Y:S10]  /*d150*/  MUFU.TANH R158, R158 ;  /* 0x0000009e009e7308 */ /* 0x000ef40000002400 */
[----:B------:R-:W1:Y:S01]  /*d160*/  MUFU.TANH R156, R156 ;  /* 0x0000009c009c7308 */ /* 0x000e620000002400 */
[----:B-----5:R-:W-:Y:S09]  /*d170*/  IMAD.IADD R11, R7, 0x1, R6 ;  /* 0x00000001070b7824 */ /* 0x020ff200078e0206 */
        /* <DEDUP_REMOVED lines=10> */
[----:B------:R-:W1:Y:S01]  /*d220*/  MUFU.TANH R4, R4 ;  /* 0x0000000400047308 */ /* 0x000e620000002400 */
[----:B------:R-:W-:-:S05]  /*d230*/  @P0 BRA `(.L_x_258) ;  /* 0x000001a000000947 */ /* 0x000fca0003800000 */
[----:B--234-:R-:W-:Y:S01]  /*d240*/  IMAD.U32 R15, RZ, RZ, UR16 ;  /* 0x00000010ff0f7e24 */ /* 0x01cfe2000f8e00ff */
        /* <DEDUP_REMOVED lines=13> */
.L_x_260:
[----:B------:R-:W-:Y:S04]  /*d320*/  MOV R6, c[0x0][0x32c] ;  /* 0x0000cb0000067a02 */ /* 0x000fe80000000f00 */
[----:B------:R-:W-:Y:S11]  /*d330*/  ISETP.NE.AND P0, PT, R6, 0x1, PT ;  /* 0x000000010600780c */ /* 0x000ff60003f05270 */
[----:B------:R-:W-:Y:S02]  /*d340*/  @!UPT UIADD3 URZ, URZ, URZ, URZ ;  /* 0x0000003f3f3ff290 */ /* 0x000fe4000fffe03f */
[----:B------:R-:W-:Y:S05]  /*d350*/  @P0 IMAD.HI.U32 R6, R15, c[0x0][0x330], RZ ;  /* 0x0000cc000f060a27 */ /* 0x000fea00078e00ff */
[----:B------:R-:W-:Y:S02]  /*d360*/  @P0 SHF.R.U32.HI R15, RZ, c[0x0][0x334], R6 ;  /* 0x0000cd00ff0f0a19 */ /* 0x000fe40000011606 */
.L_x_261:
[----:B------:R-:W-:Y:S05]  /*d370*/  BSYNC B0 ;  /* 0x0000000000007941 */ /* 0x000fea0003800000 */
.L_x_259:
[----:B------:R-:W-:Y:S04]  /*d380*/  IMAD.MOV.U32 R6, RZ, RZ, c[0x0][0x32c] ;  /* 0x0000cb00ff067624 */ /* 0x000fe800078e00ff */
[----:B------:R-:W-:Y:S04]  /*d390*/  IMAD R15, R15, R6, -UR6 ;  /* 0x800000060f0f7e24 */ /* 0x000fe8000f8e0206 */
[----:B------:R-:W-:Y:S05]  /*d3a0*/  IMAD.IADD R6, R15, 0x1, -R216 ;  /* 0x000000010f067824 */ /* 0x000fea00078e0ad8 */
[----:B------:R-:W-:Y:S02]  /*d3b0*/  IADD3 R15, R6, c[0x0][0x32c], RZ ;  /* 0x0000cb00060f7a10 */ /* 0x000fe40007ffe0ff */
[----:B------:R-:W-:Y:S02]  /*d3c0*/  IMNMX R11, R11, R6, !PT ;  /* 0x000000060b0b7217 */ /* 0x000fe40007800200 */
[----:B------:R-:W-:Y:S02]  /*d3d0*/  IMNMX R14, R14, R15, PT ;  /* 0x0000000f0e0e7217 */ /* 0x000fe40003800200 */
.L_x_258:
        /* <DEDUP_REMOVED lines=18> */
[----:B-1----:R-:W-:Y:S02]  /*d500*/  FSEL R8, R139, -INF , !P6 ;  /* 0xff8000008b087808 */ /* 0x002fe40007000000 */
        /* <DEDUP_REMOVED lines=50> */
.L_x_264:
[----:B------:R-:W-:Y:S04]  /*d830*/  MOV R9, c[0x0][0x32c] ;  /* 0x0000cb0000097a02 */ /* 0x000fe80000000f00 */
[----:B------:R-:W-:Y:S11]  /*d840*/  ISETP.NE.AND P4, PT, R9, 0x1, PT ;  /* 0x000000010900780c */ /* 0x000ff60003f85270 */
[----:B------:R-:W-:Y:S02]  /*d850*/  @!UPT UIADD3 URZ, URZ, URZ, URZ ;  /* 0x0000003f3f3ff290 */ /* 0x000fe4000fffe03f */
[----:B------:R-:W-:Y:S05]  /*d860*/  @P4 IMAD.HI.U32 R9, R12, c[0x0][0x330], RZ ;  /* 0x0000cc000c094a27 */ /* 0x000fea00078e00ff */
[----:B------:R-:W-:Y:S02]  /*d870*/  @P4 SHF.R.U32.HI R12, RZ, c[0x0][0x334], R9 ;  /* 0x0000cd00ff0c4a19 */ /* 0x000fe40000011609 */
.L_x_265:
[----:B------:R-:W-:Y:S05]  /*d880*/  BSYNC B0 ;  /* 0x0000000000007941 */ /* 0x000fea0003800000 */
.L_x_263:
[----:B------:R-:W-:Y:S04]  /*d890*/  IMAD.MOV.U32 R9, RZ, RZ, c[0x0][0x32c] ;  /* 0x0000cb00ff097624 */ /* 0x000fe800078e00ff */
[----:B------:R-:W-:Y:S04]  /*d8a0*/  IMAD R9, R12, R9, -UR6 ;  /* 0x800000060c097e24 */ /* 0x000fe8000f8e0209 */
[----:B------:R-:W-:Y:S05]  /*d8b0*/  IMAD.IADD R14, R9, 0x1, -R216 ;  /* 0x00000001090e7824 */ /* 0x000fea00078e0ad8 */
[----:B------:R-:W-:Y:S02]  /*d8c0*/  IADD3 R12, R14, c[0x0][0x32c], RZ ;  /* 0x0000cb000e0c7a10 */ /* 0x000fe40007ffe0ff */
[----:B------:R-:W-:Y:S02]  /*d8d0*/  IMNMX R7, R7, R14, !PT ;  /* 0x0000000e07077217 */ /* 0x000fe40007800200 */
[----:B------:R-:W-:Y:S02]  /*d8e0*/  IMNMX R5, R5, R12, PT ;  /* 0x0000000c05057217 */ /* 0x000fe40003800200 */
.L_x_262:
        /* <DEDUP_REMOVED lines=299> */
[----:B------:R-:W-:Y:S01]  /*eba0*/  FMUL.FTZ R87, R2, R87 ;  /* 0x0000005702577220 */ /* 0x000fe20000410000 */
[----:B------:R-:W-:Y:S01]  /*ebb0*/  F2FP.BF16.PACK_AB R102, R177, R176 ;  /* 0x000000b0b166723e */ /* 0x000fe200000010ff */
[C---:B------:R-:W-:Y:S01]  /*ebc0*/  FMUL.FTZ R88, R3.reuse, R88 ;  /* 0x0000005803587220 */ /* 0x040fe20000410000 */
        /* <DEDUP_REMOVED lines=158> */
.L_x_257:
[----:B------:R-:W1:Y:S01]  /*f5b0*/  SHFL.BFLY PT, R3, R220, 0x2, 0x1f ;  /* 0x0c401f00dc037f89 */ /* 0x000e6200000e0000 */
[----:B------:R-:W-:-:S02]  /*f5c0*/  MOV R4, RZ ;  /* 0x000000ff00047202 */ /* 0x000fc40000000f00 */
[----:B------:R-:W-:Y:S01]  /*f5d0*/  PLOP3.LUT P1, PT, PT, PT, PT, 0x8, 0x0 ;  /* 0x000000000000781c */ /* 0x000fe20003f2e170 */
[----:B------:R-:W2:Y:S01]  /*f5e0*/  SHFL.BFLY PT, R2, R217, 0x2, 0x1f ;  /* 0x0c401f00d9027f89 */ /* 0x000ea200000e0000 */
[----:B-1----:R-:W-:Y:S01]  /*f5f0*/  FADD.FTZ R6, R3, R220 ;  /* 0x000000dc03067221 */ /* 0x002fe20000010000 */
[----:B------:R-:W-:Y:S01]  /*f600*/  MOV R3, RZ ;  /* 0x000000ff00037202 */ /* 0x000fe20000000f00 */
        /* <DEDUP_REMOVED lines=23> */
[C---:B------:R-:W-:Y:S02]  /*f780*/  FMUL.FTZ R117, R4.reuse, R117 ;  /* 0x0000007504757220 */ /* 0x040fe40000410000 */
        /* <DEDUP_REMOVED lines=41> */
[----:B------:R-:W-:Y:S01]  /*fa20*/  FMUL.FTZ R97, R4, R97 ;  /* 0x0000006104617220 */ /* 0x000fe20000410000 */
[----:B------:R-:W-:Y:S01]  /*fa30*/  MOV R4, 0xff800000 ;  /* 0xff80000000047802 */ /* 0x000fe20000000f00 */
        /* <DEDUP_REMOVED lines=50> */
.L_x_224:
[----:B------:R-:W-:Y:S05]  /*fd60*/  @P1 BRA `(.L_x_267) ;  /* 0x000016a000001947 */ /* 0x000fea0003800000 */
[----:B------:R-:W1:Y:S01]  /*fd70*/  S2R R0, SR_TID.X ;  /* 0x0000000000007919 */ /* 0x000e620000002100 */
[----:B------:R-:W-:Y:S02]  /*fd80*/  F2FP.BF16.PACK_AB R128, R129, R128 ;  /* 0x000000808180723e */ /* 0x000fe400000010ff */
[----:B------:R-:W-:Y:S01]  /*fd90*/  F2FP.BF16.PACK_AB R130, R131, R130 ;  /* 0x000000828382723e */ /* 0x000fe200000010ff */
[----:B------:R-:W-:Y:S01]  /*fda0*/  BAR.SYNC.DEFER_BLOCKING 0x1, 0x100 ;  /* 0x0044000000007b1d */ /* 0x000fe20000010000 */
        /* <DEDUP_REMOVED lines=10> */
[----:B-1----:R-:W-:Y:S02]  /*fe50*/  SHF.R.S32.HI R5, RZ, 0x1f, R0 ;  /* 0x0000001fff057819 */ /* 0x002fe40000011400 */
[----:B------:R-:W-:Y:S02]  /*fe60*/  F2FP.BF16.PACK_AB R104, R105, R104 ;  /* 0x000000686968723e */ /* 0x000fe400000010ff */
[----:B------:R-:W-:-:S02]  /*fe70*/  LEA.HI R2, R5, R0, RZ, 0x2 ;  /* 0x0000000005027211 */ /* 0x000fc400078f10ff */
[----:B------:R-:W-:Y:S02]  /*fe80*/  F2FP.BF16.PACK_AB R106, R107, R106 ;  /* 0x0000006a6b6a723e */ /* 0x000fe400000010ff */
[--C-:B------:R-:W-:Y:S02]  /*fe90*/  SHF.R.S32.HI R9, RZ, 0x2, R2.reuse ;  /* 0x00000002ff097819 */ /* 0x100fe40000011402 */
[----:B------:R-:W-:Y:S02]  /*fea0*/  SHF.R.S32.HI R6, RZ, 0x1f, R2 ;  /* 0x0000001fff067819 */ /* 0x000fe40000011402 */
[----:B------:R-:W-:Y:S02]  /*feb0*/  LOP3.LUT R11, R2, 0xfffffffc, RZ, 0xc0, !PT ;  /* 0xfffffffc020b7812 */ /* 0x000fe400078ec0ff */
[----:B------:R-:W-:Y:S02]  /*fec0*/  LEA.HI R6, R6, R9, RZ, 0x3 ;  /* 0x0000000906067211 */ /* 0x000fe400078f18ff */
[----:B------:R-:W-:Y:S01]  /*fed0*/  F2FP.BF16.PACK_AB R100, R101, R100 ;  /* 0x000000646564723e */ /* 0x000fe200000010ff */
[----:B------:R-:W-:Y:S01]  /*fee0*/  IMAD.IADD R11, R0, 0x1, -R11 ;  /* 0x00000001000b7824 */ /* 0x000fe200078e0a0b */
[----:B------:R-:W-:-:S02]  /*fef0*/  LOP3.LUT R6, R6, 0xfffffff8, RZ, 0xc0, !PT ;  /* 0xfffffff806067812 */ /* 0x000fc400078ec0ff */
[----:B------:R-:W-:Y:S02]  /*ff00*/  F2FP.BF16.PACK_AB R102, R103, R102 ;  /* 0x000000666766723e */ /* 0x000fe400000010ff */
[----:B------:R-:W-:Y:S01]  /*ff10*/  F2FP.BF16.PACK_AB R36, R37, R36 ;  /* 0x000000242524723e */ /* 0x000fe200000010ff */
[----:B------:R-:W-:Y:S01]  /*ff20*/  IMAD.IADD R9, R9, 0x1, -R6 ;  /* 0x0000000109097824 */ /* 0x000fe200078e0a06 */
[----:B------:R-:W-:Y:S02]  /*ff30*/  LEA.HI R6, R5, R0, RZ, 0x5 ;  /* 0x0000000005067211 */ /* 0x000fe400078f28ff */
[----:B------:R-:W-:Y:S01]  /*ff40*/  F2FP.BF16.PACK_AB R38, R39, R38 ;  /* 0x000000262726723e */ /* 0x000fe200000010ff */
[C---:B------:R-:W-:Y:S01]  /*ff50*/  IMAD.SHL.U32 R8, R9.reuse, 0x40, RZ ;  /* 0x0000004009087824 */ /* 0x040fe200078e00ff */
[----:B------:R-:W-:Y:S02]  /*ff60*/  SHF.R.S32.HI R2, RZ, 0x5, R6 ;  /* 0x00000005ff027819 */ /* 0x000fe40000011406 */
[----:B------:R-:W-:-:S02]  /*ff70*/  LOP3.LUT R12, R9, 0x1, RZ, 0xc0, !PT ;  /* 0x00000001090c7812 */ /* 0x000fc400078ec0ff */
[----:B------:R-:W-:Y:S01]  /*ff80*/  LOP3.LUT R8, R8, 0x1c0, RZ, 0xc0, !PT ;  /* 0x000001c008087812 */ /* 0x000fe200078ec0ff */
[----:B------:R-:W-:Y:S01]  /*ff90*/  IMAD R10, R2, 0x200, R11 ;  /* 0x00000200020a7824 */ /* 0x000fe200078e020b */
[----:B------:R-:W-:Y:S02]  /*ffa0*/  ISETP.NE.U32.AND P0, PT, R12, 0x1, PT ;  /* 0x000000010c00780c */ /* 0x000fe40003f05070 */
[----:B------:R-:W-:Y:S02]  /*ffb0*/  LEA.HI R13, R8, R8, RZ, 0x1d ;  /* 0x00000008080d7211 */ /* 0x000fe400078fe8ff */
[----:B------:R-:W-:Y:S01]  /*ffc0*/  R2P PR, R9, 0x6 ;  /* 0x0000000609007804 */ /* 0x000fe20000000000 */
[----:B------:R-:W-:Y:S01]  /*ffd0*/  IMAD.MOV.U32 R9, RZ, RZ, 0x20 ;  /* 0x00000020ff097424 */ /* 0x000fe200078e00ff */
[----:B------:R-:W-:Y:S01]  /*ffe0*/  F2FP.BF16.PACK_AB R40, R41, R40 ;  /* 0x000000282928723e */ /* 0x000fe200000010ff */
[----:B------:R-:W-:Y:S01]  /*fff0*/  IMAD.U32 R10, R10, 0x2, R13 ;  /* 0x000000020a0a7824 */ /* 0x000fe200078e000d */
[----:B------:R-:W-:-:S02]  /*10000*/  F2FP.BF16.PACK_AB R42, R43, R42 ;  /* 0x0000002a2b2a723e */ /* 0x000fc400000010ff */
[----:B------:R-:W-:Y:S01]  /*10010*/  F2FP.BF16.PACK_AB R44, R45, R44 ;  /* 0x0000002c2d2c723e */ /* 0x000fe200000010ff */
[----:B------:R-:W-:Y:S01]  /*10020*/  IMAD.SHL.U32 R13, R10, 0x2, RZ ;  /* 0x000000020a0d7824 */ /* 0x000fe200078e00ff */
[----:B------:R-:W-:Y:S02]  /*10030*/  F2FP.BF16.PACK_AB R46, R47, R46 ;  /* 0x0000002e2f2e723e */ /* 0x000fe400000010ff */
[----:B------:R-:W-:Y:S02]  /*10040*/  F2FP.BF16.PACK_AB R48, R49, R48 ;  /* 0x000000303130723e */ /* 0x000fe400000010ff */
[C---:B------:R-:W-:Y:S01]  /*10050*/  IADD3 R8, R13.reuse, 0x80, RZ ;  /* 0x000000800d087810 */ /* 0x040fe20007ffe0ff */
[----:B------:R-:W-:Y:S01]  /*10060*/  STS [R13+0x80], R128 ;  /* 0x000080800d007388 */ /* 0x000fe20000000800 */
[----:B------:R-:W-:Y:S02]  /*10070*/  IADD3 R15, R13, 0x70, RZ ;  /* 0x000000700d0f7810 */ /* 0x000fe40007ffe0ff */
[----:B------:R-:W-:Y:S01]  /*10080*/  @P0 IADD3 R15, R8, 0x10, RZ ;  /* 0x00000010080f0810 */ /* 0x000fe20007ffe0ff */
[----:B------:R-:W-:Y:S01]  /*10090*/  STS [R13+0x480], R130 ;  /* 0x000480820d007388 */ /* 0x000fe20000000800 */
[----:B------:R-:W-:Y:S01]  /*100a0*/  SEL R8, R9, 0xffffffe0, !P1 ;  /* 0xffffffe009087807 */ /* 0x000fe20004800000 */
[----:B------:R-:W-:Y:S01]  /*100b0*/  IMAD.MOV.U32 R9, RZ, RZ, 0x40 ;  /* 0x00000040ff097424 */ /* 0x000fe200078e00ff */
[----:B------:R-:W-:Y:S01]  /*100c0*/  F2FP.BF16.PACK_AB R50, R51, R50 ;  /* 0x000000323332723e */ /* 0x000fe200000010ff */
[----:B------:R-:W-:Y:S01]  /*100d0*/  STS [R15], R124 ;  /* 0x0000007c0f007388 */ /* 0x000fe20000000800 */
[----:B------:R-:W-:Y:S01]  /*100e0*/  F2FP.BF16.PACK_AB R52, R53, R52 ;  /* 0x000000343534723e */ /* 0x000fe200000010ff */
[----:B------:R-:W-:Y:S01]  /*100f0*/  IMAD.IADD R17, R13, 0x1, R8 ;  /* 0x000000010d117824 */ /* 0x000fe200078e0208 */
[----:B------:R-:W-:Y:S01]  /*10100*/  SEL R10, R9, 0xffffffc0, !P2 ;  /* 0xffffffc0090a7807 */ /* 0x000fe20005000000 */
[----:B------:R-:W-:Y:S01]  /*10110*/  IMAD.IADD R9, R8, 0x1, R15 ;  /* 0x0000000108097824 */ /* 0x000fe200078e020f */
[----:B------:R-:W-:Y:S01]  /*10120*/  STS [R15+0x400], R126 ;  /* 0x0004007e0f007388 */ /* 0x000fe20000000800 */
[----:B------:R-:W-:-:S02]  /*10130*/  F2FP.BF16.PACK_AB R54, R55, R54 ;  /* 0x000000363736723e */ /* 0x000fc400000010ff */
[--C-:B------:R-:W-:Y:S01]  /*10140*/  IMAD.IADD R19, R13, 0x1, R10.reuse ;  /* 0x000000010d137824 */ /* 0x100fe200078e020a */
[----:B------:R-:W-:Y:S01]  /*10150*/  STS [R17+0x80], R120 ;  /* 0x0000807811007388 */ /* 0x000fe20000000800 */
[C---:B------:R-:W-:Y:S01]  /*10160*/  IMAD.IADD R21, R10.reuse, 0x1, R15 ;  /* 0x000000010a157824 */ /* 0x040fe200078e020f */
[----:B------:R-:W-:Y:S01]  /*10170*/  F2FP.BF16.PACK_AB R56, R57, R56 ;  /* 0x000000383938723e */ /* 0x000fe200000010ff */
[----:B------:R-:W-:Y:S01]  /*10180*/  IMAD.IADD R23, R10, 0x1, R17 ;  /* 0x000000010a177824 */ /* 0x000fe200078e0211 */
[----:B------:R-:W-:Y:S01]  /*10190*/  STS [R17+0x480], R122 ;  /* 0x0004807a11007388 */ /* 0x000fe20000000800 */
[----:B------:R-:W-:Y:S01]  /*101a0*/  IMAD.IADD R25, R9, 0x1, R10 ;  /* 0x0000000109197824 */ /* 0x000fe200078e020a */
[----:B------:R-:W-:Y:S02]  /*101b0*/  F2FP.BF16.PACK_AB R58, R59, R58 ;  /* 0x0000003a3b3a723e */ /* 0x000fe400000010ff */
        /* <DEDUP_REMOVED lines=53> */
[----:B------:R2:W-:Y:S04]  /*10510*/  STS [R15+0x8400], R74 ;  /* 0x0084004a0f007388 */ /* 0x0005e80000000800 */
[----:B------:R-:W-:Y:S04]  /*10520*/  STS [R17+0x8080], R76 ;  /* 0x0080804c11007388 */ /* 0x000fe80000000800 */
[----:B------:R-:W-:Y:S04]  /*10530*/  STS [R17+0x8480], R78 ;  /* 0x0084804e11007388 */ /* 0x000fe80000000800 */
[----:B------:R-:W-:Y:S04]  /*10540*/  STS [R9+0x8000], R80 ;  /* 0x0080005009007388 */ /* 0x000fe80000000800 */
[----:B------:R3:W-:Y:S01]  /*10550*/  STS [R9+0x8400], R82 ;  /* 0x0084005209007388 */ /* 0x0007e20000000800 */
[----:B-1----:R-:W-:-:S03]  /*10560*/  IMAD.MOV.U32 R13, RZ, RZ, 0x4 ;  /* 0x00000004ff0d7424 */ /* 0x002fc600078e00ff */
[----:B------:R-:W-:Y:S04]  /*10570*/  STS [R19+0x8080], R84 ;  /* 0x0080805413007388 */ /* 0x000fe80000000800 */
[----:B------:R1:W-:Y:S01]  /*10580*/  STS [R19+0x8480], R86 ;  /* 0x0084805613007388 */ /* 0x0003e20000000800 */
[----:B--2---:R-:W-:-:S03]  /*10590*/  IMAD.WIDE R14, R208, R13, c[0x0][0x500] ;  /* 0x00014000d00e7625 */ /* 0x004fc600078e020d */
[----:B------:R2:W-:Y:S04]  /*105a0*/  STS [R21+0x8000], R88 ;  /* 0x0080005815007388 */ /* 0x0005e80000000800 */
[----:B------:R2:W-:Y:S04]  /*105b0*/  STS [R21+0x8400], R90 ;  /* 0x0084005a15007388 */ /* 0x0005e80000000800 */
[----:B------:R2:W-:Y:S04]  /*105c0*/  STS [R23+0x8080], R92 ;  /* 0x0080805c17007388 */ /* 0x0005e80000000800 */
[----:B------:R2:W-:Y:S04]  /*105d0*/  STS [R23+0x8480], R94 ;  /* 0x0084805e17007388 */ /* 0x0005e80000000800 */
[----:B------:R2:W-:Y:S04]  /*105e0*/  STS [R25+0x8000], R96 ;  /* 0x0080006019007388 */ /* 0x0005e80000000800 */
[----:B------:R2:W-:Y:S04]  /*105f0*/  STS [R25+0x8400], R3 ;  /* 0x0084000319007388 */ /* 0x0005e80000000800 */
[----:B------:R-:W-:Y:S01]  /*10600*/  BAR.SYNC.DEFER_BLOCKING 0x1, 0x100 ;  /* 0x0044000000007b1d */ /* 0x000fe20000010000 */
[----:B------:R-:W-:-:S02]  /*10610*/  IMAD.MOV.U32 R8, RZ, RZ, c[0x0][0x388] ;  /* 0x0000e200ff087624 */ /* 0x000fc400078e00ff */
[----:B------:R-:W-:-:S03]  /*10620*/  @P1 IMAD.WIDE R12, R208, R13, c[0x0][0x508] ;  /* 0x00014200d00c1625 */ /* 0x000fc600078e020d */
[----:B---3--:R-:W3:Y:S04]  /*10630*/  @P0 LDG.E R9, [R14.64] ;  /* 0x000000120e090981 */ /* 0x008ee8000c1e1900 */
[----:B------:R2:W5:Y:S01]  /*10640*/  @P1 LDG.E R8, [R12.64] ;  /* 0x000000120c081981 */ /* 0x000562000c1e1900 */
[----:B-1----:R-:W-:Y:S02]  /*10650*/  CS2R R18, SRZ ;  /* 0x0000000000127805 */ /* 0x002fe4000001ff00 */
[--C-:B---3--:R-:W-:Y:S01]  /*10660*/  @P0 SHF.R.S32.HI R19, RZ, 0x1f, R9.reuse ;  /* 0x0000001fff130819 */ /* 0x108fe20000011409 */
[----:B------:R-:W-:Y:S01]  /*10670*/  @P0 IMAD.MOV.U32 R18, RZ, RZ, R9 ;  /* 0x000000ffff120224 */ /* 0x000fe200078e0009 */
[----:B------:R-:W-:Y:S05]  /*10680*/  @P1 BRA `(.L_x_268) ;  /* 0x0000004000001947 */ /* 0x000fea0003800000 */
[----:B--2---:R-:W-:Y:S05]  /*10690*/  @!P0 BRA `(.L_x_268) ;  /* 0x0000003000008947 */ /* 0x004fea0003800000 */
[----:B-----5:R-:W2:Y:S04]  /*106a0*/  LDG.E R8, [R14.64] ;  /* 0x000000120e087981 */ /* 0x020ea8000c1e1900 */
[----:B------:R-:W2:Y:S02]  /*106b0*/  LDG.E R3, [R14.64+0x4] ;  /* 0x000004120e037981 */ /* 0x000ea4000c1e1900 */
[----:B--2---:R-:W-:-:S02]  /*106c0*/  IADD3 R8, -R8, R3, RZ ;  /* 0x0000000308087210 */ /* 0x004fc40007ffe1ff */
.L_x_268:
[----:B--2---:R-:W-:Y:S01]  /*106d0*/  LOP3.LUT R9, R6, 0xffffffe0, RZ, 0xc0, !PT ;  /* 0xffffffe006097812 */ /* 0x004fe200078ec0ff */
[----:B------:R-:W1:Y:S01]  /*106e0*/  S2R R57, SR_CTAID.X ;  /* 0x0000000000397919 */ /* 0x000e620000002500 */
[----:B------:R-:W-:Y:S01]  /*106f0*/  SHF.R.S32.HI R13, RZ, 0x1f, R2 ;  /* 0x0000001fff0d7819 */ /* 0x000fe20000011402 */
[----:B------:R-:W-:Y:S01]  /*10700*/  IMAD.MOV.U32 R3, RZ, RZ, c[0x0][0x4e8] ;  /* 0x00013a00ff037624 */ /* 0x000fe200078e00ff */
[----:B------:R-:W-:Y:S01]  /*10710*/  LEA.HI R10, R11, R11, RZ, 0x1 ;  /* 0x0000000b0b0a7211 */ /* 0x000fe200078f08ff */
[----:B------:R-:W-:Y:S01]  /*10720*/  IMAD.IADD R9, R0, 0x1, -R9 ;  /* 0x0000000100097824 */ /* 0x000fe200078e0a09 */
[----:B------:R-:W2:Y:S01]  /*10730*/  S2R R14, SR_CTAID.Y ;  /* 0x00000000000e7919 */ /* 0x000ea20000002600 */
[----:B------:R-:W-:Y:S01]  /*10740*/  LEA.HI R13, R13, R2, RZ, 0x3 ;  /* 0x000000020d0d7211 */ /* 0x000fe200078f18ff */
[----:B------:R-:W-:Y:S01]  /*10750*/  IMAD.WIDE.U32 R16, R18, c[0x0][0x3a0], RZ ;  /* 0x0000e80012107a25 */ /* 0x000fe200078e00ff */
[----:B------:R-:W-:Y:S01]  /*10760*/  ISETP.NE.AND P1, PT, R3, 0x1, PT ;  /* 0x000000010300780c */ /* 0x000fe20003f25270 */
[----:B------:R-:W-:Y:S01]  /*10770*/  BSSY B0, `(.L_x_269) ;  /* 0x0000081000007945 */ /* 0x000fe20003800000 */
[----:B------:R-:W-:Y:S01]  /*10780*/  SHF.R.S32.HI R6, RZ, 0x1f, R9 ;  /* 0x0000001fff067819 */ /* 0x000fe20000011409 */
[----:B------:R-:W-:Y:S01]  /*10790*/  IMAD.MOV.U32 R23, RZ, RZ, R19 ;  /* 0x000000ffff177224 */ /* 0x000fe200078e0013 */
[----:B------:R-:W-:-:S02]  /*107a0*/  LOP3.LUT R13, R13, 0xffffff8, RZ, 0xc0, !PT ;  /* 0x0ffffff80d0d7812 */ /* 0x000fc400078ec0ff */
[----:B------:R-:W-:Y:S02]  /*107b0*/  LEA.HI R3, R6, R9, RZ, 0x2 ;  /* 0x0000000906037211 */ /* 0x000fe400078f10ff */
[----:B------:R-:W-:Y:S02]  /*107c0*/  LOP3.LUT R10, R10, 0x1ffffffe, RZ, 0xc0, !PT ;  /* 0x1ffffffe0a0a7812 */ /* 0x000fe400078ec0ff */
[----:B------:R-:W-:Y:S02]  /*107d0*/  IADD3 R2, -R13, R2, RZ ;  /* 0x000000020d027210 */ /* 0x000fe40007ffe1ff */
[-C--:B------:R-:W-:Y:S02]  /*107e0*/  LEA.HI R6, R5, R0.reuse, RZ, 0x3 ;  /* 0x0000000005067211 */ /* 0x080fe400078f18ff */
[----:B------:R-:W-:Y:S02]  /*107f0*/  SHF.R.S32.HI R3, RZ, 0x2, R3 ;  /* 0x00000002ff037819 */ /* 0x000fe40000011403 */
[----:B------:R-:W-:Y:S01]  /*10800*/  LOP3.LUT P2, RZ, R9, 0x3, RZ, 0xc0, !PT ;  /* 0x0000000309ff7812 */ /* 0x000fe2000784c0ff */
[----:B------:R-:W-:Y:S01]  /*10810*/  IMAD.IADD R9, R11, 0x1, -R10 ;  /* 0x000000010b097824 */ /* 0x000fe200078e0a0a */
[----:B------:R-:W-:Y:S01]  /*10820*/  LOP3.LUT R11, R6, 0xfffffff8, RZ, 0xc0, !PT ;  /* 0xfffffff8060b7812 */ /* 0x000fe200078ec0ff */
[----:B------:R-:W-:Y:S01]  /*10830*/  IMAD R2, R2, 0x10, R3 ;  /* 0x0000001002027824 */ /* 0x000fe200078e0203 */
[-C--:B------:R-:W-:Y:S01]  /*10840*/  LEA.HI R5, R5, R0.reuse, RZ, 0x6 ;  /* 0x0000000005057211 */ /* 0x080fe200078f30ff */
[----:B------:R-:W-:Y:S01]  /*10850*/  IMAD R3, R19, c[0x0][0x3a0], RZ ;  /* 0x0000e80013037a24 */ /* 0x000fe200078e02ff */
[----:B------:R-:W-:Y:S01]  /*10860*/  IADD3 R11, -R11, R0, RZ ;  /* 0x000000000b0b7210 */ /* 0x000fe20007ffe1ff */
[----:B------:R-:W-:Y:S01]  /*10870*/  IMAD R0, R9, 0x8, R2 ;  /* 0x0000000809007824 */ /* 0x000fe200078e0202 */
[----:B--2---:R-:W-:Y:S01]  /*10880*/  SHF.R.S32.HI R9, RZ, 0x1f, R14 ;  /* 0x0000001fff097819 */ /* 0x004fe2000001140e */
[----:B------:R-:W-:Y:S01]  /*10890*/  IMAD R3, R18, c[0x0][0x3a4], R3 ;  /* 0x0000e90012037a24 */ /* 0x000fe200078e0203 */
[----:B------:R-:W-:Y:S01]  /*108a0*/  MOV R22, R18 ;  /* 0x0000001200167202 */ /* 0x000fe20000000f00 */
[----:B-1----:R-:W-:Y:S01]  /*108b0*/  IMAD R13, R57, 0x80, R0 ;  /* 0x00000080390d7824 */ /* 0x002fe200078e0200 */
[----:B------:R-:W-:Y:S01]  /*108c0*/  SHF.R.S32.HI R6, RZ, 0x3, R6 ;  /* 0x00000003ff067819 */ /* 0x000fe20000011406 */
[----:B------:R-:W-:-:S02]  /*108d0*/  IMAD R15, R9, c[0x0][0x490], RZ ;  /* 0x00012400090f7a24 */ /* 0x000fc400078e02ff */
[----:B------:R-:W-:Y:S01]  /*108e0*/  @P1 IMAD.HI.U32 R0, R13, c[0x0][0x4ec], RZ ;  /* 0x00013b000d001a27 */ /* 0x000fe200078e00ff */
[----:B------:R-:W-:Y:S02]  /*108f0*/  MOV R20, R13 ;  /* 0x0000000d00147202 */ /* 0x000fe40000000f00 */
[----:B------:R-:W-:Y:S01]  /*10900*/  LEA R10, R11, R6, 0x5 ;  /* 0x000000060b0a7211 */ /* 0x000fe200078e28ff */
[----:B------:R-:W-:Y:S01]  /*10910*/  IMAD.IADD R17, R17, 0x1, R3 ;  /* 0x0000000111117824 */ /* 0x000fe200078e0203 */
[----:B------:R-:W-:Y:S01]  /*10920*/  @P1 SHF.R.U32.HI R20, RZ, c[0x0][0x4f0], R0 ;  /* 0x00013c00ff141a19 */ /* 0x000fe20000011600 */
[----:B------:R-:W-:Y:S01]  /*10930*/  IMAD.WIDE.U32 R22, R14, c[0x0][0x490], R22 ;  /* 0x000124000e167a25 */ /* 0x000fe200078e0016 */
[----:B------:R-:W-:Y:S02]  /*10940*/  SHF.R.S32.HI R3, RZ, 0x1f, R208 ;  /* 0x0000001fff037819 */ /* 0x000fe400000114d0 */
[----:B------:R-:W-:Y:S01]  /*10950*/  SEL R208, R208, RZ, !P0 ;  /* 0x000000ffd0d07207 */ /* 0x000fe20004000000 */
[----:B------:R-:W-:Y:S01]  /*10960*/  IMAD R15, R14, c[0x0][0x494], R15 ;  /* 0x000125000e0f7a24 */ /* 0x000fe200078e020f */
[----:B------:R-:W-:Y:S01]  /*10970*/  SEL R3, R3, RZ, !P0 ;  /* 0x000000ff03037207 */ /* 0x000fe20004000000 */
[----:B------:R-:W-:-:S02]  /*10980*/  IMAD.MOV R12, RZ, RZ, -R20 ;  /* 0x000000ffff0c7224 */ /* 0x000fc400078e0a14 */
[----:B------:R-:W-:Y:S02]  /*10990*/  IMAD.IADD R23, R23, 0x1, R15 ;  /* 0x0000000117177824 */ /* 0x000fe400078e020f */
[----:B------:R-:W-:Y:S02]  /*109a0*/  IMAD R9, R9, c[0x0][0x3e8], RZ ;  /* 0x0000fa0009097a24 */ /* 0x000fe400078e02ff */
[----:B------:R-:W-:Y:S02]  /*109b0*/  IMAD R12, R12, c[0x0][0x4e8], R13 ;  /* 0x00013a000c0c7a24 */ /* 0x000fe400078e020d */
[----:B------:R-:W-:Y:S02]  /*109c0*/  IMAD R13, R3, c[0x0][0x498], RZ ;  /* 0x00012600030d7a24 */ /* 0x000fe400078e02ff */
[----:B------:R-:W-:-:S04]  /*109d0*/  IMAD.WIDE.U32 R22, R208, c[0x0][0x498], R22 ;  /* 0x00012600d0167a25 */ /* 0x000fc800078e0016 */
[C---:B------:R-:W-:Y:S02]  /*109e0*/  IMAD R9, R14.reuse, c[0x0][0x3ec], R9 ;  /* 0x0000fb000e097a24 */ /* 0x040fe400078e0209 */
[----:B------:R-:W-:Y:S01]  /*109f0*/  IMAD.WIDE.U32 R14, R14, c[0x0][0x3e8], R16 ;  /* 0x0000fa000e0e7a25 */ /* 0x000fe200078e0010 */
[----:B------:R-:W-:Y:S02]  /*10a00*/  SHF.R.S32.HI R16, RZ, 0x1f, R20 ;  /* 0x0000001fff107819 */ /* 0x000fe40000011414 */
[----:B------:R-:W-:Y:S01]  /*10a10*/  IADD3 R20, P0, R20, R22, RZ ;  /* 0x0000001614147210 */ /* 0x000fe20007f1e0ff */
[----:B------:R-:W-:Y:S01]  /*10a20*/  IMAD R13, R208, c[0x0][0x49c], R13 ;  /* 0x00012700d00d7a24 */ /* 0x000fe200078e020d */
[----:B------:R-:W-:Y:S01]  /*10a30*/  SHF.R.S32.HI R17, RZ, 0x1f, R12 ;  /* 0x0000001fff117819 */ /* 0x000fe2000001140c */
[----:B------:R-:W-:Y:S01]  /*10a40*/  IMAD.SHL.U32 R0, R6, 0x40, RZ ;  /* 0x0000004006007824 */ /* 0x000fe200078e00ff */
[----:B------:R-:W-:Y:S01]  /*10a50*/  IADD3 R15, R15, R9, RZ ;  /* 0x000000090f0f7210 */ /* 0x000fe20007ffe0ff */
[----:B------:R-:W-:Y:S01]  /*10a60*/  IMAD R10, R57, 0x80, R10 ;  /* 0x00000080390a7824 */ /* 0x000fe200078e020a */
[----:B------:R-:W-:Y:S01]  /*10a70*/  IADD3.X R21, R16, R23, R13, P0, !PT ;  /* 0x0000001710157210 */ /* 0x000fe200007fe40d */
[----:B------:R-:W-:Y:S01]  /*10a80*/  IMAD R17, R17, c[0x0][0x488], RZ ;  /* 0x0001220011117a24 */ /* 0x000fe200078e02ff */
[----:B------:R-:W-:Y:S01]  /*10a90*/  LOP3.LUT R13, R0, 0x1c0, RZ, 0xc0, !PT ;  /* 0x000001c0000d7812 */ /* 0x000fe200078ec0ff */
[----:B------:R-:W-:-:S02]  /*10aa0*/  IMAD.SHL.U32 R0, R11, 0x8, RZ ;  /* 0x000000080b007824 */ /* 0x000fc400078e00ff */
[----:B------:R-:W-:-:S04]  /*10ab0*/  IMAD.WIDE.U32 R20, R12, c[0x0][0x488], R20 ;  /* 0x000122000c147a25 */ /* 0x000fc800078e0014 */
[----:B------:R-:W-:Y:S01]  /*10ac0*/  IMAD R17, R12, c[0x0][0x48c], R17 ;  /* 0x000123000c117a24 */ /* 0x000fe200078e0211 */
[----:B------:R-:W-:Y:S01]  /*10ad0*/  LOP3.LUT R12, R13, 0x38, R0, 0xf8, !PT ;  /* 0x000000380d0c7812 */ /* 0x000fe200078ef800 */
[----:B------:R-:W-:Y:S01]  /*10ae0*/  IMAD R11, R3, c[0x0][0x3f0], RZ ;  /* 0x0000fc00030b7a24 */ /* 0x000fe200078e02ff */
[----:B------:R-:W-:Y:S01]  /*10af0*/  SHF.R.U32.HI R3, RZ, 0x3, R13 ;  /* 0x00000003ff037819 */ /* 0x000fe2000001160d */
[----:B------:R-:W-:Y:S01]  /*10b00*/  @P1 IMAD.HI.U32 R18, R10, c[0x0][0x4ec], RZ ;  /* 0x00013b000a121a27 */ /* 0x000fe200078e00ff */
[----:B------:R-:W-:Y:S02]  /*10b10*/  LEA R13, P0, R20, c[0x0][0x450], 0x2 ;  /* 0x00011400140d7a11 */ /* 0x000fe400078010ff */
[----:B------:R-:W-:Y:S01]  /*10b20*/  IADD3 R17, R21, R17, RZ ;  /* 0x0000001115117210 */ /* 0x000fe20007ffe0ff */
[----:B------:R-:W-:Y:S01]  /*10b30*/  IMAD R11, R208, c[0x0][0x3f4], R11 ;  /* 0x0000fd00d00b7a24 */ /* 0x000fe200078e020b */
[----:B------:R-:W-:Y:S01]  /*10b40*/  LOP3.LUT R3, R12, R3, RZ, 0x3c, !PT ;  /* 0x000000030c037212 */ /* 0x000fe200078e3cff */
[----:B------:R-:W-:Y:S01]  /*10b50*/  IMAD.WIDE.U32 R14, R208, c[0x0][0x3f0], R14 ;  /* 0x0000fc00d00e7a25 */ /* 0x000fe200078e000e */
[----:B------:R-:W-:Y:S01]  /*10b60*/  LEA.HI.X R17, R20, c[0x0][0x454], R17, 0x2, P0 ;  /* 0x0001150014117a11 */ /* 0x000fe200000f1411 */
[----:B------:R-:W-:Y:S02]  /*10b70*/  SHFL.IDX PT, R34, R13, RZ, 0x1c1f ;  /* 0x001c1fff0d227589 */ /* 0x000fe400000e0000 */
[----:B------:R-:W-:Y:S01]  /*10b80*/  IMAD.MOV.U32 R9, RZ, RZ, R10 ;  /* 0x000000ffff097224 */ /* 0x000fe200078e000a */
[----:B------:R-:W-:Y:S01]  /*10b90*/  @P1 SHF.R.U32.HI R9, RZ, c[0x0][0x4f0], R18 ;  /* 0x00013c00ff091a19 */ /* 0x000fe20000011612 */
[----:B------:R-:W1:Y:S01]  /*10ba0*/  SHFL.IDX PT, R35, R17, RZ, 0x1c1f ;  /* 0x001c1fff11237589 */ /* 0x000e6200000e0000 */
[----:B------:R-:W-:Y:S01]  /*10bb0*/  IMAD.IADD R15, R15, 0x1, R11 ;  /* 0x000000010f0f7824 */ /* 0x000fe200078e020b */
[----:B------:R-:W-:Y:S01]  /*10bc0*/  LEA R11, R57, R2, 0x7 ;  /* 0x00000002390b7211 */ /* 0x000fe200078e38ff */
[----:B-----5:R-:W-:Y:S01]  /*10bd0*/  IMAD R2, R8, c[0x0][0x4e8], RZ ;  /* 0x00013a0008027a24 */ /* 0x020fe200078e02ff */
[----:B------:R-:W-:Y:S01]  /*10be0*/  SHFL.IDX PT, R48, R13, 0x1, 0x1c1f ;  /* 0x003c1f000d307f89 */ /* 0x000fe200000e0000 */
[--C-:B------:R-:W-:Y:S01]  /*10bf0*/  IMAD.MOV R19, RZ, RZ, -R9.reuse ;  /* 0x000000ffff137224 */ /* 0x100fe200078e0a09 */
[----:B------:R-:W-:Y:S01]  /*10c00*/  SHF.R.S32.HI R12, RZ, 0x1f, R9 ;  /* 0x0000001fff0c7819 */ /* 0x000fe20000011409 */
[----:B------:R-:W-:Y:S01]  /*10c10*/  IMAD.WIDE.U32 R14, R9, c[0x0][0x3e0], R14 ;  /* 0x0000f800090e7a25 */ /* 0x000fe200078e000e */
[----:B------:R-:W2:Y:S01]  /*10c20*/  SHFL.IDX PT, R49, R17, 0x1, 0x1c1f ;  /* 0x003c1f0011317f89 */ /* 0x000ea200000e0000 */
[----:B------:R-:W-:-:S02]  /*10c30*/  IADD3 R21, R11, 0x8, RZ ;  /* 0x000000080b157810 */ /* 0x000fc40007ffe0ff */
[----:B------:R-:W-:Y:S01]  /*10c40*/  IMAD R19, R19, c[0x0][0x4e8], R10 ;  /* 0x00013a0013137a24 */ /* 0x000fe200078e020a */
[-C--:B------:R-:W-:Y:S01]  /*10c50*/  ISETP.GE.OR P0, PT, R11, R2.reuse, P2 ;  /* 0x000000020b00720c */ /* 0x080fe20001706670 */
[----:B------:R-:W-:Y:S01]  /*10c60*/  IMAD R12, R12, c[0x0][0x3e0], RZ ;  /* 0x0000f8000c0c7a24 */ /* 0x000fe200078e02ff */
[----:B------:R-:W-:Y:S01]  /*10c70*/  ISETP.GE.OR P2, PT, R21, R2, P2 ;  /* 0x000000021500720c */ /* 0x000fe20001746670 */
[----:B------:R-:W-:Y:S01]  /*10c80*/  IMAD.SHL.U32 R10, R5, 0x8, RZ ;  /* 0x00000008050a7824 */ /* 0x000fe200078e00ff */
[----:B------:R-:W-:Y:S01]  /*10c90*/  SHF.R.S32.HI R8, RZ, 0x1f, R19 ;  /* 0x0000001fff087819 */ /* 0x000fe20000011413 */
[----:B------:R-:W-:Y:S01]  /*10ca0*/  IMAD R12, R9, c[0x0][0x3e4], R12 ;  /* 0x0000f900090c7a24 */ /* 0x000fe200078e020c */
[----:B------:R-:W-:Y:S02]  /*10cb0*/  LEA R57, R57, R6, 0x7 ;  /* 0x0000000639397211 */ /* 0x000fe400078e38ff */
[----:B------:R-:W-:Y:S01]  /*10cc0*/  LOP3.LUT R10, R3, 0x7ffffe00, R10, 0xf8, !PT ;  /* 0x7ffffe00030a7812 */ /* 0x000fe200078ef80a */
[----:B------:R-:W-:-:S02]  /*10cd0*/  IMAD.IADD R15, R15, 0x1, R12 ;  /* 0x000000010f0f7824 */ /* 0x000fc400078e020c */
[----:B------:R-:W-:Y:S01]  /*10ce0*/  IMAD R8, R8, c[0x0][0x3d8], RZ ;  /* 0x0000f60008087a24 */ /* 0x000fe200078e02ff */
[----:B------:R-:W-:Y:S01]  /*10cf0*/  SHF.L.U32 R58, R10, 0x1, RZ ;  /* 0x000000010a3a7819 */ /* 0x000fe200000006ff */
[----:B-1----:R1:W-:Y:S01]  /*10d00*/  @!P0 ST.E [R34.64], R4 ;  /* 0x0000000422008985 */ /* 0x0023e2000c101912 */
[----:B------:R-:W-:-:S04]  /*10d10*/  IMAD.WIDE.U32 R32, R19, c[0x0][0x3d8], R14 ;  /* 0x0000f60013207a25 */ /* 0x000fc800078e000e */
[----:B------:R-:W-:Y:S01]  /*10d20*/  IMAD R3, R19, c[0x0][0x3dc], R8 ;  /* 0x0000f70013037a24 */ /* 0x000fe200078e0208 */
[C---:B------:R-:W-:Y:S01]  /*10d30*/  LEA R56, P0, R32.reuse, c[0x0][0x380], 0x1 ;  /* 0x0000e00020387a11 */ /* 0x040fe200078008ff */
[----:B--2---:R1:W-:Y:S02]  /*10d40*/  @!P2 ST.E [R48.64], R7 ;  /* 0x000000073000a985 */ /* 0x0043e4000c101912 */
[----:B------:R-:W-:Y:S02]  /*10d50*/  IMAD.IADD R3, R33, 0x1, R3 ;  /* 0x0000000121037824 */ /* 0x000fe400078e0203 */
        /* <DEDUP_REMOVED lines=34> */
.L_x_270:
[----:B--2---:R-:W-:Y:S05]  /*10f80*/  BSYNC B0 ;  /* 0x0000000000007941 */ /* 0x004fea0003800000 */
.L_x_269:
        /* <DEDUP_REMOVED lines=23> */
.L_x_272:
[----:B------:R-:W-:Y:S05]  /*11100*/  BSYNC B0 ;  /* 0x0000000000007941 */ /* 0x000fea0003800000 */
.L_x_271:
[----:B------:R-:W-:Y:S01]  /*11110*/  IADD3 R3, R57, 0x40, RZ ;  /* 0x0000004039037810 */ /* 0x000fe20007ffe0ff */
[----:B--2---:R2:W1:Y:S01]  /*11120*/  SHFL.IDX PT, R17, R55, 0x2, 0x181f ;  /* 0x00581f0037117f89 */ /* 0x00446200000e0000 */
        /* <DEDUP_REMOVED lines=21> */
.L_x_274:
[----:B------:R-:W-:Y:S05]  /*11280*/  BSYNC B0 ;  /* 0x0000000000007941 */ /* 0x000fea0003800000 */
.L_x_273:
        /* <DEDUP_REMOVED lines=24> */
.L_x_267:
        /* <DEDUP_REMOVED lines=18> */
.L_x_275:
[----:B-1----:R-:W1:Y:S01]  /*11530*/  S2R R0, SR_TID.X ;  /* 0x0000000000007919 */ /* 0x002e620000002100 */
[----:B------:R-:W-:Y:S01]  /*11540*/  SHF.R.S32.HI R9, RZ, 0x1f, R208 ;  /* 0x0000001fff097819 */ /* 0x000fe200000114d0 */
[----:B------:R-:W-:Y:S01]  /*11550*/  BSSY B0, `(.L_x_276) ;  /* 0x0000028000007945 */ /* 0x000fe20003800000 */
[----:B------:R-:W-:-:S02]  /*11560*/  SEL R208, R208, RZ, !P1 ;  /* 0x000000ffd0d07207 */ /* 0x000fc40004800000 */
[----:B------:R-:W-:Y:S02]  /*11570*/  SEL R9, R9, RZ, !P1 ;  /* 0x000000ff09097207 */ /* 0x000fe40004800000 */
[----:B-1----:R-:W-:-:S13]  /*11580*/  ISETP.GT.AND P0, PT, R0, 0x7f, PT ;  /* 0x0000007f0000780c */ /* 0x002fda0003f04270 */
        /* <DEDUP_REMOVED lines=9> */
[----:B------:R-:W-:Y:S01]  /*11620*/  MOV R10, R12 ;  /* 0x0000000c000a7202 */ /* 0x000fe20000000f00 */
[----:B------:R-:W-:Y:S01]  /*11630*/  IMAD.MOV.U32 R6, RZ, RZ, R7 ;  /* 0x000000ffff067224 */ /* 0x000fe200078e0007 */
[----:B------:R-:W-:-:S13]  /*11640*/  ISETP.NE.AND P0, PT, R3, 0x1, PT ;  /* 0x000000010300780c */ /* 0x000fda0003f05270 */
[----:B------:R-:W-:-:S05]  /*11650*/  @P0 IMAD.HI.U32 R5, R7, c[0x0][0x4ec], RZ ;  /* 0x00013b0007050a27 */ /* 0x000fca00078e00ff */
[----:B------:R-:W-:Y:S01]  /*11660*/  @P0 SHF.R.U32.HI R6, RZ, c[0x0][0x4f0], R5 ;  /* 0x00013c00ff060a19 */ /* 0x000fe20000011605 */
[----:B-1----:R-:W-:Y:S01]  /*11670*/  IMAD.WIDE.U32 R10, R4, c[0x0][0x490], R10 ;  /* 0x00012400040a7a25 */ /* 0x002fe200078e000a */
[----:B------:R-:W-:Y:S02]  /*11680*/  SHF.R.S32.HI R3, RZ, 0x1f, R4 ;  /* 0x0000001fff037819 */ /* 0x000fe40000011404 */
[----:B------:R-:W-:-:S03]  /*11690*/  SHF.R.S32.HI R8, RZ, 0x1f, R6 ;  /* 0x0000001fff087819 */ /* 0x000fc60000011406 */
[----:B------:R-:W-:-:S04]  /*116a0*/  IMAD R3, R3, c[0x0][0x490], RZ ;  /* 0x0001240003037a24 */ /* 0x000fc800078e02ff */
[----:B------:R-:W-:Y:S01]  /*116b0*/  IMAD R3, R4, c[0x0][0x494], R3 ;  /* 0x0001250004037a24 */ /* 0x000fe200078e0203 */
[----:B------:R-:W-:-:S03]  /*116c0*/  IADD3 R4, -R6, RZ, RZ ;  /* 0x000000ff06047210 */ /* 0x000fc60007ffe1ff */
[----:B------:R-:W-:Y:S02]  /*116d0*/  IMAD.IADD R11, R3, 0x1, R11 ;  /* 0x00000001030b7824 */ /* 0x000fe400078e020b */
[----:B------:R-:W-:Y:S02]  /*116e0*/  IMAD R3, R9, c[0x0][0x498], RZ ;  /* 0x0001260009037a24 */ /* 0x000fe400078e02ff */
[----:B------:R-:W-:Y:S02]  /*116f0*/  IMAD R4, R4, c[0x0][0x4e8], R7 ;  /* 0x00013a0004047a24 */ /* 0x000fe400078e0207 */
[----:B------:R-:W-:-:S03]  /*11700*/  IMAD.WIDE.U32 R10, R208, c[0x0][0x498], R10 ;  /* 0x00012600d00a7a25 */ /* 0x000fc600078e000a */
[----:B------:R-:W-:Y:S01]  /*11710*/  SHF.R.S32.HI R5, RZ, 0x1f, R4 ;  /* 0x0000001fff057819 */ /* 0x000fe20000011404 */
[----:B------:R-:W-:Y:S01]  /*11720*/  IMAD R3, R208, c[0x0][0x49c], R3 ;  /* 0x00012700d0037a24 */ /* 0x000fe200078e0203 */
[----:B------:R-:W-:-:S03]  /*11730*/  IADD3 R6, P0, R6, R10, RZ ;  /* 0x0000000a06067210 */ /* 0x000fc60007f1e0ff */
[----:B------:R-:W-:Y:S01]  /*11740*/  IMAD R5, R5, c[0x0][0x488], RZ ;  /* 0x0001220005057a24 */ /* 0x000fe200078e02ff */
[----:B------:R-:W-:Y:S02]  /*11750*/  IADD3.X R7, R8, R11, R3, P0, !PT ;  /* 0x0000000b08077210 */ /* 0x000fe400007fe403 */
[----:B------:R-:W-:Y:S01]  /*11760*/  MOV R3, 0xff800000 ;  /* 0xff80000000037802 */ /* 0x000fe20000000f00 */
[C---:B------:R-:W-:Y:S02]  /*11770*/  IMAD R5, R4.reuse, c[0x0][0x48c], R5 ;  /* 0x0001230004057a24 */ /* 0x040fe400078e0205 */
[----:B------:R-:W-:-:S05]  /*11780*/  IMAD.WIDE.U32 R6, R4, c[0x0][0x488], R6 ;  /* 0x0001220004067a25 */ /* 0x000fca00078e0006 */
[----:B------:R-:W-:Y:S02]  /*11790*/  IADD3 R5, R7, R5, RZ ;  /* 0x0000000507057210 */ /* 0x000fe40007ffe0ff */
[----:B------:R-:W-:-:S04]  /*117a0*/  LEA R4, P0, R6, c[0x0][0x450], 0x2 ;  /* 0x0001140006047a11 */ /* 0x000fc800078010ff */
[----:B------:R-:W-:-:S05]  /*117b0*/  LEA.HI.X R5, R6, c[0x0][0x454], R5, 0x2, P0 ;  /* 0x0001150006057a11 */ /* 0x000fca00000f1405 */
[----:B------:R1:W-:Y:S04]  /*117c0*/  STG.E [R4.64], R3 ;  /* 0x0000000304007986 */ /* 0x0003e8000c101912 */
.L_x_277:
[----:B------:R-:W-:Y:S05]  /*117d0*/  BSYNC B0 ;  /* 0x0000000000007941 */ /* 0x000fea0003800000 */
.L_x_276:
[----:B------:R-:W2:Y:S01]  /*117e0*/  S2R R7, SR_CTAID.Y ;  /* 0x0000000000077919 */ /* 0x000ea20000002600 */
[----:B-1----:R-:W-:Y:S01]  /*117f0*/  SHF.R.S32.HI R3, RZ, 0x1f, R0 ;  /* 0x0000001fff037819 */ /* 0x002fe20000011400 */
[----:B------:R-:W-:Y:S01]  /*11800*/  IMAD R5, R13, c[0x0][0x3a0], RZ ;  /* 0x0000e8000d057a24 */ /* 0x000fe200078e02ff */
[----:B------:R-:W-:Y:S01]  /*11810*/  BSSY B0, `(.L_x_278) ;  /* 0x000003f000007945 */ /* 0x000fe20003800000 */
[----:B------:R-:W1:Y:S01]  /*11820*/  S2R R8, SR_CTAID.X ;  /* 0x0000000000087919 */ /* 0x000e620000002500 */
[----:B------:R-:W-:Y:S01]  /*11830*/  LEA.HI R4, R3, R0, RZ, 0x3 ;  /* 0x0000000003047211 */ /* 0x000fe200078f18ff */
[C---:B------:R-:W-:Y:S01]  /*11840*/  IMAD R10, R12.reuse, c[0x0][0x3a4], R5 ;  /* 0x0000e9000c0a7a24 */ /* 0x040fe200078e0205 */
[----:B------:R-:W-:Y:S01]  /*11850*/  MOV R3, c[0x0][0x4e8] ;  /* 0x00013a0000037a02 */ /* 0x000fe20000000f00 */
[----:B------:R-:W-:Y:S01]  /*11860*/  IMAD.WIDE.U32 R12, R12, c[0x0][0x3a0], RZ ;  /* 0x0000e8000c0c7a25 */ /* 0x000fe200078e00ff */
[----:B------:R-:W-:Y:S02]  /*11870*/  LOP3.LUT R5, R4, 0xfffffff8, RZ, 0xc0, !PT ;  /* 0xfffffff804057812 */ /* 0x000fe400078ec0ff */
[----:B------:R-:W-:Y:S01]  /*11880*/  ISETP.NE.AND P0, PT, R3, 0x1, PT ;  /* 0x000000010300780c */ /* 0x000fe20003f05270 */
[----:B------:R-:W-:Y:S01]  /*11890*/  IMAD R9, R9, c[0x0][0x3f0], RZ ;  /* 0x0000fc0009097a24 */ /* 0x000fe200078e02ff */
[----:B------:R-:W-:Y:S01]  /*118a0*/  SHF.R.S32.HI R4, RZ, 0x3, R4 ;  /* 0x00000003ff047819 */ /* 0x000fe20000011404 */
[----:B------:R-:W-:Y:S01]  /*118b0*/  IMAD.IADD R5, R0, 0x1, -R5 ;  /* 0x0000000100057824 */ /* 0x000fe200078e0a05 */
[----:B------:R-:W-:Y:S01]  /*118c0*/  IADD3 R13, R13, R10, RZ ;  /* 0x0000000a0d0d7210 */ /* 0x000fe20007ffe0ff */
[----:B------:R-:W-:-:S02]  /*118d0*/  IMAD R9, R208, c[0x0][0x3f4], R9 ;  /* 0x0000fd00d0097a24 */ /* 0x000fc400078e0209 */
[----:B-----5:R-:W-:Y:S01]  /*118e0*/  IMAD R2, R2, c[0x0][0x4e8], RZ ;  /* 0x00013a0002027a24 */ /* 0x020fe200078e02ff */
[C---:B------:R-:W-:Y:S02]  /*118f0*/  LEA R3, R5.reuse, R4, 0x5 ;  /* 0x0000000405037211 */ /* 0x040fe400078e28ff */
[----:B------:R-:W-:Y:S02]  /*11900*/  SHF.L.U32 R11, R5, 0x3, RZ ;  /* 0x00000003050b7819 */ /* 0x000fe400000006ff */
[----:B--2---:R-:W-:Y:S01]  /*11910*/  SHF.R.S32.HI R6, RZ, 0x1f, R7 ;  /* 0x0000001fff067819 */ /* 0x004fe20000011407 */
[----:B------:R-:W-:Y:S01]  /*11920*/  IMAD.WIDE.U32 R12, R7, c[0x0][0x3e8], R12 ;  /* 0x0000fa00070c7a25 */ /* 0x000fe200078e000c */
[----:B------:R-:W-:-:S03]  /*11930*/  IADD3 R5, R11, 0x40, RZ ;  /* 0x000000400b057810 */ /* 0x000fc60007ffe0ff */
[----:B------:R-:W-:Y:S02]  /*11940*/  IMAD R6, R6, c[0x0][0x3e8], RZ ;  /* 0x0000fa0006067a24 */ /* 0x000fe400078e02ff */
[----:B-1----:R-:W-:Y:S02]  /*11950*/  IMAD R3, R8, 0x80, R3 ;  /* 0x0000008008037824 */ /* 0x002fe400078e0203 */
[----:B------:R-:W-:Y:S02]  /*11960*/  IMAD R6, R7, c[0x0][0x3ec], R6 ;  /* 0x0000fb0007067a24 */ /* 0x000fe400078e0206 */
[----:B------:R-:W-:-:S03]  /*11970*/  @P0 IMAD.HI.U32 R0, R3, c[0x0][0x4ec], RZ ;  /* 0x00013b0003000a27 */ /* 0x000fc600078e00ff */
[----:B------:R-:W-:Y:S02]  /*11980*/  IADD3 R13, R6, R13, RZ ;  /* 0x0000000d060d7210 */ /* 0x000fe40007ffe0ff */
[----:B------:R-:W-:Y:S02]  /*11990*/  MOV R6, R3 ;  /* 0x0000000300067202 */ /* 0x000fe40000000f00 */
[----:B------:R-:W-:Y:S01]  /*119a0*/  @P0 SHF.R.U32.HI R6, RZ, c[0x0][0x4f0], R0 ;  /* 0x00013c00ff060a19 */ /* 0x000fe20000011600 */
[----:B------:R-:W-:-:S03]  /*119b0*/  IMAD.WIDE.U32 R12, R208, c[0x0][0x3f0], R12 ;  /* 0x0000fc00d00c7a25 */ /* 0x000fc600078e000c */
[--C-:B------:R-:W-:Y:S01]  /*119c0*/  SHF.R.S32.HI R7, RZ, 0x1f, R6.reuse ;  /* 0x0000001fff077819 */ /* 0x100fe20000011406 */
[----:B------:R-:W-:Y:S01]  /*119d0*/  IMAD.MOV R0, RZ, RZ, -R6 ;  /* 0x000000ffff007224 */ /* 0x000fe200078e0a06 */
[----:B------:R-:W-:Y:S02]  /*119e0*/  IADD3 R13, R13, R9, RZ ;  /* 0x000000090d0d7210 */ /* 0x000fe40007ffe0ff */
[----:B------:R-:W-:Y:S01]  /*119f0*/  LEA R9, R8, R4, 0x7 ;  /* 0x0000000408097211 */ /* 0x000fe200078e38ff */
[----:B------:R-:W-:Y:S01]  /*11a00*/  IMAD R7, R7, c[0x0][0x3e0], RZ ;  /* 0x0000f80007077a24 */ /* 0x000fe200078e02ff */
[----:B------:R-:W-:Y:S01]  /*11a10*/  IADD3 R4, R11, 0x80, RZ ;  /* 0x000000800b047810 */ /* 0x000fe20007ffe0ff */
[----:B------:R-:W-:Y:S02]  /*11a20*/  IMAD R0, R0, c[0x0][0x4e8], R3 ;  /* 0x00013a0000007a24 */ /* 0x000fe400078e0203 */
        /* <DEDUP_REMOVED lines=29> */
.L_x_279:
[----:B------:R-:W-:Y:S05]  /*11c00*/  BSYNC B0 ;  /* 0x0000000000007941 */ /* 0x000fea0003800000 */
.L_x_278:
[----:B--23--:R-:W-:Y:S01]  /*11c10*/  IADD3 R7, R9, 0x20, RZ ;  /* 0x0000002009077810 */ /* 0x00cfe20007ffe0ff */
[----:B------:R2:W3:Y:S01]  /*11c20*/  SHFL.IDX PT, R13, R0, 0x1, 0x181f ;  /* 0x00381f00000d7f89 */ /* 0x0004e200000e0000 */
        /* <DEDUP_REMOVED lines=19> */
.L_x_281:
[----:B------:R-:W-:Y:S05]  /*11d60*/  BSYNC B0 ;  /* 0x0000000000007941 */ /* 0x000fea0003800000 */
.L_x_280:
        /* <DEDUP_REMOVED lines=21> */
.L_x_283:
[----:B------:R-:W-:Y:S05]  /*11ec0*/  BSYNC B0 ;  /* 0x0000000000007941 */ /* 0x000fea0003800000 */
.L_x_282:
[----:B------:R-:W-:Y:S01]  /*11ed0*/  IADD3 R9, R9, 0x60, RZ ;  /* 0x0000006009097810 */ /* 0x000fe20007ffe0ff */
[----:B-1----:R1:W2:Y:S03]  /*11ee0*/  SHFL.IDX PT, R7, R0, 0x3, 0x181f ;  /* 0x00781f0000077f89 */ /* 0x0022a600000e0000 */
[----:B------:R-:W-:Y:S01]  /*11ef0*/  ISETP.GE.AND P0, PT, R9, R2, PT ;  /* 0x000000020900720c */ /* 0x000fe20003f06270 */
[----:B------:R1:W3:-:S12]  /*11f00*/  SHFL.IDX PT, R6, R3, 0x3, 0x181f ;  /* 0x00781f0003067f89 */ /* 0x0002d800000e0000 */
[----:B------:R-:W-:Y:S05]  /*11f10*/  @P0 EXIT ;  /* 0x000000000000094d */ /* 0x000fea0003800000 */
[----:B------:R-:W-:Y:S02]  /*11f20*/  ISETP.GE.AND P0, PT, R5, c[0x0][0x3c8], PT ;  /* 0x0000f20005007a0c */ /* 0x000fe40003f06270 */
[----:B------:R-:W-:-:S11]  /*11f30*/  ISETP.GE.AND P1, PT, R11, c[0x0][0x3c8], PT ;  /* 0x0000f2000b007a0c */ /* 0x000fd60003f26270 */
[----:B-123--:R-:W-:Y:S02]  /*11f40*/  @!P0 SHF.R.S32.HI R0, RZ, 0x1f, R5 ;  /* 0x0000001fff008819 */ /* 0x00efe40000011405 */
[----:B------:R-:W-:Y:S02]  /*11f50*/  @!P1 IMAD.WIDE R8, R11, 0x2, R6 ;  /* 0x000000020b089825 */ /* 0x000fe400078e0206 */
[----:B------:R-:W-:-:S03]  /*11f60*/  @!P0 LEA.HI R0, R0, R5, RZ, 0x3 ;  /* 0x0000000500008211 */ /* 0x000fc600078f18ff */
[----:B------:R1:W-:Y:S01]  /*11f70*/  @!P1 ST.E.128 [R8.64], RZ ;  /* 0x000000ff08009985 */ /* 0x0003e2000c101d12 */
[----:B------:R-:W-:-:S05]  /*11f80*/  @!P0 LOP3.LUT R3, R0, 0xfffffff8, RZ, 0xc0, !PT ;  /* 0xfffffff800038812 */ /* 0x000fca00078ec0ff */
[----:B------:R-:W-:-:S05]  /*11f90*/  @!P0 IMAD.WIDE R2, R3, 0x2, R6 ;  /* 0x0000000203028825 */ /* 0x000fca00078e0206 */
[----:B------:R1:W-:Y:S01]  /*11fa0*/  @!P0 ST.E.128 [R2.64], RZ ;  /* 0x000000ff02008985 */ /* 0x0003e2000c101d12 */
[----:B------:R-:W-:-:S13]  /*11fb0*/  ISETP.GE.AND P0, PT, R4, c[0x0][0x3c8], PT ;  /* 0x0000f20004007a0c */ /* 0x000fda0003f06270 */
[----:B------:R-:W-:Y:S05]  /*11fc0*/  @P0 EXIT ;  /* 0x000000000000094d */ /* 0x000fea0003800000 */
[----:B-1----:R-:W-:-:S04]  /*11fd0*/  SHF.R.S32.HI R3, RZ, 0x1f, R4 ;  /* 0x0000001fff037819 */ /* 0x002fc80000011404 */
[----:B------:R-:W-:-:S04]  /*11fe0*/  LEA.HI R3, R3, R4, RZ, 0x3 ;  /* 0x0000000403037211 */ /* 0x000fc800078f18ff */
[----:B------:R-:W-:-:S05]  /*11ff0*/  LOP3.LUT R3, R3, 0xfffffff8, RZ, 0xc0, !PT ;  /* 0xfffffff803037812 */ /* 0x000fca00078ec0ff */
[----:B------:R-:W-:-:S05]  /*12000*/  IMAD.WIDE R6, R3, 0x2, R6 ;  /* 0x0000000203067825 */ /* 0x000fca00078e0206 */
[----:B------:R-:W-:Y:S01]  /*12010*/  ST.E.128 [R6.64], RZ ;  /* 0x000000ff06007985 */ /* 0x000fe2000c101d12 */
[----:B------:R-:W-:Y:S05]  /*12020*/  EXIT ;  /* 0x000000000000794d */ /* 0x000fea0003800000 */
.L_x_284:
        /* <DEDUP_REMOVED lines=13> */
.L_x_2618:


//--------------------- .text._ZN7cutlass13device_kernelIN5flash19enable_sm80_to_sm89INS1_16FlashAttnFwdSm80INS1_25CollectiveMainloopFwdSm80ILi8ELi1ELb0EN4cute5tupleIJNS5_1CILi128EEENS7_ILi64EEENS7_ILi192EEEEEELi192ENS_10bfloat16_tEfNS_4arch4Sm80ELb0ELb1ELb1ELb1ELb0ELb1ELb1ELb0EEENS1_21CollectiveEpilogueFwdINS6_IJS8_SA_S9_EEENS6_IJNS7_ILi1EEESI_SI_EEESC_SE_Li256ELb1ELb1ELb0ELb0EEENS1_19SingleTileSchedulerILb1ELb0ELb1ELi128EEEEEEEEEvNT_6ParamsE --------------------------
	.section	.text._ZN7cutlass13device_kernelIN5flash19enable_sm80_to_sm89INS1_16FlashAttnFwdSm80INS1_25CollectiveMainloopFwdSm80ILi8ELi1ELb0EN4cute5tupleIJNS5_1CILi128EEENS7_ILi64EEENS7_ILi192EEEEEELi192ENS_10bfloat16_tEfNS_4arch4Sm80ELb0ELb1ELb1ELb1ELb0ELb1ELb1ELb0EEENS1_21CollectiveEpilogueFwdINS6_IJS8_SA_S9_EEENS6_IJNS7_ILi1EEESI_SI_EEESC_SE_Li256ELb1ELb1ELb0ELb0EEENS1_19SingleTileSchedulerILb1ELb0ELb1ELi128EEEEEEEEEvNT_6ParamsE,"ax",@progbits
	.sectioninfo	@"SHI_REGISTERS=250"
	.align	128
.text._ZN7cutlass13device_kernelIN5flash19enable_sm80_to_sm89INS1_16FlashAttnFwdSm80INS1_25CollectiveMainloopFwdSm80ILi8ELi1ELb0EN4cute5tupleIJNS5_1CILi128EEENS7_ILi64EEENS7_ILi192EEEEEELi192ENS_10bfloat16_tEfNS_4arch4Sm80ELb0ELb1ELb1ELb1ELb0ELb1ELb1ELb0EEENS1_21CollectiveEpilogueFwdINS6_IJS8_SA_S9_EEENS6_IJNS7_ILi1EEESI_SI_EEESC_SE_Li256ELb1ELb1ELb0ELb0EEENS1_19SingleTileSchedulerILb1ELb0ELb1ELi128EEEEEEEEEvNT_6ParamsE:
        .type           _ZN7cutlass13device_kernelIN5flash19enable_sm80_to_sm89INS1_16FlashAttnFwdSm80INS1_25CollectiveMainloopFwdSm80ILi8ELi1ELb0EN4cute5tupleIJNS5_1CILi128EEENS7_ILi64EEENS7_ILi192EEEEEELi192ENS_10bfloat16_tEfNS_4arch4Sm80ELb0ELb1ELb1ELb1ELb0ELb1ELb1ELb0EEENS1_21CollectiveEpilogueFwdINS6_IJS8_SA_S9_EEENS6_IJNS7_ILi1EEESI_SI_EEESC_SE_Li256ELb1ELb1ELb0ELb0EEENS1_19SingleTileSchedulerILb1ELb0ELb1ELi128EEEEEEEEEvNT_6ParamsE,@function
        .size           _ZN7cutlass13device_kernelIN5flash19enable_sm80_to_sm89INS1_16FlashAttnFwdSm80INS1_25CollectiveMainloopFwdSm80ILi8ELi1ELb0EN4cute5tupleIJNS5_1CILi128EEENS7_ILi64EEENS7_ILi192EEEEEELi192ENS_10bfloat16_tEfNS_4arch4Sm80ELb0ELb1ELb1ELb1ELb0ELb1ELb1ELb0EEENS1_21CollectiveEpilogueFwdINS6_IJS8_SA_S9_EEENS6_IJNS7_ILi1EEESI_SI_EEESC_SE_Li256ELb1ELb1ELb0ELb0EEENS1_19SingleTileSchedulerILb1ELb0ELb1ELi128EEEEEEEEEvNT_6ParamsE,(.L_x_2619 - _ZN7cutlass13device_kernelIN5flash19enable_sm80_to_sm89INS1_16FlashAttnFwdSm80INS1_25CollectiveMainloopFwdSm80ILi8ELi1ELb0EN4cute5tupleIJNS5_1CILi128EEENS7_ILi64EEENS7_ILi192EEEEEELi192ENS_10bfloat16_tEfNS_4arch4Sm80ELb0ELb1ELb1ELb1ELb0ELb1ELb1ELb0EEENS1_21CollectiveEpilogueFwdINS6_IJS8_SA_S9_EEENS6_IJNS7_ILi1EEESI_SI_EEESC_SE_Li256ELb1ELb1ELb0ELb0EEENS1_19SingleTileSchedulerILb1ELb0ELb1ELi128EEEEEEEEEvNT_6ParamsE)
        .other          _ZN7cutlass13device_kernelIN5flash19enable_sm80_to_sm89INS1_16FlashAttnFwdSm80INS1_25CollectiveMainloopFwdSm80ILi8ELi1ELb0EN4cute5tupleIJNS5_1CILi128EEENS7_ILi64EEENS7_ILi192EEEEEELi192ENS_10bfloat16_tEfNS_4arch4Sm80ELb0ELb1ELb1ELb1ELb0ELb1ELb1ELb0EEENS1_21CollectiveEpilogueFwdINS6_IJS8_SA_S9_EEENS6_IJNS7_ILi1EEESI_SI_EEESC_SE_Li256ELb1ELb1ELb0ELb0EEENS1_19SingleTileSchedulerILb1ELb0ELb1ELi128EEEEEEEEEvNT_6ParamsE,@"STO_CUDA_ENTRY STV_DEFAULT"
_ZN7cutlass13device_kernelIN5flash19enable_sm80_to_sm89INS1_16FlashAttnFwdSm80INS1_25CollectiveMainloopFwdSm80ILi8ELi1ELb0EN4cute5tupleIJNS5_1CILi128EEENS7_ILi64EEENS7_ILi192EEEEEELi192ENS_10bfloat16_tEfNS_4arch4Sm80ELb0ELb1ELb1ELb1ELb0ELb1ELb1ELb0EEENS1_21CollectiveEpilogueFwdINS6_IJS8_SA_S9_EEENS6_IJNS7_ILi1EEESI_SI_EEESC_SE_Li256ELb1ELb1ELb0ELb0EEENS1_19SingleTileSchedulerILb1ELb0ELb1ELi128EEEEEEEEEvNT_6ParamsE:
[----:B------:R-:W-:Y:S02]  /*0000*/  MOV R1, c[0x0][0x28] ;  /* 0x00000a0000017a02 */ /* 0x000fe40000000f00 */
[----:B------:R-:W1:Y:S01]  /*0010*/  S2R R83, SR_TID.X ;  /* 0x0000000000537919 */ /* 0x000e620000002100 */
[----:B------:R-:W2:Y:S01]  /*0020*/  S2UR UR24, SR_CTAID.Z ;  /* 0x00000000001879c3 */ /* 0x000ea20000002700 */
[----:B------:R-:W-:Y:S02]  /*0030*/  UMOV UR13, 0x4 ;  /* 0x00000004000d7882 */ /* 0x000fe40000000000 */
[----:B------:R-:W-:Y:S02]  /*0040*/  ULDC.64 UR4, c[0x0][0x568] ;  /* 0x00015a0000047ab9 */ /* 0x000fe40000000a00 */
[----:B------:R-:W-:-:S03]  /*0050*/  ULDC.64 UR28, c[0x0][0x118] ;  /* 0x00004600001c7ab9 */ /* 0x000fc60000000a00 */
[----:B------:R-:W3:Y:S01]  /*0060*/  S2UR UR16, SR_CTAID.X ;  /* 0x00000000001079c3 */ /* 0x000ee20000002500 */
[----:B-1----:R-:W-:Y:S01]  /*0070*/  SHF.R.U32.HI R0, RZ, 0x5, R83 ;  /* 0x00000005ff007819 */ /* 0x002fe20000011653 */
[----:B--2---:R-:W-:-:S05]  /*0080*/  UIMAD.WIDE UR4, UR24, UR13, UR4 ;  /* 0x0000000d180472a5 */ /* 0x004fca000f8e0204 */
[----:B------:R-:W1:Y:S02]  /*0090*/  SHFL.IDX PT, R0, R0, RZ, 0x1f ;  /* 0x00001fff00007589 */ /* 0x000e6400000e0000 */
[----:B-1----:R-:W-:-:S13]  /*00a0*/  ISETP.NE.AND P0, PT, R0, RZ, PT ;  /* 0x000000ff0000720c */ /* 0x002fda0003f05270 */
[----:B------:R-:W-:Y:S05]  /*00b0*/  @!P0 BRA `(.L_x_285) ;  /* 0x000001c000008947 */ /* 0x000fea0003800000 */
[----:B---3--:R-:W-:-:S04]  /*00c0*/  ISETP.NE.U32.AND P0, PT, RZ, c[0x0][0x568], PT ;  /* 0x00015a00ff007a0c */ /* 0x008fc80003f05070 */
[----:B------:R-:W-:-:S13]  /*00d0*/  ISETP.NE.AND.EX P0, PT, RZ, c[0x0][0x56c], PT, P0 ;  /* 0x00015b00ff007a0c */ /* 0x000fda0003f05300 */
[----:B------:R-:W-:Y:S05]  /*00e0*/  @!P0 BRA `(.L_x_286) ;  /* 0x0000005000008947 */ /* 0x000fea0003800000 */
[----:B------:R-:W-:Y:S02]  /*00f0*/  MOV R2, UR4 ;  /* 0x0000000400027c02 */ /* 0x000fe40008000f00 */
[----:B------:R-:W-:-:S05]  /*0100*/  MOV R3, UR5 ;  /* 0x0000000500037c02 */ /* 0x000fca0008000f00 */
[----:B------:R-:W2:Y:S02]  /*0110*/  LDG.E R2, [R2.64] ;  /* 0x0000001c02027981 */ /* 0x000ea4000c1e1900 */
[----:B--2---:R1:W2:Y:S02]  /*0120*/  R2UR UR5, R2 ;  /* 0x00000000020573c2 */ /* 0x0042a400000e0000 */
[----:B-12---:R-:W-:Y:S05]  /*0130*/  BRA `(.L_x_287) ;  /* 0x000000e000007947 */ /* 0x006fea0003800000 */
.L_x_286:
[----:B------:R-:W-:-:S04]  /*0140*/  ISETP.NE.U32.AND P0, PT, RZ, c[0x0][0x560], PT ;  /* 0x00015800ff007a0c */ /* 0x000fc80003f05070 */
[----:B------:R-:W-:-:S13]  /*0150*/  ISETP.NE.AND.EX P0, PT, RZ, c[0x0][0x564], PT, P0 ;  /* 0x00015900ff007a0c */ /* 0x000fda0003f05300 */
[----:B------:R-:W-:Y:S05]  /*0160*/  @!P0 BRA `(.L_x_288) ;  /* 0x000000a000008947 */ /* 0x000fea0003800000 */
[----:B------:R-:W-:Y:S02]  /*0170*/  ULDC.64 UR4, c[0x0][0x560] ;  /* 0x0001580000047ab9 */ /* 0x000fe40000000a00 */
[----:B------:R-:W-:-:S06]  /*0180*/  UIMAD.WIDE UR4, UR24, UR13, UR4 ;  /* 0x0000000d180472a5 */ /* 0x000fcc000f8e0204 */
[----:B------:R-:W-:Y:S02]  /*0190*/  MOV R4, UR4 ;  /* 0x0000000400047c02 */ /* 0x000fe40008000f00 */
[----:B------:R-:W-:-:S05]  /*01a0*/  MOV R5, UR5 ;  /* 0x0000000500057c02 */ /* 0x000fca0008000f00 */
[----:B------:R-:W2:Y:S04]  /*01b0*/  LDG.E R2, [R4.64] ;  /* 0x0000001c04027981 */ /* 0x000ea8000c1e1900 */
[----:B------:R-:W3:Y:S01]  /*01c0*/  LDG.E R0, [R4.64+0x4] ;  /* 0x0000041c04007981 */ /* 0x000ee2000c1e1900 */
[----:B--2---:R-:W1:Y:S08]  /*01d0*/  R2UR UR4, R2 ;  /* 0x00000000020473c2 */ /* 0x004e7000000e0000 */
[----:B---3--:R-:W1:Y:S02]  /*01e0*/  R2UR UR5, R0 ;  /* 0x00000000000573c2 */ /* 0x008e6400000e0000 */
[----:B-1----:R-:W-:Y:S01]  /*01f0*/  UIADD3 UR5, -UR4, UR5, URZ ;  /* 0x0000000504057290 */ /* 0x002fe2000fffe13f */
[----:B------:R-:W-:Y:S05]  /*0200*/  BRA `(.L_x_287) ;  /* 0x0000001000007947 */ /* 0x000fea0003800000 */
.L_x_288:
[----:B------:R-:W-:Y:S02]  /*0210*/  ULDC UR5, c[0x0][0x54c] ;  /* 0x0001530000057ab9 */ /* 0x000fe40000000800 */
.L_x_287:
[----:B------:R-:W-:Y:S02]  /*0220*/  ULDC UR4, c[0x0][0x548] ;  /* 0x0001520000047ab9 */ /* 0x000fe40000000800 */
[----:B------:R-:W-:-:S02]  /*0230*/  USHF.L.U32 UR18, UR16, 0x7, URZ ;  /* 0x0000000710127899 */ /* 0x000fc4000800063f */
[----:B------:R-:W-:-:S04]  /*0240*/  UIMAD UR4, UR5, UR4, URZ ;  /* 0x00000004050472a4 */ /* 0x000fc8000f8e023f */
[----:B------:R-:W-:-:S04]  /*0250*/  UISETP.GE.AND UP0, UPT, UR18, UR4, UPT ;  /* 0x000000041200728c */ /* 0x000fc8000bf06270 */
[----:B------:R-:W-:Y:S01]  /*0260*/  USEL UR24, UR24, 0xffffffff, !UP0 ;  /* 0xffffffff18187887 */ /* 0x000fe2000c000000 */
[----:B------:R-:W-:Y:S05]  /*0270*/  BRA `(.L_x_289) ;  /* 0x000001b000007947 */ /* 0x000fea0003800000 */
.L_x_285:
        /* <DEDUP_REMOVED lines=8> */
.L_x_290:
        /* <DEDUP_REMOVED lines=13> */
.L_x_292:
[----:B------:R-:W-:Y:S02]  /*03d0*/  ULDC UR5, c[0x0][0x54c] ;  /* 0x0001530000057ab9 */ /* 0x000fe40000000800 */
.L_x_291:
[----:B------:R-:W-:Y:S02]  /*03e0*/  ULDC UR4, c[0x0][0x548] ;  /* 0x0001520000047ab9 */ /* 0x000fe40000000800 */
[----:B------:R-:W-:-:S02]  /*03f0*/  USHF.L.U32 UR18, UR16, 0x7, URZ ;  /* 0x0000000710127899 */ /* 0x000fc4000800063f */
[----:B------:R-:W-:-:S04]  /*0400*/  UIMAD UR4, UR5, UR4, URZ ;  /* 0x00000004050472a4 */ /* 0x000fc8000f8e023f */
[----:B------:R-:W-:-:S04]  /*0410*/  UISETP.GE.AND UP0, UPT, UR18, UR4, UPT ;  /* 0x000000041200728c */ /* 0x000fc8000bf06270 */
[----:B------:R-:W-:-:S06]  /*0420*/  USEL UR24, UR24, 0xffffffff, !UP0 ;  /* 0xffffffff18187887 */ /* 0x000fcc000c000000 */
.L_x_289:
[----:B------:R-:W-:-:S13]  /*0430*/  ISETP.LE.AND P0, PT, RZ, UR24, PT ;  /* 0x00000018ff007c0c */ /* 0x000fda000bf03270 */
[----:B------:R-:W-:Y:S05]  /*0440*/  @!P0 EXIT ;  /* 0x000000000000894d */ /* 0x000fea0003800000 */
[----:B------:R-:W-:Y:S01]  /*0450*/  ULDC.64 UR4, c[0x0][0x360] ;  /* 0x0000d80000047ab9 */ /* 0x000fe20000000a00 */
[----:B------:R-:W-:Y:S01]  /*0460*/  ISETP.NE.U32.AND P4, PT, RZ, c[0x0][0x348], PT ;  /* 0x0000d200ff007a0c */ /* 0x000fe20003f85070 */
[----:B------:R-:W-:Y:S02]  /*0470*/  UISETP.NE.U32.AND UP0, UPT, URZ, UR4, UPT ;  /* 0x000000043f00728c */ /* 0x000fe4000bf05070 */
[----:B------:R-:W-:Y:S01]  /*0480*/  ULDC.64 UR8, c[0x0][0x370] ;  /* 0x0000dc0000087ab9 */ /* 0x000fe20000000a00 */
[----:B------:R-:W-:Y:S01]  /*0490*/  ISETP.NE.AND.EX P4, PT, RZ, c[0x0][0x34c], PT, P4 ;  /* 0x0000d300ff007a0c */ /* 0x000fe20003f85340 */
[----:B------:R-:W-:Y:S02]  /*04a0*/  UISETP.NE.AND.EX UP0, UPT, URZ, UR5, UPT, UP0 ;  /* 0x000000053f00728c */ /* 0x000fe4000bf05300 */
[----:B------:R-:W-:Y:S02]  /*04b0*/  UISETP.NE.U32.AND UP1, UPT, URZ, UR8, UPT ;  /* 0x000000083f00728c */ /* 0x000fe4000bf25070 */
[----:B------:R-:W-:-:S02]  /*04c0*/  ULDC.64 UR4, c[0x0][0x360] ;  /* 0x0000d80000047ab9 */ /* 0x000fc40000000a00 */
[----:B------:R-:W-:Y:S01]  /*04d0*/  ULDC.64 UR6, c[0x0][0x350] ;  /* 0x0000d40000067ab9 */ /* 0x000fe20000000a00 */
[----:B------:R-:W-:Y:S01]  /*04e0*/  PLOP3.LUT P0, PT, PT, PT, UP0, 0x80, 0x0 ;  /* 0x000000000000781c */ /* 0x000fe20003f0f008 */
[----:B------:R-:W-:Y:S02]  /*04f0*/  UISETP.NE.U32.AND UP5, UPT, URZ, UR6, UPT ;  /* 0x000000063f00728c */ /* 0x000fe4000bfa5070 */
[----:B------:R-:W-:Y:S02]  /*0500*/  UISETP.NE.AND.EX UP1, UPT, URZ, UR9, UPT, UP1 ;  /* 0x000000093f00728c */ /* 0x000fe4000bf25310 */
[----:B------:R-:W-:Y:S02]  /*0510*/  @UP0 UIMAD.WIDE UR4, UR24, UR13, UR4 ;  /* 0x0000000d180402a5 */ /* 0x000fe4000f8e0204 */
[----:B------:R-:W-:Y:S02]  /*0520*/  UISETP.NE.AND.EX UP5, UPT, URZ, UR7, UPT, UP5 ;  /* 0x000000073f00728c */ /* 0x000fe4000bfa5350 */
[----:B------:R-:W-:Y:S01]  /*0530*/  ULDC.64 UR10, c[0x0][0x370] ;  /* 0x0000dc00000a7ab9 */ /* 0x000fe20000000a00 */
[----:B------:R-:W-:Y:S01]  /*0540*/  PLOP3.LUT P3, PT, PT, PT, UP1, 0x80, 0x0 ;  /* 0x000000000000781c */ /* 0x000fe20003f6f018 */
[----:B------:R-:W-:Y:S01]  /*0550*/  IMAD.U32 R13, RZ, RZ, UR5 ;  /* 0x00000005ff0d7e24 */ /* 0x000fe2000f8e00ff */
[----:B------:R-:W-:Y:S01]  /*0560*/  MOV R12, UR4 ;  /* 0x00000004000c7c02 */ /* 0x000fe20008000f00 */
[----:B------:R-:W-:Y:S01]  /*0570*/  ULDC.64 UR4, c[0x0][0x358] ;  /* 0x0000d60000047ab9 */ /* 0x000fe20000000a00 */
[----:B------:R-:W-:Y:S01]  /*0580*/  PLOP3.LUT P2, PT, PT, PT, UP5, 0x80, 0x0 ;  /* 0x000000000000781c */ /* 0x000fe20003f4f058 */
[----:B------:R-:W-:-:S02]  /*0590*/  UISETP.NE.U32.AND UP4, UPT, URZ, UR4, UPT ;  /* 0x000000043f00728c */ /* 0x000fc4000bf85070 */
[----:B------:R-:W-:Y:S01]  /*05a0*/  ULDC.64 UR8, c[0x0][0x348] ;  /* 0x0000d20000087ab9 */ /* 0x000fe20000000a00 */
[----:B------:R-:W2:Y:S01]  /*05b0*/  @P0 LDG.E R0, [R12.64] ;  /* 0x0000001c0c000981 */ /* 0x000ea2000c1e1900 */
[----:B------:R-:W-:Y:S02]  /*05c0*/  ULDC.64 UR6, c[0x0][0x350] ;  /* 0x0000d40000067ab9 */ /* 0x000fe40000000a00 */
[----:B------:R-:W-:Y:S02]  /*05d0*/  @UP1 UIMAD.WIDE UR10, UR24, UR13, UR10 ;  /* 0x0000000d180a12a5 */ /* 0x000fe4000f8e020a */
[----:B------:R-:W-:Y:S02]  /*05e0*/  UISETP.NE.AND.EX UP4, UPT, URZ, UR5, UPT, UP4 ;  /* 0x000000053f00728c */ /* 0x000fe4000bf85340 */
[----:B------:R-:W-:Y:S02]  /*05f0*/  UIMAD.WIDE UR8, UR24, UR13, UR8 ;  /* 0x0000000d180872a5 */ /* 0x000fe4000f8e0208 */
[----:B------:R-:W-:Y:S01]  /*0600*/  UIMAD.WIDE UR6, UR24, UR13, UR6 ;  /* 0x0000000d180672a5 */ /* 0x000fe2000f8e0206 */
[----:B------:R-:W-:Y:S01]  /*0610*/  IMAD.U32 R4, RZ, RZ, UR10 ;  /* 0x0000000aff047e24 */ /* 0x000fe2000f8e00ff */
[----:B------:R-:W-:Y:S01]  /*0620*/  ULDC.64 UR4, c[0x0][0x358] ;  /* 0x0000d60000047ab9 */ /* 0x000fe20000000a00 */
[----:B------:R-:W-:Y:S01]  /*0630*/  PLOP3.LUT P1, PT, PT, PT, UP4, 0x80, 0x0 ;  /* 0x000000000000781c */ /* 0x000fe20003f2f048 */
[----:B------:R-:W-:Y:S01]  /*0640*/  IMAD.U32 R5, RZ, RZ, UR11 ;  /* 0x0000000bff057e24 */ /* 0x000fe2000f8e00ff */
[----:B------:R-:W-:Y:S01]  /*0650*/  MOV R11, UR9 ;  /* 0x00000009000b7c02 */ /* 0x000fe20008000f00 */
[----:B------:R-:W-:Y:S01]  /*0660*/  IMAD.U32 R10, RZ, RZ, UR8 ;  /* 0x00000008ff0a7e24 */ /* 0x000fe2000f8e00ff */
[----:B------:R-:W-:Y:S01]  /*0670*/  UIMAD.WIDE UR4, UR24, UR13, UR4 ;  /* 0x0000000d180472a5 */ /* 0x000fe2000f8e0204 */
[----:B------:R-:W-:Y:S01]  /*0680*/  IMAD.U32 R8, RZ, RZ, UR6 ;  /* 0x00000006ff087e24 */ /* 0x000fe2000f8e00ff */
[----:B------:R-:W3:Y:S01]  /*0690*/  @P3 LDG.E R4, [R4.64] ;  /* 0x0000001c04043981 */ /* 0x000ee2000c1e1900 */
[----:B------:R-:W-:Y:S01]  /*06a0*/  IMAD.U32 R9, RZ, RZ, UR7 ;  /* 0x00000007ff097e24 */ /* 0x000fe2000f8e00ff */
[----:B------:R-:W-:-:S02]  /*06b0*/  MOV R100, RZ ;  /* 0x000000ff00647202 */ /* 0x000fc40000000f00 */
[----:B------:R-:W4:Y:S01]  /*06c0*/  @P4 LDG.E R3, [R10.64] ;  /* 0x0000001c0a034981 */ /* 0x000f22000c1e1900 */
[----:B------:R-:W-:Y:S01]  /*06d0*/  IMAD.U32 R6, RZ, RZ, UR4 ;  /* 0x00000004ff067e24 */ /* 0x000fe2000f8e00ff */
[----:B------:R-:W-:Y:S02]  /*06e0*/  MOV R7, UR5 ;  /* 0x0000000500077c02 */ /* 0x000fe40008000f00 */
[----:B------:R-:W4:Y:S04]  /*06f0*/  @P2 LDG.E R2, [R8.64] ;  /* 0x0000001c08022981 */ /* 0x000f28000c1e1900 */
[----:B------:R1:W5:Y:S01]  /*0700*/  @P1 LDG.E R100, [R6.64] ;  /* 0x0000001c06641981 */ /* 0x000362000c1e1900 */
[----:B------:R-:W1:Y:S01]  /*0710*/  S2UR UR15, SR_CTAID.Y ;  /* 0x00000000000f79c3 */ /* 0x000e620000002600 */
[----:B------:R-:W-:-:S02]  /*0720*/  UMOV UR20, URZ ;  /* 0x0000003f00147c82 */ /* 0x000fc40008000000 */
[----:B------:R-:W-:Y:S02]  /*0730*/  ULDC UR23, c[0x0][0x168] ;  /* 0x00005a0000177ab9 */ /* 0x000fe40000000800 */
[----:B------:R-:W-:Y:S02]  /*0740*/  UMOV UR21, URZ ;  /* 0x0000003f00157c82 */ /* 0x000fe40008000000 */
[----:B------:R-:W-:Y:S02]  /*0750*/  UMOV UR19, URZ ;  /* 0x0000003f00137c82 */ /* 0x000fe40008000000 */
[----:B------:R-:W-:Y:S02]  /*0760*/  ULDC UR37, c[0x0][0x1d0] ;  /* 0x0000740000257ab9 */ /* 0x000fe40000000800 */
[----:B------:R-:W-:Y:S02]  /*0770*/  ULDC UR22, c[0x0][0x228] ;  /* 0x00008a0000167ab9 */ /* 0x000fe40000000800 */
[----:B-1----:R-:W-:Y:S01]  /*0780*/  USHF.R.S32.HI UR14, URZ, 0x1f, UR15 ;  /* 0x0000001f3f0e7899 */ /* 0x002fe2000801140f */
[----:B--2---:R1:W2:Y:S08]  /*0790*/  @P0 R2UR UR23, R0 ;  /* 0x00000000001703c2 */ /* 0x0042b000000e0000 */
[----:B---3--:R1:W3:Y:S08]  /*07a0*/  @P3 R2UR UR20, R4 ;  /* 0x00000000041433c2 */ /* 0x0082f000000e0000 */
[----:B----4-:R1:W4:Y:S08]  /*07b0*/  @P4 R2UR UR21, R3 ;  /* 0x00000000031543c2 */ /* 0x01033000000e0000 */
[----:B------:R1:W1:Y:S01]  /*07c0*/  @P2 R2UR UR19, R2 ;  /* 0x00000000021323c2 */ /* 0x00026200000e0000 */
[----:B------:R-:W-:Y:S05]  /*07d0*/  @P0 BRA `(.L_x_293) ;  /* 0x0000006000000947 */ /* 0x000fea0003800000 */
[----:B--2---:R-:W-:Y:S05]  /*07e0*/  @!P4 BRA `(.L_x_293) ;  /* 0x000000500000c947 */ /* 0x004fea0003800000 */
[----:B-1----:R-:W2:Y:S04]  /*07f0*/  LDG.E R0, [R10.64] ;  /* 0x0000001c0a007981 */ /* 0x002ea8000c1e1900 */
[----:B----4-:R-:W4:Y:S01]  /*0800*/  LDG.E R2, [R10.64+0x4] ;  /* 0x0000041c0a027981 */ /* 0x010f22000c1e1900 */
[----:B--2---:R-:W1:Y:S08]  /*0810*/  R2UR UR23, R0 ;  /* 0x00000000001773c2 */ /* 0x004e7000000e0000 */
[----:B----4-:R-:W1:Y:S02]  /*0820*/  R2UR UR4, R2 ;  /* 0x00000000020473c2 */ /* 0x010e6400000e0000 */
[----:B-1----:R-:W-:-:S06]  /*0830*/  UIADD3 UR23, -UR23, UR4, URZ ;  /* 0x0000000417177290 */ /* 0x002fcc000fffe13f */
.L_x_293:
[----:B--2---:R-:W-:-:S04]  /*0840*/  ISETP.NE.U32.AND P0, PT, RZ, c[0x0][0x368], PT ;  /* 0x0000da00ff007a0c */ /* 0x004fc80003f05070 */
[----:B------:R-:W-:-:S13]  /*0850*/  ISETP.NE.AND.EX P0, PT, RZ, c[0x0][0x36c], PT, P0 ;  /* 0x0000db00ff007a0c */ /* 0x000fda0003f05300 */
[----:B------:R-:W-:Y:S05]  /*0860*/  @!P0 BRA `(.L_x_294) ;  /* 0x0000007000008947 */ /* 0x000fea0003800000 */
[----:B------:R-:W-:Y:S02]  /*0870*/  ULDC.64 UR4, c[0x0][0x368] ;  /* 0x0000da0000047ab9 */ /* 0x000fe40000000a00 */
[----:B------:R-:W-:-:S06]  /*0880*/  UIMAD.WIDE UR4, UR24, UR13, UR4 ;  /* 0x0000000d180472a5 */ /* 0x000fcc000f8e0204 */
[----:B-1----:R-:W-:Y:S02]  /*0890*/  MOV R2, UR4 ;  /* 0x0000000400027c02 */ /* 0x002fe40008000f00 */
[----:B------:R-:W-:-:S05]  /*08a0*/  MOV R3, UR5 ;  /* 0x0000000500037c02 */ /* 0x000fca0008000f00 */
[----:B------:R-:W2:Y:S02]  /*08b0*/  LDG.E R0, [R2.64] ;  /* 0x0000001c02007981 */ /* 0x000ea4000c1e1900 */
[----:B--2---:R1:W2:Y:S02]  /*08c0*/  R2UR UR37, R0 ;  /* 0x00000000002573c2 */ /* 0x0042a400000e0000 */
[----:B-12---:R-:W-:Y:S05]  /*08d0*/  BRA `(.L_x_295) ;  /* 0x0000006000007947 */ /* 0x006fea0003800000 */
.L_x_294:
[----:B------:R-:W-:Y:S05]  /*08e0*/  @!P2 BRA `(.L_x_295) ;  /* 0x000000500000a947 */ /* 0x000fea0003800000 */
[----:B-1----:R-:W2:Y:S04]  /*08f0*/  LDG.E R0, [R8.64] ;  /* 0x0000001c08007981 */ /* 0x002ea8000c1e1900 */
[----:B----4-:R-:W4:Y:S01]  /*0900*/  LDG.E R2, [R8.64+0x4] ;  /* 0x0000041c08027981 */ /* 0x010f22000c1e1900 */
[----:B--2---:R-:W1:Y:S08]  /*0910*/  R2UR UR37, R0 ;  /* 0x00000000002573c2 */ /* 0x004e7000000e0000 */
[----:B----4-:R-:W1:Y:S02]  /*0920*/  R2UR UR4, R2 ;  /* 0x00000000020473c2 */ /* 0x010e6400000e0000 */
[----:B-1----:R-:W-:-:S06]  /*0930*/  UIADD3 UR37, -UR37, UR4, URZ ;  /* 0x0000000425257290 */ /* 0x002fcc000fffe13f */
.L_x_295:
[----:B-1----:R-:W2:Y:S01]  /*0940*/  @P1 LDG.E R0, [R6.64] ;  /* 0x0000001c06001981 */ /* 0x002ea2000c1e1900 */
[----:B------:R-:W-:-:S03]  /*0950*/  ULDC.64 UR4, c[0x0][0x378] ;  /* 0x0000de0000047ab9 */ /* 0x000fc60000000a00 */
[----:B----4-:R-:W4:Y:S01]  /*0960*/  @P1 LDG.E R2, [R6.64+0x4] ;  /* 0x0000041c06021981 */ /* 0x010f22000c1e1900 */
[----:B------:R-:W-:Y:S01]  /*0970*/  UISETP.NE.U32.AND UP0, UPT, URZ, UR4, UPT ;  /* 0x000000043f00728c */ /* 0x000fe2000bf05070 */
[----:B------:R-:W-:-:S03]  /*0980*/  IMAD.U32 R84, RZ, RZ, UR37 ;  /* 0x00000025ff547e24 */ /* 0x000fc6000f8e00ff */
[----:B------:R-:W-:-:S03]  /*0990*/  UISETP.NE.AND.EX UP0, UPT, URZ, UR5, UPT, UP0 ;  /* 0x000000053f00728c */ /* 0x000fc6000bf05300 */
[----:B------:R-:W-:-:S03]  /*09a0*/  ULDC.64 UR4, c[0x0][0x378] ;  /* 0x0000de0000047ab9 */ /* 0x000fc60000000a00 */
[----:B------:R-:W-:-:S05]  /*09b0*/  PLOP3.LUT P0, PT, PT, PT, UP0, 0x80, 0x0 ;  /* 0x000000000000781c */ /* 0x000fca0003f0f008 */
[----:B------:R-:W-:-:S06]  /*09c0*/  @UP0 UIMAD.WIDE UR4, UR24, UR13, UR4 ;  /* 0x0000000d180402a5 */ /* 0x000fcc000f8e0204 */
[----:B------:R-:W-:Y:S01]  /*09d0*/  MOV R4, UR4 ;  /* 0x0000000400047c02 */ /* 0x000fe20008000f00 */
[----:B------:R-:W-:Y:S01]  /*09e0*/  ULDC UR4, c[0x0][0x2c4] ;  /* 0x0000b10000047ab9 */ /* 0x000fe20000000800 */
[----:B------:R-:W-:Y:S01]  /*09f0*/  IMAD.U32 R5, RZ, RZ, UR5 ;  /* 0x00000005ff057e24 */ /* 0x000fe2000f8e00ff */
[----:B------:R-:W-:-:S03]  /*0a00*/  UISETP.NE.AND UP3, UPT, UR4, 0x1, UPT ;  /* 0x000000010400788c */ /* 0x000fc6000bf65270 */
[----:B------:R-:W-:Y:S01]  /*0a10*/  ULDC.64 UR4, c[0x0][0x2c8] ;  /* 0x0000b20000047ab9 */ /* 0x000fe20000000a00 */
[----:B------:R1:W5:Y:S01]  /*0a20*/  @P0 LDG.E R84, [R4.64] ;  /* 0x0000001c04540981 */ /* 0x000362000c1e1900 */
[----:B---3--:R-:W-:-:S06]  /*0a30*/  UIADD3 UR8, -UR20, UR37, URZ ;  /* 0x0000002514087290 */ /* 0x008fcc000fffe13f */
[----:B------:R-:W-:-:S04]  /*0a40*/  @UP3 UIADD3 UR10, UR18, 0x7f, URZ ;  /* 0x0000007f120a3890 */ /* 0x000fc8000fffe03f */
[----:B------:R-:W-:Y:S01]  /*0a50*/  UIMAD.WIDE.U32 UR10, UR10, UR4, URZ ;  /* 0x000000040a0a72a5 */ /* 0x000fe2000f8e003f */
[----:B--2---:R-:W2:Y:S08]  /*0a60*/  @P1 R2UR UR6, R0 ;  /* 0x00000000000613c2 */ /* 0x004eb000000e0000 */
[----:B----4-:R-:W2:Y:S02]  /*0a70*/  @P1 R2UR UR7, R2 ;  /* 0x00000000020713c2 */ /* 0x010ea400000e0000 */
[----:B--2---:R-:W-:-:S02]  /*0a80*/  @UP4 UIADD3 UR22, -UR6, UR7, URZ ;  /* 0x0000000706164290 */ /* 0x004fc4000fffe13f */
[----:B------:R-:W-:Y:S02]  /*0a90*/  UIADD3 UR6, UR18, 0x7f, URZ ;  /* 0x0000007f12067890 */ /* 0x000fe4000fffe03f */
[----:B------:R-:W-:Y:S02]  /*0aa0*/  @UP3 USHF.R.U32.HI UR6, URZ, UR5, UR11 ;  /* 0x000000053f063299 */ /* 0x000fe4000801160b */
[----:B------:R-:W-:Y:S02]  /*0ab0*/  UIADD3 UR12, UR8, UR22, URZ ;  /* 0x00000016080c7290 */ /* 0x000fe4000fffe03f */
[----:B------:R-:W-:Y:S02]  /*0ac0*/  ULDC.64 UR4, c[0x0][0x328] ;  /* 0x0000ca0000047ab9 */ /* 0x000fe40000000a00 */
[----:B------:R-:W-:Y:S02]  /*0ad0*/  UISETP.GE.AND UP2, UPT, UR5, 0x1, UPT ;  /* 0x000000010500788c */ /* 0x000fe4000bf46270 */
[----:B------:R-:W-:-:S04]  /*0ae0*/  UIADD3 UR11, UR12, 0x1, -UR23 ;  /* 0x000000010c0b7890 */ /* 0x000fc8000fffe817 */
[----:B------:R-:W-:Y:S01]  /*0af0*/  PLOP3.LUT P0, PT, PT, PT, UP2, 0x40, 0x0 ;  /* 0x000000000000781c */ /* 0x000fe20003f0e828 */
[----:B------:R-:W-:-:S04]  /*0b00*/  UIADD3 UR6, UR11, UR6, URZ ;  /* 0x000000060b067290 */ /* 0x000fc8000fffe03f */
[----:B------:R-:W-:-:S08]  /*0b10*/  UIADD3 UR17, UR6, UR4, URZ ;  /* 0x0000000406117290 */ /* 0x000fd0000fffe03f */
[----:B------:R-:W-:Y:S05]  /*0b20*/  @P0 BRA `(.L_x_296) ;  /* 0x0000014000000947 */ /* 0x000fea0003800000 */
[----:B-1----:R-:W-:Y:S01]  /*0b30*/  ISETP.LT.AND P0, PT, RZ, UR6, PT ;  /* 0x00000006ff007c0c */ /* 0x002fe2000bf01270 */
[----:B------:R-:W-:-:S12]  /*0b40*/  UIADD3 UR4, UR6, -0x1, URZ ;  /* 0xffffffff06047890 */ /* 0x000fd8000fffe03f */
[----:B------:R-:W-:Y:S05]  /*0b50*/  @P0 BRA `(.L_x_297) ;  /* 0x0000008000000947 */ /* 0x000fea0003800000 */
[----:B------:R-:W-:Y:S02]  /*0b60*/  UISETP.NE.AND UP0, UPT, UR5, 0x1, UPT ;  /* 0x000000010500788c */ /* 0x000fe4000bf05270 */
[----:B------:R-:W-:-:S03]  /*0b70*/  UIADD3 UR4, -UR6, URZ, URZ ;  /* 0x0000003f06047290 */ /* 0x000fc6000fffe13f */
[----:B------:R-:W-:Y:S02]  /*0b80*/  ULDC.64 UR6, c[0x0][0x330] ;  /* 0x0000cc0000067ab9 */ /* 0x000fe40000000a00 */
[----:B------:R-:W-:-:S07]  /*0b90*/  UIMAD.WIDE.U32 UR26, UR4, UR6, URZ ;  /* 0x00000006041a72a5 */ /* 0x000fce000f8e003f */
[----:B------:R-:W-:Y:S02]  /*0ba0*/  @UP0 UMOV UR9, UR27 ;  /* 0x0000001b00090c82 */ /* 0x000fe40008000000 */
[----:B------:R-:W-:-:S04]  /*0bb0*/  @UP0 USHF.R.U32.HI UR4, URZ, UR7, UR9 ;  /* 0x000000073f040299 */ /* 0x000fc80008011609 */
[----:B------:R-:W-:Y:S01]  /*0bc0*/  ULOP3.LUT UR4, URZ, UR4, URZ, 0x33, !UPT ;  /* 0x000000043f047292 */ /* 0x000fe2000f8e333f */
[----:B------:R-:W-:Y:S05]  /*0bd0*/  BRA `(.L_x_298) ;  /* 0x0000005000007947 */ /* 0x000fea0003800000 */
.L_x_297:
[----:B------:R-:W-:Y:S02]  /*0be0*/  UISETP.NE.AND UP0, UPT, UR5, 0x1, UPT ;  /* 0x000000010500788c */ /* 0x000fe4000bf05270 */
[----:B------:R-:W-:Y:S02]  /*0bf0*/  ULDC.64 UR6, c[0x0][0x330] ;  /* 0x0000cc0000067ab9 */ /* 0x000fe40000000a00 */
[----:B------:R-:W-:-:S07]  /*0c00*/  UIMAD.WIDE.U32 UR26, UR4, UR6, URZ ;  /* 0x00000006041a72a5 */ /* 0x000fce000f8e003f */
[----:B------:R-:W-:Y:S02]  /*0c10*/  @UP0 UMOV UR9, UR27 ;  /* 0x0000001b00090c82 */ /* 0x000fe40008000000 */
[----:B------:R-:W-:Y:S02]  /*0c20*/  @UP0 USHF.R.U32.HI UR4, URZ, UR7, UR9 ;  /* 0x000000073f040299 */ /* 0x000fe40008011609 */
.L_x_298:
[----:B------:R-:W-:Y:S02]  /*0c30*/  ULDC UR6, c[0x0][0x32c] ;  /* 0x0000cb0000067ab9 */ /* 0x000fe40000000800 */
[----:B------:R-:W-:-:S04]  /*0c40*/  UIMAD UR6, UR4, UR5, UR6 ;  /* 0x00000005040672a4 */ /* 0x000fc8000f8e0206 */
[----:B------:R-:W-:-:S04]  /*0c50*/  UISETP.LT.AND UP0, UPT, UR17, UR6, UPT ;  /* 0x000000061100728c */ /* 0x000fc8000bf01270 */
[----:B------:R-:W-:-:S03]  /*0c60*/  USEL UR17, UR17, UR6, UP0 ;  /* 0x0000000611117287 */ /* 0x000fc60008000000 */
.L_x_296:
[----:B-1----:R-:W-:Y:S01]  /*0c70*/  ULDC.64 UR6, c[0x0][0x2c8] ;  /* 0x0000b20000067ab9 */ /* 0x002fe20000000a00 */
[----:B------:R-:W-:Y:S01]  /*0c80*/  PLOP3.LUT P0, PT, PT, PT, UP2, 0x40, 0x0 ;  /* 0x000000000000781c */ /* 0x000fe20003f0e828 */
[----:B------:R-:W-:Y:S02]  /*0c90*/  UIMAD.WIDE.U32 UR26, UR18, UR6, URZ ;  /* 0x00000006121a72a5 */ /* 0x000fe4000f8e003f */
[----:B------:R-:W-:Y:S02]  /*0ca0*/  UIADD3 UR9, UR12, 0x3f, URZ ;  /* 0x0000003f0c097890 */ /* 0x000fe4000fffe03f */
[----:B------:R-:W-:Y:S02]  /*0cb0*/  UMOV UR25, UR18 ;  /* 0x0000001200197c82 */ /* 0x000fe40008000000 */
[----:B------:R-:W-:Y:S02]  /*0cc0*/  UIADD3 UR10, UR12, -UR23, URZ ;  /* 0x800000170c0a7290 */ /* 0x000fe4000fffe03f */
[----:B------:R-:W-:-:S02]  /*0cd0*/  USHF.R.S32.HI UR4, URZ, 0x1f, UR9 ;  /* 0x0000001f3f047899 */ /* 0x000fc40008011409 */
[----:B------:R-:W-:Y:S02]  /*0ce0*/  @UP3 USHF.R.U32.HI UR25, URZ, UR7, UR27 ;  /* 0x000000073f193299 */ /* 0x000fe4000801161b */
[----:B------:R-:W-:Y:S02]  /*0cf0*/  ULEA.HI UR9, UR4, UR9, URZ, 0x6 ;  /* 0x0000000904097291 */ /* 0x000fe4000f8f303f */
[----:B------:R-:W-:Y:S02]  /*0d00*/  UIADD3 UR7, UR10, UR25, URZ ;  /* 0x000000190a077290 */ /* 0x000fe4000fffe03f */
[----:B------:R-:W-:Y:S02]  /*0d10*/  ULDC UR6, c[0x0][0x324] ;  /* 0x0000c90000067ab9 */ /* 0x000fe40000000800 */
[----:B------:R-:W-:Y:S02]  /*0d20*/  USHF.R.S32.HI UR9, URZ, 0x6, UR9 ;  /* 0x000000063f097899 */ /* 0x000fe40008011409 */
        /* <DEDUP_REMOVED lines=13> */
.L_x_300:
[----:B------:R-:W-:-:S03]  /*0e00*/  UISETP.NE.AND UP0, UPT, UR5, 0x1, UPT ;  /* 0x000000010500788c */ /* 0x000fc6000bf05270 */
[----:B------:R-:W-:Y:S02]  /*0e10*/  ULDC.64 UR4, c[0x0][0x330] ;  /* 0x0000cc0000047ab9 */ /* 0x000fe40000000a00 */
[----:B------:R-:W-:-:S07]  /*0e20*/  UIMAD.WIDE.U32 UR26, UR7, UR4, URZ ;  /* 0x00000004071a72a5 */ /* 0x000fce000f8e003f */
[----:B------:R-:W-:Y:S02]  /*0e30*/  @UP0 UMOV UR25, UR27 ;  /* 0x0000001b00190c82 */ /* 0x000fe40008000000 */
[----:B------:R-:W-:Y:S02]  /*0e40*/  @UP0 USHF.R.U32.HI UR7, URZ, UR5, UR25 ;  /* 0x000000053f070299 */ /* 0x000fe40008011619 */
.L_x_301:
[----:B------:R-:W-:Y:S02]  /*0e50*/  ULDC UR4, c[0x0][0x32c] ;  /* 0x0000cb0000047ab9 */ /* 0x000fe40000000800 */
[----:B------:R-:W-:-:S04]  /*0e60*/  UIMAD UR4, UR7, UR4, URZ ;  /* 0x00000004070472a4 */ /* 0x000fc8000f8e023f */
[----:B------:R-:W-:-:S04]  /*0e70*/  UISETP.LT.AND UP0, UPT, UR6, UR4, UPT ;  /* 0x000000040600728c */ /* 0x000fc8000bf01270 */
[----:B------:R-:W-:Y:S02]  /*0e80*/  USEL UR6, UR6, UR4, !UP0 ;  /* 0x0000000406067287 */ /* 0x000fe4000c000000 */
.L_x_299:
[----:B------:R-:W-:Y:S02]  /*0e90*/  UIADD3 UR17, UR17, 0x3f, URZ ;  /* 0x0000003f11117890 */ /* 0x000fe4000fffe03f */
[----:B------:R-:W-:Y:S02]  /*0ea0*/  USHF.R.S32.HI UR4, URZ, 0x1f, UR6 ;  /* 0x0000001f3f047899 */ /* 0x000fe40008011406 */
[----:B------:R-:W-:Y:S02]  /*0eb0*/  USHF.R.S32.HI UR5, URZ, 0x1f, UR17 ;  /* 0x0000001f3f057899 */ /* 0x000fe40008011411 */
[----:B------:R-:W-:Y:S02]  /*0ec0*/  ULEA.HI UR4, UR4, UR6, URZ, 0x6 ;  /* 0x0000000604047291 */ /* 0x000fe4000f8f303f */
[----:B------:R-:W-:Y:S02]  /*0ed0*/  ULEA.HI UR5, UR5, UR17, URZ, 0x6 ;  /* 0x0000001105057291 */ /* 0x000fe4000f8f303f */
[----:B------:R-:W-:-:S02]  /*0ee0*/  USHF.R.S32.HI UR4, URZ, 0x6, UR4 ;  /* 0x000000063f047899 */ /* 0x000fc40008011404 */
[----:B------:R-:W-:Y:S02]  /*0ef0*/  USHF.R.S32.HI UR5, URZ, 0x6, UR5 ;  /* 0x000000063f057899 */ /* 0x000fe40008011405 */
[----:B------:R-:W-:Y:S02]  /*0f00*/  UISETP.LT.AND UP1, UPT, URZ, UR4, UPT ;  /* 0x000000043f00728c */ /* 0x000fe4000bf21270 */
[----:B------:R-:W-:Y:S02]  /*0f10*/  UISETP.LT.AND UP0, UPT, UR5, UR9, UPT ;  /* 0x000000090500728c */ /* 0x000fe4000bf01270 */
[----:B------:R-:W-:Y:S02]  /*0f20*/  USEL UR4, URZ, UR4, !UP1 ;  /* 0x000000043f047287 */ /* 0x000fe4000c800000 */
[----:B------:R-:W-:Y:S02]  /*0f30*/  USEL UR5, UR5, UR9, UP0 ;  /* 0x0000000905057287 */ /* 0x000fe40008000000 */
[----:B------:R-:W-:-:S02]  /*0f40*/  ULEA UR4, UR4, -UR8, 0x6 ;  /* 0x8000000804047291 */ /* 0x000fc4000f8e303f */
[----:B------:R-:W-:Y:S02]  /*0f50*/  ULEA UR5, UR5, -UR8, 0x6 ;  /* 0x8000000805057291 */ /* 0x000fe4000f8e303f */
[----:B------:R-:W-:Y:S02]  /*0f60*/  UISETP.LT.AND UP1, UPT, URZ, UR4, UPT ;  /* 0x000000043f00728c */ /* 0x000fe4000bf21270 */
[----:B------:R-:W-:Y:S02]  /*0f70*/  UISETP.LT.AND UP0, UPT, UR5, UR22, UPT ;  /* 0x000000160500728c */ /* 0x000fe4000bf01270 */
[----:B------:R-:W-:Y:S02]  /*0f80*/  USEL UR4, URZ, UR4, !UP1 ;  /* 0x000000043f047287 */ /* 0x000fe4000c800000 */
[----:B------:R-:W-:Y:S02]  /*0f90*/  USEL UR5, UR5, UR22, UP0 ;  /* 0x0000001605057287 */ /* 0x000fe40008000000 */
[----:B------:R-:W-:-:S02]  /*0fa0*/  USHF.R.U32.HI UR8, URZ, 0x6, UR4 ;  /* 0x000000063f087899 */ /* 0x000fc40008011604 */
[----:B------:R-:W-:-:S05]  /*0fb0*/  UISETP.GT.AND UP0, UPT, UR5, UR4, UPT ;  /* 0x000000040500728c */ /* 0x000fca000bf04270 */
[----:B------:R-:W-:-:S06]  /*0fc0*/  UMOV UR6, UR8 ;  /* 0x0000000800067c82 */ /* 0x000fcc0008000000 */
[----:B------:R-:W-:-:S04]  /*0fd0*/  @UP0 UIADD3 UR5, UR5, 0x3f, URZ ;  /* 0x0000003f05050890 */ /* 0x000fc8000fffe03f */
[----:B------:R-:W-:-:S04]  /*0fe0*/  @UP0 USHF.R.S32.HI UR4, URZ, 0x1f, UR5 ;  /* 0x0000001f3f040899 */ /* 0x000fc80008011405 */
[----:B------:R-:W-:-:S04]  /*0ff0*/  @UP0 ULEA.HI UR4, UR4, UR5, URZ, 0x6 ;  /* 0x0000000504040291 */ /* 0x000fc8000f8f303f */
[----:B------:R-:W-:-:S04]  /*1000*/  @UP0 USHF.R.S32.HI UR6, URZ, 0x6, UR4 ;  /* 0x000000063f060899 */ /* 0x000fc80008011404 */
[----:B------:R-:W-:-:S06]  /*1010*/  UISETP.GT.AND UP0, UPT, UR6, UR8, UPT ;  /* 0x000000080600728c */ /* 0x000fcc000bf04270 */
[----:B------:R-:W-:-:S13]  /*1020*/  PLOP3.LUT P0, PT, PT, PT, UP0, 0x80, 0x0 ;  /* 0x000000000000781c */ /* 0x000fda0003f0f008 */
[----:B------:R-:W-:Y:S05]  /*1030*/  @!P0 BRA `(.L_x_302) ;  /* 0x0000556000008947 */ /* 0x000fea0003800000 */
[----:B------:R-:W-:Y:S02]  /*1040*/  ULDC.64 UR4, c[0x0][0x340] ;  /* 0x0000d00000047ab9 */ /* 0x000fe40000000a00 */
[----:B------:R-:W-:-:S04]  /*1050*/  UISETP.NE.U32.AND UP0, UPT, URZ, UR4, UPT ;  /* 0x000000043f00728c */ /* 0x000fc8000bf05070 */
[----:B------:R-:W-:-:S03]  /*1060*/  UISETP.NE.AND.EX UP0, UPT, URZ, UR5, UPT, UP0 ;  /* 0x000000053f00728c */ /* 0x000fc6000bf05300 */
[----:B------:R-:W-:-:S03]  /*1070*/  ULDC.64 UR4, c[0x0][0x340] ;  /* 0x0000d00000047ab9 */ /* 0x000fc60000000a00 */
[----:B------:R-:W-:-:S05]  /*1080*/  PLOP3.LUT P2, PT, PT, PT, UP0, 0x80, 0x0 ;  /* 0x000000000000781c */ /* 0x000fca0003f4f008 */
[----:B------:R-:W-:-:S06]  /*1090*/  @UP0 UIMAD.WIDE UR4, UR24, UR13, UR4 ;  /* 0x0000000d180402a5 */ /* 0x000fcc000f8e0204 */
[----:B------:R-:W-:Y:S02]  /*10a0*/  IMAD.U32 R4, RZ, RZ, UR4 ;  /* 0x00000004ff047e24 */ /* 0x000fe4000f8e00ff */
[----:B------:R-:W-:Y:S01]  /*10b0*/  IMAD.U32 R5, RZ, RZ, UR5 ;  /* 0x00000005ff057e24 */ /* 0x000fe2000f8e00ff */
[----:B------:R-:W-:Y:S01]  /*10c0*/  SHF.R.S32.HI R20, RZ, 0x1f, R83 ;  /* 0x0000001fff147819 */ /* 0x000fe20000011453 */
[----:B------:R-:W-:Y:S01]  /*10d0*/  UIADD3 UR17, UR6, -0x1, URZ ;  /* 0xffffffff06117890 */ /* 0x000fe2000fffe03f */
[----:B-----5:R-:W-:Y:S01]  /*10e0*/  SHF.R.S32.HI R2, RZ, 0x1f, R100 ;  /* 0x0000001fff027819 */ /* 0x020fe20000011464 */
[----:B------:R-:W-:Y:S01]  /*10f0*/  ULDC.64 UR4, c[0x0][0x240] ;  /* 0x0000900000047ab9 */ /* 0x000fe20000000a00 */
[-C--:B------:R-:W-:Y:S01]  /*1100*/  LEA.HI R26, R20, R83.reuse, RZ, 0x3 ;  /* 0x00000053141a7211 */ /* 0x080fe200078f18ff */
[----:B------:R1:W2:Y:S01]  /*1110*/  @P2 LDG.E R0, [R4.64] ;  /* 0x0000001c04002981 */ /* 0x0002a2000c1e1900 */
[----:B------:R-:W-:Y:S01]  /*1120*/  UIMAD UR4, UR14, UR4, URZ ;  /* 0x000000040e0472a4 */ /* 0x000fe2000f8e023f */
[----:B------:R-:W-:Y:S01]  /*1130*/  IMAD.U32 R3, RZ, RZ, UR17 ;  /* 0x00000011ff037e24 */ /* 0x000fe2000f8e00ff */
[----:B------:R-:W-:Y:S01]  /*1140*/  SHF.R.S32.HI R17, RZ, 0x3, R26 ;  /* 0x00000003ff117819 */ /* 0x000fe2000001141a */
[----:B------:R-:W-:Y:S01]  /*1150*/  USHF.R.S32.HI UR13, URZ, 0x1f, UR24 ;  /* 0x0000001f3f0d7899 */ /* 0x000fe20008011418 */
[----:B------:R-:W-:Y:S01]  /*1160*/  LOP3.LUT R26, R26, 0x1ffffff8, RZ, 0xc0, !PT ;  /* 0x1ffffff81a1a7812 */ /* 0x000fe200078ec0ff */
[----:B------:R-:W-:Y:S01]  /*1170*/  UIMAD UR6, UR15, UR5, UR4 ;  /* 0x000000050f0672a4 */ /* 0x000fe2000f8e0204 */
[C---:B------:R-:W-:Y:S01]  /*1180*/  IADD3 R98, -R17.reuse, UR22, RZ ;  /* 0x0000001611627c10 */ /* 0x040fe2000fffe1ff */
[----:B------:R-:W-:Y:S01]  /*1190*/  USEL UR31, UR24, URZ, !UP4 ;  /* 0x0000003f181f7287 */ /* 0x000fe2000e000000 */
[----:B------:R-:W-:Y:S01]  /*11a0*/  IADD3 R100, P3, R17, R100, RZ ;  /* 0x0000006411647210 */ /* 0x000fe20007f7e0ff */
[----:B------:R-:W-:Y:S01]  /*11b0*/  IMAD.IADD R26, R83, 0x1, -R26 ;  /* 0x00000001531a7824 */ /* 0x000fe200078e0a1a */
[----:B------:R-:W-:Y:S01]  /*11c0*/  USEL UR27, UR13, URZ, !UP4 ;  /* 0x0000003f0d1b7287 */ /* 0x000fe2000e000000 */
[----:B------:R-:W-:Y:S01]  /*11d0*/  IMAD R3, R3, -0x40, R98 ;  /* 0xffffffc003037824 */ /* 0x000fe200078e0262 */
[----:B------:R-:W-:Y:S01]  /*11e0*/  LEA.HI.X.SX32 R99, R17, R2, 0x1, P3 ;  /* 0x0000000211637211 */ /* 0x000fe200018f0eff */
[----:B------:R-:W-:Y:S01]  /*11f0*/  IMAD.SHL.U32 R26, R26, 0x8, RZ ;  /* 0x000000081a1a7824 */ /* 0x000fe200078e00ff */
[----:B------:R-:W-:Y:S01]  /*1200*/  ULDC.64 UR4, c[0x0][0x248] ;  /* 0x0000920000047ab9 */ /* 0x000fe20000000a00 */
[----:B------:R-:W-:Y:S01]  /*1210*/  IMAD.U32 R138, RZ, RZ, UR31 ;  /* 0x0000001fff8a7e24 */ /* 0x000fe2000f8e00ff */
[C---:B------:R-:W-:Y:S01]  /*1220*/  ISETP.GE.AND P0, PT, R3.reuse, 0x1, PT ;  /* 0x000000010300780c */ /* 0x040fe20003f06270 */
[----:B------:R-:W-:Y:S01]  /*1230*/  UIMAD UR4, UR27, UR4, URZ ;  /* 0x000000041b0472a4 */ /* 0x000fe2000f8e023f */
[----:B------:R-:W-:Y:S01]  /*1240*/  ISETP.GT.AND P1, PT, R3, 0x20, PT ;  /* 0x000000200300780c */ /* 0x000fe20003f24270 */
[----:B------:R-:W-:Y:S01]  /*1250*/  IMAD R3, R99, c[0x0][0x238], RZ ;  /* 0x00008e0063037a24 */ /* 0x000fe200078e02ff */
[--C-:B------:R-:W-:Y:S01]  /*1260*/  SHF.R.S32.HI R27, RZ, 0x1f, R26.reuse ;  /* 0x0000001fff1b7819 */ /* 0x100fe2000001141a */
[----:B------:R-:W-:Y:S01]  /*1270*/  UIMAD UR5, UR31, UR5, UR4 ;  /* 0x000000051f0572a4 */ /* 0x000fe2000f8e0204 */
[----:B------:R-:W-:Y:S01]  /*1280*/  LEA.HI R24, R20, R83, RZ, 0x2 ;  /* 0x0000005314187211 */ /* 0x000fe200078f10ff */
[C---:B------:R-:W-:Y:S01]  /*1290*/  IMAD R2, R100.reuse, c[0x0][0x23c], R3 ;  /* 0x00008f0064027a24 */ /* 0x040fe200078e0203 */
[----:B------:R-:W-:Y:S01]  /*12a0*/  UMOV UR38, 0x6 ;  /* 0x0000000600267882 */ /* 0x000fe20000000000 */
[----:B------:R-:W-:Y:S01]  /*12b0*/  IMAD.WIDE.U32 R6, R100, c[0x0][0x238], R26 ;  /* 0x00008e0064067a25 */ /* 0x000fe200078e001a */
[----:B------:R-:W-:Y:S01]  /*12c0*/  LOP3.LUT R18, R24, 0xfffffffc, RZ, 0xc0, !PT ;  /* 0xfffffffc18127812 */ /* 0x000fe200078ec0ff */
[----:B------:R-:W-:Y:S01]  /*12d0*/  USHF.R.S32.HI UR4, URZ, 0x1f, UR17 ;  /* 0x0000001f3f047899 */ /* 0x000fe20008011411 */
[C---:B------:R-:W-:Y:S01]  /*12e0*/  IADD3 R3, R26.reuse, 0x40, RZ ;  /* 0x000000401a037810 */ /* 0x040fe20007ffe0ff */
[----:B------:R-:W-:Y:S01]  /*12f0*/  IMAD.IADD R7, R7, 0x1, R2 ;  /* 0x0000000107077824 */ /* 0x000fe200078e0202 */
[----:B------:R-:W-:Y:S01]  /*1300*/  ISETP.GE.AND P5, PT, R26, c[0x0][0x1d4], PT ;  /* 0x000075001a007a0c */ /* 0x000fe20003fa6270 */
[----:B------:R-:W-:Y:S01]  /*1310*/  IMAD.U32 R2, RZ, RZ, UR15 ;  /* 0x0000000fff027e24 */ /* 0x000fe2000f8e00ff */
[----:B------:R-:W-:Y:S01]  /*1320*/  ISETP.GE.AND P4, PT, R3, c[0x0][0x1d4], PT ;  /* 0x0000750003007a0c */ /* 0x000fe20003f86270 */
[----:B------:R-:W-:Y:S01]  /*1330*/  IMAD.SHL.U32 R17, R17, 0x40, RZ ;  /* 0x0000004011117824 */ /* 0x000fe200078e00ff */
[----:B------:R-:W-:Y:S01]  /*1340*/  SHF.R.S32.HI R127, RZ, 0x2, R24 ;  /* 0x00000002ff7f7819 */ /* 0x000fe20000011418 */
[----:B------:R-:W-:Y:S01]  /*1350*/  IMAD.WIDE.U32 R140, R2, c[0x0][0x240], R6 ;  /* 0x00009000028c7a25 */ /* 0x000fe200078e0006 */
[----:B------:R-:W-:Y:S01]  /*1360*/  SHF.R.S32.HI R24, RZ, 0x1f, R24 ;  /* 0x0000001fff187819 */ /* 0x000fe20000011418 */
[----:B------:R-:W-:Y:S01]  /*1370*/  ULDC UR32, c[0x0][0x23c] ;  /* 0x00008f0000207ab9 */ /* 0x000fe20000000800 */
[----:B------:R-:W-:Y:S01]  /*1380*/  LOP3.LUT R17, R17, 0x1c0, RZ, 0xc0, !PT ;  /* 0x000001c011117812 */ /* 0x000fe200078ec0ff */
[----:B------:R-:W-:Y:S01]  /*1390*/  IMAD.IADD R18, R83, 0x1, -R18 ;  /* 0x0000000153127824 */ /* 0x000fe200078e0a12 */
[----:B------:R-:W-:Y:S01]  /*13a0*/  IADD3 R141, R141, UR6, RZ ;  /* 0x000000068d8d7c10 */ /* 0x000fe2000fffe0ff */
[----:B------:R-:W-:Y:S01]  /*13b0*/  ULDC.64 UR6, c[0x0][0x238] ;  /* 0x00008e0000067ab9 */ /* 0x000fe20000000a00 */
[----:B------:R-:W-:Y:S01]  /*13c0*/  IMAD.MOV.U32 R2, RZ, RZ, c[0x0][0x27c] ;  /* 0x00009f00ff027624 */ /* 0x000fe200078e00ff */
[----:B------:R-:W-:Y:S01]  /*13d0*/  USHF.L.U32 UR26, UR6, 0x6, URZ ;  /* 0x00000006061a7899 */ /* 0x000fe2000800063f */
[----:B------:R-:W-:Y:S01]  /*13e0*/  IMAD.SHL.U32 R16, R18, 0x4, RZ ;  /* 0x0000000412107824 */ /* 0x000fe200078e00ff */
[----:B------:R-:W-:Y:S01]  /*13f0*/  USHF.L.U64.HI UR25, UR6, UR38, UR7 ;  /* 0x0000002606197299 */ /* 0x000fe20008010207 */
[----:B------:R-:W-:Y:S01]  /*1400*/  IMAD.WIDE.U32 R140, R138, c[0x0][0x248], R140 ;  /* 0x000092008a8c7a25 */ /* 0x000fe200078e008c */
[----:B-1----:R-:W-:Y:S01]  /*1410*/  LOP3.LUT R4, R17, 0x38, R26, 0xf8, !PT ;  /* 0x0000003811047812 */ /* 0x002fe200078ef81a */
[----:B------:R-:W-:Y:S01]  /*1420*/  UIADD3 UR37, UR19, UR37, URZ ;  /* 0x0000002513257290 */ /* 0x000fe2000fffe03f */
[----:B------:R-:W-:Y:S01]  /*1430*/  SHF.R.U32.HI R17, RZ, 0x3, R17 ;  /* 0x00000003ff117819 */ /* 0x000fe20000011611 */
[----:B------:R-:W-:Y:S01]  /*1440*/  UIMAD UR7, UR25, UR17, URZ ;  /* 0x00000011190772a4 */ /* 0x000fe2000f8e023f */
[----:B------:R-:W-:Y:S01]  /*1450*/  IADD3 R145, R141, UR5, RZ ;  /* 0x000000058d917c10 */ /* 0x000fe2000fffe0ff */
[----:B------:R-:W-:Y:S01]  /*1460*/  IMAD.U32 R85, RZ, RZ, UR26 ;  /* 0x0000001aff557e24 */ /* 0x000fe2000f8e00ff */
[----:B------:R-:W-:Y:S01]  /*1470*/  IADD3 R15, R16, 0x20, RZ ;  /* 0x00000020100f7810 */ /* 0x000fe20007ffe0ff */
[----:B------:R-:W-:Y:S01]  /*1480*/  IMAD.MOV.U32 R144, RZ, RZ, R140 ;  /* 0x000000ffff907224 */ /* 0x000fe200078e008c */
[----:B------:R-:W-:Y:S01]  /*1490*/  UIMAD UR7, UR4, UR26, UR7 ;  /* 0x0000001a040772a4 */ /* 0x000fe2000f8e0207 */
[----:B------:R-:W-:Y:S01]  /*14a0*/  IMAD.U32 R3, RZ, RZ, UR15 ;  /* 0x0000000fff037e24 */ /* 0x000fe2000f8e00ff */
[----:B------:R-:W-:Y:S01]  /*14b0*/  LOP3.LUT R17, R4, R17, RZ, 0x3c, !PT ;  /* 0x0000001104117212 */ /* 0x000fe200078e3cff */
[----:B------:R-:W-:Y:S01]  /*14c0*/  IMAD.WIDE.U32 R8, R85, UR17, R144 ;  /* 0x0000001155087c25 */ /* 0x000fe2000f8e0090 */
[----:B------:R-:W-:Y:S01]  /*14d0*/  IADD3 R4, R26, 0x80, RZ ;  /* 0x000000801a047810 */ /* 0x000fe20007ffe0ff */
[----:B------:R-:W-:Y:S01]  /*14e0*/  ULDC.64 UR4, c[0x0][0x260] ;  /* 0x0000980000047ab9 */ /* 0x000fe20000000a00 */
[----:B------:R-:W-:Y:S01]  /*14f0*/  IADD3 R14, R16, 0x40, RZ ;  /* 0x00000040100e7810 */ /* 0x000fe20007ffe0ff */
[----:B------:R-:W-:Y:S01]  /*1500*/  IMAD.SHL.U32 R18, R18, 0x8, RZ ;  /* 0x0000000812127824 */ /* 0x000fe200078e00ff */
[----:B------:R-:W-:Y:S01]  /*1510*/  @P0 LEA R10, P6, R8, c[0x0][0x220], 0x1 ;  /* 0x00008800080a0a11 */ /* 0x000fe200078c08ff */
[----:B------:R-:W-:Y:S01]  /*1520*/  IMAD.WIDE.U32 R26, R3, c[0x0][0x260], R26 ;  /* 0x00009800031a7a25 */ /* 0x000fe200078e001a */
[----:B------:R-:W-:Y:S01]  /*1530*/  LEA.HI R24, R24, R127, RZ, 0x3 ;  /* 0x0000007f18187211 */ /* 0x000fe200078f18ff */
[----:B------:R-:W-:Y:S01]  /*1540*/  UIMAD UR4, UR14, UR4, URZ ;  /* 0x000000040e0472a4 */ /* 0x000fe2000f8e023f */
[----:B------:R-:W-:Y:S01]  /*1550*/  SHF.R.S32.HI R19, RZ, 0x1f, R18 ;  /* 0x0000001fff137819 */ /* 0x000fe20000011412 */
[----:B------:R-:W-:Y:S01]  /*1560*/  IMAD.IADD R13, R16, 0x1, R15 ;  /* 0x00000001100d7824 */ /* 0x000fe200078e020f */
[----:B------:R-:W-:Y:S01]  /*1570*/  LOP3.LUT R24, R24, 0xfffffff8, RZ, 0xc0, !PT ;  /* 0xfffffff818187812 */ /* 0x000fe200078ec0ff */
[----:B------:R-:W-:Y:S01]  /*1580*/  IMAD.IADD R12, R16, 0x1, R14 ;  /* 0x00000001100c7824 */ /* 0x000fe200078e020e */
[----:B------:R-:W-:Y:S01]  /*1590*/  ISETP.GE.AND P3, PT, R4, c[0x0][0x1d4], PT ;  /* 0x0000750004007a0c */ /* 0x000fe20003f66270 */
[----:B------:R-:W-:Y:S01]  /*15a0*/  UIMAD UR4, UR15, UR5, UR4 ;  /* 0x000000050f0472a4 */ /* 0x000fe2000f8e0204 */
[----:B------:R-:W-:Y:S01]  /*15b0*/  LEA.HI R122, R20, R83, RZ, 0x6 ;  /* 0x00000053147a7211 */ /* 0x000fe200078f30ff */
[----:B------:R-:W-:Y:S01]  /*15c0*/  USHF.L.U32 UR33, UR6, 0x5, URZ ;  /* 0x0000000506217899 */ /* 0x000fe2000800063f */
[----:B------:R-:W-:Y:S01]  /*15d0*/  SHF.R.S32.HI R94, RZ, 0x1f, R127 ;  /* 0x0000001fff5e7819 */ /* 0x000fe2000001147f */
[----:B------:R-:W-:Y:S01]  /*15e0*/  USHF.R.S32.HI UR40, URZ, 0x1f, UR37 ;  /* 0x0000001f3f287899 */ /* 0x000fe20008011425 */
[----:B------:R-:W-:Y:S01]  /*15f0*/  IMAD.WIDE.U32 R30, R127, c[0x0][0x280], R18 ;  /* 0x0000a0007f1e7a25 */ /* 0x000fe200078e0012 */
[----:B------:R-:W-:Y:S01]  /*1600*/  IADD3 R27, R27, UR4, RZ ;  /* 0x000000041b1b7c10 */ /* 0x000fe2000fffe0ff */
[----:B------:R-:W-:Y:S01]  /*1610*/  ULDC.64 UR4, c[0x0][0x210] ;  /* 0x0000840000047ab9 */ /* 0x000fe20000000a00 */
[----:B------:R-:W-:Y:S01]  /*1620*/  IADD3 R125, R18, 0x60, RZ ;  /* 0x00000060127d7810 */ /* 0x000fe20007ffe0ff */
[----:B------:R-:W-:Y:S01]  /*1630*/  UIMAD UR4, UR14, UR4, URZ ;  /* 0x000000040e0472a4 */ /* 0x000fe2000f8e023f */
[----:B------:R-:W-:Y:S01]  /*1640*/  IMAD.SHL.U32 R122, R122, 0x8, RZ ;  /* 0x000000087a7a7824 */ /* 0x000fe200078e00ff */
[----:B------:R-:W-:Y:S01]  /*1650*/  IADD3 R124, R18, 0x80, RZ ;  /* 0x00000080127c7810 */ /* 0x000fe20007ffe0ff */
[C---:B------:R-:W-:Y:S01]  /*1660*/  IMAD R130, R94.reuse, c[0x0][0x280], RZ ;  /* 0x0000a0005e827a24 */ /* 0x040fe200078e02ff */
[----:B------:R-:W-:Y:S01]  /*1670*/  UIMAD UR4, UR15, UR5, UR4 ;  /* 0x000000050f0472a4 */ /* 0x000fe2000f8e0204 */
[----:B------:R-:W-:Y:S01]  /*1680*/  IMAD R128, R94, c[0x0][0x290], RZ ;  /* 0x0000a4005e807a24 */ /* 0x000fe200078e02ff */
[----:B------:R-:W-:Y:S01]  /*1690*/  LOP3.LUT R122, R17, 0xfffffe00, R122, 0xf8, !PT ;  /* 0xfffffe00117a7812 */ /* 0x000fe200078ef87a */
[C---:B------:R-:W-:Y:S01]  /*16a0*/  IMAD R130, R127.reuse, c[0x0][0x284], R130 ;  /* 0x0000a1007f827a24 */ /* 0x040fe200078e0282 */
[----:B------:R-:W-:Y:S01]  /*16b0*/  SHF.R.S32.HI R17, RZ, 0x1f, R16 ;  /* 0x0000001fff117819 */ /* 0x000fe20000011410 */
[----:B------:R-:W-:Y:S01]  /*16c0*/  IMAD R128, R127, c[0x0][0x294], R128 ;  /* 0x0000a5007f807a24 */ /* 0x000fe200078e0280 */
[----:B------:R-:W-:Y:S01]  /*16d0*/  IADD3 R123, R18, 0xa0, RZ ;  /* 0x000000a0127b7810 */ /* 0x000fe20007ffe0ff */
[----:B------:R-:W-:-:S02]  /*16e0*/  IMAD.SHL.U32 R122, R122, 0x2, RZ ;  /* 0x000000027a7a7824 */ /* 0x000fc400078e00ff */
[----:B------:R-:W-:-:S04]  /*16f0*/  IMAD.WIDE.U32 R134, R127, c[0x0][0x280], R16 ;  /* 0x0000a0007f867a25 */ /* 0x000fc800078e0010 */
[----:B------:R-:W-:-:S04]  /*1700*/  IMAD.WIDE.U32 R132, R127, c[0x0][0x290], R16 ;  /* 0x0000a4007f847a25 */ /* 0x000fc800078e0010 */
[----:B------:R-:W-:-:S04]  /*1710*/  IMAD.WIDE.U32 R28, R127, c[0x0][0x290], R18 ;  /* 0x0000a4007f1c7a25 */ /* 0x000fc800078e0012 */
[----:B------:R-:W-:-:S04]  /*1720*/  IMAD.WIDE.U32 R138, R138, c[0x0][0x268], R26 ;  /* 0x00009a008a8a7a25 */ /* 0x000fc800078e001a */
[----:B------:R-:W-:Y:S02]  /*1730*/  IMAD.IADD R135, R135, 0x1, R130 ;  /* 0x0000000187877824 */ /* 0x000fe400078e0282 */
[----:B------:R-:W-:Y:S02]  /*1740*/  IMAD.IADD R133, R133, 0x1, R128 ;  /* 0x0000000185857824 */ /* 0x000fe400078e0280 */
[----:B------:R-:W-:Y:S02]  /*1750*/  IMAD.IADD R131, R130, 0x1, R31 ;  /* 0x0000000182837824 */ /* 0x000fe400078e021f */
[----:B------:R-:W-:Y:S02]  /*1760*/  IMAD.IADD R129, R128, 0x1, R29 ;  /* 0x0000000180817824 */ /* 0x000fe400078e021d */
[----:B------:R-:W-:-:S04]  /*1770*/  IMAD.WIDE.U32 R142, R127, c[0x0][0x1e0], RZ ;  /* 0x000078007f8e7a25 */ /* 0x000fc800078e00ff */
[----:B------:R-:W-:Y:S02]  /*1780*/  IMAD.MOV.U32 R130, RZ, RZ, R30 ;  /* 0x000000ffff827224 */ /* 0x000fe400078e001e */
[----:B------:R-:W-:Y:S02]  /*1790*/  IMAD.MOV.U32 R128, RZ, RZ, R28 ;  /* 0x000000ffff807224 */ /* 0x000fe400078e001c */
[----:B------:R-:W-:-:S04]  /*17a0*/  IMAD.WIDE.U32 R134, R84, c[0x0][0x280], R134 ;  /* 0x0000a00054867a25 */ /* 0x000fc800078e0086 */
[----:B------:R-:W-:-:S04]  /*17b0*/  IMAD.WIDE.U32 R130, R84, c[0x0][0x280], R130 ;  /* 0x0000a00054827a25 */ /* 0x000fc800078e0082 */
[----:B------:R-:W-:-:S04]  /*17c0*/  IMAD.WIDE.U32 R132, R84, c[0x0][0x290], R132 ;  /* 0x0000a40054847a25 */ /* 0x000fc800078e0084 */
[----:B------:R-:W-:Y:S01]  /*17d0*/  IMAD.WIDE.U32 R128, R84, c[0x0][0x290], R128 ;  /* 0x0000a40054807a25 */ /* 0x000fe200078e0080 */
[----:B--2---:R1:W2:Y:S01]  /*17e0*/  @P2 R2UR UR30, R0 ;  /* 0x00000000001e23c2 */ /* 0x0042a200000e0000 */
[C---:B------:R-:W-:Y:S02]  /*17f0*/  ISETP.GE.AND P2, PT, R2.reuse, 0x1, PT ;  /* 0x000000010200780c */ /* 0x040fe40003f46270 */
[----:B------:R-:W-:-:S05]  /*1800*/  IMAD.SHL.U32 R2, R2, 0x2, RZ ;  /* 0x0000000202027824 */ /* 0x000fca00078e00ff */
[----:B------:R-:W-:Y:S02]  /*1810*/  IADD3 R3, -R2, c[0x0][0x1d4], RZ ;  /* 0x0000750002037a10 */ /* 0x000fe40007ffe1ff */
[----:B-1----:R-:W-:-:S04]  /*1820*/  IADD3 R0, R9, UR7, RZ ;  /* 0x0000000709007c10 */ /* 0x002fc8000fffe0ff */
[----:B------:R-:W-:Y:S02]  /*1830*/  @P0 LEA.HI.X R11, R8, c[0x0][0x224], R0, 0x1, P6 ;  /* 0x00008900080b0a11 */ /* 0x000fe400030f0c00 */
[----:B------:R-:W-:-:S03]  /*1840*/  ISETP.GE.AND P6, PT, R18, c[0x0][0x27c], PT ;  /* 0x00009f0012007a0c */ /* 0x000fc60003fc6270 */
[----:B------:R-:W-:Y:S01]  /*1850*/  @!PT LDS RZ, [RZ] ;  /* 0x00000000fffff984 */ /* 0x000fe20000000800 */
[----:B------:R-:W-:Y:S01]  /*1860*/  @!PT LDS RZ, [RZ] ;  /* 0x00000000fffff984 */ /* 0x000fe20000000800 */
[----:B------:R-:W-:Y:S01]  /*1870*/  @!PT LDS RZ, [RZ] ;  /* 0x00000000fffff984 */ /* 0x000fe20000000800 */
[----:B------:R1:W-:Y:S01]  /*1880*/  @P0 LDGSTS.E.BYPASS.LTC128B.128 [R122+0x6100], [R10.64], !P5 ;  /* 0x061000000a7a0fae */ /* 0x0003e2000e901d5c */
[----:B------:R-:W-:Y:S02]  /*1890*/  SEL R7, RZ, c[0x0][0x27c], !P6 ;  /* 0x00009f00ff077a07 */ /* 0x000fe40007000000 */
[CC--:B------:R-:W-:Y:S01]  /*18a0*/  SEL R9, R2.reuse, R3.reuse, !P6 ;  /* 0x0000000302097207 */ /* 0x0c0fe20007000000 */
[----:B------:R1:W-:Y:S01]  /*18b0*/  @P0 LDGSTS.E.BYPASS.LTC128B.128 [R122+0x8100], [R10.64+0x80], !P4 ;  /* 0x081000800a7a0fae */ /* 0x0003e2000e101d5c */
[----:B------:R-:W-:Y:S02]  /*18c0*/  ISETP.GE.AND P6, PT, R13, c[0x0][0x27c], PT ;  /* 0x00009f000d007a0c */ /* 0x000fe40003fc6270 */
[----:B------:R-:W-:Y:S01]  /*18d0*/  SHF.R.S32.HI R6, RZ, 0x1f, R9 ;  /* 0x0000001fff067819 */ /* 0x000fe20000011409 */
[----:B------:R1:W-:Y:S01]  /*18e0*/  @P0 LDGSTS.E.BYPASS.LTC128B.128 [R122+0xa100], [R10.64+0x100], !P3 ;  /* 0x0a1001000a7a0fae */ /* 0x0003e2000d901d5c */
[----:B------:R-:W-:Y:S02]  /*18f0*/  SEL R22, RZ, c[0x0][0x27c], !P6 ;  /* 0x00009f00ff167a07 */ /* 0x000fe40007000000 */
[----:B------:R-:W-:-:S02]  /*1900*/  SEL R5, R2, R3, !P6 ;  /* 0x0000000302057207 */ /* 0x000fc40007000000 */
[----:B------:R-:W-:Y:S01]  /*1910*/  ISETP.GE.AND P6, PT, R12, c[0x0][0x27c], PT ;  /* 0x00009f000c007a0c */ /* 0x000fe20003fc6270 */
[----:B------:R-:W-:Y:S01]  /*1920*/  IMAD.IADD R22, R22, 0x1, R13 ;  /* 0x0000000116167824 */ /* 0x000fe200078e020d */
[----:B------:R-:W-:Y:S02]  /*1930*/  SHF.R.S32.HI R4, RZ, 0x1f, R5 ;  /* 0x0000001fff047819 */ /* 0x000fe40000011405 */
[----:B------:R-:W-:Y:S01]  /*1940*/  SEL R3, R2, R3, !P6 ;  /* 0x0000000302037207 */ /* 0x000fe20007000000 */
[----:B------:R-:W-:Y:S01]  /*1950*/  IMAD.IADD R2, R18, 0x1, R7 ;  /* 0x0000000112027824 */ /* 0x000fe200078e0207 */
[----:B------:R-:W-:Y:S01]  /*1960*/  LEA.HI R6, R6, R9, RZ, 0x4 ;  /* 0x0000000906067211 */ /* 0x000fe200078f20ff */
[----:B------:R-:W-:Y:S01]  /*1970*/  IMAD.U32 R7, RZ, RZ, UR15 ;  /* 0x0000000fff077e24 */ /* 0x000fe2000f8e00ff */
[----:B------:R-:W-:Y:S02]  /*1980*/  LEA.HI R4, R4, R5, RZ, 0x4 ;  /* 0x0000000504047211 */ /* 0x000fe400078f20ff */
[----:B------:R-:W-:Y:S01]  /*1990*/  SHF.R.S32.HI R113, RZ, 0x1f, R2 ;  /* 0x0000001fff717819 */ /* 0x000fe20000011402 */
[----:B------:R-:W-:Y:S01]  /*19a0*/  IMAD.WIDE.U32 R136, R7, c[0x0][0x210], R18 ;  /* 0x0000840007887a25 */ /* 0x000fe200078e0012 */
[----:B------:R-:W-:-:S02]  /*19b0*/  SHF.R.S32.HI R9, RZ, 0x1f, R22 ;  /* 0x0000001fff097819 */ /* 0x000fc40000011416 */
[-C--:B------:R-:W-:Y:S01]  /*19c0*/  LEA.HI R121, R113, R2.reuse, RZ, 0x3 ;  /* 0x0000000271797211 */ /* 0x080fe200078f18ff */
[----:B------:R-:W-:Y:S01]  /*19d0*/  IMAD.IADD R7, R127, 0x1, -R24 ;  /* 0x000000017f077824 */ /* 0x000fe200078e0a18 */
[----:B------:R-:W-:Y:S02]  /*19e0*/  LEA.HI R113, R113, R2, RZ, 0x6 ;  /* 0x0000000271717211 */ /* 0x000fe400078f30ff */
[----:B------:R-:W-:Y:S02]  /*19f0*/  SEL R5, RZ, c[0x0][0x27c], !P6 ;  /* 0x00009f00ff057a07 */ /* 0x000fe40007000000 */
[----:B------:R-:W-:Y:S01]  /*1a00*/  SHF.R.S32.HI R2, RZ, 0x1f, R3 ;  /* 0x0000001fff027819 */ /* 0x000fe20000011403 */
[----:B------:R-:W-:Y:S01]  /*1a10*/  IMAD.SHL.U32 R113, R113, 0x40, RZ ;  /* 0x0000004071717824 */ /* 0x000fe200078e00ff */
[C---:B------:R-:W-:Y:S01]  /*1a20*/  LOP3.LUT P6, RZ, R7.reuse, 0x4, RZ, 0xc0, !PT ;  /* 0x0000000407ff7812 */ /* 0x040fe200078cc0ff */
[----:B------:R-:W-:Y:S01]  /*1a30*/  IMAD.SHL.U32 R7, R7, 0x40, RZ ;  /* 0x0000004007077824 */ /* 0x000fe200078e00ff */
[----:B------:R-:W-:-:S02]  /*1a40*/  LEA.HI R120, R9, R22, RZ, 0x3 ;  /* 0x0000001609787211 */ /* 0x000fc400078f18ff */
[----:B------:R-:W-:Y:S01]  /*1a50*/  LEA.HI R9, R9, R22, RZ, 0x6 ;  /* 0x0000001609097211 */ /* 0x000fe200078f30ff */
[----:B------:R-:W-:Y:S01]  /*1a60*/  IMAD.IADD R22, R5, 0x1, R12 ;  /* 0x0000000105167824 */ /* 0x000fe200078e020c */
[----:B------:R-:W-:Y:S02]  /*1a70*/  LEA.HI R2, R2, R3, RZ, 0x4 ;  /* 0x0000000302027211 */ /* 0x000fe400078f20ff */
[----:B------:R-:W-:Y:S01]  /*1a80*/  LEA.HI R3, R20, R83, RZ, 0x5 ;  /* 0x0000005314037211 */ /* 0x000fe200078f28ff */
[----:B------:R-:W-:Y:S01]  /*1a90*/  IMAD.SHL.U32 R9, R9, 0x40, RZ ;  /* 0x0000004009097824 */ /* 0x000fe200078e00ff */
[----:B------:R-:W-:Y:S02]  /*1aa0*/  LOP3.LUT R7, R7, 0x1c0, RZ, 0xc0, !PT ;  /* 0x000001c007077812 */ /* 0x000fe400078ec0ff */
[----:B------:R-:W-:Y:S01]  /*1ab0*/  SHF.R.S32.HI R118, RZ, 0x4, R6 ;  /* 0x00000004ff767819 */ /* 0x000fe20000011406 */
[----:B------:R-:W-:Y:S01]  /*1ac0*/  IMAD.SHL.U32 R3, R3, 0x10, RZ ;  /* 0x0000001003037824 */ /* 0x000fe200078e00ff */
[----:B------:R-:W-:-:S02]  /*1ad0*/  SHF.R.S32.HI R109, RZ, 0x1f, R22 ;  /* 0x0000001fff6d7819 */ /* 0x000fc40000011416 */
[----:B------:R-:W-:Y:S02]  /*1ae0*/  SHF.R.U32.HI R5, RZ, 0x3, R7 ;  /* 0x00000003ff057819 */ /* 0x000fe40000011607 */
[----:B------:R-:W-:Y:S02]  /*1af0*/  LOP3.LUT R6, R7, 0x38, R120, 0xf8, !PT ;  /* 0x0000003807067812 */ /* 0x000fe400078ef878 */
[----:B------:R-:W-:Y:S02]  /*1b00*/  LEA.HI.SX32 R118, R121, R118, 0x1d ;  /* 0x0000007679767211 */ /* 0x000fe400078feaff */
[----:B------:R-:W-:Y:S02]  /*1b10*/  LEA.HI R119, R109, R22, RZ, 0x3 ;  /* 0x000000166d777211 */ /* 0x000fe400078f18ff */
[----:B------:R-:W-:Y:S02]  /*1b20*/  SHF.R.S32.HI R115, RZ, 0x4, R4 ;  /* 0x00000004ff737819 */ /* 0x000fe40000011404 */
[----:B------:R-:W-:-:S02]  /*1b30*/  SHF.R.S32.HI R2, RZ, 0x4, R2 ;  /* 0x00000004ff027819 */ /* 0x000fc40000011402 */
[----:B------:R-:W-:Y:S02]  /*1b40*/  LOP3.LUT R3, R3, 0xfffffe00, RZ, 0xc0, !PT ;  /* 0xfffffe0003037812 */ /* 0x000fe400078ec0ff */
[----:B------:R-:W-:Y:S02]  /*1b50*/  LOP3.LUT R111, R9, 0x7ffff000, RZ, 0xc0, !PT ;  /* 0x7ffff000096f7812 */ /* 0x000fe400078ec0ff */
[----:B------:R-:W-:Y:S02]  /*1b60*/  LOP3.LUT R6, R6, R5, RZ, 0x3c, !PT ;  /* 0x0000000506067212 */ /* 0x000fe400078e3cff */
[----:B------:R-:W-:Y:S02]  /*1b70*/  SHF.R.S32.HI R9, RZ, 0x1f, R118 ;  /* 0x0000001fff097819 */ /* 0x000fe40000011476 */
[----:B------:R-:W-:Y:S02]  /*1b80*/  LEA.HI.SX32 R115, R120, R115, 0x1d ;  /* 0x0000007378737211 */ /* 0x000fe400078feaff */
[----:B------:R-:W-:-:S02]  /*1b90*/  LEA.HI.SX32 R114, R119, R2, 0x1d ;  /* 0x0000000277727211 */ /* 0x000fc400078feaff */
[----:B------:R-:W-:Y:S02]  /*1ba0*/  IADD3 R111, R6, R111, R3 ;  /* 0x0000006f066f7210 */ /* 0x000fe40007ffe003 */
[----:B------:R-:W-:Y:S01]  /*1bb0*/  IADD3 R137, R137, UR4, RZ ;  /* 0x0000000489897c10 */ /* 0x000fe2000fffe0ff */
[----:B------:R-:W-:Y:S01]  /*1bc0*/  UMOV UR4, 0x5 ;  /* 0x0000000500047882 */ /* 0x000fe20000000000 */
[----:B------:R-:W-:Y:S01]  /*1bd0*/  LEA.HI R6, R9, R118, RZ, 0x3 ;  /* 0x0000007609067211 */ /* 0x000fe200078f18ff */
[----:B------:R-:W-:Y:S01]  /*1be0*/  IMAD.SHL.U32 R118, R118, 0x8, RZ ;  /* 0x0000000876767824 */ /* 0x000fe200078e00ff */
[----:B------:R-:W-:Y:S01]  /*1bf0*/  SHF.R.S32.HI R4, RZ, 0x1f, R115 ;  /* 0x0000001fff047819 */ /* 0x000fe20000011473 */
[----:B------:R-:W-:Y:S01]  /*1c00*/  USHF.L.U64.HI UR32, UR6, UR4, UR32 ;  /* 0x0000000406207299 */ /* 0x000fe20008010220 */
[----:B------:R-:W-:Y:S01]  /*1c10*/  SHF.R.S32.HI R9, RZ, 0x1f, R114 ;  /* 0x0000001fff097819 */ /* 0x000fe20000011472 */
[----:B------:R-:W-:Y:S01]  /*1c20*/  IMAD.SHL.U32 R6, R6, 0x200, RZ ;  /* 0x0000020006067824 */ /* 0x000fe200078e00ff */
[----:B------:R-:W-:Y:S01]  /*1c30*/  LOP3.LUT R20, R7, 0x38, R121, 0xf8, !PT ;  /* 0x0000003807147812 */ /* 0x000fe200078ef879 */
[----:B------:R-:W-:Y:S01]  /*1c40*/  ULDC.64 UR4, c[0x0][0x1e0] ;  /* 0x0000780000047ab9 */ /* 0x000fe20000000a00 */
[----:B------:R-:W-:Y:S01]  /*1c50*/  LEA.HI R109, R109, R22, RZ, 0x6 ;  /* 0x000000166d6d7211 */ /* 0x000fe200078f30ff */
[----:B------:R-:W-:Y:S01]  /*1c60*/  USHF.L.U64.HI UR34, UR4, UR38, UR5 ;  /* 0x0000002604227299 */ /* 0x000fe20008010205 */
[----:B------:R-:W-:Y:S01]  /*1c70*/  LEA.HI R4, R4, R115, RZ, 0x3 ;  /* 0x0000007304047211 */ /* 0x000fe200078f18ff */
[----:B------:R-:W-:Y:S01]  /*1c80*/  USHF.L.U32 UR35, UR4, 0x6, URZ ;  /* 0x0000000604237899 */ /* 0x000fe2000800063f */
[----:B------:R-:W-:Y:S01]  /*1c90*/  LEA.HI R2, R9, R114, RZ, 0x3 ;  /* 0x0000007209027211 */ /* 0x000fe200078f18ff */
[----:B------:R-:W-:Y:S01]  /*1ca0*/  IMAD.SHL.U32 R115, R115, 0x8, RZ ;  /* 0x0000000873737824 */ /* 0x000fe200078e00ff */
[----:B------:R-:W-:Y:S01]  /*1cb0*/  LOP3.LUT R113, R113, 0x7ffff000, RZ, 0xc0, !PT ;  /* 0x7ffff00071717812 */ /* 0x000fe200078ec0ff */
[----:B------:R-:W-:Y:S01]  /*1cc0*/  IMAD.SHL.U32 R114, R114, 0x8, RZ ;  /* 0x0000000872727824 */ /* 0x000fe200078e00ff */
[----:B------:R-:W-:Y:S01]  /*1cd0*/  LOP3.LUT R20, R20, R5, RZ, 0x3c, !PT ;  /* 0x0000000514147212 */ /* 0x000fe200078e3cff */
[----:B------:R-:W-:Y:S01]  /*1ce0*/  ULDC.64 UR4, c[0x0][0x280] ;  /* 0x0000a00000047ab9 */ /* 0x000fe20000000a00 */
[----:B------:R-:W-:Y:S01]  /*1cf0*/  LOP3.LUT R112, R7, 0x38, R118, 0xf8, !PT ;  /* 0x0000003807707812 */ /* 0x000fe200078ef876 */
[----:B------:R-:W-:Y:S01]  /*1d00*/  USHF.L.U64.HI UR36, UR4, UR38, UR5 ;  /* 0x0000002604247299 */ /* 0x000fe20008010205 */
[----:B------:R-:W-:Y:S01]  /*1d10*/  IADD3 R113, R20, R113, R3 ;  /* 0x0000007114717210 */ /* 0x000fe20007ffe003 */
[----:B------:R-:W-:Y:S01]  /*1d20*/  USHF.L.U32 UR39, UR4, 0x6, URZ ;  /* 0x0000000604277899 */ /* 0x000fe2000800063f */
[----:B------:R-:W-:Y:S01]  /*1d30*/  IMAD.SHL.U32 R109, R109, 0x40, RZ ;  /* 0x000000406d6d7824 */ /* 0x000fe200078e00ff */
[-C--:B------:R-:W-:Y:S01]  /*1d40*/  LOP3.LUT R112, R112, R5.reuse, RZ, 0x3c, !PT ;  /* 0x0000000570707212 */ /* 0x080fe200078e3cff */
[----:B------:R-:W-:Y:S01]  /*1d50*/  ULDC.64 UR4, c[0x0][0x290] ;  /* 0x0000a40000047ab9 */ /* 0x000fe20000000a00 */
[----:B------:R-:W-:Y:S01]  /*1d60*/  LOP3.LUT R6, R6, 0x7ffff000, RZ, 0xc0, !PT ;  /* 0x7ffff00006067812 */ /* 0x000fe200078ec0ff */
[----:B------:R-:W-:Y:S01]  /*1d70*/  IMAD.SHL.U32 R4, R4, 0x200, RZ ;  /* 0x0000020004047824 */ /* 0x000fe200078e00ff */
[C---:B------:R-:W-:Y:S01]  /*1d80*/  LOP3.LUT R20, R7.reuse, 0x38, R119, 0xf8, !PT ;  /* 0x0000003807147812 */ /* 0x040fe200078ef877 */
[----:B------:R-:W-:Y:S01]  /*1d90*/  IMAD.SHL.U32 R2, R2, 0x200, RZ ;  /* 0x0000020002027824 */ /* 0x000fe200078e00ff */
[C---:B------:R-:W-:Y:S01]  /*1da0*/  LOP3.LUT R110, R7.reuse, 0x38, R115, 0xf8, !PT ;  /* 0x00000038076e7812 */ /* 0x040fe200078ef873 */
[----:B------:R-:W-:Y:S01]  /*1db0*/  USHF.L.U64.HI UR38, UR4, UR38, UR5 ;  /* 0x0000002604267299 */ /* 0x000fe20008010205 */
[----:B------:R-:W-:Y:S01]  /*1dc0*/  LOP3.LUT R108, R7, 0x38, R114, 0xf8, !PT ;  /* 0x00000038076c7812 */ /* 0x000fe200078ef872 */
[----:B------:R-:W-:Y:S01]  /*1dd0*/  USHF.L.U32 UR41, UR4, 0x6, URZ ;  /* 0x0000000604297899 */ /* 0x000fe2000800063f */
[--C-:B------:R-:W-:Y:S01]  /*1de0*/  IADD3 R112, R112, R6, R3.reuse ;  /* 0x0000000670707210 */ /* 0x100fe20007ffe003 */
[----:B------:R-:W-:Y:S01]  /*1df0*/  ULDC.64 UR6, c[0x0][0x1e8] ;  /* 0x00007a0000067ab9 */ /* 0x000fe20000000a00 */
[----:B------:R-:W-:Y:S01]  /*1e00*/  LOP3.LUT R109, R109, 0x7ffff000, RZ, 0xc0, !PT ;  /* 0x7ffff0006d6d7812 */ /* 0x000fe200078ec0ff */
[----:B------:R-:W-:Y:S01]  /*1e10*/  ULDC.64 UR4, c[0x0][0x1e0] ;  /* 0x0000780000047ab9 */ /* 0x000fe20000000a00 */
[-C--:B------:R-:W-:Y:S01]  /*1e20*/  LOP3.LUT R20, R20, R5.reuse, RZ, 0x3c, !PT ;  /* 0x0000000514147212 */ /* 0x080fe200078e3cff */
[----:B------:R-:W-:Y:S01]  /*1e30*/  UIMAD UR43, UR40, UR4, URZ ;  /* 0x00000004282b72a4 */ /* 0x000fe2000f8e023f */
[----:B------:R-:W-:Y:S01]  /*1e40*/  LOP3.LUT R6, R7, 0x18, R18, 0xf8, !PT ;  /* 0x0000001807067812 */ /* 0x000fe200078ef812 */
[----:B------:R-:W-:Y:S01]  /*1e50*/  UIMAD.WIDE.U32 UR44, UR37, UR4, URZ ;  /* 0x00000004252c72a5 */ /* 0x000fe2000f8e003f */
[-C--:B------:R-:W-:Y:S01]  /*1e60*/  LOP3.LUT R110, R110, R5.reuse, RZ, 0x3c, !PT ;  /* 0x000000056e6e7212 */ /* 0x080fe200078e3cff */
[----:B------:R-:W-:Y:S01]  /*1e70*/  UIMAD UR43, UR37, UR5, UR43 ;  /* 0x00000005252b72a4 */ /* 0x000fe2000f8e022b */
[----:B------:R-:W-:Y:S01]  /*1e80*/  LOP3.LUT R4, R4, 0x7ffff000, RZ, 0xc0, !PT ;  /* 0x7ffff00004047812 */ /* 0x000fe200078ec0ff */
[----:B------:R-:W-:Y:S01]  /*1e90*/  UIMAD UR42, UR14, UR6, URZ ;  /* 0x000000060e2a72a4 */ /* 0x000fe2000f8e023f */
[----:B------:R-:W-:Y:S01]  /*1ea0*/  LOP3.LUT R108, R108, R5, RZ, 0x3c, !PT ;  /* 0x000000056c6c7212 */ /* 0x000fe200078e3cff */
[----:B------:R-:W-:Y:S01]  /*1eb0*/  ULDC.64 UR4, c[0x0][0x268] ;  /* 0x00009a0000047ab9 */ /* 0x000fe20000000a00 */
[----:B------:R-:W-:Y:S01]  /*1ec0*/  LOP3.LUT R2, R2, 0x7ffff000, RZ, 0xc0, !PT ;  /* 0x7ffff00002027812 */ /* 0x000fe200078ec0ff */
[----:B------:R-:W-:Y:S01]  /*1ed0*/  UIMAD UR27, UR27, UR4, URZ ;  /* 0x000000041b1b72a4 */ /* 0x000fe2000f8e023f */
[----:B------:R-:W-:Y:S01]  /*1ee0*/  @P1 IADD3 R8, P0, R8, UR33, RZ ;  /* 0x0000002108081c10 */ /* 0x000fe2000ff1e0ff */
[----:B------:R-:W-:Y:S01]  /*1ef0*/  UIADD3 UR45, UR45, UR43, URZ ;  /* 0x0000002b2d2d7290 */ /* 0x000fe2000fffe03f */
[----:B------:R-:W-:Y:S01]  /*1f00*/  IADD3 R109, R20, R109, R3 ;  /* 0x0000006d146d7210 */ /* 0x000fe20007ffe003 */
[----:B------:R-:W-:Y:S01]  /*1f10*/  UIMAD UR27, UR31, UR5, UR27 ;  /* 0x000000051f1b72a4 */ /* 0x000fe2000f8e021b */
[----:B------:R-:W-:Y:S01]  /*1f20*/  LOP3.LUT R117, R3, R6, R5, 0xf6, !PT ;  /* 0x0000000603757212 */ /* 0x000fe200078ef605 */
[----:B--2---:R-:W-:Y:S01]  /*1f30*/  @UP0 USHF.R.S32.HI UR31, URZ, 0x1f, UR30 ;  /* 0x0000001f3f1f0899 */ /* 0x004fe2000801141e */
[--C-:B------:R-:W-:Y:S01]  /*1f40*/  IADD3 R110, R110, R4, R3.reuse ;  /* 0x000000046e6e7210 */ /* 0x100fe20007ffe003 */
[----:B------:R-:W-:Y:S01]  /*1f50*/  UIMAD UR42, UR15, UR7, UR42 ;  /* 0x000000070f2a72a4 */ /* 0x000fe2000f8e022a */
[----:B------:R-:W-:Y:S01]  /*1f60*/  IADD3 R108, R108, R2, R3 ;  /* 0x000000026c6c7210 */ /* 0x000fe20007ffe003 */
[----:B------:R-:W-:Y:S01]  /*1f70*/  UIMAD.WIDE.U32 UR44, UR15, UR6, UR44 ;  /* 0x000000060f2c72a5 */ /* 0x000fe2000f8e002c */
[----:B------:R-:W-:Y:S01]  /*1f80*/  @P1 IADD3.X R3, R0, UR32, RZ, P0, !PT ;  /* 0x0000002000031c10 */ /* 0x000fe200087fe4ff */
[----:B------:R-:W-:Y:S01]  /*1f90*/  @!UP0 UMOV UR30, UR24 ;  /* 0x00000018001e8c82 */ /* 0x000fe20008000000 */
[----:B------:R-:W-:Y:S01]  /*1fa0*/  @P1 LEA R6, P0, R8, c[0x0][0x220], 0x1 ;  /* 0x0000880008061a11 */ /* 0x000fe200078008ff */
[----:B------:R-:W-:Y:S01]  /*1fb0*/  UIADD3 UR45, UR45, UR42, URZ ;  /* 0x0000002a2d2d7290 */ /* 0x000fe2000fffe03f */
[----:B------:R-:W-:Y:S01]  /*1fc0*/  IMAD R0, R94, c[0x0][0x1e0], RZ ;  /* 0x000078005e007a24 */ /* 0x000fe200078e02ff */
[----:B------:R-:W-:Y:S01]  /*1fd0*/  @!UP0 UMOV UR31, UR13 ;  /* 0x0000000d001f8c82 */ /* 0x000fe20008000000 */
[----:B------:R-:W-:Y:S01]  /*1fe0*/  @P1 LEA.HI.X R7, R8, c[0x0][0x224], R3, 0x1, P0 ;  /* 0x0000890008071a11 */ /* 0x000fe200000f0c03 */
[----:B------:R-:W-:Y:S01]  /*1ff0*/  USEL UR42, UR30, URZ, !UP5 ;  /* 0x0000003f1e2a7287 */ /* 0x000fe2000e800000 */
[----:B------:R-:W-:Y:S01]  /*2000*/  SHF.R.S32.HI R3, RZ, 0x1f, R84 ;  /* 0x0000001fff037819 */ /* 0x000fe20000011454 */
[----:B------:R-:W-:Y:S01]  /*2010*/  USEL UR13, UR31, URZ, !UP5 ;  /* 0x0000003f1f0d7287 */ /* 0x000fe2000e800000 */
[----:B------:R-:W-:Y:S01]  /*2020*/  LEA R117, R117, 0x100, 0x1 ;  /* 0x0000010075757811 */ /* 0x000fe200078e08ff */
[----:B------:R2:W-:Y:S01]  /*2030*/  @P1 LDGSTS.E.BYPASS.LTC128B.128 [R122+0x7100], [R6.64], !P5 ;  /* 0x07100000067a1fae */ /* 0x0005e2000e901d5c */
[----:B------:R-:W-:Y:S01]  /*2040*/  ULDC.64 UR6, c[0x0][0x1f0] ;  /* 0x00007c0000067ab9 */ /* 0x000fe20000000a00 */
[----:B------:R-:W-:Y:S01]  /*2050*/  IMAD.U32 R5, RZ, RZ, UR42 ;  /* 0x0000002aff057e24 */ /* 0x000fe2000f8e00ff */
[----:B------:R-:W-:Y:S01]  /*2060*/  UIMAD.WIDE.U32 UR30, UR42, UR6, UR44 ;  /* 0x000000062a1e72a5 */ /* 0x000fe2000f8e002c */
[----:B------:R2:W-:Y:S01]  /*2070*/  @P1 LDGSTS.E.BYPASS.LTC128B.128 [R122+0x9100], [R6.64+0x80], !P4 ;  /* 0x09100080067a1fae */ /* 0x0005e2000e101d5c */
[----:B------:R-:W-:Y:S01]  /*2080*/  UIMAD UR6, UR13, UR6, URZ ;  /* 0x000000060d0672a4 */ /* 0x000fe2000f8e023f */
[----:B------:R-:W-:Y:S01]  /*2090*/  IMAD R89, R3, c[0x0][0x280], RZ ;  /* 0x0000a00003597a24 */ /* 0x000fe200078e02ff */
[----:B------:R-:W-:Y:S01]  /*20a0*/  ULDC.64 UR4, c[0x0][0x218] ;  /* 0x0000860000047ab9 */ /* 0x000fe20000000a00 */
[----:B------:R2:W-:Y:S01]  /*20b0*/  @P1 LDGSTS.E.BYPASS.LTC128B.128 [R122+0xb100], [R6.64+0x100], !P3 ;  /* 0x0b100100067a1fae */ /* 0x0005e2000d901d5c */
[----:B------:R-:W-:Y:S01]  /*20c0*/  UIMAD UR4, UR13, UR4, URZ ;  /* 0x000000040d0472a4 */ /* 0x000fe2000f8e023f */
[C---:B------:R-:W-:Y:S01]  /*20d0*/  IADD3 R95, P0, R127.reuse, UR37, RZ ;  /* 0x000000257f5f7c10 */ /* 0x040fe2000ff1e0ff */
[----:B------:R-:W-:Y:S01]  /*20e0*/  UIMAD UR6, UR42, UR7, UR6 ;  /* 0x000000072a0672a4 */ /* 0x000fe2000f8e0206 */
[----:B------:R-:W0:Y:S01]  /*20f0*/  LDGDEPBAR ;  /* 0x00000000000079af */ /* 0x000e220000000000 */
[----:B------:R-:W-:Y:S01]  /*2100*/  IMAD R101, R127, c[0x0][0x1e4], R0 ;  /* 0x000079007f657a24 */ /* 0x000fe200078e0200 */
[----:B------:R-:W-:Y:S01]  /*2110*/  IADD3 R97, R139, UR27, RZ ;  /* 0x0000001b8b617c10 */ /* 0x000fe2000fffe0ff */
[----:B------:R-:W-:Y:S01]  /*2120*/  IMAD R3, R3, c[0x0][0x290], RZ ;  /* 0x0000a40003037a24 */ /* 0x000fe200078e02ff */
[----:B------:R-:W-:Y:S01]  /*2130*/  UIMAD UR4, UR42, UR5, UR4 ;  /* 0x000000052a0472a4 */ /* 0x000fe2000f8e0204 */
[----:B------:R-:W-:Y:S01]  /*2140*/  IADD3 R116, R117, 0x40, RZ ;  /* 0x0000004075747810 */ /* 0x000fe20007ffe0ff */
[----:B------:R-:W-:Y:S01]  /*2150*/  UIADD3 UR27, UR31, UR6, URZ ;  /* 0x000000061f1b7290 */ /* 0x000fe2000fffe03f */
[----:B------:R-:W-:Y:S01]  /*2160*/  IMAD.WIDE.U32 R136, R5, c[0x0][0x218], R136 ;  /* 0x0000860005887a25 */ /* 0x000fe200078e0088 */
[----:B------:R-:W-:Y:S01]  /*2170*/  IADD3.X R94, R94, UR40, RZ, P0, !PT ;  /* 0x000000285e5e7c10 */ /* 0x000fe200087fe4ff */
[----:B------:R-:W-:Y:S01]  /*2180*/  ULDC.U8 UR5, c[0x0][0x298] ;  /* 0x0000a60000057ab9 */ /* 0x000fe20000000000 */
[----:B------:R-:W-:Y:S01]  /*2190*/  @P6 IADD3 R116, R117, -0x40, RZ ;  /* 0xffffffc075746810 */ /* 0x000fe20007ffe0ff */
[----:B------:R-:W-:Y:S01]  /*21a0*/  IMAD R89, R84, c[0x0][0x284], R89 ;  /* 0x0000a10054597a24 */ /* 0x000fe200078e0259 */
[----:B------:R-:W-:Y:S01]  /*21b0*/  LOP3.LUT R121, R121, 0xfffffff8, RZ, 0xc0, !PT ;  /* 0xfffffff879797812 */ /* 0x000fe200078ec0ff */
[----:B------:R-:W-:Y:S01]  /*21c0*/  IMAD.IADD R101, R143, 0x1, R101 ;  /* 0x000000018f657824 */ /* 0x000fe200078e0265 */
[----:B------:R-:W-:Y:S01]  /*21d0*/  LOP3.LUT R120, R120, 0xfffffff8, RZ, 0xc0, !PT ;  /* 0xfffffff878787812 */ /* 0x000fe200078ec0ff */
[----:B------:R-:W-:Y:S01]  /*21e0*/  IMAD R3, R84, c[0x0][0x294], R3 ;  /* 0x0000a50054037a24 */ /* 0x000fe200078e0203 */
[----:B------:R-:W-:Y:S01]  /*21f0*/  LOP3.LUT R119, R119, 0xfffffff8, RZ, 0xc0, !PT ;  /* 0xfffffff877777812 */ /* 0x000fe200078ec0ff */
[----:B------:R-:W-:Y:S01]  /*2200*/  IMAD.IADD R91, R135, 0x1, R89 ;  /* 0x00000001875b7824 */ /* 0x000fe200078e0259 */
[----:B------:R-:W-:Y:S01]  /*2210*/  IADD3 R87, P6, P0, R142, UR30, R18 ;  /* 0x0000001e8e577c10 */ /* 0x000fe2000f8de012 */
[----:B------:R-:W-:Y:S01]  /*2220*/  IMAD.IADD R89, R89, 0x1, R131 ;  /* 0x0000000159597824 */ /* 0x000fe200078e0283 */
[----:B------:R-:W-:Y:S01]  /*2230*/  ISETP.NE.AND P1, PT, RZ, UR5, PT ;  /* 0x00000005ff007c0c */ /* 0x000fe2000bf25270 */
[----:B------:R-:W-:Y:S01]  /*2240*/  IMAD.IADD R90, R133, 0x1, R3 ;  /* 0x00000001855a7824 */ /* 0x000fe200078e0203 */
[C---:B-1----:R-:W-:Y:S01]  /*2250*/  IADD3 R11, R16.reuse, 0x50, RZ ;  /* 0x00000050100b7810 */ /* 0x042fe20007ffe0ff */
[----:B------:R-:W-:Y:S01]  /*2260*/  IMAD.IADD R88, R3, 0x1, R129 ;  /* 0x0000000103587824 */ /* 0x000fe200078e0281 */
[C---:B------:R-:W-:Y:S01]  /*2270*/  IADD3 R10, R16.reuse, 0x30, RZ ;  /* 0x00000030100a7810 */ /* 0x040fe20007ffe0ff */
[----:B------:R-:W-:Y:S01]  /*2280*/  IMAD.SHL.U32 R113, R113, 0x2, RZ ;  /* 0x0000000271717824 */ /* 0x000fe200078e00ff */
[----:B------:R-:W-:Y:S01]  /*2290*/  IADD3 R9, R16, 0x10, RZ ;  /* 0x0000001010097810 */ /* 0x000fe20007ffe0ff */
[----:B------:R-:W-:Y:S01]  /*22a0*/  IMAD.SHL.U32 R111, R111, 0x2, RZ ;  /* 0x000000026f6f7824 */ /* 0x000fe200078e00ff */
[----:B------:R-:W-:Y:S01]  /*22b0*/  SHF.R.S32.HI R107, RZ, 0x1f, R121 ;  /* 0x0000001fff6b7819 */ /* 0x000fe20000011479 */
[----:B------:R-:W-:Y:S01]  /*22c0*/  IMAD.SHL.U32 R109, R109, 0x2, RZ ;  /* 0x000000026d6d7824 */ /* 0x000fe200078e00ff */
[----:B------:R-:W-:Y:S01]  /*22d0*/  SHF.R.S32.HI R104, RZ, 0x1f, R118 ;  /* 0x0000001fff687819 */ /* 0x000fe20000011476 */
[----:B------:R-:W-:Y:S01]  /*22e0*/  IMAD.SHL.U32 R112, R112, 0x2, RZ ;  /* 0x0000000270707824 */ /* 0x000fe200078e00ff */
[----:B------:R-:W-:Y:S01]  /*22f0*/  SHF.R.S32.HI R106, RZ, 0x1f, R120 ;  /* 0x0000001fff6a7819 */ /* 0x000fe20000011478 */
[----:B------:R-:W-:Y:S01]  /*2300*/  IMAD.SHL.U32 R110, R110, 0x2, RZ ;  /* 0x000000026e6e7824 */ /* 0x000fe200078e00ff */
[----:B------:R-:W-:Y:S01]  /*2310*/  SHF.R.S32.HI R105, RZ, 0x1f, R119 ;  /* 0x0000001fff697819 */ /* 0x000fe20000011477 */
[----:B------:R-:W-:Y:S01]  /*2320*/  IMAD.SHL.U32 R108, R108, 0x2, RZ ;  /* 0x000000026c6c7824 */ /* 0x000fe200078e00ff */
[----:B------:R-:W-:-:S02]  /*2330*/  IADD3 R93, R137, UR4, RZ ;  /* 0x00000004895d7c10 */ /* 0x000fc4000fffe0ff */
[----:B------:R-:W-:Y:S02]  /*2340*/  SHF.R.S32.HI R103, RZ, 0x1f, R115 ;  /* 0x0000001fff677819 */ /* 0x000fe40000011473 */
[----:B------:R-:W-:Y:S02]  /*2350*/  SHF.R.S32.HI R102, RZ, 0x1f, R114 ;  /* 0x0000001fff667819 */ /* 0x000fe40000011472 */
[----:B------:R-:W-:Y:S01]  /*2360*/  IADD3.X R86, R101, UR27, R19, P6, P0 ;  /* 0x0000001b65567c10 */ /* 0x000fe2000b7e0413 */
[----:B--2---:R-:W-:Y:S06]  /*2370*/  BAR.SYNC.DEFER_BLOCKING 0x0 ;  /* 0x0000000000007b1d */ /* 0x004fec0000010000 */
.L_x_327:
[----:B------:R-:W-:Y:S01]  /*2380*/  USHF.R.S32.HI UR13, URZ, 0x1f, UR17 ;  /* 0x0000001f3f0d7899 */ /* 0x000fe20008011411 */
[----:B------:R-:W-:Y:S04]  /*2390*/  DEPBAR.LE SB0, 0x0 ;  /* 0x000080000000791a */ /* 0x000fe80000000000 */
[----:B------:R-:W-:Y:S01]  /*23a0*/  UIMAD UR7, UR34, UR17, URZ ;  /* 0x00000011220772a4 */ /* 0x000fe2000f8e023f */
[----:B------:R-:W-:Y:S01]  /*23b0*/  BAR.SYNC.DEFER_BLOCKING 0x0 ;  /* 0x0000000000007b1d */ /* 0x000fe20000010000 */
[----:B------:R-:W-:Y:S02]  /*23c0*/  UIMAD.WIDE.U32 UR46, UR35, UR17, URZ ;  /* 0x00000011232e72a5 */ /* 0x000fe4000f8e003f */
[----:B------:R-:W-:Y:S04]  /*23d0*/  UIMAD UR7, UR13, UR35, UR7 ;  /* 0x000000230d0772a4 */ /* 0x000fe8000f8e0207 */
[----:B-1----:R-:W-:Y:S01]  /*23e0*/  IADD3 R3, P6, R87, UR46, RZ ;  /* 0x0000002e57037c10 */ /* 0x002fe2000ffde0ff */
[----:B------:R-:W-:Y:S03]  /*23f0*/  UIADD3 UR7, UR47, UR7, URZ ;  /* 0x000000072f077290 */ /* 0x000fe6000fffe03f */
[C---:B------:R-:W-:Y:S03]  /*2400*/  LEA R72, P0, R3.reuse, c[0x0][0x1c8], 0x1 ;  /* 0x0000720003487a11 */ /* 0x040fe600078008ff */
[----:B------:R-:W-:Y:S04]  /*2410*/  IADD3.X R0, R86, UR7, RZ, P6, !PT ;  /* 0x0000000756007c10 */ /* 0x000fe8000b7fe4ff */
[----:B------:R-:W-:Y:S01]  /*2420*/  LEA.HI.X R73, R3, c[0x0][0x1cc], R0, 0x1, P0 ;  /* 0x0000730003497a11 */ /* 0x000fe200000f0c00 */
[----:B------:R-:W-:Y:S01]  /*2430*/  BSSY B1, `(.L_x_303) ;  /* 0x000039b000017945 */ /* 0x000fe20003800000 */
[----:B------:R-:W-:-:S05]  /*2440*/  @!P2 BRA `(.L_x_304) ;  /* 0x000038100000a947 */ /* 0x000fca0003800000 */
[----:B------:R-:W-:Y:S02]  /*2450*/  UIMAD UR6, UR36, UR17, URZ ;  /* 0x00000011240672a4 */ /* 0x000fe4000f8e023f */
[----:B------:R-:W-:Y:S02]  /*2460*/  UIMAD UR5, UR38, UR17, URZ ;  /* 0x00000011260572a4 */ /* 0x000fe4000f8e023f */
[----:B------:R-:W-:Y:S02]  /*2470*/  UIMAD UR4, UR17, -0x40, UR22 ;  /* 0xffffffc0110478a4 */ /* 0x000fe4000f8e0216 */
[----:B------:R-:W-:Y:S02]  /*2480*/  UIMAD.WIDE.U32 UR44, UR39, UR17, URZ ;  /* 0x00000011272c72a5 */ /* 0x000fe4000f8e003f */
[----:B------:R-:W-:Y:S02]  /*2490*/  UIMAD.WIDE.U32 UR42, UR41, UR17, URZ ;  /* 0x00000011292a72a5 */ /* 0x000fe4000f8e003f */
[----:B------:R-:W-:Y:S02]  /*24a0*/  UIMAD UR6, UR13, UR39, UR6 ;  /* 0x000000270d0672a4 */ /* 0x000fe4000f8e0206 */
[----:B------:R-:W-:Y:S02]  /*24b0*/  UIMAD UR5, UR13, UR41, UR5 ;  /* 0x000000290d0572a4 */ /* 0x000fe4000f8e0205 */
[----:B------:R-:W-:Y:S02]  /*24c0*/  UISETP.LT.AND UP0, UPT, UR4, 0x40, UPT ;  /* 0x000000400400788c */ /* 0x000fe4000bf01270 */
[----:B------:R-:W-:Y:S02]  /*24d0*/  UIADD3 UR6, UR45, UR6, URZ ;  /* 0x000000062d067290 */ /* 0x000fe4000fffe03f */
[----:B------:R-:W-:Y:S02]  /*24e0*/  UIADD3 UR5, UR43, UR5, URZ ;  /* 0x000000052b057290 */ /* 0x000fe4000fffe03f */
[----:B------:R-:W-:Y:S01]  /*24f0*/  USEL UR4, UR4, 0x40, UP0 ;  /* 0x0000004004047887 */ /* 0x000fe20008000000 */
[----:B------:R-:W-:-:S05]  /*2500*/  @!P1 BRA `(.L_x_305) ;  /* 0x00001bc000009947 */ /* 0x000fca0003800000 */
[----:B------:R-:W-:Y:S01]  /*2510*/  ISETP.GE.AND P0, PT, R127, UR4, PT ;  /* 0x000000047f007c0c */ /* 0x000fe2000bf06270 */
        /* <DEDUP_REMOVED lines=14> */
[----:B------:R-:W-:Y:S01]  /*2600*/  IADD3 R3, P6, R134, UR44, RZ ;  /* 0x0000002c86037c10 */ /* 0x000fe2000ffde0ff */
[----:B------:R-:W-:Y:S01]  /*2610*/  CS2R R42, SRZ ;  /* 0x00000000002a7805 */ /* 0x000fe2000001ff00 */
[----:B------:R-:W-:Y:S01]  /*2620*/  CS2R R46, SRZ ;  /* 0x00000000002e7805 */ /* 0x000fe2000001ff00 */
[----:B------:R-:W-:Y:S01]  /*2630*/  CS2R R44, SRZ ;  /* 0x00000000002c7805 */ /* 0x000fe2000001ff00 */
[----:B------:R-:W-:Y:S01]  /*2640*/  IADD3.X R0, R91, UR6, RZ, P6, !PT ;  /* 0x000000065b007c10 */ /* 0x000fe2000b7fe4ff */
[----:B------:R-:W-:Y:S01]  /*2650*/  CS2R R70, SRZ ;  /* 0x0000000000467805 */ /* 0x000fe2000001ff00 */
[----:B------:R-:W-:Y:S01]  /*2660*/  IADD3 R5, P6, R132, UR42, RZ ;  /* 0x0000002a84057c10 */ /* 0x000fe2000ffde0ff */
[----:B------:R-:W-:Y:S01]  /*2670*/  CS2R R36, SRZ ;  /* 0x0000000000247805 */ /* 0x000fe2000001ff00 */
[----:B------:R-:W-:Y:S01]  /*2680*/  CS2R R66, SRZ ;  /* 0x0000000000427805 */ /* 0x000fe2000001ff00 */
[----:B------:R-:W-:Y:S01]  /*2690*/  CS2R R32, SRZ ;  /* 0x0000000000207805 */ /* 0x000fe2000001ff00 */
[----:B------:R-:W-:Y:S01]  /*26a0*/  IADD3.X R2, R90, UR5, RZ, P6, !PT ;  /* 0x000000055a027c10 */ /* 0x000fe2000b7fe4ff */
[----:B------:R-:W-:Y:S01]  /*26b0*/  CS2R R62, SRZ ;  /* 0x00000000003e7805 */ /* 0x000fe2000001ff00 */
        /* <DEDUP_REMOVED lines=32> */
.L_x_307:
[----:B------:R-:W-:Y:S05]  /*28c0*/  BSYNC B0 ;  /* 0x0000000000007941 */ /* 0x000fea0003800000 */
.L_x_306:
        /* <DEDUP_REMOVED lines=99> */
.L_x_310:
[----:B------:R-:W-:Y:S05]  /*2f00*/  BSYNC B0 ;  /* 0x0000000000007941 */ /* 0x000fea0003800000 */
.L_x_309:
        /* <DEDUP_REMOVED lines=56> */
.L_x_312:
[----:B------:R-:W-:Y:S05]  /*3290*/  BSYNC B0 ;  /* 0x0000000000007941 */ /* 0x000fea0003800000 */
.L_x_311:
        /* <DEDUP_REMOVED lines=56> */
.L_x_314:
[----:B------:R-:W-:Y:S05]  /*3620*/  BSYNC B0 ;  /* 0x0000000000007941 */ /* 0x000fea0003800000 */
.L_x_313:
        /* <DEDUP_REMOVED lines=56> */
.L_x_316:
[----:B------:R-:W-:Y:S05]  /*39b0*/  BSYNC B0 ;  /* 0x0000000000007941 */ /* 0x000fea0003800000 */
.L_x_315:
        /* <DEDUP_REMOVED lines=56> */
.L_x_318:
[----:B------:R-:W-:Y:S05]  /*3d40*/  BSYNC B0 ;  /* 0x0000000000007941 */ /* 0x000fea0003800000 */
.L_x_317:
        /* <DEDUP_REMOVED lines=56> */
.L_x_305:
        /* <DEDUP_REMOVED lines=47> */
.L_x_320:
[----:B------:R-:W-:Y:S05]  /*43c0*/  BSYNC B0 ;  /* 0x0000000000007941 */ /* 0x000fea0003800000 */
.L_x_319:
[----:B------:R-:W-:Y:S04]  /*43d0*/  IADD3 R96, P6, R142, UR46, RZ ;  /* 0x0000002e8e607c10 */ /* 0x000fe8000ffde0ff */
[----:B------:R-:W-:Y:S01]  /*43e0*/  IADD3.X R92, R101, UR7, RZ, P6, !PT ;  /* 0x00000007655c7c10 */ /* 0x000fe2000b7fe4ff */
        /* <DEDUP_REMOVED lines=36> */
[----:B------:R-:W-:Y:S01]  /*4630*/  IADD3 R149, P6, P0, R96, UR30, R121 ;  /* 0x0000001e60957c10 */ /* 0x000fe2000f8de079 */
[----:B------:R-:W-:Y:S01]  /*4640*/  LDS.128 R24, [R112+0x6100] ;  /* 0x0061000070187984 */ /* 0x000fe20000000c00 */
[----:B------:R-:W-:Y:S01]  /*4650*/  P2R R148, PR, RZ, 0x2 ;  /* 0x00000002ff947803 */ /* 0x000fe20000000000 */
[----:B------:R-:W-:Y:S01]  /*4660*/  IMAD.MOV.U32 R48, RZ, RZ, R53 ;  /* 0x000000ffff307224 */ /* 0x000fe200078e0035 */
[----:B------:R-:W-:Y:S01]  /*4670*/  IADD3.X R146, R92, UR27, R107, P6, P0 ;  /* 0x0000001b5c927c10 */ /* 0x000fe2000b7e046b */
[----:B------:R-:W-:Y:S01]  /*4680*/  IMAD.MOV.U32 R46, RZ, RZ, R42 ;  /* 0x000000ffff2e7224 */ /* 0x000fe200078e002a */
[----:B------:R-:W-:Y:S01]  /*4690*/  ISETP.GE.AND P6, PT, R118, c[0x0][0x1d4], PT ;  /* 0x0000750076007a0c */ /* 0x000fe20003fc6270 */
[----:B------:R-:W-:Y:S01]  /*46a0*/  IMAD.MOV.U32 R63, RZ, RZ, R55 ;  /* 0x000000ffff3f7224 */ /* 0x000fe200078e0037 */
[----:B------:R-:W-:Y:S01]  /*46b0*/  MOV R59, R54 ;  /* 0x00000036003b7202 */ /* 0x000fe20000000f00 */
[----:B------:R-:W1:Y:S01]  /*46c0*/  LDS.128 R72, [R113+0x6100] ;  /* 0x0061000071487984 */ /* 0x000e620000000c00 */
[----:B------:R-:W-:Y:S02]  /*46d0*/  IMAD.MOV.U32 R50, RZ, RZ, R52 ;  /* 0x000000ffff327224 */ /* 0x000fe400078e0034 */
[--C-:B------:R-:W-:Y:S02]  /*46e0*/  IMAD.MOV.U32 R44, RZ, RZ, R41.reuse ;  /* 0x000000ffff2c7224 */ /* 0x100fe400078e0029 */
[----:B------:R-:W-:Y:S05]  /*46f0*/  IMAD.MOV.U32 R45, RZ, RZ, R40 ;  /* 0x000000ffff2d7224 */ /* 0x000fea00078e0028 */
[----:B------:R-:W-:Y:S04]  /*4700*/  @!P6 IADD3 R147, P1, P0, R96, UR30, R118 ;  /* 0x0000001e6093ec10 */ /* 0x000fe8000f83e076 */
[----:B------:R-:W-:Y:S02]  /*4710*/  @!P6 IADD3.X R126, R92, UR27, R104, P1, P0 ;  /* 0x0000001b5c7eec10 */ /* 0x000fe40008fe0468 */
[----:B------:R-:W-:Y:S02]  /*4720*/  ISETP.NE.AND P1, PT, R148, RZ, PT ;  /* 0x000000ff9400720c */ /* 0x000fe40003f25270 */
[C---:B------:R-:W-:Y:S04]  /*4730*/  LEA R148, P0, R149.reuse, c[0x0][0x1c8], 0x1 ;  /* 0x0000720095947a11 */ /* 0x040fe800078008ff */
[----:B------:R-:W-:Y:S02]  /*4740*/  LEA.HI.X R149, R149, c[0x0][0x1cc], R146, 0x1, P0 ;  /* 0x0000730095957a11 */ /* 0x000fe400000f0c92 */
[C---:B------:R-:W-:Y:S04]  /*4750*/  @!P6 LEA R146, P0, R147.reuse, c[0x0][0x1c8], 0x1 ;  /* 0x000072009392ea11 */ /* 0x040fe800078008ff */
[----:B------:R-:W-:Y:S02]  /*4760*/  @!P6 LEA.HI.X R147, R147, c[0x0][0x1cc], R126, 0x1, P0 ;  /* 0x000073009393ea11 */ /* 0x000fe400000f0c7e */
[----:B------:R-:W-:Y:S11]  /*4770*/  ISETP.GE.AND P0, PT, R18, c[0x0][0x27c], PT ;  /* 0x00009f0012007a0c */ /* 0x000ff60003f06270 */
[----:B------:R-:W-:Y:S02]  /*4780*/  @!UPT UIADD3 URZ, URZ, URZ, URZ ;  /* 0x0000003f3f3ff290 */ /* 0x000fe4000fffe03f */
[----:B-1----:R-:W-:Y:S01]  /*4790*/  @!P0 IMAD.U32 R57, R74, 0x10000, RZ ;  /* 0x000100004a398824 */ /* 0x002fe200078e00ff */
[C---:B------:R-:W-:Y:S01]  /*47a0*/  @!P0 LOP3.LUT R60, R75.reuse, 0xffff0000, RZ, 0xc0, !PT ;  /* 0xffff00004b3c8812 */ /* 0x040fe200078ec0ff */
[----:B------:R-:W-:Y:S01]  /*47b0*/  @!P0 IMAD.U32 R61, R75, 0x10000, RZ ;  /* 0x000100004b3d8824 */ /* 0x000fe200078e00ff */
[----:B------:R-:W-:Y:S02]  /*47c0*/  @!P0 SHF.R.U32.HI R47, RZ, 0x10, R41 ;  /* 0x00000010ff2f8819 */ /* 0x000fe40000011629 */
[----:B------:R-:W-:Y:S02]  /*47d0*/  @!P0 SHF.R.U64 R56, R54, 0x10, R55 ;  /* 0x0000001036388819 */ /* 0x000fe40000001237 */
[----:B------:R-:W-:Y:S01]  /*47e0*/  @!P0 PRMT R44, R44, 0x5410, R47 ;  /* 0x000054102c2c8816 */ /* 0x000fe2000000002f */
[----:B------:R-:W-:Y:S01]  /*47f0*/  @!P0 IMAD.U32 R47, R25, 0x10000, RZ ;  /* 0x00010000192f8824 */ /* 0x000fe200078e00ff */
        /* <DEDUP_REMOVED lines=9> */
[----:B------:R-:W-:Y:S01]  /*4890*/  @!P0 SHF.R.U32.HI R42, RZ, 0x10, R43 ;  /* 0x00000010ff2a8819 */ /* 0x000fe2000001162b */
[----:B------:R-:W-:Y:S01]  /*48a0*/  @!P0 IMAD.U32 R53, R73, 0x10000, RZ ;  /* 0x0001000049358824 */ /* 0x000fe200078e00ff */
[----:B------:R-:W-:Y:S01]  /*48b0*/  @!P0 SHF.R.U64 R40, R40, 0x10, R41 ;  /* 0x0000001028288819 */ /* 0x000fe20000001229 */
[----:B------:R-:W-:Y:S01]  /*48c0*/  IMAD.MOV.U32 R41, RZ, RZ, R43 ;  /* 0x000000ffff297224 */ /* 0x000fe200078e002b */
[----:B------:R-:W-:Y:S02]  /*48d0*/  @!P0 PRMT R43, R46, 0x5410, R49 ;  /* 0x000054102e2b8816 */ /* 0x000fe40000000031 */
[----:B------:R-:W-:Y:S02]  /*48e0*/  @!P0 SHF.L.U32 R46, R24, 0x10, RZ ;  /* 0x00000010182e8819 */ /* 0x000fe400000006ff */
[----:B------:R-:W-:Y:S02]  /*48f0*/  @!P0 PRMT R40, R45, 0x5410, R40 ;  /* 0x000054102d288816 */ /* 0x000fe40000000028 */
[----:B------:R-:W-:Y:S01]  /*4900*/  @!P0 PRMT R41, R41, 0x5410, R42 ;  /* 0x0000541029298816 */ /* 0x000fe2000000002a */
[C---:B------:R-:W-:Y:S01]  /*4910*/  @!P0 IMAD.U32 R42, R44.reuse, 0x10000, RZ ;  /* 0x000100002c2a8824 */ /* 0x040fe200078e00ff */
[----:B------:R-:W-:Y:S01]  /*4920*/  @!P0 LOP3.LUT R44, R44, 0xffff0000, RZ, 0xc0, !PT ;  /* 0xffff00002c2c8812 */ /* 0x000fe200078ec0ff */
[----:B------:R-:W-:Y:S01]  /*4930*/  @!P0 IMAD.U32 R45, R40, 0x10000, RZ ;  /* 0x00010000282d8824 */ /* 0x000fe200078e00ff */
[----:B------:R-:W-:Y:S01]  /*4940*/  @!P0 PRMT R54, R50, 0x5410, R51 ;  /* 0x0000541032368816 */ /* 0x000fe20000000033 */
[----:B------:R-:W-:Y:S01]  /*4950*/  @!P0 FMUL.FTZ R3, R47, R42 ;  /* 0x0000002a2f038220 */ /* 0x000fe20000410000 */
[----:B------:R-:W-:Y:S01]  /*4960*/  @!P0 SHF.L.U32 R50, R52, 0x10, RZ ;  /* 0x0000001034328819 */ /* 0x000fe200000006ff */
[----:B------:R-:W-:Y:S01]  /*4970*/  @!P0 FMUL.FTZ R0, R46, R45 ;  /* 0x0000002d2e008220 */ /* 0x000fe20000410000 */
[----:B------:R-:W-:Y:S01]  /*4980*/  @!P0 LOP3.LUT R52, R52, 0xffff0000, RZ, 0xc0, !PT ;  /* 0xffff000034348812 */ /* 0x000fe200078ec0ff */
[----:B------:R-:W-:Y:S01]  /*4990*/  @!P0 IMAD.U32 R51, R54, 0x10000, RZ ;  /* 0x0001000036338824 */ /* 0x000fe200078e00ff */
[----:B------:R-:W-:Y:S01]  /*49a0*/  @!P0 PRMT R63, R63, 0x5410, R58 ;  /* 0x000054103f3f8816 */ /* 0x000fe2000000003a */
[----:B------:R-:W-:Y:S01]  /*49b0*/  @!P0 FMUL.FTZ R150, R47, R50 ;  /* 0x000000322f968220 */ /* 0x000fe20000410000 */
[----:B------:R-:W-:Y:S01]  /*49c0*/  @!P0 LOP3.LUT R47, R25, 0xffff0000, RZ, 0xc0, !PT ;  /* 0xffff0000192f8812 */ /* 0x000fe200078ec0ff */
[----:B------:R-:W-:Y:S02]  /*49d0*/  @!P0 FMUL.FTZ R126, R46, R51 ;  /* 0x000000332e7e8220 */ /* 0x000fe40000410000 */
[----:B------:R-:W-:Y:S01]  /*49e0*/  @!P0 FFMA.FTZ R0, R51, R48, R0 ;  /* 0x0000003033008223 */ /* 0x000fe20000010000 */
[----:B------:R-:W-:Y:S01]  /*49f0*/  @!P0 LOP3.LUT R51, R54, 0xffff0000, RZ, 0xc0, !PT ;  /* 0xffff000036338812 */ /* 0x000fe200078ec0ff */
[----:B------:R-:W-:Y:S01]  /*4a00*/  @!P0 FFMA.FTZ R126, R48, R45, -R126 ;  /* 0x0000002d307e8223 */ /* 0x000fe2000001087e */
        /* <DEDUP_REMOVED lines=11> */
[----:B------:R-:W-:Y:S01]  /*4ac0*/  @!P0 FFMA.FTZ R153, R48, R45, -R153 ;  /* 0x0000002d30998223 */ /* 0x000fe20000010899 */
[----:B------:R-:W-:Y:S01]  /*4ad0*/  @!P0 SHF.L.U32 R45, R26, 0x10, RZ ;  /* 0x000000101a2d8819 */ /* 0x000fe200000006ff */
[C---:B------:R-:W-:Y:S01]  /*4ae0*/  @!P0 IMAD.U32 R58, R63.reuse, 0x10000, RZ ;  /* 0x000100003f3a8824 */ /* 0x040fe200078e00ff */
[----:B------:R-:W-:Y:S01]  /*4af0*/  @!P0 LOP3.LUT R63, R63, 0xffff0000, RZ, 0xc0, !PT ;  /* 0xffff00003f3f8812 */ /* 0x000fe200078ec0ff */
[C---:B------:R-:W-:Y:S01]  /*4b00*/  @!P0 FMUL.FTZ R155, R42.reuse, R59 ;  /* 0x0000003b2a9b8220 */ /* 0x040fe20000410000 */
[----:B------:R-:W-:Y:S01]  /*4b10*/  @!P0 F2FP.BF16.PACK_AB R153, R153, R126 ;  /* 0x0000007e9999823e */ /* 0x000fe200000010ff */
[----:B------:R-:W-:Y:S02]  /*4b20*/  @!P0 FMUL.FTZ R152, R45, R54 ;  /* 0x000000362d988220 */ /* 0x000fe40000410000 */
[-C--:B------:R-:W-:Y:S01]  /*4b30*/  @!P0 FMUL.FTZ R6, R42, R43.reuse ;  /* 0x0000002b2a068220 */ /* 0x080fe20000410000 */
[C---:B------:R-:W-:Y:S01]  /*4b40*/  @!P0 LOP3.LUT R42, R27.reuse, 0xffff0000, RZ, 0xc0, !PT ;  /* 0xffff00001b2a8812 */ /* 0x040fe200078ec0ff */
[----:B------:R-:W-:Y:S01]  /*4b50*/  @!P0 FFMA.FTZ R155, R56, R43, -R155 ;  /* 0x0000002b389b8223 */ /* 0x000fe2000001089b */
[----:B------:R-:W-:Y:S01]  /*4b60*/  @!P0 SHF.L.U32 R43, R27, 0x10, RZ ;  /* 0x000000101b2b8819 */ /* 0x000fe200000006ff */
[-C--:B------:R-:W-:Y:S02]  /*4b70*/  @!P0 FMUL.FTZ R5, R45, R40.reuse ;  /* 0x000000282d058220 */ /* 0x080fe40000410000 */
[----:B------:R-:W-:Y:S02]  /*4b80*/  @!P0 FFMA.FTZ R152, R57, R40, -R152 ;  /* 0x0000002839988223 */ /* 0x000fe40000010898 */
[C---:B------:R-:W-:Y:S01]  /*4b90*/  @!P0 IMAD.U32 R40, R41.reuse, 0x10000, RZ ;  /* 0x0001000029288824 */ /* 0x040fe200078e00ff */
[----:B------:R-:W-:Y:S01]  /*4ba0*/  @!P0 LOP3.LUT R41, R41, 0xffff0000, RZ, 0xc0, !PT ;  /* 0xffff000029298812 */ /* 0x000fe200078ec0ff */
[----:B------:R-:W-:Y:S01]  /*4bb0*/  @!P0 FMUL.FTZ R4, R47, R44 ;  /* 0x0000002c2f048220 */ /* 0x000fe20000410000 */
[----:B------:R-:W-:Y:S01]  /*4bc0*/  @!P0 F2FP.BF16.PACK_AB R152, R155, R152 ;  /* 0x000000989b98823e */ /* 0x000fe200000010ff */
[----:B------:R-:W-:Y:S02]  /*4bd0*/  @!P0 FMUL.FTZ R157, R43, R58 ;  /* 0x0000003a2b9d8220 */ /* 0x000fe40000410000 */
[----:B------:R-:W-:Y:S02]  /*4be0*/  @!P0 FMUL.FTZ R154, R42, R63 ;  /* 0x0000003f2a9a8220 */ /* 0x000fe40000410000 */
[----:B------:R-:W-:Y:S02]  /*4bf0*/  @!P0 FFMA.FTZ R2, R51, R48, R2 ;  /* 0x0000003033028223 */ /* 0x000fe40000010002 */
[----:B------:R-:W-:Y:S02]  /*4c00*/  @!P0 FMUL.FTZ R151, R47, R52 ;  /* 0x000000342f978220 */ /* 0x000fe40000410000 */
[----:B------:R-:W-:Y:S01]  /*4c10*/  @!P0 FFMA.FTZ R3, R50, R53, R3 ;  /* 0x0000003532038223 */ /* 0x000fe20000010003 */
[----:B------:R-:W-:Y:S01]  /*4c20*/  @!P0 F2FP.BF16.PACK_AB R126, R2, R0 ;  /* 0x00000000027e823e */ /* 0x000fe200000010ff */
[----:B------:R-:W-:Y:S02]  /*4c30*/  @!P0 FFMA.FTZ R157, R61, R40, -R157 ;  /* 0x000000283d9d8223 */ /* 0x000fe4000001089d */
[----:B------:R-:W-:Y:S02]  /*4c40*/  @!P0 FFMA.FTZ R154, R60, R41, -R154 ;  /* 0x000000293c9a8223 */ /* 0x000fe4000001089a */
[----:B------:R-:W-:Y:S02]  /*4c50*/  @!P0 FFMA.FTZ R4, R52, R55, R4 ;  /* 0x0000003734048223 */ /* 0x000fe40000010004 */
[----:B------:R-:W-:Y:S01]  /*4c60*/  @!P0 FFMA.FTZ R151, R55, R44, -R151 ;  /* 0x0000002c37978223 */ /* 0x000fe20000010897 */
[----:B------:R-:W-:Y:S01]  /*4c70*/  @!P0 F2FP.BF16.PACK_AB R157, R154, R157 ;  /* 0x0000009d9a9d823e */ /* 0x000fe200000010ff */
[----:B------:R-:W-:Y:S02]  /*4c80*/  @!P0 FMUL.FTZ R7, R43, R40 ;  /* 0x000000282b078220 */ /* 0x000fe40000410000 */
[----:B------:R-:W-:Y:S01]  /*4c90*/  @!P0 FFMA.FTZ R5, R54, R57, R5 ;  /* 0x0000003936058223 */ /* 0x000fe20000010005 */
[----:B------:R-:W-:Y:S01]  /*4ca0*/  @!P0 F2FP.BF16.PACK_AB R150, R151, R150 ;  /* 0x000000969796823e */ /* 0x000fe200000010ff */
[----:B------:R-:W-:Y:S01]  /*4cb0*/  @!P0 FMUL.FTZ R8, R42, R41 ;  /* 0x000000292a088220 */ /* 0x000fe20000410000 */
[----:B------:R-:W-:Y:S01]  /*4cc0*/  @!P0 F2FP.BF16.PACK_AB R151, R4, R3 ;  /* 0x000000030497823e */ /* 0x000fe200000010ff */
[----:B------:R-:W-:Y:S01]  /*4cd0*/  @!P0 FFMA.FTZ R6, R59, R56, R6 ;  /* 0x000000383b068223 */ /* 0x000fe20000010006 */
[----:B------:R-:W-:Y:S01]  /*4ce0*/  @!P0 MOV R73, R150 ;  /* 0x0000009600498202 */ /* 0x000fe20000000f00 */
[----:B------:R-:W-:Y:S01]  /*4cf0*/  @!P0 FFMA.FTZ R7, R58, R61, R7 ;  /* 0x0000003d3a078223 */ /* 0x000fe20000010007 */
[----:B------:R-:W-:Y:S01]  /*4d00*/  @!P0 MOV R25, R151 ;  /* 0x0000009700198202 */ /* 0x000fe20000000f00 */
[----:B------:R-:W-:Y:S01]  /*4d10*/  @!P0 FFMA.FTZ R8, R63, R60, R8 ;  /* 0x0000003c3f088223 */ /* 0x000fe20000010008 */
[----:B------:R-:W-:Y:S01]  /*4d20*/  @!P0 F2FP.BF16.PACK_AB R150, R6, R5 ;  /* 0x000000050696823e */ /* 0x000fe200000010ff */
[----:B------:R-:W-:Y:S02]  /*4d30*/  @!P0 IMAD.MOV.U32 R72, RZ, RZ, R153 ;  /* 0x000000ffff488224 */ /* 0x000fe400078e0099 */
        /* <DEDUP_REMOVED lines=8> */
.L_x_322:
[----:B------:R-:W-:Y:S05]  /*4dc0*/  BSYNC B0 ;  /* 0x0000000000007941 */ /* 0x000fea0003800000 */
.L_x_321:
[----:B------:R-:W-:Y:S01]  /*4dd0*/  ISETP.GE.AND P0, PT, R13, c[0x0][0x1d4], PT ;  /* 0x000075000d007a0c */ /* 0x000fe20003f06270 */
[----:B------:R-:W-:Y:S01]  /*4de0*/  @!UPT UIADD3 URZ, URZ, URZ, URZ ;  /* 0x0000003f3f3ff290 */ /* 0x000fe2000fffe03f */
[----:B------:R-:W-:Y:S11]  /*4df0*/  BSSY B0, `(.L_x_323) ;  /* 0x0000073000007945 */ /* 0x000ff60003800000 */
[----:B------:R-:W-:-:S05]  /*4e00*/  @P0 BRA `(.L_x_324) ;  /* 0x0000071000000947 */ /* 0x000fca0003800000 */
[----:B------:R-:W-:Y:S01]  /*4e10*/  IADD3 R63, P6, P0, R96, UR30, R120 ;  /* 0x0000001e603f7c10 */ /* 0x000fe2000f8de078 */
[----:B-1----:R-:W-:Y:S01]  /*4e20*/  LDS.128 R24, [R110+0x6100] ;  /* 0x006100006e187984 */ /* 0x002fe20000000c00 */
[----:B------:R-:W-:Y:S02]  /*4e30*/  P2R R72, PR, RZ, 0x2 ;  /* 0x00000002ff487803 */ /* 0x000fe40000000000 */
[----:B------:R-:W-:Y:S02]  /*4e40*/  IADD3.X R60, R92, UR27, R106, P6, P0 ;  /* 0x0000001b5c3c7c10 */ /* 0x000fe4000b7e046a */
[----:B------:R-:W-:Y:S03]  /*4e50*/  ISETP.GE.AND P6, PT, R115, c[0x0][0x1d4], PT ;  /* 0x0000750073007a0c */ /* 0x000fe60003fc6270 */
[----:B------:R-:W1:Y:S10]  /*4e60*/  LDS.128 R56, [R111+0x6100] ;  /* 0x006100006f387984 */ /* 0x000e740000000c00 */
        /* <DEDUP_REMOVED lines=12> */
[C---:B------:R-:W-:Y:S01]  /*4f30*/  @!P0 SHF.L.U32 R52, R59.reuse, 0x10, RZ ;  /* 0x000000103b348819 */ /* 0x040fe200000006ff */
[C---:B------:R-:W-:Y:S01]  /*4f40*/  @!P0 IMAD.U32 R48, R58.reuse, 0x10000, RZ ;  /* 0x000100003a308824 */ /* 0x040fe200078e00ff */
[----:B------:R-:W-:Y:S02]  /*4f50*/  @!P0 LOP3.LUT R55, R59, 0xffff0000, RZ, 0xc0, !PT ;  /* 0xffff00003b378812 */ /* 0x000fe400078ec0ff */
[----:B------:R-:W-:Y:S02]  /*4f60*/  @!P0 LOP3.LUT R51, R58, 0xffff0000, RZ, 0xc0, !PT ;  /* 0xffff00003a338812 */ /* 0x000fe400078ec0ff */
[----:B------:R-:W-:Y:S02]  /*4f70*/  @!P0 SHF.R.U64 R30, R30, 0x10, R31 ;  /* 0x000000101e1e8819 */ /* 0x000fe4000000121f */
[----:B------:R-:W-:Y:S02]  /*4f80*/  @!P0 SHF.R.U32.HI R45, RZ, 0x10, R71 ;  /* 0x00000010ff2d8819 */ /* 0x000fe40000011647 */
[----:B------:R-:W-:Y:S01]  /*4f90*/  @!P0 PRMT R39, R39, 0x5410, R30 ;  /* 0x0000541027278816 */ /* 0x000fe2000000001e */
[C---:B------:R-:W-:Y:S01]  /*4fa0*/  @!P0 IMAD.U32 R30, R24.reuse, 0x10000, RZ ;  /* 0x00010000181e8824 */ /* 0x040fe200078e00ff */
[----:B------:R-:W-:Y:S02]  /*4fb0*/  @!P0 SHF.R.U32.HI R41, RZ, 0x10, R31 ;  /* 0x00000010ff298819 */ /* 0x000fe4000001161f */
        /* <DEDUP_REMOVED lines=30> */
[----:B------:R-:W-:Y:S01]  /*51a0*/  @!P0 IMAD.U32 R40, R81, 0x10000, RZ ;  /* 0x0001000051288824 */ /* 0x000fe200078e00ff */
[----:B------:R-:W-:Y:S01]  /*51b0*/  @!P0 LOP3.LUT R49, R79, 0xffff0000, RZ, 0xc0, !PT ;  /* 0xffff00004f318812 */ /* 0x000fe200078ec0ff */
[----:B------:R-:W-:Y:S01]  /*51c0*/  @!P0 FFMA.FTZ R63, R45, R28, -R63 ;  /* 0x0000001c2d3f8223 */ /* 0x000fe2000001083f */
[C---:B------:R-:W-:Y:S01]  /*51d0*/  @!P0 LOP3.LUT R28, R36.reuse, 0xffff0000, RZ, 0xc0, !PT ;  /* 0xffff0000241c8812 */ /* 0x040fe200078ec0ff */
[----:B------:R-:W-:Y:S02]  /*51e0*/  @!P0 IMAD.U32 R29, R36, 0x10000, RZ ;  /* 0x00010000241d8824 */ /* 0x000fe400078e00ff */
[----:B------:R-:W-:Y:S01]  /*51f0*/  @!P0 FMUL.FTZ R75, R31, R43 ;  /* 0x0000002b1f4b8220 */ /* 0x000fe20000410000 */
[----:B------:R-:W-:Y:S01]  /*5200*/  @!P0 F2FP.BF16.PACK_AB R54, R63, R54 ;  /* 0x000000363f36823e */ /* 0x000fe200000010ff */
[C---:B------:R-:W-:Y:S02]  /*5210*/  @!P0 FMUL.FTZ R74, R30.reuse, R40 ;  /* 0x000000281e4a8220 */ /* 0x040fe40000410000 */
[-C--:B------:R-:W-:Y:S02]  /*5220*/  @!P0 FMUL.FTZ R3, R30, R29.reuse ;  /* 0x0000001d1e038220 */ /* 0x080fe40000410000 */
[-C--:B------:R-:W-:Y:S01]  /*5230*/  @!P0 FMUL.FTZ R4, R31, R28.reuse ;  /* 0x0000001c1f048220 */ /* 0x080fe20000410000 */
[----:B------:R-:W-:Y:S01]  /*5240*/  @!P0 LOP3.LUT R31, R27, 0xffff0000, RZ, 0xc0, !PT ;  /* 0xffff00001b1f8812 */ /* 0x000fe200078ec0ff */
[----:B------:R-:W-:Y:S01]  /*5250*/  @!P0 FFMA.FTZ R75, R47, R28, -R75 ;  /* 0x0000001c2f4b8223 */ /* 0x000fe2000001084b */
[----:B------:R-:W-:Y:S01]  /*5260*/  @!P0 LOP3.LUT R28, R38, 0xffff0000, RZ, 0xc0, !PT ;  /* 0xffff0000261c8812 */ /* 0x000fe200078ec0ff */
[----:B------:R-:W-:Y:S02]  /*5270*/  @!P0 IMAD.U32 R30, R27, 0x10000, RZ ;  /* 0x000100001b1e8824 */ /* 0x000fe400078e00ff */
[----:B------:R-:W-:Y:S02]  /*5280*/  @!P0 FFMA.FTZ R74, R44, R29, -R74 ;  /* 0x0000001d2c4a8223 */ /* 0x000fe4000001084a */
[----:B------:R-:W-:Y:S02]  /*5290*/  @!P0 IMAD.U32 R29, R38, 0x10000, RZ ;  /* 0x00010000261d8824 */ /* 0x000fe400078e00ff */
[----:B------:R-:W-:Y:S01]  /*52a0*/  @!P0 FMUL.FTZ R126, R30, R50 ;  /* 0x000000321e7e8220 */ /* 0x000fe20000410000 */
[----:B------:R-:W-:Y:S01]  /*52b0*/  @!P0 F2FP.BF16.PACK_AB R75, R75, R74 ;  /* 0x0000004a4b4b823e */ /* 0x000fe200000010ff */
[C---:B------:R-:W-:Y:S02]  /*52c0*/  @!P0 FMUL.FTZ R147, R31.reuse, R53 ;  /* 0x000000351f938220 */ /* 0x040fe40000410000 */
[-C--:B------:R-:W-:Y:S01]  /*52d0*/  @!P0 FMUL.FTZ R8, R31, R28.reuse ;  /* 0x0000001c1f088220 */ /* 0x080fe20000410000 */
[----:B------:R-:W-:Y:S01]  /*52e0*/  @!P0 LOP3.LUT R31, R26, 0xffff0000, RZ, 0xc0, !PT ;  /* 0xffff00001a1f8812 */ /* 0x000fe200078ec0ff */
[-C--:B------:R-:W-:Y:S02]  /*52f0*/  @!P0 FMUL.FTZ R7, R30, R29.reuse ;  /* 0x0000001d1e078220 */ /* 0x080fe40000410000 */
        /* <DEDUP_REMOVED lines=10> */
[----:B------:R-:W-:Y:S02]  /*53a0*/  @!P0 FFMA.FTZ R3, R40, R44, R3 ;  /* 0x0000002c28038223 */ /* 0x000fe40000010003 */
        /* <DEDUP_REMOVED lines=17> */
[----:B------:R-:W-:Y:S02]  /*54c0*/  @!P0 IMAD.MOV.U32 R59, RZ, RZ, R126 ;  /* 0x000000ffff3b8224 */ /* 0x000fe400078e007e */
[----:B------:R-:W-:Y:S02]  /*54d0*/  @!P0 IMAD.MOV.U32 R25, RZ, RZ, R63 ;  /* 0x000000ffff198224 */ /* 0x000fe400078e003f */
[----:B------:R-:W-:Y:S01]  /*54e0*/  @!P0 IMAD.MOV.U32 R26, RZ, RZ, R74 ;  /* 0x000000ffff1a8224 */ /* 0x000fe200078e004a */
[----:B------:R1:W-:Y:S01]  /*54f0*/  STG.E.128 [R72.64], R56 ;  /* 0x0000003848007986 */ /* 0x0003e2000c101d1c */
[----:B------:R-:W-:Y:S07]  /*5500*/  @!P0 IMAD.MOV.U32 R27, RZ, RZ, R75 ;  /* 0x000000ffff1b8224 */ /* 0x000fee00078e004b */
[----:B------:R1:W-:Y:S02]  /*5510*/  @!P6 STG.E.128 [R60.64], R24 ;  /* 0x000000183c00e986 */ /* 0x0003e4000c101d1c */
.L_x_324:
[----:B------:R-:W-:Y:S05]  /*5520*/  BSYNC B0 ;  /* 0x0000000000007941 */ /* 0x000fea0003800000 */
.L_x_323:
[----:B------:R-:W-:Y:S11]  /*5530*/  ISETP.GE.AND P0, PT, R12, c[0x0][0x1d4], PT ;  /* 0x000075000c007a0c */ /* 0x000ff60003f06270 */
[----:B------:R-:W-:Y:S02]  /*5540*/  @!UPT UIADD3 URZ, URZ, URZ, URZ ;  /* 0x0000003f3f3ff290 */ /* 0x000fe4000fffe03f */
[----:B------:R-:W-:-:S05]  /*5550*/  @P0 BRA `(.L_x_308) ;  /* 0x0000088000000947 */ /* 0x000fca0003800000 */
[----:B-1----:R-:W-:Y:S01]  /*5560*/  IADD3 R58, P6, P0, R96, UR30, R119 ;  /* 0x0000001e603a7c10 */ /* 0x002fe2000f8de077 */
[----:B------:R-:W1:Y:S03]  /*5570*/  LDS.128 R24, [R108+0x6100] ;  /* 0x006100006c187984 */ /* 0x000e660000000c00 */
[----:B------:R-:W-:Y:S02]  /*5580*/  IADD3.X R57, R92, UR27, R105, P6, P0 ;  /* 0x0000001b5c397c10 */ /* 0x000fe4000b7e0469 */
        /* <DEDUP_REMOVED lines=9> */
[C---:B------:R-:W-:Y:S02]  /*5620*/  @!P0 SHF.L.U32 R48, R62.reuse, 0x10, RZ ;  /* 0x000000103e308819 */ /* 0x040fe400000006ff */
[----:B------:R-:W-:Y:S02]  /*5630*/  @!P0 LOP3.LUT R50, R62, 0xffff0000, RZ, 0xc0, !PT ;  /* 0xffff00003e328812 */ /* 0x000fe400078ec0ff */
[----:B------:R-:W-:Y:S02]  /*5640*/  @!P0 SHF.R.U32.HI R37, RZ, 0x10, R65 ;  /* 0x00000010ff258819 */ /* 0x000fe40000011641 */
[----:B------:R-:W-:Y:S02]  /*5650*/  @!P0 SHF.R.U32.HI R29, RZ, 0x10, R21 ;  /* 0x00000010ff1d8819 */ /* 0x000fe40000011615 */
[----:B------:R-:W-:Y:S02]  /*5660*/  @!P0 SHF.R.U32.HI R21, RZ, 0x10, R23 ;  /* 0x00000010ff158819 */ /* 0x000fe40000011617 */
[----:B------:R-:W-:Y:S02]  /*5670*/  @!P0 PRMT R32, R32, 0x5410, R29 ;  /* 0x0000541020208816 */ /* 0x000fe4000000001d */
[----:B------:R-:W-:Y:S01]  /*5680*/  @!P0 PRMT R34, R34, 0x5410, R21 ;  /* 0x0000541022228816 */ /* 0x000fe20000000015 */
[----:B-1----:R-:W-:Y:S01]  /*5690*/  @!P0 IMAD.U32 R31, R26, 0x10000, RZ ;  /* 0x000100001a1f8824 */ /* 0x002fe200078e00ff */
[C---:B------:R-:W-:Y:S01]  /*56a0*/  @!P0 LOP3.LUT R20, R32.reuse, 0xffff0000, RZ, 0xc0, !PT ;  /* 0xffff000020148812 */ /* 0x040fe200078ec0ff */
[----:B------:R-:W-:Y:S01]  /*56b0*/  @!P0 IMAD.U32 R21, R32, 0x10000, RZ ;  /* 0x0001000020158824 */ /* 0x000fe200078e00ff */
[----:B------:R-:W-:Y:S02]  /*56c0*/  @!P0 LOP3.LUT R29, R26, 0xffff0000, RZ, 0xc0, !PT ;  /* 0xffff00001a1d8812 */ /* 0x000fe400078ec0ff */
[----:B------:R-:W-:Y:S02]  /*56d0*/  @!P0 PRMT R78, R78, 0x5410, R37 ;  /* 0x000054104e4e8816 */ /* 0x000fe40000000025 */
[----:B------:R-:W-:Y:S01]  /*56e0*/  @!P0 SHF.R.U64 R22, R22, 0x10, R23 ;  /* 0x0000001016168819 */ /* 0x000fe20000001217 */
[C---:B--2---:R-:W-:Y:S01]  /*56f0*/  @!P0 IMAD.U32 R42, R53.reuse, 0x10000, RZ ;  /* 0x00010000352a8824 */ /* 0x044fe200078e00ff */
[----:B------:R-:W-:Y:S01]  /*5700*/  @!P0 LOP3.LUT R43, R53, 0xffff0000, RZ, 0xc0, !PT ;  /* 0xffff0000352b8812 */ /* 0x000fe200078ec0ff */
[----:B------:R-:W-:Y:S01]  /*5710*/  @!P0 IMAD.U32 R40, R78, 0x10000, RZ ;  /* 0x000100004e288824 */ /* 0x000fe200078e00ff */
[----:B------:R-:W-:Y:S01]  /*5720*/  @!P0 SHF.L.U32 R36, R52, 0x10, RZ ;  /* 0x0000001034248819 */ /* 0x000fe200000006ff */
[----:B------:R-:W-:Y:S01]  /*5730*/  @!P0 IMAD.U32 R45, R54, 0x10000, RZ ;  /* 0x00010000362d8824 */ /* 0x000fe200078e00ff */
[----:B------:R-:W-:Y:S02]  /*5740*/  @!P0 LOP3.LUT R39, R52, 0xffff0000, RZ, 0xc0, !PT ;  /* 0xffff000034278812 */ /* 0x000fe400078ec0ff */
[----:B------:R-:W-:Y:S02]  /*5750*/  @!P0 LOP3.LUT R47, R54, 0xffff0000, RZ, 0xc0, !PT ;  /* 0xffff0000362f8812 */ /* 0x000fe400078ec0ff */
[C---:B------:R-:W-:Y:S02]  /*5760*/  @!P0 SHF.L.U32 R49, R55.reuse, 0x10, RZ ;  /* 0x0000001037318819 */ /* 0x040fe400000006ff */
[----:B------:R-:W-:Y:S02]  /*5770*/  @!P0 LOP3.LUT R51, R55, 0xffff0000, RZ, 0xc0, !PT ;  /* 0xffff000037338812 */ /* 0x000fe400078ec0ff */
[----:B------:R-:W-:Y:S02]  /*5780*/  @!P0 LOP3.LUT R23, R25, 0xffff0000, RZ, 0xc0, !PT ;  /* 0xffff000019178812 */ /* 0x000fe400078ec0ff */
[----:B------:R-:W-:Y:S02]  /*5790*/  @!P0 LOP3.LUT R41, R78, 0xffff0000, RZ, 0xc0, !PT ;  /* 0xffff00004e298812 */ /* 0x000fe400078ec0ff */
[----:B------:R-:W-:Y:S01]  /*57a0*/  @!P0 PRMT R35, R35, 0x5410, R22 ;  /* 0x0000541023238816 */ /* 0x000fe20000000016 */
[----:B------:R-:W-:Y:S01]  /*57b0*/  @!P0 IMAD.U32 R22, R25, 0x10000, RZ ;  /* 0x0001000019168824 */ /* 0x000fe200078e00ff */
[----:B------:R-:W-:Y:S01]  /*57c0*/  @!P0 SHF.R.U64 R64, R64, 0x10, R65 ;  /* 0x0000001040408819 */ /* 0x000fe20000001241 */
[----:B------:R-:W-:Y:S01]  /*57d0*/  @!P0 FMUL.FTZ R59, R23, R41 ;  /* 0x00000029173b8220 */ /* 0x000fe20000410000 */
[----:B------:R-:W-:Y:S01]  /*57e0*/  @!P0 LOP3.LUT R28, R35, 0xffff0000, RZ, 0xc0, !PT ;  /* 0xffff0000231c8812 */ /* 0x000fe200078ec0ff */
[C---:B------:R-:W-:Y:S01]  /*57f0*/  @!P0 FMUL.FTZ R58, R22.reuse, R40 ;  /* 0x00000028163a8220 */ /* 0x040fe20000410000 */
[----:B------:R-:W-:Y:S01]  /*5800*/  @!P0 PRMT R77, R77, 0x5410, R64 ;  /* 0x000054104d4d8816 */ /* 0x000fe20000000040 */
[-C--:B------:R-:W-:Y:S01]  /*5810*/  @!P0 FMUL.FTZ R3, R22, R21.reuse ;  /* 0x0000001516038220 */ /* 0x080fe20000410000 */
[----:B------:R-:W-:Y:S01]  /*5820*/  @!P0 SHF.R.U64 R67, R66, 0x10, R67 ;  /* 0x0000001042438819 */ /* 0x000fe20000001243 */
[----:B------:R-:W-:Y:S01]  /*5830*/  @!P0 IMAD.U32 R22, R24, 0x10000, RZ ;  /* 0x0001000018168824 */ /* 0x000fe200078e00ff */
[C---:B------:R-:W-:Y:S01]  /*5840*/  @!P0 LOP3.LUT R38, R77.reuse, 0xffff0000, RZ, 0xc0, !PT ;  /* 0xffff00004d268812 */ /* 0x040fe200078ec0ff */
[----:B------:R-:W-:Y:S01]  /*5850*/  @!P0 IMAD.U32 R37, R77, 0x10000, RZ ;  /* 0x000100004d258824 */ /* 0x000fe200078e00ff */
[----:B------:R-:W-:Y:S01]  /*5860*/  @!P0 PRMT R76, R76, 0x5410, R67 ;  /* 0x000054104c4c8816 */ /* 0x000fe20000000043 */
[-C--:B------:R-:W-:Y:S01]  /*5870*/  @!P0 FMUL.FTZ R4, R23, R20.reuse ;  /* 0x0000001417048220 */ /* 0x080fe20000410000 */
[----:B------:R-:W-:Y:S01]  /*5880*/  @!P0 LOP3.LUT R23, R24, 0xffff0000, RZ, 0xc0, !PT ;  /* 0xffff000018178812 */ /* 0x000fe200078ec0ff */
[----:B------:R-:W-:Y:S01]  /*5890*/  @!P0 FFMA.FTZ R58, R42, R21, -R58 ;  /* 0x000000152a3a8223 */ /* 0x000fe2000001083a */
[----:B------:R-:W-:Y:S01]  /*58a0*/  @!P0 LOP3.LUT R46, R76, 0xffff0000, RZ, 0xc0, !PT ;  /* 0xffff00004c2e8812 */ /* 0x000fe200078ec0ff */
[----:B------:R-:W-:Y:S01]  /*58b0*/  @!P0 FFMA.FTZ R59, R43, R20, -R59 ;  /* 0x000000142b3b8223 */ /* 0x000fe2000001083b */
[C---:B------:R-:W-:Y:S01]  /*58c0*/  @!P0 LOP3.LUT R20, R33.reuse, 0xffff0000, RZ, 0xc0, !PT ;  /* 0xffff000021148812 */ /* 0x040fe200078ec0ff */
[----:B------:R-:W-:Y:S02]  /*58d0*/  @!P0 IMAD.U32 R21, R33, 0x10000, RZ ;  /* 0x0001000021158824 */ /* 0x000fe400078e00ff */
[C---:B------:R-:W-:Y:S01]  /*58e0*/  @!P0 FMUL.FTZ R60, R22.reuse, R37 ;  /* 0x00000025163c8220 */ /* 0x040fe20000410000 */
[----:B------:R-:W-:Y:S01]  /*58f0*/  @!P0 F2FP.BF16.PACK_AB R58, R59, R58 ;  /* 0x0000003a3b3a823e */ /* 0x000fe200000010ff */
[----:B------:R-:W-:Y:S02]  /*5900*/  @!P0 FMUL.FTZ R61, R23, R38 ;  /* 0x00000026173d8220 */ /* 0x000fe40000410000 */
[-C--:B------:R-:W-:Y:S02]  /*5910*/  @!P0 FMUL.FTZ R0, R22, R21.reuse ;  /* 0x0000001516008220 */ /* 0x080fe40000410000 */
[----:B------:R-:W-:Y:S01]  /*5920*/  @!P0 FFMA.FTZ R60, R36, R21, -R60 ;  /* 0x00000015243c8223 */ /* 0x000fe2000001083c */
[----:B------:R-:W-:Y:S01]  /*5930*/  @!P0 LOP3.LUT R21, R27, 0xffff0000, RZ, 0xc0, !PT ;  /* 0xffff00001b158812 */ /* 0x000fe200078ec0ff */
[----:B------:R-:W-:Y:S02]  /*5940*/  @!P0 IMAD.U32 R44, R76, 0x10000, RZ ;  /* 0x000100004c2c8824 */ /* 0x000fe400078e00ff */
[-C--:B------:R-:W-:Y:S02]  /*5950*/  @!P0 FMUL.FTZ R2, R23, R20.reuse ;  /* 0x0000001417028220 */ /* 0x080fe40000410000 */
[----:B------:R-:W-:Y:S02]  /*5960*/  @!P0 IMAD.U32 R23, R27, 0x10000, RZ ;  /* 0x000100001b178824 */ /* 0x000fe400078e00ff */
[----:B------:R-:W-:Y:S01]  /*5970*/  @!P0 FFMA.FTZ R61, R39, R20, -R61 ;  /* 0x00000014273d8223 */ /* 0x000fe2000001083d */
[C---:B------:R-:W-:Y:S01]  /*5980*/  @!P0 LOP3.LUT R20, R34.reuse, 0xffff0000, RZ, 0xc0, !PT ;  /* 0xffff000022148812 */ /* 0x040fe200078ec0ff */
[----:B------:R-:W-:Y:S02]  /*5990*/  @!P0 IMAD.U32 R30, R35, 0x10000, RZ ;  /* 0x00010000231e8824 */ /* 0x000fe400078e00ff */
[----:B------:R-:W-:Y:S01]  /*59a0*/  @!P0 FMUL.FTZ R70, R31, R44 ;  /* 0x0000002c1f468220 */ /* 0x000fe20000410000 */
[----:B------:R-:W-:Y:S01]  /*59b0*/  @!P0 F2FP.BF16.PACK_AB R61, R61, R60 ;  /* 0x0000003c3d3d823e */ /* 0x000fe200000010ff */
[----:B------:R-:W-:Y:S02]  /*59c0*/  @!P0 FMUL.FTZ R69, R29, R46 ;  /* 0x0000002e1d458220 */ /* 0x000fe40000410000 */
[----:B------:R-:W-:Y:S01]  /*59d0*/  @!P0 IMAD.U32 R22, R34, 0x10000, RZ ;  /* 0x0001000022168824 */ /* 0x000fe200078e00ff */
[----:B------:R-:W-:Y:S01]  /*59e0*/  @!P0 MOV R52, R61 ;  /* 0x0000003d00348202 */ /* 0x000fe20000000f00 */
[----:B------:R-:W-:Y:S02]  /*59f0*/  @!P0 FMUL.FTZ R68, R23, R48 ;  /* 0x0000003017448220 */ /* 0x000fe40000410000 */
[----:B------:R-:W-:Y:S02]  /*5a00*/  @!P0 FMUL.FTZ R63, R21, R50 ;  /* 0x00000032153f8220 */ /* 0x000fe40000410000 */
[----:B------:R-:W-:Y:S02]  /*5a10*/  @!P0 FFMA.FTZ R70, R45, R30, -R70 ;  /* 0x0000001e2d468223 */ /* 0x000fe40000010846 */
[----:B------:R-:W-:Y:S02]  /*5a20*/  @!P0 FFMA.FTZ R69, R47, R28, -R69 ;  /* 0x0000001c2f458223 */ /* 0x000fe40000010845 */
[----:B------:R-:W-:Y:S02]  /*5a30*/  @!P0 FFMA.FTZ R68, R49, R22, -R68 ;  /* 0x0000001631448223 */ /* 0x000fe40000010844 */
[----:B------:R-:W-:Y:S01]  /*5a40*/  @!P0 FFMA.FTZ R63, R51, R20, -R63 ;  /* 0x00000014333f8223 */ /* 0x000fe2000001083f */
[----:B------:R-:W-:Y:S01]  /*5a50*/  @!P0 F2FP.BF16.PACK_AB R70, R69, R70 ;  /* 0x000000464546823e */ /* 0x000fe200000010ff */
[----:B------:R-:W-:Y:S02]  /*5a60*/  @!P0 IMAD.MOV.U32 R53, RZ, RZ, R58 ;  /* 0x000000ffff358224 */ /* 0x000fe400078e003a */
[----:B------:R-:W-:Y:S01]  /*5a70*/  @!P0 FFMA.FTZ R0, R37, R36, R0 ;  /* 0x0000002425008223 */ /* 0x000fe20000010000 */
[----:B------:R-:W-:Y:S01]  /*5a80*/  @!P0 F2FP.BF16.PACK_AB R63, R63, R68 ;  /* 0x000000443f3f823e */ /* 0x000fe200000010ff */
[----:B------:R-:W-:Y:S02]  /*5a90*/  @!P0 IMAD.MOV.U32 R54, RZ, RZ, R70 ;  /* 0x000000ffff368224 */ /* 0x000fe400078e0046 */
[----:B------:R-:W-:Y:S01]  /*5aa0*/  @!P0 FFMA.FTZ R2, R38, R39, R2 ;  /* 0x0000002726028223 */ /* 0x000fe20000010002 */
[----:B------:R-:W-:Y:S01]  /*5ab0*/  @!P0 MOV R55, R63 ;  /* 0x0000003f00378202 */ /* 0x000fe20000000f00 */
[----:B------:R-:W-:Y:S02]  /*5ac0*/  @!P0 FMUL.FTZ R5, R31, R30 ;  /* 0x0000001e1f058220 */ /* 0x000fe40000410000 */
[----:B------:R-:W-:Y:S01]  /*5ad0*/  @!P0 FFMA.FTZ R3, R40, R42, R3 ;  /* 0x0000002a28038223 */ /* 0x000fe20000010003 */
[----:B------:R-:W-:Y:S01]  /*5ae0*/  @!P0 F2FP.BF16.PACK_AB R58, R2, R0 ;  /* 0x00000000023a823e */ /* 0x000fe200000010ff */
[----:B------:R-:W-:Y:S01]  /*5af0*/  @!P0 FMUL.FTZ R6, R29, R28 ;  /* 0x0000001c1d068220 */ /* 0x000fe20000410000 */
[----:B------:R1:W-:Y:S01]  /*5b00*/  STG.E.128 [R56.64], R52 ;  /* 0x0000003438007986 */ /* 0x0003e2000c101d1c */
[----:B------:R-:W-:Y:S02]  /*5b10*/  @!P0 FFMA.FTZ R4, R41, R43, R4 ;  /* 0x0000002b29048223 */ /* 0x000fe40000010004 */
[----:B------:R-:W-:Y:S02]  /*5b20*/  @!P0 FMUL.FTZ R7, R23, R22 ;  /* 0x0000001617078220 */ /* 0x000fe40000410000 */
[----:B------:R-:W-:Y:S01]  /*5b30*/  @!P0 FFMA.FTZ R5, R44, R45, R5 ;  /* 0x0000002d2c058223 */ /* 0x000fe20000010005 */
[----:B------:R-:W-:Y:S01]  /*5b40*/  @!P0 F2FP.BF16.PACK_AB R59, R4, R3 ;  /* 0x00000003043b823e */ /* 0x000fe200000010ff */
[----:B------:R-:W-:Y:S02]  /*5b50*/  @!P0 FMUL.FTZ R8, R21, R20 ;  /* 0x0000001415088220 */ /* 0x000fe40000410000 */
[----:B------:R-:W-:Y:S02]  /*5b60*/  @!P0 FFMA.FTZ R6, R46, R47, R6 ;  /* 0x0000002f2e068223 */ /* 0x000fe40000010006 */
[----:B------:R-:W-:Y:S02]  /*5b70*/  @!P0 FFMA.FTZ R7, R48, R49, R7 ;  /* 0x0000003130078223 */ /* 0x000fe40000010007 */
[----:B------:R-:W-:Y:S02]  /*5b80*/  @!P0 FFMA.FTZ R8, R50, R51, R8 ;  /* 0x0000003332088223 */ /* 0x000fe40000010008 */
[----:B------:R-:W-:Y:S02]  /*5b90*/  @!P0 IMAD.MOV.U32 R24, RZ, RZ, R58 ;  /* 0x000000ffff188224 */ /* 0x000fe400078e003a */
[----:B------:R-:W-:Y:S01]  /*5ba0*/  @!P0 IMAD.MOV.U32 R25, RZ, RZ, R59 ;  /* 0x000000ffff198224 */ /* 0x000fe200078e003b */
[----:B-1----:R-:W-:Y:S02]  /*5bb0*/  @!P0 F2FP.BF16.PACK_AB R57, R8, R7 ;  /* 0x000000070839823e */ /* 0x002fe400000010ff */
[----:B------:R-:W-:Y:S03]  /*5bc0*/  @!P0 F2FP.BF16.PACK_AB R56, R6, R5 ;  /* 0x000000050638823e */ /* 0x000fe600000010ff */
[----:B------:R-:W-:Y:S01]  /*5bd0*/  @!P0 IMAD.MOV.U32 R27, RZ, RZ, R57 ;  /* 0x000000ffff1b8224 */ /* 0x000fe200078e0039 */
[----:B------:R-:W-:Y:S01]  /*5be0*/  @!P0 MOV R26, R56 ;  /* 0x00000038001a8202 */ /* 0x000fe20000000f00 */
[----:B------:R-:W-:-:S05]  /*5bf0*/  @P6 BRA `(.L_x_308) ;  /* 0x000001e000006947 */ /* 0x000fca0003800000 */
[----:B------:R-:W-:Y:S04]  /*5c00*/  IADD3 R96, P6, P0, R96, UR30, R114 ;  /* 0x0000001e60607c10 */ /* 0x000fe8000f8de072 */
[----:B------:R-:W-:Y:S02]  /*5c10*/  IADD3.X R3, R92, UR27, R102, P6, P0 ;  /* 0x0000001b5c037c10 */ /* 0x000fe4000b7e0466 */
[C---:B------:R-:W-:Y:S04]  /*5c20*/  LEA R4, P0, R96.reuse, c[0x0][0x1c8], 0x1 ;  /* 0x0000720060047a11 */ /* 0x040fe800078008ff */
[----:B------:R-:W-:Y:S05]  /*5c30*/  LEA.HI.X R5, R96, c[0x0][0x1cc], R3, 0x1, P0 ;  /* 0x0000730060057a11 */ /* 0x000fea00000f0c03 */
[----:B------:R1:W-:Y:S01]  /*5c40*/  STG.E.128 [R4.64], R24 ;  /* 0x0000001804007986 */ /* 0x0003e2000c101d1c */
[----:B------:R-:W-:-:S05]  /*5c50*/  BRA `(.L_x_308) ;  /* 0x0000018000007947 */ /* 0x000fca0003800000 */
.L_x_304:
[----:B------:R-:W-:Y:S04]  /*5c60*/  UIMAD UR4, UR17, -0x40, UR22 ;  /* 0xffffffc0110478a4 */ /* 0x000fe8000f8e0216 */
[----:B------:R-:W-:Y:S04]  /*5c70*/  UISETP.LT.AND UP0, UPT, UR4, 0x40, UPT ;  /* 0x000000400400788c */ /* 0x000fe8000bf01270 */
[----:B------:R-:W-:Y:S06]  /*5c80*/  USEL UR4, UR4, 0x40, UP0 ;  /* 0x0000004004047887 */ /* 0x000fec0008000000 */
[----:B------:R-:W-:Y:S11]  /*5c90*/  ISETP.GE.AND P0, PT, R127, UR4, PT ;  /* 0x000000047f007c0c */ /* 0x000ff6000bf06270 */
[----:B------:R-:W-:Y:S02]  /*5ca0*/  @!UPT UIADD3 URZ, URZ, URZ, URZ ;  /* 0x0000003f3f3ff290 */ /* 0x000fe4000fffe03f */
[----:B------:R-:W-:-:S05]  /*5cb0*/  @P0 BRA `(.L_x_308) ;  /* 0x0000012000000947 */ /* 0x000fca0003800000 */
[----:B------:R-:W-:Y:S02]  /*5cc0*/  ISETP.GE.AND P6, PT, R18, c[0x0][0x1d4], PT ;  /* 0x0000750012007a0c */ /* 0x000fe40003fc6270 */
[----:B------:R-:W-:Y:S11]  /*5cd0*/  ISETP.GE.AND P0, PT, R13, c[0x0][0x1d4], PT ;  /* 0x000075000d007a0c */ /* 0x000ff60003f06270 */
[----:B------:R-:W1:Y:S04]  /*5ce0*/  @!P6 LDS.128 R4, [R117+0x6000] ;  /* 0x006000007504e984 */ /* 0x000e680000000c00 */
[----:B------:R-:W2:Y:S04]  /*5cf0*/  @!P0 LDS.128 R32, [R116+0x6000] ;  /* 0x0060000074208984 */ /* 0x000ea80000000c00 */
[----:B-1----:R-:W-:Y:S01]  /*5d00*/  @!P6 STG.E.128 [R72.64], R4 ;  /* 0x000000044800e986 */ /* 0x002fe2000c101d1c */
[----:B------:R-:W-:Y:S03]  /*5d10*/  ISETP.GE.AND P6, PT, R12, c[0x0][0x1d4], PT ;  /* 0x000075000c007a0c */ /* 0x000fe60003fc6270 */
[----:B--2---:R-:W-:Y:S01]  /*5d20*/  @!P0 STG.E.128 [R72.64+0x40], R32 ;  /* 0x0000402048008986 */ /* 0x004fe2000c101d1c */
[----:B------:R-:W-:Y:S09]  /*5d30*/  ISETP.GE.AND P0, PT, R125, c[0x0][0x1d4], PT ;  /* 0x000075007d007a0c */ /* 0x000ff20003f06270 */
[----:B------:R-:W1:Y:S04]  /*5d40*/  @!P6 LDS.128 R28, [R117+0x8000] ;  /* 0x00800000751ce984 */ /* 0x000e680000000c00 */
[----:B------:R-:W2:Y:S04]  /*5d50*/  @!P0 LDS.128 R24, [R116+0x8000] ;  /* 0x0080000074188984 */ /* 0x000ea80000000c00 */
[----:B-1----:R-:W-:Y:S01]  /*5d60*/  @!P6 STG.E.128 [R72.64+0x80], R28 ;  /* 0x0000801c4800e986 */ /* 0x002fe2000c101d1c */
[----:B------:R-:W-:Y:S03]  /*5d70*/  ISETP.GE.AND P6, PT, R124, c[0x0][0x1d4], PT ;  /* 0x000075007c007a0c */ /* 0x000fe60003fc6270 */
[----:B--2---:R-:W-:Y:S01]  /*5d80*/  @!P0 STG.E.128 [R72.64+0xc0], R24 ;  /* 0x0000c01848008986 */ /* 0x004fe2000c101d1c */
[----:B------:R-:W-:Y:S09]  /*5d90*/  ISETP.GE.AND P0, PT, R123, c[0x0][0x1d4], PT ;  /* 0x000075007b007a0c */ /* 0x000ff20003f06270 */
[----:B------:R-:W1:Y:S04]  /*5da0*/  @!P6 LDS.128 R20, [R117+0xa000] ;  /* 0x00a000007514e984 */ /* 0x000e680000000c00 */
[----:B------:R-:W2:Y:S04]  /*5db0*/  @!P0 LDS.128 R4, [R116+0xa000] ;  /* 0x00a0000074048984 */ /* 0x000ea80000000c00 */
[----:B-1----:R1:W-:Y:S04]  /*5dc0*/  @!P6 STG.E.128 [R72.64+0x100], R20 ;  /* 0x000100144800e986 */ /* 0x0023e8000c101d1c */
[----:B--2---:R1:W-:Y:S02]  /*5dd0*/  @!P0 STG.E.128 [R72.64+0x140], R4 ;  /* 0x0001400448008986 */ /* 0x0043e4000c101d1c */
.L_x_308:
[----:B------:R-:W-:Y:S05]  /*5de0*/  BSYNC B1 ;  /* 0x0000000000017941 */ /* 0x000fea0003800000 */
.L_x_303:
[----:B------:R-:W-:Y:S01]  /*5df0*/  USHF.L.U32 UR4, UR17, 0x6, URZ ;  /* 0x0000000611047899 */ /* 0x000fe2000800063f */
[----:B-1----:R-:W-:Y:S01]  /*5e00*/  P2R R6, PR, RZ, 0x2 ;  /* 0x00000002ff067803 */ /* 0x002fe20000000000 */
[----:B------:R-:W-:Y:S01]  /*5e10*/  USHF.L.U64.HI UR13, UR17, 0x6, UR13 ;  /* 0x00000006110d7899 */ /* 0x000fe2000801020d */
[----:B------:R-:W-:Y:S01]  /*5e20*/  BSSY B0, `(.L_x_325) ;  /* 0x000004a000007945 */ /* 0x000fe20003800000 */
[----:B------:R-:W-:Y:S02]  /*5e30*/  UIADD3 UR5, -UR4, UR22, URZ ;  /* 0x0000001604057290 */ /* 0x000fe4000fffe13f */
[----:B------:R-:W-:Y:S02]  /*5e40*/  IADD3 R2, R98, -UR4, RZ ;  /* 0x8000000462027c10 */ /* 0x000fe4000fffe0ff */
[----:B------:R-:W-:Y:S01]  /*5e50*/  IADD3 R3, P0, R100, UR4, RZ ;  /* 0x0000000464037c10 */ /* 0x000fe2000ff1e0ff */
[----:B------:R-:W-:Y:S01]  /*5e60*/  UISETP.LT.AND UP0, UPT, UR5, 0x40, UPT ;  /* 0x000000400500788c */ /* 0x000fe2000bf01270 */
[C---:B------:R-:W-:Y:S02]  /*5e70*/  ISETP.GE.AND P6, PT, R2.reuse, 0x21, PT ;  /* 0x000000210200780c */ /* 0x040fe40003fc6270 */
[----:B------:R-:W-:Y:S01]  /*5e80*/  ISETP.GE.AND P1, PT, R2, 0x1, PT ;  /* 0x000000010200780c */ /* 0x000fe20003f26270 */
[----:B------:R-:W-:Y:S01]  /*5e90*/  USEL UR5, UR5, 0x40, UP0 ;  /* 0x0000004005057887 */ /* 0x000fe20008000000 */
[----:B------:R-:W-:Y:S09]  /*5ea0*/  IADD3.X R0, R99, UR13, RZ, P0, !PT ;  /* 0x0000000d63007c10 */ /* 0x000ff200087fe4ff */
[C---:B------:R-:W-:Y:S02]  /*5eb0*/  @P6 IADD3 R5, P0, R3.reuse, 0x20, RZ ;  /* 0x0000002003056810 */ /* 0x040fe40007f1e0ff */
[----:B------:R-:W-:Y:S03]  /*5ec0*/  @P1 IMAD.MOV.U32 R96, RZ, RZ, R138 ;  /* 0x000000ffff601224 */ /* 0x000fe600078e008a */
[----:B------:R-:W-:Y:S02]  /*5ed0*/  @P6 IMAD.X R4, RZ, RZ, R0, P0 ;  /* 0x000000ffff046224 */ /* 0x000fe400000e0600 */
[----:B------:R-:W-:Y:S02]  /*5ee0*/  @P1 IMAD R0, R0, c[0x0][0x258], RZ ;  /* 0x0000960000001a24 */ /* 0x000fe400078e02ff */
[C---:B-----5:R-:W-:Y:S04]  /*5ef0*/  @P1 IMAD.WIDE.U32 R20, R3.reuse, c[0x0][0x258], R96 ;  /* 0x0000960003141a25 */ /* 0x060fe800078e0060 */
[----:B------:R-:W-:Y:S01]  /*5f00*/  @P1 IMAD R0, R3, c[0x0][0x25c], R0 ;  /* 0x0000970003001a24 */ /* 0x000fe200078e0200 */
[----:B------:R-:W-:Y:S01]  /*5f10*/  @P1 LEA R22, P0, R20, c[0x0][0x250], 0x1 ;  /* 0x0000940014161a11 */ /* 0x000fe200078008ff */
[----:B------:R-:W-:Y:S02]  /*5f20*/  @P6 IMAD.MOV.U32 R96, RZ, RZ, R138 ;  /* 0x000000ffff606224 */ /* 0x000fe400078e008a */
[----:B------:R-:W-:Y:S02]  /*5f30*/  @P1 IMAD.IADD R0, R21, 0x1, R0 ;  /* 0x0000000115001824 */ /* 0x000fe400078e0200 */
[----:B------:R-:W-:Y:S03]  /*5f40*/  @P6 IMAD R4, R4, c[0x0][0x258], RZ ;  /* 0x0000960004046a24 */ /* 0x000fe600078e02ff */
[----:B------:R-:W-:Y:S01]  /*5f50*/  @P1 LEA.HI.X R23, R20, c[0x0][0x254], R0, 0x1, P0 ;  /* 0x0000950014171a11 */ /* 0x000fe200000f0c00 */
[C---:B------:R-:W-:Y:S01]  /*5f60*/  @P6 IMAD R4, R5.reuse, c[0x0][0x25c], R4 ;  /* 0x0000970005046a24 */ /* 0x040fe200078e0204 */
[----:B------:R-:W-:Y:S01]  /*5f70*/  ISETP.NE.AND P1, PT, R6, RZ, PT ;  /* 0x000000ff0600720c */ /* 0x000fe20003f25270 */
[----:B------:R-:W-:Y:S04]  /*5f80*/  @P6 IMAD.WIDE.U32 R6, R5, c[0x0][0x258], R96 ;  /* 0x0000960005066a25 */ /* 0x000fe800078e0060 */
[----:B------:R-:W-:Y:S01]  /*5f90*/  @P6 IMAD.IADD R4, R7, 0x1, R4 ;  /* 0x0000000107046824 */ /* 0x000fe200078e0204 */
[C---:B------:R-:W-:Y:S04]  /*5fa0*/  @P6 LEA R20, P0, R6.reuse, c[0x0][0x250], 0x1 ;  /* 0x0000940006146a11 */ /* 0x040fe800078008ff */
[----:B------:R-:W-:Y:S02]  /*5fb0*/  @P6 LEA.HI.X R21, R6, c[0x0][0x254], R4, 0x1, P0 ;  /* 0x0000950006156a11 */ /* 0x000fe400000f0c04 */
[----:B------:R-:W-:Y:S11]  /*5fc0*/  ISETP.GE.AND P0, PT, R2, 0x1, PT ;  /* 0x000000010200780c */ /* 0x000ff60003f06270 */
[----:B------:R-:W-:Y:S02]  /*5fd0*/  @!UPT UIADD3 URZ, URZ, URZ, URZ ;  /* 0x0000003f3f3ff290 */ /* 0x000fe4000fffe03f */
[----:B------:R-:W-:Y:S01]  /*5fe0*/  @!PT LDS RZ, [RZ] ;  /* 0x00000000fffff984 */ /* 0x000fe20000000800 */
[----:B------:R-:W-:Y:S01]  /*5ff0*/  @!PT LDS RZ, [RZ] ;  /* 0x00000000fffff984 */ /* 0x000fe20000000800 */
[----:B------:R-:W-:Y:S01]  /*6000*/  @!PT LDS RZ, [RZ] ;  /* 0x00000000fffff984 */ /* 0x000fe20000000800 */
[----:B------:R1:W-:Y:S04]  /*6010*/  @P0 LDGSTS.E.BYPASS.LTC128B.128 [R122+0x100], [R22.64], !P5 ;  /* 0x00100000167a0fae */ /* 0x0003e8000e901d5c */
[----:B------:R1:W-:Y:S04]  /*6020*/  @P0 LDGSTS.E.BYPASS.LTC128B.128 [R122+0x2100], [R22.64+0x80], !P4 ;  /* 0x02100080167a0fae */ /* 0x0003e8000e101d5c */
[----:B------:R1:W-:Y:S01]  /*6030*/  @P0 LDGSTS.E.BYPASS.LTC128B.128 [R122+0x4100], [R22.64+0x100], !P3 ;  /* 0x04100100167a0fae */ /* 0x0003e2000d901d5c */
[----:B------:R-:W-:Y:S03]  /*6040*/  ISETP.GE.AND P0, PT, R127, UR5, PT ;  /* 0x000000057f007c0c */ /* 0x000fe6000bf06270 */
[----:B------:R1:W-:Y:S04]  /*6050*/  @P6 LDGSTS.E.BYPASS.LTC128B.128 [R122+0x1100], [R20.64], !P5 ;  /* 0x01100000147a6fae */ /* 0x0003e8000e901d5c */
[----:B------:R1:W-:Y:S04]  /*6060*/  @P6 LDGSTS.E.BYPASS.LTC128B.128 [R122+0x3100], [R20.64+0x80], !P4 ;  /* 0x03100080147a6fae */ /* 0x0003e8000e101d5c */
[----:B------:R1:W-:Y:S04]  /*6070*/  @P6 LDGSTS.E.BYPASS.LTC128B.128 [R122+0x5100], [R20.64+0x100], !P3 ;  /* 0x05100100147a6fae */ /* 0x0003e8000d901d5c */
[----:B------:R-:W0:Y:S01]  /*6080*/  LDGDEPBAR ;  /* 0x00000000000079af */ /* 0x000e220000000000 */
[----:B------:R-:W-:Y:S04]  /*6090*/  DEPBAR.LE SB0, 0x0 ;  /* 0x000080000000791a */ /* 0x000fe80000000000 */
[----:B------:R-:W-:Y:S06]  /*60a0*/  BAR.SYNC.DEFER_BLOCKING 0x0 ;  /* 0x0000000000007b1d */ /* 0x000fec0000010000 */
[----:B------:R-:W-:-:S05]  /*60b0*/  @P0 BRA `(.L_x_326) ;  /* 0x0000020000000947 */ /* 0x000fca0003800000 */
[----:B-1----:R-:W-:Y:S01]  /*60c0*/  IADD3 R3, P0, R95, UR4, RZ ;  /* 0x000000045f037c10 */ /* 0x002fe2000ff1e0ff */
[----:B------:R-:W-:Y:S01]  /*60d0*/  IMAD.MOV.U32 R92, RZ, RZ, R136 ;  /* 0x000000ffff5c7224 */ /* 0x000fe200078e0088 */
[----:B------:R-:W-:Y:S02]  /*60e0*/  ISETP.GE.AND P6, PT, R18, c[0x0][0x1d4], PT ;  /* 0x0000750012007a0c */ /* 0x000fe40003fc6270 */
[----:B------:R-:W-:Y:S01]  /*60f0*/  IADD3.X R0, R94, UR13, RZ, P0, !PT ;  /* 0x0000000d5e007c10 */ /* 0x000fe200087fe4ff */
[C---:B------:R-:W-:Y:S04]  /*6100*/  IMAD.WIDE.U32 R20, R3.reuse, c[0x0][0x208], R92 ;  /* 0x0000820003147a25 */ /* 0x040fe800078e005c */
[----:B------:R-:W-:Y:S01]  /*6110*/  IMAD R0, R0, c[0x0][0x208], RZ ;  /* 0x0000820000007a24 */ /* 0x000fe200078e02ff */
[C---:B------:R-:W-:Y:S03]  /*6120*/  LEA R2, P0, R20.reuse, c[0x0][0x1f8], 0x1 ;  /* 0x00007e0014027a11 */ /* 0x040fe600078008ff */
[----:B------:R-:W-:Y:S02]  /*6130*/  IMAD R0, R3, c[0x0][0x20c], R0 ;  /* 0x0000830003007a24 */ /* 0x000fe400078e0200 */
[----:B------:R-:W1:Y:S02]  /*6140*/  @!P6 LDS.128 R4, [R117] ;  /* 0x000000007504e984 */ /* 0x000e640000000c00 */
        /* <DEDUP_REMOVED lines=23> */
.L_x_326:
[----:B-1----:R-:W-:Y:S05]  /*62c0*/  BSYNC B0 ;  /* 0x0000000000007941 */ /* 0x002fea0003800000 */
.L_x_325:
[----:B------:R-:W-:Y:S01]  /*62d0*/  UISETP.GT.AND UP0, UPT, UR17, UR8, UPT ;  /* 0x000000081100728c */ /* 0x000fe2000bf04270 */
[----:B------:R-:W-:Y:S01]  /*62e0*/  IMAD.U32 R0, RZ, RZ, UR32 ;  /* 0x00000020ff007e24 */ /* 0x000fe2000f8e00ff */
[----:B------:R-:W-:Y:S04]  /*62f0*/  UIADD3 UR17, UR17, -0x1, URZ ;  /* 0xffffffff11117890 */ /* 0x000fe8000fffe03f */
[----:B------:R-:W-:Y:S02]  /*6300*/  PLOP3.LUT P0, PT, PT, PT, UP0, 0x80, 0x0 ;  /* 0x000000000000781c */ /* 0x000fe40003f0f008 */
[----:B------:R-:W-:Y:S03]  /*6310*/  PLOP3.LUT P6, PT, PT, PT, UP0, 0x80, 0x0 ;  /* 0x000000000000781c */ /* 0x000fe60003fcf008 */
[----:B------:R-:W-:Y:S02]  /*6320*/  @UP0 USHF.R.S32.HI UR5, URZ, 0x1f, UR17 ;  /* 0x0000001f3f050899 */ /* 0x000fe40008011411 */
[----:B------:R-:W-:Y:S04]  /*6330*/  @UP0 UIMAD UR4, UR25, UR17, URZ ;  /* 0x00000011190402a4 */ /* 0x000fe8000f8e023f */
[----:B------:R-:W-:Y:S02]  /*6340*/  @UP0 UIMAD UR4, UR5, UR26, UR4 ;  /* 0x0000001a050402a4 */ /* 0x000fe4000f8e0204 */
[----:B------:R-:W-:Y:S02]  /*6350*/  @P0 IMAD.MOV.U32 R2, RZ, RZ, R140 ;  /* 0x000000ffff020224 */ /* 0x000fe400078e008c */
[----:B------:R-:W-:Y:S01]  /*6360*/  @P0 IMAD.MOV.U32 R3, RZ, RZ, R145 ;  /* 0x000000ffff030224 */ /* 0x000fe200078e0091 */
[----:B------:R-:W-:Y:S03]  /*6370*/  PLOP3.LUT P0, PT, PT, PT, UP0, 0x80, 0x0 ;  /* 0x000000000000781c */ /* 0x000fe60003f0f008 */
[----:B------:R-:W-:Y:S01]  /*6380*/  @P6 IMAD.WIDE.U32 R2, R85, UR17, R2 ;  /* 0x0000001155026c25 */ /* 0x000fe2000f8e0002 */
[----:B------:R-:W-:Y:S09]  /*6390*/  PLOP3.LUT P6, PT, PT, PT, UP0, 0x80, 0x0 ;  /* 0x000000000000781c */ /* 0x000ff20003fcf008 */
[----:B------:R-:W-:Y:S01]  /*63a0*/  @P0 IADD3 R5, R3, UR4, RZ ;  /* 0x0000000403050c10 */ /* 0x000fe2000fffe0ff */
[----:B------:R-:W-:Y:S01]  /*63b0*/  IMAD.U32 R3, RZ, RZ, UR33 ;  /* 0x00000021ff037e24 */ /* 0x000fe2000f8e00ff */
[----:B------:R-:W-:Y:S02]  /*63c0*/  PLOP3.LUT P0, PT, PT, PT, UP0, 0x80, 0x0 ;  /* 0x000000000000781c */ /* 0x000fe40003f0f008 */
[C---:B------:R-:W-:Y:S11]  /*63d0*/  @P6 LEA R4, P6, R2.reuse, c[0x0][0x220], 0x1 ;  /* 0x0000880002046a11 */ /* 0x040ff600078c08ff */
[----:B------:R-:W-:Y:S02]  /*63e0*/  @!UPT UIADD3 URZ, URZ, URZ, URZ ;  /* 0x0000003f3f3ff290 */ /* 0x000fe4000fffe03f */
[----:B------:R-:W-:Y:S02]  /*63f0*/  @P0 LEA.HI.X R5, R2, c[0x0][0x224], R5, 0x1, P6 ;  /* 0x0000890002050a11 */ /* 0x000fe400030f0c05 */
[----:B------:R-:W-:Y:S02]  /*6400*/  PLOP3.LUT P6, PT, PT, PT, UP0, 0x80, 0x0 ;  /* 0x000000000000781c */ /* 0x000fe40003fcf008 */
[----:B------:R-:W-:Y:S11]  /*6410*/  PLOP3.LUT P0, PT, PT, PT, UP0, 0x80, 0x0 ;  /* 0x000000000000781c */ /* 0x000ff60003f0f008 */
[C---:B------:R-:W-:Y:S11]  /*6420*/  @P6 LEA R2, P6, R3.reuse, R4, 0x1 ;  /* 0x0000000403026211 */ /* 0x040ff600078c08ff */
[----:B------:R-:W-:Y:S02]  /*6430*/  @!UPT UIADD3 URZ, URZ, URZ, URZ ;  /* 0x0000003f3f3ff290 */ /* 0x000fe4000fffe03f */
[----:B------:R-:W-:Y:S02]  /*6440*/  @P0 LEA.HI.X R3, R3, R5, R0, 0x1, P6 ;  /* 0x0000000503030211 */ /* 0x000fe400030f0c00 */
[----:B------:R-:W-:Y:S02]  /*6450*/  PLOP3.LUT P6, PT, PT, PT, UP0, 0x80, 0x0 ;  /* 0x000000000000781c */ /* 0x000fe40003fcf008 */
[----:B------:R-:W-:Y:S02]  /*6460*/  PLOP3.LUT P6, PT, PT, PT, UP0, 0x80, 0x0 ;  /* 0x000000000000781c */ /* 0x000fe40003fcf008 */
[----:B------:R-:W-:Y:S02]  /*6470*/  PLOP3.LUT P0, PT, PT, PT, UP0, 0x80, 0x0 ;  /* 0x000000000000781c */ /* 0x000fe40003f0f008 */
[----:B------:R-:W-:Y:S09]  /*6480*/  PLOP3.LUT P0, PT, PT, PT, UP0, 0x80, 0x0 ;  /* 0x000000000000781c */ /* 0x000ff20003f0f008 */
[----:B------:R-:W-:Y:S01]  /*6490*/  @!PT LDS RZ, [RZ] ;  /* 0x00000000fffff984 */ /* 0x000fe20000000800 */
[----:B------:R-:W-:Y:S01]  /*64a0*/  @!PT LDS RZ, [RZ] ;  /* 0x00000000fffff984 */ /* 0x000fe20000000800 */
[----:B------:R-:W-:Y:S01]  /*64b0*/  @!PT LDS RZ, [RZ] ;  /* 0x00000000fffff984 */ /* 0x000fe20000000800 */
[----:B------:R1:W-:Y:S01]  /*64c0*/  @P6 LDGSTS.E.BYPASS.LTC128B.128 [R122+0x6100], [R4.64], !P5 ;  /* 0x06100000047a6fae */ /* 0x0003e2000e901d5c */
[----:B------:R-:W-:Y:S03]  /*64d0*/  PLOP3.LUT P6, PT, PT, PT, UP0, 0x80, 0x0 ;  /* 0x000000000000781c */ /* 0x000fe60003fcf008 */
[----:B------:R1:W-:Y:S01]  /*64e0*/  @P0 LDGSTS.E.BYPASS.LTC128B.128 [R122+0x8100], [R4.64+0x80], !P4 ;  /* 0x08100080047a0fae */ /* 0x0003e2000e101d5c */
[----:B------:R-:W-:Y:S09]  /*64f0*/  PLOP3.LUT P0, PT, PT, PT, UP0, 0x80, 0x0 ;  /* 0x000000000000781c */ /* 0x000ff20003f0f008 */
[----:B------:R1:W-:Y:S01]  /*6500*/  @P6 LDGSTS.E.BYPASS.LTC128B.128 [R122+0xa100], [R4.64+0x100], !P3 ;  /* 0x0a100100047a6fae */ /* 0x0003e2000d901d5c */
[----:B------:R-:W-:Y:S03]  /*6510*/  PLOP3.LUT P6, PT, PT, PT, UP0, 0x80, 0x0 ;  /* 0x000000000000781c */ /* 0x000fe60003fcf008 */
[----:B------:R1:W-:Y:S01]  /*6520*/  @P0 LDGSTS.E.BYPASS.LTC128B.128 [R122+0x7100], [R2.64], !P5 ;  /* 0x07100000027a0fae */ /* 0x0003e2000e901d5c */
[----:B------:R-:W-:Y:S09]  /*6530*/  PLOP3.LUT P0, PT, PT, PT, UP0, 0x80, 0x0 ;  /* 0x000000000000781c */ /* 0x000ff20003f0f008 */
[----:B------:R1:W-:Y:S04]  /*6540*/  @P6 LDGSTS.E.BYPASS.LTC128B.128 [R122+0x9100], [R2.64+0x80], !P4 ;  /* 0x09100080027a6fae */ /* 0x0003e8000e101d5c */
[----:B------:R1:W-:Y:S01]  /*6550*/  @P0 LDGSTS.E.BYPASS.LTC128B.128 [R122+0xb100], [R2.64+0x100], !P3 ;  /* 0x0b100100027a0fae */ /* 0x0003e2000d901d5c */
[----:B------:R-:W-:Y:S03]  /*6560*/  PLOP3.LUT P0, PT, PT, PT, UP0, 0x80, 0x0 ;  /* 0x000000000000781c */ /* 0x000fe60003f0f008 */
[----:B------:R-:W0:Y:S10]  /*6570*/  LDGDEPBAR ;  /* 0x00000000000079af */ /* 0x000e340000000000 */
[----:B------:R-:W-:-:S05]  /*6580*/  @P0 BRA `(.L_x_327) ;  /* 0xffffbdf000000947 */ /* 0x000fca000383ffff */
[----:B------:R-:W-:Y:S06]  /*6590*/  BAR.SYNC.DEFER_BLOCKING 0x0 ;  /* 0x0000000000007b1d */ /* 0x000fec0000010000 */
.L_x_302:
[----:B------:R-:W-:Y:S01]  /*65a0*/  UIADD3 UR6, UR18, 0x7f, URZ ;  /* 0x0000007f12067890 */ /* 0x000fe2000fffe03f */
[----:B------:R-:W-:Y:S01]  /*65b0*/  PLOP3.LUT P0, PT, PT, PT, UP2, 0x40, 0x0 ;  /* 0x000000000000781c */ /* 0x000fe20003f0e828 */
[----:B------:R-:W-:-:S02]  /*65c0*/  ULDC.64 UR4, c[0x0][0x2c8] ;  /* 0x0000b20000047ab9 */ /* 0x000fc40000000a00 */
[----:B------:R-:W-:Y:S02]  /*65d0*/  UIMAD.WIDE.U32 UR26, UR6, UR4, URZ ;  /* 0x00000004061a72a5 */ /* 0x000fe4000f8e003f */
[----:B------:R-:W-:Y:S02]  /*65e0*/  ULDC UR7, c[0x0][0x328] ;  /* 0x0000ca0000077ab9 */ /* 0x000fe40000000800 */
[----:B------:R-:W-:Y:S02]  /*65f0*/  @UP3 USHF.R.U32.HI UR6, URZ, UR5, UR27 ;  /* 0x000000053f063299 */ /* 0x000fe4000801161b */
[----:B------:R-:W-:Y:S02]  /*6600*/  UIADD3 UR19, UR19, UR20, URZ ;  /* 0x0000001413137290 */ /* 0x000fe4000fffe03f */
[----:B------:R-:W-:-:S04]  /*6610*/  UIADD3 UR11, UR11, UR6, URZ ;  /* 0x000000060b0b7290 */ /* 0x000fc8000fffe03f */
[----:B------:R-:W-:Y:S01]  /*6620*/  UIADD3 UR7, UR11, UR7, URZ ;  /* 0x000000070b077290 */ /* 0x000fe2000fffe03f */
[----:B------:R-:W-:Y:S05]  /*6630*/  @P0 BRA `(.L_x_328) ;  /* 0x0000015000000947 */ /* 0x000fea0003800000 */
[----:B------:R-:W-:Y:S01]  /*6640*/  ISETP.LT.AND P0, PT, RZ, UR11, PT ;  /* 0x0000000bff007c0c */ /* 0x000fe2000bf01270 */
[----:B------:R-:W-:Y:S02]  /*6650*/  UIADD3 UR8, UR11, -0x1, URZ ;  /* 0xffffffff0b087890 */ /* 0x000fe4000fffe03f */
[----:B------:R-:W-:-:S10]  /*6660*/  ULDC UR6, c[0x0][0x32c] ;  /* 0x0000cb0000067ab9 */ /* 0x000fd40000000800 */
[----:B------:R-:W-:Y:S05]  /*6670*/  @P0 BRA `(.L_x_329) ;  /* 0x0000008000000947 */ /* 0x000fea0003800000 */
[----:B------:R-:W-:Y:S02]  /*6680*/  UISETP.NE.AND UP0, UPT, UR6, 0x1, UPT ;  /* 0x000000010600788c */ /* 0x000fe4000bf05270 */
[----:B------:R-:W-:Y:S02]  /*6690*/  UIADD3 UR8, -UR11, URZ, URZ ;  /* 0x0000003f0b087290 */ /* 0x000fe4000fffe13f */
[----:B------:R-:W-:Y:S02]  /*66a0*/  ULDC.64 UR4, c[0x0][0x330] ;  /* 0x0000cc0000047ab9 */ /* 0x000fe40000000a00 */
[----:B------:R-:W-:-:S07]  /*66b0*/  UIMAD.WIDE.U32 UR26, UR8, UR4, URZ ;  /* 0x00000004081a72a5 */ /* 0x000fce000f8e003f */
[----:B------:R-:W-:Y:S02]  /*66c0*/  @UP0 UMOV UR11, UR27 ;  /* 0x0000001b000b0c82 */ /* 0x000fe40008000000 */
[----:B------:R-:W-:-:S04]  /*66d0*/  @UP0 USHF.R.U32.HI UR8, URZ, UR5, UR11 ;  /* 0x000000053f080299 */ /* 0x000fc8000801160b */
[----:B------:R-:W-:Y:S01]  /*66e0*/  ULOP3.LUT UR8, URZ, UR8, URZ, 0x33, !UPT ;  /* 0x000000083f087292 */ /* 0x000fe2000f8e333f */
[----:B------:R-:W-:Y:S05]  /*66f0*/  BRA `(.L_x_330) ;  /* 0x0000005000007947 */ /* 0x000fea0003800000 */
.L_x_329:
[----:B------:R-:W-:Y:S02]  /*6700*/  UISETP.NE.AND UP0, UPT, UR6, 0x1, UPT ;  /* 0x000000010600788c */ /* 0x000fe4000bf05270 */
[----:B------:R-:W-:Y:S02]  /*6710*/  ULDC.64 UR4, c[0x0][0x330] ;  /* 0x0000cc0000047ab9 */ /* 0x000fe40000000a00 */
[----:B------:R-:W-:-:S07]  /*6720*/  UIMAD.WIDE.U32 UR26, UR8, UR4, URZ ;  /* 0x00000004081a72a5 */ /* 0x000fce000f8e003f */
[----:B------:R-:W-:Y:S02]  /*6730*/  @UP0 UMOV UR11, UR27 ;  /* 0x0000001b000b0c82 */ /* 0x000fe40008000000 */
[----:B------:R-:W-:Y:S02]  /*6740*/  @UP0 USHF.R.U32.HI UR8, URZ, UR5, UR11 ;  /* 0x000000053f080299 */ /* 0x000fe4000801160b */
.L_x_330:
[----:B------:R-:W-:Y:S02]  /*6750*/  ULDC UR4, c[0x0][0x32c] ;  /* 0x0000cb0000047ab9 */ /* 0x000fe40000000800 */
[----:B------:R-:W-:-:S04]  /*6760*/  UIMAD UR4, UR8, UR6, UR4 ;  /* 0x00000006080472a4 */ /* 0x000fc8000f8e0204 */
[----:B------:R-:W-:-:S04]  /*6770*/  UISETP.LT.AND UP0, UPT, UR7, UR4, UPT ;  /* 0x000000040700728c */ /* 0x000fc8000bf01270 */
[----:B------:R-:W-:-:S04]  /*6780*/  USEL UR7, UR7, UR4, UP0 ;  /* 0x0000000407077287 */ /* 0x000fc80008000000 */
.L_x_328:
[----:B------:R-:W-:Y:S01]  /*6790*/  UIADD3 UR6, UR7, 0x3f, URZ ;  /* 0x0000003f07067890 */ /* 0x000fe2000fffe03f */
[----:B------:R-:W-:Y:S01]  /*67a0*/  PLOP3.LUT P0, PT, PT, PT, UP2, 0x40, 0x0 ;  /* 0x000000000000781c */ /* 0x000fe20003f0e828 */
[----:B------:R-:W-:Y:S02]  /*67b0*/  ULDC.64 UR4, c[0x0][0x2c8] ;  /* 0x0000b20000047ab9 */ /* 0x000fe40000000a00 */
[----:B------:R-:W-:Y:S02]  /*67c0*/  USHF.R.S32.HI UR7, URZ, 0x1f, UR6 ;  /* 0x0000001f3f077899 */ /* 0x000fe40008011406 */
[----:B------:R-:W-:Y:S02]  /*67d0*/  UIMAD.WIDE.U32 UR26, UR18, UR4, URZ ;  /* 0x00000004121a72a5 */ /* 0x000fe4000f8e003f */
[----:B------:R-:W-:Y:S02]  /*67e0*/  ULEA.HI UR7, UR7, UR6, URZ, 0x6 ;  /* 0x0000000607077291 */ /* 0x000fe4000f8f303f */
[----:B------:R-:W-:-:S02]  /*67f0*/  ULDC UR4, c[0x0][0x324] ;  /* 0x0000c90000047ab9 */ /* 0x000fc40000000800 */
[----:B------:R-:W-:Y:S02]  /*6800*/  UMOV UR6, UR18 ;  /* 0x0000001200067c82 */ /* 0x000fe40008000000 */
[----:B------:R-:W-:Y:S02]  /*6810*/  USHF.R.S32.HI UR7, URZ, 0x6, UR7 ;  /* 0x000000063f077899 */ /* 0x000fe40008011407 */
[----:B------:R-:W-:Y:S02]  /*6820*/  @UP3 USHF.R.U32.HI UR6, URZ, UR5, UR27 ;  /* 0x000000053f063299 */ /* 0x000fe4000801161b */
[----:B------:R-:W-:Y:S02]  /*6830*/  UISETP.LT.AND UP0, UPT, UR7, UR9, UPT ;  /* 0x000000090700728c */ /* 0x000fe4000bf01270 */
[----:B------:R-:W-:Y:S02]  /*6840*/  UIADD3 UR5, UR10, UR6, URZ ;  /* 0x000000060a057290 */ /* 0x000fe4000fffe03f */
[----:B------:R-:W-:-:S02]  /*6850*/  USEL UR9, UR7, UR9, UP0 ;  /* 0x0000000907097287 */ /* 0x000fc40008000000 */
[----:B------:R-:W-:Y:S01]  /*6860*/  UIADD3 UR6, UR5, -UR4, URZ ;  /* 0x8000000405067290 */ /* 0x000fe2000fffe03f */
        /* <DEDUP_REMOVED lines=14> */
.L_x_332:
[----:B------:R-:W-:Y:S02]  /*6950*/  ULDC UR4, c[0x0][0x32c] ;  /* 0x0000cb0000047ab9 */ /* 0x000fe40000000800 */
[----:B------:R-:W-:-:S03]  /*6960*/  UISETP.NE.AND UP0, UPT, UR4, 0x1, UPT ;  /* 0x000000010400788c */ /* 0x000fc6000bf05270 */
[----:B------:R-:W-:Y:S02]  /*6970*/  ULDC.64 UR4, c[0x0][0x330] ;  /* 0x0000cc0000047ab9 */ /* 0x000fe40000000a00 */
[----:B------:R-:W-:-:S07]  /*6980*/  UIMAD.WIDE.U32 UR26, UR7, UR4, URZ ;  /* 0x00000004071a72a5 */ /* 0x000fce000f8e003f */
[----:B------:R-:W-:Y:S02]  /*6990*/  @UP0 UMOV UR11, UR27 ;  /* 0x0000001b000b0c82 */ /* 0x000fe40008000000 */
[----:B------:R-:W-:Y:S02]  /*69a0*/  @UP0 USHF.R.U32.HI UR7, URZ, UR5, UR11 ;  /* 0x000000053f070299 */ /* 0x000fe4000801160b */
.L_x_333:
[----:B------:R-:W-:Y:S02]  /*69b0*/  ULDC UR4, c[0x0][0x32c] ;  /* 0x0000cb0000047ab9 */ /* 0x000fe40000000800 */
[----:B------:R-:W-:-:S04]  /*69c0*/  UIMAD UR4, UR7, UR4, URZ ;  /* 0x00000004070472a4 */ /* 0x000fc8000f8e023f */
[----:B------:R-:W-:-:S04]  /*69d0*/  UISETP.LT.AND UP0, UPT, UR6, UR4, UPT ;  /* 0x000000040600728c */ /* 0x000fc8000bf01270 */
[----:B------:R-:W-:-:S04]  /*69e0*/  USEL UR6, UR6, UR4, !UP0 ;  /* 0x0000000406067287 */ /* 0x000fc8000c000000 */
.L_x_331:
[----:B------:R-:W-:Y:S01]  /*69f0*/  USHF.R.S32.HI UR4, URZ, 0x1f, UR6 ;  /* 0x0000001f3f047899 */ /* 0x000fe20008011406 */
[----:B------:R-:W-:Y:S01]  /*6a00*/  PLOP3.LUT P2, PT, PT, PT, PT, 0x80, 0x0 ;  /* 0x000000000000781c */ /* 0x000fe20003f4f070 */
[----:B-1----:R-:W-:Y:S01]  /*6a10*/  IMAD.MOV.U32 R3, RZ, RZ, RZ ;  /* 0x000000ffff037224 */ /* 0x002fe200078e00ff */
        /* <DEDUP_REMOVED lines=10> */
[----:B------:R-:W-:Y:S01]  /*6ac0*/  MOV R85, RZ ;  /* 0x000000ff00557202 */ /* 0x000fe20000000f00 */
[----:B------:R-:W-:Y:S01]  /*6ad0*/  CS2R R6, SRZ ;  /* 0x0000000000067805 */ /* 0x000fe2000001ff00 */
[----:B------:R-:W-:Y:S01]  /*6ae0*/  IMAD.MOV.U32 R82, RZ, RZ, RZ ;  /* 0x000000ffff527224 */ /* 0x000fe200078e00ff */
        /* <DEDUP_REMOVED lines=27> */
[----:B-----5:R-:W-:Y:S01]  /*6ca0*/  CS2R R100, SRZ ;  /* 0x0000000000647805 */ /* 0x020fe2000001ff00 */
        /* <DEDUP_REMOVED lines=17> */
[----:B------:R-:W-:Y:S02]  /*6dc0*/  ULDC.64 UR4, c[0x0][0x340] ;  /* 0x0000d00000047ab9 */ /* 0x000fe40000000a00 */
[----:B------:R-:W-:-:S02]  /*6dd0*/  UISETP.NE.U32.AND UP1, UPT, URZ, UR4, UPT ;  /* 0x000000043f00728c */ /* 0x000fc4000bf25070 */
[----:B------:R-:W-:Y:S02]  /*6de0*/  ULDC.64 UR6, c[0x0][0x340] ;  /* 0x0000d00000067ab9 */ /* 0x000fe40000000a00 */
[----:B------:R-:W-:-:S06]  /*6df0*/  UISETP.NE.AND.EX UP1, UPT, URZ, UR5, UPT, UP1 ;  /* 0x000000053f00728c */ /* 0x000fcc000bf25310 */
[----:B------:R-:W-:-:S05]  /*6e00*/  PLOP3.LUT P3, PT, PT, PT, UP1, 0x80, 0x0 ;  /* 0x000000000000781c */ /* 0x000fca0003f6f018 */
[----:B------:R-:W-:Y:S02]  /*6e10*/  @UP1 UMOV UR4, 0x4 ;  /* 0x0000000400041882 */ /* 0x000fe40000000000 */
[----:B------:R-:W-:-:S06]  /*6e20*/  @UP1 UIMAD.WIDE UR4, UR24, UR4, UR6 ;  /* 0x00000004180412a5 */ /* 0x000fcc000f8e0206 */
[----:B------:R-:W-:Y:S02]  /*6e30*/  IMAD.U32 R3, RZ, RZ, UR5 ;  /* 0x00000005ff037e24 */ /* 0x000fe4000f8e00ff */
[----:B------:R-:W-:Y:S01]  /*6e40*/  IMAD.U32 R2, RZ, RZ, UR4 ;  /* 0x00000004ff027e24 */ /* 0x000fe2000f8e00ff */
[----:B------:R-:W-:Y:S01]  /*6e50*/  SHF.R.S32.HI R80, RZ, 0x1f, R83 ;  /* 0x0000001fff507819 */ /* 0x000fe20000011453 */
[----:B------:R-:W-:Y:S02]  /*6e60*/  USHF.R.S32.HI UR6, URZ, 0x1f, UR21 ;  /* 0x0000001f3f067899 */ /* 0x000fe40008011415 */
[----:B------:R-:W-:Y:S01]  /*6e70*/  ULDC.64 UR4, c[0x0][0x178] ;  /* 0x00005e0000047ab9 */ /* 0x000fe20000000a00 */
[----:B------:R1:W2:Y:S01]  /*6e80*/  @P3 LDG.E R3, [R2.64] ;  /* 0x0000001c02033981 */ /* 0x0002a2000c1e1900 */
[CC--:B------:R-:W-:Y:S01]  /*6e90*/  LEA.HI R0, R80.reuse, R83.reuse, RZ, 0x3 ;  /* 0x0000005350007211 */ /* 0x0c0fe200078f18ff */
[----:B------:R-:W-:Y:S01]  /*6ea0*/  UIMAD UR6, UR6, UR4, URZ ;  /* 0x00000004060672a4 */ /* 0x000fe2000f8e023f */
[----:B------:R-:W-:Y:S01]  /*6eb0*/  LEA.HI R8, R80, R83, RZ, 0x4 ;  /* 0x0000005350087211 */ /* 0x000fe200078f20ff */
[----:B------:R-:W-:Y:S01]  /*6ec0*/  UIMAD.WIDE.U32 UR26, UR21, UR4, URZ ;  /* 0x00000004151a72a5 */ /* 0x000fe2000f8e003f */
[----:B------:R-:W-:Y:S01]  /*6ed0*/  SHF.R.S32.HI R45, RZ, 0x3, R0 ;  /* 0x00000003ff2d7819 */ /* 0x000fe20000011400 */
[----:B------:R-:W-:Y:S01]  /*6ee0*/  UIMAD UR21, UR21, UR5, UR6 ;  /* 0x00000005151572a4 */ /* 0x000fe2000f8e0206 */
[----:B------:R-:W-:Y:S01]  /*6ef0*/  LOP3.LUT R0, R0, 0xfffffff8, RZ, 0xc0, !PT ;  /* 0xfffffff800007812 */ /* 0x000fe200078ec0ff */
[----:B------:R-:W-:Y:S01]  /*6f00*/  USHF.R.S32.HI UR11, URZ, 0x1f, UR24 ;  /* 0x0000001f3f0b7899 */ /* 0x000fe20008011418 */
[----:B------:R-:W-:Y:S01]  /*6f10*/  SHF.R.S32.HI R4, RZ, 0x4, R8 ;  /* 0x00000004ff047819 */ /* 0x000fe20000011408 */
[----:B------:R-:W-:Y:S01]  /*6f20*/  IMAD.SHL.U32 R19, R45, 0x40, RZ ;  /* 0x000000402d137824 */ /* 0x000fe200078e00ff */
[----:B------:R-:W-:Y:S01]  /*6f30*/  ULDC.64 UR6, c[0x0][0x348] ;  /* 0x0000d20000067ab9 */ /* 0x000fe20000000a00 */
[----:B------:R-:W-:Y:S01]  /*6f40*/  IMAD.IADD R0, R83, 0x1, -R0 ;  /* 0x0000000153007824 */ /* 0x000fe200078e0a00 */
[----:B------:R-:W-:Y:S01]  /*6f50*/  LEA.HI R47, R8, R4, RZ, 0x1 ;  /* 0x00000004082f7211 */ /* 0x000fe200078f08ff */
[----:B------:R-:W-:Y:S01]  /*6f60*/  ULDC.64 UR4, c[0x0][0x1b8] ;  /* 0x00006e0000047ab9 */ /* 0x000fe20000000a00 */
[----:B------:R-:W-:Y:S01]  /*6f70*/  LOP3.LUT R19, R19, 0x1c0, RZ, 0xc0, !PT ;  /* 0x000001c013137812 */ /* 0x000fe200078ec0ff */
[----:B------:R-:W-:Y:S01]  /*6f80*/  IMAD.SHL.U32 R16, R0, 0x8, RZ ;  /* 0x0000000800107824 */ /* 0x000fe200078e00ff */
[----:B------:R-:W-:Y:S01]  /*6f90*/  LOP3.LUT R47, R47, 0xfffffffe, RZ, 0xc0, !PT ;  /* 0xfffffffe2f2f7812 */ /* 0x000fe200078ec0ff */
[----:B------:R-:W-:Y:S01]  /*6fa0*/  UIADD3 UR21, UR27, UR21, URZ ;  /* 0x000000151b157290 */ /* 0x000fe2000fffe03f */
[----:B------:R-:W-:Y:S01]  /*6fb0*/  PLOP3.LUT P2, PT, PT, PT, UP3, 0x80, 0x0 ;  /* 0x000000000000781c */ /* 0x000fe20003f4f038 */
[----:B------:R-:W-:Y:S01]  /*6fc0*/  UISETP.NE.U32.AND UP0, UPT, URZ, UR6, UPT ;  /* 0x000000063f00728c */ /* 0x000fe2000bf05070 */
[----:B------:R-:W-:Y:S01]  /*6fd0*/  IADD3 R13, P4, R45, UR19, RZ ;  /* 0x000000132d0d7c10 */ /* 0x000fe2000ff9e0ff */
[----:B------:R-:W-:Y:S01]  /*6fe0*/  UIMAD UR6, UR14, UR4, URZ ;  /* 0x000000040e0672a4 */ /* 0x000fe2000f8e023f */
[----:B------:R-:W-:Y:S01]  /*6ff0*/  IMAD.IADD R47, R4, 0x1, -R47 ;  /* 0x00000001042f7824 */ /* 0x000fe200078e0a2f */
[----:B------:R-:W-:Y:S01]  /*7000*/  UMOV UR20, UR26 ;  /* 0x0000001a00147c82 */ /* 0x000fe20008000000 */
[----:B-1----:R-:W-:Y:S01]  /*7010*/  LOP3.LUT R2, R19, 0x38, R16, 0xf8, !PT ;  /* 0x0000003813027812 */ /* 0x002fe200078ef810 */
[----:B------:R-:W-:Y:S01]  /*7020*/  UIMAD.WIDE.U32 UR20, UR15, UR4, UR20 ;  /* 0x000000040f1472a5 */ /* 0x000fe2000f8e0014 */
[----:B------:R-:W-:Y:S01]  /*7030*/  SHF.R.U32.HI R19, RZ, 0x3, R19 ;  /* 0x00000003ff137819 */ /* 0x000fe20000011613 */
[----:B------:R-:W-:Y:S01]  /*7040*/  USHF.R.S32.HI UR4, URZ, 0x1f, UR19 ;  /* 0x0000001f3f047899 */ /* 0x000fe20008011413 */
[----:B------:R-:W-:Y:S01]  /*7050*/  IADD3 R4, R16, 0x80, RZ ;  /* 0x0000008010047810 */ /* 0x000fe20007ffe0ff */
[----:B------:R-:W-:Y:S01]  /*7060*/  UISETP.NE.AND.EX UP0, UPT, URZ, UR7, UPT, UP0 ;  /* 0x000000073f00728c */ /* 0x000fe2000bf05300 */
[----:B------:R-:W-:Y:S01]  /*7070*/  LOP3.LUT R19, R2, R19, RZ, 0x3c, !PT ;  /* 0x0000001302137212 */ /* 0x000fe200078e3cff */
[----:B------:R-:W-:Y:S01]  /*7080*/  UIMAD UR6, UR15, UR5, UR6 ;  /* 0x000000050f0672a4 */ /* 0x000fe2000f8e0206 */
[----:B------:R-:W-:Y:S01]  /*7090*/  IMAD R2, R0, 0x20, R45 ;  /* 0x0000002000027824 */ /* 0x000fe200078e022d */
[----:B------:R-:W-:Y:S01]  /*70a0*/  LOP3.LUT R8, R8, 0xfffffff0, RZ, 0xc0, !PT ;  /* 0xfffffff008087812 */ /* 0x000fe200078ec0ff */
[----:B------:R-:W-:Y:S01]  /*70b0*/  USEL UR13, UR24, URZ, !UP0 ;  /* 0x0000003f180d7287 */ /* 0x000fe2000c000000 */
[----:B------:R-:W-:Y:S01]  /*70c0*/  PLOP3.LUT P0, PT, PT, PT, UP3, 0x80, 0x0 ;  /* 0x000000000000781c */ /* 0x000fe20003f0f038 */
[----:B------:R-:W-:Y:S01]  /*70d0*/  UIADD3 UR21, UR21, UR6, URZ ;  /* 0x0000000615157290 */ /* 0x000fe2000fffe03f */
[----:B------:R-:W-:Y:S01]  /*70e0*/  ISETP.GE.AND P1, PT, R4, c[0x0][0x1d4], PT ;  /* 0x0000750004007a0c */ /* 0x000fe20003f26270 */
[----:B------:R-:W-:Y:S01]  /*70f0*/  IMAD.IADD R8, R83, 0x1, -R8 ;  /* 0x0000000153087824 */ /* 0x000fe200078e0a08 */
[----:B------:R-:W-:Y:S01]  /*7100*/  LEA.HI.X.SX32 R4, R45, UR4, 0x1, P4 ;  /* 0x000000042d047c11 */ /* 0x000fe2000a0f0eff */
[----:B------:R-:W-:Y:S01]  /*7110*/  ULDC.64 UR4, c[0x0][0x1c0] ;  /* 0x0000700000047ab9 */ /* 0x000fe20000000a00 */
[----:B------:R-:W-:Y:S01]  /*7120*/  IADD3 R2, R2, UR18, RZ ;  /* 0x0000001202027c10 */ /* 0x000fe2000fffe0ff */
[----:B------:R-:W-:Y:S01]  /*7130*/  UIMAD.WIDE.U32 UR26, UR13, UR4, UR20 ;  /* 0x000000040d1a72a5 */ /* 0x000fe2000f8e0014 */
[----:B------:R-:W-:Y:S01]  /*7140*/  SHF.R.S32.HI R9, RZ, 0x1f, R8 ;  /* 0x0000001fff097819 */ /* 0x000fe20000011408 */
[----:B------:R-:W-:Y:S01]  /*7150*/  USEL UR7, UR11, URZ, !UP0 ;  /* 0x0000003f0b077287 */ /* 0x000fe2000c000000 */
[----:B------:R-:W-:Y:S01]  /*7160*/  SHF.R.S32.HI R17, RZ, 0x1f, R16 ;  /* 0x0000001fff117819 */ /* 0x000fe20000011410 */
[----:B------:R-:W-:Y:S01]  /*7170*/  @P2 IMAD.HI.U32 R5, R2, c[0x0][0x2c8], RZ ;  /* 0x0000b20002052a27 */ /* 0x000fe200078e00ff */
[----:B------:R-:W-:Y:S01]  /*7180*/  LEA.HI R9, R9, R8, RZ, 0x3 ;  /* 0x0000000809097211 */ /* 0x000fe200078f18ff */
[----:B------:R-:W-:Y:S01]  /*7190*/  UIMAD UR7, UR7, UR4, URZ ;  /* 0x00000004070772a4 */ /* 0x000fe2000f8e023f */
[----:B------:R-:W-:Y:S01]  /*71a0*/  LEA.HI R44, R80, R83, RZ, 0x6 ;  /* 0x00000053502c7211 */ /* 0x000fe200078f30ff */
[----:B------:R-:W-:Y:S01]  /*71b0*/  IMAD.MOV.U32 R6, RZ, RZ, R2 ;  /* 0x000000ffff067224 */ /* 0x000fe200078e0002 */
[----:B------:R-:W-:Y:S01]  /*71c0*/  @P0 SHF.R.U32.HI R6, RZ, c[0x0][0x2cc], R5 ;  /* 0x0000b300ff060a19 */ /* 0x000fe20000011605 */
[----:B------:R-:W-:Y:S01]  /*71d0*/  UIMAD UR5, UR13, UR5, UR7 ;  /* 0x000000050d0572a4 */ /* 0x000fe2000f8e0207 */
[----:B------:R-:W-:Y:S01]  /*71e0*/  LOP3.LUT R7, R9, 0xfffffff8, RZ, 0xc0, !PT ;  /* 0xfffffff809077812 */ /* 0x000fe200078ec0ff */
[----:B------:R-:W-:Y:S01]  /*71f0*/  IMAD R10, R4, c[0x0][0x1e0], RZ ;  /* 0x00007800040a7a24 */ /* 0x000fe200078e02ff */
[----:B------:R-:W-:Y:S01]  /*7200*/  BSSY B0, `(.L_x_335) ;  /* 0x000006a000007945 */ /* 0x000fe20003800000 */
[----:B------:R-:W-:Y:S01]  /*7210*/  IMAD.MOV R11, RZ, RZ, -R6 ;  /* 0x000000ffff0b7224 */ /* 0x000fe200078e0a06 */
[----:B------:R-:W-:Y:S01]  /*7220*/  UIADD3 UR6, UR27, UR5, URZ ;  /* 0x000000051b067290 */ /* 0x000fe2000fffe03f */
[----:B------:R-:W-:-:S02]  /*7230*/  IMAD R5, R13, c[0x0][0x1e4], R10 ;  /* 0x000079000d057a24 */ /* 0x000fc400078e020a */
[----:B------:R-:W-:Y:S01]  /*7240*/  IMAD.WIDE.U32 R14, R13, c[0x0][0x1e0], R16 ;  /* 0x000078000d0e7a25 */ /* 0x000fe200078e0010 */
[----:B------:R-:W-:Y:S02]  /*7250*/  ULDC.64 UR4, c[0x0][0x350] ;  /* 0x0000d40000047ab9 */ /* 0x000fe40000000a00 */
[----:B------:R-:W-:Y:S01]  /*7260*/  UISETP.NE.U32.AND UP0, UPT, URZ, UR4, UPT ;  /* 0x000000043f00728c */ /* 0x000fe2000bf05070 */
[----:B------:R-:W-:Y:S02]  /*7270*/  IMAD.IADD R7, R8, 0x1, -R7 ;  /* 0x0000000108077824 */ /* 0x000fe400078e0a07 */
[----:B------:R-:W-:Y:S01]  /*7280*/  IMAD R2, R11, c[0x0][0x2c4], R2 ;  /* 0x0000b1000b027a24 */ /* 0x000fe200078e0202 */
[----:B------:R-:W-:Y:S01]  /*7290*/  UISETP.NE.AND.EX UP0, UPT, URZ, UR5, UPT, UP0 ;  /* 0x000000053f00728c */ /* 0x000fe2000bf05300 */
[----:B------:R-:W-:Y:S01]  /*72a0*/  IMAD.U32 R11, RZ, RZ, UR27 ;  /* 0x0000001bff0b7e24 */ /* 0x000fe2000f8e00ff */
[C---:B------:R-:W-:Y:S01]  /*72b0*/  LOP3.LUT P6, RZ, R7.reuse, 0x4, RZ, 0xc0, !PT ;  /* 0x0000000407ff7812 */ /* 0x040fe200078cc0ff */
[----:B------:R-:W-:Y:S01]  /*72c0*/  IMAD.U32 R10, RZ, RZ, UR26 ;  /* 0x0000001aff0a7e24 */ /* 0x000fe2000f8e00ff */
[----:B------:R-:W-:Y:S01]  /*72d0*/  LOP3.LUT P0, RZ, R7, 0x2, RZ, 0xc0, !PT ;  /* 0x0000000207ff7812 */ /* 0x000fe2000780c0ff */
[----:B------:R-:W-:Y:S01]  /*72e0*/  IMAD.U32 R11, RZ, RZ, UR6 ;  /* 0x00000006ff0b7e24 */ /* 0x000fe2000f8e00ff */
[----:B------:R-:W-:Y:S01]  /*72f0*/  ULDC.64 UR6, c[0x0][0x1e8] ;  /* 0x00007a0000067ab9 */ /* 0x000fe20000000a00 */
[----:B------:R-:W-:Y:S01]  /*7300*/  IMAD.IADD R15, R15, 0x1, R5 ;  /* 0x000000010f0f7824 */ /* 0x000fe200078e0205 */
[----:B------:R-:W-:Y:S01]  /*7310*/  ULDC.64 UR4, c[0x0][0x210] ;  /* 0x0000840000047ab9 */ /* 0x000fe20000000a00 */
[----:B------:R-:W-:Y:S01]  /*7320*/  IMAD.SHL.U32 R5, R7, 0x40, RZ ;  /* 0x0000004007057824 */ /* 0x000fe200078e00ff */
[----:B------:R-:W-:Y:S01]  /*7330*/  UIMAD UR6, UR14, UR6, URZ ;  /* 0x000000060e0672a4 */ /* 0x000fe2000f8e023f */
[----:B------:R-:W-:Y:S01]  /*7340*/  IMAD R4, R4, c[0x0][0x208], RZ ;  /* 0x0000820004047a24 */ /* 0x000fe200078e02ff */
[----:B------:R-:W-:Y:S01]  /*7350*/  UIMAD UR14, UR14, UR4, URZ ;  /* 0x000000040e0e72a4 */ /* 0x000fe2000f8e023f */
[----:B------:R-:W-:Y:S01]  /*7360*/  IMAD.U32 R210, RZ, RZ, UR15 ;  /* 0x0000000fffd27e24 */ /* 0x000fe2000f8e00ff */
[----:B------:R-:W-:Y:S01]  /*7370*/  UIMAD UR13, UR15, UR7, UR6 ;  /* 0x000000070f0d72a4 */ /* 0x000fe2000f8e0206 */
[C---:B------:R-:W-:Y:S01]  /*7380*/  IMAD R4, R13.reuse, c[0x0][0x20c], R4 ;  /* 0x000083000d047a24 */ /* 0x040fe200078e0204 */
[----:B------:R-:W-:Y:S01]  /*7390*/  UIMAD UR14, UR15, UR5, UR14 ;  /* 0x000000050f0e72a4 */ /* 0x000fe2000f8e020e */
[----:B------:R-:W-:Y:S01]  /*73a0*/  IMAD.WIDE.U32 R12, R13, c[0x0][0x208], R16 ;  /* 0x000082000d0c7a25 */ /* 0x000fe200078e0010 */
[----:B------:R-:W-:Y:S01]  /*73b0*/  ULDC.64 UR6, c[0x0][0x1f0] ;  /* 0x00007c0000067ab9 */ /* 0x000fe20000000a00 */
[----:B------:R-:W-:Y:S01]  /*73c0*/  LOP3.LUT R5, R5, 0x1c0, RZ, 0xc0, !PT ;  /* 0x000001c005057812 */ /* 0x000fe200078ec0ff */
[----:B------:R-:W-:Y:S01]  /*73d0*/  ULDC.64 UR4, c[0x0][0x218] ;  /* 0x0000860000047ab9 */ /* 0x000fe20000000a00 */
[----:B------:R-:W-:-:S02]  /*73e0*/  IMAD.IADD R13, R13, 0x1, R4 ;  /* 0x000000010d0d7824 */ /* 0x000fc400078e0204 */
[----:B------:R-:W-:Y:S02]  /*73f0*/  IMAD.U32 R20, RZ, RZ, UR15 ;  /* 0x0000000fff147e24 */ /* 0x000fe4000f8e00ff */
[----:B------:R-:W-:-:S04]  /*7400*/  IMAD.WIDE.U32 R210, R210, c[0x0][0x1e8], R14 ;  /* 0x00007a00d2d27a25 */ /* 0x000fc800078e000e */
[----:B------:R-:W-:Y:S01]  /*7410*/  IMAD.WIDE.U32 R20, R20, c[0x0][0x210], R12 ;  /* 0x0000840014147a25 */ /* 0x000fe200078e000c */
[----:B------:R-:W-:-:S03]  /*7420*/  IADD3 R211, R211, UR13, RZ ;  /* 0x0000000dd3d37c10 */ /* 0x000fc6000fffe0ff */
[----:B------:R-:W-:Y:S01]  /*7430*/  IMAD.SHL.U32 R4, R47, 0x8, RZ ;  /* 0x000000082f047824 */ /* 0x000fe200078e00ff */
[----:B------:R-:W-:Y:S01]  /*7440*/  IADD3 R21, R21, UR14, RZ ;  /* 0x0000000e15157c10 */ /* 0x000fe2000fffe0ff */
[----:B------:R-:W-:Y:S02]  /*7450*/  IMAD.SHL.U32 R8, R0, 0x8, RZ ;  /* 0x0000000800087824 */ /* 0x000fe400078e00ff */
[----:B------:R-:W-:Y:S01]  /*7460*/  IMAD.SHL.U32 R44, R44, 0x8, RZ ;  /* 0x000000082c2c7824 */ /* 0x000fe200078e00ff */
[----:B------:R-:W-:Y:S01]  /*7470*/  LOP3.LUT R4, R5, 0x8, R4, 0xf8, !PT ;  /* 0x0000000805047812 */ /* 0x000fe200078ef804 */
[----:B------:R-:W-:Y:S01]  /*7480*/  IMAD.SHL.U32 R9, R9, 0x40, RZ ;  /* 0x0000004009097824 */ /* 0x000fe200078e00ff */
[----:B------:R-:W-:Y:S02]  /*7490*/  SHF.R.U32.HI R5, RZ, 0x3, R5 ;  /* 0x00000003ff057819 */ /* 0x000fe40000011605 */
[----:B------:R-:W-:Y:S02]  /*74a0*/  ISETP.GE.AND P5, PT, R8, c[0x0][0x198], PT ;  /* 0x0000660008007a0c */ /* 0x000fe40003fa6270 */
[----:B------:R-:W-:-:S02]  /*74b0*/  LOP3.LUT R4, R4, R5, RZ, 0x3c, !PT ;  /* 0x0000000504047212 */ /* 0x000fc400078e3cff */
[----:B------:R-:W-:Y:S02]  /*74c0*/  IADD3 R5, R16, 0x40, RZ ;  /* 0x0000004010057810 */ /* 0x000fe40007ffe0ff */
[----:B------:R-:W-:Y:S02]  /*74d0*/  LOP3.LUT R44, R19, 0xfffffe00, R44, 0xf8, !PT ;  /* 0xfffffe00132c7812 */ /* 0x000fe400078ef82c */
[----:B------:R-:W-:Y:S01]  /*74e0*/  LOP3.LUT R4, R4, 0xfffffe00, R9, 0xf8, !PT ;  /* 0xfffffe0004047812 */ /* 0x000fe200078ef809 */
[----:B--2---:R1:W2:Y:S01]  /*74f0*/  @P3 R2UR UR20, R3 ;  /* 0x00000000031433c2 */ /* 0x0042a200000e0000 */
[----:B------:R-:W-:Y:S02]  /*7500*/  ISETP.GE.AND P3, PT, R16, c[0x0][0x1d4], PT ;  /* 0x0000750010007a0c */ /* 0x000fe40003f66270 */
[----:B-1----:R-:W-:Y:S01]  /*7510*/  SHF.R.S32.HI R3, RZ, 0x1f, R6 ;  /* 0x0000001fff037819 */ /* 0x002fe20000011406 */
[----:B--2---:R-:W-:-:S03]  /*7520*/  @UP1 USHF.R.S32.HI UR21, URZ, 0x1f, UR20 ;  /* 0x0000001f3f151899 */ /* 0x004fc60008011414 */
[----:B------:R-:W-:Y:S01]  /*7530*/  @!UP1 UMOV UR20, UR24 ;  /* 0x0000001800149c82 */ /* 0x000fe20008000000 */
[----:B------:R-:W-:Y:S01]  /*7540*/  IMAD R3, R3, c[0x0][0x1b0], RZ ;  /* 0x00006c0003037a24 */ /* 0x000fe200078e02ff */
[----:B------:R-:W-:Y:S02]  /*7550*/  USEL UR20, UR20, URZ, !UP0 ;  /* 0x0000003f14147287 */ /* 0x000fe4000c000000 */
[----:B------:R-:W-:Y:S01]  /*7560*/  @!UP1 UMOV UR21, UR11 ;  /* 0x0000000b00159c82 */ /* 0x000fe20008000000 */
[C---:B------:R-:W-:Y:S01]  /*7570*/  IMAD R3, R6.reuse, c[0x0][0x1b4], R3 ;  /* 0x00006d0006037a24 */ /* 0x040fe200078e0203 */
[----:B------:R-:W-:Y:S01]  /*7580*/  USEL UR11, UR21, URZ, !UP0 ;  /* 0x0000003f150b7287 */ /* 0x000fe2000c000000 */
[----:B------:R-:W-:Y:S01]  /*7590*/  IMAD.WIDE.U32 R6, R6, c[0x0][0x1b0], R10 ;  /* 0x00006c0006067a25 */ /* 0x000fe200078e000a */
[----:B------:R-:W-:Y:S01]  /*75a0*/  IADD3 R11, R45, UR18, RZ ;  /* 0x000000122d0b7c10 */ /* 0x000fe2000fffe0ff */
[----:B------:R-:W-:Y:S02]  /*75b0*/  ULDC UR21, c[0x0][0x2c4] ;  /* 0x0000b10000157ab9 */ /* 0x000fe40000000800 */
[----:B------:R-:W-:Y:S01]  /*75c0*/  IMAD.IADD R7, R7, 0x1, R3 ;  /* 0x0000000107077824 */ /* 0x000fe200078e0203 */
[----:B------:R-:W-:Y:S01]  /*75d0*/  SHF.R.S32.HI R3, RZ, 0x1f, R2 ;  /* 0x0000001fff037819 */ /* 0x000fe20000011402 */
[----:B------:R-:W-:Y:S01]  /*75e0*/  UIMAD UR21, UR23, UR21, URZ ;  /* 0x00000015171572a4 */ /* 0x000fe2000f8e023f */
[----:B------:R-:W-:Y:S01]  /*75f0*/  IMAD.U32 R208, RZ, RZ, UR20 ;  /* 0x00000014ffd07e24 */ /* 0x000fe2000f8e00ff */
[----:B------:R-:W-:Y:S01]  /*7600*/  UIMAD UR6, UR11, UR6, URZ ;  /* 0x000000060b0672a4 */ /* 0x000fe2000f8e023f */
[----:B------:R-:W-:Y:S01]  /*7610*/  IMAD.WIDE.U32 R6, R2, c[0x0][0x1a8], R6 ;  /* 0x00006a0002067a25 */ /* 0x000fe200078e0006 */
[----:B------:R-:W-:-:S02]  /*7620*/  UIMAD UR4, UR11, UR4, URZ ;  /* 0x000000040b0472a4 */ /* 0x000fc4000f8e023f */
[----:B------:R-:W-:Y:S01]  /*7630*/  ISETP.GE.AND P4, PT, R11, UR21, PT ;  /* 0x000000150b007c0c */ /* 0x000fe2000bf86270 */
[----:B------:R-:W-:Y:S01]  /*7640*/  IMAD R3, R3, c[0x0][0x1a8], RZ ;  /* 0x00006a0003037a24 */ /* 0x000fe200078e02ff */
[----:B------:R-:W-:Y:S01]  /*7650*/  LEA R13, P2, R6, c[0x0][0x160], 0x1 ;  /* 0x00005800060d7a11 */ /* 0x000fe200078408ff */
[----:B------:R-:W-:Y:S01]  /*7660*/  UIMAD UR6, UR20, UR7, UR6 ;  /* 0x00000007140672a4 */ /* 0x000fe2000f8e0206 */
[----:B------:R-:W-:Y:S01]  /*7670*/  IMAD.WIDE.U32 R210, R208, c[0x0][0x1f0], R210 ;  /* 0x00007c00d0d27a25 */ /* 0x000fe200078e00d2 */
[----:B------:R-:W-:Y:S02]  /*7680*/  UIMAD UR4, UR20, UR5, UR4 ;  /* 0x00000005140472a4 */ /* 0x000fe4000f8e0204 */
[----:B------:R1:W2:Y:S01]  /*7690*/  SHFL.IDX PT, R14, R13, RZ, 0x181f ;  /* 0x00181fff0d0e7589 */ /* 0x0002a200000e0000 */
[----:B------:R-:W-:Y:S01]  /*76a0*/  IMAD R3, R2, c[0x0][0x1ac], R3 ;  /* 0x00006b0002037a24 */ /* 0x000fe200078e0203 */
[----:B------:R-:W-:Y:S01]  /*76b0*/  IADD3 R217, R211, UR6, RZ ;  /* 0x00000006d3d97c10 */ /* 0x000fe2000fffe0ff */
[----:B------:R-:W-:-:S04]  /*76c0*/  IMAD.WIDE.U32 R208, R208, c[0x0][0x218], R20 ;  /* 0x00008600d0d07a25 */ /* 0x000fc800078e0014 */
[----:B------:R-:W-:Y:S01]  /*76d0*/  IMAD.IADD R3, R7, 0x1, R3 ;  /* 0x0000000107037824 */ /* 0x000fe200078e0203 */
[----:B------:R-:W-:Y:S01]  /*76e0*/  IADD3 R7, R8, 0x80, RZ ;  /* 0x0000008008077810 */ /* 0x000fe20007ffe0ff */
[----:B------:R-:W-:Y:S01]  /*76f0*/  IMAD.MOV.U32 R2, RZ, RZ, 0x10 ;  /* 0x00000010ff027424 */ /* 0x000fe200078e00ff */
[----:B------:R-:W-:Y:S02]  /*7700*/  IADD3 R215, R209, UR4, RZ ;  /* 0x00000004d1d77c10 */ /* 0x000fe4000fffe0ff */
[----:B------:R-:W-:Y:S01]  /*7710*/  LEA.HI.X R12, R6, c[0x0][0x164], R3, 0x1, P2 ;  /* 0x00005900060c7a11 */ /* 0x000fe200010f0c03 */
[----:B------:R-:W-:Y:S01]  /*7720*/  IMAD.MOV.U32 R3, RZ, RZ, 0x20 ;  /* 0x00000020ff037424 */ /* 0x000fe200078e00ff */
[----:B------:R-:W-:Y:S02]  /*7730*/  SEL R2, R2, 0xfffffff0, !P0 ;  /* 0xfffffff002027807 */ /* 0x000fe40004000000 */
[----:B------:R-:W-:Y:S01]  /*7740*/  ISETP.GE.AND P2, PT, R5, c[0x0][0x1d4], PT ;  /* 0x0000750005007a0c */ /* 0x000fe20003f46270 */
[----:B------:R1:W3:Y:S01]  /*7750*/  SHFL.IDX PT, R15, R12, RZ, 0x181f ;  /* 0x00181fff0c0f7589 */ /* 0x0002e200000e0000 */
[----:B------:R-:W-:-:S02]  /*7760*/  SEL R3, R3, 0xffffffe0, !P6 ;  /* 0xffffffe003037807 */ /* 0x000fc40007000000 */
[----:B------:R-:W-:Y:S02]  /*7770*/  ISETP.GE.AND P6, PT, R7, c[0x0][0x198], PT ;  /* 0x0000660007007a0c */ /* 0x000fe40003fc6270 */
[----:B------:R-:W-:Y:S02]  /*7780*/  ISETP.GE.AND P0, PT, R5, c[0x0][0x198], PT ;  /* 0x0000660005007a0c */ /* 0x000fe40003f06270 */
[----:B------:R-:W-:Y:S01]  /*7790*/  P2R R6, PR, RZ, 0x40 ;  /* 0x00000040ff067803 */ /* 0x000fe20000000000 */
[----:B------:R-:W-:Y:S05]  /*77a0*/  @P4 BRA `(.L_x_336) ;  /* 0x000000f000004947 */ /* 0x000fea0003800000 */
[----:B--2---:R-:W-:Y:S02]  /*77b0*/  SHF.R.S32.HI R10, RZ, 0x1f, R5 ;  /* 0x0000001fff0a7819 */ /* 0x004fe40000011405 */
[----:B------:R-:W-:Y:S02]  /*77c0*/  SHF.R.S32.HI R6, RZ, 0x1f, R7 ;  /* 0x0000001fff067819 */ /* 0x000fe40000011407 */
[----:B------:R-:W-:Y:S01]  /*77d0*/  LEA.HI R9, R10, R5, RZ, 0x3 ;  /* 0x000000050a097211 */ /* 0x000fe200078f18ff */
[----:B------:R-:W-:Y:S01]  /*77e0*/  IMAD.SHL.U32 R10, R44, 0x2, RZ ;  /* 0x000000022c0a7824 */ /* 0x000fe200078e00ff */
[----:B------:R-:W-:-:S02]  /*77f0*/  LEA.HI R6, R6, R7, RZ, 0x3 ;  /* 0x0000000706067211 */ /* 0x000fc400078f18ff */
[----:B------:R-:W-:Y:S02]  /*7800*/  LEA R18, P4, R8, R14, 0x1 ;  /* 0x0000000e08127211 */ /* 0x000fe400078808ff */
[----:B------:R-:W-:Y:S02]  /*7810*/  LOP3.LUT R9, R9, 0xfffffff8, RZ, 0xc0, !PT ;  /* 0xfffffff809097812 */ /* 0x000fe400078ec0ff */
[----:B------:R-:W-:Y:S02]  /*7820*/  LOP3.LUT R6, R6, 0xfffffff8, RZ, 0xc0, !PT ;  /* 0xfffffff806067812 */ /* 0x000fe400078ec0ff */
[----:B---3--:R-:W-:Y:S01]  /*7830*/  LEA.HI.X R19, R8, R15, R17, 0x1, P4 ;  /* 0x0000000f08137211 */ /* 0x008fe200020f0c11 */
[----:B------:R-:W-:-:S04]  /*7840*/  IMAD.WIDE R20, R9, 0x2, R14 ;  /* 0x0000000209147825 */ /* 0x000fc800078e020e */
[----:B------:R-:W-:Y:S01]  /*7850*/  IMAD.WIDE R14, R6, 0x2, R14 ;  /* 0x00000002060e7825 */ /* 0x000fe200078e020e */
[----:B------:R-:W-:Y:S01]  /*7860*/  @!PT LDS RZ, [RZ] ;  /* 0x00000000fffff984 */ /* 0x000fe20000000800 */
[----:B------:R2:W-:Y:S04]  /*7870*/  LDGSTS.E.BYPASS.LTC128B.128 [R10+0xc100], [R18.64], !P5 ;  /* 0x0c100000120a7fae */ /* 0x0005e8000e901d5c */
[----:B------:R2:W-:Y:S04]  /*7880*/  LDGSTS.E.BYPASS.LTC128B.128 [R10+0x10100], [R20.64], !P0 ;  /* 0x10100000140a7fae */ /* 0x0005e8000c101d5c */
[----:B------:R2:W-:Y:S02]  /*7890*/  LDGSTS.E.BYPASS.LTC128B.128 [R10+0x14100], [R14.64], !P6 ;  /* 0x141000000e0a7fae */ /* 0x0005e4000f101d5c */
.L_x_336:
[----:B--2---:R-:W-:Y:S05]  /*78a0*/  BSYNC B0 ;  /* 0x0000000000007941 */ /* 0x004fea0003800000 */
.L_x_335:
[----:B------:R-:W-:Y:S01]  /*78b0*/  IADD3 R6, R11, 0x20, RZ ;  /* 0x000000200b067810 */ /* 0x000fe20007ffe0ff */
[----:B---3--:R2:W3:Y:S01]  /*78c0*/  SHFL.IDX PT, R15, R12, 0x1, 0x181f ;  /* 0x00381f000c0f7f89 */ /* 0x0084e200000e0000 */
[----:B------:R-:W-:Y:S02]  /*78d0*/  BSSY B0, `(.L_x_337) ;  /* 0x0000014000007945 */ /* 0x000fe40003800000 */
[----:B------:R-:W-:Y:S01]  /*78e0*/  ISETP.GE.AND P4, PT, R6, UR21, PT ;  /* 0x0000001506007c0c */ /* 0x000fe2000bf86270 */
[----:B------:R2:W4:-:S12]  /*78f0*/  SHFL.IDX PT, R14, R13, 0x1, 0x181f ;  /* 0x00381f000d0e7f89 */ /* 0x00051800000e0000 */
[----:B------:R-:W-:Y:S05]  /*7900*/  @P4 BRA `(.L_x_338) ;  /* 0x0000010000004947 */ /* 0x000fea0003800000 */
[----:B------:R-:W-:Y:S02]  /*7910*/  IADD3 R9, R8, 0x80, RZ ;  /* 0x0000008008097810 */ /* 0x000fe40007ffe0ff */
[----:B------:R-:W-:Y:S02]  /*7920*/  SHF.R.S32.HI R10, RZ, 0x1f, R5 ;  /* 0x0000001fff0a7819 */ /* 0x000fe40000011405 */
[----:B------:R-:W-:Y:S02]  /*7930*/  SHF.R.S32.HI R6, RZ, 0x1f, R9 ;  /* 0x0000001fff067819 */ /* 0x000fe40000011409 */
[----:B------:R-:W-:Y:S02]  /*7940*/  LEA.HI R10, R10, R5, RZ, 0x3 ;  /* 0x000000050a0a7211 */ /* 0x000fe400078f18ff */
[----:B------:R-:W-:Y:S01]  /*7950*/  LEA.HI R6, R6, R9, RZ, 0x3 ;  /* 0x0000000906067211 */ /* 0x000fe200078f18ff */
[----:B------:R-:W-:Y:S01]  /*7960*/  IMAD.SHL.U32 R9, R44, 0x2, RZ ;  /* 0x000000022c097824 */ /* 0x000fe200078e00ff */
[----:B----4-:R-:W-:-:S02]  /*7970*/  LEA R18, P4, R8, R14, 0x1 ;  /* 0x0000000e08127211 */ /* 0x010fc400078808ff */
        /* <DEDUP_REMOVED lines=9> */
.L_x_338:
[----:B------:R-:W-:Y:S05]  /*7a10*/  BSYNC B0 ;  /* 0x0000000000007941 */ /* 0x000fea0003800000 */
.L_x_337:
[----:B------:R-:W-:Y:S01]  /*7a20*/  IADD3 R6, R11, 0x40, RZ ;  /* 0x000000400b067810 */ /* 0x000fe20007ffe0ff */
[----:B---3--:R3:W1:Y:S01]  /*7a30*/  SHFL.IDX PT, R15, R12, 0x2, 0x181f ;  /* 0x00581f000c0f7f89 */ /* 0x00866200000e0000 */
[----:B------:R-:W-:Y:S02]  /*7a40*/  BSSY B0, `(.L_x_339) ;  /* 0x0000014000007945 */ /* 0x000fe40003800000 */
[----:B------:R-:W-:Y:S01]  /*7a50*/  ISETP.GE.AND P4, PT, R6, UR21, PT ;  /* 0x0000001506007c0c */ /* 0x000fe2000bf86270 */
[----:B----4-:R3:W4:-:S12]  /*7a60*/  SHFL.IDX PT, R14, R13, 0x2, 0x181f ;  /* 0x00581f000d0e7f89 */ /* 0x01071800000e0000 */
        /* <DEDUP_REMOVED lines=10> */
[----:B-1----:R-:W-:Y:S01]  /*7b10*/  LEA.HI.X R19, R8, R15, R17, 0x1, P4 ;  /* 0x0000000f08137211 */ /* 0x002fe200020f0c11 */
[----:B------:R-:W-:-:S04]  /*7b20*/  IMAD.WIDE R20, R10, 0x2, R14 ;  /* 0x000000020a147825 */ /* 0x000fc800078e020e */
[----:B------:R-:W-:Y:S01]  /*7b30*/  IMAD.WIDE R14, R6, 0x2, R14 ;  /* 0x00000002060e7825 */ /* 0x000fe200078e020e */
[----:B------:R-:W-:Y:S01]  /*7b40*/  @!PT LDS RZ, [RZ] ;  /* 0x00000000fffff984 */ /* 0x000fe20000000800 */
[----:B------:R1:W-:Y:S04]  /*7b50*/  LDGSTS.E.BYPASS.LTC128B.128 [R9+0xe100], [R18.64], !P5 ;  /* 0x0e10000012097fae */ /* 0x0003e8000e901d5c */
[----:B------:R1:W-:Y:S04]  /*7b60*/  LDGSTS.E.BYPASS.LTC128B.128 [R9+0x12100], [R20.64], !P0 ;  /* 0x1210000014097fae */ /* 0x0003e8000c101d5c */
[----:B------:R1:W-:Y:S02]  /*7b70*/  LDGSTS.E.BYPASS.LTC128B.128 [R9+0x16100], [R14.64], !P6 ;  /* 0x161000000e097fae */ /* 0x0003e4000f101d5c */
.L_x_340:
[----:B------:R-:W-:Y:S05]  /*7b80*/  BSYNC B0 ;  /* 0x0000000000007941 */ /* 0x000fea0003800000 */
.L_x_339:
[----:B-1--4-:R1:W4:Y:S01]  /*7b90*/  SHFL.IDX PT, R14, R13, 0x3, 0x181f ;  /* 0x00781f000d0e7f89 */ /* 0x01232200000e0000 */
[----:B------:R-:W-:Y:S01]  /*7ba0*/  IADD3 R11, R11, 0x60, RZ ;  /* 0x000000600b0b7810 */ /* 0x000fe20007ffe0ff */
[----:B------:R-:W-:Y:S01]  /*7bb0*/  UIADD3 UR19, UR9, -0x1, URZ ;  /* 0xffffffff09137890 */ /* 0x000fe2000fffe03f */
[----:B------:R-:W-:Y:S01]  /*7bc0*/  IMAD.MOV.U32 R216, RZ, RZ, R210 ;  /* 0x000000ffffd87224 */ /* 0x000fe200078e00d2 */
[----:B------:R-:W5:Y:S01]  /*7bd0*/  SHFL.IDX PT, R15, R12, 0x3, 0x181f ;  /* 0x00781f000c0f7f89 */ /* 0x000f6200000e0000 */
[----:B------:R-:W-:Y:S01]  /*7be0*/  ISETP.GE.AND P6, PT, R11, UR21, PT ;  /* 0x000000150b007c0c */ /* 0x000fe2000bfc6270 */
[----:B------:R-:W-:Y:S01]  /*7bf0*/  USHF.L.U32 UR17, UR19, 0x6, URZ ;  /* 0x0000000613117899 */ /* 0x000fe2000800063f */
[----:B------:R-:W-:Y:S01]  /*7c00*/  SEL R46, RZ, 0x1, P3 ;  /* 0x00000001ff2e7807 */ /* 0x000fe20001800000 */
[----:B------:R-:W-:-:S02]  /*7c10*/  ULDC.64 UR4, c[0x0][0x1e0] ;  /* 0x0000780000047ab9 */ /* 0x000fc40000000a00 */
[----:B------:R-:W-:Y:S02]  /*7c20*/  UMOV UR11, 0x6 ;  /* 0x00000006000b7882 */ /* 0x000fe40000000000 */
[----:B------:R-:W-:Y:S01]  /*7c30*/  IMAD.U32 R6, RZ, RZ, UR17 ;  /* 0x00000011ff067e24 */ /* 0x000fe2000f8e00ff */
[----:B------:R-:W-:Y:S02]  /*7c40*/  USHF.L.U32 UR13, UR4, 0x6, URZ ;  /* 0x00000006040d7899 */ /* 0x000fe4000800063f */
[----:B------:R-:W-:Y:S02]  /*7c50*/  USHF.L.U64.HI UR14, UR4, UR11, UR5 ;  /* 0x0000000b040e7299 */ /* 0x000fe40008010205 */
[----:B------:R-:W-:Y:S01]  /*7c60*/  IADD3 R11, -R6, UR12, -R45 ;  /* 0x0000000c060b7c10 */ /* 0x000fe2000fffe92d */
[----:B------:R-:W-:Y:S01]  /*7c70*/  @!P6 IMAD.SHL.U32 R9, R44, 0x2, RZ ;  /* 0x000000022c09e824 */ /* 0x000fe200078e00ff */
[----:B------:R-:W-:Y:S01]  /*7c80*/  @!P6 SHF.R.S32.HI R10, RZ, 0x1f, R5 ;  /* 0x0000001fff0ae819 */ /* 0x000fe20000011405 */
[----:B------:R-:W-:-:S02]  /*7c90*/  USHF.R.S32.HI UR20, URZ, 0x1f, UR19 ;  /* 0x0000001f3f147899 */ /* 0x000fc40008011413 */
[----:B------:R-:W-:Y:S01]  /*7ca0*/  UIMAD UR6, UR14, UR19, URZ ;  /* 0x000000130e0672a4 */ /* 0x000fe2000f8e023f */
[----:B-123--:R-:W-:Y:S01]  /*7cb0*/  @!P6 LEA.HI R13, R10, R5, RZ, 0x3 ;  /* 0x000000050a0de211 */ /* 0x00efe200078f18ff */
[----:B------:R-:W-:Y:S01]  /*7cc0*/  IMAD.U32 R5, RZ, RZ, UR13 ;  /* 0x0000000dff057e24 */ /* 0x000fe2000f8e00ff */
[C---:B----4-:R-:W-:Y:S01]  /*7cd0*/  @!P6 LEA R16, P4, R8.reuse, R14, 0x1 ;  /* 0x0000000e0810e211 */ /* 0x050fe200078808ff */
[----:B------:R-:W-:Y:S01]  /*7ce0*/  UIMAD UR6, UR20, UR13, UR6 ;  /* 0x0000000d140672a4 */ /* 0x000fe2000f8e0206 */
[----:B------:R-:W-:Y:S01]  /*7cf0*/  @!P6 LOP3.LUT R13, R13, 0xfffffff8, RZ, 0xc0, !PT ;  /* 0xfffffff80d0de812 */ /* 0x000fe200078ec0ff */
[----:B------:R-:W-:Y:S01]  /*7d00*/  IMAD.WIDE.U32 R18, R5, UR19, R216 ;  /* 0x0000001305127c25 */ /* 0x000fe2000f8e00d8 */
[C---:B-----5:R-:W-:Y:S01]  /*7d10*/  @!P6 LEA.HI.X R17, R8.reuse, R15, R17, 0x1, P4 ;  /* 0x0000000f0811e211 */ /* 0x060fe200020f0c11 */
[----:B------:R-:W-:Y:S01]  /*7d20*/  UMOV UR7, 0x5 ;  /* 0x0000000500077882 */ /* 0x000fe20000000000 */
[----:B------:R-:W-:Y:S01]  /*7d30*/  ISETP.GE.AND P4, PT, R11, 0x21, PT ;  /* 0x000000210b00780c */ /* 0x000fe20003f86270 */
[----:B------:R-:W-:Y:S01]  /*7d40*/  @!P6 IMAD.WIDE R20, R13, 0x2, R14 ;  /* 0x000000020d14e825 */ /* 0x000fe200078e020e */
[----:B------:R-:W-:Y:S01]  /*7d50*/  IADD3 R10, R19, UR6, RZ ;  /* 0x00000006130a7c10 */ /* 0x000fe2000fffe0ff */
[----:B------:R-:W-:Y:S01]  /*7d60*/  @!PT LDS RZ, [RZ] ;  /* 0x00000000fffff984 */ /* 0x000fe20000000800 */
[----:B------:R1:W-:Y:S01]  /*7d70*/  @!P6 LDGSTS.E.BYPASS.LTC128B.128 [R9+0xf100], [R16.64], !P5 ;  /* 0x0f1000001009efae */ /* 0x0003e2000e901d5c */
[----:B------:R-:W-:Y:S01]  /*7d80*/  ISETP.GE.AND P5, PT, R11, 0x1, PT ;  /* 0x000000010b00780c */ /* 0x000fe20003fa6270 */
[----:B------:R-:W-:Y:S01]  /*7d90*/  USHF.L.U32 UR6, UR4, 0x5, URZ ;  /* 0x0000000504067899 */ /* 0x000fe2000800063f */
[----:B------:R-:W-:Y:S01]  /*7da0*/  @!P6 IADD3 R13, R8, 0x80, RZ ;  /* 0x00000080080de810 */ /* 0x000fe20007ffe0ff */
[----:B------:R2:W-:Y:S01]  /*7db0*/  @!P6 LDGSTS.E.BYPASS.LTC128B.128 [R9+0x13100], [R20.64], !P0 ;  /* 0x131000001409efae */ /* 0x0005e2000c101d5c */
[----:B------:R-:W-:-:S02]  /*7dc0*/  USHF.L.U64.HI UR7, UR4, UR7, UR5 ;  /* 0x0000000704077299 */ /* 0x000fc40008010205 */
[----:B------:R-:W-:-:S07]  /*7dd0*/  @!P6 SHF.R.S32.HI R8, RZ, 0x1f, R13 ;  /* 0x0000001fff08e819 */ /* 0x000fce000001140d */
[----:B-1----:R-:W-:-:S04]  /*7de0*/  @P5 LEA R16, P0, R18, c[0x0][0x1c8], 0x1 ;  /* 0x0000720012105a11 */ /* 0x002fc800078008ff */
[C---:B------:R-:W-:Y:S02]  /*7df0*/  @P5 LEA.HI.X R17, R18.reuse, c[0x0][0x1cc], R10, 0x1, P0 ;  /* 0x0000730012115a11 */ /* 0x040fe400000f0c0a */
[----:B------:R-:W-:-:S04]  /*7e00*/  @P4 IADD3 R11, P0, R18, UR6, RZ ;  /* 0x00000006120b4c10 */ /* 0x000fc8000ff1e0ff */
[----:B------:R-:W-:Y:S02]  /*7e10*/  @P4 IADD3.X R10, R10, UR7, RZ, P0, !PT ;  /* 0x000000070a0a4c10 */ /* 0x000fe400087fe4ff */
[----:B------:R-:W-:Y:S02]  /*7e20*/  ISETP.GE.AND P0, PT, R7, c[0x0][0x198], PT ;  /* 0x0000660007007a0c */ /* 0x000fe40003f06270 */
[----:B------:R-:W-:Y:S01]  /*7e30*/  @!P6 LEA.HI R7, R8, R13, RZ, 0x3 ;  /* 0x0000000d0807e211 */ /* 0x000fe200078f18ff */
[----:B------:R-:W-:-:S03]  /*7e40*/  @P4 IMAD.SHL.U32 R8, R44, 0x2, RZ ;  /* 0x000000022c084824 */ /* 0x000fc600078e00ff */
[----:B------:R-:W-:-:S05]  /*7e50*/  @!P6 LOP3.LUT R7, R7, 0xfffffff8, RZ, 0xc0, !PT ;  /* 0xfffffff80707e812 */ /* 0x000fca00078ec0ff */
[----:B------:R-:W-:Y:S01]  /*7e60*/  @!P6 IMAD.WIDE R14, R7, 0x2, R14 ;  /* 0x00000002070ee825 */ /* 0x000fe200078e020e */
[----:B------:R-:W-:-:S04]  /*7e70*/  LEA.HI R7, R80, R83, RZ, 0x5 ;  /* 0x0000005350077211 */ /* 0x000fc800078f28ff */
[----:B------:R2:W-:Y:S01]  /*7e80*/  @!P6 LDGSTS.E.BYPASS.LTC128B.128 [R9+0x17100], [R14.64], !P0 ;  /* 0x171000000e09efae */ /* 0x0005e2000c101d5c */
[C---:B------:R-:W-:Y:S02]  /*7e90*/  @P4 LEA R12, P0, R11.reuse, c[0x0][0x1c8], 0x1 ;  /* 0x000072000b0c4a11 */ /* 0x040fe400078008ff */
[----:B------:R-:W-:Y:S01]  /*7ea0*/  SHF.R.S32.HI R81, RZ, 0x5, R7 ;  /* 0x00000005ff517819 */ /* 0x000fe20000011407 */
[----:B------:R-:W0:Y:S01]  /*7eb0*/  LDGDEPBAR ;  /* 0x00000000000079af */ /* 0x000e220000000000 */
[----:B------:R-:W-:Y:S01]  /*7ec0*/  @P4 LEA.HI.X R13, R11, c[0x0][0x1cc], R10, 0x1, P0 ;  /* 0x000073000b0d4a11 */ /* 0x000fe200000f0c0a */
[----:B------:R-:W-:Y:S02]  /*7ed0*/  @P5 IMAD.SHL.U32 R11, R44, 0x2, RZ ;  /* 0x000000022c0b5824 */ /* 0x000fe400078e00ff */
[----:B------:R-:W-:Y:S01]  /*7ee0*/  BAR.SYNC.DEFER_BLOCKING 0x0 ;  /* 0x0000000000007b1d */ /* 0x000fe20000010000 */
[----:B------:R-:W-:-:S05]  /*7ef0*/  ISETP.LT.AND P0, PT, RZ, c[0x0][0x27c], PT ;  /* 0x00009f00ff007a0c */ /* 0x000fca0003f01270 */
        /* <DEDUP_REMOVED lines=13> */
.L_x_341:
[----:B------:R-:W-:Y:S01]  /*7fd0*/  ULDC.U8 UR4, c[0x0][0x298] ;  /* 0x0000a60000047ab9 */ /* 0x000fe20000000000 */
[----:B--2---:R-:W-:Y:S01]  /*7fe0*/  SHF.R.S32.HI R9, RZ, 0x1f, R84 ;  /* 0x0000001fff097819 */ /* 0x004fe20000011454 */
[----:B------:R-:W-:Y:S01]  /*7ff0*/  IMAD.WIDE.U32 R14, R84, c[0x0][0x280], RZ ;  /* 0x0000a000540e7a25 */ /* 0x000fe200078e00ff */
[----:B------:R-:W-:Y:S01]  /*8000*/  ISETP.NE.AND P0, PT, RZ, UR4, PT ;  /* 0x00000004ff007c0c */ /* 0x000fe2000bf05270 */
[----:B------:R-:W-:Y:S01]  /*8010*/  BSSY B2, `(.L_x_342) ;  /* 0x0000765000027945 */ /* 0x000fe20003800000 */
[-C--:B------:R-:W-:Y:S01]  /*8020*/  LEA.HI R77, R80, R83.reuse, RZ, 0x2 ;  /* 0x00000053504d7211 */ /* 0x080fe200078f10ff */
[C---:B------:R-:W-:Y:S02]  /*8030*/  IMAD R19, R9.reuse, c[0x0][0x280], RZ ;  /* 0x0000a00009137a24 */ /* 0x040fe400078e02ff */
[----:B------:R-:W-:Y:S01]  /*8040*/  IMAD R9, R9, c[0x0][0x290], RZ ;  /* 0x0000a40009097a24 */ /* 0x000fe200078e02ff */
[----:B------:R-:W-:Y:S01]  /*8050*/  LOP3.LUT R8, R77, 0xfffffffc, RZ, 0xc0, !PT ;  /* 0xfffffffc4d087812 */ /* 0x000fe200078ec0ff */
[C---:B------:R-:W-:Y:S01]  /*8060*/  IMAD R19, R84.reuse, c[0x0][0x284], R19 ;  /* 0x0000a10054137a24 */ /* 0x040fe200078e0213 */
[----:B------:R-:W-:Y:S01]  /*8070*/  SHF.R.S32.HI R77, RZ, 0x2, R77 ;  /* 0x00000002ff4d7819 */ /* 0x000fe2000001144d */
[----:B------:R-:W-:Y:S01]  /*8080*/  IMAD R16, R84, c[0x0][0x294], R9 ;  /* 0x0000a50054107a24 */ /* 0x000fe200078e0209 */
[----:B------:R-:W-:Y:S01]  /*8090*/  IADD3 R97, -R8, R83, RZ ;  /* 0x0000005308617210 */ /* 0x000fe20007ffe1ff */
[----:B------:R-:W-:Y:S01]  /*80a0*/  IMAD.WIDE.U32 R84, R84, c[0x0][0x290], RZ ;  /* 0x0000a40054547a25 */ /* 0x000fe200078e00ff */
[----:B------:R-:W-:-:S02]  /*80b0*/  IADD3 R8, R77, UR18, RZ ;  /* 0x000000124d087c10 */ /* 0x000fc4000fffe0ff */
[----:B------:R-:W-:Y:S01]  /*80c0*/  IADD3 R19, R19, R15, RZ ;  /* 0x0000000f13137210 */ /* 0x000fe20007ffe0ff */
[----:B------:R-:W-:Y:S01]  /*80d0*/  IMAD.IADD R17, R16, 0x1, R85 ;  /* 0x0000000110117824 */ /* 0x000fe200078e0255 */
[C---:B------:R-:W-:Y:S01]  /*80e0*/  SHF.L.U32 R60, R97.reuse, 0x3, RZ ;  /* 0x00000003613c7819 */ /* 0x040fe200000006ff */
[----:B------:R-:W-:Y:S01]  /*80f0*/  IMAD R9, R97, 0x40, R8 ;  /* 0x0000004061097824 */ /* 0x000fe200078e0208 */
[----:B------:R-:W-:Y:S05]  /*8100*/  @!P0 BRA `(.L_x_343) ;  /* 0x0000393000008947 */ /* 0x000fea0003800000 */
[----:B------:R-:W-:Y:S01]  /*8110*/  PLOP3.LUT P4, PT, PT, PT, UP3, 0x80, 0x0 ;  /* 0x000000000000781c */ /* 0x000fe20003f8f038 */
[----:B------:R-:W-:Y:S01]  /*8120*/  IMAD.MOV.U32 R18, RZ, RZ, R14 ;  /* 0x000000ffff127224 */ /* 0x000fe200078e000e */
[----:B------:R-:W-:Y:S01]  /*8130*/  PLOP3.LUT P0, PT, PT, PT, UP3, 0x80, 0x0 ;  /* 0x000000000000781c */ /* 0x000fe20003f0f038 */
[----:B------:R-:W-:Y:S01]  /*8140*/  BSSY B0, `(.L_x_344) ;  /* 0x0000063000007945 */ /* 0x000fe20003800000 */
[----:B------:R-:W-:Y:S01]  /*8150*/  MOV R16, R84 ;  /* 0x0000005400107202 */ /* 0x000fe20000000f00 */
        /* <DEDUP_REMOVED lines=8> */
[----:B------:R-:W-:Y:S01]  /*81e0*/  @P4 IMAD.HI.U32 R10, R9, c[0x0][0x2c8], RZ ;  /* 0x0000b200090a4a27 */ /* 0x000fe200078e00ff */
[----:B------:R-:W-:Y:S01]  /*81f0*/  CS2R R110, SRZ ;  /* 0x00000000006e7805 */ /* 0x000fe2000001ff00 */
[----:B------:R-:W-:Y:S01]  /*8200*/  CS2R R116, SRZ ;  /* 0x0000000000747805 */ /* 0x000fe2000001ff00 */
[----:B------:R-:W-:Y:S01]  /*8210*/  CS2R R120, SRZ ;  /* 0x0000000000787805 */ /* 0x000fe2000001ff00 */
[----:B------:R-:W-:Y:S01]  /*8220*/  CS2R R108, SRZ ;  /* 0x00000000006c7805 */ /* 0x000fe2000001ff00 */
[----:B------:R-:W-:-:S04]  /*8230*/  @P0 SHF.R.U32.HI R9, RZ, c[0x0][0x2cc], R10 ;  /* 0x0000b300ff090a19 */ /* 0x000fc8000001160a */
[----:B------:R-:W-:Y:S01]  /*8240*/  SHF.R.S32.HI R12, RZ, 0x1f, R9 ;  /* 0x0000001fff0c7819 */ /* 0x000fe20000011409 */
[----:B------:R-:W-:-:S04]  /*8250*/  IMAD.WIDE.U32 R18, R9, c[0x0][0x280], R18 ;  /* 0x0000a00009127a25 */ /* 0x000fc800078e0012 */
[----:B------:R-:W-:Y:S01]  /*8260*/  IMAD R10, R12, c[0x0][0x280], RZ ;  /* 0x0000a0000c0a7a24 */ /* 0x000fe200078e02ff */
[----:B------:R-:W-:Y:S01]  /*8270*/  LEA R14, P4, R18, c[0x0][0x270], 0x1 ;  /* 0x00009c00120e7a11 */ /* 0x000fe200078808ff */
[----:B------:R-:W-:Y:S02]  /*8280*/  IMAD R12, R12, c[0x0][0x290], RZ ;  /* 0x0000a4000c0c7a24 */ /* 0x000fe400078e02ff */
[C---:B------:R-:W-:Y:S02]  /*8290*/  IMAD.WIDE.U32 R16, R9.reuse, c[0x0][0x290], R16 ;  /* 0x0000a40009107a25 */ /* 0x040fe400078e0010 */
[----:B------:R1:W2:Y:S02]  /*82a0*/  SHFL.IDX PT, R20, R14, RZ, 0x1c1f ;  /* 0x001c1fff0e147589 */ /* 0x0002a400000e0000 */
[C---:B------:R-:W-:Y:S02]  /*82b0*/  IMAD R10, R9.reuse, c[0x0][0x284], R10 ;  /* 0x0000a100090a7a24 */ /* 0x040fe400078e020a */
[----:B------:R-:W-:Y:S01]  /*82c0*/  IMAD R9, R9, c[0x0][0x294], R12 ;  /* 0x0000a50009097a24 */ /* 0x000fe200078e020c */
[----:B------:R-:W-:Y:S01]  /*82d0*/  LEA R12, P0, R16, c[0x0][0x288], 0x1 ;  /* 0x0000a200100c7a11 */ /* 0x000fe200078008ff */
[----:B------:R-:W-:-:S03]  /*82e0*/  IMAD.IADD R10, R19, 0x1, R10 ;  /* 0x00000001130a7824 */ /* 0x000fc600078e020a */
[----:B------:R-:W-:Y:S02]  /*82f0*/  IADD3 R9, R17, R9, RZ ;  /* 0x0000000911097210 */ /* 0x000fe40007ffe0ff */
[----:B------:R-:W-:Y:S02]  /*8300*/  LEA.HI.X R15, R18, c[0x0][0x274], R10, 0x1, P4 ;  /* 0x00009d00120f7a11 */ /* 0x000fe400020f0c0a */
[----:B------:R-:W-:Y:S01]  /*8310*/  LEA.HI.X R13, R16, c[0x0][0x28c], R9, 0x1, P0 ;  /* 0x0000a300100d7a11 */ /* 0x000fe200000f0c09 */
[----:B------:R1:W3:Y:S01]  /*8320*/  SHFL.IDX PT, R18, R12, RZ, 0x1c1f ;  /* 0x001c1fff0c127589 */ /* 0x0002e200000e0000 */
[----:B------:R-:W-:Y:S01]  /*8330*/  ISETP.GE.AND P0, PT, R8, UR21, PT ;  /* 0x0000001508007c0c */ /* 0x000fe2000bf06270 */
[----:B------:R-:W-:Y:S02]  /*8340*/  IMAD.SHL.U32 R16, R97, 0x4, RZ ;  /* 0x0000000461107824 */ /* 0x000fe400078e00ff */
[----:B------:R1:W4:Y:S01]  /*8350*/  SHFL.IDX PT, R21, R15, RZ, 0x1c1f ;  /* 0x001c1fff0f157589 */ /* 0x00032200000e0000 */
[----:B------:R-:W-:-:S03]  /*8360*/  CS2R R96, SRZ ;  /* 0x0000000000607805 */ /* 0x000fc6000001ff00 */
[----:B------:R1:W1:Y:S06]  /*8370*/  SHFL.IDX PT, R19, R13, RZ, 0x1c1f ;  /* 0x001c1fff0d137589 */ /* 0x00026c00000e0000 */
[----:B------:R-:W-:Y:S05]  /*8380*/  @P0 BRA `(.L_x_345) ;  /* 0x000003e000000947 */ /* 0x000fea0003800000 */
[C---:B--2---:R-:W-:Y:S01]  /*8390*/  IADD3 R9, R16.reuse, 0x10, RZ ;  /* 0x0000001010097810 */ /* 0x044fe20007ffe0ff */
[----:B------:R-:W-:Y:S01]  /*83a0*/  CS2R R104, SRZ ;  /* 0x0000000000687805 */ /* 0x000fe2000001ff00 */
[C---:B------:R-:W-:Y:S01]  /*83b0*/  ISETP.GE.AND P4, PT, R16.reuse, c[0x0][0x27c], PT ;  /* 0x00009f0010007a0c */ /* 0x040fe20003f86270 */
[----:B------:R-:W-:Y:S01]  /*83c0*/  CS2R R108, SRZ ;  /* 0x00000000006c7805 */ /* 0x000fe2000001ff00 */
[----:B------:R-:W-:Y:S01]  /*83d0*/  ISETP.GE.AND P0, PT, R9, c[0x0][0x27c], PT ;  /* 0x00009f0009007a0c */ /* 0x000fe20003f06270 */
[----:B------:R-:W-:Y:S01]  /*83e0*/  CS2R R122, SRZ ;  /* 0x00000000007a7805 */ /* 0x000fe2000001ff00 */
[----:B------:R-:W-:Y:S01]  /*83f0*/  CS2R R120, SRZ ;  /* 0x0000000000787805 */ /* 0x000fe2000001ff00 */
[----:B------:R-:W-:-:S02]  /*8400*/  IADD3 R11, R16, 0x30, RZ ;  /* 0x00000030100b7810 */ /* 0x000fc40007ffe0ff */
[----:B------:R-:W-:-:S06]  /*8410*/  IADD3 R17, R16, 0x20, RZ ;  /* 0x0000002010117810 */ /* 0x000fcc0007ffe0ff */
[C---:B----4-:R-:W-:Y:S02]  /*8420*/  @!P4 IMAD.WIDE R28, R16.reuse, 0x2, R20 ;  /* 0x00000002101cc825 */ /* 0x050fe400078e0214 */
[----:B------:R-:W-:Y:S02]  /*8430*/  @!P0 SHF.R.S32.HI R10, RZ, 0x1f, R9 ;  /* 0x0000001fff0a8819 */ /* 0x000fe40000011409 */
[----:B-1-3--:R-:W-:Y:S01]  /*8440*/  @!P4 IMAD.WIDE R24, R16, 0x2, R18 ;  /* 0x000000021018c825 */ /* 0x00afe200078e0212 */
[----:B------:R1:W5:Y:S01]  /*8450*/  @!P4 LD.E.64 R104, [R28.64] ;  /* 0x0000001c1c68c980 */ /* 0x000362000c101b00 */
[----:B------:R-:W-:Y:S02]  /*8460*/  @!P0 LEA.HI R9, R10, R9, RZ, 0x2 ;  /* 0x000000090a098211 */ /* 0x000fe400078f10ff */
[----:B------:R-:W-:Y:S01]  /*8470*/  ISETP.GE.AND P5, PT, R11, c[0x0][0x27c], PT ;  /* 0x00009f000b007a0c */ /* 0x000fe20003fa6270 */
[----:B------:R2:W5:Y:S01]  /*8480*/  @!P4 LD.E.64 R108, [R24.64] ;  /* 0x0000001c186cc980 */ /* 0x000562000c101b00 */
[----:B------:R-:W-:-:S02]  /*8490*/  @!P0 LOP3.LUT R9, R9, 0xfffffffc, RZ, 0xc0, !PT ;  /* 0xfffffffc09098812 */ /* 0x000fc400078ec0ff */
[----:B------:R-:W-:-:S03]  /*84a0*/  IADD3 R10, R16, 0x40, RZ ;  /* 0x00000040100a7810 */ /* 0x000fc60007ffe0ff */
        /* <DEDUP_REMOVED lines=8> */
[----:B--2---:R-:W-:-:S09]  /*8530*/  @!P5 SHF.R.S32.HI R24, RZ, 0x1f, R11 ;  /* 0x0000001fff18d819 */ /* 0x004fd2000001140b */
[----:B-1----:R-:W-:Y:S02]  /*8540*/  @!P6 SHF.R.S32.HI R28, RZ, 0x1f, R17 ;  /* 0x0000001fff1ce819 */ /* 0x002fe40000011411 */
[----:B------:R-:W-:Y:S02]  /*8550*/  @!P5 LEA.HI R11, R24, R11, RZ, 0x2 ;  /* 0x0000000b180bd211 */ /* 0x000fe400078f10ff */
[----:B------:R-:W-:Y:S02]  /*8560*/  @!P6 LEA.HI R17, R28, R17, RZ, 0x2 ;  /* 0x000000111c11e211 */ /* 0x000fe400078f10ff */
[----:B---3--:R-:W-:Y:S02]  /*8570*/  @!P4 SHF.R.S32.HI R23, RZ, 0x1f, R10 ;  /* 0x0000001fff17c819 */ /* 0x008fe4000001140a */
[----:B------:R-:W-:Y:S02]  /*8580*/  @!P0 SHF.R.S32.HI R22, RZ, 0x1f, R9 ;  /* 0x0000001fff168819 */ /* 0x000fe40000011409 */
[----:B------:R-:W-:-:S02]  /*8590*/  @!P4 LEA.HI R10, R23, R10, RZ, 0x2 ;  /* 0x0000000a170ac211 */ /* 0x000fc400078f10ff */
[----:B------:R-:W-:Y:S02]  /*85a0*/  @!P0 LEA.HI R9, R22, R9, RZ, 0x2 ;  /* 0x0000000916098211 */ /* 0x000fe400078f10ff */
[----:B------:R-:W-:Y:S02]  /*85b0*/  @!P5 LOP3.LUT R11, R11, 0xfffffffc, RZ, 0xc0, !PT ;  /* 0xfffffffc0b0bd812 */ /* 0x000fe400078ec0ff */
[----:B------:R-:W-:Y:S02]  /*85c0*/  @!P4 LOP3.LUT R10, R10, 0xfffffffc, RZ, 0xc0, !PT ;  /* 0xfffffffc0a0ac812 */ /* 0x000fe400078ec0ff */
[----:B------:R-:W-:Y:S02]  /*85d0*/  @!P6 LOP3.LUT R17, R17, 0xfffffffc, RZ, 0xc0, !PT ;  /* 0xfffffffc1111e812 */ /* 0x000fe400078ec0ff */
[----:B------:R-:W-:Y:S01]  /*85e0*/  @!P0 LOP3.LUT R9, R9, 0xfffffffc, RZ, 0xc0, !PT ;  /* 0xfffffffc09098812 */ /* 0x000fe200078ec0ff */
[C-C-:B------:R-:W-:Y:S01]  /*85f0*/  @!P5 IMAD.WIDE R28, R11.reuse, 0x2, R20.reuse ;  /* 0x000000020b1cd825 */ /* 0x140fe200078e0214 */
[----:B------:R-:W-:Y:S01]  /*8600*/  CS2R R118, SRZ ;  /* 0x0000000000767805 */ /* 0x000fe2000001ff00 */
[----:B------:R-:W-:Y:S01]  /*8610*/  CS2R R116, SRZ ;  /* 0x0000000000747805 */ /* 0x000fe2000001ff00 */
[----:B------:R-:W-:Y:S01]  /*8620*/  CS2R R112, SRZ ;  /* 0x0000000000707805 */ /* 0x000fe2000001ff00 */
[----:B------:R-:W-:Y:S01]  /*8630*/  @!P4 IMAD.WIDE R22, R10, 0x2, R20 ;  /* 0x000000020a16c825 */ /* 0x000fe200078e0214 */
[----:B------:R-:W-:Y:S01]  /*8640*/  CS2R R110, SRZ ;  /* 0x00000000006e7805 */ /* 0x000fe2000001ff00 */
[----:B------:R-:W-:Y:S01]  /*8650*/  CS2R R98, SRZ ;  /* 0x0000000000627805 */ /* 0x000fe2000001ff00 */
[----:B------:R-:W-:Y:S01]  /*8660*/  CS2R R90, SRZ ;  /* 0x00000000005a7805 */ /* 0x000fe2000001ff00 */
[----:B------:R-:W-:Y:S01]  /*8670*/  @!P5 IMAD.WIDE R24, R11, 0x2, R18 ;  /* 0x000000020b18d825 */ /* 0x000fe200078e0212 */
[----:B------:R-:W-:Y:S01]  /*8680*/  CS2R R96, SRZ ;  /* 0x0000000000607805 */ /* 0x000fe2000001ff00 */
[----:B------:R-:W-:Y:S01]  /*8690*/  CS2R R88, SRZ ;  /* 0x0000000000587805 */ /* 0x000fe2000001ff00 */
[----:B------:R1:W5:Y:S01]  /*86a0*/  @!P5 LD.E.64 R112, [R28.64] ;  /* 0x0000001c1c70d980 */ /* 0x000362000c101b00 */
[----:B----4-:R-:W-:-:S03]  /*86b0*/  @!P6 IMAD.WIDE R30, R17, 0x2, R20 ;  /* 0x00000002111ee825 */ /* 0x010fc600078e0214 */
[----:B------:R1:W5:Y:S01]  /*86c0*/  @!P5 LD.E.64 R110, [R24.64] ;  /* 0x0000001c186ed980 */ /* 0x000362000c101b00 */
[----:B------:R-:W-:-:S03]  /*86d0*/  @!P6 IMAD.WIDE R32, R17, 0x2, R18 ;  /* 0x000000021120e825 */ /* 0x000fc600078e0212 */
[----:B------:R1:W5:Y:S01]  /*86e0*/  @!P6 LD.E.64 R118, [R30.64] ;  /* 0x0000001c1e76e980 */ /* 0x000362000c101b00 */
[----:B------:R-:W-:-:S03]  /*86f0*/  @!P4 IMAD.WIDE R10, R10, 0x2, R18 ;  /* 0x000000020a0ac825 */ /* 0x000fc600078e0212 */
[----:B------:R1:W5:Y:S01]  /*8700*/  @!P6 LD.E.64 R116, [R32.64] ;  /* 0x0000001c2074e980 */ /* 0x000362000c101b00 */
[----:B------:R-:W-:-:S03]  /*8710*/  @!P0 IMAD.WIDE R20, R9, 0x2, R20 ;  /* 0x0000000209148825 */ /* 0x000fc600078e0214 */
[----:B------:R1:W5:Y:S01]  /*8720*/  @!P4 LD.E.64 R98, [R22.64] ;  /* 0x0000001c1662c980 */ /* 0x000362000c101b00 */
[----:B------:R-:W-:-:S03]  /*8730*/  @!P0 IMAD.WIDE R18, R9, 0x2, R18 ;  /* 0x0000000209128825 */ /* 0x000fc600078e0212 */
[----:B------:R1:W5:Y:S04]  /*8740*/  @!P0 LD.E.64 R90, [R20.64] ;  /* 0x0000001c145a8980 */ /* 0x000368000c101b00 */
[----:B------:R1:W5:Y:S04]  /*8750*/  @!P4 LD.E.64 R96, [R10.64] ;  /* 0x0000001c0a60c980 */ /* 0x000368000c101b00 */
[----:B------:R1:W5:Y:S02]  /*8760*/  @!P0 LD.E.64 R88, [R18.64] ;  /* 0x0000001c12588980 */ /* 0x000364000c101b00 */
.L_x_345:
[----:B--2---:R-:W-:Y:S05]  /*8770*/  BSYNC B0 ;  /* 0x0000000000007941 */ /* 0x004fea0003800000 */
.L_x_344:
[----:B------:R-:W-:Y:S01]  /*8780*/  IADD3 R9, R8, 0x40, RZ ;  /* 0x0000004008097810 */ /* 0x000fe20007ffe0ff */
[----:B-----5:R-:W-:Y:S01]  /*8790*/  IMAD.MOV.U32 R8, RZ, RZ, R90 ;  /* 0x000000ffff087224 */ /* 0x020fe200078e005a */
[----:B-1----:R-:W1:Y:S01]  /*87a0*/  SHFL.IDX PT, R23, R15, 0x1, 0x1c1f ;  /* 0x003c1f000f177f89 */ /* 0x002e6200000e0000 */
[----:B------:R-:W-:Y:S01]  /*87b0*/  IMAD.MOV.U32 R10, RZ, RZ, R98 ;  /* 0x000000ffff0a7224 */ /* 0x000fe200078e0062 */
[----:B------:R-:W-:Y:S01]  /*87c0*/  ISETP.GE.AND P0, PT, R9, UR21, PT ;  /* 0x0000001509007c0c */ /* 0x000fe2000bf06270 */
        /* <DEDUP_REMOVED lines=41> */
[----:B------:R-:W2:Y:S01]  /*8a60*/  SHFL.IDX PT, R22, R14, 0x1, 0x1c1f ;  /* 0x003c1f000e167f89 */ /* 0x000ea200000e0000 */
[----:B------:R-:W-:Y:S01]  /*8a70*/  IMAD.MOV.U32 R8, RZ, RZ, R109 ;  /* 0x000000ffff087224 */ /* 0x000fe200078e006d */
[----:B------:R-:W-:Y:S01]  /*8a80*/  BSSY B0, `(.L_x_346) ;  /* 0x0000051000007945 */ /* 0x000fe20003800000 */
[----:B------:R-:W-:Y:S01]  /*8a90*/  PRMT R93, R11, 0x7610, R93 ;  /* 0x000076100b5d7816 */ /* 0x000fe2000000005d */
[----:B----4-:R-:W4:Y:S01]  /*8aa0*/  SHFL.IDX PT, R21, R13, 0x1, 0x1c1f ;  /* 0x003c1f000d157f89 */ /* 0x010f2200000e0000 */
[----:B------:R-:W-:Y:S01]  /*8ab0*/  PRMT R92, R10, 0x7610, R92 ;  /* 0x000076100a5c7816 */ /* 0x000fe2000000005c */
[----:B------:R-:W-:Y:S01]  /*8ac0*/  CS2R R54, SRZ ;  /* 0x0000000000367805 */ /* 0x000fe2000001ff00 */
[----:B------:R-:W-:Y:S01]  /*8ad0*/  PRMT R100, R9, 0x7610, R100 ;  /* 0x0000761009647816 */ /* 0x000fe20000000064 */
[----:B------:R3:W1:Y:S01]  /*8ae0*/  SHFL.IDX PT, R20, R12, 0x1, 0x1c1f ;  /* 0x003c1f000c147f89 */ /* 0x00066200000e0000 */
        /* <DEDUP_REMOVED lines=10> */
[----:B---3--:R-:W-:Y:S01]  /*8b90*/  PRMT R12, R12, 0x5410, R8 ;  /* 0x000054100c0c7816 */ /* 0x008fe20000000008 */
[----:B------:R-:W-:Y:S05]  /*8ba0*/  @P0 BRA `(.L_x_347) ;  /* 0x000003e000000947 */ /* 0x000fea0003800000 */
[C---:B-12-4-:R-:W-:Y:S01]  /*8bb0*/  IADD3 R8, R16.reuse, 0x10, RZ ;  /* 0x0000001010087810 */ /* 0x056fe20007ffe0ff */
        /* <DEDUP_REMOVED lines=11> */
[C---:B------:R-:W-:Y:S01]  /*8c70*/  @!P4 IMAD.WIDE R10, R16.reuse, 0x2, R20 ;  /* 0x00000002100ac825 */ /* 0x040fe200078e0214 */
[----:B------:R-:W-:Y:S01]  /*8c80*/  IADD3 R13, R16, 0x50, RZ ;  /* 0x00000050100d7810 */ /* 0x000fe20007ffe0ff */
[----:B------:R1:W5:Y:S01]  /*8c90*/  @!P4 LD.E.64 R86, [R26.64] ;  /* 0x0000001c1a56c980 */ /* 0x000362000c101b00 */
[----:B------:R-:W-:Y:S02]  /*8ca0*/  @!P0 LEA.HI R9, R9, R8, RZ, 0x2 ;  /* 0x0000000809098211 */ /* 0x000fe400078f10ff */
[----:B------:R-:W-:Y:S01]  /*8cb0*/  ISETP.GE.AND P6, PT, R18, c[0x0][0x27c], PT ;  /* 0x00009f0012007a0c */ /* 0x000fe20003fc6270 */
[----:B------:R2:W5:Y:S01]  /*8cc0*/  @!P4 LD.E.64 R78, [R10.64] ;  /* 0x0000001c0a4ec980 */ /* 0x000562000c101b00 */
[----:B------:R-:W-:-:S05]  /*8cd0*/  @!P0 LOP3.LUT R9, R9, 0xfffffffc, RZ, 0xc0, !PT ;  /* 0xfffffffc09098812 */ /* 0x000fca00078ec0ff */
[----:B------:R-:W-:-:S04]  /*8ce0*/  @!P0 IMAD.WIDE R24, R9, 0x2, R22 ;  /* 0x0000000209188825 */ /* 0x000fc800078e0216 */
[----:B------:R-:W-:Y:S01]  /*8cf0*/  @!P0 IMAD.WIDE R8, R9, 0x2, R20 ;  /* 0x0000000209088825 */ /* 0x000fe200078e0214 */
[----:B------:R3:W5:Y:S01]  /*8d00*/  @!P0 LD.E.64 R74, [R24.64] ;  /* 0x0000001c184a8980 */ /* 0x000762000c101b00 */
[----:B------:R-:W-:Y:S02]  /*8d10*/  ISETP.GE.AND P5, PT, R15, c[0x0][0x27c], PT ;  /* 0x00009f000f007a0c */ /* 0x000fe40003fa6270 */
[----:B------:R-:W-:Y:S01]  /*8d20*/  ISETP.GE.AND P4, PT, R14, c[0x0][0x27c], PT ;  /* 0x00009f000e007a0c */ /* 0x000fe20003f86270 */
[----:B------:R4:W5:Y:S01]  /*8d30*/  @!P0 LD.E.64 R72, [R8.64] ;  /* 0x0000001c08488980 */ /* 0x000962000c101b00 */
[----:B------:R-:W-:Y:S02]  /*8d40*/  ISETP.GE.AND P0, PT, R13, c[0x0][0x27c], PT ;  /* 0x00009f000d007a0c */ /* 0x000fe40003f06270 */
[----:B--2---:R-:W-:-:S07]  /*8d50*/  @!P6 SHF.R.S32.HI R11, RZ, 0x1f, R18 ;  /* 0x0000001fff0be819 */ /* 0x004fce0000011412 */
[----:B------:R-:W-:Y:S02]  /*8d60*/  @!P5 SHF.R.S32.HI R10, RZ, 0x1f, R15 ;  /* 0x0000001fff0ad819 */ /* 0x000fe4000001140f */
[----:B------:R-:W-:Y:S02]  /*8d70*/  @!P6 LEA.HI R11, R11, R18, RZ, 0x2 ;  /* 0x000000120b0be211 */ /* 0x000fe400078f10ff */
[----:B------:R-:W-:Y:S02]  /*8d80*/  @!P5 LEA.HI R10, R10, R15, RZ, 0x2 ;  /* 0x0000000f0a0ad211 */ /* 0x000fe400078f10ff */
[----:B----4-:R-:W-:Y:S02]  /*8d90*/  @!P4 SHF.R.S32.HI R9, RZ, 0x1f, R14 ;  /* 0x0000001fff09c819 */ /* 0x010fe4000001140e */
[----:B------:R-:W-:Y:S02]  /*8da0*/  @!P0 SHF.R.S32.HI R8, RZ, 0x1f, R13 ;  /* 0x0000001fff088819 */ /* 0x000fe4000001140d */
[----:B------:R-:W-:-:S02]  /*8db0*/  @!P4 LEA.HI R9, R9, R14, RZ, 0x2 ;  /* 0x0000000e0909c211 */ /* 0x000fc400078f10ff */
[----:B------:R-:W-:Y:S02]  /*8dc0*/  @!P0 LEA.HI R8, R8, R13, RZ, 0x2 ;  /* 0x0000000d08088211 */ /* 0x000fe400078f10ff */
[----:B------:R-:W-:Y:S02]  /*8dd0*/  @!P6 LOP3.LUT R11, R11, 0xfffffffc, RZ, 0xc0, !PT ;  /* 0xfffffffc0b0be812 */ /* 0x000fe400078ec0ff */
[----:B------:R-:W-:Y:S02]  /*8de0*/  @!P5 LOP3.LUT R10, R10, 0xfffffffc, RZ, 0xc0, !PT ;  /* 0xfffffffc0a0ad812 */ /* 0x000fe400078ec0ff */
[----:B------:R-:W-:Y:S02]  /*8df0*/  @!P4 LOP3.LUT R9, R9, 0xfffffffc, RZ, 0xc0, !PT ;  /* 0xfffffffc0909c812 */ /* 0x000fe400078ec0ff */
[----:B------:R-:W-:Y:S01]  /*8e00*/  @!P0 LOP3.LUT R8, R8, 0xfffffffc, RZ, 0xc0, !PT ;  /* 0xfffffffc08088812 */ /* 0x000fe200078ec0ff */
[--C-:B------:R-:W-:Y:S01]  /*8e10*/  @!P6 IMAD.WIDE R30, R11, 0x2, R22.reuse ;  /* 0x000000020b1ee825 */ /* 0x100fe200078e0216 */
[----:B------:R-:W-:Y:S01]  /*8e20*/  CS2R R66, SRZ ;  /* 0x0000000000427805 */ /* 0x000fe2000001ff00 */
[----:B------:R-:W-:Y:S01]  /*8e30*/  CS2R R64, SRZ ;  /* 0x0000000000407805 */ /* 0x000fe2000001ff00 */
[----:B------:R-:W-:Y:S01]  /*8e40*/  CS2R R58, SRZ ;  /* 0x00000000003a7805 */ /* 0x000fe2000001ff00 */
[--C-:B------:R-:W-:Y:S01]  /*8e50*/  @!P5 IMAD.WIDE R28, R10, 0x2, R22.reuse ;  /* 0x000000020a1cd825 */ /* 0x100fe200078e0216 */
[----:B------:R-:W-:Y:S01]  /*8e60*/  CS2R R56, SRZ ;  /* 0x0000000000387805 */ /* 0x000fe2000001ff00 */
[----:B------:R-:W-:Y:S01]  /*8e70*/  CS2R R54, SRZ ;  /* 0x0000000000367805 */ /* 0x000fe2000001ff00 */
[----:B-1----:R-:W-:Y:S01]  /*8e80*/  CS2R R26, SRZ ;  /* 0x00000000001a7805 */ /* 0x002fe2000001ff00 */
[--C-:B------:R-:W-:Y:S01]  /*8e90*/  @!P4 IMAD.WIDE R14, R9, 0x2, R22.reuse ;  /* 0x00000002090ec825 */ /* 0x100fe200078e0216 */
[----:B------:R-:W-:Y:S01]  /*8ea0*/  CS2R R48, SRZ ;  /* 0x0000000000307805 */ /* 0x000fe2000001ff00 */
[----:B---3--:R-:W-:Y:S01]  /*8eb0*/  CS2R R24, SRZ ;  /* 0x0000000000187805 */ /* 0x008fe2000001ff00 */
        /* <DEDUP_REMOVED lines=13> */
.L_x_347:
[----:B-12-4-:R-:W-:Y:S05]  /*8f90*/  BSYNC B0 ;  /* 0x0000000000007941 */ /* 0x016fea0003800000 */
.L_x_346:
[----:B-----5:R-:W-:Y:S01]  /*8fa0*/  IMAD.MOV.U32 R8, RZ, RZ, R27 ;  /* 0x000000ffff087224 */ /* 0x020fe200078e001b */
[----:B------:R-:W-:Y:S01]  /*8fb0*/  UIADD3 UR4, -UR18, UR21, URZ ;  /* 0x0000001512047290 */ /* 0x000fe2000fffe13f */
[----:B------:R-:W-:Y:S01]  /*8fc0*/  IMAD.MOV.U32 R10, RZ, RZ, R26 ;  /* 0x000000ffff0a7224 */ /* 0x000fe200078e001a */
[----:B------:R-:W-:-:S04]  /*8fd0*/  DEPBAR.LE SB0, 0x1 ;  /* 0x000080400000791a */ /* 0x000fc80000000000 */
[----:B------:R-:W-:Y:S01]  /*8fe0*/  PRMT R14, R8, 0x7610, R14 ;  /* 0x00007610080e7816 */ /* 0x000fe2000000000e */
[----:B------:R-:W-:Y:S01]  /*8ff0*/  IMAD.MOV.U32 R8, RZ, RZ, R58 ;  /* 0x000000ffff087224 */ /* 0x000fe200078e003a */
[----:B------:R-:W-:Y:S01]  /*9000*/  PRMT R15, R10, 0x7610, R15 ;  /* 0x000076100a0f7816 */ /* 0x000fe2000000000f */
[----:B------:R-:W-:Y:S01]  /*9010*/  IMAD.MOV.U32 R10, RZ, RZ, R55 ;  /* 0x000000ffff0a7224 */ /* 0x000fe200078e0037 */
[----:B------:R-:W-:Y:S01]  /*9020*/  UISETP.LT.AND UP0, UPT, UR4, 0x80, UPT ;  /* 0x000000800400788c */ /* 0x000fe2000bf01270 */
        /* <DEDUP_REMOVED lines=19> */
[----:B------:R-:W-:Y:S01]  /*9160*/  SHF.R.S32.HI R10, RZ, 0x1f, R77 ;  /* 0x0000001fff0a7819 */ /* 0x000fe2000001144d */
[----:B------:R-:W-:Y:S01]  /*9170*/  USEL UR4, UR4, 0x80, UP0 ;  /* 0x0000008004047887 */ /* 0x000fe20008000000 */
[----:B------:R-:W-:Y:S01]  /*9180*/  PRMT R13, R8, 0x7610, R13 ;  /* 0x00007610080d7816 */ /* 0x000fe2000000000d */
[----:B------:R-:W-:Y:S01]  /*9190*/  IMAD.MOV.U32 R8, RZ, RZ, R49 ;  /* 0x000000ffff087224 */ /* 0x000fe200078e0031 */
[----:B------:R-:W-:Y:S01]  /*91a0*/  LEA.HI R10, R10, R77, RZ, 0x3 ;  /* 0x0000004d0a0a7211 */ /* 0x000fe200078f18ff */
[----:B------:R-:W-:Y:S01]  /*91b0*/  BSSY B1, `(.L_x_348) ;  /* 0x0000155000017945 */ /* 0x000fe20003800000 */
[----:B------:R-:W-:Y:S01]  /*91c0*/  PRMT R39, R9, 0x7610, R39 ;  /* 0x0000761009277816 */ /* 0x000fe20000000027 */
[----:B------:R-:W-:Y:S01]  /*91d0*/  IMAD.MOV.U32 R9, RZ, RZ, R48 ;  /* 0x000000ffff097224 */ /* 0x000fe200078e0030 */
[----:B------:R-:W-:-:S02]  /*91e0*/  LOP3.LUT R10, R10, 0xfffffff8, RZ, 0xc0, !PT ;  /* 0xfffffff80a0a7812 */ /* 0x000fc400078ec0ff */
[----:B------:R-:W-:Y:S01]  /*91f0*/  PRMT R19, R8, 0x7610, R19 ;  /* 0x0000761008137816 */ /* 0x000fe20000000013 */
[----:B------:R-:W-:Y:S01]  /*9200*/  IMAD.MOV.U32 R8, RZ, RZ, R56 ;  /* 0x000000ffff087224 */ /* 0x000fe200078e0038 */
[----:B------:R-:W-:Y:S01]  /*9210*/  PRMT R20, R9, 0x7610, R20 ;  /* 0x0000761009147816 */ /* 0x000fe20000000014 */
[----:B------:R-:W-:Y:S01]  /*9220*/  IMAD.IADD R9, R77, 0x1, -R10 ;  /* 0x000000014d097824 */ /* 0x000fe200078e0a0a */
[----:B------:R-:W-:Y:S01]  /*9230*/  PRMT R12, R11, 0x7610, R12 ;  /* 0x000076100b0c7816 */ /* 0x000fe2000000000c */
[----:B------:R-:W-:Y:S01]  /*9240*/  IMAD.MOV.U32 R11, RZ, RZ, R57 ;  /* 0x000000ffff0b7224 */ /* 0x000fe200078e0039 */
[----:B------:R-:W-:Y:S01]  /*9250*/  PRMT R28, R8, 0x7610, R28 ;  /* 0x00007610081c7816 */ /* 0x000fe2000000001c */
[C---:B------:R-:W-:Y:S01]  /*9260*/  IMAD.SHL.U32 R8, R9.reuse, 0x40, RZ ;  /* 0x0000004009087824 */ /* 0x040fe200078e00ff */
[----:B------:R-:W-:Y:S01]  /*9270*/  BAR.SYNC.DEFER_BLOCKING 0x0 ;  /* 0x0000000000007b1d */ /* 0x000fe20000010000 */
[----:B------:R-:W-:Y:S01]  /*9280*/  LOP3.LUT P4, RZ, R9, 0x4, RZ, 0xc0, !PT ;  /* 0x0000000409ff7812 */ /* 0x000fe2000788c0ff */
[----:B------:R-:W-:Y:S01]  /*9290*/  IMAD.MOV.U32 R10, RZ, RZ, R64 ;  /* 0x000000ffff0a7224 */ /* 0x000fe200078e0040 */
[----:B------:R-:W-:-:S02]  /*92a0*/  PRMT R23, R11, 0x7610, R23 ;  /* 0x000076100b177816 */ /* 0x000fc40000000017 */
[----:B------:R-:W-:Y:S01]  /*92b0*/  LOP3.LUT R9, R8, 0x1c0, RZ, 0xc0, !PT ;  /* 0x000001c008097812 */ /* 0x000fe200078ec0ff */
[----:B------:R-:W-:Y:S01]  /*92c0*/  IMAD.MOV.U32 R8, RZ, RZ, R72 ;  /* 0x000000ffff087224 */ /* 0x000fe200078e0048 */
[----:B------:R-:W-:Y:S02]  /*92d0*/  ISETP.GE.AND P0, PT, R77, UR4, PT ;  /* 0x000000044d007c0c */ /* 0x000fe4000bf06270 */
[----:B------:R-:W-:Y:S02]  /*92e0*/  LOP3.LUT R11, R9, 0x18, R60, 0xf8, !PT ;  /* 0x00000018090b7812 */ /* 0x000fe400078ef83c */
[----:B------:R-:W-:Y:S01]  /*92f0*/  SHF.R.U32.HI R18, RZ, 0x3, R9 ;  /* 0x00000003ff127819 */ /* 0x000fe20000011609 */
[----:B------:R-:W-:Y:S01]  /*9300*/  IMAD.MOV.U32 R9, RZ, RZ, R65 ;  /* 0x000000ffff097224 */ /* 0x000fe200078e0041 */
[----:B------:R-:W-:Y:S01]  /*9310*/  PRMT R31, R10, 0x7610, R31 ;  /* 0x000076100a1f7816 */ /* 0x000fe2000000001f */
[----:B------:R-:W-:Y:S01]  /*9320*/  IMAD.MOV.U32 R10, RZ, RZ, R73 ;  /* 0x000000ffff0a7224 */ /* 0x000fe200078e0049 */
[----:B------:R-:W-:-:S02]  /*9330*/  LOP3.LUT R18, R11, R18, RZ, 0x3c, !PT ;  /* 0x000000120b127212 */ /* 0x000fc400078e3cff */
[----:B------:R-:W-:Y:S01]  /*9340*/  PRMT R34, R9, 0x7610, R34 ;  /* 0x0000761009227816 */ /* 0x000fe20000000022 */
[----:B------:R-:W-:Y:S01]  /*9350*/  IMAD.MOV.U32 R9, RZ, RZ, R78 ;  /* 0x000000ffff097224 */ /* 0x000fe200078e004e */
[----:B------:R-:W-:Y:S01]  /*9360*/  PRMT R38, R8, 0x7610, R38 ;  /* 0x0000761008267816 */ /* 0x000fe20000000026 */
[----:B------:R-:W-:Y:S01]  /*9370*/  IMAD R18, R81, 0x200, R18 ;  /* 0x0000020051127824 */ /* 0x000fe200078e0212 */
[----:B------:R-:W-:Y:S01]  /*9380*/  PRMT R37, R10, 0x7610, R37 ;  /* 0x000076100a257816 */ /* 0x000fe20000000025 */
[----:B------:R-:W-:Y:S01]  /*9390*/  IMAD.MOV.U32 R8, RZ, RZ, R79 ;  /* 0x000000ffff087224 */ /* 0x000fe200078e004f */
[----:B------:R-:W-:Y:S02]  /*93a0*/  PRMT R42, R9, 0x7610, R42 ;  /* 0x00007610092a7816 */ /* 0x000fe4000000002a */
[C---:B------:R-:W-:Y:S02]  /*93b0*/  IADD3 R17, R18.reuse, 0x20, RZ ;  /* 0x0000002012117810 */ /* 0x040fe40007ffe0ff */
[----:B------:R-:W-:-:S02]  /*93c0*/  @P4 IADD3 R17, R18, -0x20, RZ ;  /* 0xffffffe012114810 */ /* 0x000fc40007ffe0ff */
[----:B------:R-:W-:Y:S02]  /*93d0*/  PRMT R41, R8, 0x7610, R41 ;  /* 0x0000761008297816 */ /* 0x000fe40000000029 */
[----:B------:R-:W-:Y:S02]  /*93e0*/  LEA R18, R18, 0xc100, 0x1 ;  /* 0x0000c10012127811 */ /* 0x000fe400078e08ff */
[----:B------:R-:W-:Y:S01]  /*93f0*/  LEA R17, R17, 0xc100, 0x1 ;  /* 0x0000c10011117811 */ /* 0x000fe200078e08ff */
[----:B------:R-:W-:Y:S05]  /*9400*/  @P0 BRA `(.L_x_349) ;  /* 0x000012f000000947 */ /* 0x000fea0003800000 */
[----:B------:R-:W-:Y:S01]  /*9410*/  ISETP.GE.AND P0, PT, R16, c[0x0][0x27c], PT ;  /* 0x00009f0010007a0c */ /* 0x000fe20003f06270 */
[----:B------:R-:W-:-:S12]  /*9420*/  BSSY B0, `(.L_x_350) ;  /* 0x0000030000007945 */ /* 0x000fd80003800000 */
[----:B------:R-:W-:Y:S05]  /*9430*/  @P0 BRA `(.L_x_351) ;  /* 0x000002e000000947 */ /* 0x000fea0003800000 */
[----:B------:R-:W1:Y:S01]  /*9440*/  LDS.128 R8, [R18] ;  /* 0x0000000012087984 */ /* 0x000e620000000c00 */
[----:B------:R-:W-:Y:S02]  /*9450*/  SHF.R.U32.HI R60, RZ, 0x10, R105 ;  /* 0x00000010ff3c7819 */ /* 0x000fe40000011669 */
[----:B------:R-:W-:Y:S02]  /*9460*/  SHF.R.U32.HI R103, RZ, 0x10, R109 ;  /* 0x00000010ff677819 */ /* 0x000fe4000001166d */
[----:B------:R-:W-:Y:S02]  /*9470*/  SHF.R.U64 R107, R104, 0x10, R105 ;  /* 0x00000010686b7819 */ /* 0x000fe40000001269 */
[----:B------:R-:W-:Y:S02]  /*9480*/  PRMT R101, R101, 0x5410, R60 ;  /* 0x0000541065657816 */ /* 0x000fe4000000003c */
[----:B------:R-:W-:Y:S02]  /*9490*/  PRMT R60, R12, 0x5432, R103 ;  /* 0x000054320c3c7816 */ /* 0x000fe40000000067 */
[----:B------:R-:W-:-:S02]  /*94a0*/  SHF.R.U64 R105, R108, 0x10, R109 ;  /* 0x000000106c697819 */ /* 0x000fc4000000126d */
[----:B------:R-:W-:Y:S02]  /*94b0*/  PRMT R102, R102, 0x5410, R107 ;  /* 0x0000541066667816 */ /* 0x000fe4000000006b */
[----:B------:R-:W-:Y:S02]  /*94c0*/  PRMT R100, R100, 0x5410, R105 ;  /* 0x0000541064647816 */ /* 0x000fe40000000069 */
[----:B------:R-:W-:Y:S02]  /*94d0*/  LOP3.LUT R109, R101, 0xffff0000, RZ, 0xc0, !PT ;  /* 0xffff0000656d7812 */ /* 0x000fe400078ec0ff */
[----:B------:R-:W-:Y:S02]  /*94e0*/  LOP3.LUT R115, R102, 0xffff0000, RZ, 0xc0, !PT ;  /* 0xffff000066737812 */ /* 0x000fe400078ec0ff */
[----:B-1----:R-:W-:Y:S01]  /*94f0*/  SHF.L.U32 R108, R8, 0x10, RZ ;  /* 0x00000010086c7819 */ /* 0x002fe200000006ff */
[----:B------:R-:W-:Y:S01]  /*9500*/  IMAD.U32 R104, R10, 0x10000, RZ ;  /* 0x000100000a687824 */ /* 0x000fe200078e00ff */
[----:B------:R-:W-:Y:S01]  /*9510*/  LOP3.LUT R107, R8, 0xffff0000, RZ, 0xc0, !PT ;  /* 0xffff0000086b7812 */ /* 0x000fe200078ec0ff */
[----:B------:R-:W-:Y:S01]  /*9520*/  IMAD.U32 R8, R60, 0x10000, RZ ;  /* 0x000100003c087824 */ /* 0x000fe200078e00ff */
[----:B------:R-:W-:Y:S01]  /*9530*/  LOP3.LUT R103, R10, 0xffff0000, RZ, 0xc0, !PT ;  /* 0xffff00000a677812 */ /* 0x000fe200078ec0ff */
[C---:B------:R-:W-:Y:S01]  /*9540*/  IMAD.U32 R10, R11.reuse, 0x10000, RZ ;  /* 0x000100000b0a7824 */ /* 0x040fe200078e00ff */
[----:B------:R-:W-:Y:S01]  /*9550*/  LOP3.LUT R105, R11, 0xffff0000, RZ, 0xc0, !PT ;  /* 0xffff00000b697812 */ /* 0x000fe200078ec0ff */
[----:B------:R-:W-:Y:S01]  /*9560*/  IMAD.U32 R11, R101, 0x10000, RZ ;  /* 0x00010000650b7824 */ /* 0x000fe200078e00ff */
[----:B------:R-:W-:Y:S01]  /*9570*/  LOP3.LUT R60, R60, 0xffff0000, RZ, 0xc0, !PT ;  /* 0xffff00003c3c7812 */ /* 0x000fe200078ec0ff */
[----:B------:R-:W-:Y:S01]  /*9580*/  FMUL.FTZ R101, R103, R8 ;  /* 0x0000000867657220 */ /* 0x000fe20000410000 */
[----:B------:R-:W-:Y:S01]  /*9590*/  SHF.L.U32 R106, R9, 0x10, RZ ;  /* 0x00000010096a7819 */ /* 0x000fe200000006ff */
[----:B------:R-:W-:Y:S01]  /*95a0*/  FMUL.FTZ R103, R103, R11 ;  /* 0x0000000b67677220 */ /* 0x000fe20000410000 */
[----:B------:R-:W-:Y:S01]  /*95b0*/  LOP3.LUT R114, R9, 0xffff0000, RZ, 0xc0, !PT ;  /* 0xffff000009727812 */ /* 0x000fe200078ec0ff */
[----:B------:R-:W-:-:S02]  /*95c0*/  FMUL.FTZ R9, R105, R60 ;  /* 0x0000003c69097220 */ /* 0x000fc40000410000 */
[-C--:B------:R-:W-:Y:S02]  /*95d0*/  FMUL.FTZ R105, R105, R109.reuse ;  /* 0x0000006d69697220 */ /* 0x080fe40000410000 */
[----:B------:R-:W-:Y:S01]  /*95e0*/  FFMA.FTZ R9, R10, R109, -R9 ;  /* 0x0000006d0a097223 */ /* 0x000fe20000010809 */
[----:B------:R-:W-:Y:S01]  /*95f0*/  LOP3.LUT R109, R100, 0xffff0000, RZ, 0xc0, !PT ;  /* 0xffff0000646d7812 */ /* 0x000fe200078ec0ff */
[C---:B------:R-:W-:Y:S02]  /*9600*/  FFMA.FTZ R101, R104.reuse, R11, -R101 ;  /* 0x0000000b68657223 */ /* 0x040fe40000010865 */
[----:B------:R-:W-:Y:S01]  /*9610*/  FFMA.FTZ R8, R104, R8, R103 ;  /* 0x0000000868087223 */ /* 0x000fe20000010067 */
[----:B------:R-:W-:Y:S01]  /*9620*/  SHF.L.U32 R103, R102, 0x10, RZ ;  /* 0x0000001066677819 */ /* 0x000fe200000006ff */
[----:B------:R-:W-:Y:S02]  /*9630*/  IMAD.U32 R11, R100, 0x10000, RZ ;  /* 0x00010000640b7824 */ /* 0x000fe400078e00ff */
[----:B------:R-:W-:-:S02]  /*9640*/  FFMA.FTZ R60, R10, R60, R105 ;  /* 0x0000003c0a3c7223 */ /* 0x000fc40000010069 */
[C---:B------:R-:W-:Y:S02]  /*9650*/  FMUL.FTZ R10, R107.reuse, R11 ;  /* 0x0000000b6b0a7220 */ /* 0x040fe40000410000 */
[C---:B------:R-:W-:Y:S02]  /*9660*/  FMUL.FTZ R100, R114.reuse, R109 ;  /* 0x0000006d72647220 */ /* 0x040fe40000410000 */
[----:B------:R-:W-:Y:S02]  /*9670*/  FMUL.FTZ R107, R107, R103 ;  /* 0x000000676b6b7220 */ /* 0x000fe40000410000 */
[----:B------:R-:W-:Y:S02]  /*9680*/  FMUL.FTZ R114, R114, R115 ;  /* 0x0000007372727220 */ /* 0x000fe40000410000 */
[----:B------:R-:W-:Y:S01]  /*9690*/  FFMA.FTZ R103, R108, R103, -R10 ;  /* 0x000000676c677223 */ /* 0x000fe2000001080a */
[----:B------:R-:W-:Y:S01]  /*96a0*/  F2FP.BF16.PACK_AB R10, R8, R101 ;  /* 0x00000065080a723e */ /* 0x000fe200000010ff */
[----:B------:R-:W-:Y:S01]  /*96b0*/  FFMA.FTZ R108, R108, R11, R107 ;  /* 0x0000000b6c6c7223 */ /* 0x000fe2000001006b */
[----:B------:R-:W-:Y:S01]  /*96c0*/  F2FP.BF16.PACK_AB R11, R60, R9 ;  /* 0x000000093c0b723e */ /* 0x000fe200000010ff */
[----:B------:R-:W-:-:S02]  /*96d0*/  FFMA.FTZ R100, R106, R115, -R100 ;  /* 0x000000736a647223 */ /* 0x000fc40000010864 */
[----:B------:R-:W-:Y:S01]  /*96e0*/  FFMA.FTZ R109, R106, R109, R114 ;  /* 0x0000006d6a6d7223 */ /* 0x000fe20000010072 */
[----:B------:R-:W-:-:S04]  /*96f0*/  F2FP.BF16.PACK_AB R8, R108, R103 ;  /* 0x000000676c08723e */ /* 0x000fc800000010ff */
[----:B------:R-:W-:-:S05]  /*9700*/  F2FP.BF16.PACK_AB R9, R109, R100 ;  /* 0x000000646d09723e */ /* 0x000fca00000010ff */
[----:B------:R1:W-:Y:S02]  /*9710*/  STS.128 [R18], R8 ;  /* 0x0000000812007388 */ /* 0x0003e40000000c00 */
.L_x_351:
[----:B------:R-:W-:Y:S05]  /*9720*/  BSYNC B0 ;  /* 0x0000000000007941 */ /* 0x000fea0003800000 */
.L_x_350:
[----:B-1----:R-:W-:Y:S01]  /*9730*/  IADD3 R8, R16, 0x10, RZ ;  /* 0x0000001010087810 */ /* 0x002fe20007ffe0ff */
[----:B------:R-:W-:Y:S03]  /*9740*/  BSSY B0, `(.L_x_352) ;  /* 0x0000031000007945 */ /* 0x000fe60003800000 */
[----:B------:R-:W-:-:S13]  /*9750*/  ISETP.GE.AND P0, PT, R8, c[0x0][0x27c], PT ;  /* 0x00009f0008007a0c */ /* 0x000fda0003f06270 */
[----:B------:R-:W-:Y:S05]  /*9760*/  @P0 BRA `(.L_x_353) ;  /* 0x000002e000000947 */ /* 0x000fea0003800000 */
[----:B------:R-:W1:Y:S01]  /*9770*/  LDS.128 R8, [R17] ;  /* 0x0000000011087984 */ /* 0x000e620000000c00 */
[----:B------:R-:W-:Y:S02]  /*9780*/  SHF.R.U64 R100, R120, 0x10, R121 ;  /* 0x0000001078647819 */ /* 0x000fe40000001279 */
[----:B------:R-:W-:Y:S02]  /*9790*/  SHF.R.U64 R60, R122, 0x10, R123 ;  /* 0x000000107a3c7819 */ /* 0x000fe4000000127b */
[----:B------:R-:W-:Y:S02]  /*97a0*/  SHF.R.U32.HI R121, RZ, 0x10, R121 ;  /* 0x00000010ff797819 */ /* 0x000fe40000011679 */
[----:B------:R-:W-:Y:S02]  /*97b0*/  SHF.R.U32.HI R123, RZ, 0x10, R123 ;  /* 0x00000010ff7b7819 */ /* 0x000fe4000001167b */
[----:B------:R-:W-:Y:S02]  /*97c0*/  PRMT R92, R92, 0x5410, R121 ;  /* 0x000054105c5c7816 */ /* 0x000fe40000000079 */
[----:B------:R-:W-:-:S02]  /*97d0*/  PRMT R94, R94, 0x5410, R123 ;  /* 0x000054105e5e7816 */ /* 0x000fc4000000007b */
[----:B------:R-:W-:Y:S02]  /*97e0*/  PRMT R95, R95, 0x5410, R60 ;  /* 0x000054105f5f7816 */ /* 0x000fe4000000003c */
[----:B------:R-:W-:Y:S01]  /*97f0*/  PRMT R93, R93, 0x5410, R100 ;  /* 0x000054105d5d7816 */ /* 0x000fe20000000064 */
[----:B------:R-:W-:Y:S01]  /*9800*/  IMAD.U32 R101, R94, 0x10000, RZ ;  /* 0x000100005e657824 */ /* 0x000fe200078e00ff */
[----:B------:R-:W-:Y:S02]  /*9810*/  LOP3.LUT R105, R92, 0xffff0000, RZ, 0xc0, !PT ;  /* 0xffff00005c697812 */ /* 0x000fe400078ec0ff */
[----:B------:R-:W-:Y:S01]  /*9820*/  LOP3.LUT R107, R94, 0xffff0000, RZ, 0xc0, !PT ;  /* 0xffff00005e6b7812 */ /* 0x000fe200078ec0ff */
[C---:B-1----:R-:W-:Y:S01]  /*9830*/  IMAD.U32 R100, R10.reuse, 0x10000, RZ ;  /* 0x000100000a647824 */ /* 0x042fe200078e00ff */
[----:B------:R-:W-:Y:S01]  /*9840*/  LOP3.LUT R60, R10, 0xffff0000, RZ, 0xc0, !PT ;  /* 0xffff00000a3c7812 */ /* 0x000fe200078ec0ff */
[C---:B------:R-:W-:Y:S01]  /*9850*/  IMAD.U32 R10, R11.reuse, 0x10000, RZ ;  /* 0x000100000b0a7824 */ /* 0x040fe200078e00ff */
[----:B------:R-:W-:Y:S01]  /*9860*/  LOP3.LUT R102, R11, 0xffff0000, RZ, 0xc0, !PT ;  /* 0xffff00000b667812 */ /* 0x000fe200078ec0ff */
[----:B------:R-:W-:Y:S01]  /*9870*/  IMAD.U32 R11, R92, 0x10000, RZ ;  /* 0x000100005c0b7824 */ /* 0x000fe200078e00ff */
[----:B------:R-:W-:-:S02]  /*9880*/  SHF.L.U32 R104, R8, 0x10, RZ ;  /* 0x0000001008687819 */ /* 0x000fc400000006ff */
[----:B------:R-:W-:Y:S01]  /*9890*/  LOP3.LUT R103, R8, 0xffff0000, RZ, 0xc0, !PT ;  /* 0xffff000008677812 */ /* 0x000fe200078ec0ff */
[C---:B------:R-:W-:Y:S01]  /*98a0*/  FMUL.FTZ R92, R60.reuse, R11 ;  /* 0x0000000b3c5c7220 */ /* 0x040fe20000410000 */
[C---:B------:R-:W-:Y:S01]  /*98b0*/  SHF.L.U32 R8, R9.reuse, 0x10, RZ ;  /* 0x0000001009087819 */ /* 0x040fe200000006ff */
[----:B------:R-:W-:Y:S01]  /*98c0*/  FMUL.FTZ R60, R60, R101 ;  /* 0x000000653c3c7220 */ /* 0x000fe20000410000 */
[----:B------:R-:W-:Y:S01]  /*98d0*/  LOP3.LUT R94, R9, 0xffff0000, RZ, 0xc0, !PT ;  /* 0xffff0000095e7812 */ /* 0x000fe200078ec0ff */
[----:B------:R-:W-:Y:S02]  /*98e0*/  FMUL.FTZ R9, R102, R105 ;  /* 0x0000006966097220 */ /* 0x000fe40000410000 */
[C---:B------:R-:W-:Y:S02]  /*98f0*/  FFMA.FTZ R11, R100.reuse, R11, R60 ;  /* 0x0000000b640b7223 */ /* 0x040fe4000001003c */
[----:B------:R-:W-:Y:S01]  /*9900*/  FFMA.FTZ R92, R100, R101, -R92 ;  /* 0x00000065645c7223 */ /* 0x000fe2000001085c */
[----:B------:R-:W-:Y:S01]  /*9910*/  SHF.L.U32 R100, R95, 0x10, RZ ;  /* 0x000000105f647819 */ /* 0x000fe200000006ff */
[C---:B------:R-:W-:Y:S01]  /*9920*/  IMAD.U32 R60, R93.reuse, 0x10000, RZ ;  /* 0x000100005d3c7824 */ /* 0x040fe200078e00ff */
[----:B------:R-:W-:Y:S01]  /*9930*/  LOP3.LUT R93, R93, 0xffff0000, RZ, 0xc0, !PT ;  /* 0xffff00005d5d7812 */ /* 0x000fe200078ec0ff */
[-C--:B------:R-:W-:Y:S01]  /*9940*/  FMUL.FTZ R102, R102, R107.reuse ;  /* 0x0000006b66667220 */ /* 0x080fe20000410000 */
[----:B------:R-:W-:Y:S01]  /*9950*/  LOP3.LUT R95, R95, 0xffff0000, RZ, 0xc0, !PT ;  /* 0xffff00005f5f7812 */ /* 0x000fe200078ec0ff */
[----:B------:R-:W-:-:S02]  /*9960*/  FFMA.FTZ R9, R10, R107, -R9 ;  /* 0x0000006b0a097223 */ /* 0x000fc40000010809 */
[----:B------:R-:W-:Y:S02]  /*9970*/  FFMA.FTZ R102, R10, R105, R102 ;  /* 0x000000690a667223 */ /* 0x000fe40000010066 */
[C---:B------:R-:W-:Y:S02]  /*9980*/  FMUL.FTZ R101, R103.reuse, R60 ;  /* 0x0000003c67657220 */ /* 0x040fe40000410000 */
[C---:B------:R-:W-:Y:S02]  /*9990*/  FMUL.FTZ R10, R94.reuse, R93 ;  /* 0x0000005d5e0a7220 */ /* 0x040fe40000410000 */
[-C--:B------:R-:W-:Y:S02]  /*99a0*/  FMUL.FTZ R103, R103, R100.reuse ;  /* 0x0000006467677220 */ /* 0x080fe40000410000 */
[----:B------:R-:W-:Y:S02]  /*99b0*/  FMUL.FTZ R94, R94, R95 ;  /* 0x0000005f5e5e7220 */ /* 0x000fe40000410000 */
[----:B------:R-:W-:-:S02]  /*99c0*/  FFMA.FTZ R101, R104, R100, -R101 ;  /* 0x0000006468657223 */ /* 0x000fc40000010865 */
[----:B------:R-:W-:Y:S02]  /*99d0*/  FFMA.FTZ R60, R104, R60, R103 ;  /* 0x0000003c683c7223 */ /* 0x000fe40000010067 */
[C---:B------:R-:W-:Y:S01]  /*99e0*/  FFMA.FTZ R95, R8.reuse, R95, -R10 ;  /* 0x0000005f085f7223 */ /* 0x040fe2000001080a */
[----:B------:R-:W-:Y:S01]  /*99f0*/  F2FP.BF16.PACK_AB R10, R11, R92 ;  /* 0x0000005c0b0a723e */ /* 0x000fe200000010ff */
[----:B------:R-:W-:Y:S01]  /*9a00*/  FFMA.FTZ R94, R8, R93, R94 ;  /* 0x0000005d085e7223 */ /* 0x000fe2000001005e */
[----:B------:R-:W-:Y:S02]  /*9a10*/  F2FP.BF16.PACK_AB R11, R102, R9 ;  /* 0x00000009660b723e */ /* 0x000fe400000010ff */
[----:B------:R-:W-:Y:S02]  /*9a20*/  F2FP.BF16.PACK_AB R8, R60, R101 ;  /* 0x000000653c08723e */ /* 0x000fe400000010ff */
[----:B------:R-:W-:-:S05]  /*9a30*/  F2FP.BF16.PACK_AB R9, R94, R95 ;  /* 0x0000005f5e09723e */ /* 0x000fca00000010ff */
[----:B------:R1:W-:Y:S02]  /*9a40*/  STS.128 [R17], R8 ;  /* 0x0000000811007388 */ /* 0x0003e40000000c00 */
.L_x_353:
[----:B------:R-:W-:Y:S05]  /*9a50*/  BSYNC B0 ;  /* 0x0000000000007941 */ /* 0x000fea0003800000 */
.L_x_352:
[----:B-1----:R-:W-:Y:S01]  /*9a60*/  IADD3 R8, R16, 0x20, RZ ;  /* 0x0000002010087810 */ /* 0x002fe20007ffe0ff */
[----:B------:R-:W-:Y:S03]  /*9a70*/  BSSY B0, `(.L_x_354) ;  /* 0x0000031000007945 */ /* 0x000fe60003800000 */
[----:B------:R-:W-:-:S13]  /*9a80*/  ISETP.GE.AND P0, PT, R8, c[0x0][0x27c], PT ;  /* 0x00009f0008007a0c */ /* 0x000fda0003f06270 */
[----:B------:R-:W-:Y:S05]  /*9a90*/  @P0 BRA `(.L_x_355) ;  /* 0x000002e000000947 */ /* 0x000fea0003800000 */
[----:B------:R-:W1:Y:S01]  /*9aa0*/  LDS.128 R8, [R18+0x4000] ;  /* 0x0040000012087984 */ /* 0x000e620000000c00 */
        /* <DEDUP_REMOVED lines=23> */
[----:B------:R-:W-:Y:S01]  /*9c20*/  FFMA.FTZ R76, R92, R93, -R76 ;  /* 0x0000005d5c4c7223 */ /* 0x000fe2000001084c */
[----:B------:R-:W-:Y:S01]  /*9c30*/  LOP3.LUT R93, R82, 0xffff0000, RZ, 0xc0, !PT ;  /* 0xffff0000525d7812 */ /* 0x000fe200078ec0ff */
[----:B------:R-:W-:Y:S01]  /*9c40*/  FFMA.FTZ R11, R92, R11, R60 ;  /* 0x0000000b5c0b7223 */ /* 0x000fe2000001003c */
[C---:B------:R-:W-:Y:S01]  /*9c50*/  SHF.L.U32 R92, R85.reuse, 0x10, RZ ;  /* 0x00000010555c7819 */ /* 0x040fe200000006ff */
[----:B------:R-:W-:Y:S01]  /*9c60*/  FMUL.FTZ R94, R94, R103 ;  /* 0x000000675e5e7220 */ /* 0x000fe20000410000 */
[----:B------:R-:W-:Y:S01]  /*9c70*/  LOP3.LUT R85, R85, 0xffff0000, RZ, 0xc0, !PT ;  /* 0xffff000055557812 */ /* 0x000fe200078ec0ff */
[----:B------:R-:W-:-:S02]  /*9c80*/  IMAD.U32 R60, R82, 0x10000, RZ ;  /* 0x00010000523c7824 */ /* 0x000fc400078e00ff */
[C---:B------:R-:W-:Y:S02]  /*9c90*/  FFMA.FTZ R9, R10.reuse, R103, -R9 ;  /* 0x000000670a097223 */ /* 0x040fe40000010809 */
[----:B------:R-:W-:Y:S02]  /*9ca0*/  FFMA.FTZ R94, R10, R101, R94 ;  /* 0x000000650a5e7223 */ /* 0x000fe4000001005e */
[C---:B------:R-:W-:Y:S02]  /*9cb0*/  FMUL.FTZ R101, R95.reuse, R60 ;  /* 0x0000003c5f657220 */ /* 0x040fe40000410000 */
[C---:B------:R-:W-:Y:S02]  /*9cc0*/  FMUL.FTZ R10, R84.reuse, R93 ;  /* 0x0000005d540a7220 */ /* 0x040fe40000410000 */
[----:B------:R-:W-:Y:S02]  /*9cd0*/  FMUL.FTZ R95, R95, R92 ;  /* 0x0000005c5f5f7220 */ /* 0x000fe40000410000 */
[----:B------:R-:W-:-:S02]  /*9ce0*/  FMUL.FTZ R84, R84, R85 ;  /* 0x0000005554547220 */ /* 0x000fc40000410000 */
[C---:B------:R-:W-:Y:S02]  /*9cf0*/  FFMA.FTZ R101, R100.reuse, R92, -R101 ;  /* 0x0000005c64657223 */ /* 0x040fe40000010865 */
[----:B------:R-:W-:Y:S02]  /*9d00*/  FFMA.FTZ R60, R100, R60, R95 ;  /* 0x0000003c643c7223 */ /* 0x000fe4000001005f */
[C---:B------:R-:W-:Y:S01]  /*9d10*/  FFMA.FTZ R85, R8.reuse, R85, -R10 ;  /* 0x0000005508557223 */ /* 0x040fe2000001080a */
[----:B------:R-:W-:Y:S01]  /*9d20*/  F2FP.BF16.PACK_AB R10, R11, R76 ;  /* 0x0000004c0b0a723e */ /* 0x000fe200000010ff */
[----:B------:R-:W-:Y:S01]  /*9d30*/  FFMA.FTZ R84, R8, R93, R84 ;  /* 0x0000005d08547223 */ /* 0x000fe20000010054 */
[----:B------:R-:W-:Y:S02]  /*9d40*/  F2FP.BF16.PACK_AB R11, R94, R9 ;  /* 0x000000095e0b723e */ /* 0x000fe400000010ff */
[----:B------:R-:W-:Y:S02]  /*9d50*/  F2FP.BF16.PACK_AB R8, R60, R101 ;  /* 0x000000653c08723e */ /* 0x000fe400000010ff */
[----:B------:R-:W-:-:S05]  /*9d60*/  F2FP.BF16.PACK_AB R9, R84, R85 ;  /* 0x000000555409723e */ /* 0x000fca00000010ff */
[----:B------:R1:W-:Y:S02]  /*9d70*/  STS.128 [R18+0x4000], R8 ;  /* 0x0040000812007388 */ /* 0x0003e40000000c00 */
.L_x_355:
[----:B------:R-:W-:Y:S05]  /*9d80*/  BSYNC B0 ;  /* 0x0000000000007941 */ /* 0x000fea0003800000 */
.L_x_354:
[----:B-1----:R-:W-:Y:S01]  /*9d90*/  IADD3 R8, R16, 0x30, RZ ;  /* 0x0000003010087810 */ /* 0x002fe20007ffe0ff */
[----:B------:R-:W-:Y:S03]  /*9da0*/  BSSY B0, `(.L_x_356) ;  /* 0x0000031000007945 */ /* 0x000fe60003800000 */
[----:B------:R-:W-:-:S13]  /*9db0*/  ISETP.GE.AND P0, PT, R8, c[0x0][0x27c], PT ;  /* 0x00009f0008007a0c */ /* 0x000fda0003f06270 */
[----:B------:R-:W-:Y:S05]  /*9dc0*/  @P0 BRA `(.L_x_357) ;  /* 0x000002e000000947 */ /* 0x000fea0003800000 */
[----:B------:R-:W1:Y:S01]  /*9dd0*/  LDS.128 R8, [R17+0x4000] ;  /* 0x0040000011087984 */ /* 0x000e620000000c00 */
[--C-:B------:R-:W-:Y:S02]  /*9de0*/  SHF.R.U64 R76, R110, 0x10, R111.reuse ;  /* 0x000000106e4c7819 */ /* 0x100fe4000000126f */
[----:B------:R-:W-:Y:S02]  /*9df0*/  SHF.R.U32.HI R111, RZ, 0x10, R111 ;  /* 0x00000010ff6f7819 */ /* 0x000fe4000001166f */
[--C-:B------:R-:W-:Y:S02]  /*9e00*/  SHF.R.U64 R60, R112, 0x10, R113.reuse ;  /* 0x00000010703c7819 */ /* 0x100fe40000001271 */
[----:B------:R-:W-:Y:S02]  /*9e10*/  SHF.R.U32.HI R113, RZ, 0x10, R113 ;  /* 0x00000010ff717819 */ /* 0x000fe40000011671 */
[----:B------:R-:W-:Y:S02]  /*9e20*/  PRMT R68, R68, 0x5410, R111 ;  /* 0x0000541044447816 */ /* 0x000fe4000000006f */
[----:B------:R-:W-:-:S02]  /*9e30*/  PRMT R71, R71, 0x5410, R60 ;  /* 0x0000541047477816 */ /* 0x000fc4000000003c */
[----:B------:R-:W-:Y:S02]  /*9e40*/  PRMT R69, R69, 0x5410, R76 ;  /* 0x0000541045457816 */ /* 0x000fe4000000004c */
[----:B------:R-:W-:Y:S02]  /*9e50*/  PRMT R70, R70, 0x5410, R113 ;  /* 0x0000541046467816 */ /* 0x000fe40000000071 */
[----:B------:R-:W-:Y:S02]  /*9e60*/  LOP3.LUT R93, R68, 0xffff0000, RZ, 0xc0, !PT ;  /* 0xffff0000445d7812 */ /* 0x000fe400078ec0ff */
[C---:B------:R-:W-:Y:S01]  /*9e70*/  LOP3.LUT R95, R70.reuse, 0xffff0000, RZ, 0xc0, !PT ;  /* 0xffff0000465f7812 */ /* 0x040fe200078ec0ff */
[----:B------:R-:W-:Y:S02]  /*9e80*/  IMAD.U32 R85, R70, 0x10000, RZ ;  /* 0x0001000046557824 */ /* 0x000fe400078e00ff */
        /* <DEDUP_REMOVED lines=12> */
[----:B------:R-:W-:Y:S02]  /*9f50*/  FFMA.FTZ R68, R76, R85, -R68 ;  /* 0x000000554c447223 */ /* 0x000fe40000010844 */
[-C--:B------:R-:W-:Y:S02]  /*9f60*/  FMUL.FTZ R82, R82, R95.reuse ;  /* 0x0000005f52527220 */ /* 0x080fe40000410000 */
[----:B------:R-:W-:Y:S01]  /*9f70*/  FFMA.FTZ R9, R10, R95, -R9 ;  /* 0x0000005f0a097223 */ /* 0x000fe20000010809 */
[----:B------:R-:W-:Y:S01]  /*9f80*/  SHF.L.U32 R95, R71, 0x10, RZ ;  /* 0x00000010475f7819 */ /* 0x000fe200000006ff */
[C---:B------:R-:W-:Y:S01]  /*9f90*/  IMAD.U32 R85, R69.reuse, 0x10000, RZ ;  /* 0x0001000045557824 */ /* 0x040fe200078e00ff */
[----:B------:R-:W-:Y:S01]  /*9fa0*/  LOP3.LUT R69, R69, 0xffff0000, RZ, 0xc0, !PT ;  /* 0xffff000045457812 */ /* 0x000fe200078ec0ff */
[----:B------:R-:W-:Y:S01]  /*9fb0*/  FFMA.FTZ R11, R76, R11, R60 ;  /* 0x0000000b4c0b7223 */ /* 0x000fe2000001003c */
[----:B------:R-:W-:Y:S01]  /*9fc0*/  LOP3.LUT R71, R71, 0xffff0000, RZ, 0xc0, !PT ;  /* 0xffff000047477812 */ /* 0x000fe200078ec0ff */
[----:B------:R-:W-:-:S02]  /*9fd0*/  FFMA.FTZ R82, R10, R93, R82 ;  /* 0x0000005d0a527223 */ /* 0x000fc40000010052 */
[----:B------:R-:W-:Y:S02]  /*9fe0*/  FMUL.FTZ R10, R84, R85 ;  /* 0x00000055540a7220 */ /* 0x000fe40000410000 */
[----:B------:R-:W-:Y:S02]  /*9ff0*/  FMUL.FTZ R60, R70, R69 ;  /* 0x00000045463c7220 */ /* 0x000fe40000410000 */
[----:B------:R-:W-:Y:S02]  /*a000*/  FMUL.FTZ R84, R84, R95 ;  /* 0x0000005f54547220 */ /* 0x000fe40000410000 */
[----:B------:R-:W-:Y:S02]  /*a010*/  FMUL.FTZ R70, R70, R71 ;  /* 0x0000004746467220 */ /* 0x000fe40000410000 */
[C---:B------:R-:W-:Y:S01]  /*a020*/  FFMA.FTZ R95, R92.reuse, R95, -R10 ;  /* 0x0000005f5c5f7223 */ /* 0x040fe2000001080a */
[----:B------:R-:W-:Y:S01]  /*a030*/  F2FP.BF16.PACK_AB R10, R11, R68 ;  /* 0x000000440b0a723e */ /* 0x000fe200000010ff */
[----:B------:R-:W-:Y:S01]  /*a040*/  FFMA.FTZ R84, R92, R85, R84 ;  /* 0x000000555c547223 */ /* 0x000fe20000010054 */
[----:B------:R-:W-:Y:S01]  /*a050*/  F2FP.BF16.PACK_AB R11, R82, R9 ;  /* 0x00000009520b723e */ /* 0x000fe200000010ff */
[----:B------:R-:W-:-:S02]  /*a060*/  FFMA.FTZ R60, R8, R71, -R60 ;  /* 0x00000047083c7223 */ /* 0x000fc4000001083c */
[----:B------:R-:W-:Y:S01]  /*a070*/  FFMA.FTZ R69, R8, R69, R70 ;  /* 0x0000004508457223 */ /* 0x000fe20000010046 */
[----:B------:R-:W-:-:S04]  /*a080*/  F2FP.BF16.PACK_AB R8, R84, R95 ;  /* 0x0000005f5408723e */ /* 0x000fc800000010ff */
[----:B------:R-:W-:-:S05]  /*a090*/  F2FP.BF16.PACK_AB R9, R69, R60 ;  /* 0x0000003c4509723e */ /* 0x000fca00000010ff */
[----:B------:R1:W-:Y:S02]  /*a0a0*/  STS.128 [R17+0x4000], R8 ;  /* 0x0040000811007388 */ /* 0x0003e40000000c00 */
.L_x_357:
[----:B------:R-:W-:Y:S05]  /*a0b0*/  BSYNC B0 ;  /* 0x0000000000007941 */ /* 0x000fea0003800000 */
.L_x_356:
        /* <DEDUP_REMOVED lines=13> */
[C---:B------:R-:W-:Y:S01]  /*a190*/  IMAD.U32 R69, R62.reuse, 0x10000, RZ ;  /* 0x000100003e457824 */ /* 0x040fe200078e00ff */
[----:B------:R-:W-:Y:S01]  /*a1a0*/  LOP3.LUT R85, R62, 0xffff0000, RZ, 0xc0, !PT ;  /* 0xffff00003e557812 */ /* 0x000fe200078ec0ff */
[C---:B-1----:R-:W-:Y:S01]  /*a1b0*/  IMAD.U32 R68, R10.reuse, 0x10000, RZ ;  /* 0x000100000a447824 */ /* 0x042fe200078e00ff */
[----:B------:R-:W-:Y:S01]  /*a1c0*/  LOP3.LUT R60, R10, 0xffff0000, RZ, 0xc0, !PT ;  /* 0xffff00000a3c7812 */ /* 0x000fe200078ec0ff */
[C---:B------:R-:W-:Y:S01]  /*a1d0*/  IMAD.U32 R10, R11.reuse, 0x10000, RZ ;  /* 0x000100000b0a7824 */ /* 0x040fe200078e00ff */
[----:B------:R-:W-:Y:S01]  /*a1e0*/  LOP3.LUT R70, R11, 0xffff0000, RZ, 0xc0, !PT ;  /* 0xffff00000b467812 */ /* 0x000fe200078ec0ff */
[C---:B------:R-:W-:Y:S01]  /*a1f0*/  IMAD.U32 R11, R53.reuse, 0x10000, RZ ;  /* 0x00010000350b7824 */ /* 0x040fe200078e00ff */
[----:B------:R-:W-:-:S02]  /*a200*/  LOP3.LUT R53, R53, 0xffff0000, RZ, 0xc0, !PT ;  /* 0xffff000035357812 */ /* 0x000fc400078ec0ff */
[----:B------:R-:W-:Y:S01]  /*a210*/  SHF.L.U32 R76, R8, 0x10, RZ ;  /* 0x00000010084c7819 */ /* 0x000fe200000006ff */
[----:B------:R-:W-:Y:S01]  /*a220*/  FMUL.FTZ R62, R60, R11 ;  /* 0x0000000b3c3e7220 */ /* 0x000fe20000410000 */
[----:B------:R-:W-:Y:S01]  /*a230*/  LOP3.LUT R71, R8, 0xffff0000, RZ, 0xc0, !PT ;  /* 0xffff000008477812 */ /* 0x000fe200078ec0ff */
[-C--:B------:R-:W-:Y:S01]  /*a240*/  FMUL.FTZ R60, R60, R69.reuse ;  /* 0x000000453c3c7220 */ /* 0x080fe20000410000 */
[C---:B------:R-:W-:Y:S01]  /*a250*/  SHF.L.U32 R8, R9.reuse, 0x10, RZ ;  /* 0x0000001009087819 */ /* 0x040fe200000006ff */
[C---:B------:R-:W-:Y:S01]  /*a260*/  FFMA.FTZ R62, R68.reuse, R69, -R62 ;  /* 0x00000045443e7223 */ /* 0x040fe2000001083e */
[----:B------:R-:W-:Y:S01]  /*a270*/  LOP3.LUT R82, R9, 0xffff0000, RZ, 0xc0, !PT ;  /* 0xffff000009527812 */ /* 0x000fe200078ec0ff */
[----:B------:R-:W-:Y:S01]  /*a280*/  FFMA.FTZ R11, R68, R11, R60 ;  /* 0x0000000b440b7223 */ /* 0x000fe2000001003c */
[C---:B------:R-:W-:Y:S01]  /*a290*/  SHF.L.U32 R68, R63.reuse, 0x10, RZ ;  /* 0x000000103f447819 */ /* 0x040fe200000006ff */
[C---:B------:R-:W-:Y:S01]  /*a2a0*/  FMUL.FTZ R9, R70.reuse, R53 ;  /* 0x0000003546097220 */ /* 0x040fe20000410000 */
[----:B------:R-:W-:Y:S01]  /*a2b0*/  LOP3.LUT R63, R63, 0xffff0000, RZ, 0xc0, !PT ;  /* 0xffff00003f3f7812 */ /* 0x000fe200078ec0ff */
[C---:B------:R-:W-:Y:S01]  /*a2c0*/  IMAD.U32 R60, R61.reuse, 0x10000, RZ ;  /* 0x000100003d3c7824 */ /* 0x040fe200078e00ff */
[----:B------:R-:W-:Y:S01]  /*a2d0*/  LOP3.LUT R61, R61, 0xffff0000, RZ, 0xc0, !PT ;  /* 0xffff00003d3d7812 */ /* 0x000fe200078ec0ff */
[----:B------:R-:W-:-:S02]  /*a2e0*/  FMUL.FTZ R70, R70, R85 ;  /* 0x0000005546467220 */ /* 0x000fc40000410000 */
        /* <DEDUP_REMOVED lines=15> */
.L_x_359:
[----:B------:R-:W-:Y:S05]  /*a3e0*/  BSYNC B0 ;  /* 0x0000000000007941 */ /* 0x000fea0003800000 */
.L_x_358:
[----:B-1----:R-:W-:-:S04]  /*a3f0*/  IADD3 R8, R16, 0x50, RZ ;  /* 0x0000005010087810 */ /* 0x002fc80007ffe0ff */
        /* <DEDUP_REMOVED lines=48> */
.L_x_349:
[----:B------:R-:W-:Y:S05]  /*a700*/  BSYNC B1 ;  /* 0x0000000000017941 */ /* 0x000fea0003800000 */
.L_x_348:
[----:B------:R-:W-:-:S04]  /*a710*/  IADD3 R77, R77, 0x40, RZ ;  /* 0x000000404d4d7810 */ /* 0x000fc80007ffe0ff */
[----:B------:R-:W-:-:S13]  /*a720*/  ISETP.GE.AND P0, PT, R77, UR4, PT ;  /* 0x000000044d007c0c */ /* 0x000fda000bf06270 */
[----:B------:R-:W-:Y:S05]  /*a730*/  @P0 BRA `(.L_x_360) ;  /* 0x00004f2000000947 */ /* 0x000fea0003800000 */
[----:B------:R-:W-:Y:S01]  /*a740*/  ISETP.GE.AND P0, PT, R16, c[0x0][0x27c], PT ;  /* 0x00009f0010007a0c */ /* 0x000fe20003f06270 */
[----:B------:R-:W-:-:S12]  /*a750*/  BSSY B0, `(.L_x_361) ;  /* 0x0000030000007945 */ /* 0x000fd80003800000 */
[----:B------:R-:W-:Y:S05]  /*a760*/  @P0 BRA `(.L_x_362) ;  /* 0x000002e000000947 */ /* 0x000fea0003800000 */
[----:B-1----:R-:W1:Y:S01]  /*a770*/  LDS.128 R8, [R18+0x2000] ;  /* 0x0020000012087984 */ /* 0x002e620000000c00 */
        /* <DEDUP_REMOVED lines=45> */
.L_x_362:
[----:B------:R-:W-:Y:S05]  /*aa50*/  BSYNC B0 ;  /* 0x0000000000007941 */ /* 0x000fea0003800000 */
.L_x_361:
        /* <DEDUP_REMOVED lines=50> */
.L_x_364:
[----:B------:R-:W-:Y:S05]  /*ad80*/  BSYNC B0 ;  /* 0x0000000000007941 */ /* 0x000fea0003800000 */
.L_x_363:
        /* <DEDUP_REMOVED lines=12> */
[----:B------:R-:W-:Y:S02]  /*ae50*/  LOP3.LUT R41, R32, 0xffff0000, RZ, 0xc0, !PT ;  /* 0xffff000020297812 */ /* 0x000fe400078ec0ff */
[----:B------:R-:W-:Y:S01]  /*ae60*/  PRMT R31, R31, 0x5410, R38 ;  /* 0x000054101f1f7816 */ /* 0x000fe20000000026 */
[C---:B-1----:R-:W-:Y:S01]  /*ae70*/  IMAD.U32 R36, R10.reuse, 0x10000, RZ ;  /* 0x000100000a247824 */ /* 0x042fe200078e00ff */
[----:B------:R-:W-:Y:S01]  /*ae80*/  LOP3.LUT R35, R10, 0xffff0000, RZ, 0xc0, !PT ;  /* 0xffff00000a237812 */ /* 0x000fe200078ec0ff */
[C---:B------:R-:W-:Y:S01]  /*ae90*/  IMAD.U32 R10, R11.reuse, 0x10000, RZ ;  /* 0x000100000b0a7824 */ /* 0x040fe200078e00ff */
[C---:B------:R-:W-:Y:S02]  /*aea0*/  SHF.L.U32 R40, R8.reuse, 0x10, RZ ;  /* 0x0000001008287819 */ /* 0x040fe400000006ff */
[----:B------:R-:W-:Y:S01]  /*aeb0*/  LOP3.LUT R39, R8, 0xffff0000, RZ, 0xc0, !PT ;  /* 0xffff000008277812 */ /* 0x000fe200078ec0ff */
[----:B------:R-:W-:Y:S01]  /*aec0*/  IMAD.U32 R8, R34, 0x10000, RZ ;  /* 0x0001000022087824 */ /* 0x000fe200078e00ff */
        /* <DEDUP_REMOVED lines=8> */
[C---:B------:R-:W-:Y:S02]  /*af50*/  FFMA.FTZ R35, R36.reuse, R8, R35 ;  /* 0x0000000824237223 */ /* 0x040fe40000010023 */
[----:B------:R-:W-:Y:S01]  /*af60*/  FFMA.FTZ R32, R36, R11, -R32 ;  /* 0x0000000b24207223 */ /* 0x000fe20000010820 */
[----:B------:R-:W-:Y:S01]  /*af70*/  SHF.L.U32 R11, R33, 0x10, RZ ;  /* 0x00000010210b7819 */ /* 0x000fe200000006ff */
[C---:B------:R-:W-:Y:S01]  /*af80*/  IMAD.U32 R8, R31.reuse, 0x10000, RZ ;  /* 0x000100001f087824 */ /* 0x040fe200078e00ff */
[----:B------:R-:W-:Y:S01]  /*af90*/  LOP3.LUT R31, R31, 0xffff0000, RZ, 0xc0, !PT ;  /* 0xffff00001f1f7812 */ /* 0x000fe200078ec0ff */
[-C--:B------:R-:W-:Y:S01]  /*afa0*/  FMUL.FTZ R37, R37, R41.reuse ;  /* 0x0000002925257220 */ /* 0x080fe20000410000 */
[----:B------:R-:W-:Y:S01]  /*afb0*/  LOP3.LUT R33, R33, 0xffff0000, RZ, 0xc0, !PT ;  /* 0xffff000021217812 */ /* 0x000fe200078ec0ff */
[C---:B------:R-:W-:Y:S02]  /*afc0*/  FFMA.FTZ R9, R10.reuse, R41, -R9 ;  /* 0x000000290a097223 */ /* 0x040fe40000010809 */
[----:B------:R-:W-:-:S02]  /*afd0*/  FFMA.FTZ R34, R10, R34, R37 ;  /* 0x000000220a227223 */ /* 0x000fc40000010025 */
[CC--:B------:R-:W-:Y:S02]  /*afe0*/  FMUL.FTZ R10, R39.reuse, R8.reuse ;  /* 0x00000008270a7220 */ /* 0x0c0fe40000410000 */
        /* <DEDUP_REMOVED lines=12> */
.L_x_366:
[----:B------:R-:W-:Y:S05]  /*b0b0*/  BSYNC B0 ;  /* 0x0000000000007941 */ /* 0x000fea0003800000 */
.L_x_365:
        /* <DEDUP_REMOVED lines=50> */
.L_x_368:
[----:B------:R-:W-:Y:S05]  /*b3e0*/  BSYNC B0 ;  /* 0x0000000000007941 */ /* 0x000fea0003800000 */
.L_x_367:
        /* <DEDUP_REMOVED lines=50> */
.L_x_370:
[----:B------:R-:W-:Y:S05]  /*b710*/  BSYNC B0 ;  /* 0x0000000000007941 */ /* 0x000fea0003800000 */
.L_x_369:
[----:B------:R-:W-:-:S04]  /*b720*/  IADD3 R16, R16, 0x50, RZ ;  /* 0x0000005010107810 */ /* 0x000fc80007ffe0ff */
[----:B------:R-:W-:-:S13]  /*b730*/  ISETP.GE.AND P0, PT, R16, c[0x0][0x27c], PT ;  /* 0x00009f0010007a0c */ /* 0x000fda0003f06270 */
[----:B------:R-:W-:Y:S05]  /*b740*/  @P0 BRA `(.L_x_360) ;  /* 0x00003f1000000947 */ /* 0x000fea0003800000 */
[----:B-1----:R-:W1:Y:S01]  /*b750*/  LDS.128 R8, [R17+0xa000] ;  /* 0x00a0000011087984 */ /* 0x002e620000000c00 */
        /* <DEDUP_REMOVED lines=44> */
[----:B------:R1:W-:Y:S01]  /*ba20*/  STS.128 [R17+0xa000], R8 ;  /* 0x00a0000811007388 */ /* 0x0003e20000000c00 */
[----:B------:R-:W-:Y:S05]  /*ba30*/  BRA `(.L_x_360) ;  /* 0x00003c2000007947 */ /* 0x000fea0003800000 */
.L_x_343:
[----:B------:R-:W-:Y:S01]  /*ba40*/  PLOP3.LUT P4, PT, PT, PT, UP3, 0x80, 0x0 ;  /* 0x000000000000781c */ /* 0x000fe20003f8f038 */
[----:B------:R-:W-:Y:S01]  /*ba50*/  IMAD.MOV.U32 R11, RZ, RZ, R17 ;  /* 0x000000ffff0b7224 */ /* 0x000fe200078e0011 */
[----:B------:R-:W-:Y:S01]  /*ba60*/  PLOP3.LUT P0, PT, PT, PT, UP3, 0x80, 0x0 ;  /* 0x000000000000781c */ /* 0x000fe20003f0f038 */
[----:B------:R-:W-:Y:S01]  /*ba70*/  IMAD.MOV.U32 R18, RZ, RZ, R14 ;  /* 0x000000ffff127224 */ /* 0x000fe200078e000e */
        /* <DEDUP_REMOVED lines=14> */
[----:B------:R-:W-:-:S02]  /*bb60*/  @P0 SHF.R.U32.HI R9, RZ, c[0x0][0x2cc], R10 ;  /* 0x0000b300ff090a19 */ /* 0x000fc4000001160a */
[----:B------:R-:W-:Y:S02]  /*bb70*/  MOV R10, R84 ;  /* 0x00000054000a7202 */ /* 0x000fe40000000f00 */
[----:B------:R-:W-:Y:S01]  /*bb80*/  SHF.R.S32.HI R16, RZ, 0x1f, R9 ;  /* 0x0000001fff107819 */ /* 0x000fe20000011409 */
[----:B------:R-:W-:Y:S01]  /*bb90*/  IMAD.WIDE.U32 R18, R9, c[0x0][0x280], R18 ;  /* 0x0000a00009127a25 */ /* 0x000fe200078e0012 */
[----:B------:R-:W-:-:S03]  /*bba0*/  CS2R R84, SRZ ;  /* 0x0000000000547805 */ /* 0x000fc6000001ff00 */
        /* <DEDUP_REMOVED lines=11> */
[----:B------:R-:W-:Y:S02]  /*bc60*/  ISETP.GE.AND P0, PT, R8, UR21, PT ;  /* 0x0000001508007c0c */ /* 0x000fe4000bf06270 */
[----:B------:R-:W-:Y:S01]  /*bc70*/  LEA.HI.X R17, R18, c[0x0][0x274], R17, 0x1, P4 ;  /* 0x00009d0012117a11 */ /* 0x000fe200020f0c11 */
[----:B------:R1:W3:Y:S04]  /*bc80*/  SHFL.IDX PT, R19, R16, RZ, 0x1c1f ;  /* 0x001c1fff10137589 */ /* 0x0002e800000e0000 */
[----:B------:R1:W4:Y:S04]  /*bc90*/  SHFL.IDX PT, R18, R12, RZ, 0x1c1f ;  /* 0x001c1fff0c127589 */ /* 0x00032800000e0000 */
[----:B------:R1:W1:Y:S02]  /*bca0*/  SHFL.IDX PT, R21, R17, RZ, 0x1c1f ;  /* 0x001c1fff11157589 */ /* 0x00026400000e0000 */
[----:B------:R-:W-:Y:S05]  /*bcb0*/  @P0 BRA `(.L_x_372) ;  /* 0x0000023000000947 */ /* 0x000fea0003800000 */
[C---:B--2---:R-:W-:Y:S01]  /*bcc0*/  IADD3 R11, R60.reuse, 0x20, RZ ;  /* 0x000000203c0b7810 */ /* 0x044fe20007ffe0ff */
        /* <DEDUP_REMOVED lines=9> */
[--C-:B-1----:R-:W-:Y:S01]  /*bd60*/  @!P0 IMAD.WIDE R26, R60, 0x2, R20.reuse ;  /* 0x000000023c1a8825 */ /* 0x102fe200078e0214 */
        /* <DEDUP_REMOVED lines=11> */
[----:B---34-:R-:W-:Y:S01]  /*be20*/  @!P5 IMAD.WIDE R10, R10, 0x2, R18 ;  /* 0x000000020a0ad825 */ /* 0x018fe200078e0212 */
[----:B------:R-:W-:Y:S01]  /*be30*/  CS2R R50, SRZ ;  /* 0x0000000000327805 */ /* 0x000fe2000001ff00 */
[----:B------:R-:W-:Y:S01]  /*be40*/  CS2R R48, SRZ ;  /* 0x0000000000307805 */ /* 0x000fe2000001ff00 */
[----:B------:R-:W-:Y:S01]  /*be50*/  CS2R R42, SRZ ;  /* 0x00000000002a7805 */ /* 0x000fe2000001ff00 */
[----:B------:R-:W-:Y:S01]  /*be60*/  CS2R R40, SRZ ;  /* 0x0000000000287805 */ /* 0x000fe2000001ff00 */
[C---:B------:R-:W-:Y:S01]  /*be70*/  @!P4 IMAD.WIDE R20, R9.reuse, 0x2, R20 ;  /* 0x000000020914c825 */ /* 0x040fe200078e0214 */
[----:B------:R2:W5:Y:S04]  /*be80*/  @!P5 LD.E.128 R68, [R24.64] ;  /* 0x0000001c1844d980 */ /* 0x000568000c101d00 */
[----:B------:R2:W5:Y:S04]  /*be90*/  @!P5 LD.E.128 R64, [R10.64] ;  /* 0x0000001c0a40d980 */ /* 0x000568000c101d00 */
[----:B------:R2:W5:Y:S01]  /*bea0*/  @!P4 LD.E.128 R48, [R20.64] ;  /* 0x0000001c1430c980 */ /* 0x000562000c101d00 */
[----:B-1----:R-:W-:-:S04]  /*beb0*/  @!P4 IMAD.WIDE R26, R9, 0x2, R18 ;  /* 0x00000002091ac825 */ /* 0x002fc800078e0212 */
[----:B------:R-:W-:Y:S01]  /*bec0*/  @!P0 IMAD.WIDE R18, R60, 0x2, R18 ;  /* 0x000000023c128825 */ /* 0x000fe200078e0212 */
[----:B------:R2:W5:Y:S04]  /*bed0*/  @!P4 LD.E.128 R40, [R26.64] ;  /* 0x0000001c1a28c980 */ /* 0x000568000c101d00 */
[----:B------:R2:W5:Y:S02]  /*bee0*/  @!P0 LD.E.128 R84, [R18.64] ;  /* 0x0000001c12548980 */ /* 0x000564000c101d00 */
.L_x_372:
[----:B--2---:R-:W-:Y:S05]  /*bef0*/  BSYNC B0 ;  /* 0x0000000000007941 */ /* 0x004fea0003800000 */
.L_x_371:
[----:B------:R-:W-:Y:S01]  /*bf00*/  IADD3 R9, R8, 0x40, RZ ;  /* 0x0000004008097810 */ /* 0x000fe20007ffe0ff */
[----:B-----5:R-:W-:Y:S01]  /*bf10*/  IMAD.MOV.U32 R8, RZ, RZ, R50 ;  /* 0x000000ffff087224 */ /* 0x020fe200078e0032 */
[----:B------:R-:W2:Y:S01]  /*bf20*/  SHFL.IDX PT, R15, R17, 0x1, 0x1c1f ;  /* 0x003c1f00110f7f89 */ /* 0x000ea200000e0000 */
        /* <DEDUP_REMOVED lines=43> */
[----:B-1----:R-:W1:Y:S01]  /*c1e0*/  SHFL.IDX PT, R14, R14, 0x1, 0x1c1f ;  /* 0x003c1f000e0e7f89 */ /* 0x002e6200000e0000 */
[----:B------:R-:W-:Y:S01]  /*c1f0*/  IMAD.MOV.U32 R8, RZ, RZ, R85 ;  /* 0x000000ffff087224 */ /* 0x000fe200078e0055 */
[----:B------:R-:W-:Y:S01]  /*c200*/  BSSY B0, `(.L_x_373) ;  /* 0x0000036000007945 */ /* 0x000fe20003800000 */
[----:B------:R-:W-:Y:S01]  /*c210*/  PRMT R119, R11, 0x7610, R119 ;  /* 0x000076100b777816 */ /* 0x000fe20000000077 */
[----:B------:R4:W3:Y:S01]  /*c220*/  SHFL.IDX PT, R13, R16, 0x1, 0x1c1f ;  /* 0x003c1f00100d7f89 */ /* 0x0008e200000e0000 */
[----:B------:R-:W-:Y:S01]  /*c230*/  PRMT R118, R10, 0x7610, R118 ;  /* 0x000076100a767816 */ /* 0x000fe20000000076 */
[----:B------:R-:W-:Y:S01]  /*c240*/  CS2R R20, SRZ ;  /* 0x0000000000147805 */ /* 0x000fe2000001ff00 */
[----:B------:R-:W-:Y:S01]  /*c250*/  PRMT R117, R9, 0x7610, R117 ;  /* 0x0000761009757816 */ /* 0x000fe20000000075 */
[----:B------:R-:W1:Y:S01]  /*c260*/  SHFL.IDX PT, R12, R12, 0x1, 0x1c1f ;  /* 0x003c1f000c0c7f89 */ /* 0x000e6200000e0000 */
[----:B------:R-:W-:Y:S01]  /*c270*/  PRMT R116, R8, 0x7610, R116 ;  /* 0x0000761008747816 */ /* 0x000fe20000000074 */
[----:B------:R-:W-:Y:S01]  /*c280*/  CS2R R30, SRZ ;  /* 0x00000000001e7805 */ /* 0x000fe2000001ff00 */
[----:B------:R-:W-:Y:S01]  /*c290*/  CS2R R28, SRZ ;  /* 0x00000000001c7805 */ /* 0x000fe2000001ff00 */
[----:B------:R-:W-:Y:S01]  /*c2a0*/  CS2R R38, SRZ ;  /* 0x0000000000267805 */ /* 0x000fe2000001ff00 */
[----:B------:R-:W-:Y:S01]  /*c2b0*/  CS2R R36, SRZ ;  /* 0x0000000000247805 */ /* 0x000fe2000001ff00 */
[----:B---34-:R-:W-:Y:S01]  /*c2c0*/  CS2R R18, SRZ ;  /* 0x0000000000127805 */ /* 0x018fe2000001ff00 */
[----:B------:R-:W-:Y:S01]  /*c2d0*/  CS2R R26, SRZ ;  /* 0x00000000001a7805 */ /* 0x000fe2000001ff00 */
[----:B------:R-:W-:Y:S01]  /*c2e0*/  CS2R R24, SRZ ;  /* 0x0000000000187805 */ /* 0x000fe2000001ff00 */
[----:B------:R-:W-:Y:S01]  /*c2f0*/  CS2R R34, SRZ ;  /* 0x0000000000227805 */ /* 0x000fe2000001ff00 */
[----:B------:R-:W-:Y:S01]  /*c300*/  CS2R R32, SRZ ;  /* 0x0000000000207805 */ /* 0x000fe2000001ff00 */
[----:B------:R-:W-:Y:S01]  /*c310*/  CS2R R16, SRZ ;  /* 0x0000000000107805 */ /* 0x000fe2000001ff00 */
        /* <DEDUP_REMOVED lines=17> */
[C-C-:B------:R-:W-:Y:S01]  /*c430*/  @!P4 IMAD.WIDE R10, R9.reuse, 0x2, R14.reuse ;  /* 0x00000002090ac825 */ /* 0x140fe200078e020e */
[----:B------:R-:W-:Y:S01]  /*c440*/  CS2R R32, SRZ ;  /* 0x0000000000207805 */ /* 0x000fe2000001ff00 */
[----:B------:R-:W-:Y:S01]  /*c450*/  CS2R R30, SRZ ;  /* 0x00000000001e7805 */ /* 0x000fe2000001ff00 */
[----:B------:R-:W-:Y:S01]  /*c460*/  CS2R R28, SRZ ;  /* 0x00000000001c7805 */ /* 0x000fe2000001ff00 */
[C---:B------:R-:W-:Y:S01]  /*c470*/  @!P0 IMAD.WIDE R14, R8.reuse, 0x2, R14 ;  /* 0x00000002080e8825 */ /* 0x040fe200078e020e */
[----:B------:R-:W-:Y:S01]  /*c480*/  CS2R R26, SRZ ;  /* 0x00000000001a7805 */ /* 0x000fe2000001ff00 */
[----:B------:R-:W-:Y:S01]  /*c490*/  CS2R R24, SRZ ;  /* 0x0000000000187805 */ /* 0x000fe2000001ff00 */
[----:B------:R-:W-:Y:S01]  /*c4a0*/  CS2R R22, SRZ ;  /* 0x0000000000167805 */ /* 0x000fe2000001ff00 */
[--C-:B------:R-:W-:Y:S01]  /*c4b0*/  @!P4 IMAD.WIDE R52, R9, 0x2, R12.reuse ;  /* 0x000000020934c825 */ /* 0x100fe200078e020c */
[----:B------:R-:W-:Y:S01]  /*c4c0*/  CS2R R20, SRZ ;  /* 0x0000000000147805 */ /* 0x000fe2000001ff00 */
[----:B------:R-:W-:Y:S01]  /*c4d0*/  CS2R R18, SRZ ;  /* 0x0000000000127805 */ /* 0x000fe2000001ff00 */
[----:B------:R2:W5:Y:S01]  /*c4e0*/  @!P4 LD.E.128 R28, [R10.64] ;  /* 0x0000001c0a1cc980 */ /* 0x000562000c101d00 */
[----:B------:R-:W-:-:S03]  /*c4f0*/  @!P0 IMAD.WIDE R8, R8, 0x2, R12 ;  /* 0x0000000208088825 */ /* 0x000fc600078e020c */
[----:B------:R2:W5:Y:S01]  /*c500*/  @!P4 LD.E.128 R24, [R52.64] ;  /* 0x0000001c3418c980 */ /* 0x000562000c101d00 */
[----:B------:R-:W-:-:S03]  /*c510*/  @!P5 IMAD.WIDE R12, R60, 0x2, R12 ;  /* 0x000000023c0cd825 */ /* 0x000fc600078e020c */
[----:B------:R2:W5:Y:S01]  /*c520*/  @!P0 LD.E.128 R20, [R14.64] ;  /* 0x0000001c0e148980 */ /* 0x000562000c101d00 */
[----:B-1----:R-:W-:-:S03]  /*c530*/  CS2R R16, SRZ ;  /* 0x0000000000107805 */ /* 0x002fc6000001ff00 */
[----:B------:R2:W5:Y:S04]  /*c540*/  @!P5 LD.E.128 R32, [R12.64] ;  /* 0x0000001c0c20d980 */ /* 0x000568000c101d00 */
[----:B------:R2:W5:Y:S02]  /*c550*/  @!P0 LD.E.128 R16, [R8.64] ;  /* 0x0000001c08108980 */ /* 0x000564000c101d00 */
.L_x_374:
[----:B--2---:R-:W-:Y:S05]  /*c560*/  BSYNC B0 ;  /* 0x0000000000007941 */ /* 0x004fea0003800000 */
.L_x_373:
        /* <DEDUP_REMOVED lines=22> */
[----:B------:R-:W-:Y:S01]  /*c6d0*/  USEL UR4, UR4, 0x80, UP0 ;  /* 0x0000008004047887 */ /* 0x000fe20008000000 */
        /* <DEDUP_REMOVED lines=9> */
[----:B------:R-:W-:Y:S01]  /*c770*/  BAR.SYNC.DEFER_BLOCKING 0x0 ;  /* 0x0000000000007b1d */ /* 0x000fe20000010000 */
[----:B------:R-:W-:-:S02]  /*c780*/  ISETP.GE.AND P0, PT, R77, UR4, PT ;  /* 0x000000044d007c0c */ /* 0x000fc4000bf06270 */
        /* <DEDUP_REMOVED lines=16> */
[----:B------:R-:W-:Y:S01]  /*c890*/  BSSY B1, `(.L_x_375) ;  /* 0x000016c000017945 */ /* 0x000fe20003800000 */
[----:B------:R-:W-:-:S02]  /*c8a0*/  PRMT R92, R11, 0x7610, R92 ;  /* 0x000076100b5c7816 */ /* 0x000fc4000000005c */
[----:B------:R-:W-:Y:S02]  /*c8b0*/  PRMT R82, R10, 0x7610, R82 ;  /* 0x000076100a527816 */ /* 0x000fe40000000052 */
[----:B------:R-:W-:Y:S02]  /*c8c0*/  PRMT R79, R9, 0x7610, R79 ;  /* 0x00007610094f7816 */ /* 0x000fe4000000004f */
[----:B------:R-:W-:Y:S01]  /*c8d0*/  PRMT R78, R8, 0x7610, R78 ;  /* 0x00007610084e7816 */ /* 0x000fe2000000004e */
[----:B------:R-:W-:Y:S05]  /*c8e0*/  @P0 BRA `(.L_x_376) ;  /* 0x0000166000000947 */ /* 0x000fea0003800000 */
[----:B------:R-:W-:Y:S01]  /*c8f0*/  ISETP.GE.AND P0, PT, R60, c[0x0][0x27c], PT ;  /* 0x00009f003c007a0c */ /* 0x000fe20003f06270 */
[----:B------:R-:W-:-:S12]  /*c900*/  BSSY B0, `(.L_x_377) ;  /* 0x0000070000007945 */ /* 0x000fd80003800000 */
[----:B------:R-:W-:Y:S05]  /*c910*/  @P0 BRA `(.L_x_378) ;  /* 0x000006e000000947 */ /* 0x000fea0003800000 */
[----:B-1----:R-:W-:Y:S01]  /*c920*/  IMAD.MOV.U32 R12, RZ, RZ, c[0x0][0x27c] ;  /* 0x00009f00ff0c7624 */ /* 0x002fe200078e00ff */
[--C-:B------:R-:W-:Y:S01]  /*c930*/  SHF.R.U64 R84, R84, 0x10, R85.reuse ;  /* 0x0000001054547819 */ /* 0x100fe20000001255 */
[----:B------:R-:W-:Y:S01]  /*c940*/  IMAD.SHL.U32 R15, R77, 0x40, RZ ;  /* 0x000000404d0f7824 */ /* 0x000fe200078e00ff */
[----:B------:R-:W-:Y:S01]  /*c950*/  SHF.R.U32.HI R85, RZ, 0x10, R85 ;  /* 0x00000010ff557819 */ /* 0x000fe20000011655 */
[----:B------:R-:W-:Y:S01]  /*c960*/  IMAD.SHL.U32 R8, R81, 0x200, RZ ;  /* 0x0000020051087824 */ /* 0x000fe200078e00ff */
[----:B------:R-:W-:Y:S02]  /*c970*/  LEA.HI R12, R12, R97, RZ, 0x1d ;  /* 0x000000610c0c7211 */ /* 0x000fe400078fe8ff */
[----:B------:R-:W-:Y:S02]  /*c980*/  LOP3.LUT R15, R15, 0x1c0, RZ, 0xc0, !PT ;  /* 0x000001c00f0f7812 */ /* 0x000fe400078ec0ff */
[----:B------:R-:W-:Y:S01]  /*c990*/  SHF.R.S32.HI R9, RZ, 0x1f, R12 ;  /* 0x0000001fff097819 */ /* 0x000fe2000001140c */
[----:B------:R-:W-:Y:S01]  /*c9a0*/  IMAD.SHL.U32 R10, R12, 0x8, RZ ;  /* 0x000000080c0a7824 */ /* 0x000fe200078e00ff */
[----:B------:R-:W-:-:S02]  /*c9b0*/  LOP3.LUT R13, R15, 0x38, R60, 0xf8, !PT ;  /* 0x000000380f0d7812 */ /* 0x000fc400078ef83c */
[----:B------:R-:W-:Y:S02]  /*c9c0*/  LEA.HI R9, R9, R12, RZ, 0x3 ;  /* 0x0000000c09097211 */ /* 0x000fe400078f18ff */
[----:B------:R-:W-:Y:S02]  /*c9d0*/  SHF.R.U32.HI R11, RZ, 0x3, R15 ;  /* 0x00000003ff0b7819 */ /* 0x000fe4000001160f */
[----:B------:R-:W-:Y:S01]  /*c9e0*/  LOP3.LUT R10, R15, 0x38, R10, 0xf8, !PT ;  /* 0x000000380f0a7812 */ /* 0x000fe200078ef80a */
[----:B------:R-:W-:Y:S01]  /*c9f0*/  IMAD.SHL.U32 R9, R9, 0x400, RZ ;  /* 0x0000040009097824 */ /* 0x000fe200078e00ff */
[----:B------:R-:W-:Y:S02]  /*ca00*/  LOP3.LUT R13, R8, R13, R11, 0xf6, !PT ;  /* 0x0000000d080d7212 */ /* 0x000fe400078ef60b */
[----:B------:R-:W-:Y:S02]  /*ca10*/  LOP3.LUT R11, R10, R11, RZ, 0x3c, !PT ;  /* 0x0000000b0a0b7212 */ /* 0x000fe400078e3cff */
[----:B------:R-:W-:Y:S01]  /*ca20*/  LOP3.LUT R9, R9, 0x7fffe000, RZ, 0xc0, !PT ;  /* 0x7fffe00009097812 */ /* 0x000fe200078ec0ff */
[----:B------:R-:W-:Y:S01]  /*ca30*/  IMAD.SHL.U32 R115, R13, 0x2, RZ ;  /* 0x000000020d737824 */ /* 0x000fe200078e00ff */
[----:B------:R-:W-:-:S02]  /*ca40*/  SHF.R.U64 R86, R86, 0x10, R87 ;  /* 0x0000001056567819 */ /* 0x000fc40000001257 */
[----:B------:R-:W-:Y:S02]  /*ca50*/  IADD3 R114, R11, R9, R8 ;  /* 0x000000090b727210 */ /* 0x000fe40007ffe008 */
[----:B------:R-:W1:Y:S01]  /*ca60*/  LDS.128 R12, [R115+0xc100] ;  /* 0x00c10000730c7984 */ /* 0x000e620000000c00 */
[----:B------:R-:W-:Y:S02]  /*ca70*/  SHF.R.U64 R88, R88, 0x10, R89 ;  /* 0x0000001058587819 */ /* 0x000fe40000001259 */
[----:B------:R-:W-:Y:S01]  /*ca80*/  IMAD.SHL.U32 R114, R114, 0x2, RZ ;  /* 0x0000000272727824 */ /* 0x000fe200078e00ff */
[----:B------:R-:W-:Y:S02]  /*ca90*/  SHF.R.U32.HI R87, RZ, 0x10, R87 ;  /* 0x00000010ff577819 */ /* 0x000fe40000011657 */
[----:B------:R-:W-:Y:S02]  /*caa0*/  SHF.R.U32.HI R89, RZ, 0x10, R89 ;  /* 0x00000010ff597819 */ /* 0x000fe40000011659 */
[----:B------:R-:W2:Y:S01]  /*cab0*/  LDS.128 R8, [R114+0xc100] ;  /* 0x00c1000072087984 */ /* 0x000ea20000000c00 */
[----:B------:R-:W-:-:S02]  /*cac0*/  PRMT R117, R117, 0x5410, R84 ;  /* 0x0000541075757816 */ /* 0x000fc40000000054 */
[----:B------:R-:W-:Y:S02]  /*cad0*/  PRMT R116, R116, 0x5410, R85 ;  /* 0x0000541074747816 */ /* 0x000fe40000000055 */
[----:B------:R-:W-:Y:S02]  /*cae0*/  PRMT R118, R118, 0x5410, R87 ;  /* 0x0000541076767816 */ /* 0x000fe40000000057 */
[----:B------:R-:W-:Y:S02]  /*caf0*/  SHF.R.U64 R90, R90, 0x10, R91 ;  /* 0x000000105a5a7819 */ /* 0x000fe4000000125b */
[----:B------:R-:W-:Y:S02]  /*cb00*/  PRMT R120, R120, 0x5410, R89 ;  /* 0x0000541078787816 */ /* 0x000fe40000000059 */
[----:B------:R-:W-:Y:S02]  /*cb10*/  SHF.R.U32.HI R91, RZ, 0x10, R91 ;  /* 0x00000010ff5b7819 */ /* 0x000fe4000001165b */
[----:B------:R-:W-:-:S02]  /*cb20*/  PRMT R121, R121, 0x5410, R88 ;  /* 0x0000541079797816 */ /* 0x000fc40000000058 */
[----:B------:R-:W-:Y:S02]  /*cb30*/  PRMT R122, R122, 0x5410, R91 ;  /* 0x000054107a7a7816 */ /* 0x000fe4000000005b */
[C---:B------:R-:W-:Y:S01]  /*cb40*/  LOP3.LUT R128, R121.reuse, 0xffff0000, RZ, 0xc0, !PT ;  /* 0xffff000079807812 */ /* 0x040fe200078ec0ff */
[----:B------:R-:W-:Y:S01]  /*cb50*/  IMAD.U32 R91, R121, 0x10000, RZ ;  /* 0x00010000795b7824 */ /* 0x000fe200078e00ff */
[----:B------:R-:W-:Y:S01]  /*cb60*/  PRMT R123, R123, 0x5410, R90 ;  /* 0x000054107b7b7816 */ /* 0x000fe2000000005a */
[----:B------:R-:W-:Y:S01]  /*cb70*/  IMAD.U32 R121, R116, 0x10000, RZ ;  /* 0x0001000074797824 */ /* 0x000fe200078e00ff */
[----:B------:R-:W-:Y:S02]  /*cb80*/  SHF.L.U32 R127, R118, 0x10, RZ ;  /* 0x00000010767f7819 */ /* 0x000fe400000006ff */
[----:B------:R-:W-:Y:S02]  /*cb90*/  PRMT R119, R119, 0x5410, R86 ;  /* 0x0000541077777816 */ /* 0x000fe40000000056 */
[----:B------:R-:W-:-:S02]  /*cba0*/  LOP3.LUT R116, R116, 0xffff0000, RZ, 0xc0, !PT ;  /* 0xffff000074747812 */ /* 0x000fc400078ec0ff */
[----:B------:R-:W-:Y:S02]  /*cbb0*/  LOP3.LUT R118, R118, 0xffff0000, RZ, 0xc0, !PT ;  /* 0xffff000076767812 */ /* 0x000fe400078ec0ff */
[----:B-1----:R-:W-:Y:S01]  /*cbc0*/  SHF.L.U32 R85, R12, 0x10, RZ ;  /* 0x000000100c557819 */ /* 0x002fe200000006ff */
[----:B------:R-:W-:Y:S01]  /*cbd0*/  IMAD.U32 R86, R14, 0x10000, RZ ;  /* 0x000100000e567824 */ /* 0x000fe200078e00ff */
[----:B------:R-:W-:Y:S01]  /*cbe0*/  LOP3.LUT R84, R12, 0xffff0000, RZ, 0xc0, !PT ;  /* 0xffff00000c547812 */ /* 0x000fe200078ec0ff */
[C---:B------:R-:W-:Y:S01]  /*cbf0*/  IMAD.U32 R12, R13.reuse, 0x10000, RZ ;  /* 0x000100000d0c7824 */ /* 0x040fe200078e00ff */
[----:B------:R-:W-:Y:S01]  /*cc00*/  LOP3.LUT R87, R13, 0xffff0000, RZ, 0xc0, !PT ;  /* 0xffff00000d577812 */ /* 0x000fe200078ec0ff */
[C---:B------:R-:W-:Y:S01]  /*cc10*/  IMAD.U32 R13, R15.reuse, 0x10000, RZ ;  /* 0x000100000f0d7824 */ /* 0x040fe200078e00ff */
[----:B------:R-:W-:Y:S01]  /*cc20*/  LOP3.LUT R89, R15, 0xffff0000, RZ, 0xc0, !PT ;  /* 0xffff00000f597812 */ /* 0x000fe200078ec0ff */
[C---:B--2---:R-:W-:Y:S01]  /*cc30*/  IMAD.U32 R88, R8.reuse, 0x10000, RZ ;  /* 0x0001000008587824 */ /* 0x044fe200078e00ff */
[----:B------:R-:W-:Y:S01]  /*cc40*/  LOP3.LUT R15, R8, 0xffff0000, RZ, 0xc0, !PT ;  /* 0xffff0000080f7812 */ /* 0x000fe200078ec0ff */
[C---:B------:R-:W-:Y:S01]  /*cc50*/  IMAD.U32 R8, R9.reuse, 0x10000, RZ ;  /* 0x0001000009087824 */ /* 0x040fe200078e00ff */
[----:B------:R-:W-:Y:S01]  /*cc60*/  LOP3.LUT R126, R9, 0xffff0000, RZ, 0xc0, !PT ;  /* 0xffff0000097e7812 */ /* 0x000fe200078ec0ff */
[C---:B------:R-:W-:Y:S01]  /*cc70*/  IMAD.U32 R125, R10.reuse, 0x10000, RZ ;  /* 0x000100000a7d7824 */ /* 0x040fe200078e00ff */
[----:B------:R-:W-:Y:S01]  /*cc80*/  SHF.L.U32 R9, R117, 0x10, RZ ;  /* 0x0000001075097819 */ /* 0x000fe200000006ff */
[----:B------:R-:W-:Y:S01]  /*cc90*/  IMAD.U32 R90, R11, 0x10000, RZ ;  /* 0x000100000b5a7824 */ /* 0x000fe200078e00ff */
[----:B------:R-:W-:-:S02]  /*cca0*/  LOP3.LUT R124, R10, 0xffff0000, RZ, 0xc0, !PT ;  /* 0xffff00000a7c7812 */ /* 0x000fc400078ec0ff */
[----:B------:R-:W-:Y:S01]  /*ccb0*/  LOP3.LUT R117, R117, 0xffff0000, RZ, 0xc0, !PT ;  /* 0xffff000075757812 */ /* 0x000fe200078ec0ff */
[C---:B------:R-:W-:Y:S01]  /*ccc0*/  FMUL.FTZ R10, R88.reuse, R9 ;  /* 0x00000009580a7220 */ /* 0x040fe20000410000 */
[----:B------:R-:W-:Y:S01]  /*ccd0*/  LOP3.LUT R11, R11, 0xffff0000, RZ, 0xc0, !PT ;  /* 0xffff00000b0b7812 */ /* 0x000fe200078ec0ff */
[-C--:B------:R-:W-:Y:S01]  /*cce0*/  FMUL.FTZ R88, R88, R91.reuse ;  /* 0x0000005b58587220 */ /* 0x080fe20000410000 */
[----:B------:R-:W-:Y:S01]  /*ccf0*/  LOP3.LUT R14, R14, 0xffff0000, RZ, 0xc0, !PT ;  /* 0xffff00000e0e7812 */ /* 0x000fe200078ec0ff */
[C---:B------:R-:W-:Y:S02]  /*cd00*/  FFMA.FTZ R10, R85.reuse, R91, -R10 ;  /* 0x0000005b550a7223 */ /* 0x040fe4000001080a */
[----:B------:R-:W-:Y:S02]  /*cd10*/  FFMA.FTZ R88, R85, R9, R88 ;  /* 0x0000000955587223 */ /* 0x000fe40000010058 */
[C---:B------:R-:W-:Y:S02]  /*cd20*/  FMUL.FTZ R91, R15.reuse, R117 ;  /* 0x000000750f5b7220 */ /* 0x040fe40000410000 */
[C---:B------:R-:W-:Y:S01]  /*cd30*/  IMAD.U32 R9, R120.reuse, 0x10000, RZ ;  /* 0x0001000078097824 */ /* 0x040fe200078e00ff */
[----:B------:R-:W-:Y:S01]  /*cd40*/  LOP3.LUT R120, R120, 0xffff0000, RZ, 0xc0, !PT ;  /* 0xffff000078787812 */ /* 0x000fe200078ec0ff */
[----:B------:R-:W-:-:S02]  /*cd50*/  FMUL.FTZ R15, R15, R128 ;  /* 0x000000800f0f7220 */ /* 0x000fc40000410000 */
[C---:B------:R-:W-:Y:S02]  /*cd60*/  FMUL.FTZ R85, R8.reuse, R121 ;  /* 0x0000007908557220 */ /* 0x040fe40000410000 */
[----:B------:R-:W-:Y:S02]  /*cd70*/  FMUL.FTZ R8, R8, R9 ;  /* 0x0000000908087220 */ /* 0x000fe40000410000 */
[C---:B------:R-:W-:Y:S02]  /*cd80*/  FFMA.FTZ R91, R84.reuse, R128, -R91 ;  /* 0x00000080545b7223 */ /* 0x040fe4000001085b */
[----:B------:R-:W-:Y:S02]  /*cd90*/  FFMA.FTZ R15, R84, R117, R15 ;  /* 0x00000075540f7223 */ /* 0x000fe4000001000f */
[C---:B------:R-:W-:Y:S01]  /*cda0*/  IMAD.U32 R84, R122.reuse, 0x10000, RZ ;  /* 0x000100007a547824 */ /* 0x040fe200078e00ff */
[----:B------:R-:W-:Y:S01]  /*cdb0*/  LOP3.LUT R122, R122, 0xffff0000, RZ, 0xc0, !PT ;  /* 0xffff00007a7a7812 */ /* 0x000fe200078ec0ff */
[----:B------:R-:W-:-:S02]  /*cdc0*/  FFMA.FTZ R85, R12, R9, -R85 ;  /* 0x000000090c557223 */ /* 0x000fc40000010855 */
[----:B------:R-:W-:Y:S02]  /*cdd0*/  FFMA.FTZ R9, R12, R121, R8 ;  /* 0x000000790c097223 */ /* 0x000fe40000010008 */
[C---:B------:R-:W-:Y:S02]  /*cde0*/  FMUL.FTZ R8, R90.reuse, R127 ;  /* 0x0000007f5a087220 */ /* 0x040fe40000410000 */
[-C--:B------:R-:W-:Y:S02]  /*cdf0*/  FMUL.FTZ R90, R90, R84.reuse ;  /* 0x000000545a5a7220 */ /* 0x080fe40000410000 */
[C---:B------:R-:W-:Y:S01]  /*ce00*/  IMAD.U32 R12, R119.reuse, 0x10000, RZ ;  /* 0x00010000770c7824 */ /* 0x040fe200078e00ff */
[----:B------:R-:W-:Y:S01]  /*ce10*/  LOP3.LUT R119, R119, 0xffff0000, RZ, 0xc0, !PT ;  /* 0xffff000077777812 */ /* 0x000fe200078ec0ff */
[C---:B------:R-:W-:Y:S01]  /*ce20*/  IMAD.U32 R117, R123.reuse, 0x10000, RZ ;  /* 0x000100007b757824 */ /* 0x040fe200078e00ff */
[----:B------:R-:W-:Y:S01]  /*ce30*/  LOP3.LUT R123, R123, 0xffff0000, RZ, 0xc0, !PT ;  /* 0xffff00007b7b7812 */ /* 0x000fe200078ec0ff */
[----:B------:R-:W-:-:S02]  /*ce40*/  FFMA.FTZ R84, R13, R84, -R8 ;  /* 0x000000540d547223 */ /* 0x000fc40000010808 */
[----:B------:R-:W-:Y:S02]  /*ce50*/  FFMA.FTZ R127, R13, R127, R90 ;  /* 0x0000007f0d7f7223 */ /* 0x000fe4000001005a */
[C---:B------:R-:W-:Y:S02]  /*ce60*/  FMUL.FTZ R13, R125.reuse, R12 ;  /* 0x0000000c7d0d7220 */ /* 0x040fe40000410000 */
[-C--:B------:R-:W-:Y:S02]  /*ce70*/  FMUL.FTZ R125, R125, R117.reuse ;  /* 0x000000757d7d7220 */ /* 0x080fe40000410000 */
[C---:B------:R-:W-:Y:S02]  /*ce80*/  FMUL.FTZ R8, R126.reuse, R116 ;  /* 0x000000747e087220 */ /* 0x040fe40000410000 */
[----:B------:R-:W-:Y:S02]  /*ce90*/  FMUL.FTZ R126, R126, R120 ;  /* 0x000000787e7e7220 */ /* 0x000fe40000410000 */
[----:B------:R-:W-:-:S02]  /*cea0*/  FFMA.FTZ R117, R86, R117, -R13 ;  /* 0x0000007556757223 */ /* 0x000fc4000001080d */
[----:B------:R-:W-:Y:S02]  /*ceb0*/  FFMA.FTZ R125, R86, R12, R125 ;  /* 0x0000000c567d7223 */ /* 0x000fe4000001007d */
[----:B------:R-:W-:Y:S02]  /*cec0*/  FFMA.FTZ R120, R87, R120, -R8 ;  /* 0x0000007857787223 */ /* 0x000fe40000010808 */
[----:B------:R-:W-:Y:S02]  /*ced0*/  FMUL.FTZ R86, R124, R119 ;  /* 0x000000777c567220 */ /* 0x000fe40000410000 */
[C---:B------:R-:W-:Y:S01]  /*cee0*/  FMUL.FTZ R12, R11.reuse, R118 ;  /* 0x000000760b0c7220 */ /* 0x040fe20000410000 */
[----:B------:R-:W-:Y:S01]  /*cef0*/  F2FP.BF16.PACK_AB R13, R120, R85 ;  /* 0x00000055780d723e */ /* 0x000fe200000010ff */
[----:B------:R-:W-:Y:S02]  /*cf00*/  FMUL.FTZ R90, R124, R123 ;  /* 0x0000007b7c5a7220 */ /* 0x000fe40000410000 */
[----:B------:R-:W-:-:S02]  /*cf10*/  FMUL.FTZ R8, R11, R122 ;  /* 0x0000007a0b087220 */ /* 0x000fc40000410000 */
[C---:B------:R-:W-:Y:S02]  /*cf20*/  FFMA.FTZ R86, R14.reuse, R123, -R86 ;  /* 0x0000007b0e567223 */ /* 0x040fe40000010856 */
[----:B------:R-:W-:Y:S01]  /*cf30*/  FFMA.FTZ R11, R89, R122, -R12 ;  /* 0x0000007a590b7223 */ /* 0x000fe2000001080c */
[----:B------:R-:W-:Y:S01]  /*cf40*/  F2FP.BF16.PACK_AB R12, R91, R10 ;  /* 0x0000000a5b0c723e */ /* 0x000fe200000010ff */
[----:B------:R-:W-:Y:S02]  /*cf50*/  FFMA.FTZ R126, R87, R116, R126 ;  /* 0x00000074577e7223 */ /* 0x000fe4000001007e */
[----:B------:R-:W-:Y:S01]  /*cf60*/  FFMA.FTZ R90, R14, R119, R90 ;  /* 0x000000770e5a7223 */ /* 0x000fe2000001005a */
[----:B------:R-:W-:Y:S01]  /*cf70*/  F2FP.BF16.PACK_AB R14, R86, R117 ;  /* 0x00000075560e723e */ /* 0x000fe200000010ff */
[----:B------:R-:W-:Y:S01]  /*cf80*/  FFMA.FTZ R118, R89, R118, R8 ;  /* 0x0000007659767223 */ /* 0x000fe20000010008 */
[----:B------:R-:W-:Y:S02]  /*cf90*/  F2FP.BF16.PACK_AB R8, R15, R88 ;  /* 0x000000580f08723e */ /* 0x000fe400000010ff */
[----:B------:R-:W-:-:S02]  /*cfa0*/  F2FP.BF16.PACK_AB R15, R11, R84 ;  /* 0x000000540b0f723e */ /* 0x000fc400000010ff */
[----:B------:R-:W-:Y:S02]  /*cfb0*/  F2FP.BF16.PACK_AB R9, R126, R9 ;  /* 0x000000097e09723e */ /* 0x000fe400000010ff */
[----:B------:R-:W-:Y:S01]  /*cfc0*/  F2FP.BF16.PACK_AB R10, R90, R125 ;  /* 0x0000007d5a0a723e */ /* 0x000fe200000010ff */
[----:B------:R1:W-:Y:S01]  /*cfd0*/  STS.128 [R115+0xc100], R12 ;  /* 0x00c1000c73007388 */ /* 0x0003e20000000c00 */
[----:B------:R-:W-:-:S05]  /*cfe0*/  F2FP.BF16.PACK_AB R11, R118, R127 ;  /* 0x0000007f760b723e */ /* 0x000fca00000010ff */
[----:B------:R1:W-:Y:S02]  /*cff0*/  STS.128 [R114+0xc100], R8 ;  /* 0x00c1000872007388 */ /* 0x0003e40000000c00 */
.L_x_378:
[----:B------:R-:W-:Y:S05]  /*d000*/  BSYNC B0 ;  /* 0x0000000000007941 */ /* 0x000fea0003800000 */
.L_x_377:
[----:B-1----:R-:W-:Y:S01]  /*d010*/  IADD3 R12, R60, 0x20, RZ ;  /* 0x000000203c0c7810 */ /* 0x002fe20007ffe0ff */
[----:B------:R-:W-:Y:S03]  /*d020*/  BSSY B0, `(.L_x_379) ;  /* 0x0000079000007945 */ /* 0x000fe60003800000 */
[----:B------:R-:W-:-:S13]  /*d030*/  ISETP.GE.AND P0, PT, R12, c[0x0][0x27c], PT ;  /* 0x00009f000c007a0c */ /* 0x000fda0003f06270 */
[----:B------:R-:W-:Y:S05]  /*d040*/  @P0 BRA `(.L_x_380) ;  /* 0x0000076000000947 */ /* 0x000fea0003800000 */
[----:B------:R-:W-:Y:S01]  /*d050*/  SHF.R.S32.HI R11, RZ, 0x1f, R12 ;  /* 0x0000001fff0b7819 */ /* 0x000fe2000001140c */
[----:B------:R-:W-:Y:S01]  /*d060*/  IMAD.MOV.U32 R8, RZ, RZ, c[0x0][0x27c] ;  /* 0x00009f00ff087624 */ /* 0x000fe200078e00ff */
[----:B------:R-:W-:Y:S01]  /*d070*/  SHF.R.U64 R64, R64, 0x10, R65 ;  /* 0x0000001040407819 */ /* 0x000fe20000001241 */
[----:B------:R-:W-:Y:S01]  /*d080*/  IMAD.SHL.U32 R9, R77, 0x40, RZ ;  /* 0x000000404d097824 */ /* 0x000fe200078e00ff */
[CC--:B------:R-:W-:Y:S02]  /*d090*/  LEA.HI R10, R11.reuse, R12.reuse, RZ, 0x3 ;  /* 0x0000000c0b0a7211 */ /* 0x0c0fe400078f18ff */
[----:B------:R-:W-:Y:S02]  /*d0a0*/  LEA.HI R11, R11, R12, RZ, 0x6 ;  /* 0x0000000c0b0b7211 */ /* 0x000fe400078f30ff */
[----:B------:R-:W-:Y:S02]  /*d0b0*/  SHF.R.S32.HI R13, RZ, 0x3, R10 ;  /* 0x00000003ff0d7819 */ /* 0x000fe4000001140a */
[----:B------:R-:W-:Y:S01]  /*d0c0*/  LOP3.LUT R9, R9, 0x1c0, RZ, 0xc0, !PT ;  /* 0x000001c009097812 */ /* 0x000fe200078ec0ff */
[----:B------:R-:W-:Y:S01]  /*d0d0*/  IMAD.SHL.U32 R11, R11, 0x80, RZ ;  /* 0x000000800b0b7824 */ /* 0x000fe200078e00ff */
[----:B------:R-:W-:-:S02]  /*d0e0*/  LEA.HI R8, R8, R13, RZ, 0x1d ;  /* 0x0000000d08087211 */ /* 0x000fc400078fe8ff */
[----:B------:R-:W-:Y:S02]  /*d0f0*/  LOP3.LUT R15, R9, 0x38, R10, 0xf8, !PT ;  /* 0x00000038090f7812 */ /* 0x000fe400078ef80a */
[----:B------:R-:W-:Y:S02]  /*d100*/  SHF.R.S32.HI R13, RZ, 0x1f, R8 ;  /* 0x0000001fff0d7819 */ /* 0x000fe40000011408 */
[----:B------:R-:W-:Y:S02]  /*d110*/  SHF.R.U32.HI R10, RZ, 0x3, R9 ;  /* 0x00000003ff0a7819 */ /* 0x000fe40000011609 */
[----:B------:R-:W-:Y:S01]  /*d120*/  LEA.HI R13, R13, R8, RZ, 0x3 ;  /* 0x000000080d0d7211 */ /* 0x000fe200078f18ff */
[----:B------:R-:W-:Y:S01]  /*d130*/  IMAD.SHL.U32 R8, R8, 0x8, RZ ;  /* 0x0000000808087824 */ /* 0x000fe200078e00ff */
[----:B------:R-:W-:Y:S02]  /*d140*/  LOP3.LUT R12, R11, 0x7fffe000, RZ, 0xc0, !PT ;  /* 0x7fffe0000b0c7812 */ /* 0x000fe400078ec0ff */
[----:B------:R-:W-:Y:S01]  /*d150*/  LOP3.LUT R15, R15, R10, RZ, 0x3c, !PT ;  /* 0x0000000a0f0f7212 */ /* 0x000fe200078e3cff */
[----:B------:R-:W-:Y:S01]  /*d160*/  IMAD.SHL.U32 R13, R13, 0x400, RZ ;  /* 0x000004000d0d7824 */ /* 0x000fe200078e00ff */
[----:B------:R-:W-:Y:S01]  /*d170*/  LOP3.LUT R9, R9, 0x38, R8, 0xf8, !PT ;  /* 0x0000003809097812 */ /* 0x000fe200078ef808 */
[----:B------:R-:W-:Y:S01]  /*d180*/  IMAD R12, R81, 0x200, R12 ;  /* 0x00000200510c7824 */ /* 0x000fe200078e020c */
[----:B------:R-:W-:-:S02]  /*d190*/  SHF.R.U32.HI R65, RZ, 0x10, R65 ;  /* 0x00000010ff417819 */ /* 0x000fc40000011641 */
[----:B------:R-:W-:Y:S01]  /*d1a0*/  LOP3.LUT R8, R13, 0x7fffe000, RZ, 0xc0, !PT ;  /* 0x7fffe0000d087812 */ /* 0x000fe200078ec0ff */
[----:B------:R-:W-:Y:S01]  /*d1b0*/  IMAD.IADD R12, R12, 0x1, R15 ;  /* 0x000000010c0c7824 */ /* 0x000fe200078e020f */
[----:B------:R-:W-:Y:S02]  /*d1c0*/  LOP3.LUT R9, R9, R10, RZ, 0x3c, !PT ;  /* 0x0000000a09097212 */ /* 0x000fe400078e3cff */
[----:B------:R-:W-:Y:S01]  /*d1d0*/  SHF.R.U64 R66, R66, 0x10, R67 ;  /* 0x0000001042427819 */ /* 0x000fe20000001243 */
[----:B------:R-:W-:Y:S01]  /*d1e0*/  IMAD R8, R81, 0x200, R8 ;  /* 0x0000020051087824 */ /* 0x000fe200078e0208 */
[----:B------:R-:W-:Y:S01]  /*d1f0*/  SHF.R.U64 R68, R68, 0x10, R69 ;  /* 0x0000001044447819 */ /* 0x000fe20000001245 */
[----:B------:R-:W-:Y:S01]  /*d200*/  IMAD.SHL.U32 R85, R12, 0x2, RZ ;  /* 0x000000020c557824 */ /* 0x000fe200078e00ff */
[----:B------:R-:W-:Y:S02]  /*d210*/  SHF.R.U32.HI R67, RZ, 0x10, R67 ;  /* 0x00000010ff437819 */ /* 0x000fe40000011643 */
[----:B------:R-:W-:-:S02]  /*d220*/  IADD3 R84, R8, R9, RZ ;  /* 0x0000000908547210 */ /* 0x000fc40007ffe0ff */
[----:B------:R-:W1:Y:S01]  /*d230*/  LDS.128 R12, [R85+0xc100] ;  /* 0x00c10000550c7984 */ /* 0x000e620000000c00 */
[----:B------:R-:W-:Y:S02]  /*d240*/  SHF.R.U32.HI R69, RZ, 0x10, R69 ;  /* 0x00000010ff457819 */ /* 0x000fe40000011645 */
[----:B------:R-:W-:Y:S01]  /*d250*/  IMAD.SHL.U32 R84, R84, 0x2, RZ ;  /* 0x0000000254547824 */ /* 0x000fe200078e00ff */
[----:B------:R-:W-:Y:S02]  /*d260*/  PRMT R107, R107, 0x5410, R64 ;  /* 0x000054106b6b7816 */ /* 0x000fe40000000040 */
[----:B------:R-:W-:Y:S02]  /*d270*/  PRMT R106, R106, 0x5410, R65 ;  /* 0x000054106a6a7816 */ /* 0x000fe40000000041 */
[----:B------:R-:W2:Y:S01]  /*d280*/  LDS.128 R8, [R84+0xc100] ;  /* 0x00c1000054087984 */ /* 0x000ea20000000c00 */
[----:B------:R-:W-:Y:S02]  /*d290*/  SHF.R.U64 R70, R70, 0x10, R71 ;  /* 0x0000001046467819 */ /* 0x000fe40000001247 */
[----:B------:R-:W-:Y:S01]  /*d2a0*/  PRMT R108, R108, 0x5410, R67 ;  /* 0x000054106c6c7816 */ /* 0x000fe20000000043 */
[----:B------:R-:W-:Y:S01]  /*d2b0*/  IMAD.U32 R89, R106, 0x10000, RZ ;  /* 0x000100006a597824 */ /* 0x000fe200078e00ff */
[----:B------:R-:W-:-:S02]  /*d2c0*/  SHF.R.U32.HI R71, RZ, 0x10, R71 ;  /* 0x00000010ff477819 */ /* 0x000fc40000011647 */
[----:B------:R-:W-:Y:S02]  /*d2d0*/  PRMT R111, R111, 0x5410, R68 ;  /* 0x000054106f6f7816 */ /* 0x000fe40000000044 */
[----:B------:R-:W-:Y:S02]  /*d2e0*/  PRMT R110, R110, 0x5410, R69 ;  /* 0x000054106e6e7816 */ /* 0x000fe40000000045 */
[----:B------:R-:W-:Y:S01]  /*d2f0*/  PRMT R112, R112, 0x5410, R71 ;  /* 0x0000541070707816 */ /* 0x000fe20000000047 */
[C---:B------:R-:W-:Y:S01]  /*d300*/  IMAD.U32 R71, R111.reuse, 0x10000, RZ ;  /* 0x000100006f477824 */ /* 0x040fe200078e00ff */
[----:B------:R-:W-:Y:S02]  /*d310*/  LOP3.LUT R90, R111, 0xffff0000, RZ, 0xc0, !PT ;  /* 0xffff00006f5a7812 */ /* 0x000fe400078ec0ff */
[----:B------:R-:W-:Y:S02]  /*d320*/  PRMT R113, R113, 0x5410, R70 ;  /* 0x0000541071717816 */ /* 0x000fe40000000046 */
[----:B------:R-:W-:-:S02]  /*d330*/  PRMT R109, R109, 0x5410, R66 ;  /* 0x000054106d6d7816 */ /* 0x000fc40000000042 */
[----:B------:R-:W-:Y:S01]  /*d340*/  LOP3.LUT R106, R106, 0xffff0000, RZ, 0xc0, !PT ;  /* 0xffff00006a6a7812 */ /* 0x000fe200078ec0ff */
[C---:B-1----:R-:W-:Y:S01]  /*d350*/  IMAD.U32 R65, R12.reuse, 0x10000, RZ ;  /* 0x000100000c417824 */ /* 0x042fe200078e00ff */
[----:B------:R-:W-:Y:S01]  /*d360*/  LOP3.LUT R64, R12, 0xffff0000, RZ, 0xc0, !PT ;  /* 0xffff00000c407812 */ /* 0x000fe200078ec0ff */
[C---:B------:R-:W-:Y:S01]  /*d370*/  IMAD.U32 R12, R13.reuse, 0x10000, RZ ;  /* 0x000100000d0c7824 */ /* 0x040fe200078e00ff */
        /* <DEDUP_REMOVED lines=8> */
[----:B------:R-:W-:Y:S01]  /*d400*/  SHF.L.U32 R8, R9, 0x10, RZ ;  /* 0x0000001009087819 */ /* 0x000fe200000006ff */
[----:B------:R-:W-:Y:S01]  /*d410*/  IMAD.U32 R70, R11, 0x10000, RZ ;  /* 0x000100000b467824 */ /* 0x000fe200078e00ff */
[----:B------:R-:W-:Y:S01]  /*d420*/  LOP3.LUT R88, R9, 0xffff0000, RZ, 0xc0, !PT ;  /* 0xffff000009587812 */ /* 0x000fe200078ec0ff */
[----:B------:R-:W-:Y:S01]  /*d430*/  IMAD.U32 R9, R107, 0x10000, RZ ;  /* 0x000100006b097824 */ /* 0x000fe200078e00ff */
[----:B------:R-:W-:-:S02]  /*d440*/  LOP3.LUT R86, R10, 0xffff0000, RZ, 0xc0, !PT ;  /* 0xffff00000a567812 */ /* 0x000fc400078ec0ff */
[----:B------:R-:W-:Y:S01]  /*d450*/  LOP3.LUT R107, R107, 0xffff0000, RZ, 0xc0, !PT ;  /* 0xffff00006b6b7812 */ /* 0x000fe200078ec0ff */
[C---:B------:R-:W-:Y:S01]  /*d460*/  FMUL.FTZ R10, R68.reuse, R9 ;  /* 0x00000009440a7220 */ /* 0x040fe20000410000 */
[----:B------:R-:W-:Y:S01]  /*d470*/  LOP3.LUT R11, R11, 0xffff0000, RZ, 0xc0, !PT ;  /* 0xffff00000b0b7812 */ /* 0x000fe200078ec0ff */
[-C--:B------:R-:W-:Y:S02]  /*d480*/  FMUL.FTZ R68, R68, R71.reuse ;  /* 0x0000004744447220 */ /* 0x080fe40000410000 */
[C---:B------:R-:W-:Y:S02]  /*d490*/  FFMA.FTZ R10, R65.reuse, R71, -R10 ;  /* 0x00000047410a7223 */ /* 0x040fe4000001080a */
[----:B------:R-:W-:Y:S01]  /*d4a0*/  FFMA.FTZ R68, R65, R9, R68 ;  /* 0x0000000941447223 */ /* 0x000fe20000010044 */
[C---:B------:R-:W-:Y:S01]  /*d4b0*/  SHF.L.U32 R9, R110.reuse, 0x10, RZ ;  /* 0x000000106e097819 */ /* 0x040fe200000006ff */
[C---:B------:R-:W-:Y:S01]  /*d4c0*/  FMUL.FTZ R71, R15.reuse, R107 ;  /* 0x0000006b0f477220 */ /* 0x040fe20000410000 */
[----:B------:R-:W-:Y:S01]  /*d4d0*/  LOP3.LUT R110, R110, 0xffff0000, RZ, 0xc0, !PT ;  /* 0xffff00006e6e7812 */ /* 0x000fe200078ec0ff */
[----:B------:R-:W-:-:S02]  /*d4e0*/  FMUL.FTZ R15, R15, R90 ;  /* 0x0000005a0f0f7220 */ /* 0x000fc40000410000 */
[----:B------:R-:W-:Y:S02]  /*d4f0*/  FMUL.FTZ R65, R8, R89 ;  /* 0x0000005908417220 */ /* 0x000fe40000410000 */
[----:B------:R-:W-:Y:S02]  /*d500*/  FFMA.FTZ R71, R64, R90, -R71 ;  /* 0x0000005a40477223 */ /* 0x000fe40000010847 */
[----:B------:R-:W-:Y:S02]  /*d510*/  FMUL.FTZ R8, R8, R9 ;  /* 0x0000000908087220 */ /* 0x000fe40000410000 */
[C---:B------:R-:W-:Y:S01]  /*d520*/  IMAD.U32 R90, R108.reuse, 0x10000, RZ ;  /* 0x000100006c5a7824 */ /* 0x040fe200078e00ff */
[----:B------:R-:W-:Y:S01]  /*d530*/  LOP3.LUT R108, R108, 0xffff0000, RZ, 0xc0, !PT ;  /* 0xffff00006c6c7812 */ /* 0x000fe200078ec0ff */
        /* <DEDUP_REMOVED lines=39> */
.L_x_380:
[----:B------:R-:W-:Y:S05]  /*d7b0*/  BSYNC B0 ;  /* 0x0000000000007941 */ /* 0x000fea0003800000 */
.L_x_379:
[----:B-1----:R-:W-:-:S04]  /*d7c0*/  IADD3 R12, R60, 0x40, RZ ;  /* 0x000000403c0c7810 */ /* 0x002fc80007ffe0ff */
        /* <DEDUP_REMOVED lines=120> */
.L_x_376:
[----:B------:R-:W-:Y:S05]  /*df50*/  BSYNC B1 ;  /* 0x0000000000017941 */ /* 0x000fea0003800000 */
.L_x_375:
[----:B------:R-:W-:-:S04]  /*df60*/  IADD3 R40, R77, 0x40, RZ ;  /* 0x000000404d287810 */ /* 0x000fc80007ffe0ff */
[----:B------:R-:W-:-:S13]  /*df70*/  ISETP.GE.AND P0, PT, R40, UR4, PT ;  /* 0x0000000428007c0c */ /* 0x000fda000bf06270 */
[----:B------:R-:W-:Y:S05]  /*df80*/  @P0 BRA `(.L_x_360) ;  /* 0x000016d000000947 */ /* 0x000fea0003800000 */
[----:B------:R-:W-:Y:S01]  /*df90*/  ISETP.GE.AND P0, PT, R60, c[0x0][0x27c], PT ;  /* 0x00009f003c007a0c */ /* 0x000fe20003f06270 */
[----:B------:R-:W-:-:S12]  /*dfa0*/  BSSY B0, `(.L_x_381) ;  /* 0x0000073000007945 */ /* 0x000fd80003800000 */
[----:B------:R-:W-:Y:S05]  /*dfb0*/  @P0 BRA `(.L_x_382) ;  /* 0x0000071000000947 */ /* 0x000fea0003800000 */
[----:B-1----:R-:W-:Y:S01]  /*dfc0*/  IMAD.MOV.U32 R10, RZ, RZ, c[0x0][0x27c] ;  /* 0x00009f00ff0a7624 */ /* 0x002fe200078e00ff */
[----:B------:R-:W-:Y:S01]  /*dfd0*/  SHF.R.S32.HI R11, RZ, 0x1f, R40 ;  /* 0x0000001fff0b7819 */ /* 0x000fe20000011428 */
[----:B------:R-:W-:Y:S01]  /*dfe0*/  IMAD.SHL.U32 R9, R40, 0x40, RZ ;  /* 0x0000004028097824 */ /* 0x000fe200078e00ff */
[----:B------:R-:W-:Y:S02]  /*dff0*/  SHF.R.U64 R43, R36, 0x10, R37 ;  /* 0x00000010242b7819 */ /* 0x000fe40000001225 */
[----:B------:R-:W-:Y:S02]  /*e000*/  LEA.HI R97, R10, R97, RZ, 0x1d ;  /* 0x000000610a617211 */ /* 0x000fe400078fe8ff */
[----:B------:R-:W-:Y:S02]  /*e010*/  LEA.HI R8, R11, R40, RZ, 0x3 ;  /* 0x000000280b087211 */ /* 0x000fe400078f18ff */
[----:B------:R-:W-:Y:S01]  /*e020*/  SHF.R.S32.HI R10, RZ, 0x1f, R97 ;  /* 0x0000001fff0a7819 */ /* 0x000fe20000011461 */
[----:B------:R-:W-:Y:S01]  /*e030*/  IMAD.SHL.U32 R12, R97, 0x8, RZ ;  /* 0x00000008610c7824 */ /* 0x000fe200078e00ff */
[----:B------:R-:W-:Y:S01]  /*e040*/  LOP3.LUT R9, R9, 0x1c0, RZ, 0xc0, !PT ;  /* 0x000001c009097812 */ /* 0x000fe200078ec0ff */
[----:B------:R-:W-:Y:S01]  /*e050*/  IMAD.SHL.U32 R8, R8, 0x40, RZ ;  /* 0x0000004008087824 */ /* 0x000fe200078e00ff */
[----:B------:R-:W-:-:S02]  /*e060*/  LEA.HI R10, R10, R97, RZ, 0x3 ;  /* 0x000000610a0a7211 */ /* 0x000fc400078f18ff */
[----:B------:R-:W-:Y:S02]  /*e070*/  SHF.R.U32.HI R11, RZ, 0x3, R9 ;  /* 0x00000003ff0b7819 */ /* 0x000fe40000011609 */
[C---:B------:R-:W-:Y:S01]  /*e080*/  LOP3.LUT R12, R9.reuse, 0x38, R12, 0xf8, !PT ;  /* 0x00000038090c7812 */ /* 0x040fe200078ef80c */
[----:B------:R-:W-:Y:S01]  /*e090*/  IMAD.SHL.U32 R10, R10, 0x400, RZ ;  /* 0x000004000a0a7824 */ /* 0x000fe200078e00ff */
[----:B------:R-:W-:Y:S02]  /*e0a0*/  LOP3.LUT R13, R9, 0x38, R60, 0xf8, !PT ;  /* 0x00000038090d7812 */ /* 0x000fe400078ef83c */
[----:B------:R-:W-:Y:S02]  /*e0b0*/  LOP3.LUT R8, R8, 0xfffffe00, RZ, 0xc0, !PT ;  /* 0xfffffe0008087812 */ /* 0x000fe400078ec0ff */
[----:B------:R-:W-:Y:S02]  /*e0c0*/  LOP3.LUT R41, R12, R11, RZ, 0x3c, !PT ;  /* 0x0000000b0c297212 */ /* 0x000fe400078e3cff */
[----:B------:R-:W-:-:S02]  /*e0d0*/  LOP3.LUT R10, R10, 0x7fffe000, RZ, 0xc0, !PT ;  /* 0x7fffe0000a0a7812 */ /* 0x000fc400078ec0ff */
[----:B------:R-:W-:Y:S02]  /*e0e0*/  LOP3.LUT R13, R8, R13, R11, 0xf6, !PT ;  /* 0x0000000d080d7212 */ /* 0x000fe400078ef60b */
[----:B------:R-:W-:Y:S02]  /*e0f0*/  IADD3 R41, R41, R10, R8 ;  /* 0x0000000a29297210 */ /* 0x000fe40007ffe008 */
[----:B------:R-:W-:Y:S01]  /*e100*/  SHF.R.U32.HI R36, RZ, 0x10, R37 ;  /* 0x00000010ff247819 */ /* 0x000fe20000011625 */
[----:B------:R-:W-:Y:S01]  /*e110*/  IMAD.SHL.U32 R42, R13, 0x2, RZ ;  /* 0x000000020d2a7824 */ /* 0x000fe200078e00ff */
[--C-:B------:R-:W-:Y:S01]  /*e120*/  SHF.R.U64 R37, R38, 0x10, R39.reuse ;  /* 0x0000001026257819 */ /* 0x100fe20000001227 */
[----:B------:R-:W-:Y:S01]  /*e130*/  IMAD.SHL.U32 R41, R41, 0x2, RZ ;  /* 0x0000000229297824 */ /* 0x000fe200078e00ff */
[----:B------:R-:W-:Y:S02]  /*e140*/  SHF.R.U32.HI R38, RZ, 0x10, R39 ;  /* 0x00000010ff267819 */ /* 0x000fe40000011627 */
[----:B------:R-:W1:Y:S01]  /*e150*/  LDS.128 R12, [R42+0xc100] ;  /* 0x00c100002a0c7984 */ /* 0x000e620000000c00 */
[----:B------:R-:W-:-:S02]  /*e160*/  SHF.R.U64 R32, R32, 0x10, R33 ;  /* 0x0000001020207819 */ /* 0x000fc40000001221 */
[----:B------:R-:W-:Y:S01]  /*e170*/  SHF.R.U32.HI R33, RZ, 0x10, R33 ;  /* 0x00000010ff217819 */ /* 0x000fe20000011621 */
[----:B------:R-:W2:Y:S01]  /*e180*/  LDS.128 R8, [R41+0xc100] ;  /* 0x00c1000029087984 */ /* 0x000ea20000000c00 */
[--C-:B------:R-:W-:Y:S02]  /*e190*/  SHF.R.U64 R39, R34, 0x10, R35.reuse ;  /* 0x0000001022277819 */ /* 0x100fe40000001223 */
[----:B------:R-:W-:Y:S02]  /*e1a0*/  SHF.R.U32.HI R35, RZ, 0x10, R35 ;  /* 0x00000010ff237819 */ /* 0x000fe40000011623 */
[----:B------:R-:W-:Y:S02]  /*e1b0*/  PRMT R79, R79, 0x5410, R32 ;  /* 0x000054104f4f7816 */ /* 0x000fe40000000020 */
[----:B------:R-:W-:Y:S02]  /*e1c0*/  PRMT R78, R78, 0x5410, R33 ;  /* 0x000054104e4e7816 */ /* 0x000fe40000000021 */
[----:B------:R-:W-:-:S02]  /*e1d0*/  PRMT R82, R82, 0x5410, R35 ;  /* 0x0000541052527816 */ /* 0x000fc40000000023 */
[----:B------:R-:W-:Y:S01]  /*e1e0*/  PRMT R94, R94, 0x5410, R43 ;  /* 0x000054105e5e7816 */ /* 0x000fe2000000002b */
[----:B------:R-:W-:Y:S01]  /*e1f0*/  IMAD.U32 R51, R78, 0x10000, RZ ;  /* 0x000100004e337824 */ /* 0x000fe200078e00ff */
[----:B------:R-:W-:Y:S01]  /*e200*/  PRMT R96, R96, 0x5410, R37 ;  /* 0x0000541060607816 */ /* 0x000fe20000000025 */
[----:B------:R-:W-:Y:S01]  /*e210*/  IMAD.U32 R50, R82, 0x10000, RZ ;  /* 0x0001000052327824 */ /* 0x000fe200078e00ff */
[----:B------:R-:W-:Y:S02]  /*e220*/  PRMT R93, R93, 0x5410, R36 ;  /* 0x000054105d5d7816 */ /* 0x000fe40000000024 */
[----:B------:R-:W-:Y:S01]  /*e230*/  PRMT R92, R92, 0x5410, R39 ;  /* 0x000054105c5c7816 */ /* 0x000fe20000000027 */
[C---:B------:R-:W-:Y:S01]  /*e240*/  IMAD.U32 R39, R94.reuse, 0x10000, RZ ;  /* 0x000100005e277824 */ /* 0x040fe200078e00ff */
[----:B------:R-:W-:Y:S01]  /*e250*/  LOP3.LUT R94, R94, 0xffff0000, RZ, 0xc0, !PT ;  /* 0xffff00005e5e7812 */ /* 0x000fe200078ec0ff */
[----:B------:R-:W-:Y:S01]  /*e260*/  IMAD.U32 R65, R96, 0x10000, RZ ;  /* 0x0001000060417824 */ /* 0x000fe200078e00ff */
[----:B------:R-:W-:-:S02]  /*e270*/  PRMT R95, R95, 0x5410, R38 ;  /* 0x000054105f5f7816 */ /* 0x000fc40000000026 */
[----:B------:R-:W-:Y:S02]  /*e280*/  LOP3.LUT R78, R78, 0xffff0000, RZ, 0xc0, !PT ;  /* 0xffff00004e4e7812 */ /* 0x000fe400078ec0ff */
[----:B------:R-:W-:Y:S02]  /*e290*/  LOP3.LUT R82, R82, 0xffff0000, RZ, 0xc0, !PT ;  /* 0xffff000052527812 */ /* 0x000fe400078ec0ff */
[----:B------:R-:W-:Y:S01]  /*e2a0*/  LOP3.LUT R96, R96, 0xffff0000, RZ, 0xc0, !PT ;  /* 0xffff000060607812 */ /* 0x000fe200078ec0ff */
[C---:B-1----:R-:W-:Y:S01]  /*e2b0*/  IMAD.U32 R33, R12.reuse, 0x10000, RZ ;  /* 0x000100000c217824 */ /* 0x042fe200078e00ff */
[----:B------:R-:W-:Y:S01]  /*e2c0*/  LOP3.LUT R32, R12, 0xffff0000, RZ, 0xc0, !PT ;  /* 0xffff00000c207812 */ /* 0x000fe200078ec0ff */
[C---:B------:R-:W-:Y:S01]  /*e2d0*/  IMAD.U32 R12, R13.reuse, 0x10000, RZ ;  /* 0x000100000d0c7824 */ /* 0x040fe200078e00ff */
[----:B------:R-:W-:Y:S01]  /*e2e0*/  LOP3.LUT R35, R13, 0xffff0000, RZ, 0xc0, !PT ;  /* 0xffff00000d237812 */ /* 0x000fe200078ec0ff */
[C---:B------:R-:W-:Y:S01]  /*e2f0*/  IMAD.U32 R13, R15.reuse, 0x10000, RZ ;  /* 0x000100000f0d7824 */ /* 0x040fe200078e00ff */
[----:B------:R-:W-:Y:S01]  /*e300*/  LOP3.LUT R37, R15, 0xffff0000, RZ, 0xc0, !PT ;  /* 0xffff00000f257812 */ /* 0x000fe200078ec0ff */
[----:B--2---:R-:W-:Y:S01]  /*e310*/  IMAD.U32 R48, R10, 0x10000, RZ ;  /* 0x000100000a307824 */ /* 0x004fe200078e00ff */
[C---:B------:R-:W-:Y:S01]  /*e320*/  SHF.L.U32 R36, R8.reuse, 0x10, RZ ;  /* 0x0000001008247819 */ /* 0x040fe200000006ff */
[----:B------:R-:W-:Y:S01]  /*e330*/  IMAD.U32 R38, R11, 0x10000, RZ ;  /* 0x000100000b267824 */ /* 0x000fe200078e00ff */
[----:B------:R-:W-:Y:S01]  /*e340*/  LOP3.LUT R15, R8, 0xffff0000, RZ, 0xc0, !PT ;  /* 0xffff0000080f7812 */ /* 0x000fe200078ec0ff */
[C---:B------:R-:W-:Y:S01]  /*e350*/  IMAD.U32 R8, R9.reuse, 0x10000, RZ ;  /* 0x0001000009087824 */ /* 0x040fe200078e00ff */
[----:B------:R-:W-:Y:S01]  /*e360*/  LOP3.LUT R49, R9, 0xffff0000, RZ, 0xc0, !PT ;  /* 0xffff000009317812 */ /* 0x000fe200078ec0ff */
[C---:B------:R-:W-:Y:S01]  /*e370*/  IMAD.U32 R9, R79.reuse, 0x10000, RZ ;  /* 0x000100004f097824 */ /* 0x040fe200078e00ff */
[----:B------:R-:W-:Y:S01]  /*e380*/  LOP3.LUT R43, R10, 0xffff0000, RZ, 0xc0, !PT ;  /* 0xffff00000a2b7812 */ /* 0x000fe200078ec0ff */
[----:B------:R-:W-:Y:S01]  /*e390*/  IMAD.U32 R34, R14, 0x10000, RZ ;  /* 0x000100000e227824 */ /* 0x000fe200078e00ff */
[----:B------:R-:W-:Y:S01]  /*e3a0*/  LOP3.LUT R79, R79, 0xffff0000, RZ, 0xc0, !PT ;  /* 0xffff00004f4f7812 */ /* 0x000fe200078ec0ff */
[C---:B------:R-:W-:Y:S01]  /*e3b0*/  FMUL.FTZ R10, R36.reuse, R9 ;  /* 0x00000009240a7220 */ /* 0x040fe20000410000 */
[----:B------:R-:W-:Y:S01]  /*e3c0*/  LOP3.LUT R11, R11, 0xffff0000, RZ, 0xc0, !PT ;  /* 0xffff00000b0b7812 */ /* 0x000fe200078ec0ff */
[-C--:B------:R-:W-:Y:S01]  /*e3d0*/  FMUL.FTZ R36, R36, R39.reuse ;  /* 0x0000002724247220 */ /* 0x080fe20000410000 */
[----:B------:R-:W-:Y:S01]  /*e3e0*/  LOP3.LUT R14, R14, 0xffff0000, RZ, 0xc0, !PT ;  /* 0xffff00000e0e7812 */ /* 0x000fe200078ec0ff */
[----:B------:R-:W-:-:S02]  /*e3f0*/  FFMA.FTZ R10, R33, R39, -R10 ;  /* 0x00000027210a7223 */ /* 0x000fc4000001080a */
[----:B------:R-:W-:Y:S01]  /*e400*/  FFMA.FTZ R36, R33, R9, R36 ;  /* 0x0000000921247223 */ /* 0x000fe20000010024 */
[----:B------:R-:W-:Y:S01]  /*e410*/  SHF.L.U32 R9, R93, 0x10, RZ ;  /* 0x000000105d097819 */ /* 0x000fe200000006ff */
[C---:B------:R-:W-:Y:S02]  /*e420*/  FMUL.FTZ R39, R15.reuse, R79 ;  /* 0x0000004f0f277220 */ /* 0x040fe40000410000 */
[-C--:B------:R-:W-:Y:S02]  /*e430*/  FMUL.FTZ R15, R15, R94.reuse ;  /* 0x0000005e0f0f7220 */ /* 0x080fe40000410000 */
[C---:B------:R-:W-:Y:S02]  /*e440*/  FMUL.FTZ R33, R8.reuse, R51 ;  /* 0x0000003308217220 */ /* 0x040fe40000410000 */
[----:B------:R-:W-:Y:S02]  /*e450*/  FMUL.FTZ R8, R8, R9 ;  /* 0x0000000908087220 */ /* 0x000fe40000410000 */
[----:B------:R-:W-:-:S02]  /*e460*/  FFMA.FTZ R39, R32, R94, -R39 ;  /* 0x0000005e20277223 */ /* 0x000fc40000010827 */
[----:B------:R-:W-:Y:S02]  /*e470*/  FFMA.FTZ R15, R32, R79, R15 ;  /* 0x0000004f200f7223 */ /* 0x000fe4000001000f */
[C---:B------:R-:W-:Y:S02]  /*e480*/  FFMA.FTZ R33, R12.reuse, R9, -R33 ;  /* 0x000000090c217223 */ /* 0x040fe40000010821 */
[----:B------:R-:W-:Y:S02]  /*e490*/  IMAD.U32 R32, R95, 0x10000, RZ ;  /* 0x000100005f207824 */ /* 0x000fe400078e00ff */
[----:B------:R-:W-:Y:S01]  /*e4a0*/  FFMA.FTZ R9, R12, R51, R8 ;  /* 0x000000330c097223 */ /* 0x000fe20000010008 */
[----:B------:R-:W-:Y:S01]  /*e4b0*/  LOP3.LUT R8, R93, 0xffff0000, RZ, 0xc0, !PT ;  /* 0xffff00005d087812 */ /* 0x000fe200078ec0ff */
[C---:B------:R-:W-:Y:S02]  /*e4c0*/  FMUL.FTZ R12, R38.reuse, R50 ;  /* 0x00000032260c7220 */ /* 0x040fe40000410000 */
[----:B------:R-:W-:-:S02]  /*e4d0*/  FMUL.FTZ R38, R38, R32 ;  /* 0x0000002026267220 */ /* 0x000fc40000410000 */
[----:B------:R-:W-:Y:S02]  /*e4e0*/  FFMA.FTZ R32, R13, R32, -R12 ;  /* 0x000000200d207223 */ /* 0x000fe4000001080c */
[C---:B------:R-:W-:Y:S01]  /*e4f0*/  IMAD.U32 R51, R92.reuse, 0x10000, RZ ;  /* 0x000100005c337824 */ /* 0x040fe200078e00ff */
[----:B------:R-:W-:Y:S01]  /*e500*/  LOP3.LUT R92, R92, 0xffff0000, RZ, 0xc0, !PT ;  /* 0xffff00005c5c7812 */ /* 0x000fe200078ec0ff */
[----:B------:R-:W-:Y:S02]  /*e510*/  FMUL.FTZ R12, R49, R78 ;  /* 0x0000004e310c7220 */ /* 0x000fe40000410000 */
[----:B------:R-:W-:Y:S02]  /*e520*/  FFMA.FTZ R50, R13, R50, R38 ;  /* 0x000000320d327223 */ /* 0x000fe40000010026 */
[----:B------:R-:W-:Y:S02]  /*e530*/  FMUL.FTZ R49, R49, R8 ;  /* 0x0000000831317220 */ /* 0x000fe40000410000 */
[----:B------:R-:W-:-:S02]  /*e540*/  FMUL.FTZ R13, R48, R51 ;  /* 0x00000033300d7220 */ /* 0x000fc40000410000 */
[----:B------:R-:W-:Y:S01]  /*e550*/  FFMA.FTZ R38, R35, R8, -R12 ;  /* 0x0000000823267223 */ /* 0x000fe2000001080c */
[----:B------:R-:W-:Y:S01]  /*e560*/  LOP3.LUT R8, R95, 0xffff0000, RZ, 0xc0, !PT ;  /* 0xffff00005f087812 */ /* 0x000fe200078ec0ff */
[-C--:B------:R-:W-:Y:S02]  /*e570*/  FMUL.FTZ R48, R48, R65.reuse ;  /* 0x0000004130307220 */ /* 0x080fe40000410000 */
[----:B------:R-:W-:Y:S02]  /*e580*/  FFMA.FTZ R78, R35, R78, R49 ;  /* 0x0000004e234e7223 */ /* 0x000fe40000010031 */
[----:B------:R-:W-:Y:S02]  /*e590*/  FFMA.FTZ R65, R34, R65, -R13 ;  /* 0x0000004122417223 */ /* 0x000fe4000001080d */
[----:B------:R-:W-:Y:S01]  /*e5a0*/  FMUL.FTZ R49, R43, R92 ;  /* 0x0000005c2b317220 */ /* 0x000fe20000410000 */
[----:B------:R-:W-:Y:S01]  /*e5b0*/  F2FP.BF16.PACK_AB R9, R78, R9 ;  /* 0x000000094e09723e */ /* 0x000fe200000010ff */
[----:B------:R-:W-:-:S02]  /*e5c0*/  FMUL.FTZ R13, R11, R82 ;  /* 0x000000520b0d7220 */ /* 0x000fc40000410000 */
[----:B------:R-:W-:Y:S02]  /*e5d0*/  FMUL.FTZ R35, R43, R96 ;  /* 0x000000602b237220 */ /* 0x000fe40000410000 */
[----:B------:R-:W-:Y:S02]  /*e5e0*/  FMUL.FTZ R12, R11, R8 ;  /* 0x000000080b0c7220 */ /* 0x000fe40000410000 */
[----:B------:R-:W-:Y:S02]  /*e5f0*/  FFMA.FTZ R96, R14, R96, -R49 ;  /* 0x000000600e607223 */ /* 0x000fe40000010831 */
[----:B------:R-:W-:Y:S01]  /*e600*/  FFMA.FTZ R11, R37, R8, -R13 ;  /* 0x00000008250b7223 */ /* 0x000fe2000001080d */
[----:B------:R-:W-:Y:S01]  /*e610*/  F2FP.BF16.PACK_AB R8, R15, R36 ;  /* 0x000000240f08723e */ /* 0x000fe200000010ff */
[----:B------:R-:W-:Y:S01]  /*e620*/  FFMA.FTZ R48, R34, R51, R48 ;  /* 0x0000003322307223 */ /* 0x000fe20000010030 */
[----:B------:R-:W-:Y:S01]  /*e630*/  F2FP.BF16.PACK_AB R13, R38, R33 ;  /* 0x00000021260d723e */ /* 0x000fe200000010ff */
[----:B------:R-:W-:Y:S01]  /*e640*/  FFMA.FTZ R35, R14, R92, R35 ;  /* 0x0000005c0e237223 */ /* 0x000fe20000010023 */
[----:B------:R-:W-:Y:S01]  /*e650*/  F2FP.BF16.PACK_AB R14, R96, R65 ;  /* 0x00000041600e723e */ /* 0x000fe200000010ff */
[----:B------:R-:W-:Y:S01]  /*e660*/  FFMA.FTZ R37, R37, R82, R12 ;  /* 0x0000005225257223 */ /* 0x000fe2000001000c */
[----:B------:R-:W-:-:S02]  /*e670*/  F2FP.BF16.PACK_AB R12, R39, R10 ;  /* 0x0000000a270c723e */ /* 0x000fc400000010ff */
[----:B------:R-:W-:Y:S02]  /*e680*/  F2FP.BF16.PACK_AB R15, R11, R32 ;  /* 0x000000200b0f723e */ /* 0x000fe400000010ff */
[----:B------:R-:W-:Y:S02]  /*e690*/  F2FP.BF16.PACK_AB R10, R35, R48 ;  /* 0x00000030230a723e */ /* 0x000fe400000010ff */
[----:B------:R-:W-:Y:S01]  /*e6a0*/  F2FP.BF16.PACK_AB R11, R37, R50 ;  /* 0x00000032250b723e */ /* 0x000fe200000010ff */
[----:B------:R1:W-:Y:S04]  /*e6b0*/  STS.128 [R42+0xc100], R12 ;  /* 0x00c1000c2a007388 */ /* 0x0003e80000000c00 */
[----:B------:R1:W-:Y:S02]  /*e6c0*/  STS.128 [R41+0xc100], R8 ;  /* 0x00c1000829007388 */ /* 0x0003e40000000c00 */
.L_x_382:
[----:B------:R-:W-:Y:S05]  /*e6d0*/  BSYNC B0 ;  /* 0x0000000000007941 */ /* 0x000fea0003800000 */
.L_x_381:
        /* <DEDUP_REMOVED lines=8> */
[CC--:B------:R-:W-:Y:S02]  /*e760*/  LEA.HI R15, R12.reuse, R11.reuse, RZ, 0x3 ;  /* 0x0000000b0c0f7211 */ /* 0x0c0fe400078f18ff */
[----:B------:R-:W-:Y:S02]  /*e770*/  LEA.HI R12, R12, R11, RZ, 0x6 ;  /* 0x0000000b0c0c7211 */ /* 0x000fe400078f30ff */
[----:B------:R-:W-:Y:S02]  /*e780*/  SHF.R.S32.HI R8, RZ, 0x3, R15 ;  /* 0x00000003ff087819 */ /* 0x000fe4000001140f */
[----:B------:R-:W-:Y:S01]  /*e790*/  LEA.HI R9, R9, R40, RZ, 0x3 ;  /* 0x0000002809097211 */ /* 0x000fe200078f18ff */
[----:B------:R-:W-:Y:S01]  /*e7a0*/  IMAD.SHL.U32 R12, R12, 0x80, RZ ;  /* 0x000000800c0c7824 */ /* 0x000fe200078e00ff */
[----:B------:R-:W-:-:S02]  /*e7b0*/  LEA.HI R13, R13, R8, RZ, 0x1d ;  /* 0x000000080d0d7211 */ /* 0x000fc400078fe8ff */
[----:B------:R-:W-:Y:S01]  /*e7c0*/  LOP3.LUT R14, R14, 0x1c0, RZ, 0xc0, !PT ;  /* 0x000001c00e0e7812 */ /* 0x000fe200078ec0ff */
[----:B------:R-:W-:Y:S01]  /*e7d0*/  IMAD.SHL.U32 R9, R9, 0x40, RZ ;  /* 0x0000004009097824 */ /* 0x000fe200078e00ff */
[----:B------:R-:W-:Y:S01]  /*e7e0*/  SHF.R.S32.HI R10, RZ, 0x1f, R13 ;  /* 0x0000001fff0a7819 */ /* 0x000fe2000001140d */
[----:B------:R-:W-:Y:S01]  /*e7f0*/  IMAD.SHL.U32 R11, R13, 0x8, RZ ;  /* 0x000000080d0b7824 */ /* 0x000fe200078e00ff */
[----:B------:R-:W-:Y:S02]  /*e800*/  LOP3.LUT R15, R14, 0x38, R15, 0xf8, !PT ;  /* 0x000000380e0f7812 */ /* 0x000fe400078ef80f */
[----:B------:R-:W-:Y:S02]  /*e810*/  LEA.HI R10, R10, R13, RZ, 0x3 ;  /* 0x0000000d0a0a7211 */ /* 0x000fe400078f18ff */
[----:B------:R-:W-:Y:S02]  /*e820*/  SHF.R.U32.HI R8, RZ, 0x3, R14 ;  /* 0x00000003ff087819 */ /* 0x000fe4000001160e */
[----:B------:R-:W-:Y:S01]  /*e830*/  LOP3.LUT R11, R14, 0x38, R11, 0xf8, !PT ;  /* 0x000000380e0b7812 */ /* 0x000fe200078ef80b */
[----:B------:R-:W-:Y:S01]  /*e840*/  IMAD.SHL.U32 R10, R10, 0x400, RZ ;  /* 0x000004000a0a7824 */ /* 0x000fe200078e00ff */
[----:B------:R-:W-:-:S02]  /*e850*/  LOP3.LUT R12, R12, 0x7fffe000, RZ, 0xc0, !PT ;  /* 0x7fffe0000c0c7812 */ /* 0x000fc400078ec0ff */
[-C--:B------:R-:W-:Y:S02]  /*e860*/  LOP3.LUT R15, R15, R8.reuse, RZ, 0x3c, !PT ;  /* 0x000000080f0f7212 */ /* 0x080fe400078e3cff */
[----:B------:R-:W-:Y:S02]  /*e870*/  LOP3.LUT R9, R9, 0xfffffe00, RZ, 0xc0, !PT ;  /* 0xfffffe0009097812 */ /* 0x000fe400078ec0ff */
[----:B------:R-:W-:Y:S02]  /*e880*/  LOP3.LUT R32, R11, R8, RZ, 0x3c, !PT ;  /* 0x000000080b207212 */ /* 0x000fe400078e3cff */
[----:B------:R-:W-:Y:S02]  /*e890*/  LOP3.LUT R10, R10, 0x7fffe000, RZ, 0xc0, !PT ;  /* 0x7fffe0000a0a7812 */ /* 0x000fe400078ec0ff */
[--C-:B------:R-:W-:Y:S02]  /*e8a0*/  IADD3 R12, R15, R12, R9.reuse ;  /* 0x0000000c0f0c7210 */ /* 0x100fe40007ffe009 */
[----:B------:R-:W-:-:S02]  /*e8b0*/  IADD3 R32, R32, R10, R9 ;  /* 0x0000000a20207210 */ /* 0x000fc40007ffe009 */
[--C-:B------:R-:W-:Y:S01]  /*e8c0*/  SHF.R.U64 R35, R28, 0x10, R29.reuse ;  /* 0x000000101c237819 */ /* 0x100fe2000000121d */
[----:B------:R-:W-:Y:S01]  /*e8d0*/  IMAD.SHL.U32 R33, R12, 0x2, RZ ;  /* 0x000000020c217824 */ /* 0x000fe200078e00ff */
[----:B------:R-:W-:Y:S01]  /*e8e0*/  SHF.R.U32.HI R28, RZ, 0x10, R29 ;  /* 0x00000010ff1c7819 */ /* 0x000fe2000001161d */
[----:B------:R-:W-:Y:S01]  /*e8f0*/  IMAD.SHL.U32 R32, R32, 0x2, RZ ;  /* 0x0000000220207824 */ /* 0x000fe200078e00ff */
[--C-:B------:R-:W-:Y:S02]  /*e900*/  SHF.R.U64 R29, R30, 0x10, R31.reuse ;  /* 0x000000101e1d7819 */ /* 0x100fe4000000121f */
[----:B------:R-:W1:Y:S01]  /*e910*/  LDS.128 R12, [R33+0xc100] ;  /* 0x00c10000210c7984 */ /* 0x000e620000000c00 */
[----:B------:R-:W-:Y:S02]  /*e920*/  SHF.R.U32.HI R30, RZ, 0x10, R31 ;  /* 0x00000010ff1e7819 */ /* 0x000fe4000001161f */
[--C-:B------:R-:W-:Y:S01]  /*e930*/  SHF.R.U64 R31, R24, 0x10, R25.reuse ;  /* 0x00000010181f7819 */ /* 0x100fe20000001219 */
[----:B------:R-:W2:Y:S01]  /*e940*/  LDS.128 R8, [R32+0xc100] ;  /* 0x00c1000020087984 */ /* 0x000ea20000000c00 */
[----:B------:R-:W-:-:S02]  /*e950*/  SHF.R.U32.HI R24, RZ, 0x10, R25 ;  /* 0x00000010ff187819 */ /* 0x000fc40000011619 */
[----:B------:R-:W-:Y:S02]  /*e960*/  SHF.R.U64 R25, R26, 0x10, R27 ;  /* 0x000000101a197819 */ /* 0x000fe4000000121b */
[----:B------:R-:W-:Y:S02]  /*e970*/  PRMT R61, R61, 0x5410, R24 ;  /* 0x000054103d3d7816 */ /* 0x000fe40000000018 */
[----:B------:R-:W-:Y:S02]  /*e980*/  PRMT R72, R72, 0x5410, R25 ;  /* 0x0000541048487816 */ /* 0x000fe40000000019 */
[----:B------:R-:W-:Y:S01]  /*e990*/  SHF.R.U32.HI R26, RZ, 0x10, R27 ;  /* 0x00000010ff1a7819 */ /* 0x000fe2000001161b */
[----:B------:R-:W-:Y:S01]  /*e9a0*/  IMAD.U32 R37, R61, 0x10000, RZ ;  /* 0x000100003d257824 */ /* 0x000fe200078e00ff */
[----:B------:R-:W-:Y:S02]  /*e9b0*/  PRMT R62, R62, 0x5410, R31 ;  /* 0x000054103e3e7816 */ /* 0x000fe4000000001f */
[----:B------:R-:W-:-:S02]  /*e9c0*/  PRMT R74, R74, 0x5410, R35 ;  /* 0x000054104a4a7816 */ /* 0x000fc40000000023 */
[----:B------:R-:W-:Y:S02]  /*e9d0*/  PRMT R76, R76, 0x5410, R29 ;  /* 0x000054104c4c7816 */ /* 0x000fe4000000001d */
[----:B------:R-:W-:Y:S01]  /*e9e0*/  PRMT R73, R73, 0x5410, R28 ;  /* 0x0000541049497816 */ /* 0x000fe2000000001c */
[C---:B------:R-:W-:Y:S01]  /*e9f0*/  IMAD.U32 R31, R74.reuse, 0x10000, RZ ;  /* 0x000100004a1f7824 */ /* 0x040fe200078e00ff */
[----:B------:R-:W-:Y:S02]  /*ea00*/  LOP3.LUT R74, R74, 0xffff0000, RZ, 0xc0, !PT ;  /* 0xffff00004a4a7812 */ /* 0x000fe400078ec0ff */
[----:B------:R-:W-:Y:S02]  /*ea10*/  PRMT R63, R63, 0x5410, R26 ;  /* 0x000054103f3f7816 */ /* 0x000fe4000000001a */
[----:B------:R-:W-:Y:S02]  /*ea20*/  PRMT R75, R75, 0x5410, R30 ;  /* 0x000054104b4b7816 */ /* 0x000fe4000000001e */
[----:B------:R-:W-:Y:S01]  /*ea30*/  LOP3.LUT R61, R61, 0xffff0000, RZ, 0xc0, !PT ;  /* 0xffff00003d3d7812 */ /* 0x000fe200078ec0ff */
[----:B------:R-:W-:Y:S01]  /*ea40*/  IMAD.U32 R38, R63, 0x10000, RZ ;  /* 0x000100003f267824 */ /* 0x000fe200078e00ff */
[----:B------:R-:W-:Y:S01]  /*ea50*/  LOP3.LUT R42, R75, 0xffff0000, RZ, 0xc0, !PT ;  /* 0xffff00004b2a7812 */ /* 0x000fe200078ec0ff */
[C---:B-1----:R-:W-:Y:S01]  /*ea60*/  IMAD.U32 R25, R12.reuse, 0x10000, RZ ;  /* 0x000100000c197824 */ /* 0x042fe200078e00ff */
        /* <DEDUP_REMOVED lines=9> */
[----:B------:R-:W-:Y:S01]  /*eb00*/  IMAD.U32 R9, R62, 0x10000, RZ ;  /* 0x000100003e097824 */ /* 0x000fe200078e00ff */
[C---:B------:R-:W-:Y:S01]  /*eb10*/  LOP3.LUT R34, R10.reuse, 0xffff0000, RZ, 0xc0, !PT ;  /* 0xffff00000a227812 */ /* 0x040fe200078ec0ff */
[----:B------:R-:W-:Y:S01]  /*eb20*/  IMAD.U32 R35, R10, 0x10000, RZ ;  /* 0x000100000a237824 */ /* 0x000fe200078e00ff */
[----:B------:R-:W-:Y:S01]  /*eb30*/  LOP3.LUT R62, R62, 0xffff0000, RZ, 0xc0, !PT ;  /* 0xffff00003e3e7812 */ /* 0x000fe200078ec0ff */
[----:B------:R-:W-:-:S02]  /*eb40*/  FMUL.FTZ R10, R28, R9 ;  /* 0x000000091c0a7220 */ /* 0x000fc40000410000 */
[-C--:B------:R-:W-:Y:S02]  /*eb50*/  FMUL.FTZ R28, R28, R31.reuse ;  /* 0x0000001f1c1c7220 */ /* 0x080fe40000410000 */
[C---:B------:R-:W-:Y:S02]  /*eb60*/  FFMA.FTZ R10, R25.reuse, R31, -R10 ;  /* 0x0000001f190a7223 */ /* 0x040fe4000001080a */
[----:B------:R-:W-:Y:S02]  /*eb70*/  FFMA.FTZ R28, R25, R9, R28 ;  /* 0x00000009191c7223 */ /* 0x000fe4000001001c */
[----:B------:R-:W-:Y:S02]  /*eb80*/  FMUL.FTZ R31, R15, R62 ;  /* 0x0000003e0f1f7220 */ /* 0x000fe40000410000 */
[C---:B------:R-:W-:Y:S01]  /*eb90*/  IMAD.U32 R9, R73.reuse, 0x10000, RZ ;  /* 0x0001000049097824 */ /* 0x040fe200078e00ff */
[----:B------:R-:W-:Y:S01]  /*eba0*/  LOP3.LUT R73, R73, 0xffff0000, RZ, 0xc0, !PT ;  /* 0xffff000049497812 */ /* 0x000fe200078ec0ff */
[----:B------:R-:W-:-:S02]  /*ebb0*/  FMUL.FTZ R15, R15, R74 ;  /* 0x0000004a0f0f7220 */ /* 0x000fc40000410000 */
[C---:B------:R-:W-:Y:S02]  /*ebc0*/  FMUL.FTZ R25, R8.reuse, R37 ;  /* 0x0000002508197220 */ /* 0x040fe40000410000 */
[----:B------:R-:W-:Y:S02]  /*ebd0*/  FMUL.FTZ R8, R8, R9 ;  /* 0x0000000908087220 */ /* 0x000fe40000410000 */
[C---:B------:R-:W-:Y:S01]  /*ebe0*/  IMAD.U32 R30, R11.reuse, 0x10000, RZ ;  /* 0x000100000b1e7824 */ /* 0x040fe200078e00ff */
[----:B------:R-:W-:Y:S01]  /*ebf0*/  LOP3.LUT R11, R11, 0xffff0000, RZ, 0xc0, !PT ;  /* 0xffff00000b0b7812 */ /* 0x000fe200078ec0ff */
[C---:B------:R-:W-:Y:S02]  /*ec00*/  FFMA.FTZ R31, R24.reuse, R74, -R31 ;  /* 0x0000004a181f7223 */ /* 0x040fe4000001081f */
[----:B------:R-:W-:Y:S02]  /*ec10*/  FFMA.FTZ R15, R24, R62, R15 ;  /* 0x0000003e180f7223 */ /* 0x000fe4000001000f */
[----:B------:R-:W-:-:S02]  /*ec20*/  IMAD.U32 R24, R75, 0x10000, RZ ;  /* 0x000100004b187824 */ /* 0x000fc400078e00ff */
[C---:B------:R-:W-:Y:S02]  /*ec30*/  FFMA.FTZ R25, R12.reuse, R9, -R25 ;  /* 0x000000090c197223 */ /* 0x040fe40000010819 */
[----:B------:R-:W-:Y:S02]  /*ec40*/  FFMA.FTZ R9, R12, R37, R8 ;  /* 0x000000250c097223 */ /* 0x000fe40000010008 */
[C---:B------:R-:W-:Y:S02]  /*ec50*/  FMUL.FTZ R8, R30.reuse, R38 ;  /* 0x000000261e087220 */ /* 0x040fe40000410000 */
[-C--:B------:R-:W-:Y:S02]  /*ec60*/  FMUL.FTZ R30, R30, R24.reuse ;  /* 0x000000181e1e7220 */ /* 0x080fe40000410000 */
[----:B------:R-:W-:Y:S02]  /*ec70*/  IMAD.U32 R12, R72, 0x10000, RZ ;  /* 0x00010000480c7824 */ /* 0x000fe400078e00ff */
[----:B------:R-:W-:-:S02]  /*ec80*/  FFMA.FTZ R24, R13, R24, -R8 ;  /* 0x000000180d187223 */ /* 0x000fc40000010808 */
[----:B------:R-:W-:Y:S02]  /*ec90*/  IMAD.U32 R37, R76, 0x10000, RZ ;  /* 0x000100004c257824 */ /* 0x000fe400078e00ff */
[----:B------:R-:W-:Y:S02]  /*eca0*/  FFMA.FTZ R38, R13, R38, R30 ;  /* 0x000000260d267223 */ /* 0x000fe4000001001e */
[C---:B------:R-:W-:Y:S01]  /*ecb0*/  IMAD.U32 R26, R14.reuse, 0x10000, RZ ;  /* 0x000100000e1a7824 */ /* 0x040fe200078e00ff */
[----:B------:R-:W-:Y:S01]  /*ecc0*/  LOP3.LUT R14, R14, 0xffff0000, RZ, 0xc0, !PT ;  /* 0xffff00000e0e7812 */ /* 0x000fe200078ec0ff */
[C---:B------:R-:W-:Y:S02]  /*ecd0*/  FMUL.FTZ R8, R36.reuse, R61 ;  /* 0x0000003d24087220 */ /* 0x040fe40000410000 */
[----:B------:R-:W-:Y:S02]  /*ece0*/  FMUL.FTZ R13, R35, R12 ;  /* 0x0000000c230d7220 */ /* 0x000fe40000410000 */
[----:B------:R-:W-:-:S02]  /*ecf0*/  FMUL.FTZ R36, R36, R73 ;  /* 0x0000004924247220 */ /* 0x000fc40000410000 */
[----:B------:R-:W-:Y:S02]  /*ed00*/  FMUL.FTZ R35, R35, R37 ;  /* 0x0000002523237220 */ /* 0x000fe40000410000 */
[----:B------:R-:W-:Y:S01]  /*ed10*/  FFMA.FTZ R30, R27, R73, -R8 ;  /* 0x000000491b1e7223 */ /* 0x000fe20000010808 */
[----:B------:R-:W-:Y:S01]  /*ed20*/  LOP3.LUT R8, R63, 0xffff0000, RZ, 0xc0, !PT ;  /* 0xffff00003f087812 */ /* 0x000fe200078ec0ff */
[----:B------:R-:W-:Y:S01]  /*ed30*/  FFMA.FTZ R37, R26, R37, -R13 ;  /* 0x000000251a257223 */ /* 0x000fe2000001080d */
[----:B------:R-:W-:Y:S01]  /*ed40*/  LOP3.LUT R13, R72, 0xffff0000, RZ, 0xc0, !PT ;  /* 0xffff0000480d7812 */ /* 0x000fe200078ec0ff */
[----:B------:R-:W-:Y:S01]  /*ed50*/  FFMA.FTZ R36, R27, R61, R36 ;  /* 0x0000003d1b247223 */ /* 0x000fe20000010024 */
[----:B------:R-:W-:Y:S01]  /*ed60*/  LOP3.LUT R27, R76, 0xffff0000, RZ, 0xc0, !PT ;  /* 0xffff00004c1b7812 */ /* 0x000fe200078ec0ff */
[----:B------:R-:W-:Y:S02]  /*ed70*/  FFMA.FTZ R35, R26, R12, R35 ;  /* 0x0000000c1a237223 */ /* 0x000fe40000010023 */
[----:B------:R-:W-:Y:S01]  /*ed80*/  FMUL.FTZ R26, R34, R13 ;  /* 0x0000000d221a7220 */ /* 0x000fe20000410000 */
[----:B------:R-:W-:Y:S01]  /*ed90*/  F2FP.BF16.PACK_AB R9, R36, R9 ;  /* 0x000000092409723e */ /* 0x000fe200000010ff */
[----:B------:R-:W-:-:S02]  /*eda0*/  FMUL.FTZ R39, R11, R8 ;  /* 0x000000080b277220 */ /* 0x000fc40000410000 */
[-C--:B------:R-:W-:Y:S02]  /*edb0*/  FMUL.FTZ R34, R34, R27.reuse ;  /* 0x0000001b22227220 */ /* 0x080fe40000410000 */
[-C--:B------:R-:W-:Y:S02]  /*edc0*/  FMUL.FTZ R12, R11, R42.reuse ;  /* 0x0000002a0b0c7220 */ /* 0x080fe40000410000 */
[C---:B------:R-:W-:Y:S02]  /*edd0*/  FFMA.FTZ R26, R14.reuse, R27, -R26 ;  /* 0x0000001b0e1a7223 */ /* 0x040fe4000001081a */
[C---:B------:R-:W-:Y:S02]  /*ede0*/  FFMA.FTZ R11, R29.reuse, R42, -R39 ;  /* 0x0000002a1d0b7223 */ /* 0x040fe40000010827 */
[----:B------:R-:W-:Y:S01]  /*edf0*/  FFMA.FTZ R34, R14, R13, R34 ;  /* 0x0000000d0e227223 */ /* 0x000fe20000010022 */
[----:B------:R-:W-:Y:S01]  /*ee00*/  F2FP.BF16.PACK_AB R13, R30, R25 ;  /* 0x000000191e0d723e */ /* 0x000fe200000010ff */
[----:B------:R-:W-:Y:S01]  /*ee10*/  FFMA.FTZ R29, R29, R8, R12 ;  /* 0x000000081d1d7223 */ /* 0x000fe2000001000c */
[----:B------:R-:W-:-:S02]  /*ee20*/  F2FP.BF16.PACK_AB R8, R15, R28 ;  /* 0x0000001c0f08723e */ /* 0x000fc400000010ff */
[----:B------:R-:W-:Y:S02]  /*ee30*/  F2FP.BF16.PACK_AB R12, R31, R10 ;  /* 0x0000000a1f0c723e */ /* 0x000fe400000010ff */
[----:B------:R-:W-:Y:S02]  /*ee40*/  F2FP.BF16.PACK_AB R14, R26, R37 ;  /* 0x000000251a0e723e */ /* 0x000fe400000010ff */
[----:B------:R-:W-:Y:S02]  /*ee50*/  F2FP.BF16.PACK_AB R15, R11, R24 ;  /* 0x000000180b0f723e */ /* 0x000fe400000010ff */
[----:B------:R-:W-:Y:S02]  /*ee60*/  F2FP.BF16.PACK_AB R10, R34, R35 ;  /* 0x00000023220a723e */ /* 0x000fe400000010ff */
[----:B------:R-:W-:Y:S01]  /*ee70*/  F2FP.BF16.PACK_AB R11, R29, R38 ;  /* 0x000000261d0b723e */ /* 0x000fe200000010ff */
[----:B------:R1:W-:Y:S04]  /*ee80*/  STS.128 [R33+0xc100], R12 ;  /* 0x00c1000c21007388 */ /* 0x0003e80000000c00 */
[----:B------:R1:W-:Y:S02]  /*ee90*/  STS.128 [R32+0xc100], R8 ;  /* 0x00c1000820007388 */ /* 0x0003e40000000c00 */
.L_x_384:
[----:B------:R-:W-:Y:S05]  /*eea0*/  BSYNC B0 ;  /* 0x0000000000007941 */ /* 0x000fea0003800000 */
.L_x_383:
[----:B-1----:R-:W-:-:S04]  /*eeb0*/  IADD3 R15, R60, 0x40, RZ ;  /* 0x000000403c0f7810 */ /* 0x002fc80007ffe0ff */
        /* <DEDUP_REMOVED lines=16> */
[C---:B------:R-:W-:Y:S02]  /*efc0*/  LOP3.LUT R15, R13.reuse, 0x38, R8, 0xf8, !PT ;  /* 0x000000380d0f7812 */ /* 0x040fe400078ef808 */
[----:B------:R-:W-:Y:S02]  /*efd0*/  LEA.HI R10, R10, R11, RZ, 0x3 ;  /* 0x0000000b0a0a7211 */ /* 0x000fe400078f18ff */
[----:B------:R-:W-:Y:S02]  /*efe0*/  SHF.R.U32.HI R8, RZ, 0x3, R13 ;  /* 0x00000003ff087819 */ /* 0x000fe4000001160d */
[----:B------:R-:W-:Y:S01]  /*eff0*/  LOP3.LUT R13, R13, 0x38, R14, 0xf8, !PT ;  /* 0x000000380d0d7812 */ /* 0x000fe200078ef80e */
[----:B------:R-:W-:Y:S01]  /*f000*/  IMAD.SHL.U32 R10, R10, 0x400, RZ ;  /* 0x000004000a0a7824 */ /* 0x000fe200078e00ff */
[----:B------:R-:W-:-:S02]  /*f010*/  LOP3.LUT R12, R12, 0x7fffe000, RZ, 0xc0, !PT ;  /* 0x7fffe0000c0c7812 */ /* 0x000fc400078ec0ff */
[----:B------:R-:W-:Y:S02]  /*f020*/  LOP3.LUT R9, R9, 0xfffffe00, RZ, 0xc0, !PT ;  /* 0xfffffe0009097812 */ /* 0x000fe400078ec0ff */
[-C--:B------:R-:W-:Y:S02]  /*f030*/  LOP3.LUT R15, R15, R8.reuse, RZ, 0x3c, !PT ;  /* 0x000000080f0f7212 */ /* 0x080fe400078e3cff */
        /* <DEDUP_REMOVED lines=8> */
[----:B------:R-:W-:Y:S02]  /*f0c0*/  SHF.R.U64 R18, R18, 0x10, R19 ;  /* 0x0000001012127819 */ /* 0x000fe40000001213 */
[----:B------:R-:W1:Y:S01]  /*f0d0*/  LDS.128 R12, [R25+0xc100] ;  /* 0x00c10000190c7984 */ /* 0x000e620000000c00 */
[----:B------:R-:W-:Y:S02]  /*f0e0*/  SHF.R.U64 R20, R20, 0x10, R21 ;  /* 0x0000001014147819 */ /* 0x000fe40000001215 */
[----:B------:R-:W-:Y:S01]  /*f0f0*/  SHF.R.U32.HI R19, RZ, 0x10, R19 ;  /* 0x00000010ff137819 */ /* 0x000fe20000011613 */
[----:B------:R-:W2:Y:S01]  /*f100*/  LDS.128 R8, [R24+0xc100] ;  /* 0x00c1000018087984 */ /* 0x000ea20000000c00 */
[----:B------:R-:W-:-:S02]  /*f110*/  SHF.R.U32.HI R21, RZ, 0x10, R21 ;  /* 0x00000010ff157819 */ /* 0x000fc40000011615 */
[----:B------:R-:W-:Y:S02]  /*f120*/  PRMT R53, R53, 0x5410, R16 ;  /* 0x0000541035357816 */ /* 0x000fe40000000010 */
[----:B------:R-:W-:Y:S02]  /*f130*/  PRMT R52, R52, 0x5410, R17 ;  /* 0x0000541034347816 */ /* 0x000fe40000000011 */
[----:B------:R-:W-:Y:S02]  /*f140*/  SHF.R.U64 R22, R22, 0x10, R23 ;  /* 0x0000001016167819 */ /* 0x000fe40000001217 */
[----:B------:R-:W-:Y:S01]  /*f150*/  PRMT R54, R54, 0x5410, R19 ;  /* 0x0000541036367816 */ /* 0x000fe20000000013 */
[----:B------:R-:W-:Y:S01]  /*f160*/  IMAD.U32 R29, R52, 0x10000, RZ ;  /* 0x00010000341d7824 */ /* 0x000fe200078e00ff */
[----:B------:R-:W-:Y:S02]  /*f170*/  SHF.R.U32.HI R23, RZ, 0x10, R23 ;  /* 0x00000010ff177819 */ /* 0x000fe40000011617 */
        /* <DEDUP_REMOVED lines=19> */
[C---:B------:R-:W-:Y:S01]  /*f2b0*/  LOP3.LUT R26, R10.reuse, 0xffff0000, RZ, 0xc0, !PT ;  /* 0xffff00000a1a7812 */ /* 0x040fe200078ec0ff */
[----:B------:R-:W-:Y:S01]  /*f2c0*/  IMAD.U32 R27, R10, 0x10000, RZ ;  /* 0x000100000a1b7824 */ /* 0x000fe200078e00ff */
[----:B------:R-:W-:Y:S01]  /*f2d0*/  LOP3.LUT R53, R53, 0xffff0000, RZ, 0xc0, !PT ;  /* 0xffff000035357812 */ /* 0x000fe200078ec0ff */
[----:B------:R-:W-:-:S02]  /*f2e0*/  FMUL.FTZ R10, R20, R9 ;  /* 0x00000009140a7220 */ /* 0x000fc40000410000 */
[-C--:B------:R-:W-:Y:S02]  /*f2f0*/  FMUL.FTZ R20, R20, R23.reuse ;  /* 0x0000001714147220 */ /* 0x080fe40000410000 */
[C---:B------:R-:W-:Y:S02]  /*f300*/  FFMA.FTZ R10, R17.reuse, R23, -R10 ;  /* 0x00000017110a7223 */ /* 0x040fe4000001080a */
[----:B------:R-:W-:Y:S02]  /*f310*/  FFMA.FTZ R20, R17, R9, R20 ;  /* 0x0000000911147223 */ /* 0x000fe40000010014 */
[C---:B------:R-:W-:Y:S02]  /*f320*/  FMUL.FTZ R23, R15.reuse, R53 ;  /* 0x000000350f177220 */ /* 0x040fe40000410000 */
[C---:B------:R-:W-:Y:S01]  /*f330*/  IMAD.U32 R9, R56.reuse, 0x10000, RZ ;  /* 0x0001000038097824 */ /* 0x040fe200078e00ff */
[----:B------:R-:W-:Y:S01]  /*f340*/  LOP3.LUT R56, R56, 0xffff0000, RZ, 0xc0, !PT ;  /* 0xffff000038387812 */ /* 0x000fe200078ec0ff */
[----:B------:R-:W-:-:S02]  /*f350*/  FMUL.FTZ R15, R15, R30 ;  /* 0x0000001e0f0f7220 */ /* 0x000fc40000410000 */
[----:B------:R-:W-:Y:S02]  /*f360*/  FMUL.FTZ R17, R8, R29 ;  /* 0x0000001d08117220 */ /* 0x000fe40000410000 */
[----:B------:R-:W-:Y:S02]  /*f370*/  FFMA.FTZ R23, R16, R30, -R23 ;  /* 0x0000001e10177223 */ /* 0x000fe40000010817 */
[----:B------:R-:W-:Y:S02]  /*f380*/  FMUL.FTZ R8, R8, R9 ;  /* 0x0000000908087220 */ /* 0x000fe40000410000 */
[C---:B------:R-:W-:Y:S01]  /*f390*/  IMAD.U32 R22, R11.reuse, 0x10000, RZ ;  /* 0x000100000b167824 */ /* 0x040fe200078e00ff */
[----:B------:R-:W-:Y:S01]  /*f3a0*/  LOP3.LUT R11, R11, 0xffff0000, RZ, 0xc0, !PT ;  /* 0xffff00000b0b7812 */ /* 0x000fe200078ec0ff */
[C---:B------:R-:W-:Y:S01]  /*f3b0*/  IMAD.U32 R30, R54.reuse, 0x10000, RZ ;  /* 0x00010000361e7824 */ /* 0x040fe200078e00ff */
[----:B------:R-:W-:Y:S01]  /*f3c0*/  LOP3.LUT R54, R54, 0xffff0000, RZ, 0xc0, !PT ;  /* 0xffff000036367812 */ /* 0x000fe200078ec0ff */
[----:B------:R-:W-:-:S02]  /*f3d0*/  FFMA.FTZ R15, R16, R53, R15 ;  /* 0x00000035100f7223 */ /* 0x000fc4000001000f */
[C---:B------:R-:W-:Y:S01]  /*f3e0*/  IMAD.U32 R16, R58.reuse, 0x10000, RZ ;  /* 0x000100003a107824 */ /* 0x040fe200078e00ff */
[----:B------:R-:W-:Y:S01]  /*f3f0*/  LOP3.LUT R58, R58, 0xffff0000, RZ, 0xc0, !PT ;  /* 0xffff00003a3a7812 */ /* 0x000fe200078ec0ff */
[C---:B------:R-:W-:Y:S02]  /*f400*/  FFMA.FTZ R17, R12.reuse, R9, -R17 ;  /* 0x000000090c117223 */ /* 0x040fe40000010811 */
        /* <DEDUP_REMOVED lines=10> */
[C---:B------:R-:W-:Y:S01]  /*f4b0*/  IMAD.U32 R18, R14.reuse, 0x10000, RZ ;  /* 0x000100000e127824 */ /* 0x040fe200078e00ff */
[----:B------:R-:W-:Y:S01]  /*f4c0*/  LOP3.LUT R14, R14, 0xffff0000, RZ, 0xc0, !PT ;  /* 0xffff00000e0e7812 */ /* 0x000fe200078ec0ff */
[----:B------:R-:W-:Y:S02]  /*f4d0*/  FMUL.FTZ R27, R27, R29 ;  /* 0x0000001d1b1b7220 */ /* 0x000fe40000410000 */
[C---:B------:R-:W-:Y:S02]  /*f4e0*/  FMUL.FTZ R8, R28.reuse, R52 ;  /* 0x000000341c087220 */ /* 0x040fe40000410000 */
[----:B------:R-:W-:-:S02]  /*f4f0*/  FMUL.FTZ R28, R28, R56 ;  /* 0x000000381c1c7220 */ /* 0x000fc40000410000 */
[C---:B------:R-:W-:Y:S02]  /*f500*/  FFMA.FTZ R29, R18.reuse, R29, -R13 ;  /* 0x0000001d121d7223 */ /* 0x040fe4000001080d */
[----:B------:R-:W-:Y:S02]  /*f510*/  FFMA.FTZ R27, R18, R12, R27 ;  /* 0x0000000c121b7223 */ /* 0x000fe4000001001b */
[----:B------:R-:W-:Y:S02]  /*f520*/  FFMA.FTZ R56, R19, R56, -R8 ;  /* 0x0000003813387223 */ /* 0x000fe40000010808 */
[----:B------:R-:W-:Y:S02]  /*f530*/  FMUL.FTZ R18, R26, R55 ;  /* 0x000000371a127220 */ /* 0x000fe40000410000 */
[----:B------:R-:W-:Y:S01]  /*f540*/  FMUL.FTZ R12, R11, R54 ;  /* 0x000000360b0c7220 */ /* 0x000fe20000410000 */
[----:B------:R-:W-:Y:S01]  /*f550*/  F2FP.BF16.PACK_AB R13, R56, R17 ;  /* 0x00000011380d723e */ /* 0x000fe200000010ff */
[----:B------:R-:W-:-:S02]  /*f560*/  FMUL.FTZ R22, R26, R59 ;  /* 0x0000003b1a167220 */ /* 0x000fc40000410000 */
[-C--:B------:R-:W-:Y:S02]  /*f570*/  FMUL.FTZ R8, R11, R58.reuse ;  /* 0x0000003a0b087220 */ /* 0x080fe40000410000 */
[C---:B------:R-:W-:Y:S02]  /*f580*/  FFMA.FTZ R18, R14.reuse, R59, -R18 ;  /* 0x0000003b0e127223 */ /* 0x040fe40000010812 */
[----:B------:R-:W-:Y:S01]  /*f590*/  FFMA.FTZ R11, R21, R58, -R12 ;  /* 0x0000003a150b7223 */ /* 0x000fe2000001080c */
[----:B------:R-:W-:Y:S01]  /*f5a0*/  F2FP.BF16.PACK_AB R12, R23, R10 ;  /* 0x0000000a170c723e */ /* 0x000fe200000010ff */
[----:B------:R-:W-:Y:S02]  /*f5b0*/  FFMA.FTZ R28, R19, R52, R28 ;  /* 0x00000034131c7223 */ /* 0x000fe4000001001c */
[----:B------:R-:W-:Y:S01]  /*f5c0*/  FFMA.FTZ R22, R14, R55, R22 ;  /* 0x000000370e167223 */ /* 0x000fe20000010016 */
[----:B------:R-:W-:Y:S01]  /*f5d0*/  F2FP.BF16.PACK_AB R14, R18, R29 ;  /* 0x0000001d120e723e */ /* 0x000fe200000010ff */
[----:B------:R-:W-:Y:S01]  /*f5e0*/  FFMA.FTZ R21, R21, R54, R8 ;  /* 0x0000003615157223 */ /* 0x000fe20000010008 */
[----:B------:R-:W-:-:S02]  /*f5f0*/  F2FP.BF16.PACK_AB R8, R15, R20 ;  /* 0x000000140f08723e */ /* 0x000fc400000010ff */
[----:B------:R-:W-:Y:S02]  /*f600*/  F2FP.BF16.PACK_AB R15, R11, R16 ;  /* 0x000000100b0f723e */ /* 0x000fe400000010ff */
[----:B------:R-:W-:Y:S02]  /*f610*/  F2FP.BF16.PACK_AB R9, R28, R9 ;  /* 0x000000091c09723e */ /* 0x000fe400000010ff */
[----:B------:R-:W-:Y:S01]  /*f620*/  F2FP.BF16.PACK_AB R10, R22, R27 ;  /* 0x0000001b160a723e */ /* 0x000fe200000010ff */
[----:B------:R1:W-:Y:S01]  /*f630*/  STS.128 [R25+0xc100], R12 ;  /* 0x00c1000c19007388 */ /* 0x0003e20000000c00 */
[----:B------:R-:W-:-:S05]  /*f640*/  F2FP.BF16.PACK_AB R11, R21, R30 ;  /* 0x0000001e150b723e */ /* 0x000fca00000010ff */
[----:B------:R1:W-:Y:S02]  /*f650*/  STS.128 [R24+0xc100], R8 ;  /* 0x00c1000818007388 */ /* 0x0003e40000000c00 */
.L_x_360:
[----:B------:R-:W-:Y:S05]  /*f660*/  BSYNC B2 ;  /* 0x0000000000027941 */ /* 0x000fea0003800000 */
.L_x_342:
[----:B-12---:R-:W-:Y:S01]  /*f670*/  IMAD.SHL.U32 R8, R0, 0x40, RZ ;  /* 0x0000004000087824 */ /* 0x006fe200078e00ff */
[----:B------:R-:W-:-:S04]  /*f680*/  DEPBAR.LE SB0, 0x0 ;  /* 0x000080000000791a */ /* 0x000fc80000000000 */
[----:B------:R-:W-:Y:S01]  /*f690*/  IMAD.SHL.U32 R11, R45, 0x8, RZ ;  /* 0x000000082d0b7824 */ /* 0x000fe200078e00ff */
[----:B------:R-:W-:Y:S01]  /*f6a0*/  LOP3.LUT R8, R8, 0x1c0, RZ, 0xc0, !PT ;  /* 0x000001c008087812 */ /* 0x000fe200078ec0ff */
[----:B------:R-:W-:Y:S01]  /*f6b0*/  ULDC.64 UR4, c[0x0][0x208] ;  /* 0x0000820000047ab9 */ /* 0x000fe20000000a00 */
[----:B------:R-:W-:Y:S01]  /*f6c0*/  IMAD R206, R81, 0x400, R4 ;  /* 0x0000040051ce7824 */ /* 0x000fe200078e0204 */
[----:B------:R-:W-:Y:S01]  /*f6d0*/  UIMAD UR20, UR20, UR4, URZ ;  /* 0x00000004141472a4 */ /* 0x000fe2000f8e023f */
[----:B------:R-:W-:Y:S01]  /*f6e0*/  LOP3.LUT R11, R8, 0x8, R11, 0xf8, !PT ;  /* 0x00000008080b7812 */ /* 0x000fe200078ef80b */
[----:B------:R-:W-:Y:S01]  /*f6f0*/  UIMAD.WIDE.U32 UR26, UR19, UR4, URZ ;  /* 0x00000004131a72a5 */ /* 0x000fe2000f8e003f */
[----:B------:R-:W-:Y:S01]  /*f700*/  SHF.R.U32.HI R8, RZ, 0x3, R8 ;  /* 0x00000003ff087819 */ /* 0x000fe20000011608 */
[----:B------:R-:W-:Y:S01]  /*f710*/  UIMAD UR20, UR19, UR5, UR20 ;  /* 0x00000005131472a4 */ /* 0x000fe2000f8e0214 */
[----:B------:R-:W-:Y:S01]  /*f720*/  IMAD.SHL.U32 R206, R206, 0x2, RZ ;  /* 0x00000002cece7824 */ /* 0x000fe200078e00ff */
[----:B------:R-:W-:Y:S01]  /*f730*/  BAR.SYNC.DEFER_BLOCKING 0x0 ;  /* 0x0000000000007b1d */ /* 0x000fe20000010000 */
[----:B------:R-:W-:Y:S01]  /*f740*/  LOP3.LUT R8, R11, R8, RZ, 0x3c, !PT ;  /* 0x000000080b087212 */ /* 0x000fe200078e3cff */
[----:B------:R-:W-:Y:S01]  /*f750*/  UIADD3 UR20, UR27, UR20, URZ ;  /* 0x000000141b147290 */ /* 0x000fe2000fffe03f */
[----:B------:R-:W-:Y:S01]  /*f760*/  SEL R10, RZ, 0x2, P2 ;  /* 0x00000002ff0a7807 */ /* 0x000fe20001000000 */
[----:B------:R-:W-:Y:S01]  /*f770*/  IMAD R202, R2, 0x2, R206 ;  /* 0x0000000202ca7824 */ /* 0x000fe200078e02ce */
[----:B------:R-:W-:Y:S01]  /*f780*/  SEL R9, RZ, 0x4, P1 ;  /* 0x00000004ff097807 */ /* 0x000fe20000800000 */
[----:B------:R-:W-:Y:S01]  /*f790*/  IMAD R205, R47, 0x200, R8 ;  /* 0x000002002fcd7824 */ /* 0x000fe200078e0208 */
[----:B------:R-:W-:Y:S01]  /*f7a0*/  LOP3.LUT P4, RZ, R0, 0x2, RZ, 0xc0, !PT ;  /* 0x0000000200ff7812 */ /* 0x000fe2000788c0ff */
[----:B------:R-:W-:Y:S01]  /*f7b0*/  IMAD.U32 R8, RZ, RZ, UR26 ;  /* 0x0000001aff087e24 */ /* 0x000fe2000f8e00ff */
[----:B------:R-:W-:Y:S01]  /*f7c0*/  IADD3 R16, -R45, UR12, -R6 ;  /* 0x0000000c2d107c10 */ /* 0x000fe2000fffe906 */
[----:B------:R-:W-:Y:S01]  /*f7d0*/  IMAD.SHL.U32 R205, R205, 0x2, RZ ;  /* 0x00000002cdcd7824 */ /* 0x000fe200078e00ff */
[----:B------:R-:W-:Y:S01]  /*f7e0*/  IADD3 R46, R9, R10, R46 ;  /* 0x0000000a092e7210 */ /* 0x000fe20007ffe02e */
[----:B------:R-:W-:Y:S01]  /*f7f0*/  IMAD.U32 R9, RZ, RZ, UR27 ;  /* 0x0000001bff097e24 */ /* 0x000fe2000f8e00ff */
[----:B------:R-:W-:Y:S01]  /*f800*/  LEA R9, P0, R8, R208, 0x6 ;  /* 0x000000d008097211 */ /* 0x000fe200078030ff */
[----:B------:R-:W-:Y:S01]  /*f810*/  IMAD.U32 R11, RZ, RZ, UR20 ;  /* 0x00000014ff0b7e24 */ /* 0x000fe2000f8e00ff */
[----:B------:R-:W-:Y:S01]  /*f820*/  ISETP.LT.OR P6, PT, R16, 0x1, P3 ;  /* 0x000000011000780c */ /* 0x000fe20001fc1670 */
[----:B------:R-:W-:Y:S01]  /*f830*/  IMAD.SHL.U32 R207, R44, 0x2, RZ ;  /* 0x000000022ccf7824 */ /* 0x000fe200078e00ff */
[----:B------:R-:W-:Y:S01]  /*f840*/  IADD3 R10, R205, 0x6100, RZ ;  /* 0x00006100cd0a7810 */ /* 0x000fe20007ffe0ff */
[----:B------:R-:W-:Y:S01]  /*f850*/  USHF.L.U32 UR20, UR4, 0x6, URZ ;  /* 0x0000000604147899 */ /* 0x000fe2000800063f */
[----:B------:R-:W-:Y:S01]  /*f860*/  LEA.HI.X R8, R8, R215, R11, 0x6, P0 ;  /* 0x000000d708087211 */ /* 0x000fe200000f340b */
[----:B------:R-:W-:Y:S01]  /*f870*/  USHF.L.U64.HI UR11, UR4, UR11, UR5 ;  /* 0x0000000b040b7299 */ /* 0x000fe20008010205 */
[----:B------:R-:W-:Y:S01]  /*f880*/  LEA R18, P0, R9, c[0x0][0x1f8], 0x1 ;  /* 0x00007e0009127a11 */ /* 0x000fe200078008ff */
[----:B------:R-:W-:Y:S01]  /*f890*/  IMAD R201, R3, 0x2, R206 ;  /* 0x0000000203c97824 */ /* 0x000fe200078e02ce */
[----:B------:R-:W-:Y:S01]  /*f8a0*/  LOP3.LUT P5, RZ, R46, 0x2, RZ, 0xc0, !PT ;  /* 0x000000022eff7812 */ /* 0x000fe200078ac0ff */
[----:B------:R-:W-:Y:S01]  /*f8b0*/  LDSM.16.M88.4 R12, [R206+0xc100] ;  /* 0x00c10000ce0c783b */ /* 0x000fe20000000200 */
[----:B------:R-:W-:Y:S01]  /*f8c0*/  IADD3 R204, R205, 0x6120, RZ ;  /* 0x00006120cdcc7810 */ /* 0x000fe20007ffe0ff */
[----:B------:R-:W-:Y:S01]  /*f8d0*/  IMAD R199, R3, 0x2, R202 ;  /* 0x0000000203c77824 */ /* 0x000fe200078e02ca */
[----:B------:R-:W-:Y:S01]  /*f8e0*/  @P4 IADD3 R204, R10, -0x20, RZ ;  /* 0xffffffe00acc4810 */ /* 0x000fe20007ffe0ff */
[----:B------:R-:W1:Y:S01]  /*f8f0*/  LDSM.16.M88.4 R40, [R205+0x6100] ;  /* 0x00610000cd28783b */ /* 0x000e620000000200 */
[----:B------:R-:W-:Y:S01]  /*f900*/  LEA.HI.X R19, R9, c[0x0][0x1fc], R8, 0x1, P0 ;  /* 0x00007f0009137a11 */ /* 0x000fe200000f0c08 */
[----:B------:R-:W-:Y:S01]  /*f910*/  UISETP.GT.AND UP0, UPT, UR19, UR8, UPT ;  /* 0x000000081300728c */ /* 0x000fe2000bf04270 */
[----:B------:R-:W-:Y:S01]  /*f920*/  ISETP.LT.OR P0, PT, R16, 0x1, !P5 ;  /* 0x000000011000780c */ /* 0x000fe20006f01670 */
[----:B------:R-:W2:Y:S01]  /*f930*/  LDSM.16.M88.4 R32, [R205+0x6900] ;  /* 0x00690000cd20783b */ /* 0x000ea20000000200 */
[----:B------:R-:W-:Y:S01]  /*f940*/  LOP3.LUT P4, RZ, R46, 0x4, RZ, 0xc0, !PT ;  /* 0x000000042eff7812 */ /* 0x000fe2000788c0ff */
[----:B------:R-:W-:Y:S01]  /*f950*/  UIADD3 UR17, UR12, 0x1, -UR17 ;  /* 0x000000010c117890 */ /* 0x000fe2000fffe811 */
[----:B------:R-:W-:Y:S01]  /*f960*/  ISETP.LT.OR P5, PT, R16, 0x21, !P5 ;  /* 0x000000211000780c */ /* 0x000fe20006fa1670 */
[----:B------:R-:W-:Y:S01]  /*f970*/  LDSM.16.M88.4 R48, [R202+0xc100] ;  /* 0x00c10000ca30783b */ /* 0x000fe20000000200 */
[----:B------:R-:W-:-:S02]  /*f980*/  IADD3 R195, R204, 0x800, RZ ;  /* 0x00000800ccc37810 */ /* 0x000fc40007ffe0ff */
[C---:B------:R-:W-:Y:S01]  /*f990*/  IADD3 R194, R204.reuse, 0x1000, RZ ;  /* 0x00001000ccc27810 */ /* 0x040fe20007ffe0ff */
[----:B------:R-:W3:Y:S01]  /*f9a0*/  LDSM.16.M88.4 R24, [R205+0x7100] ;  /* 0x00710000cd18783b */ /* 0x000ee20000000200 */
[----:B------:R-:W-:Y:S01]  /*f9b0*/  @UP0 UIADD3 UR5, UR9, -0x2, URZ ;  /* 0xfffffffe09050890 */ /* 0x000fe2000fffe03f */
[C---:B------:R-:W-:Y:S02]  /*f9c0*/  IADD3 R193, R204.reuse, 0x1800, RZ ;  /* 0x00001800ccc17810 */ /* 0x040fe40007ffe0ff */
[----:B------:R-:W4:Y:S01]  /*f9d0*/  LDSM.16.M88.4 R20, [R205+0x7900] ;  /* 0x00790000cd14783b */ /* 0x000f220000000200 */
[----:B------:R-:W-:Y:S01]  /*f9e0*/  @UP0 USHF.R.S32.HI UR4, URZ, 0x1f, UR5 ;  /* 0x0000001f3f040899 */ /* 0x000fe20008011405 */
[C---:B------:R-:W-:Y:S02]  /*f9f0*/  IADD3 R191, R204.reuse, 0x2000, RZ ;  /* 0x00002000ccbf7810 */ /* 0x040fe40007ffe0ff */
[----:B------:R-:W5:Y:S01]  /*fa00*/  LDSM.16.M88.4 R8, [R204] ;  /* 0x00000000cc08783b */ /* 0x000f620000000200 */
[----:B------:R-:W-:-:S02]  /*fa10*/  IADD3 R190, R204, 0x2800, RZ ;  /* 0x00002800ccbe7810 */ /* 0x000fc40007ffe0ff */
[C---:B------:R-:W-:Y:S01]  /*fa20*/  IADD3 R189, R204.reuse, 0x3000, RZ ;  /* 0x00003000ccbd7810 */ /* 0x040fe20007ffe0ff */
[----:B------:R-:W3:Y:S01]  /*fa30*/  LDSM.16.M88.4 R84, [R204+0x800] ;  /* 0x00080000cc54783b */ /* 0x000ee20000000200 */
[C---:B------:R-:W-:Y:S02]  /*fa40*/  IADD3 R188, R204.reuse, 0x3800, RZ ;  /* 0x00003800ccbc7810 */ /* 0x040fe40007ffe0ff */
[C---:B------:R-:W-:Y:S01]  /*fa50*/  IADD3 R187, R204.reuse, 0x4000, RZ ;  /* 0x00004000ccbb7810 */ /* 0x040fe20007ffe0ff */
[----:B------:R-:W3:Y:S01]  /*fa60*/  LDSM.16.M88.4 R56, [R204+0x1000] ;  /* 0x00100000cc38783b */ /* 0x000ee20000000200 */
[C---:B------:R-:W-:Y:S02]  /*fa70*/  IADD3 R186, R204.reuse, 0x4800, RZ ;  /* 0x00004800ccba7810 */ /* 0x040fe40007ffe0ff */
[C---:B------:R-:W-:Y:S01]  /*fa80*/  IADD3 R185, R204.reuse, 0x5000, RZ ;  /* 0x00005000ccb97810 */ /* 0x040fe20007ffe0ff */
[----:B------:R-:W3:Y:S01]  /*fa90*/  LDSM.16.M88.4 R52, [R204+0x1800] ;  /* 0x00180000cc34783b */ /* 0x000ee20000000200 */
[----:B------:R-:W-:-:S03]  /*faa0*/  IADD3 R184, R204, 0x5800, RZ ;  /* 0x00005800ccb87810 */ /* 0x000fc60007ffe0ff */
[----:B------:R-:W-:Y:S01]  /*fab0*/  @!PT LDS RZ, [RZ] ;  /* 0x00000000fffff984 */ /* 0x000fe20000000800 */
[----:B------:R-:W-:Y:S01]  /*fac0*/  @!PT LDS RZ, [RZ] ;  /* 0x00000000fffff984 */ /* 0x000fe20000000800 */
[----:B------:R-:W-:Y:S01]  /*fad0*/  @!PT LDS RZ, [RZ] ;  /* 0x00000000fffff984 */ /* 0x000fe20000000800 */
[----:B------:R3:W-:Y:S01]  /*fae0*/  LDGSTS.E.BYPASS.LTC128B.128 [R207+0x100], [R18.64], !P6 ;  /* 0x0010000012cf7fae */ /* 0x0007e2000f101d5c */
[C---:B------:R-:W-:Y:S02]  /*faf0*/  ISETP.LT.OR P6, PT, R16.reuse, 0x1, !P4 ;  /* 0x000000011000780c */ /* 0x040fe400067c1670 */
[----:B------:R-:W-:Y:S01]  /*fb00*/  ISETP.LT.OR P4, PT, R16, 0x21, !P4 ;  /* 0x000000211000780c */ /* 0x000fe20006781670 */
[----:B------:R3:W-:Y:S01]  /*fb10*/  LDGSTS.E.BYPASS.LTC128B.128 [R207+0x2100], [R18.64+0x80], !P0 ;  /* 0x0210008012cf7fae */ /* 0x0007e2000c101d5c */
[----:B------:R-:W-:Y:S01]  /*fb20*/  IADD3 R60, P0, R18, UR20, RZ ;  /* 0x00000014123c7c10 */ /* 0x000fe2000ff1e0ff */
[----:B-1----:R-:W-:Y:S03]  /*fb30*/  HMMA.16816.F32.BF16 R44, R12, R40, RZ ;  /* 0x000000280c2c723c */ /* 0x002fe600000418ff */
[----:B------:R-:W-:Y:S02]  /*fb40*/  IADD3.X R61, R19, UR11, RZ, P0, !PT ;  /* 0x0000000b133d7c10 */ /* 0x000fe400087fe4ff */
[----:B------:R-:W-:-:S03]  /*fb50*/  ISETP.LT.OR P0, PT, R16, 0x21, P3 ;  /* 0x000000211000780c */ /* 0x000fc60001f01670 */
[----:B------:R1:W-:Y:S01]  /*fb60*/  LDGSTS.E.BYPASS.LTC128B.128 [R207+0x4100], [R18.64+0x100], !P6 ;  /* 0x0410010012cf7fae */ /* 0x0003e2000f101d5c */
[----:B------:R-:W-:Y:S01]  /*fb70*/  LOP3.LUT P6, RZ, R0, 0x4, RZ, 0xc0, !PT ;  /* 0x0000000400ff7812 */ /* 0x000fe200078cc0ff */
[----:B------:R-:W-:Y:S01]  /*fb80*/  IMAD.MOV.U32 R0, RZ, RZ, 0x40 ;  /* 0x00000040ff007424 */ /* 0x000fe200078e00ff */
[----:B------:R-:W-:Y:S04]  /*fb90*/  HMMA.16816.F32.BF16 R40, R12, R42, RZ ;  /* 0x0000002a0c28723c */ /* 0x000fe800000418ff */
[----:B------:R-:W-:-:S03]  /*fba0*/  SEL R0, R0, 0xffffffc0, !P6 ;  /* 0xffffffc000007807 */ /* 0x000fc60007000000 */
[----:B------:R4:W-:Y:S01]  /*fbb0*/  LDGSTS.E.BYPASS.LTC128B.128 [R207+0x1100], [R60.64], !P0 ;  /* 0x011000003ccf7fae */ /* 0x0009e2000c101d5c */
[C---:B--2---:R-:W-:Y:S01]  /*fbc0*/  HMMA.16816.F32.BF16 R36, R12.reuse, R32, RZ ;  /* 0x000000200c24723c */ /* 0x044fe200000418ff */
[----:B------:R-:W-:Y:S02]  /*fbd0*/  IMAD.IADD R200, R205, 0x1, R0 ;  /* 0x00000001cdc87824 */ /* 0x000fe400078e0200 */
[----:B------:R2:W-:Y:S01]  /*fbe0*/  LDGSTS.E.BYPASS.LTC128B.128 [R207+0x3100], [R60.64+0x80], !P5 ;  /* 0x031000803ccf7fae */ /* 0x0005e2000e901d5c */
[----:B------:R-:W-:Y:S01]  /*fbf0*/  IMAD.IADD R192, R0, 0x1, R204 ;  /* 0x0000000100c07824 */ /* 0x000fe200078e02cc */
[----:B------:R-:W-:Y:S02]  /*fc00*/  PLOP3.LUT P5, PT, PT, PT, UP0, 0x80, 0x0 ;  /* 0x000000000000781c */ /* 0x000fe40003faf008 */
[----:B------:R2:W-:Y:S01]  /*fc10*/  LDGSTS.E.BYPASS.LTC128B.128 [R207+0x5100], [R60.64+0x100], !P4 ;  /* 0x051001003ccf7fae */ /* 0x0005e2000e101d5c */
[----:B------:R-:W-:Y:S01]  /*fc20*/  HMMA.16816.F32.BF16 R32, R12, R34, RZ ;  /* 0x000000220c20723c */ /* 0x000fe200000418ff */
[----:B------:R-:W-:-:S02]  /*fc30*/  PLOP3.LUT P4, PT, PT, PT, UP3, 0x80, 0x0 ;  /* 0x000000000000781c */ /* 0x000fc40003f8f038 */
[----:B------:R-:W-:Y:S04]  /*fc40*/  LDSM.16.M88.4 R68, [R201+0xc100] ;  /* 0x00c10000c944783b */ /* 0x000fe80000000200 */
[----:B------:R-:W-:Y:S01]  /*fc50*/  LDSM.16.M88.4 R76, [R200+0x6900] ;  /* 0x00690000c84c783b */ /* 0x000fe20000000200 */
[C---:B---3--:R-:W-:Y:S03]  /*fc60*/  HMMA.16816.F32.BF16 R28, R12.reuse, R24, RZ ;  /* 0x000000180c1c723c */ /* 0x048fe600000418ff */
[----:B-1----:R-:W1:Y:S04]  /*fc70*/  LDSM.16.M88.4 R16, [R200+0x6100] ;  /* 0x00610000c810783b */ /* 0x002e680000000200 */
[----:B------:R-:W3:Y:S01]  /*fc80*/  LDSM.16.M88.4 R64, [R200+0x7100] ;  /* 0x00710000c840783b */ /* 0x000ee20000000200 */
[C---:B------:R-:W-:Y:S03]  /*fc90*/  HMMA.16816.F32.BF16 R24, R12.reuse, R26, RZ ;  /* 0x0000001a0c18723c */ /* 0x040fe600000418ff */
[----:B------:R-:W0:Y:S05]  /*fca0*/  LDGDEPBAR ;  /* 0x00000000000079af */ /* 0x000e2a0000000000 */
[C---:B----4-:R-:W-:Y:S01]  /*fcb0*/  HMMA.16816.F32.BF16 R72, R12.reuse, R20, RZ ;  /* 0x000000140c48723c */ /* 0x050fe200000418ff */
[----:B--2---:R-:W2:Y:S07]  /*fcc0*/  LDSM.16.M88.4 R60, [R200+0x7900] ;  /* 0x00790000c83c783b */ /* 0x004eae0000000200 */
[----:B------:R-:W-:Y:S01]  /*fcd0*/  HMMA.16816.F32.BF16 R12, R12, R22, RZ ;  /* 0x000000160c0c723c */ /* 0x000fe200000418ff */
[----:B------:R-:W-:Y:S07]  /*fce0*/  LDSM.16.M88.4 R20, [R199+0xc100] ;  /* 0x00c10000c714783b */ /* 0x000fee0000000200 */
[C---:B-----5:R-:W-:Y:S08]  /*fcf0*/  HMMA.16816.F32.BF16 R44, R48.reuse, R8, R44 ;  /* 0x00000008302c723c */ /* 0x060ff0000004182c */
[C---:B------:R-:W-:Y:S01]  /*fd00*/  HMMA.16816.F32.BF16 R40, R48.reuse, R10, R40 ;  /* 0x0000000a3028723c */ /* 0x040fe20000041828 */
[----:B------:R-:W4:Y:S07]  /*fd10*/  LDSM.16.M88.4 R8, [R192] ;  /* 0x00000000c008783b */ /* 0x000f2e0000000200 */
[C---:B------:R-:W-:Y:S08]  /*fd20*/  HMMA.16816.F32.BF16 R36, R48.reuse, R84, R36 ;  /* 0x000000543024723c */ /* 0x040ff00000041824 */
[C---:B------:R-:W-:Y:S01]  /*fd30*/  HMMA.16816.F32.BF16 R32, R48.reuse, R86, R32 ;  /* 0x000000563020723c */ /* 0x040fe20000041820 */
[----:B------:R-:W-:Y:S07]  /*fd40*/  LDSM.16.M88.4 R84, [R206+0x10100] ;  /* 0x01010000ce54783b */ /* 0x000fee0000000200 */
[C---:B------:R-:W-:Y:S08]  /*fd50*/  HMMA.16816.F32.BF16 R28, R48.reuse, R56, R28 ;  /* 0x00000038301c723c */ /* 0x040ff0000004181c */
[C---:B------:R-:W-:Y:S01]  /*fd60*/  HMMA.16816.F32.BF16 R24, R48.reuse, R58, R24 ;  /* 0x0000003a3018723c */ /* 0x040fe20000041818 */
[----:B------:R-:W5:Y:S07]  /*fd70*/  LDSM.16.M88.4 R56, [R192+0x800] ;  /* 0x00080000c038783b */ /* 0x000f6e0000000200 */
[C---:B------:R-:W-:Y:S08]  /*fd80*/  HMMA.16816.F32.BF16 R72, R48.reuse, R52, R72 ;  /* 0x000000343048723c */ /* 0x040ff00000041848 */
[----:B------:R-:W-:Y:S01]  /*fd90*/  HMMA.16816.F32.BF16 R12, R48, R54, R12 ;  /* 0x00000036300c723c */ /* 0x000fe2000004180c */
[----:B------:R-:W2:Y:S04]  /*fda0*/  LDSM.16.M88.4 R52, [R192+0x1000] ;  /* 0x00100000c034783b */ /* 0x000ea80000000200 */
[----:B------:R-:W2:Y:S03]  /*fdb0*/  LDSM.16.M88.4 R48, [R192+0x1800] ;  /* 0x00180000c030783b */ /* 0x000ea60000000200 */
[C---:B-1----:R-:W-:Y:S08]  /*fdc0*/  HMMA.16816.F32.BF16 R44, R68.reuse, R16, R44 ;  /* 0x00000010442c723c */ /* 0x042ff0000004182c */
[C---:B------:R-:W-:Y:S01]  /*fdd0*/  HMMA.16816.F32.BF16 R40, R68.reuse, R18, R40 ;  /* 0x000000124428723c */ /* 0x040fe20000041828 */
[----:B------:R-:W1:Y:S07]  /*fde0*/  LDSM.16.M88.4 R16, [R205+0x8100] ;  /* 0x00810000cd10783b */ /* 0x000e6e0000000200 */
[C---:B------:R-:W-:Y:S08]  /*fdf0*/  HMMA.16816.F32.BF16 R36, R68.reuse, R76, R36 ;  /* 0x0000004c4424723c */ /* 0x040ff00000041824 */
[C---:B------:R-:W-:Y:S01]  /*fe00*/  HMMA.16816.F32.BF16 R32, R68.reuse, R78, R32 ;  /* 0x0000004e4420723c */ /* 0x040fe20000041820 */
[----:B------:R-:W-:Y:S07]  /*fe10*/  LDSM.16.M88.4 R76, [R205+0x9900] ;  /* 0x00990000cd4c783b */ /* 0x000fee0000000200 */
[C---:B---3--:R-:W-:Y:S08]  /*fe20*/  HMMA.16816.F32.BF16 R28, R68.reuse, R64, R28 ;  /* 0x00000040441c723c */ /* 0x048ff0000004181c */
[C---:B------:R-:W-:Y:S01]  /*fe30*/  HMMA.16816.F32.BF16 R24, R68.reuse, R66, R24 ;  /* 0x000000424418723c */ /* 0x040fe20000041818 */
[----:B------:R-:W-:Y:S07]  /*fe40*/  LDSM.16.M88.4 R64, [R202+0x10100] ;  /* 0x01010000ca40783b */ /* 0x000fee0000000200 */
[C---:B--2---:R-:W-:Y:S08]  /*fe50*/  HMMA.16816.F32.BF16 R72, R68.reuse, R60, R72 ;  /* 0x0000003c4448723c */ /* 0x044ff00000041848 */
[----:B------:R-:W-:Y:S01]  /*fe60*/  HMMA.16816.F32.BF16 R68, R68, R62, R12 ;  /* 0x0000003e4444723c */ /* 0x000fe2000004180c */
[----:B------:R-:W2:Y:S04]  /*fe70*/  LDSM.16.M88.4 R12, [R205+0x8900] ;  /* 0x00890000cd0c783b */ /* 0x000ea80000000200 */
[----:B------:R-:W-:Y:S03]  /*fe80*/  LDSM.16.M88.4 R60, [R204+0x2000] ;  /* 0x00200000cc3c783b */ /* 0x000fe60000000200 */
[C---:B----4-:R-:W-:Y:S08]  /*fe90*/  HMMA.16816.F32.BF16 R44, R20.reuse, R8, R44 ;  /* 0x00000008142c723c */ /* 0x050ff0000004182c */
[C---:B------:R-:W-:Y:S01]  /*fea0*/  HMMA.16816.F32.BF16 R40, R20.reuse, R10, R40 ;  /* 0x0000000a1428723c */ /* 0x040fe20000041828 */
[----:B------:R-:W3:Y:S07]  /*feb0*/  LDSM.16.M88.4 R8, [R205+0x9100] ;  /* 0x00910000cd08783b */ /* 0x000eee0000000200 */
[C---:B-----5:R-:W-:Y:S08]  /*fec0*/  HMMA.16816.F32.BF16 R36, R20.reuse, R56, R36 ;  /* 0x000000381424723c */ /* 0x060ff00000041824 */
[C---:B------:R-:W-:Y:S01]  /*fed0*/  HMMA.16816.F32.BF16 R32, R20.reuse, R58, R32 ;  /* 0x0000003a1420723c */ /* 0x040fe20000041820 */
[----:B------:R-:W4:Y:S07]  /*fee0*/  LDSM.16.M88.4 R56, [R204+0x2800] ;  /* 0x00280000cc38783b */ /* 0x000f2e0000000200 */
[C---:B------:R-:W-:Y:S08]  /*fef0*/  HMMA.16816.F32.BF16 R28, R20.reuse, R52, R28 ;  /* 0x00000034141c723c */ /* 0x040ff0000004181c */
[C---:B------:R-:W-:Y:S01]  /*ff00*/  HMMA.16816.F32.BF16 R24, R20.reuse, R54, R24 ;  /* 0x000000361418723c */ /* 0x040fe20000041818 */
[----:B------:R-:W5:Y:S07]  /*ff10*/  LDSM.16.M88.4 R52, [R204+0x3000] ;  /* 0x00300000cc34783b */ /* 0x000f6e0000000200 */
[C---:B------:R-:W-:Y:S08]  /*ff20*/  HMMA.16816.F32.BF16 R72, R20.reuse, R48, R72 ;  /* 0x000000301448723c */ /* 0x040ff00000041848 */
[----:B------:R-:W-:Y:S01]  /*ff30*/  HMMA.16816.F32.BF16 R68, R20, R50, R68 ;  /* 0x000000321444723c */ /* 0x000fe20000041844 */
[----:B------:R-:W4:Y:S04]  /*ff40*/  LDSM.16.M88.4 R48, [R204+0x3800] ;  /* 0x00380000cc30783b */ /* 0x000f280000000200 */
[----:B------:R-:W-:Y:S03]  /*ff50*/  LDSM.16.M88.4 R20, [R201+0x10100] ;  /* 0x01010000c914783b */ /* 0x000fe60000000200 */
[C---:B-1----:R-:W-:Y:S08]  /*ff60*/  HMMA.16816.F32.BF16 R44, R84.reuse, R16, R44 ;  /* 0x00000010542c723c */ /* 0x042ff0000004182c */
[C---:B------:R-:W-:Y:S01]  /*ff70*/  HMMA.16816.F32.BF16 R40, R84.reuse, R18, R40 ;  /* 0x000000125428723c */ /* 0x040fe20000041828 */
[----:B------:R-:W1:Y:S07]  /*ff80*/  LDSM.16.M88.4 R16, [R200+0x8100] ;  /* 0x00810000c810783b */ /* 0x000e6e0000000200 */
[C---:B--2---:R-:W-:Y:S08]  /*ff90*/  HMMA.16816.F32.BF16 R36, R84.reuse, R12, R36 ;  /* 0x0000000c5424723c */ /* 0x044ff00000041824 */
[C---:B------:R-:W-:Y:S01]  /*ffa0*/  HMMA.16816.F32.BF16 R32, R84.reuse, R14, R32 ;  /* 0x0000000e5420723c */ /* 0x040fe20000041820 */
[----:B------:R-:W2:Y:S07]  /*ffb0*/  LDSM.16.M88.4 R12, [R200+0x8900] ;  /* 0x00890000c80c783b */ /* 0x000eae0000000200 */
[C---:B---3--:R-:W-:Y:S08]  /*ffc0*/  HMMA.16816.F32.BF16 R28, R84.reuse, R8, R28 ;  /* 0x00000008541c723c */ /* 0x048ff0000004181c */
[C---:B------:R-:W-:Y:S01]  /*ffd0*/  HMMA.16816.F32.BF16 R24, R84.reuse, R10, R24 ;  /* 0x0000000a5418723c */ /* 0x040fe20000041818 */
[----:B------:R-:W3:Y:S07]  /*ffe0*/  LDSM.16.M88.4 R8, [R200+0x9100] ;  /* 0x00910000c808783b */ /* 0x000eee0000000200 */
[----:B------:R-:W-:Y:S08]  /*fff0*/  HMMA.16816.F32.BF16 R72, R84, R76, R72 ;  /* 0x0000004c5448723c */ /* 0x000ff00000041848 */
[C---:B------:R-:W-:Y:S08]  /*10000*/  HMMA.16816.F32.BF16 R44, R64.reuse, R60, R44 ;  /* 0x0000003c402c723c */ /* 0x040ff0000004182c */
[----:B------:R-:W-:Y:S01]  /*10010*/  HMMA.16816.F32.BF16 R40, R64, R62, R40 ;  /* 0x0000003e4028723c */ /* 0x000fe20000041828 */
[----:B------:R-:W-:Y:S07]  /*10020*/  LDSM.16.M88.4 R60, [R200+0x9900] ;  /* 0x00990000c83c783b */ /* 0x000fee0000000200 */
[----:B------:R-:W-:Y:S08]  /*10030*/  HMMA.16816.F32.BF16 R68, R84, R78, R68 ;  /* 0x0000004e5444723c */ /* 0x000ff00000041844 */
[C---:B----4-:R-:W-:Y:S08]  /*10040*/  HMMA.16816.F32.BF16 R36, R64.reuse, R56, R36 ;  /* 0x000000384024723c */ /* 0x050ff00000041824 */
[C---:B------:R-:W-:Y:S08]  /*10050*/  HMMA.16816.F32.BF16 R32, R64.reuse, R58, R32 ;  /* 0x0000003a4020723c */ /* 0x040ff00000041820 */
[C---:B-----5:R-:W-:Y:S08]  /*10060*/  HMMA.16816.F32.BF16 R28, R64.reuse, R52, R28 ;  /* 0x00000034401c723c */ /* 0x060ff0000004181c */
[C---:B------:R-:W-:Y:S01]  /*10070*/  HMMA.16816.F32.BF16 R56, R64.reuse, R54, R24 ;  /* 0x000000364038723c */ /* 0x040fe20000041818 */
[----:B------:R-:W-:Y:S04]  /*10080*/  LDSM.16.M88.4 R52, [R199+0x10100] ;  /* 0x01010000c734783b */ /* 0x000fe80000000200 */
[----:B------:R-:W4:Y:S03]  /*10090*/  LDSM.16.M88.4 R24, [R192+0x2000] ;  /* 0x00200000c018783b */ /* 0x000f260000000200 */
[----:B------:R-:W-:Y:S01]  /*100a0*/  HMMA.16816.F32.BF16 R76, R64, R48, R72 ;  /* 0x00000030404c723c */ /* 0x000fe20000041848 */
[----:B------:R-:W5:Y:S07]  /*100b0*/  LDSM.16.M88.4 R72, [R192+0x2800] ;  /* 0x00280000c048783b */ /* 0x000f6e0000000200 */
[C---:B-1----:R-:W-:Y:S08]  /*100c0*/  HMMA.16816.F32.BF16 R44, R20.reuse, R16, R44 ;  /* 0x00000010142c723c */ /* 0x042ff0000004182c */
[----:B------:R-:W-:Y:S01]  /*100d0*/  HMMA.16816.F32.BF16 R40, R20, R18, R40 ;  /* 0x000000121428723c */ /* 0x000fe20000041828 */
[----:B------:R-:W-:Y:S07]  /*100e0*/  LDSM.16.M88.4 R16, [R205+0xa100] ;  /* 0x00a10000cd10783b */ /* 0x000fee0000000200 */
[----:B------:R-:W-:Y:S01]  /*100f0*/  HMMA.16816.F32.BF16 R68, R64, R50, R68 ;  /* 0x000000324044723c */ /* 0x000fe20000041844 */
[----:B------:R-:W-:Y:S07]  /*10100*/  LDSM.16.M88.4 R64, [R192+0x3800] ;  /* 0x00380000c040783b */ /* 0x000fee0000000200 */
[C---:B--2---:R-:W-:Y:S08]  /*10110*/  HMMA.16816.F32.BF16 R36, R20.reuse, R12, R36 ;  /* 0x0000000c1424723c */ /* 0x044ff00000041824 */
[C---:B---3--:R-:W-:Y:S01]  /*10120*/  HMMA.16816.F32.BF16 R48, R20.reuse, R8, R28 ;  /* 0x000000081430723c */ /* 0x048fe2000004181c */
[----:B------:R-:W1:Y:S07]  /*10130*/  LDSM.16.M88.4 R28, [R206+0x14100] ;  /* 0x01410000ce1c783b */ /* 0x000e6e0000000200 */
[----:B------:R-:W-:Y:S01]  /*10140*/  HMMA.16816.F32.BF16 R32, R20, R14, R32 ;  /* 0x0000000e1420723c */ /* 0x000fe20000041820 */
[----:B------:R-:W2:Y:S07]  /*10150*/  LDSM.16.M88.4 R12, [R192+0x3000] ;  /* 0x00300000c00c783b */ /* 0x000eae0000000200 */
[C---:B----4-:R-:W-:Y:S08]  /*10160*/  HMMA.16816.F32.BF16 R44, R52.reuse, R24, R44 ;  /* 0x00000018342c723c */ /* 0x050ff0000004182c */
[----:B------:R-:W-:Y:S01]  /*10170*/  HMMA.16816.F32.BF16 R40, R52, R26, R40 ;  /* 0x0000001a3428723c */ /* 0x000fe20000041828 */
[----:B------:R-:W-:Y:S07]  /*10180*/  LDSM.16.M88.4 R24, [R205+0xb100] ;  /* 0x00b10000cd18783b */ /* 0x000fee0000000200 */
[C---:B------:R-:W-:Y:S01]  /*10190*/  HMMA.16816.F32.BF16 R56, R20.reuse, R10, R56 ;  /* 0x0000000a1438723c */ /* 0x040fe20000041838 */
[----:B------:R-:W-:Y:S07]  /*101a0*/  LDSM.16.M88.4 R8, [R205+0xa900] ;  /* 0x00a90000cd08783b */ /* 0x000fee0000000200 */
[C---:B------:R-:W-:Y:S08]  /*101b0*/  HMMA.16816.F32.BF16 R76, R20.reuse, R60, R76 ;  /* 0x0000003c144c723c */ /* 0x040ff0000004184c */
[----:B------:R-:W-:Y:S01]  /*101c0*/  HMMA.16816.F32.BF16 R68, R20, R62, R68 ;  /* 0x0000003e1444723c */ /* 0x000fe20000041844 */
[----:B------:R-:W-:Y:S04]  /*101d0*/  LDSM.16.M88.4 R60, [R202+0x14100] ;  /* 0x01410000ca3c783b */ /* 0x000fe80000000200 */
[----:B------:R-:W-:Y:S03]  /*101e0*/  LDSM.16.M88.4 R20, [R205+0xb900] ;  /* 0x00b90000cd14783b */ /* 0x000fe60000000200 */
[----:B-----5:R-:W-:Y:S01]  /*101f0*/  HMMA.16816.F32.BF16 R84, R52, R72, R36 ;  /* 0x000000483454723c */ /* 0x020fe20000041824 */
[----:B------:R-:W3:Y:S07]  /*10200*/  LDSM.16.M88.4 R36, [R204+0x4000] ;  /* 0x00400000cc24783b */ /* 0x000eee0000000200 */
[C---:B-1----:R-:W-:Y:S08]  /*10210*/  HMMA.16816.F32.BF16 R44, R28.reuse, R16, R44 ;  /* 0x000000101c2c723c */ /* 0x042ff0000004182c */
[----:B------:R-:W-:Y:S01]  /*10220*/  HMMA.16816.F32.BF16 R40, R28, R18, R40 ;  /* 0x000000121c28723c */ /* 0x000fe20000041828 */
[----:B------:R-:W-:Y:S07]  /*10230*/  LDSM.16.M88.4 R16, [R201+0x14100] ;  /* 0x01410000c910783b */ /* 0x000fee0000000200 */
[C---:B------:R-:W-:Y:S08]  /*10240*/  HMMA.16816.F32.BF16 R32, R52.reuse, R74, R32 ;  /* 0x0000004a3420723c */ /* 0x040ff00000041820 */
[C---:B--2---:R-:W-:Y:S08]  /*10250*/  HMMA.16816.F32.BF16 R48, R52.reuse, R12, R48 ;  /* 0x0000000c3430723c */ /* 0x044ff00000041830 */
[C---:B------:R-:W-:Y:S01]  /*10260*/  HMMA.16816.F32.BF16 R56, R52.reuse, R14, R56 ;  /* 0x0000000e3438723c */ /* 0x040fe20000041838 */
[----:B------:R-:W1:Y:S07]  /*10270*/  LDSM.16.M88.4 R12, [R200+0xa100] ;  /* 0x00a10000c80c783b */ /* 0x000e6e0000000200 */
[C---:B------:R-:W-:Y:S08]  /*10280*/  HMMA.16816.F32.BF16 R76, R52.reuse, R64, R76 ;  /* 0x00000040344c723c */ /* 0x040ff0000004184c */
[----:B------:R-:W-:Y:S01]  /*10290*/  HMMA.16816.F32.BF16 R68, R52, R66, R68 ;  /* 0x000000423444723c */ /* 0x000fe20000041844 */
[----:B------:R-:W2:Y:S04]  /*102a0*/  LDSM.16.M88.4 R64, [R204+0x4800] ;  /* 0x00480000cc40783b */ /* 0x000ea80000000200 */
[----:B------:R-:W4:Y:S03]  /*102b0*/  LDSM.16.M88.4 R52, [R204+0x5000] ;  /* 0x00500000cc34783b */ /* 0x000f260000000200 */
[C---:B---3--:R-:W-:Y:S08]  /*102c0*/  HMMA.16816.F32.BF16 R44, R60.reuse, R36, R44 ;  /* 0x000000243c2c723c */ /* 0x048ff0000004182c */
[----:B------:R-:W-:Y:S01]  /*102d0*/  HMMA.16816.F32.BF16 R40, R60, R38, R40 ;  /* 0x000000263c28723c */ /* 0x000fe20000041828 */
[----:B------:R-:W-:Y:S07]  /*102e0*/  LDSM.16.M88.4 R36, [R200+0xb100] ;  /* 0x00b10000c824783b */ /* 0x000fee0000000200 */
[C---:B------:R-:W-:Y:S08]  /*102f0*/  HMMA.16816.F32.BF16 R32, R28.reuse, R10, R32 ;  /* 0x0000000a1c20723c */ /* 0x040ff00000041820 */
[C---:B------:R-:W-:Y:S08]  /*10300*/  HMMA.16816.F32.BF16 R48, R28.reuse, R24, R48 ;  /* 0x000000181c30723c */ /* 0x040ff00000041830 */
[C---:B------:R-:W-:Y:S01]  /*10310*/  HMMA.16816.F32.BF16 R56, R28.reuse, R26, R56 ;  /* 0x0000001a1c38723c */ /* 0x040fe20000041838 */
[----:B------:R-:W-:Y:S07]  /*10320*/  LDSM.16.M88.4 R24, [R192+0x4000] ;  /* 0x00400000c018783b */ /* 0x000fee0000000200 */
[C---:B------:R-:W-:Y:S08]  /*10330*/  HMMA.16816.F32.BF16 R76, R28.reuse, R20, R76 ;  /* 0x000000141c4c723c */ /* 0x040ff0000004184c */
[C---:B------:R-:W-:Y:S01]  /*10340*/  HMMA.16816.F32.BF16 R68, R28.reuse, R22, R68 ;  /* 0x000000161c44723c */ /* 0x040fe20000041844 */
[----:B------:R-:W3:Y:S07]  /*10350*/  LDSM.16.M88.4 R20, [R199+0x14100] ;  /* 0x01410000c714783b */ /* 0x000eee0000000200 */
[----:B------:R-:W-:Y:S01]  /*10360*/  HMMA.16816.F32.BF16 R84, R28, R8, R84 ;  /* 0x000000081c54723c */ /* 0x000fe20000041854 */
[----:B------:R-:W5:Y:S04]  /*10370*/  LDSM.16.M88.4 R28, [R200+0xa900] ;  /* 0x00a90000c81c783b */ /* 0x000f680000000200 */
[----:B------:R-:W3:Y:S03]  /*10380*/  LDSM.16.M88.4 R8, [R204+0x5800] ;  /* 0x00580000cc08783b */ /* 0x000ee60000000200 */
[C---:B-1----:R-:W-:Y:S08]  /*10390*/  HMMA.16816.F32.BF16 R44, R16.reuse, R12, R44 ;  /* 0x0000000c102c723c */ /* 0x042ff0000004182c */
[----:B------:R-:W-:Y:S01]  /*103a0*/  HMMA.16816.F32.BF16 R40, R16, R14, R40 ;  /* 0x0000000e1028723c */ /* 0x000fe20000041828 */
[----:B------:R-:W-:Y:S07]  /*103b0*/  LDSM.16.M88.4 R12, [R192+0x5000] ;  /* 0x00500000c00c783b */ /* 0x000fee0000000200 */
[C---:B--2---:R-:W-:Y:S08]  /*103c0*/  HMMA.16816.F32.BF16 R32, R60.reuse, R66, R32 ;  /* 0x000000423c20723c */ /* 0x044ff00000041820 */
[C---:B----4-:R-:W-:Y:S08]  /*103d0*/  HMMA.16816.F32.BF16 R48, R60.reuse, R52, R48 ;  /* 0x000000343c30723c */ /* 0x050ff00000041830 */
[----:B------:R-:W-:Y:S01]  /*103e0*/  HMMA.16816.F32.BF16 R56, R60, R54, R56 ;  /* 0x000000363c38723c */ /* 0x000fe20000041838 */
[----:B------:R-:W1:Y:S07]  /*103f0*/  LDSM.16.M88.4 R52, [R192+0x4800] ;  /* 0x00480000c034783b */ /* 0x000e6e0000000200 */
[C---:B---3--:R-:W-:Y:S08]  /*10400*/  HMMA.16816.F32.BF16 R44, R20.reuse, R24, R44 ;  /* 0x00000018142c723c */ /* 0x048ff0000004182c */
[----:B------:R-:W-:Y:S01]  /*10410*/  HMMA.16816.F32.BF16 R40, R20, R26, R40 ;  /* 0x0000001a1428723c */ /* 0x000fe20000041828 */
[----:B------:R-:W2:Y:S07]  /*10420*/  LDSM.16.M88.4 R24, [R200+0xb900] ;  /* 0x00b90000c818783b */ /* 0x000eae0000000200 */
[C---:B-----5:R-:W-:Y:S08]  /*10430*/  HMMA.16816.F32.BF16 R32, R16.reuse, R30, R32 ;  /* 0x0000001e1020723c */ /* 0x060ff00000041820 */
[----:B------:R-:W-:Y:S01]  /*10440*/  HMMA.16816.F32.BF16 R48, R16, R36, R48 ;  /* 0x000000241030723c */ /* 0x000fe20000041830 */
[----:B------:R-:W-:-:S06]  /*10450*/  FMUL.FTZ R0, R44, c[0x0][0x320] ;  /* 0x0000c8002c007a20 */ /* 0x000fcc0000410000 */
[----:B------:R-:W-:Y:S01]  /*10460*/  @P5 IMAD.WIDE.U32 R36, R5, UR5, R216 ;  /* 0x0000000505245c25 */ /* 0x000fe2000f8e00d8 */
[----:B------:R-:W-:Y:S01]  /*10470*/  HMMA.16816.F32.BF16 R76, R60, R8, R76 ;  /* 0x000000083c4c723c */ /* 0x000fe2000004184c */
[----:B------:R-:W-:Y:S01]  /*10480*/  @UP0 UIMAD UR5, UR14, UR5, URZ ;  /* 0x000000050e0502a4 */ /* 0x000fe2000f8e023f */
[----:B------:R-:W3:Y:S01]  /*10490*/  MUFU.TANH R0, R0 ;  /* 0x0000000000007308 */ /* 0x000ee20000002400 */
[----:B------:R-:W-:Y:S02]  /*104a0*/  FMUL.FTZ R30, R41, c[0x0][0x320] ;  /* 0x0000c800291e7a20 */ /* 0x000fe40000410000 */
[----:B------:R-:W-:-:S03]  /*104b0*/  @UP0 UIMAD UR4, UR4, UR13, UR5 ;  /* 0x0000000d040402a4 */ /* 0x000fc6000f8e0205 */
[C---:B------:R-:W-:Y:S02]  /*104c0*/  HMMA.16816.F32.BF16 R84, R60.reuse, R64, R84 ;  /* 0x000000403c54723c */ /* 0x040fe40000041854 */
[----:B------:R-:W4:Y:S06]  /*104d0*/  MUFU.TANH R30, R30 ;  /* 0x0000001e001e7308 */ /* 0x000f2c0000002400 */
[----:B------:R-:W-:Y:S01]  /*104e0*/  HMMA.16816.F32.BF16 R68, R60, R10, R68 ;  /* 0x0000000a3c44723c */ /* 0x000fe20000041844 */
[----:B------:R-:W5:Y:S01]  /*104f0*/  LDSM.16.M88.4 R8, [R192+0x5800] ;  /* 0x00580000c008783b */ /* 0x000f620000000200 */
[----:B------:R-:W-:-:S06]  /*10500*/  DEPBAR.LE SB0, 0x0 ;  /* 0x000080000000791a */ /* 0x000fcc0000000000 */
[----:B------:R-:W-:Y:S07]  /*10510*/  HMMA.16816.F32.BF16 R56, R16, R38, R56 ;  /* 0x000000261038723c */ /* 0x000fee0000041838 */
[----:B------:R-:W-:Y:S01]  /*10520*/  FMUL.FTZ R39, R40, c[0x0][0x320] ;  /* 0x0000c80028277a20 */ /* 0x000fe20000410000 */
[C---:B-1----:R-:W-:Y:S01]  /*10530*/  HMMA.16816.F32.BF16 R32, R20.reuse, R54, R32 ;  /* 0x000000361420723c */ /* 0x042fe20000041820 */
[----:B------:R-:W-:Y:S02]  /*10540*/  LOP3.LUT R40, R7, 0xffffffe0, RZ, 0xc0, !PT ;  /* 0xffffffe007287812 */ /* 0x000fe400078ec0ff */
[----:B------:R-:W-:Y:S01]  /*10550*/  LEA.HI R38, R80, R83, RZ, 0x2 ;  /* 0x0000005350267211 */ /* 0x000fe200078f10ff */
[----:B------:R1:W1:Y:S02]  /*10560*/  MUFU.TANH R5, R39 ;  /* 0x0000002700057308 */ /* 0x0002640000002400 */
[C---:B------:R-:W-:Y:S01]  /*10570*/  IMAD.IADD R31, R83.reuse, 0x1, -R40 ;  /* 0x00000001531f7824 */ /* 0x040fe200078e0a28 */
[----:B------:R-:W-:Y:S01]  /*10580*/  LOP3.LUT R38, R38, 0xfffffffc, RZ, 0xc0, !PT ;  /* 0xfffffffc26267812 */ /* 0x000fe200078ec0ff */
[----:B------:R-:W-:Y:S04]  /*10590*/  HMMA.16816.F32.BF16 R48, R20, R12, R48 ;  /* 0x0000000c1430723c */ /* 0x000fe80000041830 */
[----:B------:R-:W-:-:S03]  /*105a0*/  IMAD.IADD R83, R83, 0x1, -R38 ;  /* 0x0000000153537824 */ /* 0x000fc600078e0a26 */
[----:B------:R-:W-:Y:S01]  /*105b0*/  SHF.R.S32.HI R12, RZ, 0x1f, R81 ;  /* 0x0000001fff0c7819 */ /* 0x000fe20000011451 */
[C---:B--2---:R-:W-:Y:S01]  /*105c0*/  HMMA.16816.F32.BF16 R76, R16.reuse, R24, R76 ;  /* 0x00000018104c723c */ /* 0x044fe2000004184c */
[C---:B------:R-:W-:Y:S02]  /*105d0*/  LEA.HI R38, R83.reuse, R83, RZ, 0x1 ;  /* 0x0000005353267211 */ /* 0x040fe400078f08ff */
[----:B------:R-:W-:Y:S02]  /*105e0*/  LEA.HI R12, R12, R81, RZ, 0x3 ;  /* 0x000000510c0c7211 */ /* 0x000fe400078f18ff */
[----:B------:R-:W-:Y:S02]  /*105f0*/  LOP3.LUT R38, R38, 0x1ffffffe, RZ, 0xc0, !PT ;  /* 0x1ffffffe26267812 */ /* 0x000fe400078ec0ff */
[----:B------:R-:W-:Y:S01]  /*10600*/  SHF.R.S32.HI R24, RZ, 0x1f, R31 ;  /* 0x0000001fff187819 */ /* 0x000fe2000001141f */
[----:B------:R-:W-:Y:S01]  /*10610*/  HMMA.16816.F32.BF16 R84, R16, R28, R84 ;  /* 0x0000001c1054723c */ /* 0x000fe20000041854 */
[----:B------:R-:W-:Y:S01]  /*10620*/  LOP3.LUT R12, R12, 0xffffff8, RZ, 0xc0, !PT ;  /* 0x0ffffff80c0c7812 */ /* 0x000fe200078ec0ff */
[----:B------:R-:W-:Y:S01]  /*10630*/  FMUL.FTZ R13, R32, c[0x0][0x320] ;  /* 0x0000c800200d7a20 */ /* 0x000fe20000410000 */
[----:B------:R-:W-:Y:S01]  /*10640*/  LEA.HI R24, R24, R31, RZ, 0x2 ;  /* 0x0000001f18187211 */ /* 0x000fe200078f10ff */
[----:B------:R-:W-:Y:S01]  /*10650*/  IMAD.IADD R83, R83, 0x1, -R38 ;  /* 0x0000000153537824 */ /* 0x000fe200078e0a26 */
[----:B------:R-:W-:Y:S01]  /*10660*/  @P5 LEA R32, P0, R36, c[0x0][0x1c8], 0x1 ;  /* 0x0000720024205a11 */ /* 0x000fe200078008ff */
[----:B------:R-:W-:-:S02]  /*10670*/  IMAD.IADD R212, R81, 0x1, -R12 ;  /* 0x0000000151d47824 */ /* 0x000fc400078e0a0c */
[----:B------:R-:W-:Y:S01]  /*10680*/  HMMA.16816.F32.BF16 R68, R16, R26, R68 ;  /* 0x0000001a1044723c */ /* 0x000fe20000041844 */
[----:B------:R-:W-:Y:S01]  /*10690*/  FMUL.FTZ R29, R45, c[0x0][0x320] ;  /* 0x0000c8002d1d7a20 */ /* 0x000fe20000410000 */
[----:B------:R-:W2:Y:S01]  /*106a0*/  MUFU.TANH R13, R13 ;  /* 0x0000000d000d7308 */ /* 0x000ea20000002400 */
[----:B------:R-:W-:Y:S02]  /*106b0*/  FMUL.FTZ R28, R46, c[0x0][0x320] ;  /* 0x0000c8002e1c7a20 */ /* 0x000fe40000410000 */
[----:B------:R-:W-:Y:S02]  /*106c0*/  FMUL.FTZ R48, R48, c[0x0][0x320] ;  /* 0x0000c80030307a20 */ /* 0x000fe40000410000 */
[----:B------:R-:W-:Y:S01]  /*106d0*/  IMAD.U32 R17, RZ, RZ, UR6 ;  /* 0x00000006ff117e24 */ /* 0x000fe2000f8e00ff */
[----:B------:R-:W-:Y:S01]  /*106e0*/  HMMA.16816.F32.BF16 R56, R20, R14, R56 ;  /* 0x0000000e1438723c */ /* 0x000fe20000041838 */
[----:B------:R-:W-:Y:S01]  /*106f0*/  FMUL.FTZ R49, R49, c[0x0][0x320] ;  /* 0x0000c80031317a20 */ /* 0x000fe20000410000 */
[----:B------:R-:W1:Y:S02]  /*10700*/  MUFU.TANH R29, R29 ;  /* 0x0000001d001d7308 */ /* 0x000e640000002400 */
[----:B------:R-:W-:-:S03]  /*10710*/  @P5 LEA R16, P6, R17, R32, 0x1 ;  /* 0x0000002011105211 */ /* 0x000fc600078c08ff */
[C---:B------:R-:W-:Y:S01]  /*10720*/  LEA.HI.SX32 R15, R24.reuse, UR18, 0x1e ;  /* 0x00000012180f7c11 */ /* 0x040fe2000f8ff2ff */
[----:B------:R-:W-:Y:S01]  /*10730*/  FMUL.FTZ R14, R33, c[0x0][0x320] ;  /* 0x0000c800210e7a20 */ /* 0x000fe20000410000 */
[C---:B------:R-:W-:Y:S01]  /*10740*/  HMMA.16816.F32.BF16 R84, R20.reuse, R52, R84 ;  /* 0x000000341454723c */ /* 0x040fe20000041854 */
[----:B------:R-:W-:Y:S01]  /*10750*/  LOP3.LUT R24, R24, 0x7ffffffc, RZ, 0xc0, !PT ;  /* 0x7ffffffc18187812 */ /* 0x000fe200078ec0ff */
[----:B------:R-:W1:Y:S01]  /*10760*/  MUFU.TANH R28, R28 ;  /* 0x0000001c001c7308 */ /* 0x000e620000002400 */
[----:B------:R-:W-:Y:S01]  /*10770*/  IMAD R212, R212, 0x10, R15 ;  /* 0x00000010d4d47824 */ /* 0x000fe200078e020f */
[----:B------:R-:W-:Y:S01]  /*10780*/  @P5 IADD3 R15, R37, UR4, RZ ;  /* 0x00000004250f5c10 */ /* 0x000fe2000fffe0ff */
[----:B------:R-:W-:Y:S01]  /*10790*/  ULDC UR4, c[0x0][0x324] ;  /* 0x0000c90000047ab9 */ /* 0x000fe20000000800 */
[----:B------:R-:W-:Y:S01]  /*107a0*/  IMAD.IADD R213, R31, 0x1, -R24 ;  /* 0x000000011fd57824 */ /* 0x000fe200078e0a18 */
[----:B------:R-:W-:Y:S01]  /*107b0*/  ULOP3.LUT UR4, URZ, UR4, URZ, 0x33, !UPT ;  /* 0x000000043f047292 */ /* 0x000fe2000f8e333f */
[----:B------:R-:W-:Y:S01]  /*107c0*/  @P5 LEA.HI.X R33, R36, c[0x0][0x1cc], R15, 0x1, P0 ;  /* 0x0000730024215a11 */ /* 0x000fe200000f0c0f */
[----:B------:R-:W-:Y:S01]  /*107d0*/  IMAD R212, R83, 0x8, R212 ;  /* 0x0000000853d47824 */ /* 0x000fe200078e02d4 */
[----:B------:R-:W-:Y:S01]  /*107e0*/  PLOP3.LUT P0, PT, PT, PT, UP3, 0x80, 0x0 ;  /* 0x000000000000781c */ /* 0x000fe20003f0f038 */
[----:B-----5:R-:W-:Y:S01]  /*107f0*/  HMMA.16816.F32.BF16 R76, R20, R8, R76 ;  /* 0x00000008144c723c */ /* 0x020fe2000004184c */
[----:B------:R-:W-:Y:S01]  /*10800*/  IMAD.U32 R15, RZ, RZ, UR7 ;  /* 0x00000007ff0f7e24 */ /* 0x000fe2000f8e00ff */
[----:B------:R-:W-:Y:S01]  /*10810*/  BAR.SYNC.DEFER_BLOCKING 0x0 ;  /* 0x0000000000007b1d */ /* 0x000fe20000010000 */
[----:B------:R-:W-:-:S04]  /*10820*/  @P4 IMAD.HI.U32 R18, R212, c[0x0][0x2c8], RZ ;  /* 0x0000b200d4124a27 */ /* 0x000fc800078e00ff */
[----:B------:R-:W-:Y:S01]  /*10830*/  IMAD.U32 R9, RZ, RZ, UR6 ;  /* 0x00000006ff097e24 */ /* 0x000fe2000f8e00ff */
[----:B------:R-:W-:Y:S01]  /*10840*/  HMMA.16816.F32.BF16 R68, R20, R10, R68 ;  /* 0x0000000a1444723c */ /* 0x000fe20000041844 */
[----:B------:R-:W-:Y:S01]  /*10850*/  IMAD.MOV.U32 R8, RZ, RZ, R212 ;  /* 0x000000ffff087224 */ /* 0x000fe200078e00d4 */
[----:B------:R-:W1:Y:S01]  /*10860*/  MUFU.TANH R14, R14 ;  /* 0x0000000e000e7308 */ /* 0x000e620000002400 */
[----:B------:R-:W-:Y:S01]  /*10870*/  IMAD.SHL.U32 R213, R213, 0x2, RZ ;  /* 0x00000002d5d57824 */ /* 0x000fe200078e00ff */
[----:B------:R-:W-:Y:S01]  /*10880*/  @P0 SHF.R.U32.HI R8, RZ, c[0x0][0x2cc], R18 ;  /* 0x0000b300ff080a19 */ /* 0x000fe20000011612 */
[----:B------:R-:W-:Y:S01]  /*10890*/  FMUL.FTZ R84, R84, c[0x0][0x320] ;  /* 0x0000c80054547a20 */ /* 0x000fe20000410000 */
[----:B------:R-:W-:Y:S01]  /*108a0*/  @P5 LEA.HI.X R17, R9, R33, R15, 0x1, P6 ;  /* 0x0000002109115211 */ /* 0x000fe200030f0c0f */
[----:B------:R-:W-:Y:S01]  /*108b0*/  IMAD.U32 R10, RZ, RZ, UR17 ;  /* 0x00000011ff0a7e24 */ /* 0x000fe2000f8e00ff */
[----:B------:R-:W-:Y:S01]  /*108c0*/  PLOP3.LUT P0, PT, PT, PT, UP2, 0x40, 0x0 ;  /* 0x000000000000781c */ /* 0x000fe20003f0e828 */
[----:B------:R-:W5:Y:S01]  /*108d0*/  SHFL.IDX PT, R9, R8, RZ, 0x1c1f ;  /* 0x001c1fff08097589 */ /* 0x000f6200000e0000 */
[----:B------:R-:W-:Y:S01]  /*108e0*/  FMUL.FTZ R85, R85, c[0x0][0x320] ;  /* 0x0000c80055557a20 */ /* 0x000fe20000410000 */
[----:B------:R1:W1:Y:S01]  /*108f0*/  MUFU.TANH R7, R84 ;  /* 0x0000005400077308 */ /* 0x0002620000002400 */
[----:B------:R-:W-:Y:S01]  /*10900*/  FMUL.FTZ R56, R56, c[0x0][0x320] ;  /* 0x0000c80038387a20 */ /* 0x000fe20000410000 */
[----:B------:R-:W-:Y:S01]  /*10910*/  IADD3 R21, R10, -UR23, -R213 ;  /* 0x800000170a157c10 */ /* 0x000fe2000fffe8d5 */
[----:B------:R-:W-:-:S02]  /*10920*/  FMUL.FTZ R57, R57, c[0x0][0x320] ;  /* 0x0000c80039397a20 */ /* 0x000fc40000410000 */
[----:B------:R-:W-:Y:S01]  /*10930*/  FMUL.FTZ R76, R76, c[0x0][0x320] ;  /* 0x0000c8004c4c7a20 */ /* 0x000fe20000410000 */
[----:B------:R-:W-:Y:S01]  /*10940*/  IADD3 R22, R21, c[0x0][0x328], RZ ;  /* 0x0000ca0015167a10 */ /* 0x000fe20007ffe0ff */
[----:B------:R-:W-:Y:S01]  /*10950*/  FMUL.FTZ R77, R77, c[0x0][0x320] ;  /* 0x0000c8004d4d7a20 */ /* 0x000fe20000410000 */
[----:B------:R1:W1:Y:S01]  /*10960*/  MUFU.TANH R12, R85 ;  /* 0x00000055000c7308 */ /* 0x0002620000002400 */
[----:B------:R-:W-:Y:S01]  /*10970*/  @!PT LDS RZ, [RZ] ;  /* 0x00000000fffff984 */ /* 0x000fe20000000800 */
[----:B------:R-:W-:Y:S01]  /*10980*/  @!PT LDS RZ, [RZ] ;  /* 0x00000000fffff984 */ /* 0x000fe20000000800 */
[----:B------:R1:W-:Y:S01]  /*10990*/  @P5 LDGSTS.E.BYPASS.LTC128B.128 [R207+0x6100], [R32.64], !P3 ;  /* 0x0610000020cf5fae */ /* 0x0003e2000d901d5c */
[----:B------:R-:W-:-:S03]  /*109a0*/  IADD3 R21, R21, UR4, RZ ;  /* 0x0000000415157c10 */ /* 0x000fc6000fffe0ff */
[----:B------:R-:W-:Y:S01]  /*109b0*/  FMUL.FTZ R68, R68, c[0x0][0x320] ;  /* 0x0000c80044447a20 */ /* 0x000fe20000410000 */
[----:B------:R1:W-:Y:S01]  /*109c0*/  @P5 LDGSTS.E.BYPASS.LTC128B.128 [R207+0x8100], [R32.64+0x80], !P2 ;  /* 0x0810008020cf5fae */ /* 0x0003e2000d101d5c */
[----:B------:R-:W-:Y:S01]  /*109d0*/  FMUL.FTZ R69, R69, c[0x0][0x320] ;  /* 0x0000c80045457a20 */ /* 0x000fe20000410000 */
[----:B------:R1:W1:Y:S02]  /*109e0*/  MUFU.TANH R155, R48 ;  /* 0x00000030009b7308 */ /* 0x0002640000002400 */
[----:B------:R1:W-:Y:S04]  /*109f0*/  @P5 LDGSTS.E.BYPASS.LTC128B.128 [R207+0xa100], [R32.64+0x100], !P1 ;  /* 0x0a10010020cf5fae */ /* 0x0003e8000c901d5c */
[----:B------:R1:W-:Y:S01]  /*10a00*/  @P5 LDGSTS.E.BYPASS.LTC128B.128 [R207+0x7100], [R16.64], !P3 ;  /* 0x0710000010cf5fae */ /* 0x0003e2000d901d5c */
[--C-:B-----5:R-:W-:Y:S01]  /*10a10*/  IMAD.IADD R11, R22, 0x1, R9.reuse ;  /* 0x00000001160b7824 */ /* 0x120fe200078e0209 */
[----:B------:R1:W1:Y:S01]  /*10a20*/  MUFU.TANH R163, R49 ;  /* 0x0000003100a37308 */ /* 0x0002620000002400 */
[----:B------:R-:W-:Y:S01]  /*10a30*/  IMAD.IADD R23, R21, 0x1, R9 ;  /* 0x0000000115177824 */ /* 0x000fe200078e0209 */
[----:B------:R1:W-:Y:S04]  /*10a40*/  @P5 LDGSTS.E.BYPASS.LTC128B.128 [R207+0x9100], [R16.64+0x80], !P2 ;  /* 0x0910008010cf5fae */ /* 0x0003e8000d101d5c */
[----:B------:R1:W-:Y:S02]  /*10a50*/  @P5 LDGSTS.E.BYPASS.LTC128B.128 [R207+0xb100], [R16.64+0x100], !P1 ;  /* 0x0b10010010cf5fae */ /* 0x0003e4000c901d5c */
[----:B------:R1:W1:Y:S02]  /*10a60*/  MUFU.TANH R161, R56 ;  /* 0x0000003800a17308 */ /* 0x0002640000002400 */
[----:B------:R-:W0:Y:S06]  /*10a70*/  LDGDEPBAR ;  /* 0x00000000000079af */ /* 0x000e2c0000000000 */
[----:B------:R1:W1:Y:S08]  /*10a80*/  MUFU.TANH R157, R57 ;  /* 0x00000039009d7308 */ /* 0x0002700000002400 */
[----:B------:R2:W2:Y:S08]  /*10a90*/  MUFU.TANH R167, R76 ;  /* 0x0000004c00a77308 */ /* 0x0004b00000002400 */
[----:B------:R2:W2:Y:S01]  /*10aa0*/  MUFU.TANH R165, R77 ;  /* 0x0000004d00a57308 */ /* 0x0004a20000002400 */
[----:B-1----:R-:W-:-:S04]  /*10ab0*/  IADD3 R16, -R213, UR12, -R6 ;  /* 0x0000000cd5107c10 */ /* 0x002fc8000fffe906 */
[----:B------:R-:W-:-:S03]  /*10ac0*/  IMNMX R24, R11, R16, PT ;  /* 0x000000100b187217 */ /* 0x000fc60003800200 */
[----:B------:R1:W1:Y:S08]  /*10ad0*/  MUFU.TANH R143, R68 ;  /* 0x00000044008f7308 */ /* 0x0002700000002400 */
[----:B------:R1:W1:Y:S01]  /*10ae0*/  MUFU.TANH R141, R69 ;  /* 0x00000045008d7308 */ /* 0x0002620000002400 */
[----:B------:R-:W-:Y:S05]  /*10af0*/  @P0 BRA `(.L_x_385) ;  /* 0x0000016000000947 */ /* 0x000fea0003800000 */
[----:B--234-:R-:W-:Y:S01]  /*10b00*/  IMAD.U32 R10, RZ, RZ, UR23 ;  /* 0x00000017ff0a7e24 */ /* 0x01cfe2000f8e00ff */
        /* <DEDUP_REMOVED lines=11> */
.L_x_387:
[----:B------:R-:W-:-:S04]  /*10bc0*/  MOV R9, c[0x0][0x32c] ;  /* 0x0000cb0000097a02 */ /* 0x000fc80000000f00 */
[----:B------:R-:W-:-:S13]  /*10bd0*/  ISETP.NE.AND P0, PT, R9, 0x1, PT ;  /* 0x000000010900780c */ /* 0x000fda0003f05270 */
[----:B------:R-:W-:-:S05]  /*10be0*/  @P0 IMAD.HI.U32 R9, R11, c[0x0][0x330], RZ ;  /* 0x0000cc000b090a27 */ /* 0x000fca00078e00ff */
[----:B------:R-:W-:Y:S02]  /*10bf0*/  @P0 SHF.R.U32.HI R11, RZ, c[0x0][0x334], R9 ;  /* 0x0000cd00ff0b0a19 */ /* 0x000fe40000011609 */
.L_x_388:
[----:B------:R-:W-:Y:S05]  /*10c00*/  BSYNC B0 ;  /* 0x0000000000007941 */ /* 0x000fea0003800000 */
.L_x_386:
[----:B------:R-:W-:-:S04]  /*10c10*/  IMAD R10, R11, c[0x0][0x32c], -R6 ;  /* 0x0000cb000b0a7a24 */ /* 0x000fc800078e0a06 */
[----:B------:R-:W-:-:S05]  /*10c20*/  IMAD.IADD R10, R10, 0x1, -R213 ;  /* 0x000000010a0a7824 */ /* 0x000fca00078e0ad5 */
[----:B------:R-:W-:Y:S02]  /*10c30*/  IADD3 R9, R10, c[0x0][0x32c], RZ ;  /* 0x0000cb000a097a10 */ /* 0x000fe40007ffe0ff */
[----:B------:R-:W-:Y:S02]  /*10c40*/  IMNMX R23, R23, R10, !PT ;  /* 0x0000000a17177217 */ /* 0x000fe40007800200 */
[----:B------:R-:W-:Y:S02]  /*10c50*/  IMNMX R24, R24, R9, PT ;  /* 0x0000000918187217 */ /* 0x000fe40003800200 */
.L_x_385:
        /* <DEDUP_REMOVED lines=19> */
[----:B------:R-:W-:Y:S01]  /*10d90*/  ISETP.GT.AND P6, PT, R23, 0x8, P0 ;  /* 0x000000081700780c */ /* 0x000fe200007c4270 */
        /* <DEDUP_REMOVED lines=12> */
[----:B------:R-:W3:Y:S01]  /*10e60*/  MUFU.TANH R19, R19 ;  /* 0x0000001300137308 */ /* 0x000ee20000002400 */
[----:B------:R-:W-:Y:S01]  /*10e70*/  FSEL R17, R5, -INF , !P6 ;  /* 0xff80000005117808 */ /* 0x000fe20007000000 */
[----:B--2---:R-:W-:Y:S01]  /*10e80*/  IMAD.IADD R21, R21, 0x1, R8 ;  /* 0x0000000115157824 */ /* 0x004fe200078e0208 */
[----:B------:R-:W-:-:S02]  /*10e90*/  FSEL R15, R30, -INF , !P5 ;  /* 0xff8000001e0f7808 */ /* 0x000fc40006800000 */
[C---:B------:R-:W-:Y:S02]  /*10ea0*/  ISETP.GT.AND P6, PT, R23.reuse, 0x11, P0 ;  /* 0x000000111700780c */ /* 0x040fe400007c4270 */
[C---:B------:R-:W-:Y:S01]  /*10eb0*/  ISETP.GT.AND P5, PT, R23.reuse, 0x18, P0 ;  /* 0x000000181700780c */ /* 0x040fe200007a4270 */
[----:B------:R2:W4:Y:S01]  /*10ec0*/  MUFU.TANH R170, R58 ;  /* 0x0000003a00aa7308 */ /* 0x0005220000002400 */
[----:B------:R-:W-:Y:S02]  /*10ed0*/  FSEL R5, R14, -INF , !P4 ;  /* 0xff8000000e057808 */ /* 0x000fe40006000000 */
[----:B------:R-:W-:Y:S02]  /*10ee0*/  ISETP.GT.AND P4, PT, R23, 0x28, P0 ;  /* 0x000000281700780c */ /* 0x000fe40000784270 */
[C---:B------:R-:W-:Y:S02]  /*10ef0*/  ISETP.LT.OR P6, PT, R24.reuse, 0x12, P6 ;  /* 0x000000121800780c */ /* 0x040fe400037c1670 */
[C---:B------:R-:W-:Y:S01]  /*10f00*/  ISETP.LT.OR P5, PT, R24.reuse, 0x19, P5 ;  /* 0x000000191800780c */ /* 0x040fe20002fa1670 */
[----:B------:R2:W1:Y:S01]  /*10f10*/  MUFU.TANH R166, R59 ;  /* 0x0000003b00a67308 */ /* 0x0004620000002400 */
[----:B------:R-:W-:-:S02]  /*10f20*/  ISETP.LT.OR P4, PT, R24, 0x29, P4 ;  /* 0x000000291800780c */ /* 0x000fc40002781670 */
[----:B------:R-:W-:Y:S02]  /*10f30*/  FSEL R9, R12, -INF , !P6 ;  /* 0xff8000000c097808 */ /* 0x000fe40007000000 */
[----:B------:R-:W-:Y:S01]  /*10f40*/  FSEL R7, R13, -INF , !P5 ;  /* 0xff8000000d077808 */ /* 0x000fe20006800000 */
[----:B------:R-:W-:Y:S01]  /*10f50*/  IMAD.IADD R13, R22, 0x1, R8 ;  /* 0x00000001160d7824 */ /* 0x000fe200078e0208 */
[C---:B------:R-:W-:Y:S01]  /*10f60*/  ISETP.GT.AND P6, PT, R23.reuse, 0x20, P0 ;  /* 0x000000201700780c */ /* 0x040fe200007c4270 */
[----:B------:R-:W1:Y:S01]  /*10f70*/  MUFU.TANH R10, R10 ;  /* 0x0000000a000a7308 */ /* 0x000e620000002400 */
[----:B------:R-:W-:Y:S02]  /*10f80*/  ISETP.GT.AND P5, PT, R23, 0x21, P0 ;  /* 0x000000211700780c */ /* 0x000fe400007a4270 */
[----:B------:R-:W-:Y:S02]  /*10f90*/  FSEL R161, R161, -INF , !P4 ;  /* 0xff800000a1a17808 */ /* 0x000fe40006000000 */
[----:B------:R-:W-:-:S02]  /*10fa0*/  ISETP.GT.AND P4, PT, R23, 0x31, P0 ;  /* 0x000000311700780c */ /* 0x000fc40000784270 */
[C---:B------:R-:W-:Y:S01]  /*10fb0*/  ISETP.LT.OR P6, PT, R24.reuse, 0x21, P6 ;  /* 0x000000211800780c */ /* 0x040fe200037c1670 */
[----:B------:R-:W1:Y:S01]  /*10fc0*/  MUFU.TANH R18, R18 ;  /* 0x0000001200127308 */ /* 0x000e620000002400 */
[C---:B------:R-:W-:Y:S02]  /*10fd0*/  ISETP.LT.OR P5, PT, R24.reuse, 0x22, P5 ;  /* 0x000000221800780c */ /* 0x040fe40002fa1670 */
[----:B------:R-:W-:Y:S02]  /*10fe0*/  ISETP.LT.OR P4, PT, R24, 0x32, P4 ;  /* 0x000000321800780c */ /* 0x000fe40002781670 */
[----:B------:R-:W-:Y:S02]  /*10ff0*/  FSEL R155, R155, -INF , !P6 ;  /* 0xff8000009b9b7808 */ /* 0x000fe40007000000 */
[----:B------:R-:W-:Y:S01]  /*11000*/  FSEL R163, R163, -INF , !P5 ;  /* 0xff800000a3a37808 */ /* 0x000fe20006800000 */
[----:B------:R2:W1:Y:S01]  /*11010*/  MUFU.TANH R164, R78 ;  /* 0x0000004e00a47308 */ /* 0x0004620000002400 */
[----:B------:R-:W-:-:S02]  /*11020*/  ISETP.GT.AND P6, PT, R23, 0x29, P0 ;  /* 0x000000291700780c */ /* 0x000fc400007c4270 */
[----:B------:R-:W-:Y:S02]  /*11030*/  ISETP.GT.AND P5, PT, R23, 0x30, P0 ;  /* 0x000000301700780c */ /* 0x000fe400007a4270 */
[----:B------:R-:W-:Y:S02]  /*11040*/  FSEL R165, R165, -INF , !P4 ;  /* 0xff800000a5a57808 */ /* 0x000fe40006000000 */
[----:B------:R-:W-:Y:S01]  /*11050*/  PLOP3.LUT P4, PT, PT, PT, UP2, 0x40, 0x0 ;  /* 0x000000000000781c */ /* 0x000fe20003f8e828 */
[----:B------:R2:W1:Y:S01]  /*11060*/  MUFU.TANH R142, R79 ;  /* 0x0000004f008e7308 */ /* 0x0004620000002400 */
[C---:B------:R-:W-:Y:S02]  /*11070*/  ISETP.LT.OR P6, PT, R24.reuse, 0x2a, P6 ;  /* 0x0000002a1800780c */ /* 0x040fe400037c1670 */
[----:B------:R-:W-:Y:S02]  /*11080*/  ISETP.LT.OR P5, PT, R24, 0x31, P5 ;  /* 0x000000311800780c */ /* 0x000fe40002fa1670 */
[----:B------:R-:W-:-:S02]  /*11090*/  FSEL R157, R157, -INF , !P6 ;  /* 0xff8000009d9d7808 */ /* 0x000fc40007000000 */
[----:B------:R-:W-:Y:S01]  /*110a0*/  FSEL R167, R167, -INF , !P5 ;  /* 0xff800000a7a77808 */ /* 0x000fe20006800000 */
[----:B------:R-:W1:Y:S01]  /*110b0*/  MUFU.TANH R26, R26 ;  /* 0x0000001a001a7308 */ /* 0x000e620000002400 */
[C---:B------:R-:W-:Y:S02]  /*110c0*/  ISETP.GT.AND P6, PT, R23.reuse, 0x38, P0 ;  /* 0x000000381700780c */ /* 0x040fe400007c4270 */
[----:B------:R-:W-:Y:S02]  /*110d0*/  ISETP.GT.AND P5, PT, R23, 0x39, P0 ;  /* 0x000000391700780c */ /* 0x000fe400007a4270 */
[C---:B------:R-:W-:Y:S02]  /*110e0*/  ISETP.LT.OR P6, PT, R24.reuse, 0x39, P6 ;  /* 0x000000391800780c */ /* 0x040fe400037c1670 */
[----:B------:R-:W-:Y:S01]  /*110f0*/  ISETP.LT.OR P5, PT, R24, 0x3a, P5 ;  /* 0x0000003a1800780c */ /* 0x000fe20002fa1670 */
[----:B------:R-:W1:Y:S01]  /*11100*/  MUFU.TANH R25, R25 ;  /* 0x0000001900197308 */ /* 0x000e620000002400 */
[----:B------:R-:W-:-:S02]  /*11110*/  IMNMX R0, R13, R16, PT ;  /* 0x000000100d007217 */ /* 0x000fc40003800200 */
[----:B-1----:R-:W-:Y:S02]  /*11120*/  FSEL R143, R143, -INF , !P6 ;  /* 0xff8000008f8f7808 */ /* 0x002fe40007000000 */
[----:B------:R-:W-:-:S03]  /*11130*/  FSEL R141, R141, -INF , !P5 ;  /* 0xff8000008d8d7808 */ /* 0x000fc60006800000 */
[----:B------:R2:W1:Y:S08]  /*11140*/  MUFU.TANH R140, R70 ;  /* 0x00000046008c7308 */ /* 0x0004700000002400 */
[----:B------:R2:W1:Y:S08]  /*11150*/  MUFU.TANH R160, R71 ;  /* 0x0000004700a07308 */ /* 0x0004700000002400 */
[----:B------:R2:W1:Y:S08]  /*11160*/  MUFU.TANH R172, R50 ;  /* 0x0000003200ac7308 */ /* 0x0004700000002400 */
[----:B------:R2:W1:Y:S08]  /*11170*/  MUFU.TANH R12, R47 ;  /* 0x0000002f000c7308 */ /* 0x0004700000002400 */
[----:B------:R-:W1:Y:S08]  /*11180*/  MUFU.TANH R42, R42 ;  /* 0x0000002a002a7308 */ /* 0x000e700000002400 */
        /* <DEDUP_REMOVED lines=14> */
.L_x_391:
[----:B------:R-:W-:-:S04]  /*11270*/  MOV R8, c[0x0][0x32c] ;  /* 0x0000cb0000087a02 */ /* 0x000fc80000000f00 */
[----:B------:R-:W-:-:S13]  /*11280*/  ISETP.NE.AND P4, PT, R8, 0x1, PT ;  /* 0x000000010800780c */ /* 0x000fda0003f85270 */
[----:B------:R-:W-:-:S05]  /*11290*/  @P4 IMAD.HI.U32 R8, R13, c[0x0][0x330], RZ ;  /* 0x0000cc000d084a27 */ /* 0x000fca00078e00ff */
[----:B------:R-:W-:Y:S02]  /*112a0*/  @P4 SHF.R.U32.HI R13, RZ, c[0x0][0x334], R8 ;  /* 0x0000cd00ff0d4a19 */ /* 0x000fe40000011608 */
.L_x_392:
[----:B------:R-:W-:Y:S05]  /*112b0*/  BSYNC B0 ;  /* 0x0000000000007941 */ /* 0x000fea0003800000 */
.L_x_390:
[----:B------:R-:W-:-:S04]  /*112c0*/  IMAD R6, R13, c[0x0][0x32c], -R6 ;  /* 0x0000cb000d067a24 */ /* 0x000fc800078e0a06 */
[----:B------:R-:W-:-:S05]  /*112d0*/  IMAD.IADD R6, R6, 0x1, -R213 ;  /* 0x0000000106067824 */ /* 0x000fca00078e0ad5 */
[----:B------:R-:W-:Y:S02]  /*112e0*/  IADD3 R13, R6, c[0x0][0x32c], RZ ;  /* 0x0000cb00060d7a10 */ /* 0x000fe40007ffe0ff */
[----:B------:R-:W-:Y:S02]  /*112f0*/  IMNMX R21, R21, R6, !PT ;  /* 0x0000000615157217 */ /* 0x000fe40007800200 */
[----:B------:R-:W-:Y:S02]  /*11300*/  IMNMX R0, R0, R13, PT ;  /* 0x0000000d00007217 */ /* 0x000fe40003800200 */
.L_x_389:
[----:B---34-:R-:W-:Y:S01]  /*11310*/  FMNMX.FTZ R8, R20, R29, !PT ;  /* 0x0000001d14087209 */ /* 0x018fe20007810000 */
[----:B------:R-:W-:Y:S01]  /*11320*/  IMAD.SHL.U32 R203, R4, 0x2, RZ ;  /* 0x0000000204cb7824 */ /* 0x000fe200078e00ff */
[----:B------:R-:W-:Y:S01]  /*11330*/  ISETP.GT.AND P5, PT, R21, 0x9, P0 ;  /* 0x000000091500780c */ /* 0x000fe200007a4270 */
[----:B------:R-:W-:Y:S01]  /*11340*/  @UP3 USHF.L.U32 UR16, UR16, 0x7, URZ ;  /* 0x0000000710103899 */ /* 0x000fe2000800063f */
[----:B------:R-:W-:Y:S01]  /*11350*/  FMNMX.FTZ R8, R17, R8, !PT ;  /* 0x0000000811087209 */ /* 0x000fe20007810000 */
[--C-:B------:R-:W-:Y:S01]  /*11360*/  IMAD R197, R3, 0x2, R203.reuse ;  /* 0x0000000203c57824 */ /* 0x100fe200078e02cb */
[----:B------:R-:W-:Y:S01]  /*11370*/  ISETP.LT.OR P5, PT, R0, 0xa, P5 ;  /* 0x0000000a0000780c */ /* 0x000fe20002fa1670 */
[----:B------:R-:W-:Y:S01]  /*11380*/  IMAD R198, R2, 0x2, R203 ;  /* 0x0000000202c67824 */ /* 0x000fe200078e02cb */
[----:B------:R-:W-:Y:S01]  /*11390*/  FMNMX.FTZ R8, R15, R8, !PT ;  /* 0x000000080f087209 */ /* 0x000fe20007810000 */
[----:B------:R-:W-:Y:S01]  /*113a0*/  LDSM.16.MT88.4 R124, [R203+0x100] ;  /* 0x00010000cb7c783b */ /* 0x000fe20000004200 */
[----:B------:R-:W-:Y:S01]  /*113b0*/  FSEL R6, R19, -INF , !P5 ;  /* 0xff80000013067808 */ /* 0x000fe20006800000 */
[----:B------:R-:W-:Y:S01]  /*113c0*/  IMAD R196, R3, 0x2, R198 ;  /* 0x0000000203c47824 */ /* 0x000fe200078e02c6 */
[----:B------:R-:W-:Y:S01]  /*113d0*/  FMNMX.FTZ R8, R11, R8, !PT ;  /* 0x000000080b087209 */ /* 0x000fe20007810000 */
[----:B--2---:R-:W-:Y:S01]  /*113e0*/  LDSM.16.MT88.4 R56, [R197+0x2100] ;  /* 0x00210000c538783b */ /* 0x004fe20000004200 */
[C---:B------:R-:W-:Y:S01]  /*113f0*/  ISETP.GT.AND P6, PT, R21.reuse, 0x1, P0 ;  /* 0x000000011500780c */ /* 0x040fe200007c4270 */
[----:B------:R-:W-:Y:S01]  /*11400*/  ULDC.64 UR4, c[0x0][0x2c8] ;  /* 0x0000b20000047ab9 */ /* 0x000fe20000000a00 */
[----:B------:R-:W-:Y:S01]  /*11410*/  ISETP.GT.AND P5, PT, R21, RZ, P0 ;  /* 0x000000ff1500720c */ /* 0x000fe200007a4270 */
[----:B------:R-:W-:Y:S01]  /*11420*/  LDSM.16.MT88.4 R64, [R196+0x2100] ;  /* 0x00210000c440783b */ /* 0x000fe20000004200 */
[----:B------:R-:W-:Y:S01]  /*11430*/  FMNMX.FTZ R8, R9, R8, !PT ;  /* 0x0000000809087209 */ /* 0x000fe20007810000 */
[----:B------:R-:W-:Y:S01]  /*11440*/  UIMAD.WIDE.U32 UR16, UR16, UR4, URZ ;  /* 0x00000004101072a5 */ /* 0x000fe2000f8e003f */
[----:B------:R-:W-:Y:S01]  /*11450*/  ISETP.GT.AND P4, PT, R21, 0x8, P0 ;  /* 0x000000081500780c */ /* 0x000fe20000784270 */
[----:B------:R-:W-:Y:S01]  /*11460*/  LDSM.16.MT88.4 R116, [R198+0x100] ;  /* 0x00010000c674783b */ /* 0x000fe20000004200 */
[C---:B------:R-:W-:Y:S01]  /*11470*/  ISETP.LT.OR P6, PT, R0.reuse, 0x2, P6 ;  /* 0x000000020000780c */ /* 0x040fe200037c1670 */
[----:B------:R-:W-:Y:S01]  /*11480*/  UIADD3 UR9, UR9, -0x2, URZ ;  /* 0xfffffffe09097890 */ /* 0x000fe2000fffe03f */
[C---:B------:R-:W-:Y:S01]  /*11490*/  ISETP.LT.OR P5, PT, R0.reuse, 0x1, P5 ;  /* 0x000000010000780c */ /* 0x040fe20002fa1670 */
[----:B------:R-:W-:Y:S01]  /*114a0*/  LDSM.16.MT88.4 R108, [R197+0x100] ;  /* 0x00010000c56c783b */ /* 0x000fe20000004200 */
[----:B------:R-:W-:Y:S01]  /*114b0*/  FMNMX.FTZ R8, R7, R8, !PT ;  /* 0x0000000807087209 */ /* 0x000fe20007810000 */
[----:B------:R-:W-:Y:S01]  /*114c0*/  @UP3 UMOV UR13, UR17 ;  /* 0x00000011000d3c82 */ /* 0x000fe20008000000 */
[----:B------:R-:W-:Y:S01]  /*114d0*/  ISETP.LT.OR P4, PT, R0, 0x9, P4 ;  /* 0x000000090000780c */ /* 0x000fe20002781670 */
[----:B------:R-:W-:Y:S01]  /*114e0*/  LDSM.16.MT88.4 R100, [R196+0x100] ;  /* 0x00010000c464783b */ /* 0x000fe20000004200 */
[----:B-1----:R-:W-:Y:S01]  /*114f0*/  FSEL R22, R12, -INF , !P6 ;  /* 0xff8000000c167808 */ /* 0x002fe20007000000 */
[----:B------:R-:W-:Y:S01]  /*11500*/  @UP3 USHF.R.U32.HI UR18, URZ, UR5, UR13 ;  /* 0x000000053f123299 */ /* 0x000fe2000801160d */
[----:B------:R-:W-:Y:S01]  /*11510*/  FSEL R28, R28, -INF , !P5 ;  /* 0xff8000001c1c7808 */ /* 0x000fe20006800000 */
[----:B------:R-:W-:Y:S01]  /*11520*/  LDSM.16.MT88.4 R48, [R198+0x2100] ;  /* 0x00210000c630783b */ /* 0x000fe20000004200 */
[----:B------:R-:W-:Y:S01]  /*11530*/  ISETP.GT.AND P6, PT, R21, 0x10, P0 ;  /* 0x000000101500780c */ /* 0x000fe200007c4270 */
[----:B------:R-:W-:Y:S01]  /*11540*/  UIADD3 UR18, UR10, UR18, URZ ;  /* 0x000000120a127290 */ /* 0x000fe2000fffe03f */
[----:B------:R-:W-:Y:S01]  /*11550*/  FMNMX.FTZ R24, R5, R8, !PT ;  /* 0x0000000805187209 */ /* 0x000fe20007810000 */
[----:B------:R-:W-:Y:S01]  /*11560*/  LDSM.16.MT88.4 R72, [R203+0x4100] ;  /* 0x00410000cb48783b */ /* 0x000fe20000004200 */
[----:B------:R-:W-:Y:S01]  /*11570*/  FSEL R16, R42, -INF , !P4 ;  /* 0xff8000002a107808 */ /* 0x000fe20006000000 */
[----:B------:R-:W-:Y:S01]  /*11580*/  ULDC UR10, c[0x0][0x328] ;  /* 0x0000ca00000a7ab9 */ /* 0x000fe20000000800 */
[----:B------:R-:W-:Y:S01]  /*11590*/  FMNMX.FTZ R13, R28, R22, !PT ;  /* 0x000000161c0d7209 */ /* 0x000fe20007810000 */
[----:B------:R-:W-:Y:S01]  /*115a0*/  LDSM.16.MT88.4 R40, [R203+0x2100] ;  /* 0x00210000cb28783b */ /* 0x000fe20000004200 */
[----:B------:R-:W-:Y:S01]  /*115b0*/  ISETP.GT.AND P5, PT, R21, 0x19, P0 ;  /* 0x000000191500780c */ /* 0x000fe200007a4270 */
[----:B------:R-:W-:Y:S01]  /*115c0*/  UIADD3 UR10, UR18, UR10, URZ ;  /* 0x0000000a120a7290 */ /* 0x000fe2000fffe03f */
[----:B------:R-:W-:Y:S01]  /*115d0*/  ISETP.LT.OR P6, PT, R0, 0x11, P6 ;  /* 0x000000110000780c */ /* 0x000fe200037c1670 */
[----:B------:R-:W-:Y:S01]  /*115e0*/  LDSM.16.MT88.4 R80, [R198+0x4100] ;  /* 0x00410000c650783b */ /* 0x000fe20000004200 */
[----:B------:R-:W-:Y:S01]  /*115f0*/  FMNMX.FTZ R24, R155, R24, !PT ;  /* 0x000000189b187209 */ /* 0x000fe20007810000 */
[----:B------:R-:W-:Y:S01]  /*11600*/  IMAD.U32 R181, RZ, RZ, UR9 ;  /* 0x00000009ffb57e24 */ /* 0x000fe2000f8e00ff */
[----:B------:R-:W-:Y:S01]  /*11610*/  ISETP.GT.AND P4, PT, R21, 0x11, P0 ;  /* 0x000000111500780c */ /* 0x000fe20000784270 */
[----:B------:R-:W-:Y:S01]  /*11620*/  LDSM.16.MT88.4 R88, [R197+0x4100] ;  /* 0x00410000c558783b */ /* 0x000fe20000004200 */
[----:B------:R-:W-:-:S02]  /*11630*/  FMNMX.FTZ R13, R16, R13, !PT ;  /* 0x0000000d100d7209 */ /* 0x000fc40007810000 */
[----:B------:R-:W-:Y:S01]  /*11640*/  ISETP.LT.OR P5, PT, R0, 0x1a, P5 ;  /* 0x0000001a0000780c */ /* 0x000fe20002fa1670 */
[----:B------:R-:W-:Y:S01]  /*11650*/  LDSM.16.MT88.4 R136, [R198+0x900] ;  /* 0x00090000c688783b */ /* 0x000fe20000004200 */
[----:B------:R-:W-:Y:S02]  /*11660*/  FSEL R14, R26, -INF , !P6 ;  /* 0xff8000001a0e7808 */ /* 0x000fe40007000000 */
[----:B------:R-:W-:Y:S01]  /*11670*/  FMNMX.FTZ R24, R163, R24, !PT ;  /* 0x00000018a3187209 */ /* 0x000fe20007810000 */
[----:B------:R-:W-:Y:S01]  /*11680*/  LDSM.16.MT88.4 R32, [R197+0x900] ;  /* 0x00090000c520783b */ /* 0x000fe20000004200 */
[----:B------:R-:W-:Y:S02]  /*11690*/  ISETP.LT.OR P4, PT, R0, 0x12, P4 ;  /* 0x000000120000780c */ /* 0x000fe40002781670 */
[----:B------:R-:W-:Y:S02]  /*116a0*/  ISETP.GT.AND P6, PT, R21, 0x18, P0 ;  /* 0x000000181500780c */ /* 0x000fe400007c4270 */
[----:B------:R-:W-:-:S02]  /*116b0*/  FMNMX.FTZ R13, R6, R13, !PT ;  /* 0x0000000d060d7209 */ /* 0x000fc40007810000 */
[----:B------:R-:W-:Y:S02]  /*116c0*/  FSEL R8, R18, -INF , !P5 ;  /* 0xff80000012087808 */ /* 0x000fe40006800000 */
[----:B------:R-:W-:Y:S02]  /*116d0*/  FMNMX.FTZ R18, R161, R24, !PT ;  /* 0x00000018a1127209 */ /* 0x000fe40007810000 */
[----:B------:R-:W-:Y:S02]  /*116e0*/  FSEL R12, R25, -INF , !P4 ;  /* 0xff800000190c7808 */ /* 0x000fe40006000000 */
[----:B------:R-:W-:Y:S01]  /*116f0*/  ISETP.LT.OR P6, PT, R0, 0x19, P6 ;  /* 0x000000190000780c */ /* 0x000fe200037c1670 */
[----:B------:R-:W-:Y:S01]  /*11700*/  LDSM.16.MT88.4 R24, [R198+0x2900] ;  /* 0x00290000c618783b */ /* 0x000fe20000004200 */
[----:B------:R-:W-:Y:S02]  /*11710*/  FMNMX.FTZ R13, R14, R13, !PT ;  /* 0x0000000d0e0d7209 */ /* 0x000fe40007810000 */
[----:B------:R-:W-:-:S02]  /*11720*/  FMNMX.FTZ R18, R157, R18, !PT ;  /* 0x000000129d127209 */ /* 0x000fc40007810000 */
[----:B------:R-:W-:Y:S02]  /*11730*/  ISETP.GT.AND P4, PT, R21, 0x20, P0 ;  /* 0x000000201500780c */ /* 0x000fe40000784270 */
[----:B------:R-:W-:Y:S02]  /*11740*/  FSEL R10, R10, -INF , !P6 ;  /* 0xff8000000a0a7808 */ /* 0x000fe40007000000 */
[----:B------:R-:W-:Y:S02]  /*11750*/  FMNMX.FTZ R13, R12, R13, !PT ;  /* 0x0000000d0c0d7209 */ /* 0x000fe40007810000 */
[----:B------:R-:W-:Y:S02]  /*11760*/  FMNMX.FTZ R18, R167, R18, !PT ;  /* 0x00000012a7127209 */ /* 0x000fe40007810000 */
[----:B------:R-:W-:Y:S02]  /*11770*/  ISETP.GT.AND P6, PT, R21, 0x21, P0 ;  /* 0x000000211500780c */ /* 0x000fe400007c4270 */
        /* <DEDUP_REMOVED lines=13> */
[C---:B------:R-:W-:Y:S02]  /*11850*/  ISETP.GT.AND P6, PT, R21.reuse, 0x30, P0 ;  /* 0x000000301500780c */ /* 0x040fe400007c4270 */
[----:B------:R-:W-:Y:S01]  /*11860*/  ISETP.LT.OR P4, PT, R0, 0x2a, P4 ;  /* 0x0000002a0000780c */ /* 0x000fe20002781670 */
[----:B------:R-:W1:Y:S01]  /*11870*/  SHFL.BFLY PT, R18, R13, 0x2, 0x1f ;  /* 0x0c401f000d127f89 */ /* 0x000e6200000e0000 */
[----:B------:R-:W-:Y:S02]  /*11880*/  FSEL R170, R170, -INF , !P5 ;  /* 0xff800000aaaa7808 */ /* 0x000fe40006800000 */
[----:B------:R-:W-:Y:S02]  /*11890*/  FMNMX.FTZ R19, R162, R19, !PT ;  /* 0x00000013a2137209 */ /* 0x000fe40007810000 */
[----:B------:R-:W-:Y:S02]  /*118a0*/  ISETP.GT.AND P5, PT, R21, 0x31, P0 ;  /* 0x000000311500780c */ /* 0x000fe400007a4270 */
[----:B------:R-:W-:-:S02]  /*118b0*/  ISETP.LT.OR P6, PT, R0, 0x31, P6 ;  /* 0x000000310000780c */ /* 0x000fc400037c1670 */
[----:B------:R-:W-:Y:S02]  /*118c0*/  FSEL R166, R166, -INF , !P4 ;  /* 0xff800000a6a67808 */ /* 0x000fe40006000000 */
[----:B------:R-:W-:Y:S02]  /*118d0*/  FMNMX.FTZ R19, R170, R19, !PT ;  /* 0x00000013aa137209 */ /* 0x000fe40007810000 */
[----:B------:R-:W-:Y:S02]  /*118e0*/  ISETP.GT.AND P4, PT, R21, 0x38, P0 ;  /* 0x000000381500780c */ /* 0x000fe40000784270 */
[----:B------:R-:W-:Y:S02]  /*118f0*/  ISETP.LT.OR P5, PT, R0, 0x32, P5 ;  /* 0x000000320000780c */ /* 0x000fe40002fa1670 */
[----:B------:R-:W-:Y:S02]  /*11900*/  FSEL R164, R164, -INF , !P6 ;  /* 0xff800000a4a47808 */ /* 0x000fe40007000000 */
[----:B------:R-:W-:-:S02]  /*11910*/  FMNMX.FTZ R19, R166, R19, !PT ;  /* 0x00000013a6137209 */ /* 0x000fc40007810000 */
[----:B------:R-:W-:Y:S02]  /*11920*/  ISETP.GT.AND P0, PT, R21, 0x39, P0 ;  /* 0x000000391500780c */ /* 0x000fe40000704270 */
[----:B------:R-:W-:Y:S02]  /*11930*/  ISETP.LT.OR P4, PT, R0, 0x39, P4 ;  /* 0x000000390000780c */ /* 0x000fe40002781670 */
[----:B------:R-:W-:Y:S02]  /*11940*/  FSEL R142, R142, -INF , !P5 ;  /* 0xff8000008e8e7808 */ /* 0x000fe40006800000 */
[----:B------:R-:W-:Y:S02]  /*11950*/  FMNMX.FTZ R19, R164, R19, !PT ;  /* 0x00000013a4137209 */ /* 0x000fe40007810000 */
[----:B------:R-:W-:Y:S02]  /*11960*/  ISETP.LT.OR P0, PT, R0, 0x3a, P0 ;  /* 0x0000003a0000780c */ /* 0x000fe40000701670 */
[----:B------:R-:W-:-:S02]  /*11970*/  FSEL R140, R140, -INF , !P4 ;  /* 0xff8000008c8c7808 */ /* 0x000fc40006000000 */
[----:B------:R-:W-:Y:S02]  /*11980*/  FMNMX.FTZ R19, R142, R19, !PT ;  /* 0x000000138e137209 */ /* 0x000fe40007810000 */
[----:B------:R-:W-:Y:S02]  /*11990*/  FSEL R160, R160, -INF , !P0 ;  /* 0xff800000a0a07808 */ /* 0x000fe40004000000 */
[----:B------:R-:W-:Y:S02]  /*119a0*/  FMNMX.FTZ R19, R140, R19, !PT ;  /* 0x000000138c137209 */ /* 0x000fe40007810000 */
[----:B-1----:R-:W-:Y:S02]  /*119b0*/  FMNMX.FTZ R21, R13, R18, !PT ;  /* 0x000000120d157209 */ /* 0x002fe40007810000 */
[----:B------:R-:W-:-:S03]  /*119c0*/  FMNMX.FTZ R19, R160, R19, !PT ;  /* 0x00000013a0137209 */ /* 0x000fc60007810000 */
[----:B------:R-:W1:Y:S04]  /*119d0*/  SHFL.BFLY PT, R0, R21, 0x1, 0x1f ;  /* 0x0c201f0015007f89 */ /* 0x000e6800000e0000 */
[----:B------:R-:W2:Y:S01]  /*119e0*/  SHFL.BFLY PT, R18, R19, 0x2, 0x1f ;  /* 0x0c401f0013127f89 */ /* 0x000ea200000e0000 */
[----:B-1----:R-:W-:Y:S02]  /*119f0*/  FMNMX.FTZ R0, R21, R0, !PT ;  /* 0x0000000015007209 */ /* 0x002fe40007810000 */
[----:B--2---:R-:W-:-:S03]  /*11a00*/  FMNMX.FTZ R13, R19, R18, !PT ;  /* 0x00000012130d7209 */ /* 0x004fc60007810000 */
[C---:B------:R-:W-:Y:S01]  /*11a10*/  FMUL.FTZ R168, R0.reuse, c[0x0][0x2d0] ;  /* 0x0000b40000a87a20 */ /* 0x040fe20000410000 */
[----:B------:R-:W-:Y:S01]  /*11a20*/  FSETP.NEU.FTZ.AND P0, PT, R0, -INF , PT ;  /* 0xff8000000000780b */ /* 0x000fe20003f1d000 */
[----:B------:R-:W1:Y:S03]  /*11a30*/  SHFL.BFLY PT, R132, R13, 0x1, 0x1f ;  /* 0x0c201f000d847f89 */ /* 0x000e6600000e0000 */
[----:B------:R-:W-:-:S05]  /*11a40*/  FSEL R168, R168, RZ, P0 ;  /* 0x000000ffa8a87208 */ /* 0x000fca0000000000 */
[--C-:B------:R-:W-:Y:S02]  /*11a50*/  FFMA.FTZ R152, R20, c[0x0][0x2d0], -R168.reuse ;  /* 0x0000b40014987a23 */ /* 0x100fe400000108a8 */
[--C-:B------:R-:W-:Y:S02]  /*11a60*/  FFMA.FTZ R151, R29, c[0x0][0x2d0], -R168.reuse ;  /* 0x0000b4001d977a23 */ /* 0x100fe400000108a8 */
[--C-:B------:R-:W-:Y:S02]  /*11a70*/  FFMA.FTZ R149, R17, c[0x0][0x2d0], -R168.reuse ;  /* 0x0000b40011957a23 */ /* 0x100fe400000108a8 */
[--C-:B------:R-:W-:Y:S01]  /*11a80*/  FFMA.FTZ R146, R15, c[0x0][0x2d0], -R168.reuse ;  /* 0x0000b4000f927a23 */ /* 0x100fe200000108a8 */
[----:B------:R-:W-:Y:S01]  /*11a90*/  MUFU.EX2 R152, R152 ;  /* 0x0000009800987308 */ /* 0x000fe20000000800 */
[--C-:B------:R-:W-:Y:S02]  /*11aa0*/  FFMA.FTZ R144, R7, c[0x0][0x2d0], -R168.reuse ;  /* 0x0000b40007907a23 */ /* 0x100fe400000108a8 */
[----:B------:R-:W-:-:S02]  /*11ab0*/  FFMA.FTZ R133, R5, c[0x0][0x2d0], -R168 ;  /* 0x0000b40005857a23 */ /* 0x000fc400000108a8 */
[--C-:B------:R-:W-:Y:S02]  /*11ac0*/  FFMA.FTZ R150, R11, c[0x0][0x2d0], -R168.reuse ;  /* 0x0000b4000b967a23 */ /* 0x100fe400000108a8 */
[--C-:B------:R-:W-:Y:S01]  /*11ad0*/  FFMA.FTZ R145, R9, c[0x0][0x2d0], -R168.reuse ;  /* 0x0000b40009917a23 */ /* 0x100fe200000108a8 */
[----:B------:R-:W2:Y:S01]  /*11ae0*/  MUFU.EX2 R151, R151 ;  /* 0x0000009700977308 */ /* 0x000ea20000000800 */
[--C-:B------:R-:W-:Y:S01]  /*11af0*/  FFMA.FTZ R158, R163, c[0x0][0x2d0], -R168.reuse ;  /* 0x0000b400a39e7a23 */ /* 0x100fe200000108a8 */
[----:B-1----:R-:W-:Y:S01]  /*11b00*/  FMNMX.FTZ R132, R13, R132, !PT ;  /* 0x000000840d847209 */ /* 0x002fe20007810000 */
[--C-:B------:R-:W-:Y:S02]  /*11b10*/  FFMA.FTZ R156, R161, c[0x0][0x2d0], -R168.reuse ;  /* 0x0000b400a19c7a23 */ /* 0x100fe400000108a8 */
[--C-:B------:R-:W-:Y:S01]  /*11b20*/  FFMA.FTZ R155, R155, c[0x0][0x2d0], -R168.reuse ;  /* 0x0000b4009b9b7a23 */ /* 0x100fe200000108a8 */
[C---:B------:R-:W-:Y:S01]  /*11b30*/  FSETP.NEU.FTZ.AND P0, PT, R132.reuse, -INF , PT ;  /* 0xff8000008400780b */ /* 0x040fe20003f1d000 */
[----:B------:R-:W-:Y:S01]  /*11b40*/  FMUL.FTZ R159, R132, c[0x0][0x2d0] ;  /* 0x0000b400849f7a20 */ /* 0x000fe20000410000 */
[----:B------:R-:W-:Y:S01]  /*11b50*/  MUFU.EX2 R149, R149 ;  /* 0x0000009500957308 */ /* 0x000fe20000000800 */
[----:B------:R-:W-:-:S02]  /*11b60*/  FFMA.FTZ R157, R157, c[0x0][0x2d0], -R168 ;  /* 0x0000b4009d9d7a23 */ /* 0x000fc400000108a8 */
[--C-:B------:R-:W-:Y:S01]  /*11b70*/  FFMA.FTZ R167, R167, c[0x0][0x2d0], -R168.reuse ;  /* 0x0000b400a7a77a23 */ /* 0x100fe200000108a8 */
[----:B------:R-:W-:Y:S01]  /*11b80*/  FSEL R159, R159, RZ, P0 ;  /* 0x000000ff9f9f7208 */ /* 0x000fe20000000000 */
[----:B------:R-:W-:Y:S01]  /*11b90*/  FFMA.FTZ R218, R141, c[0x0][0x2d0], -R168 ;  /* 0x0000b4008dda7a23 */ /* 0x000fe200000108a8 */
[----:B------:R-:W-:Y:S02]  /*11ba0*/  PLOP3.LUT P0, PT, PT, PT, UP2, 0x40, 0x0 ;  /* 0x000000000000781c */ /* 0x000fe40003f0e828 */
[----:B------:R-:W1:Y:S01]  /*11bb0*/  MUFU.EX2 R146, R146 ;  /* 0x0000009200927308 */ /* 0x000e620000000800 */
[--C-:B------:R-:W-:Y:S01]  /*11bc0*/  FFMA.FTZ R153, R28, c[0x0][0x2d0], -R159.reuse ;  /* 0x0000b4001c997a23 */ /* 0x100fe2000001089f */
[----:B--2---:R-:W-:Y:S01]  /*11bd0*/  F2FP.BF16.PACK_AB R96, R151, R152 ;  /* 0x000000989760723e */ /* 0x004fe200000010ff */
[--C-:B------:R-:W-:Y:S01]  /*11be0*/  FFMA.FTZ R154, R22, c[0x0][0x2d0], -R159.reuse ;  /* 0x0000b400169a7a23 */ /* 0x100fe2000001089f */
[----:B------:R-:W-:Y:S01]  /*11bf0*/  LDSM.16.MT88.4 R28, [R196+0x900] ;  /* 0x00090000c41c783b */ /* 0x000fe20000004200 */
[----:B------:R-:W-:-:S02]  /*11c00*/  FFMA.FTZ R148, R16, c[0x0][0x2d0], -R159 ;  /* 0x0000b40010947a23 */ /* 0x000fc4000001089f */
[--C-:B------:R-:W-:Y:S01]  /*11c10*/  FFMA.FTZ R147, R6, c[0x0][0x2d0], -R159.reuse ;  /* 0x0000b40006937a23 */ /* 0x100fe2000001089f */
[----:B------:R-:W-:Y:S01]  /*11c20*/  MUFU.EX2 R153, R153 ;  /* 0x0000009900997308 */ /* 0x000fe20000000800 */
[----:B------:R-:W2:Y:S01]  /*11c30*/  LDSM.16.MT88.4 R4, [R196+0x4100] ;  /* 0x00410000c404783b */ /* 0x000ea20000004200 */
[--C-:B------:R-:W-:Y:S02]  /*11c40*/  FFMA.FTZ R3, R10, c[0x0][0x2d0], -R159.reuse ;  /* 0x0000b4000a037a23 */ /* 0x100fe4000001089f */
[--C-:B------:R-:W-:Y:S01]  /*11c50*/  FFMA.FTZ R2, R8, c[0x0][0x2d0], -R159.reuse ;  /* 0x0000b40008027a23 */ /* 0x100fe2000001089f */
[----:B------:R-:W-:Y:S01]  /*11c60*/  LDSM.16.MT88.4 R16, [R197+0x2900] ;  /* 0x00290000c510783b */ /* 0x000fe20000004200 */
[--C-:B------:R-:W-:Y:S02]  /*11c70*/  FFMA.FTZ R135, R14, c[0x0][0x2d0], -R159.reuse ;  /* 0x0000b4000e877a23 */ /* 0x100fe4000001089f */
[----:B------:R-:W3:Y:S01]  /*11c80*/  MUFU.EX2 R154, R154 ;  /* 0x0000009a009a7308 */ /* 0x000ee20000000800 */
[----:B------:R-:W4:Y:S01]  /*11c90*/  LDSM.16.MT88.4 R8, [R203+0x2900] ;  /* 0x00290000cb08783b */ /* 0x000f220000004200 */
[--C-:B------:R-:W-:Y:S01]  /*11ca0*/  FFMA.FTZ R134, R12, c[0x0][0x2d0], -R159.reuse ;  /* 0x0000b4000c867a23 */ /* 0x100fe2000001089f */
[----:B-1----:R-:W-:Y:S01]  /*11cb0*/  F2FP.BF16.PACK_AB R98, R146, R149 ;  /* 0x000000959262723e */ /* 0x002fe200000010ff */
[--C-:B------:R-:W-:Y:S01]  /*11cc0*/  FFMA.FTZ R161, R172, c[0x0][0x2d0], -R159.reuse ;  /* 0x0000b400aca17a23 */ /* 0x100fe2000001089f */
[----:B------:R-:W1:Y:S01]  /*11cd0*/  LDSM.16.MT88.4 R12, [R196+0x2900] ;  /* 0x00290000c40c783b */ /* 0x000e620000004200 */
[----:B------:R-:W-:-:S02]  /*11ce0*/  FFMA.FTZ R162, R162, c[0x0][0x2d0], -R159 ;  /* 0x0000b400a2a27a23 */ /* 0x000fc4000001089f */
[----:B------:R-:W-:Y:S01]  /*11cf0*/  MUFU.EX2 R148, R148 ;  /* 0x0000009400947308 */ /* 0x000fe20000000800 */
[----:B------:R-:W5:Y:S01]  /*11d00*/  LDSM.16.MT88.4 R20, [R203+0x900] ;  /* 0x00090000cb14783b */ /* 0x000f620000004200 */
[--C-:B------:R-:W-:Y:S02]  /*11d10*/  FFMA.FTZ R163, R170, c[0x0][0x2d0], -R159.reuse ;  /* 0x0000b400aaa37a23 */ /* 0x100fe4000001089f */
[----:B------:R-:W-:Y:S02]  /*11d20*/  FFMA.FTZ R166, R166, c[0x0][0x2d0], -R159 ;  /* 0x0000b400a6a67a23 */ /* 0x000fe4000001089f */
[--C-:B------:R-:W-:Y:S02]  /*11d30*/  FFMA.FTZ R170, R165, c[0x0][0x2d0], -R168.reuse ;  /* 0x0000b400a5aa7a23 */ /* 0x100fe400000108a8 */
[----:B------:R-:W2:Y:S01]  /*11d40*/  MUFU.EX2 R147, R147 ;  /* 0x0000009300937308 */ /* 0x000ea20000000800 */
[----:B---3--:R-:W-:Y:S01]  /*11d50*/  F2FP.BF16.PACK_AB R97, R154, R153 ;  /* 0x000000999a61723e */ /* 0x008fe200000010ff */
[----:B------:R-:W-:-:S02]  /*11d60*/  FFMA.FTZ R165, R143, c[0x0][0x2d0], -R168 ;  /* 0x0000b4008fa57a23 */ /* 0x000fc400000108a8 */
[--C-:B------:R-:W-:Y:S02]  /*11d70*/  FFMA.FTZ R164, R164, c[0x0][0x2d0], -R159.reuse ;  /* 0x0000b400a4a47a23 */ /* 0x100fe4000001089f */
[--C-:B------:R-:W-:Y:S02]  /*11d80*/  FFMA.FTZ R169, R142, c[0x0][0x2d0], -R159.reuse ;  /* 0x0000b4008ea97a23 */ /* 0x100fe4000001089f */
[----:B------:R-:W-:Y:S01]  /*11d90*/  MUFU.EX2 R150, R150 ;  /* 0x0000009600967308 */ /* 0x000fe20000000800 */
[--C-:B------:R-:W-:Y:S02]  /*11da0*/  FFMA.FTZ R168, R140, c[0x0][0x2d0], -R159.reuse ;  /* 0x0000b4008ca87a23 */ /* 0x100fe4000001089f */
[----:B------:R-:W-:Y:S01]  /*11db0*/  FFMA.FTZ R219, R160, c[0x0][0x2d0], -R159 ;  /* 0x0000b400a0db7a23 */ /* 0x000fe2000001089f */
[----:B------:R-:W-:Y:S01]  /*11dc0*/  LDSM.16.MT88.4 R140, [R198+0x1900] ;  /* 0x00190000c68c783b */ /* 0x000fe20000004200 */
[----:B------:R-:W-:Y:S02]  /*11dd0*/  FADD.FTZ R152, R152, R151 ;  /* 0x0000009798987221 */ /* 0x000fe40000010000 */
[----:B------:R-:W-:Y:S01]  /*11de0*/  FADD.FTZ R153, R153, R154 ;  /* 0x0000009a99997221 */ /* 0x000fe20000010000 */
[----:B--2---:R-:W-:Y:S01]  /*11df0*/  F2FP.BF16.PACK_AB R99, R147, R148 ;  /* 0x000000949363723e */ /* 0x004fe200000010ff */
[----:B------:R-:W2:Y:S01]  /*11e00*/  MUFU.EX2 R145, R145 ;  /* 0x0000009100917308 */ /* 0x000ea20000000800 */
        /* <DEDUP_REMOVED lines=9> */
[----:B------:R-:W3:Y:S06]  /*11ea0*/  MUFU.EX2 R134, R134 ;  /* 0x0000008600867308 */ /* 0x000eec0000000800 */
        /* <DEDUP_REMOVED lines=39> */
[----:B---3--:R-:W-:Y:S01]  /*12120*/  F2FP.BF16.PACK_AB R5, R134, R135 ;  /* 0x000000878605723e */ /* 0x008fe200000010ff */
[----:B------:R-:W-:-:S04]  /*12130*/  FADD.FTZ R150, R150, R149 ;  /* 0x0000009596967221 */ /* 0x000fc80000010000 */
[----:B------:R-:W-:Y:S01]  /*12140*/  FADD.FTZ R145, R145, R150 ;  /* 0x0000009691917221 */ /* 0x000fe20000010000 */
[----:B------:R-:W-:Y:S02]  /*12150*/  F2FP.BF16.PACK_AB R6, R133, R144 ;  /* 0x000000908506723e */ /* 0x000fe400000010ff */
[----:B-1----:R-:W-:Y:S01]  /*12160*/  F2FP.BF16.PACK_AB R7, R2, R3 ;  /* 0x000000030207723e */ /* 0x002fe200000010ff */
[----:B------:R-:W-:-:S04]  /*12170*/  FADD.FTZ R144, R144, R145 ;  /* 0x0000009190907221 */ /* 0x000fc80000010000 */
[----:B------:R-:W-:Y:S02]  /*12180*/  FADD.FTZ R144, R133, R144 ;  /* 0x0000009085907221 */ /* 0x000fe40000010000 */
[C---:B----4-:R-:W-:Y:S08]  /*12190*/  HMMA.16816.F32.BF16 R36, R4.reuse, R8, R36 ;  /* 0x000000080424723c */ /* 0x050ff00000041824 */
        /* <DEDUP_REMOVED lines=8> */
[C---:B-----5:R-:W-:Y:S08]  /*12220*/  HMMA.16816.F32.BF16 R128, R4.reuse, R20, R128 ;  /* 0x000000140480723c */ /* 0x060ff00000041880 */
        /* <DEDUP_REMOVED lines=12> */
[C---:B------:R-:W-:Y:S01]  /*122f0*/  HMMA.16816.F32.BF16 R116, R4.reuse, R138, R116 ;  /* 0x0000008a0474723c */ /* 0x040fe20000041874 */
[----:B------:R-:W-:Y:S07]  /*12300*/  LDSM.16.MT88.4 R136, [R197+0x1900] ;  /* 0x00190000c588783b */ /* 0x000fee0000004200 */
[C---:B------:R-:W-:Y:S08]  /*12310*/  HMMA.16816.F32.BF16 R112, R4.reuse, R32, R112 ;  /* 0x000000200470723c */ /* 0x040ff00000041870 */
[C---:B------:R-:W-:Y:S01]  /*12320*/  HMMA.16816.F32.BF16 R108, R4.reuse, R34, R108 ;  /* 0x00000022046c723c */ /* 0x040fe2000004186c */
[----:B------:R-:W5:Y:S07]  /*12330*/  LDSM.16.MT88.4 R32, [R197+0x1100] ;  /* 0x00110000c520783b */ /* 0x000f6e0000004200 */
[C---:B------:R-:W-:Y:S08]  /*12340*/  HMMA.16816.F32.BF16 R104, R4.reuse, R28, R104 ;  /* 0x0000001c0468723c */ /* 0x040ff00000041868 */
[C---:B------:R-:W-:Y:S01]  /*12350*/  HMMA.16816.F32.BF16 R100, R4.reuse, R30, R100 ;  /* 0x0000001e0464723c */ /* 0x040fe20000041864 */
[----:B------:R-:W-:Y:S07]  /*12360*/  LDSM.16.MT88.4 R28, [R196+0x1100] ;  /* 0x00110000c41c783b */ /* 0x000fee0000004200 */
[C---:B------:R-:W-:Y:S08]  /*12370*/  HMMA.16816.F32.BF16 R44, R4.reuse, R24, R44 ;  /* 0x00000018042c723c */ /* 0x040ff0000004182c */
[C---:B------:R-:W-:Y:S01]  /*12380*/  HMMA.16816.F32.BF16 R48, R4.reuse, R26, R48 ;  /* 0x0000001a0430723c */ /* 0x040fe20000041830 */
[----:B------:R-:W-:Y:S07]  /*12390*/  LDSM.16.MT88.4 R24, [R198+0x3100] ;  /* 0x00310000c618783b */ /* 0x000fee0000004200 */
[C---:B----4-:R-:W-:Y:S08]  /*123a0*/  HMMA.16816.F32.BF16 R68, R4.reuse, R20, R68 ;  /* 0x000000140444723c */ /* 0x050ff00000041844 */
[----:B------:R-:W-:Y:S01]  /*123b0*/  HMMA.16816.F32.BF16 R72, R4, R22, R72 ;  /* 0x000000160448723c */ /* 0x000fe20000041848 */
[----:B------:R-:W-:Y:S06]  /*123c0*/  LDSM.16.MT88.4 R20, [R203+0x5100] ;  /* 0x00510000cb14783b */ /* 0x000fec0000004200 */
[----:B------:R-:W-:Y:S01]  /*123d0*/  F2FP.BF16.PACK_AB R4, R158, R155 ;  /* 0x0000009b9e04723e */ /* 0x000fe200000010ff */
[----:B------:R-:W-:Y:S01]  /*123e0*/  FADD.FTZ R155, R155, R144 ;  /* 0x000000909b9b7221 */ /* 0x000fe20000010000 */
[----:B------:R-:W-:-:S02]  /*123f0*/  F2FP.BF16.PACK_AB R6, R157, R156 ;  /* 0x0000009c9d06723e */ /* 0x000fc400000010ff */
[----:B------:R-:W-:Y:S01]  /*12400*/  F2FP.BF16.PACK_AB R5, R162, R161 ;  /* 0x000000a1a205723e */ /* 0x000fe200000010ff */
[----:B------:R-:W-:Y:S01]  /*12410*/  FADD.FTZ R155, R158, R155 ;  /* 0x0000009b9e9b7221 */ /* 0x000fe20000010000 */
[----:B------:R-:W-:-:S03]  /*12420*/  F2FP.BF16.PACK_AB R7, R166, R163 ;  /* 0x000000a3a607723e */ /* 0x000fc600000010ff */
[----:B------:R-:W-:-:S04]  /*12430*/  FADD.FTZ R156, R156, R155 ;  /* 0x0000009b9c9c7221 */ /* 0x000fc80000010000 */
[----:B-1----:R-:W-:Y:S01]  /*12440*/  HMMA.16816.F32.BF16 R128, R4, R8, R128 ;  /* 0x000000080480723c */ /* 0x002fe20000041880 */
[----:B------:R-:W-:-:S07]  /*12450*/  FADD.FTZ R156, R157, R156 ;  /* 0x0000009c9d9c7221 */ /* 0x000fce0000010000 */
        /* <DEDUP_REMOVED lines=8> */
[C---:B-----5:R-:W-:Y:S08]  /*124e0*/  HMMA.16816.F32.BF16 R112, R4.reuse, R32, R112 ;  /* 0x000000200470723c */ /* 0x060ff00000041870 */
        /* <DEDUP_REMOVED lines=20> */
[C---:B-1----:R-:W-:Y:S08]  /*12630*/  HMMA.16816.F32.BF16 R84, R4.reuse, R8, R84 ;  /* 0x000000080454723c */ /* 0x042ff00000041854 */
[C---:B------:R-:W-:Y:S01]  /*12640*/  HMMA.16816.F32.BF16 R88, R4.reuse, R10, R88 ;  /* 0x0000000a0458723c */ /* 0x040fe20000041858 */
[----:B------:R-:W1:Y:S07]  /*12650*/  LDSM.16.MT88.4 R8, [R203+0x3900] ;  /* 0x00390000cb08783b */ /* 0x000e6e0000004200 */
[C---:B--2---:R-:W-:Y:S08]  /*12660*/  HMMA.16816.F32.BF16 R92, R4.reuse, R16, R92 ;  /* 0x00000010045c723c */ /* 0x044ff0000004185c */
[----:B------:R-:W-:Y:S01]  /*12670*/  HMMA.16816.F32.BF16 R96, R4, R18, R96 ;  /* 0x000000120460723c */ /* 0x000fe20000041860 */
[----:B------:R-:W2:Y:S06]  /*12680*/  LDSM.16.MT88.4 R16, [R203+0x5900] ;  /* 0x00590000cb10783b */ /* 0x000eac0000004200 */
[----:B------:R-:W-:Y:S01]  /*12690*/  F2FP.BF16.PACK_AB R4, R170, R167 ;  /* 0x000000a7aa04723e */ /* 0x000fe200000010ff */
[----:B------:R-:W-:Y:S01]  /*126a0*/  FADD.FTZ R167, R167, R156 ;  /* 0x0000009ca7a77221 */ /* 0x000fe20000010000 */
[----:B------:R-:W-:-:S02]  /*126b0*/  F2FP.BF16.PACK_AB R6, R218, R165 ;  /* 0x000000a5da06723e */ /* 0x000fc400000010ff */
[----:B------:R-:W-:Y:S01]  /*126c0*/  F2FP.BF16.PACK_AB R5, R169, R164 ;  /* 0x000000a4a905723e */ /* 0x000fe200000010ff */
[----:B------:R-:W-:Y:S01]  /*126d0*/  FADD.FTZ R170, R170, R167 ;  /* 0x000000a7aaaa7221 */ /* 0x000fe20000010000 */
[----:B------:R-:W-:-:S03]  /*126e0*/  F2FP.BF16.PACK_AB R7, R219, R168 ;  /* 0x000000a8db07723e */ /* 0x000fc600000010ff */
[----:B------:R-:W-:-:S04]  /*126f0*/  FADD.FTZ R165, R165, R170 ;  /* 0x000000aaa5a57221 */ /* 0x000fc80000010000 */
[----:B---3--:R-:W-:Y:S01]  /*12700*/  HMMA.16816.F32.BF16 R128, R4, R12, R128 ;  /* 0x0000000c0480723c */ /* 0x008fe20000041880 */
[----:B------:R-:W-:-:S07]  /*12710*/  FADD.FTZ R218, R218, R165 ;  /* 0x000000a5dada7221 */ /* 0x000fce0000010000 */
        /* <DEDUP_REMOVED lines=9> */
[C---:B---3--:R-:W-:Y:S07]  /*127b0*/  HMMA.16816.F32.BF16 R76, R4.reuse, R12, R76 ;  /* 0x0000000c044c723c */ /* 0x048fee000004184c */
[----:B------:R-:W-:Y:S01]  /*127c0*/  FADD.FTZ R12, R148, R153 ;  /* 0x00000099940c7221 */ /* 0x000fe20000010000 */
[----:B------:R-:W-:Y:S03]  /*127d0*/  HMMA.16816.F32.BF16 R116, R4, R142, R116 ;  /* 0x0000008e0474723c */ /* 0x000fe60000041874 */
[----:B------:R-:W-:-:S04]  /*127e0*/  FADD.FTZ R12, R147, R12 ;  /* 0x0000000c930c7221 */ /* 0x000fc80000010000 */
        /* <DEDUP_REMOVED lines=17> */
[----:B------:R-:W-:-:S05]  /*12900*/  FADD.FTZ R219, R219, R168 ;  /* 0x000000a8dbdb7221 */ /* 0x000fca0000010000 */
[C---:B------:R-:W-:Y:S08]  /*12910*/  HMMA.16816.F32.BF16 R52, R4.reuse, R24, R52 ;  /* 0x000000180434723c */ /* 0x040ff00000041834 */
[C---:B------:R-:W-:Y:S08]  /*12920*/  HMMA.16816.F32.BF16 R56, R4.reuse, R26, R56 ;  /* 0x0000001a0438723c */ /* 0x040ff00000041838 */
[C---:B------:R-:W-:Y:S08]  /*12930*/  HMMA.16816.F32.BF16 R60, R4.reuse, R20, R60 ;  /* 0x00000014043c723c */ /* 0x040ff0000004183c */
[C---:B------:R-:W-:Y:S08]  /*12940*/  HMMA.16816.F32.BF16 R64, R4.reuse, R22, R64 ;  /* 0x000000160440723c */ /* 0x040ff00000041840 */
        /* <DEDUP_REMOVED lines=17> */
.L_x_394:
[----:B------:R-:W-:Y:S02]  /*12a60*/  UISETP.NE.AND UP0, UPT, UR9, 0x1, UPT ;  /* 0x000000010900788c */ /* 0x000fe4000bf05270 */
[----:B------:R-:W-:Y:S02]  /*12a70*/  ULDC.64 UR4, c[0x0][0x330] ;  /* 0x0000cc0000047ab9 */ /* 0x000fe40000000a00 */
[----:B------:R-:W-:-:S07]  /*12a80*/  UIMAD.WIDE.U32 UR16, UR13, UR4, URZ ;  /* 0x000000040d1072a5 */ /* 0x000fce000f8e003f */
[----:B------:R-:W-:Y:S02]  /*12a90*/  @UP0 USHF.R.U32.HI UR13, URZ, UR5, UR17 ;  /* 0x000000053f0d0299 */ /* 0x000fe40008011611 */
.L_x_395:
[----:B------:R-:W-:Y:S02]  /*12aa0*/  ULDC UR4, c[0x0][0x32c] ;  /* 0x0000cb0000047ab9 */ /* 0x000fe40000000800 */
[----:B------:R-:W-:-:S04]  /*12ab0*/  UIMAD UR4, UR13, UR9, UR4 ;  /* 0x000000090d0472a4 */ /* 0x000fc8000f8e0204 */
[----:B------:R-:W-:-:S04]  /*12ac0*/  UISETP.LT.AND UP0, UPT, UR10, UR4, UPT ;  /* 0x000000040a00728c */ /* 0x000fc8000bf01270 */
[----:B------:R-:W-:-:S04]  /*12ad0*/  USEL UR10, UR10, UR4, UP0 ;  /* 0x000000040a0a7287 */ /* 0x000fc80008000000 */
.L_x_393:
[----:B------:R-:W-:-:S04]  /*12ae0*/  USHF.R.S32.HI UR4, URZ, 0x1f, UR10 ;  /* 0x0000001f3f047899 */ /* 0x000fc8000801140a */
[----:B------:R-:W-:-:S04]  /*12af0*/  ULEA.HI UR4, UR4, UR10, URZ, 0x6 ;  /* 0x0000000a04047291 */ /* 0x000fc8000f8f303f */
[----:B------:R-:W-:-:S04]  /*12b00*/  USHF.R.S32.HI UR5, URZ, 0x6, UR4 ;  /* 0x000000063f057899 */ /* 0x000fc80008011404 */
[----:B------:R-:W-:-:S04]  /*12b10*/  UISETP.LT.AND UP0, UPT, UR8, UR5, UPT ;  /* 0x000000050800728c */ /* 0x000fc8000bf01270 */
[----:B------:R-:W-:-:S06]  /*12b20*/  USEL UR5, UR8, UR5, !UP0 ;  /* 0x0000000508057287 */ /* 0x000fcc000c000000 */
[----:B------:R-:W-:-:S13]  /*12b30*/  ISETP.GE.AND P0, PT, R181, UR5, PT ;  /* 0x00000005b5007c0c */ /* 0x000fda000bf06270 */
[----:B------:R-:W-:Y:S05]  /*12b40*/  @!P0 BRA `(.L_x_396) ;  /* 0x0000393000008947 */ /* 0x000fea0003800000 */
[----:B------:R-:W-:Y:S01]  /*12b50*/  PLOP3.LUT P4, PT, PT, PT, UP3, 0x80, 0x0 ;  /* 0x000000000000781c */ /* 0x000fe20003f8f038 */
[----:B------:R-:W-:Y:S01]  /*12b60*/  IMAD.MOV.U32 R2, RZ, RZ, R132 ;  /* 0x000000ffff027224 */ /* 0x000fe200078e0084 */
[----:B------:R-:W-:Y:S01]  /*12b70*/  PLOP3.LUT P0, PT, PT, PT, UP3, 0x80, 0x0 ;  /* 0x000000000000781c */ /* 0x000fe20003f0f038 */
[----:B------:R-:W-:Y:S01]  /*12b80*/  IMAD.MOV.U32 R3, RZ, RZ, R0 ;  /* 0x000000ffff037224 */ /* 0x000fe200078e0000 */
[C---:B------:R-:W-:Y:S01]  /*12b90*/  IADD3 RZ, P6, R208.reuse, 0x40, RZ ;  /* 0x00000040d0ff7810 */ /* 0x040fe20007fde0ff */
[----:B------:R-:W-:Y:S01]  /*12ba0*/  IMAD.MOV.U32 R228, RZ, RZ, R181 ;  /* 0x000000ffffe47224 */ /* 0x000fe200078e00b5 */
[C---:B------:R-:W-:Y:S01]  /*12bb0*/  IADD3 RZ, P5, R208.reuse, 0x80, RZ ;  /* 0x00000080d0ff7810 */ /* 0x040fe20007fbe0ff */
[----:B------:R-:W-:Y:S01]  /*12bc0*/  IMAD.MOV.U32 R222, RZ, RZ, c[0x0][0x208] ;  /* 0x00008200ffde7624 */ /* 0x000fe200078e00ff */
[----:B------:R-:W-:Y:S01]  /*12bd0*/  IADD3 R220, R208, 0x40, RZ ;  /* 0x00000040d0dc7810 */ /* 0x000fe20007ffe0ff */
[--C-:B------:R-:W-:Y:S01]  /*12be0*/  IMAD.X R226, RZ, RZ, R215.reuse, P6 ;  /* 0x000000ffffe27224 */ /* 0x100fe200030e06d7 */
[----:B------:R-:W-:Y:S01]  /*12bf0*/  IADD3 RZ, P6, R210, 0x80, RZ ;  /* 0x00000080d2ff7810 */ /* 0x000fe20007fde0ff */
[----:B------:R-:W-:Y:S01]  /*12c00*/  IMAD.X R225, RZ, RZ, R215, P5 ;  /* 0x000000ffffe17224 */ /* 0x000fe200028e06d7 */
[----:B------:R-:W-:Y:S01]  /*12c10*/  IADD3 R183, R208, 0x80, RZ ;  /* 0x00000080d0b77810 */ /* 0x000fe20007ffe0ff */
[----:B------:R-:W-:Y:S01]  /*12c20*/  @P4 IMAD.HI.U32 R221, R212, c[0x0][0x2c8], RZ ;  /* 0x0000b200d4dd4a27 */ /* 0x000fe200078e00ff */
[C---:B------:R-:W-:Y:S01]  /*12c30*/  IADD3 RZ, P4, R210.reuse, 0x40, RZ ;  /* 0x00000040d2ff7810 */ /* 0x040fe20007f9e0ff */
[----:B------:R-:W-:Y:S01]  /*12c40*/  ULDC UR4, c[0x0][0x324] ;  /* 0x0000c90000047ab9 */ /* 0x000fe20000000800 */
[C---:B------:R-:W-:Y:S01]  /*12c50*/  IADD3 R182, R210.reuse, 0x40, RZ ;  /* 0x00000040d2b67810 */ /* 0x040fe20007ffe0ff */
[----:B------:R-:W-:Y:S01]  /*12c60*/  IMAD.X R223, RZ, RZ, R217, P6 ;  /* 0x000000ffffdf7224 */ /* 0x000fe200030e06d9 */
[----:B------:R-:W-:Y:S01]  /*12c70*/  @P0 SHF.R.U32.HI R221, RZ, c[0x0][0x2cc], R221 ;  /* 0x0000b300ffdd0a19 */ /* 0x000fe200000116dd */
[----:B------:R-:W-:Y:S01]  /*12c80*/  IMAD.X R224, RZ, RZ, R217, P4 ;  /* 0x000000ffffe07224 */ /* 0x000fe200020e06d9 */
[----:B------:R-:W-:Y:S01]  /*12c90*/  IADD3 R180, R210, 0x80, RZ ;  /* 0x00000080d2b47810 */ /* 0x000fe20007ffe0ff */
[----:B------:R-:W-:Y:S01]  /*12ca0*/  IMAD.MOV.U32 R227, RZ, RZ, c[0x0][0x20c] ;  /* 0x00008300ffe37624 */ /* 0x000fe200078e00ff */
[----:B------:R-:W-:-:S02]  /*12cb0*/  ULOP3.LUT UR4, URZ, UR4, URZ, 0x33, !UPT ;  /* 0x000000043f047292 */ /* 0x000fc4000f8e333f */
.L_x_405:
[----:B------:R-:W-:Y:S04]  /*12cc0*/  DEPBAR.LE SB0, 0x0 ;  /* 0x000080000000791a */ /* 0x000fe80000000000 */
[----:B------:R-:W-:Y:S01]  /*12cd0*/  BAR.SYNC.DEFER_BLOCKING 0x0 ;  /* 0x0000000000007b1d */ /* 0x000fe20000010000 */
[C---:B------:R-:W-:Y:S11]  /*12ce0*/  ISETP.LT.AND P6, PT, R228.reuse, UR8, PT ;  /* 0x00000008e4007c0c */ /* 0x040ff6000bfc1270 */
[----:B------:R-:W-:Y:S02]  /*12cf0*/  @!UPT UIADD3 URZ, URZ, URZ, URZ ;  /* 0x0000003f3f3ff290 */ /* 0x000fe4000fffe03f */
[----:B------:R-:W-:Y:S01]  /*12d00*/  @!P6 SHF.R.S32.HI R15, RZ, 0x1f, R228 ;  /* 0x0000001fff0fe819 */ /* 0x000fe200000114e4 */
[----:B------:R-:W-:Y:S04]  /*12d10*/  @!P6 IMAD.WIDE.U32 R8, R228, c[0x0][0x208], RZ ;  /* 0x00008200e408ea25 */ /* 0x000fe800078e00ff */
[----:B------:R-:W-:Y:S02]  /*12d20*/  @!P6 IMAD R15, R15, c[0x0][0x208], RZ ;  /* 0x000082000f0fea24 */ /* 0x000fe400078e02ff */
[----:B------:R-:W-:Y:S02]  /*12d30*/  @!P6 IMAD.SHL.U32 R13, R8, 0x40, RZ ;  /* 0x00000040080de824 */ /* 0x000fe400078e00ff */
[----:B------:R-:W-:Y:S01]  /*12d40*/  @!P6 IMAD R15, R228, c[0x0][0x20c], R15 ;  /* 0x00008300e40fea24 */ /* 0x000fe200078e020f */
[----:B------:R-:W-:Y:S02]  /*12d50*/  LDSM.16.M88.4 R132, [R206+0xc100] ;  /* 0x00c10000ce84783b */ /* 0x000fe40000000200 */
[----:B------:R-:W-:Y:S01]  /*12d60*/  @!P6 IADD3 R19, P0, R13, R183, RZ ;  /* 0x000000b70d13e210 */ /* 0x000fe20007f1e0ff */
[----:B------:R-:W-:Y:S01]  /*12d70*/  @!P6 IMAD.IADD R15, R9, 0x1, R15 ;  /* 0x00000001090fe824 */ /* 0x000fe200078e020f */
[C---:B------:R-:W-:Y:S02]  /*12d80*/  @!P6 IADD3 R9, P5, R13.reuse, R208, RZ ;  /* 0x000000d00d09e210 */ /* 0x040fe40007fbe0ff */
[----:B------:R-:W-:Y:S01]  /*12d90*/  @!P6 IADD3 R11, P4, R13, R220, RZ ;  /* 0x000000dc0d0be210 */ /* 0x000fe20007f9e0ff */
[----:B------:R-:W1:Y:S01]  /*12da0*/  LDSM.16.M88.4 R136, [R205+0x6100] ;  /* 0x00610000cd88783b */ /* 0x000e620000000200 */
[----:B------:R-:W-:Y:S04]  /*12db0*/  @!P6 SHF.L.U64.HI R15, R8, 0x6, R15 ;  /* 0x00000006080fe819 */ /* 0x000fe8000001020f */
[C---:B------:R-:W-:Y:S01]  /*12dc0*/  @!P6 IADD3.X R10, R15.reuse, R225, RZ, P0, !PT ;  /* 0x000000e10f0ae210 */ /* 0x040fe200007fe4ff */
[----:B------:R-:W-:Y:S01]  /*12dd0*/  @!P6 IMAD.X R0, R15, 0x1, R215, P5 ;  /* 0x000000010f00e824 */ /* 0x000fe200028e06d7 */
[----:B------:R-:W2:Y:S01]  /*12de0*/  LDSM.16.M88.4 R140, [R205+0x6900] ;  /* 0x00690000cd8c783b */ /* 0x000ea20000000200 */
[----:B------:R-:W-:Y:S01]  /*12df0*/  @!P6 LEA R16, P5, R9, c[0x0][0x1f8], 0x1 ;  /* 0x00007e000910ea11 */ /* 0x000fe200078a08ff */
[----:B------:R-:W-:Y:S01]  /*12e00*/  @!P6 IMAD.X R8, R15, 0x1, R226, P4 ;  /* 0x000000010f08e824 */ /* 0x000fe200020e06e2 */
[----:B------:R-:W-:Y:S02]  /*12e10*/  @!P6 LEA R24, P0, R19, c[0x0][0x1f8], 0x1 ;  /* 0x00007e001318ea11 */ /* 0x000fe400078008ff */
[----:B------:R-:W-:Y:S02]  /*12e20*/  @!P6 LEA R20, P4, R11, c[0x0][0x1f8], 0x1 ;  /* 0x00007e000b14ea11 */ /* 0x000fe400078808ff */
[----:B------:R-:W3:Y:S01]  /*12e30*/  LDSM.16.M88.4 R144, [R205+0x7100] ;  /* 0x00710000cd90783b */ /* 0x000ee20000000200 */
[----:B------:R-:W-:Y:S02]  /*12e40*/  @!P6 LEA.HI.X R17, R9, c[0x0][0x1fc], R0, 0x1, P5 ;  /* 0x00007f000911ea11 */ /* 0x000fe400028f0c00 */
[----:B------:R-:W-:Y:S02]  /*12e50*/  @!P6 LEA.HI.X R25, R19, c[0x0][0x1fc], R10, 0x1, P0 ;  /* 0x00007f001319ea11 */ /* 0x000fe400000f0c0a */
[C---:B------:R-:W-:Y:S02]  /*12e60*/  @!P6 LEA R13, P0, R222.reuse, R13, 0x5 ;  /* 0x0000000dde0de211 */ /* 0x040fe400078028ff */
[----:B------:R-:W4:Y:S01]  /*12e70*/  LDSM.16.M88.4 R148, [R205+0x7900] ;  /* 0x00790000cd94783b */ /* 0x000f220000000200 */
[----:B------:R-:W-:Y:S02]  /*12e80*/  @!P6 LEA.HI.X R21, R11, c[0x0][0x1fc], R8, 0x1, P4 ;  /* 0x00007f000b15ea11 */ /* 0x000fe400020f0c08 */
[C---:B------:R-:W-:Y:S02]  /*12e90*/  @!P6 IADD3 R9, P5, R13.reuse, R208, RZ ;  /* 0x000000d00d09e210 */ /* 0x040fe40007fbe0ff */
[----:B------:R-:W-:Y:S02]  /*12ea0*/  @!P6 LEA.HI.X R15, R222, R15, R227, 0x5, P0 ;  /* 0x0000000fde0fe211 */ /* 0x000fe400000f2ce3 */
[----:B------:R-:W-:Y:S01]  /*12eb0*/  LDSM.16.M88.4 R152, [R202+0xc100] ;  /* 0x00c10000ca98783b */ /* 0x000fe20000000200 */
[C---:B------:R-:W-:Y:S02]  /*12ec0*/  @!P6 IADD3 R11, P4, R13.reuse, R220, RZ ;  /* 0x000000dc0d0be210 */ /* 0x040fe40007f9e0ff */
[----:B------:R-:W-:Y:S01]  /*12ed0*/  @!P6 IADD3 R13, P0, R13, R183, RZ ;  /* 0x000000b70d0de210 */ /* 0x000fe20007f1e0ff */
[----:B------:R-:W-:Y:S01]  /*12ee0*/  @!P6 IMAD.X R0, R15, 0x1, R215, P5 ;  /* 0x000000010f00e824 */ /* 0x000fe200028e06d7 */
[----:B------:R-:W-:Y:S01]  /*12ef0*/  @!P6 LEA R32, P5, R9, c[0x0][0x1f8], 0x1 ;  /* 0x00007e000920ea11 */ /* 0x000fe200078a08ff */
[----:B------:R-:W-:Y:S01]  /*12f00*/  @!P6 IMAD.X R8, R15, 0x1, R226, P4 ;  /* 0x000000010f08e824 */ /* 0x000fe200020e06e2 */
[----:B------:R-:W5:Y:S01]  /*12f10*/  LDSM.16.M88.4 R156, [R204] ;  /* 0x00000000cc9c783b */ /* 0x000f620000000200 */
[----:B------:R-:W-:Y:S01]  /*12f20*/  @!P6 LEA R232, P4, R11, c[0x0][0x1f8], 0x1 ;  /* 0x00007e000be8ea11 */ /* 0x000fe200078808ff */
[----:B------:R-:W-:Y:S01]  /*12f30*/  @!P6 IMAD.X R10, R15, 0x1, R225, P0 ;  /* 0x000000010f0ae824 */ /* 0x000fe200000e06e1 */
[----:B------:R-:W-:Y:S01]  /*12f40*/  @!P6 LEA R230, P0, R13, c[0x0][0x1f8], 0x1 ;  /* 0x00007e000de6ea11 */ /* 0x000fe200078008ff */
[C---:B-1----:R-:W-:Y:S03]  /*12f50*/  HMMA.16816.F32.BF16 R4, R132.reuse, R136, RZ ;  /* 0x000000888404723c */ /* 0x042fe600000418ff */
[----:B------:R-:W1:Y:S01]  /*12f60*/  LDSM.16.M88.4 R160, [R195] ;  /* 0x00000000c3a0783b */ /* 0x000e620000000200 */
[----:B------:R-:W-:Y:S02]  /*12f70*/  @!P6 LEA.HI.X R33, R9, c[0x0][0x1fc], R0, 0x1, P5 ;  /* 0x00007f000921ea11 */ /* 0x000fe400028f0c00 */
[----:B------:R-:W-:Y:S02]  /*12f80*/  @!P6 LEA.HI.X R233, R11, c[0x0][0x1fc], R8, 0x1, P4 ;  /* 0x00007f000be9ea11 */ /* 0x000fe400020f0c08 */
[----:B------:R-:W-:Y:S02]  /*12f90*/  @!P6 LEA.HI.X R231, R13, c[0x0][0x1fc], R10, 0x1, P0 ;  /* 0x00007f000de7ea11 */ /* 0x000fe400000f0c0a */
[C---:B------:R-:W-:Y:S01]  /*12fa0*/  HMMA.16816.F32.BF16 R8, R132.reuse, R138, RZ ;  /* 0x0000008a8408723c */ /* 0x040fe200000418ff */
[----:B------:R-:W1:Y:S07]  /*12fb0*/  LDSM.16.M88.4 R164, [R194] ;  /* 0x00000000c2a4783b */ /* 0x000e6e0000000200 */
[C---:B--2---:R-:W-:Y:S01]  /*12fc0*/  HMMA.16816.F32.BF16 R12, R132.reuse, R140, RZ ;  /* 0x0000008c840c723c */ /* 0x044fe200000418ff */
[----:B------:R-:W2:Y:S07]  /*12fd0*/  LDSM.16.M88.4 R168, [R193] ;  /* 0x00000000c1a8783b */ /* 0x000eae0000000200 */
[----:B------:R-:W-:Y:S01]  /*12fe0*/  @!PT LDS RZ, [RZ] ;  /* 0x00000000fffff984 */ /* 0x000fe20000000800 */
[----:B------:R-:W-:Y:S01]  /*12ff0*/  @!PT LDS RZ, [RZ] ;  /* 0x00000000fffff984 */ /* 0x000fe20000000800 */
[----:B------:R-:W-:Y:S01]  /*13000*/  @!PT LDS RZ, [RZ] ;  /* 0x00000000fffff984 */ /* 0x000fe20000000800 */
[----:B------:R1:W-:Y:S07]  /*13010*/  @!P6 LDGSTS.E.BYPASS.LTC128B.128 [R207+0x100], [R16.64], !P3 ;  /* 0x0010000010cfefae */ /* 0x0003ee000d901d5c */
[----:B------:R3:W-:Y:S07]  /*13020*/  @!P6 LDGSTS.E.BYPASS.LTC128B.128 [R207+0x2100], [R20.64], !P2 ;  /* 0x0210000014cfefae */ /* 0x0007ee000d101d5c */
[----:B------:R2:W-:Y:S07]  /*13030*/  @!P6 LDGSTS.E.BYPASS.LTC128B.128 [R207+0x4100], [R24.64], !P1 ;  /* 0x0410000018cfefae */ /* 0x0005ee000c901d5c */
[----:B------:R4:W-:Y:S01]  /*13040*/  @!P6 LDGSTS.E.BYPASS.LTC128B.128 [R207+0x1100], [R32.64], !P3 ;  /* 0x0110000020cfefae */ /* 0x0009e2000d901d5c */
[C---:B-1----:R-:W-:Y:S06]  /*13050*/  HMMA.16816.F32.BF16 R16, R132.reuse, R142, RZ ;  /* 0x0000008e8410723c */ /* 0x042fec00000418ff */
[----:B------:R1:W-:Y:S02]  /*13060*/  @!P6 LDGSTS.E.BYPASS.LTC128B.128 [R207+0x3100], [R232.64], !P2 ;  /* 0x03100000e8cfefae */ /* 0x0003e4000d101d5c */
[C---:B---3--:R-:W-:Y:S05]  /*13070*/  HMMA.16816.F32.BF16 R20, R132.reuse, R144, RZ ;  /* 0x000000908414723c */ /* 0x048fea00000418ff */
[----:B------:R3:W-:Y:S01]  /*13080*/  @!P6 LDGSTS.E.BYPASS.LTC128B.128 [R207+0x5100], [R230.64], !P1 ;  /* 0x05100000e6cfefae */ /* 0x0007e2000c901d5c */
[----:B------:R-:W-:Y:S02]  /*13090*/  ISETP.GT.AND P6, PT, R228, UR8, PT ;  /* 0x00000008e4007c0c */ /* 0x000fe4000bfc4270 */
[C---:B--2---:R-:W-:Y:S04]  /*130a0*/  HMMA.16816.F32.BF16 R24, R132.reuse, R146, RZ ;  /* 0x000000928418723c */ /* 0x044fe800000418ff */
[----:B------:R-:W-:Y:S04]  /*130b0*/  LDSM.16.M88.4 R172, [R201+0xc100] ;  /* 0x00c10000c9ac783b */ /* 0x000fe80000000200 */
[C---:B----4-:R-:W-:Y:S03]  /*130c0*/  HMMA.16816.F32.BF16 R28, R132.reuse, R148, RZ ;  /* 0x00000094841c723c */ /* 0x050fe600000418ff */
[----:B------:R-:W0:Y:S05]  /*130d0*/  LDGDEPBAR ;  /* 0x00000000000079af */ /* 0x000e2a0000000000 */
[----:B------:R-:W-:Y:S02]  /*130e0*/  HMMA.16816.F32.BF16 R32, R132, R150, RZ ;  /* 0x000000968420723c */ /* 0x000fe400000418ff */
[----:B------:R-:W2:Y:S06]  /*130f0*/  LDSM.16.M88.4 R176, [R200+0x6100] ;  /* 0x00610000c8b0783b */ /* 0x000eac0000000200 */
[C---:B-----5:R-:W-:Y:S01]  /*13100*/  HMMA.16816.F32.BF16 R4, R152.reuse, R156, R4 ;  /* 0x0000009c9804723c */ /* 0x060fe20000041804 */
[----:B------:R-:W4:Y:S07]  /*13110*/  LDSM.16.M88.4 R132, [R200+0x6900] ;  /* 0x00690000c884783b */ /* 0x000f2e0000000200 */
[C---:B------:R-:W-:Y:S01]  /*13120*/  HMMA.16816.F32.BF16 R8, R152.reuse, R158, R8 ;  /* 0x0000009e9808723c */ /* 0x040fe20000041808 */
[----:B------:R-:W5:Y:S07]  /*13130*/  LDSM.16.M88.4 R136, [R200+0x7100] ;  /* 0x00710000c888783b */ /* 0x000f6e0000000200 */
[C---:B------:R-:W-:Y:S01]  /*13140*/  HMMA.16816.F32.BF16 R12, R152.reuse, R160, R12 ;  /* 0x000000a0980c723c */ /* 0x040fe2000004180c */
[----:B------:R-:W1:Y:S07]  /*13150*/  LDSM.16.M88.4 R140, [R200+0x7900] ;  /* 0x00790000c88c783b */ /* 0x000e6e0000000200 */
[C---:B------:R-:W-:Y:S01]  /*13160*/  HMMA.16816.F32.BF16 R16, R152.reuse, R162, R16 ;  /* 0x000000a29810723c */ /* 0x040fe20000041810 */
[----:B------:R-:W-:Y:S07]  /*13170*/  LDSM.16.M88.4 R144, [R199+0xc100] ;  /* 0x00c10000c790783b */ /* 0x000fee0000000200 */
[C---:B------:R-:W-:Y:S01]  /*13180*/  HMMA.16816.F32.BF16 R20, R152.reuse, R164, R20 ;  /* 0x000000a49814723c */ /* 0x040fe20000041814 */
[----:B------:R-:W1:Y:S07]  /*13190*/  LDSM.16.M88.4 R148, [R192] ;  /* 0x00000000c094783b */ /* 0x000e6e0000000200 */
[C---:B------:R-:W-:Y:S01]  /*131a0*/  HMMA.16816.F32.BF16 R24, R152.reuse, R166, R24 ;  /* 0x000000a69818723c */ /* 0x040fe20000041818 */
[----:B------:R-:W-:Y:S07]  /*131b0*/  LDSM.16.M88.4 R156, [R192+0x1000] ;  /* 0x00100000c09c783b */ /* 0x000fee0000000200 */
[C---:B------:R-:W-:Y:S01]  /*131c0*/  HMMA.16816.F32.BF16 R28, R152.reuse, R168, R28 ;  /* 0x000000a8981c723c */ /* 0x040fe2000004181c */
[----:B------:R-:W-:Y:S07]  /*131d0*/  LDSM.16.M88.4 R160, [R192+0x1800] ;  /* 0x00180000c0a0783b */ /* 0x000fee0000000200 */
[----:B------:R-:W-:Y:S01]  /*131e0*/  HMMA.16816.F32.BF16 R32, R152, R170, R32 ;  /* 0x000000aa9820723c */ /* 0x000fe20000041820 */
[----:B------:R-:W1:Y:S07]  /*131f0*/  LDSM.16.M88.4 R152, [R192+0x800] ;  /* 0x00080000c098783b */ /* 0x000e6e0000000200 */
[C---:B--2---:R-:W-:Y:S01]  /*13200*/  HMMA.16816.F32.BF16 R4, R172.reuse, R176, R4 ;  /* 0x000000b0ac04723c */ /* 0x044fe20000041804 */
[----:B------:R-:W-:Y:S07]  /*13210*/  LDSM.16.M88.4 R164, [R206+0x10100] ;  /* 0x01010000cea4783b */ /* 0x000fee0000000200 */
[C---:B------:R-:W-:Y:S01]  /*13220*/  HMMA.16816.F32.BF16 R8, R172.reuse, R178, R8 ;  /* 0x000000b2ac08723c */ /* 0x040fe20000041808 */
[----:B------:R-:W2:Y:S07]  /*13230*/  LDSM.16.M88.4 R168, [R205+0x8100] ;  /* 0x00810000cda8783b */ /* 0x000eae0000000200 */
[C---:B----4-:R-:W-:Y:S01]  /*13240*/  HMMA.16816.F32.BF16 R12, R172.reuse, R132, R12 ;  /* 0x00000084ac0c723c */ /* 0x050fe2000004180c */
[----:B------:R-:W-:Y:S07]  /*13250*/  LDSM.16.M88.4 R176, [R191] ;  /* 0x00000000bfb0783b */ /* 0x000fee0000000200 */
[C---:B------:R-:W-:Y:S01]  /*13260*/  HMMA.16816.F32.BF16 R16, R172.reuse, R134, R16 ;  /* 0x00000086ac10723c */ /* 0x040fe20000041810 */
[----:B------:R-:W4:Y:S07]  /*13270*/  LDSM.16.M88.4 R132, [R205+0x8900] ;  /* 0x00890000cd84783b */ /* 0x000f2e0000000200 */
[C---:B-----5:R-:W-:Y:S08]  /*13280*/  HMMA.16816.F32.BF16 R20, R172.reuse, R136, R20 ;  /* 0x00000088ac14723c */ /* 0x060ff00000041814 */
[C---:B------:R-:W-:Y:S01]  /*13290*/  HMMA.16816.F32.BF16 R24, R172.reuse, R138, R24 ;  /* 0x0000008aac18723c */ /* 0x040fe20000041818 */
[----:B------:R-:W5:Y:S07]  /*132a0*/  LDSM.16.M88.4 R136, [R205+0x9100] ;  /* 0x00910000cd88783b */ /* 0x000f6e0000000200 */
[C---:B-1----:R-:W-:Y:S08]  /*132b0*/  HMMA.16816.F32.BF16 R28, R172.reuse, R140, R28 ;  /* 0x0000008cac1c723c */ /* 0x042ff0000004181c */
[----:B------:R-:W-:Y:S01]  /*132c0*/  HMMA.16816.F32.BF16 R32, R172, R142, R32 ;  /* 0x0000008eac20723c */ /* 0x000fe20000041820 */
[----:B------:R-:W1:Y:S07]  /*132d0*/  LDSM.16.M88.4 R140, [R205+0x9900] ;  /* 0x00990000cd8c783b */ /* 0x000e6e0000000200 */
[C---:B------:R-:W-:Y:S01]  /*132e0*/  HMMA.16816.F32.BF16 R4, R144.reuse, R148, R4 ;  /* 0x000000949004723c */ /* 0x040fe20000041804 */
[----:B------:R-:W1:Y:S07]  /*132f0*/  LDSM.16.M88.4 R172, [R202+0x10100] ;  /* 0x01010000caac783b */ /* 0x000e6e0000000200 */
        /* <DEDUP_REMOVED lines=10> */
[----:B------:R-:W1:Y:S07]  /*133a0*/  LDSM.16.M88.4 R144, [R190] ;  /* 0x00000000be90783b */ /* 0x000e6e0000000200 */
[C---:B--2---:R-:W-:Y:S01]  /*133b0*/  HMMA.16816.F32.BF16 R4, R164.reuse, R168, R4 ;  /* 0x000000a8a404723c */ /* 0x044fe20000041804 */
[----:B------:R-:W2:Y:S07]  /*133c0*/  LDSM.16.M88.4 R160, [R200+0x8100] ;  /* 0x00810000c8a0783b */ /* 0x000eae0000000200 */
[C---:B------:R-:W-:Y:S01]  /*133d0*/  HMMA.16816.F32.BF16 R8, R164.reuse, R170, R8 ;  /* 0x000000aaa408723c */ /* 0x040fe20000041808 */
[----:B------:R-:W-:Y:S07]  /*133e0*/  LDSM.16.M88.4 R168, [R192+0x2000] ;  /* 0x00200000c0a8783b */ /* 0x000fee0000000200 */
[C---:B----4-:R-:W-:Y:S08]  /*133f0*/  HMMA.16816.F32.BF16 R12, R164.reuse, R132, R12 ;  /* 0x00000084a40c723c */ /* 0x050ff0000004180c */
        /* <DEDUP_REMOVED lines=11> */
[----:B------:R-:W-:Y:S07]  /*134b0*/  LDSM.16.M88.4 R176, [R205+0xa100] ;  /* 0x00a10000cdb0783b */ /* 0x000fee0000000200 */
[C---:B------:R-:W-:Y:S08]  /*134c0*/  HMMA.16816.F32.BF16 R12, R172.reuse, R144, R12 ;  /* 0x00000090ac0c723c */ /* 0x040ff0000004180c */
        /* <DEDUP_REMOVED lines=8> */
[C---:B--2---:R-:W-:Y:S01]  /*13550*/  HMMA.16816.F32.BF16 R4, R156.reuse, R160, R4 ;  /* 0x000000a09c04723c */ /* 0x044fe20000041804 */
[----:B------:R-:W2:Y:S07]  /*13560*/  LDSM.16.M88.4 R172, [R206+0x14100] ;  /* 0x01410000ceac783b */ /* 0x000eae0000000200 */
[C---:B------:R-:W-:Y:S01]  /*13570*/  HMMA.16816.F32.BF16 R8, R156.reuse, R162, R8 ;  /* 0x000000a29c08723c */ /* 0x040fe20000041808 */
[----:B------:R-:W-:Y:S07]  /*13580*/  LDSM.16.M88.4 R160, [R187] ;  /* 0x00000000bba0783b */ /* 0x000fee0000000200 */
        /* <DEDUP_REMOVED lines=37> */
[C---:B------:R-:W-:Y:S08]  /*137e0*/  HMMA.16816.F32.BF16 R8, R156.reuse, R162, R8 ;  /* 0x000000a29c08723c */ /* 0x040ff00000041808 */
[C---:B------:R-:W-:Y:S08]  /*137f0*/  HMMA.16816.F32.BF16 R12, R156.reuse, R144, R12 ;  /* 0x000000909c0c723c */ /* 0x040ff0000004180c */
[C---:B------:R-:W-:Y:S08]  /*13800*/  HMMA.16816.F32.BF16 R16, R156.reuse, R146, R16 ;  /* 0x000000929c10723c */ /* 0x040ff00000041810 */
[C---:B------:R-:W-:Y:S08]  /*13810*/  HMMA.16816.F32.BF16 R20, R156.reuse, R148, R20 ;  /* 0x000000949c14723c */ /* 0x040ff00000041814 */
[C---:B------:R-:W-:Y:S08]  /*13820*/  HMMA.16816.F32.BF16 R24, R156.reuse, R150, R24 ;  /* 0x000000969c18723c */ /* 0x040ff00000041818 */
[C---:B------:R-:W-:Y:S08]  /*13830*/  HMMA.16816.F32.BF16 R28, R156.reuse, R152, R28 ;  /* 0x000000989c1c723c */ /* 0x040ff0000004181c */
[----:B------:R-:W-:Y:S08]  /*13840*/  HMMA.16816.F32.BF16 R32, R156, R154, R32 ;  /* 0x0000009a9c20723c */ /* 0x000ff00000041820 */
[C---:B--2---:R-:W-:Y:S08]  /*13850*/  HMMA.16816.F32.BF16 R4, R164.reuse, R168, R4 ;  /* 0x000000a8a404723c */ /* 0x044ff00000041804 */
[C---:B------:R-:W-:Y:S08]  /*13860*/  HMMA.16816.F32.BF16 R8, R164.reuse, R170, R8 ;  /* 0x000000aaa408723c */ /* 0x040ff00000041808 */
[C---:B----4-:R-:W-:Y:S08]  /*13870*/  HMMA.16816.F32.BF16 R12, R164.reuse, R132, R12 ;  /* 0x00000084a40c723c */ /* 0x050ff0000004180c */
[C---:B------:R-:W-:Y:S01]  /*13880*/  HMMA.16816.F32.BF16 R16, R164.reuse, R134, R16 ;  /* 0x00000086a410723c */ /* 0x040fe20000041810 */
[----:B------:R-:W2:Y:S07]  /*13890*/  LDSM.16.M88.4 R132, [R192+0x4800] ;  /* 0x00480000c084783b */ /* 0x000eae0000000200 */
[C---:B-----5:R-:W-:Y:S08]  /*138a0*/  HMMA.16816.F32.BF16 R20, R164.reuse, R136, R20 ;  /* 0x00000088a414723c */ /* 0x060ff00000041814 */
[C---:B------:R-:W-:Y:S01]  /*138b0*/  HMMA.16816.F32.BF16 R24, R164.reuse, R138, R24 ;  /* 0x0000008aa418723c */ /* 0x040fe20000041818 */
[----:B------:R-:W4:Y:S07]  /*138c0*/  LDSM.16.M88.4 R136, [R192+0x5000] ;  /* 0x00500000c088783b */ /* 0x000f2e0000000200 */
[C---:B-1----:R-:W-:Y:S08]  /*138d0*/  HMMA.16816.F32.BF16 R28, R164.reuse, R140, R28 ;  /* 0x0000008ca41c723c */ /* 0x042ff0000004181c */
[----:B------:R-:W-:Y:S08]  /*138e0*/  HMMA.16816.F32.BF16 R32, R164, R142, R32 ;  /* 0x0000008ea420723c */ /* 0x000ff00000041820 */
[C---:B------:R-:W-:Y:S08]  /*138f0*/  HMMA.16816.F32.BF16 R4, R172.reuse, R176, R4 ;  /* 0x000000b0ac04723c */ /* 0x040ff00000041804 */
[C---:B------:R-:W-:Y:S08]  /*13900*/  HMMA.16816.F32.BF16 R8, R172.reuse, R178, R8 ;  /* 0x000000b2ac08723c */ /* 0x040ff00000041808 */
[C---:B--2---:R-:W-:Y:S08]  /*13910*/  HMMA.16816.F32.BF16 R12, R172.reuse, R132, R12 ;  /* 0x00000084ac0c723c */ /* 0x044ff0000004180c */
[C---:B------:R-:W-:Y:S04]  /*13920*/  HMMA.16816.F32.BF16 R16, R172.reuse, R134, R16 ;  /* 0x00000086ac10723c */ /* 0x040fe80000041810 */
[----:B------:R-:W-:Y:S02]  /*13930*/  FMUL.FTZ R178, R4, c[0x0][0x320] ;  /* 0x0000c80004b27a20 */ /* 0x000fe40000410000 */
[----:B------:R-:W-:Y:S02]  /*13940*/  FMUL.FTZ R181, R5, c[0x0][0x320] ;  /* 0x0000c80005b57a20 */ /* 0x000fe40000410000 */
[----:B------:R-:W-:Y:S01]  /*13950*/  FMUL.FTZ R9, R9, c[0x0][0x320] ;  /* 0x0000c80009097a20 */ /* 0x000fe20000410000 */
[C---:B----4-:R-:W-:Y:S01]  /*13960*/  HMMA.16816.F32.BF16 R20, R172.reuse, R136, R20 ;  /* 0x00000088ac14723c */ /* 0x050fe20000041814 */
[----:B------:R-:W1:Y:S02]  /*13970*/  MUFU.TANH R178, R178 ;  /* 0x000000b200b27308 */ /* 0x000e640000002400 */
[----:B------:R-:W-:Y:S02]  /*13980*/  FMUL.FTZ R10, R10, c[0x0][0x320] ;  /* 0x0000c8000a0a7a20 */ /* 0x000fe40000410000 */
[----:B------:R-:W-:Y:S02]  /*13990*/  FMUL.FTZ R11, R11, c[0x0][0x320] ;  /* 0x0000c8000b0b7a20 */ /* 0x000fe40000410000 */
[----:B------:R-:W-:Y:S01]  /*139a0*/  FMUL.FTZ R229, R8, c[0x0][0x320] ;  /* 0x0000c80008e57a20 */ /* 0x000fe20000410000 */
[C---:B------:R-:W-:Y:S03]  /*139b0*/  HMMA.16816.F32.BF16 R24, R172.reuse, R138, R24 ;  /* 0x0000008aac18723c */ /* 0x040fe60000041818 */
[----:B---3--:R-:W2:Y:S01]  /*139c0*/  MUFU.TANH R230, R9 ;  /* 0x0000000900e67308 */ /* 0x008ea20000002400 */
[----:B------:R-:W-:Y:S02]  /*139d0*/  FMUL.FTZ R232, R12, c[0x0][0x320] ;  /* 0x0000c8000ce87a20 */ /* 0x000fe40000410000 */
[----:B------:R-:W-:Y:S02]  /*139e0*/  FMUL.FTZ R12, R15, c[0x0][0x320] ;  /* 0x0000c8000f0c7a20 */ /* 0x000fe40000410000 */
[----:B------:R-:W-:Y:S04]  /*139f0*/  FMUL.FTZ R17, R17, c[0x0][0x320] ;  /* 0x0000c80011117a20 */ /* 0x000fe80000410000 */
[----:B------:R-:W-:Y:S01]  /*13a00*/  FMUL.FTZ R15, R18, c[0x0][0x320] ;  /* 0x0000c800120f7a20 */ /* 0x000fe20000410000 */
[----:B------:R-:W3:Y:S01]  /*13a10*/  MUFU.TANH R177, R10 ;  /* 0x0000000a00b17308 */ /* 0x000ee20000002400 */
[----:B------:R-:W-:Y:S02]  /*13a20*/  FMUL.FTZ R231, R13, c[0x0][0x320] ;  /* 0x0000c8000de77a20 */ /* 0x000fe40000410000 */
[----:B------:R-:W-:Y:S02]  /*13a30*/  FMUL.FTZ R18, R22, c[0x0][0x320] ;  /* 0x0000c80016127a20 */ /* 0x000fe40000410000 */
[----:B------:R-:W-:Y:S02]  /*13a40*/  FMUL.FTZ R13, R14, c[0x0][0x320] ;  /* 0x0000c8000e0d7a20 */ /* 0x000fe40000410000 */
[----:B------:R-:W-:Y:S02]  /*13a50*/  FMUL.FTZ R14, R19, c[0x0][0x320] ;  /* 0x0000c800130e7a20 */ /* 0x000fe40000410000 */
[----:B------:R-:W-:Y:S01]  /*13a60*/  FMUL.FTZ R19, R21, c[0x0][0x320] ;  /* 0x0000c80015137a20 */ /* 0x000fe20000410000 */
[----:B------:R4:W1:Y:S01]  /*13a70*/  MUFU.TANH R179, R11 ;  /* 0x0000000b00b37308 */ /* 0x0008620000002400 */
[----:B------:R-:W-:Y:S01]  /*13a80*/  FMUL.FTZ R22, R24, c[0x0][0x320] ;  /* 0x0000c80018167a20 */ /* 0x000fe20000410000 */
[----:B------:R-:W-:Y:S01]  /*13a90*/  @P6 IADD3 R24, R228, -0x1, RZ ;  /* 0xffffffffe4186810 */ /* 0x000fe20007ffe0ff */
[----:B------:R-:W-:Y:S02]  /*13aa0*/  FMUL.FTZ R21, R25, c[0x0][0x320] ;  /* 0x0000c80019157a20 */ /* 0x000fe40000410000 */
[----:B------:R-:W-:Y:S02]  /*13ab0*/  FMUL.FTZ R234, R20, c[0x0][0x320] ;  /* 0x0000c80014ea7a20 */ /* 0x000fe40000410000 */
[----:B------:R-:W-:Y:S02]  /*13ac0*/  FMUL.FTZ R0, R6, c[0x0][0x320] ;  /* 0x0000c80006007a20 */ /* 0x000fe40000410000 */
[----:B------:R-:W-:Y:S01]  /*13ad0*/  FMUL.FTZ R176, R7, c[0x0][0x320] ;  /* 0x0000c80007b07a20 */ /* 0x000fe20000410000 */
[----:B------:R5:W1:Y:S01]  /*13ae0*/  MUFU.TANH R233, R17 ;  /* 0x0000001100e97308 */ /* 0x000a620000002400 */
[----:B------:R-:W-:Y:S09]  /*13af0*/  FMUL.FTZ R235, R16, c[0x0][0x320] ;  /* 0x0000c80010eb7a20 */ /* 0x000ff20000410000 */
[----:B------:R1:W1:Y:S01]  /*13b00*/  MUFU.TANH R20, R234 ;  /* 0x000000ea00147308 */ /* 0x0002620000002400 */
[----:B----4-:R-:W4:Y:S01]  /*13b10*/  LDSM.16.M88.4 R8, [R192+0x5800] ;  /* 0x00580000c008783b */ /* 0x010f220000000200 */
[----:B------:R-:W-:Y:S08]  /*13b20*/  DEPBAR.LE SB0, 0x0 ;  /* 0x000080000000791a */ /* 0x000ff00000000000 */
[----:B------:R-:W2:Y:S01]  /*13b30*/  MUFU.TANH R181, R181 ;  /* 0x000000b500b57308 */ /* 0x000ea20000002400 */
[----:B------:R-:W-:Y:S01]  /*13b40*/  BAR.SYNC.DEFER_BLOCKING 0x0 ;  /* 0x0000000000007b1d */ /* 0x000fe20000010000 */
[----:B-----5:R-:W-:Y:S01]  /*13b50*/  FMUL.FTZ R17, R23, c[0x0][0x320] ;  /* 0x0000c80017117a20 */ /* 0x020fe20000410000 */
[----:B------:R-:W-:Y:S07]  /*13b60*/  @P6 SHF.R.S32.HI R23, RZ, 0x1f, R24 ;  /* 0x0000001fff176819 */ /* 0x000fee0000011418 */
[----:B------:R-:W2:Y:S01]  /*13b70*/  MUFU.TANH R0, R0 ;  /* 0x0000000000007308 */ /* 0x000ea20000002400 */
[----:B------:R-:W-:Y:S01]  /*13b80*/  @P6 IMAD R23, R23, c[0x0][0x1e0], RZ ;  /* 0x0000780017176a24 */ /* 0x000fe200078e02ff */
[----:B-1----:R-:W-:Y:S03]  /*13b90*/  MOV R234, R212 ;  /* 0x000000d400ea7202 */ /* 0x002fe60000000f00 */
[----:B------:R-:W-:Y:S05]  /*13ba0*/  @P6 IMAD R23, R24, c[0x0][0x1e4], R23 ;  /* 0x0000790018176a24 */ /* 0x000fea00078e0217 */
[----:B------:R-:W1:Y:S10]  /*13bb0*/  MUFU.TANH R176, R176 ;  /* 0x000000b000b07308 */ /* 0x000e740000002400 */
[----:B------:R-:W1:Y:S01]  /*13bc0*/  MUFU.TANH R229, R229 ;  /* 0x000000e500e57308 */ /* 0x000e620000002400 */
[C---:B----4-:R-:W-:Y:S09]  /*13bd0*/  HMMA.16816.F32.BF16 R28, R172.reuse, R8, R28 ;  /* 0x00000008ac1c723c */ /* 0x050ff2000004181c */
[----:B------:R-:W4:Y:S03]  /*13be0*/  MUFU.TANH R232, R232 ;  /* 0x000000e800e87308 */ /* 0x000f260000002400 */
[----:B------:R-:W-:Y:S01]  /*13bf0*/  FMUL.FTZ R9, R26, c[0x0][0x320] ;  /* 0x0000c8001a097a20 */ /* 0x000fe20000410000 */
[----:B------:R-:W-:Y:S03]  /*13c00*/  HMMA.16816.F32.BF16 R32, R172, R10, R32 ;  /* 0x0000000aac20723c */ /* 0x000fe60000041820 */
[----:B------:R-:W-:Y:S02]  /*13c10*/  FMUL.FTZ R8, R27, c[0x0][0x320] ;  /* 0x0000c8001b087a20 */ /* 0x000fe40000410000 */
[----:B------:R-:W-:Y:S01]  /*13c20*/  @P6 IMAD.WIDE.U32 R26, R24, c[0x0][0x1e0], RZ ;  /* 0x00007800181a6a25 */ /* 0x000fe200078e00ff */
[----:B------:R-:W1:Y:S06]  /*13c30*/  MUFU.TANH R231, R231 ;  /* 0x000000e700e77308 */ /* 0x000e6c0000002400 */
[C---:B------:R-:W-:Y:S01]  /*13c40*/  @P6 SHF.L.U32 R25, R26.reuse, 0x6, RZ ;  /* 0x000000061a196819 */ /* 0x040fe200000006ff */
[----:B------:R-:W-:Y:S03]  /*13c50*/  @P6 IMAD.IADD R23, R27, 0x1, R23 ;  /* 0x000000011b176824 */ /* 0x000fe600078e0217 */
[----:B------:R-:W-:Y:S01]  /*13c60*/  @P6 IADD3 R24, P4, R25, R210, RZ ;  /* 0x000000d219186210 */ /* 0x000fe20007f9e0ff */
[----:B------:R-:W-:Y:S01]  /*13c70*/  FMUL.FTZ R27, R29, c[0x0][0x320] ;  /* 0x0000c8001d1b7a20 */ /* 0x000fe20000410000 */
[----:B------:R-:W1:Y:S01]  /*13c80*/  MUFU.TANH R13, R13 ;  /* 0x0000000d000d7308 */ /* 0x000e620000002400 */
[----:B------:R-:W-:Y:S01]  /*13c90*/  @P6 SHF.L.U64.HI R23, R26, 0x6, R23 ;  /* 0x000000061a176819 */ /* 0x000fe20000010217 */
[----:B------:R-:W-:Y:S01]  /*13ca0*/  FMUL.FTZ R31, R31, c[0x0][0x320] ;  /* 0x0000c8001f1f7a20 */ /* 0x000fe20000410000 */
[----:B------:R-:W-:Y:S01]  /*13cb0*/  @P6 LEA R236, P0, R24, c[0x0][0x1c8], 0x1 ;  /* 0x0000720018ec6a11 */ /* 0x000fe200078008ff */
[----:B------:R-:W-:Y:S02]  /*13cc0*/  FMUL.FTZ R28, R28, c[0x0][0x320] ;  /* 0x0000c8001c1c7a20 */ /* 0x000fe40000410000 */
[----:B------:R-:W-:Y:S01]  /*13cd0*/  @P6 IMAD.X R29, R23, 0x1, R217, P4 ;  /* 0x00000001171d6824 */ /* 0x000fe200020e06d9 */
[----:B------:R-:W-:Y:S01]  /*13ce0*/  @P6 IADD3 R26, P4, R25, R182, RZ ;  /* 0x000000b6191a6210 */ /* 0x000fe20007f9e0ff */
[----:B------:R-:W-:Y:S02]  /*13cf0*/  FMUL.FTZ R32, R32, c[0x0][0x320] ;  /* 0x0000c80020207a20 */ /* 0x000fe40000410000 */
[----:B------:R-:W1:Y:S01]  /*13d00*/  MUFU.TANH R12, R12 ;  /* 0x0000000c000c7308 */ /* 0x000e620000002400 */
[----:B------:R-:W-:Y:S01]  /*13d10*/  @P6 LEA.HI.X R237, R24, c[0x0][0x1cc], R29, 0x1, P0 ;  /* 0x0000730018ed6a11 */ /* 0x000fe200000f0c1d */
[--C-:B------:R-:W-:Y:S01]  /*13d20*/  @P6 IMAD.X R29, R23, 0x1, R224.reuse, P4 ;  /* 0x00000001171d6824 */ /* 0x100fe200020e06e0 */
[----:B------:R-:W-:Y:S01]  /*13d30*/  @P6 LEA R238, P5, R26, c[0x0][0x1c8], 0x1 ;  /* 0x000072001aee6a11 */ /* 0x000fe200078a08ff */
[----:B------:R-:W-:Y:S01]  /*13d40*/  FMUL.FTZ R24, R30, c[0x0][0x320] ;  /* 0x0000c8001e187a20 */ /* 0x000fe20000410000 */
[----:B------:R-:W-:Y:S01]  /*13d50*/  @P6 IADD3 R10, P0, R25, R180, RZ ;  /* 0x000000b4190a6210 */ /* 0x000fe20007f1e0ff */
[----:B------:R-:W-:Y:S01]  /*13d60*/  @!PT LDS RZ, [RZ] ;  /* 0x00000000fffff984 */ /* 0x000fe20000000800 */
[----:B------:R-:W-:Y:S01]  /*13d70*/  @!PT LDS RZ, [RZ] ;  /* 0x00000000fffff984 */ /* 0x000fe20000000800 */
[----:B------:R-:W-:Y:S01]  /*13d80*/  @!PT LDS RZ, [RZ] ;  /* 0x00000000fffff984 */ /* 0x000fe20000000800 */
[----:B------:R1:W-:Y:S01]  /*13d90*/  @P6 LDGSTS.E.BYPASS.LTC128B.128 [R207+0x6100], [R236.64], !P3 ;  /* 0x06100000eccf6fae */ /* 0x0003e2000d901d5c */
[----:B------:R-:W-:Y:S02]  /*13da0*/  @P6 LEA.HI.X R239, R26, c[0x0][0x1cc], R29, 0x1, P5 ;  /* 0x000073001aef6a11 */ /* 0x000fe400028f0c1d */
[C---:B------:R-:W-:Y:S01]  /*13db0*/  @P6 LEA R240, P4, R10.reuse, c[0x0][0x1c8], 0x1 ;  /* 0x000072000af06a11 */ /* 0x040fe200078808ff */
[----:B------:R-:W1:Y:S01]  /*13dc0*/  MUFU.TANH R16, R235 ;  /* 0x000000eb00107308 */ /* 0x000e620000002400 */
[----:B------:R-:W-:Y:S02]  /*13dd0*/  @P6 IADD3.X R11, R23, R223, RZ, P0, !PT ;  /* 0x000000df170b6210 */ /* 0x000fe400007fe4ff */
[----:B------:R1:W-:Y:S01]  /*13de0*/  @P6 LDGSTS.E.BYPASS.LTC128B.128 [R207+0x8100], [R238.64], !P2 ;  /* 0x08100000eecf6fae */ /* 0x0003e2000d101d5c */
[----:B------:R-:W-:Y:S02]  /*13df0*/  @P6 IADD3 R25, P0, R25, UR6, RZ ;  /* 0x0000000619196c10 */ /* 0x000fe4000ff1e0ff */
[----:B------:R-:W-:Y:S02]  /*13e00*/  @P6 LEA.HI.X R241, R10, c[0x0][0x1cc], R11, 0x1, P4 ;  /* 0x000073000af16a11 */ /* 0x000fe400020f0c0b */
[C---:B------:R-:W-:Y:S02]  /*13e10*/  @P6 IADD3 R10, P5, R25.reuse, R210, RZ ;  /* 0x000000d2190a6210 */ /* 0x040fe40007fbe0ff */
[----:B------:R-:W1:Y:S01]  /*13e20*/  MUFU.TANH R15, R15 ;  /* 0x0000000f000f7308 */ /* 0x000e620000002400 */
[----:B------:R1:W-:Y:S01]  /*13e30*/  @P6 LDGSTS.E.BYPASS.LTC128B.128 [R207+0xa100], [R240.64], !P1 ;  /* 0x0a100000f0cf6fae */ /* 0x0003e2000c901d5c */
[----:B------:R-:W-:Y:S02]  /*13e40*/  @P6 IADD3 R30, P4, R25, R182, RZ ;  /* 0x000000b6191e6210 */ /* 0x000fe40007f9e0ff */
[----:B------:R-:W-:Y:S02]  /*13e50*/  @P6 IADD3.X R11, R23, UR7, RZ, P0, !PT ;  /* 0x00000007170b6c10 */ /* 0x000fe400087fe4ff */
[----:B------:R-:W-:Y:S03]  /*13e60*/  @P6 IADD3 R26, P0, R25, R180, RZ ;  /* 0x000000b4191a6210 */ /* 0x000fe60007f1e0ff */
[C---:B------:R-:W-:Y:S01]  /*13e70*/  @P6 IMAD.X R25, R11.reuse, 0x1, R217, P5 ;  /* 0x000000010b196824 */ /* 0x040fe200028e06d9 */
[----:B------:R5:W1:Y:S01]  /*13e80*/  MUFU.TANH R23, R31 ;  /* 0x0000001f00177308 */ /* 0x000a620000002400 */
[----:B------:R-:W-:Y:S01]  /*13e90*/  @P6 LEA R244, P5, R10, c[0x0][0x1c8], 0x1 ;  /* 0x000072000af46a11 */ /* 0x000fe200078a08ff */
[C---:B------:R-:W-:Y:S01]  /*13ea0*/  @P6 IMAD.X R29, R11.reuse, 0x1, R224, P4 ;  /* 0x000000010b1d6824 */ /* 0x040fe200020e06e0 */
[----:B------:R-:W-:Y:S01]  /*13eb0*/  @P6 LEA R242, P4, R30, c[0x0][0x1c8], 0x1 ;  /* 0x000072001ef26a11 */ /* 0x000fe200078808ff */
[----:B------:R-:W-:Y:S01]  /*13ec0*/  @P6 IMAD.X R11, R11, 0x1, R223, P0 ;  /* 0x000000010b0b6824 */ /* 0x000fe200000e06df */
[----:B------:R-:W-:Y:S02]  /*13ed0*/  @P6 LEA R246, P0, R26, c[0x0][0x1c8], 0x1 ;  /* 0x000072001af66a11 */ /* 0x000fe400078008ff */
[----:B------:R-:W-:Y:S01]  /*13ee0*/  @P6 LEA.HI.X R245, R10, c[0x0][0x1cc], R25, 0x1, P5 ;  /* 0x000073000af56a11 */ /* 0x000fe200028f0c19 */
[----:B------:R-:W-:Y:S01]  /*13ef0*/  FMUL.FTZ R25, R35, c[0x0][0x320] ;  /* 0x0000c80023197a20 */ /* 0x000fe20000410000 */
[----:B------:R-:W-:Y:S01]  /*13f00*/  @P6 LEA.HI.X R247, R26, c[0x0][0x1cc], R11, 0x1, P0 ;  /* 0x000073001af76a11 */ /* 0x000fe200000f0c0b */
[----:B------:R-:W1:Y:S01]  /*13f10*/  MUFU.TANH R14, R14 ;  /* 0x0000000e000e7308 */ /* 0x000e620000002400 */
[----:B------:R-:W-:Y:S01]  /*13f20*/  @P6 LEA.HI.X R243, R30, c[0x0][0x1cc], R29, 0x1, P4 ;  /* 0x000073001ef36a11 */ /* 0x000fe200020f0c1d */
[----:B------:R1:W-:Y:S01]  /*13f30*/  @P6 LDGSTS.E.BYPASS.LTC128B.128 [R207+0x7100], [R244.64], !P3 ;  /* 0x07100000f4cf6fae */ /* 0x0003e2000d901d5c */
[----:B------:R-:W-:Y:S01]  /*13f40*/  PLOP3.LUT P0, PT, PT, PT, UP3, 0x80, 0x0 ;  /* 0x000000000000781c */ /* 0x000fe20003f0f038 */
[----:B------:R-:W-:Y:S02]  /*13f50*/  FMUL.FTZ R11, R33, c[0x0][0x320] ;  /* 0x0000c800210b7a20 */ /* 0x000fe40000410000 */
[----:B------:R-:W-:Y:S02]  /*13f60*/  FMUL.FTZ R26, R34, c[0x0][0x320] ;  /* 0x0000c800221a7a20 */ /* 0x000fe40000410000 */
[----:B------:R-:W-:Y:S01]  /*13f70*/  IMAD.SHL.U32 R30, R228, 0x40, RZ ;  /* 0x00000040e41e7824 */ /* 0x000fe200078e00ff */
[----:B------:R1:W-:Y:S01]  /*13f80*/  @P6 LDGSTS.E.BYPASS.LTC128B.128 [R207+0x9100], [R242.64], !P2 ;  /* 0x09100000f2cf6fae */ /* 0x0003e2000d101d5c */
[----:B------:R2:W1:Y:S01]  /*13f90*/  MUFU.TANH R29, R32 ;  /* 0x00000020001d7308 */ /* 0x0004620000002400 */
[----:B-----5:R-:W-:Y:S05]  /*13fa0*/  IMAD.U32 R31, RZ, RZ, UR23 ;  /* 0x00000017ff1f7e24 */ /* 0x020fea000f8e00ff */
[----:B------:R1:W-:Y:S01]  /*13fb0*/  @P6 LDGSTS.E.BYPASS.LTC128B.128 [R207+0xb100], [R246.64], !P1 ;  /* 0x0b100000f6cf6fae */ /* 0x0003e2000c901d5c */
[----:B------:R-:W-:Y:S01]  /*13fc0*/  @P0 IMAD.MOV.U32 R234, RZ, RZ, R221 ;  /* 0x000000ffffea0224 */ /* 0x000fe200078e00dd */
[----:B------:R-:W-:Y:S02]  /*13fd0*/  PLOP3.LUT P0, PT, PT, PT, UP2, 0x40, 0x0 ;  /* 0x000000000000781c */ /* 0x000fe40003f0e828 */
[----:B------:R-:W1:Y:S03]  /*13fe0*/  MUFU.TANH R19, R19 ;  /* 0x0000001300137308 */ /* 0x000e660000002400 */
[----:B------:R-:W0:Y:S07]  /*13ff0*/  LDGDEPBAR ;  /* 0x00000000000079af */ /* 0x000e2e0000000000 */
[----:B------:R-:W1:Y:S01]  /*14000*/  MUFU.TANH R18, R18 ;  /* 0x0000001200127308 */ /* 0x000e620000002400 */
[----:B------:R-:W5:Y:S01]  /*14010*/  SHFL.IDX PT, R10, R234, RZ, 0x1c1f ;  /* 0x001c1fffea0a7589 */ /* 0x000f6200000e0000 */
[----:B--2---:R-:W-:Y:S04]  /*14020*/  IADD3 R32, -R213, 0x1, -R30 ;  /* 0x00000001d5207810 */ /* 0x004fe80007ffe91e */
[----:B------:R-:W-:Y:S04]  /*14030*/  IADD3 R31, -R31, UR12, R32 ;  /* 0x0000000c1f1f7c10 */ /* 0x000fe8000fffe120 */
[----:B------:R-:W2:Y:S01]  /*14040*/  MUFU.TANH R17, R17 ;  /* 0x0000001100117308 */ /* 0x000ea20000002400 */
[C---:B------:R-:W-:Y:S02]  /*14050*/  IADD3 R32, R31.reuse, c[0x0][0x328], RZ ;  /* 0x0000ca001f207a10 */ /* 0x040fe40007ffe0ff */
[----:B------:R-:W-:Y:S07]  /*14060*/  IADD3 R31, R31, UR4, RZ ;  /* 0x000000041f1f7c10 */ /* 0x000fee000fffe0ff */
[----:B------:R-:W1:Y:S01]  /*14070*/  MUFU.TANH R22, R22 ;  /* 0x0000001600167308 */ /* 0x000e620000002400 */
[----:B-----5:R-:W-:Y:S01]  /*14080*/  IADD3 R34, R32, R10, RZ ;  /* 0x0000000a20227210 */ /* 0x020fe20007ffe0ff */
[----:B------:R-:W-:Y:S08]  /*14090*/  IMAD.IADD R33, R31, 0x1, R10 ;  /* 0x000000011f217824 */ /* 0x000ff000078e020a */
        /* <DEDUP_REMOVED lines=24> */
.L_x_399:
[----:B------:R-:W-:Y:S04]  /*14220*/  MOV R4, c[0x0][0x32c] ;  /* 0x0000cb0000047a02 */ /* 0x000fe80000000f00 */
[----:B------:R-:W-:Y:S11]  /*14230*/  ISETP.NE.AND P0, PT, R4, 0x1, PT ;  /* 0x000000010400780c */ /* 0x000ff60003f05270 */
[----:B------:R-:W-:Y:S02]  /*14240*/  @!UPT UIADD3 URZ, URZ, URZ, URZ ;  /* 0x0000003f3f3ff290 */ /* 0x000fe4000fffe03f */
[----:B------:R-:W-:Y:S05]  /*14250*/  @P0 IMAD.HI.U32 R4, R5, c[0x0][0x330], RZ ;  /* 0x0000cc0005040a27 */ /* 0x000fea00078e00ff */
[----:B------:R-:W-:Y:S02]  /*14260*/  @P0 SHF.R.U32.HI R5, RZ, c[0x0][0x334], R4 ;  /* 0x0000cd00ff050a19 */ /* 0x000fe40000011604 */
.L_x_400:
[----:B------:R-:W-:Y:S05]  /*14270*/  BSYNC B0 ;  /* 0x0000000000007941 */ /* 0x000fea0003800000 */
.L_x_398:
[----:B------:R-:W-:Y:S04]  /*14280*/  IMAD R4, R5, c[0x0][0x32c], -R30 ;  /* 0x0000cb0005047a24 */ /* 0x000fe800078e0a1e */
[----:B------:R-:W-:Y:S05]  /*14290*/  IMAD.IADD R4, R4, 0x1, -R213 ;  /* 0x0000000104047824 */ /* 0x000fea00078e0ad5 */
[----:B------:R-:W-:Y:S02]  /*142a0*/  IADD3 R5, R4, c[0x0][0x32c], RZ ;  /* 0x0000cb0004057a10 */ /* 0x000fe40007ffe0ff */
[----:B------:R-:W-:Y:S02]  /*142b0*/  IMNMX R33, R33, R4, !PT ;  /* 0x0000000421217217 */ /* 0x000fe40007800200 */
[----:B------:R-:W-:Y:S02]  /*142c0*/  IMNMX R34, R34, R5, PT ;  /* 0x0000000522227217 */ /* 0x000fe40003800200 */
.L_x_397:
[----:B--234-:R-:W-:Y:S01]  /*142d0*/  ISETP.GT.AND P0, PT, R228, -0x1, PT ;  /* 0xffffffffe400780c */ /* 0x01cfe20003f04270 */
[----:B------:R-:W2:Y:S03]  /*142e0*/  SHFL.IDX PT, R7, R234, 0x1, 0x1c1f ;  /* 0x003c1f00ea077f89 */ /* 0x000ea600000e0000 */
[C---:B------:R-:W-:Y:S02]  /*142f0*/  ISETP.GT.AND P4, PT, R33.reuse, 0x1, P0 ;  /* 0x000000012100780c */ /* 0x040fe40000784270 */
[----:B------:R-:W-:Y:S02]  /*14300*/  ISETP.GT.AND P5, PT, R33, RZ, P0 ;  /* 0x000000ff2100720c */ /* 0x000fe400007a4270 */
[C---:B------:R-:W-:Y:S02]  /*14310*/  ISETP.LT.OR P4, PT, R34.reuse, 0x2, P4 ;  /* 0x000000022200780c */ /* 0x040fe40002781670 */
[C---:B------:R-:W-:Y:S02]  /*14320*/  ISETP.LT.OR P5, PT, R34.reuse, 0x1, P5 ;  /* 0x000000012200780c */ /* 0x040fe40002fa1670 */
[----:B------:R-:W-:Y:S02]  /*14330*/  FSEL R10, R181, -INF , !P4 ;  /* 0xff800000b50a7808 */ /* 0x000fe40006000000 */
[C---:B------:R-:W-:Y:S02]  /*14340*/  ISETP.GT.AND P4, PT, R33.reuse, 0x10, P0 ;  /* 0x000000102100780c */ /* 0x040fe40000784270 */
[C---:B------:R-:W-:Y:S02]  /*14350*/  ISETP.GT.AND P6, PT, R33.reuse, 0x8, P0 ;  /* 0x000000082100780c */ /* 0x040fe400007c4270 */
[----:B------:R-:W-:Y:S02]  /*14360*/  ISETP.LT.OR P4, PT, R34, 0x11, P4 ;  /* 0x000000112200780c */ /* 0x000fe40002781670 */
[----:B------:R-:W-:Y:S02]  /*14370*/  FSEL R178, R178, -INF , !P5 ;  /* 0xff800000b2b27808 */ /* 0x000fe40006800000 */
[C---:B------:R-:W-:Y:S02]  /*14380*/  ISETP.GT.AND P5, PT, R33.reuse, 0x9, P0 ;  /* 0x000000092100780c */ /* 0x040fe400007a4270 */
[----:B------:R-:W-:Y:S01]  /*14390*/  FSEL R164, R232, -INF , !P4 ;  /* 0xff800000e8a47808 */ /* 0x000fe20006000000 */
[--C-:B--2---:R-:W-:Y:S01]  /*143a0*/  IMAD.IADD R4, R32, 0x1, R7.reuse ;  /* 0x0000000120047824 */ /* 0x104fe200078e0207 */
[----:B------:R-:W-:Y:S01]  /*143b0*/  ISETP.GT.AND P4, PT, R33, 0x19, P0 ;  /* 0x000000192100780c */ /* 0x000fe20000784270 */
[----:B------:R-:W-:Y:S01]  /*143c0*/  IMAD.IADD R5, R31, 0x1, R7 ;  /* 0x000000011f057824 */ /* 0x000fe200078e0207 */
        /* <DEDUP_REMOVED lines=52> */
.L_x_403:
[----:B------:R-:W-:Y:S04]  /*14710*/  MOV R7, c[0x0][0x32c] ;  /* 0x0000cb0000077a02 */ /* 0x000fe80000000f00 */
[----:B------:R-:W-:Y:S11]  /*14720*/  ISETP.NE.AND P4, PT, R7, 0x1, PT ;  /* 0x000000010700780c */ /* 0x000ff60003f85270 */
[----:B------:R-:W-:Y:S02]  /*14730*/  @!UPT UIADD3 URZ, URZ, URZ, URZ ;  /* 0x0000003f3f3ff290 */ /* 0x000fe4000fffe03f */
[----:B------:R-:W-:Y:S05]  /*14740*/  @P4 IMAD.HI.U32 R7, R11, c[0x0][0x330], RZ ;  /* 0x0000cc000b074a27 */ /* 0x000fea00078e00ff */
[----:B------:R-:W-:Y:S02]  /*14750*/  @P4 SHF.R.U32.HI R11, RZ, c[0x0][0x334], R7 ;  /* 0x0000cd00ff0b4a19 */ /* 0x000fe40000011607 */
.L_x_404:
[----:B------:R-:W-:Y:S05]  /*14760*/  BSYNC B0 ;  /* 0x0000000000007941 */ /* 0x000fea0003800000 */
.L_x_402:
[----:B------:R-:W-:Y:S04]  /*14770*/  IMAD R30, R11, c[0x0][0x32c], -R30 ;  /* 0x0000cb000b1e7a24 */ /* 0x000fe800078e0a1e */
[----:B------:R-:W-:Y:S05]  /*14780*/  IMAD.IADD R30, R30, 0x1, -R213 ;  /* 0x000000011e1e7824 */ /* 0x000fea00078e0ad5 */
[----:B------:R-:W-:Y:S02]  /*14790*/  IADD3 R7, R30, c[0x0][0x32c], RZ ;  /* 0x0000cb001e077a10 */ /* 0x000fe40007ffe0ff */
[----:B------:R-:W-:Y:S02]  /*147a0*/  IMNMX R5, R5, R30, !PT ;  /* 0x0000001e05057217 */ /* 0x000fe40007800200 */
[----:B------:R-:W-:Y:S02]  /*147b0*/  IMNMX R4, R4, R7, PT ;  /* 0x0000000704047217 */ /* 0x000fe40003800200 */
.L_x_401:
[----:B------:R-:W-:Y:S01]  /*147c0*/  FMNMX.FTZ R7, R178, R3, !PT ;  /* 0x00000003b2077209 */ /* 0x000fe20007810000 */
[----:B------:R-:W-:Y:S01]  /*147d0*/  LDSM.16.MT88.4 R28, [R197+0x100] ;  /* 0x00010000c51c783b */ /* 0x000fe20000004200 */
[C---:B------:R-:W-:Y:S02]  /*147e0*/  ISETP.GT.AND P6, PT, R5.reuse, RZ, P0 ;  /* 0x000000ff0500720c */ /* 0x040fe400007c4270 */
[----:B------:R-:W-:Y:S02]  /*147f0*/  FMNMX.FTZ R7, R10, R7, !PT ;  /* 0x000000070a077209 */ /* 0x000fe40007810000 */
[C---:B------:R-:W-:Y:S02]  /*14800*/  ISETP.GT.AND P5, PT, R5.reuse, 0x1, P0 ;  /* 0x000000010500780c */ /* 0x040fe400007a4270 */
[----:B------:R-:W-:Y:S02]  /*14810*/  FMNMX.FTZ R7, R6, R7, !PT ;  /* 0x0000000706077209 */ /* 0x000fe40007810000 */
        /* <DEDUP_REMOVED lines=67> */
[----:B------:R-:W-:Y:S01]  /*14c50*/  FMNMX.FTZ R12, R149, R12, !PT ;  /* 0x0000000c950c7209 */ /* 0x000fe20007810000 */
[----:B------:R-:W-:Y:S01]  /*14c60*/  LDSM.16.MT88.4 R20, [R198+0x100] ;  /* 0x00010000c614783b */ /* 0x000fe20000004200 */
[----:B------:R-:W-:Y:S02]  /*14c70*/  ISETP.LT.OR P4, PT, R4, 0x39, P4 ;  /* 0x000000390400780c */ /* 0x000fe40002781670 */
[----:B------:R-:W-:Y:S02]  /*14c80*/  ISETP.GT.AND P0, PT, R5, 0x39, P0 ;  /* 0x000000390500780c */ /* 0x000fe40000704270 */
[----:B------:R-:W-:Y:S02]  /*14c90*/  FSEL R145, R26, -INF , !P4 ;  /* 0xff8000001a917808 */ /* 0x000fe40006000000 */
[----:B------:R-:W-:Y:S04]  /*14ca0*/  ISETP.LT.OR P0, PT, R4, 0x3a, P0 ;  /* 0x0000003a0400780c */ /* 0x000fe80000701670 */
[----:B------:R-:W-:Y:S02]  /*14cb0*/  FSEL R133, R25, -INF , !P0 ;  /* 0xff80000019857808 */ /* 0x000fe40004000000 */
[----:B-1----:R-:W-:Y:S02]  /*14cc0*/  FMNMX.FTZ R8, R7, R0, !PT ;  /* 0x0000000007087209 */ /* 0x002fe40007810000 */
[----:B------:R-:W-:Y:S02]  /*14cd0*/  FMNMX.FTZ R0, R147, R12, !PT ;  /* 0x0000000c93007209 */ /* 0x000fe40007810000 */
[----:B------:R-:W-:Y:S02]  /*14ce0*/  LDSM.16.MT88.4 R12, [R203+0x100] ;  /* 0x00010000cb0c783b */ /* 0x000fe40000004200 */
[----:B------:R-:W-:Y:S04]  /*14cf0*/  FMNMX.FTZ R0, R145, R0, !PT ;  /* 0x0000000091007209 */ /* 0x000fe80007810000 */
[----:B------:R-:W-:Y:S02]  /*14d00*/  FMNMX.FTZ R7, R133, R0, !PT ;  /* 0x0000000085077209 */ /* 0x000fe40007810000 */
[----:B------:R-:W1:Y:S08]  /*14d10*/  SHFL.BFLY PT, R9, R8, 0x1, 0x1f ;  /* 0x0c201f0008097f89 */ /* 0x000e7000000e0000 */
[----:B------:R-:W2:Y:S01]  /*14d20*/  SHFL.BFLY PT, R4, R7, 0x2, 0x1f ;  /* 0x0c401f0007047f89 */ /* 0x000ea200000e0000 */
[----:B-1----:R-:W-:Y:S04]  /*14d30*/  FMNMX.FTZ R0, R8, R9, !PT ;  /* 0x0000000908007209 */ /* 0x002fe80007810000 */
[C---:B------:R-:W-:Y:S01]  /*14d40*/  FSETP.NEU.FTZ.AND P0, PT, R0.reuse, -INF , PT ;  /* 0xff8000000000780b */ /* 0x040fe20003f1d000 */
[C---:B------:R-:W-:Y:S01]  /*14d50*/  FMUL.FTZ R151, R0.reuse, c[0x0][0x2d0] ;  /* 0x0000b40000977a20 */ /* 0x040fe20000410000 */
[----:B--2---:R-:W-:Y:S04]  /*14d60*/  FMNMX.FTZ R5, R7, R4, !PT ;  /* 0x0000000407057209 */ /* 0x004fe80007810000 */
[----:B------:R-:W-:Y:S02]  /*14d70*/  FSEL R151, R151, RZ, P0 ;  /* 0x000000ff97977208 */ /* 0x000fe40000000000 */
[----:B------:R-:W-:Y:S01]  /*14d80*/  FSEL R4, R0, RZ, P0 ;  /* 0x000000ff00047208 */ /* 0x000fe20000000000 */
[----:B------:R-:W1:Y:S02]  /*14d90*/  SHFL.BFLY PT, R132, R5, 0x1, 0x1f ;  /* 0x0c201f0005847f89 */ /* 0x000e6400000e0000 */
[----:B------:R-:W-:Y:S02]  /*14da0*/  FFMA.FTZ R168, R178, c[0x0][0x2d0], -R151 ;  /* 0x0000b400b2a87a23 */ /* 0x000fe40000010897 */
[----:B------:R-:W-:Y:S02]  /*14db0*/  FADD.FTZ R3, -R4, R3 ;  /* 0x0000000304037221 */ /* 0x000fe40000010100 */
[--C-:B------:R-:W-:Y:S02]  /*14dc0*/  FFMA.FTZ R135, R10, c[0x0][0x2d0], -R151.reuse ;  /* 0x0000b4000a877a23 */ /* 0x100fe40000010897 */
[--C-:B------:R-:W-:Y:S01]  /*14dd0*/  FFMA.FTZ R134, R6, c[0x0][0x2d0], -R151.reuse ;  /* 0x0000b40006867a23 */ /* 0x100fe20000010897 */
[----:B------:R-:W-:Y:S01]  /*14de0*/  MUFU.EX2 R168, R168 ;  /* 0x000000a800a87308 */ /* 0x000fe20000000800 */
[--C-:B------:R-:W-:Y:S02]  /*14df0*/  FFMA.FTZ R169, R230, c[0x0][0x2d0], -R151.reuse ;  /* 0x0000b400e6a97a23 */ /* 0x100fe40000010897 */
[----:B------:R-:W-:Y:S02]  /*14e00*/  FMUL.FTZ R6, R3, c[0x0][0x2d0] ;  /* 0x0000b40003067a20 */ /* 0x000fe40000410000 */
[--C-:B------:R-:W-:Y:S02]  /*14e10*/  FFMA.FTZ R174, R164, c[0x0][0x2d0], -R151.reuse ;  /* 0x0000b400a4ae7a23 */ /* 0x100fe40000010897 */
[----:B------:R-:W-:Y:S01]  /*14e20*/  LDSM.16.MT88.4 R164, [R203+0x5900] ;  /* 0x00590000cba4783b */ /* 0x000fe20000004200 */
[--C-:B------:R-:W-:Y:S02]  /*14e30*/  FFMA.FTZ R175, R162, c[0x0][0x2d0], -R151.reuse ;  /* 0x0000b400a2af7a23 */ /* 0x100fe40000010897 */
[----:B------:R-:W2:Y:S01]  /*14e40*/  MUFU.EX2 R135, R135 ;  /* 0x0000008700877308 */ /* 0x000ea20000000800 */
[--C-:B------:R-:W-:Y:S02]  /*14e50*/  FFMA.FTZ R176, R142, c[0x0][0x2d0], -R151.reuse ;  /* 0x0000b4008eb07a23 */ /* 0x100fe40000010897 */
[--C-:B------:R-:W-:Y:S01]  /*14e60*/  FFMA.FTZ R229, R160, c[0x0][0x2d0], -R151.reuse ;  /* 0x0000b400a0e57a23 */ /* 0x100fe20000010897 */
[----:B-1----:R-:W-:Y:S01]  /*14e70*/  FMNMX.FTZ R132, R5, R132, !PT ;  /* 0x0000008405847209 */ /* 0x002fe20007810000 */
[--C-:B------:R-:W-:Y:S02]  /*14e80*/  FFMA.FTZ R232, R158, c[0x0][0x2d0], -R151.reuse ;  /* 0x0000b4009ee87a23 */ /* 0x100fe40000010897 */
[--C-:B------:R-:W-:Y:S01]  /*14e90*/  FFMA.FTZ R231, R156, c[0x0][0x2d0], -R151.reuse ;  /* 0x0000b4009ce77a23 */ /* 0x100fe20000010897 */
[C---:B------:R-:W-:Y:S01]  /*14ea0*/  FSETP.NEU.FTZ.AND P0, PT, R132.reuse, -INF , PT ;  /* 0xff8000008400780b */ /* 0x040fe20003f1d000 */
[----:B------:R-:W-:Y:S01]  /*14eb0*/  FMUL.FTZ R144, R132, c[0x0][0x2d0] ;  /* 0x0000b40084907a20 */ /* 0x000fe20000410000 */
[----:B------:R-:W-:Y:S01]  /*14ec0*/  MUFU.EX2 R134, R134 ;  /* 0x0000008600867308 */ /* 0x000fe20000000800 */
[--C-:B------:R-:W-:Y:S01]  /*14ed0*/  FFMA.FTZ R234, R154, c[0x0][0x2d0], -R151.reuse ;  /* 0x0000b4009aea7a23 */ /* 0x100fe20000010897 */
[----:B------:R-:W-:Y:S01]  /*14ee0*/  FSEL R5, R132, RZ, P0 ;  /* 0x000000ff84057208 */ /* 0x000fe20000000000 */
[--C-:B------:R-:W-:Y:S01]  /*14ef0*/  FFMA.FTZ R237, R152, c[0x0][0x2d0], -R151.reuse ;  /* 0x0000b40098ed7a23 */ /* 0x100fe20000010897 */
[----:B------:R-:W-:Y:S01]  /*14f00*/  FSEL R144, R144, RZ, P0 ;  /* 0x000000ff90907208 */ /* 0x000fe20000000000 */
[--C-:B------:R-:W-:Y:S01]  /*14f10*/  FFMA.FTZ R240, R150, c[0x0][0x2d0], -R151.reuse ;  /* 0x0000b40096f07a23 */ /* 0x100fe20000010897 */
[----:B------:R-:W-:Y:S01]  /*14f20*/  ISETP.GT.AND P0, PT, R228, UR5, PT ;  /* 0x00000005e4007c0c */ /* 0x000fe2000bf04270 */
[----:B------:R-:W-:Y:S02]  /*14f30*/  FADD.FTZ R5, -R5, R2 ;  /* 0x0000000205057221 */ /* 0x000fe40000010100 */
[--C-:B------:R-:W-:Y:S01]  /*14f40*/  FFMA.FTZ R173, R19, c[0x0][0x2d0], -R144.reuse ;  /* 0x0000b40013ad7a23 */ /* 0x100fe20000010890 */
[----:B------:R-:W1:Y:S01]  /*14f50*/  MUFU.EX2 R169, R169 ;  /* 0x000000a900a97308 */ /* 0x000e620000000800 */
[--C-:B------:R-:W-:Y:S02]  /*14f60*/  FFMA.FTZ R172, R11, c[0x0][0x2d0], -R144.reuse ;  /* 0x0000b4000bac7a23 */ /* 0x100fe40000010890 */
[--C-:B------:R-:W-:Y:S01]  /*14f70*/  FFMA.FTZ R171, R177, c[0x0][0x2d0], -R144.reuse ;  /* 0x0000b400b1ab7a23 */ /* 0x100fe20000010890 */
[----:B--2---:R-:W-:Y:S01]  /*14f80*/  F2FP.BF16.PACK_AB R136, R135, R168 ;  /* 0x000000a88788723e */ /* 0x004fe200000010ff */
[--C-:B------:R-:W-:Y:S02]  /*14f90*/  FFMA.FTZ R170, R179, c[0x0][0x2d0], -R144.reuse ;  /* 0x0000b400b3aa7a23 */ /* 0x100fe40000010890 */
[----:B------:R-:W-:Y:S02]  /*14fa0*/  FMUL.FTZ R2, R5, c[0x0][0x2d0] ;  /* 0x0000b40005027a20 */ /* 0x000fe40000410000 */
[--C-:B------:R-:W-:Y:S01]  /*14fb0*/  FFMA.FTZ R177, R140, c[0x0][0x2d0], -R151.reuse ;  /* 0x0000b4008cb17a23 */ /* 0x100fe20000010897 */
[----:B------:R-:W2:Y:S01]  /*14fc0*/  MUFU.EX2 R3, R6 ;  /* 0x0000000600037308 */ /* 0x000ea20000000800 */
[--C-:B------:R-:W-:Y:S02]  /*14fd0*/  FFMA.FTZ R178, R163, c[0x0][0x2d0], -R144.reuse ;  /* 0x0000b400a3b27a23 */ /* 0x100fe40000010890 */
[--C-:B------:R-:W-:Y:S02]  /*14fe0*/  FFMA.FTZ R179, R161, c[0x0][0x2d0], -R144.reuse ;  /* 0x0000b400a1b37a23 */ /* 0x100fe40000010890 */
[----:B------:R-:W-:Y:S01]  /*14ff0*/  LDSM.16.MT88.4 R160, [R196+0x3900] ;  /* 0x00390000c4a0783b */ /* 0x000fe20000004200 */
[--C-:B------:R-:W-:Y:S02]  /*15000*/  FFMA.FTZ R181, R143, c[0x0][0x2d0], -R144.reuse ;  /* 0x0000b4008fb57a23 */ /* 0x100fe40000010890 */
[--C-:B------:R-:W-:Y:S02]  /*15010*/  FFMA.FTZ R230, R141, c[0x0][0x2d0], -R144.reuse ;  /* 0x0000b4008de67a23 */ /* 0x100fe40000010890 */
[----:B------:R-:W-:Y:S01]  /*15020*/  MUFU.EX2 R173, R173 ;  /* 0x000000ad00ad7308 */ /* 0x000fe20000000800 */
[--C-:B------:R-:W-:Y:S02]  /*15030*/  FFMA.FTZ R233, R159, c[0x0][0x2d0], -R144.reuse ;  /* 0x0000b4009fe97a23 */ /* 0x100fe40000010890 */
[----:B------:R-:W-:Y:S01]  /*15040*/  LDSM.16.MT88.4 R140, [R197+0x2900] ;  /* 0x00290000c58c783b */ /* 0x000fe20000004200 */
[----:B-1----:R-:W-:Y:S01]  /*15050*/  F2FP.BF16.PACK_AB R138, R169, R134 ;  /* 0x00000086a98a723e */ /* 0x002fe200000010ff */
[--C-:B------:R-:W-:Y:S02]  /*15060*/  FFMA.FTZ R236, R157, c[0x0][0x2d0], -R144.reuse ;  /* 0x0000b4009dec7a23 */ /* 0x100fe40000010890 */
[--C-:B------:R-:W-:Y:S02]  /*15070*/  FFMA.FTZ R235, R155, c[0x0][0x2d0], -R144.reuse ;  /* 0x0000b4009beb7a23 */ /* 0x100fe40000010890 */
[--C-:B------:R-:W-:Y:S01]  /*15080*/  FFMA.FTZ R238, R153, c[0x0][0x2d0], -R144.reuse ;  /* 0x0000b40099ee7a23 */ /* 0x100fe20000010890 */
[----:B------:R-:W1:Y:S01]  /*15090*/  MUFU.EX2 R172, R172 ;  /* 0x000000ac00ac7308 */ /* 0x000e620000000800 */
[----:B------:R-:W-:Y:S01]  /*150a0*/  LDSM.16.MT88.4 R152, [R198+0x3900] ;  /* 0x00390000c698783b */ /* 0x000fe20000004200 */
[--C-:B------:R-:W-:Y:S02]  /*150b0*/  FFMA.FTZ R239, R148, c[0x0][0x2d0], -R151.reuse ;  /* 0x0000b40094ef7a23 */ /* 0x100fe40000010897 */
[C---:B--2---:R-:W-:Y:S02]  /*150c0*/  FMUL.FTZ R4, R3.reuse, R128 ;  /* 0x0000008003047220 */ /* 0x044fe40000410000 */
[C---:B------:R-:W-:Y:S02]  /*150d0*/  FMUL.FTZ R5, R3.reuse, R129 ;  /* 0x0000008103057220 */ /* 0x040fe40000410000 */
[C---:B------:R-:W-:Y:S01]  /*150e0*/  FMUL.FTZ R8, R3.reuse, R124 ;  /* 0x0000007c03087220 */ /* 0x040fe20000410000 */
[----:B------:R-:W-:Y:S01]  /*150f0*/  LDSM.16.MT88.4 R156, [R197+0x3900] ;  /* 0x00390000c59c783b */ /* 0x000fe20000004200 */
        /* <DEDUP_REMOVED lines=11> */
[--C-:B------:R-:W-:Y:S02]  /*151b0*/  FFMA.FTZ R244, R147, c[0x0][0x2d0], -R144.reuse ;  /* 0x0000b40093f47a23 */ /* 0x100fe40000010890 */
[--C-:B------:R-:W-:Y:S01]  /*151c0*/  FFMA.FTZ R243, R145, c[0x0][0x2d0], -R144.reuse ;  /* 0x0000b40091f37a23 */ /* 0x100fe20000010890 */
[----:B------:R-:W1:Y:S01]  /*151d0*/  MUFU.EX2 R2, R2 ;  /* 0x0000000200027308 */ /* 0x000e620000000800 */
[----:B------:R-:W-:Y:S02]  /*151e0*/  FFMA.FTZ R151, R146, c[0x0][0x2d0], -R151 ;  /* 0x0000b40092977a23 */ /* 0x000fe40000010897 */
[----:B------:R-:W-:Y:S02]  /*151f0*/  FFMA.FTZ R144, R133, c[0x0][0x2d0], -R144 ;  /* 0x0000b40085907a23 */ /* 0x000fe40000010890 */
[C---:B------:R-:W-:Y:S02]  /*15200*/  FMUL.FTZ R36, R3.reuse, R36 ;  /* 0x0000002403247220 */ /* 0x040fe40000410000 */
[C---:B------:R-:W-:Y:S02]  /*15210*/  FMUL.FTZ R37, R3.reuse, R37 ;  /* 0x0000002503257220 */ /* 0x040fe40000410000 */
        /* <DEDUP_REMOVED lines=125> */
[----:B------:R-:W-:Y:S02]  /*159f0*/  FMUL.FTZ R85, R3, R85 ;  /* 0x0000005503557220 */ /* 0x000fe40000410000 */
[C---:B------:R-:W-:Y:S01]  /*15a00*/  FMUL.FTZ R86, R2.reuse, R86 ;  /* 0x0000005602567220 */ /* 0x040fe20000410000 */
[----:B------:R-:W-:Y:S01]  /*15a10*/  F2FP.BF16.PACK_AB R100, R175, R174 ;  /* 0x000000aeaf64723e */ /* 0x000fe200000010ff */
[C---:B------:R-:W-:Y:S01]  /*15a20*/  HMMA.16816.F32.BF16 R80, R136.reuse, R102, R80 ;  /* 0x000000668850723c */ /* 0x040fe20000041850 */
[----:B------:R-:W-:Y:S03]  /*15a30*/  MUFU.EX2 R239, R239 ;  /* 0x000000ef00ef7308 */ /* 0x000fe60000000800 */
[----:B------:R-:W-:Y:S01]  /*15a40*/  FMUL.FTZ R87, R2, R87 ;  /* 0x0000005702577220 */ /* 0x000fe20000410000 */
[----:B----4-:R-:W-:Y:S01]  /*15a50*/  F2FP.BF16.PACK_AB R101, R179, R178 ;  /* 0x000000b2b365723e */ /* 0x010fe200000010ff */
[----:B------:R-:W-:Y:S01]  /*15a60*/  FMUL.FTZ R88, R3, R88 ;  /* 0x0000005803587220 */ /* 0x000fe20000410000 */
[----:B------:R-:W-:Y:S01]  /*15a70*/  F2FP.BF16.PACK_AB R102, R177, R176 ;  /* 0x000000b0b166723e */ /* 0x000fe200000010ff */
[C---:B------:R-:W-:Y:S01]  /*15a80*/  FMUL.FTZ R89, R3.reuse, R89 ;  /* 0x0000005903597220 */ /* 0x040fe20000410000 */
[----:B-----5:R-:W-:Y:S02]  /*15a90*/  F2FP.BF16.PACK_AB R103, R230, R181 ;  /* 0x000000b5e667723e */ /* 0x020fe400000010ff */
[C---:B--2---:R-:W-:Y:S01]  /*15aa0*/  HMMA.16816.F32.BF16 R84, R136.reuse, R108, R84 ;  /* 0x0000006c8854723c */ /* 0x044fe20000041854 */
[----:B------:R-:W-:Y:S02]  /*15ab0*/  MUFU.EX2 R241, R241 ;  /* 0x000000f100f17308 */ /* 0x000fe40000000800 */
[C---:B------:R-:W-:Y:S02]  /*15ac0*/  FMUL.FTZ R90, R2.reuse, R90 ;  /* 0x0000005a025a7220 */ /* 0x040fe40000410000 */
[C---:B------:R-:W-:Y:S02]  /*15ad0*/  FMUL.FTZ R91, R2.reuse, R91 ;  /* 0x0000005b025b7220 */ /* 0x040fe40000410000 */
[C---:B------:R-:W-:Y:S02]  /*15ae0*/  FMUL.FTZ R92, R3.reuse, R92 ;  /* 0x0000005c035c7220 */ /* 0x040fe40000410000 */
[C---:B------:R-:W-:Y:S02]  /*15af0*/  FMUL.FTZ R93, R3.reuse, R93 ;  /* 0x0000005d035d7220 */ /* 0x040fe40000410000 */
[----:B------:R-:W1:Y:S01]  /*15b00*/  MUFU.EX2 R244, R244 ;  /* 0x000000f400f47308 */ /* 0x000e620000000800 */
[C---:B------:R-:W-:Y:S01]  /*15b10*/  HMMA.16816.F32.BF16 R88, R136.reuse, R110, R88 ;  /* 0x0000006e8858723c */ /* 0x040fe20000041858 */
[----:B------:R-:W2:Y:S02]  /*15b20*/  LDSM.16.MT88.4 R108, [R197+0x900] ;  /* 0x00090000c56c783b */ /* 0x000ea40000004200 */
[C---:B------:R-:W-:Y:S02]  /*15b30*/  FMUL.FTZ R94, R2.reuse, R94 ;  /* 0x0000005e025e7220 */ /* 0x040fe40000410000 */
[C---:B------:R-:W-:Y:S02]  /*15b40*/  FMUL.FTZ R95, R2.reuse, R95 ;  /* 0x0000005f025f7220 */ /* 0x040fe40000410000 */
[C---:B------:R-:W-:Y:S02]  /*15b50*/  FMUL.FTZ R96, R3.reuse, R96 ;  /* 0x0000006003607220 */ /* 0x040fe40000410000 */
[C---:B------:R-:W-:Y:S01]  /*15b60*/  FMUL.FTZ R97, R3.reuse, R97 ;  /* 0x0000006103617220 */ /* 0x040fe20000410000 */
[----:B------:R-:W4:Y:S02]  /*15b70*/  MUFU.EX2 R243, R243 ;  /* 0x000000f300f37308 */ /* 0x000f240000000800 */
        /* <DEDUP_REMOVED lines=131> */
[----:B------:R-:W-:Y:S01]  /*163b0*/  FADD.FTZ R230, R230, R181 ;  /* 0x000000b5e6e67221 */ /* 0x000fe20000010000 */
[----:B------:R-:W-:Y:S03]  /*163c0*/  IADD3 R181, R228, -0x1, RZ ;  /* 0xffffffffe4b57810 */ /* 0x000fe60007ffe0ff */
[----:B------:R-:W-:Y:S01]  /*163d0*/  FADD.FTZ R233, R233, R230 ;  /* 0x000000e6e9e97221 */ /* 0x000fe20000010000 */
[----:B------:R-:W-:Y:S04]  /*163e0*/  HMMA.16816.F32.BF16 R96, R136, R14, R96 ;  /* 0x0000000e8860723c */ /* 0x000fe80000041860 */
[----:B------:R-:W-:Y:S01]  /*163f0*/  FADD.FTZ R236, R236, R233 ;  /* 0x000000e9ecec7221 */ /* 0x000fe20000010000 */
[----:B------:R-:W-:Y:S03]  /*16400*/  MOV R228, R181 ;  /* 0x000000b500e47202 */ /* 0x000fe60000000f00 */
[----:B------:R-:W-:Y:S04]  /*16410*/  FADD.FTZ R235, R235, R236 ;  /* 0x000000ecebeb7221 */ /* 0x000fe80000010000 */
[----:B------:R-:W-:Y:S04]  /*16420*/  FADD.FTZ R238, R238, R235 ;  /* 0x000000ebeeee7221 */ /* 0x000fe80000010000 */
[----:B------:R-:W-:Y:S04]  /*16430*/  FADD.FTZ R241, R241, R238 ;  /* 0x000000eef1f17221 */ /* 0x000fe80000010000 */
[----:B------:R-:W-:Y:S04]  /*16440*/  FADD.FTZ R244, R244, R241 ;  /* 0x000000f1f4f47221 */ /* 0x000fe80000010000 */
[----:B------:R-:W-:Y:S04]  /*16450*/  FADD.FTZ R219, R243, R244 ;  /* 0x000000f4f3db7221 */ /* 0x000fe80000010000 */
[----:B------:R-:W-:Y:S01]  /*16460*/  FADD.FTZ R219, R246, R219 ;  /* 0x000000dbf6db7221 */ /* 0x000fe20000010000 */
[----:B------:R-:W-:-:S05]  /*16470*/  @P0 BRA `(.L_x_405) ;  /* 0xffffc84000000947 */ /* 0x000fca000383ffff */
.L_x_396:
        /* <DEDUP_REMOVED lines=23> */
.L_x_407:
[----:B------:R-:W-:Y:S02]  /*165f0*/  ULDC UR4, c[0x0][0x32c] ;  /* 0x0000cb0000047ab9 */ /* 0x000fe40000000800 */
[----:B------:R-:W-:-:S03]  /*16600*/  UISETP.NE.AND UP0, UPT, UR4, 0x1, UPT ;  /* 0x000000010400788c */ /* 0x000fc6000bf05270 */
[----:B------:R-:W-:Y:S02]  /*16610*/  ULDC.64 UR4, c[0x0][0x330] ;  /* 0x0000cc0000047ab9 */ /* 0x000fe40000000a00 */
[----:B------:R-:W-:-:S07]  /*16620*/  UIMAD.WIDE.U32 UR16, UR10, UR4, URZ ;  /* 0x000000040a1072a5 */ /* 0x000fce000f8e003f */
[----:B------:R-:W-:Y:S02]  /*16630*/  @UP0 UMOV UR13, UR17 ;  /* 0x00000011000d0c82 */ /* 0x000fe40008000000 */
[----:B------:R-:W-:Y:S02]  /*16640*/  @UP0 USHF.R.U32.HI UR10, URZ, UR5, UR13 ;  /* 0x000000053f0a0299 */ /* 0x000fe4000801160d */
.L_x_408:
[----:B------:R-:W-:Y:S02]  /*16650*/  ULDC UR4, c[0x0][0x32c] ;  /* 0x0000cb0000047ab9 */ /* 0x000fe40000000800 */
[----:B------:R-:W-:-:S04]  /*16660*/  UIMAD UR4, UR10, UR4, URZ ;  /* 0x000000040a0472a4 */ /* 0x000fc8000f8e023f */
[----:B------:R-:W-:-:S04]  /*16670*/  UISETP.LT.AND UP0, UPT, UR9, UR4, UPT ;  /* 0x000000040900728c */ /* 0x000fc8000bf01270 */
[----:B------:R-:W-:-:S04]  /*16680*/  USEL UR9, UR9, UR4, !UP0 ;  /* 0x0000000409097287 */ /* 0x000fc8000c000000 */
.L_x_406:
[----:B------:R-:W-:-:S04]  /*16690*/  UIADD3 UR9, UR9, 0x3f, URZ ;  /* 0x0000003f09097890 */ /* 0x000fc8000fffe03f */
[----:B------:R-:W-:-:S04]  /*166a0*/  USHF.R.S32.HI UR4, URZ, 0x1f, UR9 ;  /* 0x0000001f3f047899 */ /* 0x000fc80008011409 */
[----:B------:R-:W-:-:S04]  /*166b0*/  ULEA.HI UR4, UR4, UR9, URZ, 0x6 ;  /* 0x0000000904047291 */ /* 0x000fc8000f8f303f */
[----:B------:R-:W-:-:S04]  /*166c0*/  USHF.R.S32.HI UR4, URZ, 0x6, UR4 ;  /* 0x000000063f047899 */ /* 0x000fc80008011404 */
[----:B------:R-:W-:-:S04]  /*166d0*/  UISETP.LT.AND UP0, UPT, UR8, UR4, UPT ;  /* 0x000000040800728c */ /* 0x000fc8000bf01270 */
[----:B------:R-:W-:-:S06]  /*166e0*/  USEL UR4, UR8, UR4, !UP0 ;  /* 0x0000000408047287 */ /* 0x000fcc000c000000 */
[----:B------:R-:W-:-:S13]  /*166f0*/  ISETP.GE.AND P0, PT, R181, UR4, PT ;  /* 0x00000004b5007c0c */ /* 0x000fda000bf06270 */
[----:B------:R-:W-:Y:S05]  /*16700*/  @!P0 BRA `(.L_x_409) ;  /* 0x00002dd000008947 */ /* 0x000fea0003800000 */
[----:B------:R-:W-:Y:S01]  /*16710*/  IADD3 RZ, P6, R208, 0x40, RZ ;  /* 0x00000040d0ff7810 */ /* 0x000fe20007fde0ff */
[----:B------:R-:W-:Y:S01]  /*16720*/  IMAD.MOV.U32 R135, RZ, RZ, R132 ;  /* 0x000000ffff877224 */ /* 0x000fe200078e0084 */
[C---:B------:R-:W-:Y:S01]  /*16730*/  IADD3 RZ, P4, R210.reuse, 0x40, RZ ;  /* 0x00000040d2ff7810 */ /* 0x040fe20007f9e0ff */
[----:B------:R-:W-:Y:S01]  /*16740*/  IMAD.MOV.U32 R3, RZ, RZ, R0 ;  /* 0x000000ffff037224 */ /* 0x000fe200078e0000 */
[----:B------:R-:W-:Y:S01]  /*16750*/  IADD3 RZ, P0, R210, 0x80, RZ ;  /* 0x00000080d2ff7810 */ /* 0x000fe20007f1e0ff */
[----:B------:R-:W-:Y:S01]  /*16760*/  IMAD.MOV.U32 R230, RZ, RZ, R181 ;  /* 0x000000ffffe67224 */ /* 0x000fe200078e00b5 */
[C---:B------:R-:W-:Y:S01]  /*16770*/  IADD3 RZ, P5, R208.reuse, 0x80, RZ ;  /* 0x00000080d0ff7810 */ /* 0x040fe20007fbe0ff */
[----:B------:R-:W-:Y:S01]  /*16780*/  IMAD.X R229, RZ, RZ, R215, P6 ;  /* 0x000000ffffe57224 */ /* 0x000fe200030e06d7 */
[C---:B------:R-:W-:Y:S01]  /*16790*/  IADD3 R223, R208.reuse, 0x40, RZ ;  /* 0x00000040d0df7810 */ /* 0x040fe20007ffe0ff */
[--C-:B------:R-:W-:Y:S01]  /*167a0*/  IMAD.X R227, RZ, RZ, R217.reuse, P4 ;  /* 0x000000ffffe37224 */ /* 0x100fe200020e06d9 */
[----:B------:R-:W-:Y:S01]  /*167b0*/  IADD3.X R228, RZ, R215, RZ, P5, !PT ;  /* 0x000000d7ffe47210 */ /* 0x000fe20002ffe4ff */
[----:B------:R-:W-:Y:S01]  /*167c0*/  IMAD.X R226, RZ, RZ, R217, P0 ;  /* 0x000000ffffe27224 */ /* 0x000fe200000e06d9 */
[----:B------:R-:W-:Y:S01]  /*167d0*/  IADD3 R222, R208, 0x80, RZ ;  /* 0x00000080d0de7810 */ /* 0x000fe20007ffe0ff */
[----:B------:R-:W-:Y:S01]  /*167e0*/  IMAD.MOV.U32 R224, RZ, RZ, c[0x0][0x20c] ;  /* 0x00008300ffe07624 */ /* 0x000fe200078e00ff */
[----:B------:R-:W-:-:S02]  /*167f0*/  IADD3 R221, R210, 0x40, RZ ;  /* 0x00000040d2dd7810 */ /* 0x000fc40007ffe0ff */
[----:B------:R-:W-:Y:S02]  /*16800*/  IADD3 R220, R210, 0x80, RZ ;  /* 0x00000080d2dc7810 */ /* 0x000fe40007ffe0ff */
[----:B------:R-:W-:Y:S02]  /*16810*/  MOV R225, c[0x0][0x208] ;  /* 0x0000820000e17a02 */ /* 0x000fe40000000f00 */
.L_x_410:
[C---:B------:R-:W-:Y:S01]  /*16820*/  ISETP.LT.AND P6, PT, R230.reuse, UR8, PT ;  /* 0x00000008e6007c0c */ /* 0x040fe2000bfc1270 */
[----:B------:R-:W-:Y:S04]  /*16830*/  DEPBAR.LE SB0, 0x0 ;  /* 0x000080000000791a */ /* 0x000fe80000000000 */
[----:B------:R-:W-:Y:S08]  /*16840*/  BAR.SYNC.DEFER_BLOCKING 0x0 ;  /* 0x0000000000007b1d */ /* 0x000ff00000010000 */
[----:B------:R-:W-:Y:S01]  /*16850*/  @!P6 SHF.R.S32.HI R15, RZ, 0x1f, R230 ;  /* 0x0000001fff0fe819 */ /* 0x000fe200000114e6 */
[----:B------:R-:W-:Y:S04]  /*16860*/  @!P6 IMAD.WIDE.U32 R4, R230, c[0x0][0x208], RZ ;  /* 0x00008200e604ea25 */ /* 0x000fe800078e00ff */
[----:B------:R-:W-:Y:S01]  /*16870*/  @!P6 IMAD R15, R15, c[0x0][0x208], RZ ;  /* 0x000082000f0fea24 */ /* 0x000fe200078e02ff */
[----:B------:R-:W-:Y:S03]  /*16880*/  @!P6 SHF.L.U32 R13, R4, 0x6, RZ ;  /* 0x00000006040de819 */ /* 0x000fe600000006ff */
[----:B------:R-:W-:Y:S01]  /*16890*/  @!P6 IMAD R15, R230, c[0x0][0x20c], R15 ;  /* 0x00008300e60fea24 */ /* 0x000fe200078e020f */
[C---:B------:R-:W-:Y:S02]  /*168a0*/  @!P6 IADD3 R17, P0, R13.reuse, R222, RZ ;  /* 0x000000de0d11e210 */ /* 0x040fe40007f1e0ff */
[----:B------:R-:W-:Y:S02]  /*168b0*/  @!P6 IADD3 R7, P4, R13, R223, RZ ;  /* 0x000000df0d07e210 */ /* 0x000fe40007f9e0ff */
[----:B------:R-:W-:Y:S01]  /*168c0*/  @!P6 IADD3 R15, R5, R15, RZ ;  /* 0x0000000f050fe210 */ /* 0x000fe20007ffe0ff */
[----:B------:R-:W-:Y:S01]  /*168d0*/  LDSM.16.M88.4 R32, [R206+0xc100] ;  /* 0x00c10000ce20783b */ /* 0x000fe20000000200 */
[----:B------:R-:W-:Y:S02]  /*168e0*/  @!P6 IADD3 R5, P5, R13, R208, RZ ;  /* 0x000000d00d05e210 */ /* 0x000fe40007fbe0ff */
[----:B------:R-:W-:Y:S04]  /*168f0*/  @!P6 SHF.L.U64.HI R15, R4, 0x6, R15 ;  /* 0x00000006040fe819 */ /* 0x000fe8000001020f */
[----:B------:R-:W-:Y:S01]  /*16900*/  @!P6 IADD3.X R4, R15, R228, RZ, P0, !PT ;  /* 0x000000e40f04e210 */ /* 0x000fe200007fe4ff */
[----:B------:R-:W1:Y:S01]  /*16910*/  LDSM.16.M88.4 R8, [R205+0x6100] ;  /* 0x00610000cd08783b */ /* 0x000e620000000200 */
[----:B------:R-:W-:Y:S02]  /*16920*/  @!P6 LEA R28, P0, R17, c[0x0][0x1f8], 0x1 ;  /* 0x00007e00111cea11 */ /* 0x000fe400078008ff */
[----:B------:R-:W-:Y:S02]  /*16930*/  @!P6 IADD3.X R0, R15, R215, RZ, P5, !PT ;  /* 0x000000d70f00e210 */ /* 0x000fe40002ffe4ff */
[----:B------:R-:W-:Y:S02]  /*16940*/  @!P6 LEA.HI.X R29, R17, c[0x0][0x1fc], R4, 0x1, P0 ;  /* 0x00007f00111dea11 */ /* 0x000fe400000f0c04 */
[----:B------:R-:W-:Y:S01]  /*16950*/  @!P6 LEA R22, P5, R5, c[0x0][0x1f8], 0x1 ;  /* 0x00007e000516ea11 */ /* 0x000fe200078a08ff */
[----:B------:R-:W2:Y:S01]  /*16960*/  LDSM.16.M88.4 R16, [R205+0x6900] ;  /* 0x00690000cd10783b */ /* 0x000ea20000000200 */
[----:B------:R-:W-:Y:S02]  /*16970*/  @!P6 IADD3.X R2, R15, R229, RZ, P4, !PT ;  /* 0x000000e50f02e210 */ /* 0x000fe400027fe4ff */
[----:B------:R-:W-:Y:S02]  /*16980*/  @!P6 LEA R20, P4, R7, c[0x0][0x1f8], 0x1 ;  /* 0x00007e000714ea11 */ /* 0x000fe400078808ff */
[----:B------:R-:W-:Y:S02]  /*16990*/  @!P6 LEA R13, P0, R225, R13, 0x5 ;  /* 0x0000000de10de211 */ /* 0x000fe400078028ff */
[----:B------:R-:W-:Y:S01]  /*169a0*/  @!P6 LEA.HI.X R23, R5, c[0x0][0x1fc], R0, 0x1, P5 ;  /* 0x00007f000517ea11 */ /* 0x000fe200028f0c00 */
[----:B------:R-:W3:Y:S01]  /*169b0*/  LDSM.16.M88.4 R24, [R205+0x7100] ;  /* 0x00710000cd18783b */ /* 0x000ee20000000200 */
[----:B------:R-:W-:Y:S02]  /*169c0*/  @!P6 LEA.HI.X R21, R7, c[0x0][0x1fc], R2, 0x1, P4 ;  /* 0x00007f000715ea11 */ /* 0x000fe400020f0c02 */
[----:B------:R-:W-:Y:S02]  /*169d0*/  @!P6 IADD3 R5, P5, R13, R208, RZ ;  /* 0x000000d00d05e210 */ /* 0x000fe40007fbe0ff */
[----:B------:R-:W-:Y:S02]  /*169e0*/  @!P6 LEA.HI.X R15, R225, R15, R224, 0x5, P0 ;  /* 0x0000000fe10fe211 */ /* 0x000fe400000f2ce0 */
[C---:B------:R-:W-:Y:S01]  /*169f0*/  @!P6 IADD3 R7, P4, R13.reuse, R223, RZ ;  /* 0x000000df0d07e210 */ /* 0x040fe20007f9e0ff */
[----:B------:R-:W4:Y:S01]  /*16a00*/  LDSM.16.M88.4 R136, [R205+0x7900] ;  /* 0x00790000cd88783b */ /* 0x000f220000000200 */
[----:B------:R-:W-:Y:S02]  /*16a10*/  @!P6 IADD3 R13, P0, R13, R222, RZ ;  /* 0x000000de0d0de210 */ /* 0x000fe40007f1e0ff */
[----:B------:R-:W-:Y:S02]  /*16a20*/  @!P6 IADD3.X R0, R15, R215, RZ, P5, !PT ;  /* 0x000000d70f00e210 */ /* 0x000fe40002ffe4ff */
[----:B------:R-:W-:Y:S02]  /*16a30*/  @!P6 LEA R170, P5, R5, c[0x0][0x1f8], 0x1 ;  /* 0x00007e0005aaea11 */ /* 0x000fe400078a08ff */
[----:B------:R-:W-:Y:S01]  /*16a40*/  @!P6 IADD3.X R2, R15, R229, RZ, P4, !PT ;  /* 0x000000e50f02e210 */ /* 0x000fe200027fe4ff */
[----:B------:R-:W-:Y:S01]  /*16a50*/  LDSM.16.M88.4 R140, [R202+0xc100] ;  /* 0x00c10000ca8c783b */ /* 0x000fe20000000200 */
[----:B------:R-:W-:Y:S02]  /*16a60*/  @!P6 LEA R168, P4, R7, c[0x0][0x1f8], 0x1 ;  /* 0x00007e0007a8ea11 */ /* 0x000fe400078808ff */
[----:B------:R-:W-:Y:S02]  /*16a70*/  @!P6 IADD3.X R4, R15, R228, RZ, P0, !PT ;  /* 0x000000e40f04e210 */ /* 0x000fe400007fe4ff */
[----:B------:R-:W-:Y:S02]  /*16a80*/  @!P6 LEA R132, P0, R13, c[0x0][0x1f8], 0x1 ;  /* 0x00007e000d84ea11 */ /* 0x000fe400078008ff */
[----:B------:R-:W-:Y:S01]  /*16a90*/  @!P6 LEA.HI.X R171, R5, c[0x0][0x1fc], R0, 0x1, P5 ;  /* 0x00007f0005abea11 */ /* 0x000fe200028f0c00 */
[----:B------:R-:W5:Y:S01]  /*16aa0*/  LDSM.16.M88.4 R144, [R204] ;  /* 0x00000000cc90783b */ /* 0x000f620000000200 */
[----:B------:R-:W-:Y:S02]  /*16ab0*/  @!P6 LEA.HI.X R169, R7, c[0x0][0x1fc], R2, 0x1, P4 ;  /* 0x00007f0007a9ea11 */ /* 0x000fe400020f0c02 */
[----:B------:R-:W-:Y:S02]  /*16ac0*/  @!P6 LEA.HI.X R133, R13, c[0x0][0x1fc], R4, 0x1, P0 ;  /* 0x00007f000d85ea11 */ /* 0x000fe400000f0c04 */
[C---:B-1----:R-:W-:Y:S03]  /*16ad0*/  HMMA.16816.F32.BF16 R4, R32.reuse, R8, RZ ;  /* 0x000000082004723c */ /* 0x042fe600000418ff */
[----:B------:R-:W1:Y:S05]  /*16ae0*/  LDSM.16.M88.4 R148, [R195] ;  /* 0x00000000c394783b */ /* 0x000e6a0000000200 */
[C---:B------:R-:W-:Y:S03]  /*16af0*/  HMMA.16816.F32.BF16 R8, R32.reuse, R10, RZ ;  /* 0x0000000a2008723c */ /* 0x040fe600000418ff */
[----:B------:R-:W1:Y:S05]  /*16b00*/  LDSM.16.M88.4 R152, [R194] ;  /* 0x00000000c298783b */ /* 0x000e6a0000000200 */
[C---:B--2---:R-:W-:Y:S03]  /*16b10*/  HMMA.16816.F32.BF16 R12, R32.reuse, R16, RZ ;  /* 0x00000010200c723c */ /* 0x044fe600000418ff */
        /* <DEDUP_REMOVED lines=12> */
[C---:B------:R-:W-:Y:S01]  /*16be0*/  ISETP.GT.AND P6, PT, R230.reuse, UR8, PT ;  /* 0x00000008e6007c0c */ /* 0x040fe2000bfc4270 */
        /* <DEDUP_REMOVED lines=115> */
[----:B------:R-:W1:Y:S06]  /*17320*/  LDSM.16.M88.4 R168, [R199+0x14100] ;  /* 0x01410000c7a8783b */ /* 0x000e6c0000000200 */
[----:B------:R-:W-:Y:S01]  /*17330*/  IADD3 R181, R230, -0x1, RZ ;  /* 0xffffffffe6b57810 */ /* 0x000fe20007ffe0ff */
        /* <DEDUP_REMOVED lines=49> */
[----:B-1----:R-:W-:Y:S02]  /*17650*/  FMNMX.FTZ R5, R174, R3, !PT ;  /* 0x00000003ae057209 */ /* 0x002fe40007810000 */
[----:B------:R-:W-:Y:S09]  /*17660*/  @P6 SHF.R.S32.HI R6, RZ, 0x1f, R181 ;  /* 0x0000001fff066819 */ /* 0x000ff200000114b5 */
[----:B------:R-:W-:Y:S02]  /*17670*/  FMUL.FTZ R22, R22, c[0x0][0x320] ;  /* 0x0000c80016167a20 */ /* 0x000fe40000410000 */
[----:B------:R-:W-:Y:S02]  /*17680*/  FMUL.FTZ R23, R23, c[0x0][0x320] ;  /* 0x0000c80017177a20 */ /* 0x000fe40000410000 */
[----:B------:R-:W-:Y:S02]  /*17690*/  FMUL.FTZ R20, R20, c[0x0][0x320] ;  /* 0x0000c80014147a20 */ /* 0x000fe40000410000 */
[----:B------:R-:W-:Y:S02]  /*176a0*/  FMUL.FTZ R21, R21, c[0x0][0x320] ;  /* 0x0000c80015157a20 */ /* 0x000fe40000410000 */
[----:B------:R-:W-:Y:S02]  /*176b0*/  FMUL.FTZ R24, R24, c[0x0][0x320] ;  /* 0x0000c80018187a20 */ /* 0x000fe40000410000 */
[----:B------:R-:W-:Y:S01]  /*176c0*/  FMUL.FTZ R25, R25, c[0x0][0x320] ;  /* 0x0000c80019197a20 */ /* 0x000fe20000410000 */
[----:B------:R-:W1:Y:S01]  /*176d0*/  MUFU.TANH R172, R172 ;  /* 0x000000ac00ac7308 */ /* 0x000e620000002400 */
[----:B------:R-:W-:Y:S02]  /*176e0*/  FMUL.FTZ R26, R26, c[0x0][0x320] ;  /* 0x0000c8001a1a7a20 */ /* 0x000fe40000410000 */
[----:B------:R-:W-:Y:S01]  /*176f0*/  FMUL.FTZ R27, R27, c[0x0][0x320] ;  /* 0x0000c8001b1b7a20 */ /* 0x000fe20000410000 */
[C---:B--2---:R-:W-:Y:S06]  /*17700*/  HMMA.16816.F32.BF16 R28, R168.reuse, R8, R28 ;  /* 0x00000008a81c723c */ /* 0x044fec000004181c */
[----:B------:R-:W2:Y:S01]  /*17710*/  MUFU.TANH R232, R232 ;  /* 0x000000e800e87308 */ /* 0x000ea20000002400 */
[----:B----4-:R-:W-:Y:S01]  /*17720*/  FMNMX.FTZ R9, R234, R135, !PT ;  /* 0x00000087ea097209 */ /* 0x010fe20007810000 */
        /* <DEDUP_REMOVED lines=64> */
[----:B--2---:R-:W-:Y:S01]  /*17b30*/  FMNMX.FTZ R11, R4, R9, !PT ;  /* 0x00000009040b7209 */ /* 0x004fe20007810000 */
[----:B------:R-:W-:Y:S06]  /*17b40*/  @P6 IMAD.WIDE.U32 R8, R181, c[0x0][0x1e0], RZ ;  /* 0x00007800b5086a25 */ /* 0x000fec00078e00ff */
[----:B------:R-:W2:Y:S01]  /*17b50*/  SHFL.BFLY PT, R2, R11, 0x1, 0x1f ;  /* 0x0c201f000b027f89 */ /* 0x000ea200000e0000 */
[----:B-1----:R-:W-:Y:S02]  /*17b60*/  FMNMX.FTZ R5, R7, R0, !PT ;  /* 0x0000000007057209 */ /* 0x002fe40007810000 */
[----:B------:R-:W-:Y:S05]  /*17b70*/  @P6 SHF.L.U32 R7, R8, 0x6, RZ ;  /* 0x0000000608076819 */ /* 0x000fea00000006ff */
[----:B------:R-:W1:Y:S01]  /*17b80*/  SHFL.BFLY PT, R132, R5, 0x1, 0x1f ;  /* 0x0c201f0005847f89 */ /* 0x000e6200000e0000 */
[----:B--2---:R-:W-:Y:S05]  /*17b90*/  FMNMX.FTZ R0, R11, R2, !PT ;  /* 0x000000020b007209 */ /* 0x004fea0007810000 */
[C---:B------:R-:W-:Y:S02]  /*17ba0*/  FADD.FTZ R2, -R0.reuse, R3 ;  /* 0x0000000300027221 */ /* 0x040fe40000010100 */
[----:B------:R-:W-:Y:S02]  /*17bb0*/  FMUL.FTZ R151, R0, c[0x0][0x2d0] ;  /* 0x0000b40000977a20 */ /* 0x000fe40000410000 */
[----:B------:R-:W-:Y:S02]  /*17bc0*/  FMUL.FTZ R3, R2, c[0x0][0x2d0] ;  /* 0x0000b40002037a20 */ /* 0x000fe40000410000 */
[--C-:B------:R-:W-:Y:S01]  /*17bd0*/  FFMA.FTZ R174, R174, c[0x0][0x2d0], -R151.reuse ;  /* 0x0000b400aeae7a23 */ /* 0x100fe20000010897 */
[----:B-1----:R-:W-:Y:S01]  /*17be0*/  FMNMX.FTZ R132, R5, R132, !PT ;  /* 0x0000008405847209 */ /* 0x002fe20007810000 */
[----:B------:R-:W-:Y:S01]  /*17bf0*/  @P6 IMAD R5, R6, c[0x0][0x1e0], RZ ;  /* 0x0000780006056a24 */ /* 0x000fe200078e02ff */
[----:B------:R-:W-:Y:S01]  /*17c00*/  @P6 IADD3 R6, P4, R7, R210, RZ ;  /* 0x000000d207066210 */ /* 0x000fe20007f9e0ff */
[----:B------:R-:W-:Y:S01]  /*17c10*/  FFMA.FTZ R173, R172, c[0x0][0x2d0], -R151 ;  /* 0x0000b400acad7a23 */ /* 0x000fe20000010897 */
[----:B------:R-:W1:Y:S01]  /*17c20*/  MUFU.EX2 R3, R3 ;  /* 0x0000000300037308 */ /* 0x000e620000000800 */
[----:B------:R-:W-:Y:S01]  /*17c30*/  FADD.FTZ R2, -R132, R135 ;  /* 0x0000008784027221 */ /* 0x000fe20000010100 */
[----:B------:R-:W-:Y:S01]  /*17c40*/  @P6 LEA R18, P5, R6, c[0x0][0x1c8], 0x1 ;  /* 0x0000720006126a11 */ /* 0x000fe200078a08ff */
[----:B------:R-:W-:Y:S02]  /*17c50*/  @P6 IMAD R5, R181, c[0x0][0x1e4], R5 ;  /* 0x00007900b5056a24 */ /* 0x000fe400078e0205 */
[----:B------:R-:W-:Y:S02]  /*17c60*/  FMUL.FTZ R4, R2, c[0x0][0x2d0] ;  /* 0x0000b40002047a20 */ /* 0x000fe40000410000 */
[----:B------:R-:W-:Y:S01]  /*17c70*/  FMUL.FTZ R145, R132, c[0x0][0x2d0] ;  /* 0x0000b40084917a20 */ /* 0x000fe20000410000 */
[----:B------:R-:W-:Y:S01]  /*17c80*/  @P6 IADD3 R5, R9, R5, RZ ;  /* 0x0000000509056210 */ /* 0x000fe20007ffe0ff */
[--C-:B------:R-:W-:Y:S01]  /*17c90*/  FFMA.FTZ R172, R238, c[0x0][0x2d0], -R151.reuse ;  /* 0x0000b400eeac7a23 */ /* 0x100fe20000010897 */
[----:B------:R2:W3:Y:S01]  /*17ca0*/  MUFU.EX2 R2, R4 ;  /* 0x0000000400027308 */ /* 0x0004e20000000800 */
[----:B------:R-:W-:Y:S01]  /*17cb0*/  FFMA.FTZ R171, R242, c[0x0][0x2d0], -R151 ;  /* 0x0000b400f2ab7a23 */ /* 0x000fe20000010897 */
[----:B------:R-:W-:Y:S01]  /*17cc0*/  @P6 SHF.L.U64.HI R5, R8, 0x6, R5 ;  /* 0x0000000608056819 */ /* 0x000fe20000010205 */
[--C-:B------:R-:W-:Y:S01]  /*17cd0*/  FFMA.FTZ R170, R234, c[0x0][0x2d0], -R145.reuse ;  /* 0x0000b400eaaa7a23 */ /* 0x100fe20000010891 */
[----:B------:R-:W-:Y:S01]  /*17ce0*/  @P6 IADD3 R8, P0, R7, R221, RZ ;  /* 0x000000dd07086210 */ /* 0x000fe20007f1e0ff */
[--C-:B------:R-:W-:Y:S01]  /*17cf0*/  FFMA.FTZ R169, R232, c[0x0][0x2d0], -R145.reuse ;  /* 0x0000b400e8a97a23 */ /* 0x100fe20000010891 */
[C---:B------:R-:W-:Y:S01]  /*17d00*/  @P6 IADD3.X R9, R5.reuse, R217, RZ, P4, !PT ;  /* 0x000000d905096210 */ /* 0x040fe200027fe4ff */
[--C-:B------:R-:W-:Y:S01]  /*17d10*/  FFMA.FTZ R168, R240, c[0x0][0x2d0], -R145.reuse ;  /* 0x0000b400f0a87a23 */ /* 0x100fe20000010891 */
[----:B------:R-:W-:Y:S01]  /*17d20*/  @P6 LEA R20, P4, R8, c[0x0][0x1c8], 0x1 ;  /* 0x0000720008146a11 */ /* 0x000fe200078808ff */
[----:B------:R-:W-:Y:S01]  /*17d30*/  FFMA.FTZ R135, R236, c[0x0][0x2d0], -R145 ;  /* 0x0000b400ec877a23 */ /* 0x000fe20000010891 */
[----:B------:R-:W-:Y:S01]  /*17d40*/  @P6 LEA.HI.X R19, R6, c[0x0][0x1cc], R9, 0x1, P5 ;  /* 0x0000730006136a11 */ /* 0x000fe200028f0c09 */
[----:B------:R-:W-:Y:S01]  /*17d50*/  MUFU.EX2 R174, R174 ;  /* 0x000000ae00ae7308 */ /* 0x000fe20000000800 */
[----:B------:R-:W-:Y:S01]  /*17d60*/  @P6 IADD3.X R11, R5, R227, RZ, P0, !PT ;  /* 0x000000e3050b6210 */ /* 0x000fe200007fe4ff */
[----:B------:R-:W-:Y:S02]  /*17d70*/  FFMA.FTZ R179, R142, c[0x0][0x2d0], -R145 ;  /* 0x0000b4008eb37a23 */ /* 0x000fe40000010891 */
[----:B------:R4:W-:Y:S01]  /*17d80*/  @P6 LDGSTS.E.BYPASS.LTC128B.128 [R207+0x6100], [R18.64], !P3 ;  /* 0x0610000012cf6fae */ /* 0x0009e2000d901d5c */
[----:B------:R-:W-:Y:S01]  /*17d90*/  @P6 LEA.HI.X R21, R8, c[0x0][0x1cc], R11, 0x1, P4 ;  /* 0x0000730008156a11 */ /* 0x000fe200020f0c0b */
[C---:B-1----:R-:W-:Y:S02]  /*17da0*/  FMUL.FTZ R32, R3.reuse, R100 ;  /* 0x0000006403207220 */ /* 0x042fe40000410000 */
[----:B------:R-:W-:Y:S02]  /*17db0*/  FMUL.FTZ R33, R3, R101 ;  /* 0x0000006503217220 */ /* 0x000fe40000410000 */
[----:B------:R-:W1:Y:S01]  /*17dc0*/  MUFU.EX2 R173, R173 ;  /* 0x000000ad00ad7308 */ /* 0x000e620000000800 */
[----:B------:R-:W-:Y:S01]  /*17dd0*/  FFMA.FTZ R183, R136, c[0x0][0x2d0], -R145 ;  /* 0x0000b40088b77a23 */ /* 0x000fe20000010891 */
[----:B------:R5:W-:Y:S01]  /*17de0*/  @P6 LDGSTS.E.BYPASS.LTC128B.128 [R207+0x8100], [R20.64], !P2 ;  /* 0x0810000014cf6fae */ /* 0x000be2000d101d5c */
[----:B--2---:R-:W-:Y:S01]  /*17df0*/  @P6 IADD3 R4, P0, R7, R220, RZ ;  /* 0x000000dc07046210 */ /* 0x004fe20007f1e0ff */
[C---:B---3--:R-:W-:Y:S02]  /*17e00*/  FMUL.FTZ R34, R2.reuse, R102 ;  /* 0x0000006602227220 */ /* 0x048fe40000410000 */
[----:B------:R-:W-:Y:S01]  /*17e10*/  FMUL.FTZ R35, R2, R103 ;  /* 0x0000006702237220 */ /* 0x000fe20000410000 */
[----:B------:R-:W-:Y:S01]  /*17e20*/  @P6 LEA R16, P4, R4, c[0x0][0x1c8], 0x1 ;  /* 0x0000720004106a11 */ /* 0x000fe200078808ff */
[--C-:B------:R-:W-:Y:S01]  /*17e30*/  FFMA.FTZ R231, R166, c[0x0][0x2d0], -R151.reuse ;  /* 0x0000b400a6e77a23 */ /* 0x100fe20000010897 */
[----:B------:R-:W-:Y:S01]  /*17e40*/  @P6 IADD3.X R9, R5, R226, RZ, P0, !PT ;  /* 0x000000e205096210 */ /* 0x000fe200007fe4ff */
[----:B------:R-:W-:Y:S01]  /*17e50*/  MUFU.EX2 R172, R172 ;  /* 0x000000ac00ac7308 */ /* 0x000fe20000000800 */
[----:B------:R-:W-:Y:S01]  /*17e60*/  @P6 IADD3 R7, P0, R7, UR6, RZ ;  /* 0x0000000607076c10 */ /* 0x000fe2000ff1e0ff */
[----:B------:R-:W-:Y:S01]  /*17e70*/  FFMA.FTZ R232, R162, c[0x0][0x2d0], -R151 ;  /* 0x0000b400a2e87a23 */ /* 0x000fe20000010897 */
[----:B------:R-:W-:Y:S01]  /*17e80*/  @P6 LEA.HI.X R17, R4, c[0x0][0x1cc], R9, 0x1, P4 ;  /* 0x0000730004116a11 */ /* 0x000fe200020f0c09 */
[--C-:B------:R-:W-:Y:S01]  /*17e90*/  FFMA.FTZ R233, R164, c[0x0][0x2d0], -R151.reuse ;  /* 0x0000b400a4e97a23 */ /* 0x100fe20000010897 */
[----:B------:R-:W-:Y:S01]  /*17ea0*/  @P6 IADD3 R4, P5, R7, R210, RZ ;  /* 0x000000d207046210 */ /* 0x000fe20007fbe0ff */
[----:B------:R-:W-:Y:S01]  /*17eb0*/  FFMA.FTZ R234, R160, c[0x0][0x2d0], -R151 ;  /* 0x0000b400a0ea7a23 */ /* 0x000fe20000010897 */
[----:B------:R-:W-:Y:S01]  /*17ec0*/  @P6 IADD3.X R5, R5, UR7, RZ, P0, !PT ;  /* 0x0000000705056c10 */ /* 0x000fe200087fe4ff */
[----:B------:R2:W-:Y:S01]  /*17ed0*/  @P6 LDGSTS.E.BYPASS.LTC128B.128 [R207+0xa100], [R16.64], !P1 ;  /* 0x0a10000010cf6fae */ /* 0x0005e2000c901d5c */
[----:B------:R-:W-:Y:S01]  /*17ee0*/  @P6 IADD3 R6, P4, R7, R221, RZ ;  /* 0x000000dd07066210 */ /* 0x000fe20007f9e0ff */
[----:B------:R-:W3:Y:S01]  /*17ef0*/  MUFU.EX2 R171, R171 ;  /* 0x000000ab00ab7308 */ /* 0x000ee20000000800 */
[C---:B------:R-:W-:Y:S01]  /*17f00*/  @P6 IADD3.X R9, R5.reuse, R217, RZ, P5, !PT ;  /* 0x000000d905096210 */ /* 0x040fe20002ffe4ff */
[----:B----4-:R-:W-:Y:S01]  /*17f10*/  FMUL.FTZ R18, R2, R118 ;  /* 0x0000007602127220 */ /* 0x010fe20000410000 */
[----:B------:R-:W-:Y:S01]  /*17f20*/  @P6 LEA R24, P5, R4, c[0x0][0x1c8], 0x1 ;  /* 0x0000720004186a11 */ /* 0x000fe200078a08ff */
[----:B------:R-:W-:Y:S01]  /*17f30*/  FMUL.FTZ R19, R2, R119 ;  /* 0x0000007702137220 */ /* 0x000fe20000410000 */
[----:B------:R-:W-:Y:S01]  /*17f40*/  @P6 IADD3.X R11, R5, R227, RZ, P4, !PT ;  /* 0x000000e3050b6210 */ /* 0x000fe200027fe4ff */
[----:B------:R-:W-:Y:S01]  /*17f50*/  FFMA.FTZ R235, R156, c[0x0][0x2d0], -R145 ;  /* 0x0000b4009ceb7a23 */ /* 0x000fe20000010891 */
[----:B------:R-:W-:Y:S01]  /*17f60*/  @P6 LEA.HI.X R25, R4, c[0x0][0x1cc], R9, 0x1, P5 ;  /* 0x0000730004196a11 */ /* 0x000fe200028f0c09 */
[----:B------:R-:W-:Y:S01]  /*17f70*/  FMUL.FTZ R4, R3, R128 ;  /* 0x0000008003047220 */ /* 0x000fe20000410000 */
[C---:B------:R-:W-:Y:S01]  /*17f80*/  @P6 LEA R10, P4, R6.reuse, c[0x0][0x1c8], 0x1 ;  /* 0x00007200060a6a11 */ /* 0x040fe200078808ff */
[----:B------:R-:W-:Y:S01]  /*17f90*/  MUFU.EX2 R170, R170 ;  /* 0x000000aa00aa7308 */ /* 0x000fe20000000800 */
[----:B------:R-:W-:Y:S01]  /*17fa0*/  @P6 IADD3 R7, P0, R7, R220, RZ ;  /* 0x000000dc07076210 */ /* 0x000fe20007f1e0ff */
[----:B------:R4:W-:Y:S01]  /*17fb0*/  @P6 LDGSTS.E.BYPASS.LTC128B.128 [R207+0x7100], [R24.64], !P3 ;  /* 0x0710000018cf6fae */ /* 0x0009e2000d901d5c */
[----:B------:R-:W-:Y:S01]  /*17fc0*/  @P6 LEA.HI.X R11, R6, c[0x0][0x1cc], R11, 0x1, P4 ;  /* 0x00007300060b6a11 */ /* 0x000fe200020f0c0b */
[C---:B------:R-:W-:Y:S01]  /*17fd0*/  FMUL.FTZ R6, R2.reuse, R130 ;  /* 0x0000008202067220 */ /* 0x040fe20000410000 */
[----:B------:R-:W-:Y:S01]  /*17fe0*/  @P6 IADD3.X R8, R5, R226, RZ, P0, !PT ;  /* 0x000000e205086210 */ /* 0x000fe200007fe4ff */
[----:B------:R-:W-:Y:S01]  /*17ff0*/  FMUL.FTZ R5, R3, R129 ;  /* 0x0000008103057220 */ /* 0x000fe20000410000 */
[----:B------:R-:W-:Y:S01]  /*18000*/  @P6 LEA R26, P0, R7, c[0x0][0x1c8], 0x1 ;  /* 0x00007200071a6a11 */ /* 0x000fe200078008ff */
[----:B------:R-:W-:Y:S01]  /*18010*/  FMUL.FTZ R9, R3, R125 ;  /* 0x0000007d03097220 */ /* 0x000fe20000410000 */
[----:B-1----:R-:W-:Y:S01]  /*18020*/  F2FP.BF16.PACK_AB R128, R173, R174 ;  /* 0x000000aead80723e */ /* 0x002fe200000010ff */
[----:B------:R1:W-:Y:S01]  /*18030*/  @P6 LDGSTS.E.BYPASS.LTC128B.128 [R207+0x9100], [R10.64], !P2 ;  /* 0x091000000acf6fae */ /* 0x0003e2000d101d5c */
[----:B------:R-:W-:Y:S01]  /*18040*/  @P6 LEA.HI.X R27, R7, c[0x0][0x1cc], R8, 0x1, P0 ;  /* 0x00007300071b6a11 */ /* 0x000fe200000f0c08 */
[----:B------:R-:W1:Y:S01]  /*18050*/  MUFU.EX2 R169, R169 ;  /* 0x000000a900a97308 */ /* 0x000e620000000800 */
[----:B------:R-:W-:Y:S01]  /*18060*/  FMUL.FTZ R7, R2, R131 ;  /* 0x0000008302077220 */ /* 0x000fe20000410000 */
[----:B---3--:R-:W-:Y:S01]  /*18070*/  F2FP.BF16.PACK_AB R130, R171, R172 ;  /* 0x000000acab82723e */ /* 0x008fe200000010ff */
[C---:B------:R-:W-:Y:S01]  /*18080*/  FMUL.FTZ R8, R3.reuse, R124 ;  /* 0x0000007c03087220 */ /* 0x040fe20000410000 */
[----:B------:R-:W-:Y:S01]  /*18090*/  ISETP.GT.AND P0, PT, R230, UR4, PT ;  /* 0x00000004e6007c0c */ /* 0x000fe2000bf04270 */
[C---:B--2---:R-:W-:Y:S01]  /*180a0*/  FMUL.FTZ R16, R3.reuse, R116 ;  /* 0x0000007403107220 */ /* 0x044fe20000410000 */
[----:B------:R2:W-:Y:S01]  /*180b0*/  @P6 LDGSTS.E.BYPASS.LTC128B.128 [R207+0xb100], [R26.64], !P1 ;  /* 0x0b1000001acf6fae */ /* 0x0005e2000c901d5c */
[C---:B------:R-:W-:Y:S02]  /*180c0*/  FMUL.FTZ R17, R3.reuse, R117 ;  /* 0x0000007503117220 */ /* 0x040fe40000410000 */
[--C-:B------:R-:W-:Y:S01]  /*180d0*/  FFMA.FTZ R236, R154, c[0x0][0x2d0], -R145.reuse ;  /* 0x0000b4009aec7a23 */ /* 0x100fe20000010891 */
[----:B------:R-:W-:Y:S01]  /*180e0*/  MUFU.EX2 R168, R168 ;  /* 0x000000a800a87308 */ /* 0x000fe20000000800 */
[--C-:B------:R-:W-:Y:S02]  /*180f0*/  FFMA.FTZ R237, R158, c[0x0][0x2d0], -R145.reuse ;  /* 0x0000b4009eed7a23 */ /* 0x100fe40000010891 */
[----:B------:R-:W-:Y:S01]  /*18100*/  FFMA.FTZ R238, R152, c[0x0][0x2d0], -R145 ;  /* 0x0000b40098ee7a23 */ /* 0x000fe20000010891 */
[----:B------:R-:W3:Y:S01]  /*18110*/  LDSM.16.MT88.4 R12, [R203+0x100] ;  /* 0x00010000cb0c783b */ /* 0x000ee20000004200 */
[--C-:B------:R-:W-:Y:S02]  /*18120*/  FFMA.FTZ R239, R150, c[0x0][0x2d0], -R151.reuse ;  /* 0x0000b40096ef7a23 */ /* 0x100fe40000010897 */
[C---:B----4-:R-:W-:Y:S02]  /*18130*/  FMUL.FTZ R24, R3.reuse, R108 ;  /* 0x0000006c03187220 */ /* 0x050fe40000410000 */
[----:B------:R-:W-:Y:S01]  /*18140*/  FMUL.FTZ R25, R3, R109 ;  /* 0x0000006d03197220 */ /* 0x000fe20000410000 */
[----:B------:R-:W4:Y:S01]  /*18150*/  MUFU.EX2 R135, R135 ;  /* 0x0000008700877308 */ /* 0x000f220000000800 */
[--C-:B------:R-:W-:Y:S01]  /*18160*/  FFMA.FTZ R240, R149, c[0x0][0x2d0], -R151.reuse ;  /* 0x0000b40095f07a23 */ /* 0x100fe20000010897 */
[----:B-----5:R-:W5:Y:S01]  /*18170*/  LDSM.16.MT88.4 R20, [R198+0x100] ;  /* 0x00010000c614783b */ /* 0x020f620000004200 */
[----:B------:R-:W-:Y:S01]  /*18180*/  FFMA.FTZ R241, R148, c[0x0][0x2d0], -R151 ;  /* 0x0000b40094f17a23 */ /* 0x000fe20000010897 */
[----:B-1----:R-:W-:Y:S01]  /*18190*/  F2FP.BF16.PACK_AB R129, R169, R170 ;  /* 0x000000aaa981723e */ /* 0x002fe200000010ff */
[C---:B------:R-:W-:Y:S02]  /*181a0*/  FMUL.FTZ R10, R2.reuse, R126 ;  /* 0x0000007e020a7220 */ /* 0x040fe40000410000 */
[----:B------:R-:W-:Y:S02]  /*181b0*/  FMUL.FTZ R11, R2, R127 ;  /* 0x0000007f020b7220 */ /* 0x000fe40000410000 */
[--C-:B------:R-:W-:Y:S01]  /*181c0*/  FFMA.FTZ R243, R146, c[0x0][0x2d0], -R145.reuse ;  /* 0x0000b40092f37a23 */ /* 0x100fe20000010891 */
[----:B------:R-:W1:Y:S01]  /*181d0*/  LDSM.16.MT88.4 R28, [R197+0x100] ;  /* 0x00010000c51c783b */ /* 0x000e620000004200 */
[----:B------:R-:W-:Y:S01]  /*181e0*/  FFMA.FTZ R244, R144, c[0x0][0x2d0], -R145 ;  /* 0x0000b40090f47a23 */ /* 0x000fe20000010891 */
[----:B------:R-:W-:Y:S01]  /*181f0*/  MUFU.EX2 R179, R179 ;  /* 0x000000b300b37308 */ /* 0x000fe20000000800 */
[C---:B--2---:R-:W-:Y:S02]  /*18200*/  FMUL.FTZ R26, R2.reuse, R110 ;  /* 0x0000006e021a7220 */ /* 0x044fe40000410000 */
[C---:B------:R-:W-:Y:S02]  /*18210*/  FMUL.FTZ R27, R2.reuse, R111 ;  /* 0x0000006f021b7220 */ /* 0x040fe40000410000 */
[C---:B------:R-:W-:Y:S01]  /*18220*/  FMUL.FTZ R36, R3.reuse, R36 ;  /* 0x0000002403247220 */ /* 0x040fe20000410000 */
[----:B------:R-:W-:Y:S01]  /*18230*/  LDSM.16.MT88.4 R100, [R197+0x2100] ;  /* 0x00210000c564783b */ /* 0x000fe20000004200 */
[----:B------:R-:W-:Y:S02]  /*18240*/  FMUL.FTZ R37, R3, R37 ;  /* 0x0000002503257220 */ /* 0x000fe40000410000 */
[C---:B------:R-:W-:Y:S01]  /*18250*/  FMUL.FTZ R38, R2.reuse, R38 ;  /* 0x0000002602267220 */ /* 0x040fe20000410000 */
[----:B------:R-:W-:Y:S01]  /*18260*/  MUFU.EX2 R183, R183 ;  /* 0x000000b700b77308 */ /* 0x000fe20000000800 */
[C---:B------:R-:W-:Y:S01]  /*18270*/  FMUL.FTZ R39, R2.reuse, R39 ;  /* 0x0000002702277220 */ /* 0x040fe20000410000 */
[----:B----4-:R-:W-:Y:S01]  /*18280*/  F2FP.BF16.PACK_AB R131, R135, R168 ;  /* 0x000000a88783723e */ /* 0x010fe200000010ff */
[C---:B------:R-:W-:Y:S01]  /*18290*/  FMUL.FTZ R40, R3.reuse, R40 ;  /* 0x0000002803287220 */ /* 0x040fe20000410000 */
[----:B------:R-:W-:Y:S01]  /*182a0*/  LDSM.16.MT88.4 R108, [R196+0x2100] ;  /* 0x00210000c46c783b */ /* 0x000fe20000004200 */
[C---:B------:R-:W-:Y:S02]  /*182b0*/  FMUL.FTZ R41, R3.reuse, R41 ;  /* 0x0000002903297220 */ /* 0x040fe40000410000 */
[C---:B------:R-:W-:Y:S02]  /*182c0*/  FMUL.FTZ R42, R2.reuse, R42 ;  /* 0x0000002a022a7220 */ /* 0x040fe40000410000 */
[C---:B------:R-:W-:Y:S01]  /*182d0*/  FMUL.FTZ R43, R2.reuse, R43 ;  /* 0x0000002b022b7220 */ /* 0x040fe20000410000 */
[----:B------:R-:W-:Y:S01]  /*182e0*/  MUFU.EX2 R231, R231 ;  /* 0x000000e700e77308 */ /* 0x000fe20000000800 */
[C---:B------:R-:W-:Y:S01]  /*182f0*/  FMUL.FTZ R44, R3.reuse, R44 ;  /* 0x0000002c032c7220 */ /* 0x040fe20000410000 */
[C---:B---3--:R-:W-:Y:S01]  /*18300*/  HMMA.16816.F32.BF16 R4, R128.reuse, R12, R4 ;  /* 0x0000000c8004723c */ /* 0x048fe20000041804 */
[----:B------:R-:W-:Y:S04]  /*18310*/  LDSM.16.MT88.4 R116, [R198+0x900] ;  /* 0x00090000c674783b */ /* 0x000fe80000004200 */
[C---:B------:R-:W-:Y:S02]  /*18320*/  FMUL.FTZ R45, R3.reuse, R45 ;  /* 0x0000002d032d7220 */ /* 0x040fe40000410000 */
[C---:B------:R-:W-:Y:S01]  /*18330*/  FMUL.FTZ R12, R3.reuse, R120 ;  /* 0x00000078030c7220 */ /* 0x040fe20000410000 */
[C---:B------:R-:W-:Y:S01]  /*18340*/  HMMA.16816.F32.BF16 R8, R128.reuse, R14, R8 ;  /* 0x0000000e8008723c */ /* 0x040fe20000041808 */
[----:B------:R-:W-:Y:S01]  /*18350*/  LDSM.16.MT88.4 R124, [R203+0x2900] ;  /* 0x00290000cb7c783b */ /* 0x000fe20000004200 */
[----:B------:R-:W-:Y:S02]  /*18360*/  MUFU.EX2 R232, R232 ;  /* 0x000000e800e87308 */ /* 0x000fe40000000800 */
[C---:B------:R-:W-:Y:S02]  /*18370*/  FMUL.FTZ R13, R3.reuse, R121 ;  /* 0x00000079030d7220 */ /* 0x040fe40000410000 */
[C---:B------:R-:W-:Y:S02]  /*18380*/  FMUL.FTZ R46, R2.reuse, R46 ;  /* 0x0000002e022e7220 */ /* 0x040fe40000410000 */
[C---:B------:R-:W-:Y:S01]  /*18390*/  FMUL.FTZ R14, R2.reuse, R122 ;  /* 0x0000007a020e7220 */ /* 0x040fe20000410000 */
[----:B------:R-:W-:Y:S03]  /*183a0*/  LDSM.16.MT88.4 R152, [R198+0x3900] ;  /* 0x00390000c698783b */ /* 0x000fe60000004200 */
[C---:B------:R-:W-:Y:S01]  /*183b0*/  FMUL.FTZ R15, R2.reuse, R123 ;  /* 0x0000007b020f7220 */ /* 0x040fe20000410000 */
[----:B------:R-:W-:Y:S01]  /*183c0*/  MUFU.EX2 R233, R233 ;  /* 0x000000e900e97308 */ /* 0x000fe20000000800 */
[C---:B------:R-:W-:Y:S02]  /*183d0*/  FMUL.FTZ R47, R2.reuse, R47 ;  /* 0x0000002f022f7220 */ /* 0x040fe40000410000 */
[C---:B------:R-:W-:Y:S01]  /*183e0*/  FMUL.FTZ R48, R3.reuse, R48 ;  /* 0x0000003003307220 */ /* 0x040fe20000410000 */
[----:B------:R-:W2:Y:S01]  /*183f0*/  LDSM.16.MT88.4 R120, [R196+0x100] ;  /* 0x00010000c478783b */ /* 0x000ea20000004200 */
[C---:B------:R-:W-:Y:S01]  /*18400*/  FMUL.FTZ R49, R3.reuse, R49 ;  /* 0x0000003103317220 */ /* 0x040fe20000410000 */
[C---:B-----5:R-:W-:Y:S03]  /*18410*/  HMMA.16816.F32.BF16 R12, R128.reuse, R20, R12 ;  /* 0x00000014800c723c */ /* 0x060fe6000004180c */
[C---:B------:R-:W-:Y:S01]  /*18420*/  FMUL.FTZ R50, R2.reuse, R50 ;  /* 0x0000003202327220 */ /* 0x040fe20000410000 */
[----:B------:R-:W-:Y:S01]  /*18430*/  MUFU.EX2 R234, R234 ;  /* 0x000000ea00ea7308 */ /* 0x000fe20000000800 */
[C---:B------:R-:W-:Y:S01]  /*18440*/  FMUL.FTZ R51, R2.reuse, R51 ;  /* 0x0000003302337220 */ /* 0x040fe20000410000 */
[----:B------:R-:W-:Y:S01]  /*18450*/  LDSM.16.MT88.4 R156, [R197+0x3900] ;  /* 0x00390000c59c783b */ /* 0x000fe20000004200 */
[C---:B------:R-:W-:Y:S01]  /*18460*/  FMUL.FTZ R20, R3.reuse, R112 ;  /* 0x0000007003147220 */ /* 0x040fe20000410000 */
[C---:B------:R-:W-:Y:S04]  /*18470*/  HMMA.16816.F32.BF16 R16, R128.reuse, R22, R16 ;  /* 0x000000168010723c */ /* 0x040fe80000041810 */
[C---:B------:R-:W-:Y:S02]  /*18480*/  FMUL.FTZ R21, R3.reuse, R113 ;  /* 0x0000007103157220 */ /* 0x040fe40000410000 */
[----:B------:R-:W-:Y:S01]  /*18490*/  LDSM.16.MT88.4 R160, [R196+0x3900] ;  /* 0x00390000c4a0783b */ /* 0x000fe20000004200 */
[C---:B------:R-:W-:Y:S01]  /*184a0*/  FMUL.FTZ R22, R2.reuse, R114 ;  /* 0x0000007202167220 */ /* 0x040fe20000410000 */
[----:B------:R-:W-:Y:S01]  /*184b0*/  MUFU.EX2 R235, R235 ;  /* 0x000000eb00eb7308 */ /* 0x000fe20000000800 */
[C---:B------:R-:W-:Y:S03]  /*184c0*/  FMUL.FTZ R23, R2.reuse, R115 ;  /* 0x0000007302177220 */ /* 0x040fe60000410000 */
[C---:B------:R-:W-:Y:S02]  /*184d0*/  FMUL.FTZ R52, R3.reuse, R52 ;  /* 0x0000003403347220 */ /* 0x040fe40000410000 */
[----:B------:R-:W3:Y:S01]  /*184e0*/  LDSM.16.MT88.4 R112, [R203+0x2100] ;  /* 0x00210000cb70783b */ /* 0x000ee20000004200 */
[C---:B------:R-:W-:Y:S01]  /*184f0*/  FMUL.FTZ R53, R3.reuse, R53 ;  /* 0x0000003503357220 */ /* 0x040fe20000410000 */
[C---:B-1----:R-:W-:Y:S02]  /*18500*/  HMMA.16816.F32.BF16 R20, R128.reuse, R28, R20 ;  /* 0x0000001c8014723c */ /* 0x042fe40000041814 */
[----:B------:R-:W-:Y:S01]  /*18510*/  MUFU.EX2 R236, R236 ;  /* 0x000000ec00ec7308 */ /* 0x000fe20000000800 */
[C---:B------:R-:W-:Y:S02]  /*18520*/  FMUL.FTZ R54, R2.reuse, R54 ;  /* 0x0000003602367220 */ /* 0x040fe40000410000 */
[C---:B------:R-:W-:Y:S01]  /*18530*/  FMUL.FTZ R55, R2.reuse, R55 ;  /* 0x0000003702377220 */ /* 0x040fe20000410000 */
[----:B------:R-:W-:Y:S01]  /*18540*/  LDSM.16.MT88.4 R164, [R203+0x5900] ;  /* 0x00590000cba4783b */ /* 0x000fe20000004200 */
[C---:B------:R-:W-:Y:S01]  /*18550*/  FMUL.FTZ R28, R3.reuse, R104 ;  /* 0x00000068031c7220 */ /* 0x040fe20000410000 */
[C---:B------:R-:W-:Y:S04]  /*18560*/  HMMA.16816.F32.BF16 R24, R128.reuse, R30, R24 ;  /* 0x0000001e8018723c */ /* 0x040fe80000041818 */
[C---:B------:R-:W-:Y:S01]  /*18570*/  FMUL.FTZ R29, R3.reuse, R105 ;  /* 0x00000069031d7220 */ /* 0x040fe20000410000 */
[----:B------:R-:W-:Y:S01]  /*18580*/  MUFU.EX2 R237, R237 ;  /* 0x000000ed00ed7308 */ /* 0x000fe20000000800 */
[----:B------:R-:W0:Y:S01]  /*18590*/  LDGDEPBAR ;  /* 0x00000000000079af */ /* 0x000e220000000000 */
[C---:B------:R-:W-:Y:S02]  /*185a0*/  FMUL.FTZ R30, R2.reuse, R106 ;  /* 0x0000006a021e7220 */ /* 0x040fe40000410000 */
[C---:B------:R-:W-:Y:S03]  /*185b0*/  FMUL.FTZ R31, R2.reuse, R107 ;  /* 0x0000006b021f7220 */ /* 0x040fe60000410000 */
[C---:B------:R-:W-:Y:S02]  /*185c0*/  FMUL.FTZ R56, R3.reuse, R56 ;  /* 0x0000003803387220 */ /* 0x040fe40000410000 */
[----:B------:R-:W1:Y:S01]  /*185d0*/  LDSM.16.MT88.4 R104, [R198+0x2100] ;  /* 0x00210000c668783b */ /* 0x000e620000004200 */
[C---:B------:R-:W-:Y:S01]  /*185e0*/  FMUL.FTZ R57, R3.reuse, R57 ;  /* 0x0000003903397220 */ /* 0x040fe20000410000 */
[C---:B--2---:R-:W-:Y:S01]  /*185f0*/  HMMA.16816.F32.BF16 R28, R128.reuse, R120, R28 ;  /* 0x00000078801c723c */ /* 0x044fe2000004181c */
[----:B------:R-:W-:Y:S02]  /*18600*/  MUFU.EX2 R238, R238 ;  /* 0x000000ee00ee7308 */ /* 0x000fe40000000800 */
[C---:B------:R-:W-:Y:S02]  /*18610*/  FMUL.FTZ R58, R2.reuse, R58 ;  /* 0x0000003a023a7220 */ /* 0x040fe40000410000 */
[C---:B------:R-:W-:Y:S02]  /*18620*/  FMUL.FTZ R59, R2.reuse, R59 ;  /* 0x0000003b023b7220 */ /* 0x040fe40000410000 */
[C---:B------:R-:W-:Y:S01]  /*18630*/  FMUL.FTZ R60, R3.reuse, R60 ;  /* 0x0000003c033c7220 */ /* 0x040fe20000410000 */
[C---:B------:R-:W-:Y:S01]  /*18640*/  HMMA.16816.F32.BF16 R32, R128.reuse, R122, R32 ;  /* 0x0000007a8020723c */ /* 0x040fe20000041820 */
[----:B------:R-:W-:Y:S02]  /*18650*/  LDSM.16.MT88.4 R120, [R196+0x900] ;  /* 0x00090000c478783b */ /* 0x000fe40000004200 */
[----:B------:R-:W-:Y:S01]  /*18660*/  MUFU.EX2 R239, R239 ;  /* 0x000000ef00ef7308 */ /* 0x000fe20000000800 */
[C---:B------:R-:W-:Y:S02]  /*18670*/  FMUL.FTZ R61, R3.reuse, R61 ;  /* 0x0000003d033d7220 */ /* 0x040fe40000410000 */
[C---:B------:R-:W-:Y:S02]  /*18680*/  FMUL.FTZ R62, R2.reuse, R62 ;  /* 0x0000003e023e7220 */ /* 0x040fe40000410000 */
[C---:B---3--:R-:W-:Y:S04]  /*18690*/  HMMA.16816.F32.BF16 R36, R128.reuse, R112, R36 ;  /* 0x000000708024723c */ /* 0x048fe80000041824 */
[C---:B------:R-:W-:Y:S01]  /*186a0*/  FMUL.FTZ R63, R2.reuse, R63 ;  /* 0x0000003f023f7220 */ /* 0x040fe20000410000 */
[----:B------:R-:W-:Y:S01]  /*186b0*/  MUFU.EX2 R240, R240 ;  /* 0x000000f000f07308 */ /* 0x000fe20000000800 */
[C---:B------:R-:W-:Y:S02]  /*186c0*/  FMUL.FTZ R64, R3.reuse, R64 ;  /* 0x0000004003407220 */ /* 0x040fe40000410000 */
[C---:B------:R-:W-:Y:S01]  /*186d0*/  HMMA.16816.F32.BF16 R40, R128.reuse, R114, R40 ;  /* 0x000000728028723c */ /* 0x040fe20000041828 */
[----:B------:R-:W-:Y:S03]  /*186e0*/  LDSM.16.MT88.4 R112, [R203+0x900] ;  /* 0x00090000cb70783b */ /* 0x000fe60000004200 */
[C---:B------:R-:W-:Y:S02]  /*186f0*/  FMUL.FTZ R65, R3.reuse, R65 ;  /* 0x0000004103417220 */ /* 0x040fe40000410000 */
[C---:B------:R-:W-:Y:S01]  /*18700*/  FMUL.FTZ R66, R2.reuse, R66 ;  /* 0x0000004202427220 */ /* 0x040fe20000410000 */
[----:B------:R-:W-:Y:S01]  /*18710*/  MUFU.EX2 R241, R241 ;  /* 0x000000f100f17308 */ /* 0x000fe20000000800 */
[C---:B------:R-:W-:Y:S04]  /*18720*/  FMUL.FTZ R67, R2.reuse, R67 ;  /* 0x0000004302437220 */ /* 0x040fe80000410000 */
[C---:B------:R-:W-:Y:S01]  /*18730*/  FMUL.FTZ R68, R3.reuse, R68 ;  /* 0x0000004403447220 */ /* 0x040fe20000410000 */
[C---:B-1----:R-:W-:Y:S03]  /*18740*/  HMMA.16816.F32.BF16 R44, R128.reuse, R104, R44 ;  /* 0x00000068802c723c */ /* 0x042fe6000004182c */
[C---:B------:R-:W-:Y:S01]  /*18750*/  FMUL.FTZ R69, R3.reuse, R69 ;  /* 0x0000004503457220 */ /* 0x040fe20000410000 */
[----:B------:R-:W-:Y:S01]  /*18760*/  MUFU.EX2 R243, R243 ;  /* 0x000000f300f37308 */ /* 0x000fe20000000800 */
[C---:B------:R-:W-:Y:S02]  /*18770*/  FMUL.FTZ R70, R2.reuse, R70 ;  /* 0x0000004602467220 */ /* 0x040fe40000410000 */
[C---:B------:R-:W-:Y:S01]  /*18780*/  FMUL.FTZ R71, R2.reuse, R71 ;  /* 0x0000004702477220 */ /* 0x040fe20000410000 */
[C---:B------:R-:W-:Y:S01]  /*18790*/  HMMA.16816.F32.BF16 R48, R128.reuse, R106, R48 ;  /* 0x0000006a8030723c */ /* 0x040fe20000041830 */
[----:B------:R-:W1:Y:S03]  /*187a0*/  LDSM.16.MT88.4 R104, [R203+0x4100] ;  /* 0x00410000cb68783b */ /* 0x000e660000004200 */
[C---:B------:R-:W-:Y:S02]  /*187b0*/  FMUL.FTZ R72, R3.reuse, R72 ;  /* 0x0000004803487220 */ /* 0x040fe40000410000 */
[C---:B------:R-:W-:Y:S01]  /*187c0*/  FMUL.FTZ R73, R3.reuse, R73 ;  /* 0x0000004903497220 */ /* 0x040fe20000410000 */
[----:B------:R-:W-:Y:S01]  /*187d0*/  MUFU.EX2 R244, R244 ;  /* 0x000000f400f47308 */ /* 0x000fe20000000800 */
[C---:B------:R-:W-:Y:S04]  /*187e0*/  HMMA.16816.F32.BF16 R52, R128.reuse, R100, R52 ;  /* 0x000000648034723c */ /* 0x040fe80000041834 */
[C---:B------:R-:W-:Y:S02]  /*187f0*/  FMUL.FTZ R74, R2.reuse, R74 ;  /* 0x0000004a024a7220 */ /* 0x040fe40000410000 */
        /* <DEDUP_REMOVED lines=20> */
[----:B------:R-:W-:Y:S02]  /*18940*/  FMUL.FTZ R87, R2, R87 ;  /* 0x0000005702577220 */ /* 0x000fe40000410000 */
[C---:B--2---:R-:W-:Y:S04]  /*18950*/  HMMA.16816.F32.BF16 R76, R128.reuse, R100, R76 ;  /* 0x00000064804c723c */ /* 0x044fe8000004184c */
[----:B------:R-:W-:Y:S02]  /*18960*/  FFMA.FTZ R175, R182, c[0x0][0x2d0], -R151 ;  /* 0x0000b400b6af7a23 */ /* 0x000fe40000010897 */
[----:B------:R-:W-:Y:S02]  /*18970*/  FFMA.FTZ R182, R138, c[0x0][0x2d0], -R145 ;  /* 0x0000b4008ab67a23 */ /* 0x000fe40000010891 */
[C---:B------:R-:W-:Y:S01]  /*18980*/  HMMA.16816.F32.BF16 R80, R128.reuse, R102, R80 ;  /* 0x000000668050723c */ /* 0x040fe20000041850 */
[----:B------:R-:W-:Y:S01]  /*18990*/  LDSM.16.MT88.4 R136, [R198+0x2900] ;  /* 0x00290000c688783b */ /* 0x000fe20000004200 */
[----:B------:R-:W-:Y:S02]  /*189a0*/  MUFU.EX2 R175, R175 ;  /* 0x000000af00af7308 */ /* 0x000fe40000000800 */
[--C-:B------:R-:W-:Y:S02]  /*189b0*/  FFMA.FTZ R176, R176, c[0x0][0x2d0], -R151.reuse ;  /* 0x0000b400b0b07a23 */ /* 0x100fe40000010897 */
[----:B------:R-:W-:Y:S02]  /*189c0*/  FFMA.FTZ R177, R180, c[0x0][0x2d0], -R151 ;  /* 0x0000b400b4b17a23 */ /* 0x000fe40000010897 */
[C---:B---3--:R-:W-:Y:S04]  /*189d0*/  HMMA.16816.F32.BF16 R84, R128.reuse, R108, R84 ;  /* 0x0000006c8054723c */ /* 0x048fe80000041854 */
[----:B------:R-:W-:Y:S01]  /*189e0*/  FFMA.FTZ R180, R140, c[0x0][0x2d0], -R145 ;  /* 0x0000b4008cb47a23 */ /* 0x000fe20000010891 */
[----:B------:R-:W2:Y:S01]  /*189f0*/  MUFU.EX2 R176, R176 ;  /* 0x000000b000b07308 */ /* 0x000ea20000000800 */
[--C-:B------:R-:W-:Y:S01]  /*18a00*/  FFMA.FTZ R178, R178, c[0x0][0x2d0], -R151.reuse ;  /* 0x0000b400b2b27a23 */ /* 0x100fe20000010897 */
[----:B------:R-:W-:Y:S01]  /*18a10*/  LDSM.16.MT88.4 R140, [R197+0x2900] ;  /* 0x00290000c58c783b */ /* 0x000fe20000004200 */
[C---:B------:R-:W-:Y:S04]  /*18a20*/  FMUL.FTZ R88, R3.reuse, R88 ;  /* 0x0000005803587220 */ /* 0x040fe80000410000 */
[----:B------:R-:W-:Y:S02]  /*18a30*/  FMUL.FTZ R89, R3, R89 ;  /* 0x0000005903597220 */ /* 0x000fe40000410000 */
[C---:B------:R-:W-:Y:S01]  /*18a40*/  FMUL.FTZ R90, R2.reuse, R90 ;  /* 0x0000005a025a7220 */ /* 0x040fe20000410000 */
[----:B------:R-:W-:Y:S01]  /*18a50*/  MUFU.EX2 R177, R177 ;  /* 0x000000b100b17308 */ /* 0x000fe20000000800 */
[C---:B------:R-:W-:Y:S02]  /*18a60*/  FMUL.FTZ R91, R2.reuse, R91 ;  /* 0x0000005b025b7220 */ /* 0x040fe40000410000 */
[----:B------:R-:W-:Y:S02]  /*18a70*/  FFMA.FTZ R151, R147, c[0x0][0x2d0], -R151 ;  /* 0x0000b40093977a23 */ /* 0x000fe40000010897 */
[C---:B------:R-:W-:Y:S02]  /*18a80*/  FMUL.FTZ R92, R3.reuse, R92 ;  /* 0x0000005c035c7220 */ /* 0x040fe40000410000 */
[C---:B------:R-:W-:Y:S01]  /*18a90*/  FMUL.FTZ R93, R3.reuse, R93 ;  /* 0x0000005d035d7220 */ /* 0x040fe20000410000 */
[C---:B------:R-:W-:Y:S01]  /*18aa0*/  HMMA.16816.F32.BF16 R88, R128.reuse, R110, R88 ;  /* 0x0000006e8058723c */ /* 0x040fe20000041858 */
[----:B------:R-:W3:Y:S01]  /*18ab0*/  LDSM.16.MT88.4 R108, [R197+0x900] ;  /* 0x00090000c56c783b */ /* 0x000ee20000004200 */
[----:B------:R-:W4:Y:S01]  /*18ac0*/  MUFU.EX2 R178, R178 ;  /* 0x000000b200b27308 */ /* 0x000f220000000800 */
[C---:B------:R-:W-:Y:S02]  /*18ad0*/  FMUL.FTZ R94, R2.reuse, R94 ;  /* 0x0000005e025e7220 */ /* 0x040fe40000410000 */
[----:B------:R-:W-:Y:S01]  /*18ae0*/  FMUL.FTZ R95, R2, R95 ;  /* 0x0000005f025f7220 */ /* 0x000fe20000410000 */
[----:B--2---:R-:W-:Y:S01]  /*18af0*/  F2FP.BF16.PACK_AB R100, R176, R175 ;  /* 0x000000afb064723e */ /* 0x004fe200000010ff */
[C---:B------:R-:W-:Y:S02]  /*18b00*/  FMUL.FTZ R96, R3.reuse, R96 ;  /* 0x0000006003607220 */ /* 0x040fe40000410000 */
[----:B------:R-:W-:Y:S03]  /*18b10*/  FMUL.FTZ R97, R3, R97 ;  /* 0x0000006103617220 */ /* 0x000fe60000410000 */
[C---:B-1----:R-:W-:Y:S01]  /*18b20*/  HMMA.16816.F32.BF16 R92, R128.reuse, R104, R92 ;  /* 0x00000068805c723c */ /* 0x042fe2000004185c */
[----:B------:R-:W1:Y:S02]  /*18b30*/  MUFU.EX2 R180, R180 ;  /* 0x000000b400b47308 */ /* 0x000e640000000800 */
[C---:B------:R-:W-:Y:S02]  /*18b40*/  FMUL.FTZ R98, R2.reuse, R98 ;  /* 0x0000006202627220 */ /* 0x040fe40000410000 */
[----:B------:R-:W-:Y:S02]  /*18b50*/  FMUL.FTZ R99, R2, R99 ;  /* 0x0000006302637220 */ /* 0x000fe40000410000 */
[--C-:B------:R-:W-:Y:S02]  /*18b60*/  FFMA.FTZ R134, R134, c[0x0][0x2d0], -R145.reuse ;  /* 0x0000b40086867a23 */ /* 0x100fe40000010891 */
[----:B------:R-:W-:Y:S02]  /*18b70*/  FFMA.FTZ R145, R133, c[0x0][0x2d0], -R145 ;  /* 0x0000b40085917a23 */ /* 0x000fe40000010891 */
[----:B------:R-:W2:Y:S01]  /*18b80*/  MUFU.EX2 R182, R182 ;  /* 0x000000b600b67308 */ /* 0x000ea20000000800 */
[----:B------:R-:W-:Y:S01]  /*18b90*/  HMMA.16816.F32.BF16 R96, R128, R106, R96 ;  /* 0x0000006a8060723c */ /* 0x000fe20000041860 */
[----:B------:R-:W5:Y:S02]  /*18ba0*/  LDSM.16.MT88.4 R104, [R196+0x2900] ;  /* 0x00290000c468783b */ /* 0x000f640000004200 */
[----:B----4-:R-:W-:Y:S01]  /*18bb0*/  F2FP.BF16.PACK_AB R102, R178, R177 ;  /* 0x000000b1b266723e */ /* 0x010fe200000010ff */
[----:B------:R-:W-:Y:S02]  /*18bc0*/  FFMA.FTZ R174, R3, R218, R174 ;  /* 0x000000da03ae7223 */ /* 0x000fe400000100ae */
[----:B------:R-:W-:Y:S02]  /*18bd0*/  FFMA.FTZ R170, R2, R219, R170 ;  /* 0x000000db02aa7223 */ /* 0x000fe400000100aa */
[----:B------:R-:W-:Y:S01]  /*18be0*/  FADD.FTZ R173, R173, R174 ;  /* 0x000000aeadad7221 */ /* 0x000fe20000010000 */
[----:B------:R-:W-:Y:S01]  /*18bf0*/  LDSM.16.MT88.4 R128, [R198+0x3100] ;  /* 0x00310000c680783b */ /* 0x000fe20000004200 */
[----:B------:R4:W3:Y:S02]  /*18c00*/  MUFU.EX2 R242, R151 ;  /* 0x0000009700f27308 */ /* 0x0008e40000000800 */
[----:B------:R-:W-:Y:S01]  /*18c10*/  FADD.FTZ R169, R169, R170 ;  /* 0x000000aaa9a97221 */ /* 0x000fe20000010000 */
[----:B-1----:R-:W-:Y:S01]  /*18c20*/  F2FP.BF16.PACK_AB R101, R180, R179 ;  /* 0x000000b3b465723e */ /* 0x002fe200000010ff */
[----:B------:R-:W-:Y:S02]  /*18c30*/  FADD.FTZ R172, R172, R173 ;  /* 0x000000adacac7221 */ /* 0x000fe40000010000 */
[----:B------:R-:W-:Y:S02]  /*18c40*/  FADD.FTZ R2, R168, R169 ;  /* 0x000000a9a8027221 */ /* 0x000fe40000010000 */
[----:B------:R-:W-:Y:S02]  /*18c50*/  FADD.FTZ R172, R171, R172 ;  /* 0x000000acabac7221 */ /* 0x000fe40000010000 */
[----:B------:R1:W-:Y:S01]  /*18c60*/  MUFU.EX2 R133, R145 ;  /* 0x0000009100857308 */ /* 0x0003e20000000800 */
[----:B------:R-:W-:Y:S01]  /*18c70*/  FADD.FTZ R2, R135, R2 ;  /* 0x0000000287027221 */ /* 0x000fe20000010000 */
[----:B------:R-:W-:Y:S01]  /*18c80*/  MOV R135, R132 ;  /* 0x0000008400877202 */ /* 0x000fe20000000f00 */
[----:B------:R-:W-:Y:S01]  /*18c90*/  FADD.FTZ R175, R175, R172 ;  /* 0x000000acafaf7221 */ /* 0x000fe20000010000 */
[----:B--2---:R-:W-:Y:S01]  /*18ca0*/  F2FP.BF16.PACK_AB R103, R183, R182 ;  /* 0x000000b6b767723e */ /* 0x004fe200000010ff */
[----:B------:R-:W-:Y:S02]  /*18cb0*/  FADD.FTZ R3, R179, R2 ;  /* 0x00000002b3037221 */ /* 0x000fe40000010000 */
[----:B------:R-:W-:Y:S02]  /*18cc0*/  FADD.FTZ R176, R176, R175 ;  /* 0x000000afb0b07221 */ /* 0x000fe40000010000 */
[----:B------:R-:W-:Y:S01]  /*18cd0*/  FADD.FTZ R3, R180, R3 ;  /* 0x00000003b4037221 */ /* 0x000fe20000010000 */
[----:B------:R-:W2:Y:S01]  /*18ce0*/  MUFU.EX2 R134, R134 ;  /* 0x0000008600867308 */ /* 0x000ea20000000800 */
[C---:B------:R-:W-:Y:S01]  /*18cf0*/  HMMA.16816.F32.BF16 R4, R100.reuse, R112, R4 ;  /* 0x000000706404723c */ /* 0x040fe20000041804 */
[----:B----4-:R-:W-:Y:S04]  /*18d00*/  LDSM.16.MT88.4 R148, [R203+0x3900] ;  /* 0x00390000cb94783b */ /* 0x010fe80000004200 */
[----:B------:R-:W-:Y:S02]  /*18d10*/  FADD.FTZ R177, R177, R176 ;  /* 0x000000b0b1b17221 */ /* 0x000fe40000010000 */
[----:B------:R-:W-:Y:S01]  /*18d20*/  FADD.FTZ R2, R182, R3 ;  /* 0x00000003b6027221 */ /* 0x000fe20000010000 */
[C---:B------:R-:W-:Y:S01]  /*18d30*/  HMMA.16816.F32.BF16 R8, R100.reuse, R114, R8 ;  /* 0x000000726408723c */ /* 0x040fe20000041808 */
[----:B------:R-:W-:Y:S03]  /*18d40*/  LDSM.16.MT88.4 R112, [R198+0x4900] ;  /* 0x00490000c670783b */ /* 0x000fe60000004200 */
[----:B------:R-:W-:Y:S01]  /*18d50*/  MOV R3, R0 ;  /* 0x0000000000037202 */ /* 0x000fe20000000f00 */
[----:B------:R-:W-:Y:S02]  /*18d60*/  FADD.FTZ R178, R178, R177 ;  /* 0x000000b1b2b27221 */ /* 0x000fe40000010000 */
[----:B------:R-:W-:Y:S01]  /*18d70*/  FADD.FTZ R2, R183, R2 ;  /* 0x00000002b7027221 */ /* 0x000fe20000010000 */
        /* <DEDUP_REMOVED lines=19> */
[C---:B-----5:R-:W-:Y:S08]  /*18eb0*/  HMMA.16816.F32.BF16 R60, R100.reuse, R104, R60 ;  /* 0x00000068643c723c */ /* 0x060ff0000004183c */
[C---:B------:R-:W-:Y:S01]  /*18ec0*/  HMMA.16816.F32.BF16 R64, R100.reuse, R106, R64 ;  /* 0x0000006a6440723c */ /* 0x040fe20000041840 */
[----:B------:R-:W3:Y:S07]  /*18ed0*/  LDSM.16.MT88.4 R104, [R196+0x4900] ;  /* 0x00490000c468783b */ /* 0x000eee0000004200 */
[C---:B-1----:R-:W-:Y:S08]  /*18ee0*/  HMMA.16816.F32.BF16 R68, R100.reuse, R108, R68 ;  /* 0x0000006c6444723c */ /* 0x042ff00000041844 */
[C---:B------:R-:W-:Y:S01]  /*18ef0*/  HMMA.16816.F32.BF16 R72, R100.reuse, R110, R72 ;  /* 0x0000006e6448723c */ /* 0x040fe20000041848 */
[----:B------:R-:W1:Y:S07]  /*18f00*/  LDSM.16.MT88.4 R108, [R203+0x1100] ;  /* 0x00110000cb6c783b */ /* 0x000e6e0000004200 */
[C---:B------:R-:W-:Y:S08]  /*18f10*/  HMMA.16816.F32.BF16 R76, R100.reuse, R112, R76 ;  /* 0x00000070644c723c */ /* 0x040ff0000004184c */
[C---:B------:R-:W-:Y:S01]  /*18f20*/  HMMA.16816.F32.BF16 R80, R100.reuse, R114, R80 ;  /* 0x000000726450723c */ /* 0x040fe20000041850 */
[----:B------:R-:W4:Y:S07]  /*18f30*/  LDSM.16.MT88.4 R112, [R197+0x1100] ;  /* 0x00110000c570783b */ /* 0x000f2e0000004200 */
[C---:B------:R-:W-:Y:S08]  /*18f40*/  HMMA.16816.F32.BF16 R84, R100.reuse, R116, R84 ;  /* 0x000000746454723c */ /* 0x040ff00000041854 */
[C---:B------:R-:W-:Y:S01]  /*18f50*/  HMMA.16816.F32.BF16 R88, R100.reuse, R118, R88 ;  /* 0x000000766458723c */ /* 0x040fe20000041858 */
[----:B------:R-:W5:Y:S07]  /*18f60*/  LDSM.16.MT88.4 R116, [R203+0x3100] ;  /* 0x00310000cb74783b */ /* 0x000f6e0000004200 */
        /* <DEDUP_REMOVED lines=8> */
[----:B------:R-:W-:Y:S01]  /*18ff0*/  F2FP.BF16.PACK_AB R103, R238, R237 ;  /* 0x000000edee67723e */ /* 0x000fe200000010ff */
[----:B------:R-:W-:Y:S01]  /*19000*/  FADD.FTZ R232, R232, R231 ;  /* 0x000000e7e8e87221 */ /* 0x000fe20000010000 */
[----:B------:R-:W-:Y:S01]  /*19010*/  IADD3 R2, R230, -0x1, RZ ;  /* 0xffffffffe6027810 */ /* 0x000fe20007ffe0ff */
[----:B------:R-:W-:Y:S02]  /*19020*/  FADD.FTZ R236, R236, R235 ;  /* 0x000000ebecec7221 */ /* 0x000fe40000010000 */
[----:B------:R-:W-:Y:S01]  /*19030*/  FADD.FTZ R233, R233, R232 ;  /* 0x000000e8e9e97221 */ /* 0x000fe20000010000 */
[----:B------:R-:W-:Y:S01]  /*19040*/  MOV R230, R2 ;  /* 0x0000000200e67202 */ /* 0x000fe20000000f00 */
        /* <DEDUP_REMOVED lines=8> */
[C---:B----4-:R-:W-:Y:S08]  /*190d0*/  HMMA.16816.F32.BF16 R20, R100.reuse, R112, R20 ;  /* 0x000000706414723c */ /* 0x050ff00000041814 */
[C---:B------:R-:W-:Y:S01]  /*190e0*/  HMMA.16816.F32.BF16 R24, R100.reuse, R114, R24 ;  /* 0x000000726418723c */ /* 0x040fe20000041818 */
[----:B------:R-:W4:Y:S07]  /*190f0*/  LDSM.16.MT88.4 R112, [R198+0x5100] ;  /* 0x00510000c670783b */ /* 0x000f2e0000004200 */
[C---:B------:R-:W-:Y:S08]  /*19100*/  HMMA.16816.F32.BF16 R28, R100.reuse, R124, R28 ;  /* 0x0000007c641c723c */ /* 0x040ff0000004181c */
[C---:B------:R-:W-:Y:S01]  /*19110*/  HMMA.16816.F32.BF16 R32, R100.reuse, R126, R32 ;  /* 0x0000007e6420723c */ /* 0x040fe20000041820 */
[----:B------:R-:W-:Y:S07]  /*19120*/  LDSM.16.MT88.4 R124, [R203+0x1900] ;  /* 0x00190000cb7c783b */ /* 0x000fee0000004200 */
[C---:B-----5:R-:W-:Y:S08]  /*19130*/  HMMA.16816.F32.BF16 R36, R100.reuse, R116, R36 ;  /* 0x000000746424723c */ /* 0x060ff00000041824 */
[C---:B------:R-:W-:Y:S01]  /*19140*/  HMMA.16816.F32.BF16 R40, R100.reuse, R118, R40 ;  /* 0x000000766428723c */ /* 0x040fe20000041828 */
[----:B------:R-:W5:Y:S07]  /*19150*/  LDSM.16.MT88.4 R116, [R197+0x5100] ;  /* 0x00510000c574783b */ /* 0x000f6e0000004200 */
        /* <DEDUP_REMOVED lines=9> */
[----:B--2---:R-:W-:Y:S01]  /*191f0*/  F2FP.BF16.PACK_AB R139, R133, R134 ;  /* 0x00000086858b723e */ /* 0x004fe200000010ff */
        /* <DEDUP_REMOVED lines=12> */
[C---:B----4-:R-:W-:Y:S08]  /*192c0*/  HMMA.16816.F32.BF16 R76, R100.reuse, R112, R76 ;  /* 0x00000070644c723c */ /* 0x050ff0000004184c */
[C---:B------:R-:W-:Y:S08]  /*192d0*/  HMMA.16816.F32.BF16 R80, R100.reuse, R114, R80 ;  /* 0x000000726450723c */ /* 0x040ff00000041850 */
[C---:B-----5:R-:W-:Y:S08]  /*192e0*/  HMMA.16816.F32.BF16 R84, R100.reuse, R116, R84 ;  /* 0x000000746454723c */ /* 0x060ff00000041854 */
        /* <DEDUP_REMOVED lines=31> */
.L_x_409:
[----:B------:R-:W-:-:S13]  /*194e0*/  ISETP.GE.AND P0, PT, R181, UR8, PT ;  /* 0x00000008b5007c0c */ /* 0x000fda000bf06270 */
[----:B------:R-:W-:Y:S05]  /*194f0*/  @!P0 BRA `(.L_x_411) ;  /* 0x0000390000008947 */ /* 0x000fea0003800000 */
[C---:B------:R-:W-:Y:S01]  /*19500*/  IADD3 RZ, P6, R208.reuse, 0x40, RZ ;  /* 0x00000040d0ff7810 */ /* 0x040fe20007fde0ff */
[----:B------:R-:W-:Y:S01]  /*19510*/  ULDC.64 UR4, c[0x0][0x208] ;  /* 0x0000820000047ab9 */ /* 0x000fe20000000a00 */
[----:B------:R-:W-:Y:S01]  /*19520*/  IADD3 RZ, P5, R208, 0x80, RZ ;  /* 0x00000080d0ff7810 */ /* 0x000fe20007fbe0ff */
[----:B------:R-:W-:Y:S01]  /*19530*/  USHF.L.U64.HI UR5, UR4, 0x5, UR5 ;  /* 0x0000000504057899 */ /* 0x000fe20008010205 */
[C---:B------:R-:W-:Y:S01]  /*19540*/  IADD3 RZ, P4, R210.reuse, 0x40, RZ ;  /* 0x00000040d2ff7810 */ /* 0x040fe20007f9e0ff */
[----:B------:R-:W-:Y:S01]  /*19550*/  USHF.L.U32 UR10, UR4, 0x5, URZ ;  /* 0x00000005040a7899 */ /* 0x000fe2000800063f */
[C---:B------:R-:W-:Y:S01]  /*19560*/  IADD3 RZ, P0, R210.reuse, 0x80, RZ ;  /* 0x00000080d2ff7810 */ /* 0x040fe20007f1e0ff */
[----:B------:R-:W-:Y:S01]  /*19570*/  IMAD.MOV.U32 R2, RZ, RZ, R132 ;  /* 0x000000ffff027224 */ /* 0x000fe200078e0084 */
[C---:B------:R-:W-:Y:S01]  /*19580*/  IADD3 R182, R210.reuse, 0x40, RZ ;  /* 0x00000040d2b67810 */ /* 0x040fe20007ffe0ff */
[----:B------:R-:W-:Y:S01]  /*19590*/  IMAD.MOV.U32 R3, RZ, RZ, R0 ;  /* 0x000000ffff037224 */ /* 0x000fe200078e0000 */
[----:B------:R-:W-:Y:S01]  /*195a0*/  IADD3 R180, R210, 0x80, RZ ;  /* 0x00000080d2b47810 */ /* 0x000fe20007ffe0ff */
[--C-:B------:R-:W-:Y:S01]  /*195b0*/  IMAD.X R225, RZ, RZ, R215.reuse, P6 ;  /* 0x000000ffffe17224 */ /* 0x100fe200030e06d7 */
[C---:B------:R-:W-:Y:S01]  /*195c0*/  IADD3 R222, R208.reuse, 0x80, RZ ;  /* 0x00000080d0de7810 */ /* 0x040fe20007ffe0ff */
[----:B------:R-:W-:Y:S01]  /*195d0*/  IMAD.X R223, RZ, RZ, R215, P5 ;  /* 0x000000ffffdf7224 */ /* 0x000fe200028e06d7 */
[----:B------:R-:W-:Y:S01]  /*195e0*/  IADD3 R224, R208, 0x40, RZ ;  /* 0x00000040d0e07810 */ /* 0x000fe20007ffe0ff */
[--C-:B------:R-:W-:Y:S01]  /*195f0*/  IMAD.X R220, RZ, RZ, R217.reuse, P4 ;  /* 0x000000ffffdc7224 */ /* 0x100fe200020e06d9 */
[----:B------:R-:W-:Y:S01]  /*19600*/  ULDC UR9, c[0x0][0x208] ;  /* 0x0000820000097ab9 */ /* 0x000fe20000000800 */
[----:B------:R-:W-:Y:S01]  /*19610*/  IMAD.X R183, RZ, RZ, R217, P0 ;  /* 0x000000ffffb77224 */ /* 0x000fe200000e06d9 */
[----:B------:R-:W-:Y:S01]  /*19620*/  ULDC UR4, c[0x0][0x324] ;  /* 0x0000c90000047ab9 */ /* 0x000fe20000000800 */
[----:B------:R-:W-:Y:S01]  /*19630*/  IMAD.MOV.U32 R214, RZ, RZ, R208 ;  /* 0x000000ffffd67224 */ /* 0x000fe200078e00d0 */
[----:B------:R-:W-:-:S02]  /*19640*/  USHF.L.U32 UR9, UR9, 0x6, URZ ;  /* 0x0000000609097899 */ /* 0x000fc4000800063f */
[----:B------:R-:W-:Y:S02]  /*19650*/  ULOP3.LUT UR4, URZ, UR4, URZ, 0x33, !UPT ;  /* 0x000000043f047292 */ /* 0x000fe4000f8e333f */
.L_x_420:
[----:B------:R-:W-:Y:S04]  /*19660*/  DEPBAR.LE SB0, 0x0 ;  /* 0x000080000000791a */ /* 0x000fe80000000000 */
[----:B------:R-:W-:Y:S01]  /*19670*/  BAR.SYNC.DEFER_BLOCKING 0x0 ;  /* 0x0000000000007b1d */ /* 0x000fe20000010000 */
[----:B------:R-:W-:Y:S01]  /*19680*/  SHF.R.S32.HI R0, RZ, 0x1f, R181 ;  /* 0x0000001fff007819 */ /* 0x000fe200000114b5 */
[C---:B------:R-:W-:Y:S01]  /*19690*/  IMAD R15, R181.reuse, UR11, RZ ;  /* 0x0000000bb50f7c24 */ /* 0x040fe2000f8e02ff */
[C---:B------:R-:W-:Y:S01]  /*196a0*/  ISETP.GT.AND P6, PT, R181.reuse, UR8, PT ;  /* 0x00000008b5007c0c */ /* 0x040fe2000bfc4270 */
[C---:B------:R-:W-:Y:S04]  /*196b0*/  IMAD.WIDE.U32 R18, R181.reuse, UR9, R214 ;  /* 0x00000009b5127c25 */ /* 0x040fe8000f8e00d6 */
[C---:B------:R-:W-:Y:S01]  /*196c0*/  IMAD.WIDE.U32 R16, R181.reuse, UR9, R224 ;  /* 0x00000009b5107c25 */ /* 0x040fe2000f8e00e0 */
[----:B------:R-:W-:Y:S03]  /*196d0*/  LEA R22, P5, R18, c[0x0][0x1f8], 0x1 ;  /* 0x00007e0012167a11 */ /* 0x000fe600078a08ff */
[----:B------:R-:W-:Y:S01]  /*196e0*/  IMAD R15, R0, UR9, R15 ;  /* 0x00000009000f7c24 */ /* 0x000fe2000f8e020f */
[----:B------:R-:W-:Y:S01]  /*196f0*/  LEA R20, P4, R16, c[0x0][0x1f8], 0x1 ;  /* 0x00007e0010147a11 */ /* 0x000fe200078808ff */
[----:B------:R-:W-:Y:S03]  /*19700*/  IMAD.WIDE.U32 R12, R181, UR9, R222 ;  /* 0x00000009b50c7c25 */ /* 0x000fe6000f8e00de */
[----:B------:R-:W-:Y:S01]  /*19710*/  IADD3 R0, R19, R15, RZ ;  /* 0x0000000f13007210 */ /* 0x000fe20007ffe0ff */
[C---:B------:R-:W-:Y:S01]  /*19720*/  IMAD.IADD R4, R15.reuse, 0x1, R17 ;  /* 0x000000010f047824 */ /* 0x040fe200078e0211 */
[----:B------:R-:W-:Y:S01]  /*19730*/  LEA R28, P0, R12, c[0x0][0x1f8], 0x1 ;  /* 0x00007e000c1c7a11 */ /* 0x000fe200078008ff */
[----:B------:R-:W-:Y:S01]  /*19740*/  IMAD.U32 R6, RZ, RZ, UR10 ;  /* 0x0000000aff067e24 */ /* 0x000fe2000f8e00ff */
[----:B------:R-:W-:Y:S01]  /*19750*/  LEA.HI.X R23, R18, c[0x0][0x1fc], R0, 0x1, P5 ;  /* 0x00007f0012177a11 */ /* 0x000fe200028f0c00 */
[----:B------:R-:W-:Y:S01]  /*19760*/  IMAD.U32 R7, RZ, RZ, UR5 ;  /* 0x00000005ff077e24 */ /* 0x000fe2000f8e00ff */
[----:B------:R-:W-:Y:S01]  /*19770*/  LEA.HI.X R21, R16, c[0x0][0x1fc], R4, 0x1, P4 ;  /* 0x00007f0010157a11 */ /* 0x000fe200020f0c04 */
[----:B------:R-:W-:Y:S01]  /*19780*/  LDSM.16.M88.4 R32, [R206+0xc100] ;  /* 0x00c10000ce20783b */ /* 0x000fe20000000200 */
[----:B------:R-:W-:Y:S02]  /*19790*/  IMAD.IADD R5, R15, 0x1, R13 ;  /* 0x000000010f057824 */ /* 0x000fe400078e020d */
[----:B------:R-:W-:Y:S03]  /*197a0*/  IMAD.WIDE.U32 R6, R181, UR9, R6 ;  /* 0x00000009b5067c25 */ /* 0x000fe6000f8e0006 */
[----:B------:R-:W-:Y:S01]  /*197b0*/  LEA.HI.X R29, R12, c[0x0][0x1fc], R5, 0x1, P0 ;  /* 0x00007f000c1d7a11 */ /* 0x000fe200000f0c05 */
[----:B------:R-:W1:Y:S01]  /*197c0*/  LDSM.16.M88.4 R8, [R205+0x6100] ;  /* 0x00610000cd08783b */ /* 0x000e620000000200 */
[-C--:B------:R-:W-:Y:S02]  /*197d0*/  IADD3 R5, P5, R208, R6.reuse, RZ ;  /* 0x00000006d0057210 */ /* 0x080fe40007fbe0ff */
[----:B------:R-:W-:Y:S02]  /*197e0*/  IADD3 R15, R15, R7, RZ ;  /* 0x000000070f0f7210 */ /* 0x000fe40007ffe0ff */
[-C--:B------:R-:W-:Y:S02]  /*197f0*/  IADD3 R7, P4, R224, R6.reuse, RZ ;  /* 0x00000006e0077210 */ /* 0x080fe40007f9e0ff */
[----:B------:R-:W2:Y:S01]  /*19800*/  LDSM.16.M88.4 R16, [R205+0x6900] ;  /* 0x00690000cd10783b */ /* 0x000ea20000000200 */
[----:B------:R-:W-:Y:S01]  /*19810*/  IADD3 R13, P0, R222, R6, RZ ;  /* 0x00000006de0d7210 */ /* 0x000fe20007f1e0ff */
[----:B------:R-:W-:Y:S01]  /*19820*/  IMAD.X R0, R15, 0x1, R215, P5 ;  /* 0x000000010f007824 */ /* 0x000fe200028e06d7 */
[----:B------:R-:W-:Y:S01]  /*19830*/  LEA R168, P5, R5, c[0x0][0x1f8], 0x1 ;  /* 0x00007e0005a87a11 */ /* 0x000fe200078a08ff */
[----:B------:R-:W-:Y:S01]  /*19840*/  IMAD.X R4, R15, 0x1, R225, P4 ;  /* 0x000000010f047824 */ /* 0x000fe200020e06e1 */
[----:B------:R-:W-:Y:S02]  /*19850*/  LEA R166, P4, R7, c[0x0][0x1f8], 0x1 ;  /* 0x00007e0007a67a11 */ /* 0x000fe400078808ff */
[----:B------:R-:W3:Y:S01]  /*19860*/  LDSM.16.M88.4 R24, [R205+0x7100] ;  /* 0x00710000cd18783b */ /* 0x000ee20000000200 */
[----:B------:R-:W-:Y:S02]  /*19870*/  IADD3.X R6, R15, R223, RZ, P0, !PT ;  /* 0x000000df0f067210 */ /* 0x000fe400007fe4ff */
[----:B------:R-:W-:Y:S02]  /*19880*/  LEA R164, P0, R13, c[0x0][0x1f8], 0x1 ;  /* 0x00007e000da47a11 */ /* 0x000fe400078008ff */
[----:B------:R-:W-:Y:S02]  /*19890*/  LEA.HI.X R169, R5, c[0x0][0x1fc], R0, 0x1, P5 ;  /* 0x00007f0005a97a11 */ /* 0x000fe400028f0c00 */
[----:B------:R-:W4:Y:S01]  /*198a0*/  LDSM.16.M88.4 R132, [R205+0x7900] ;  /* 0x00790000cd84783b */ /* 0x000f220000000200 */
[----:B------:R-:W-:Y:S02]  /*198b0*/  LEA.HI.X R167, R7, c[0x0][0x1fc], R4, 0x1, P4 ;  /* 0x00007f0007a77a11 */ /* 0x000fe400020f0c04 */
[----:B------:R-:W-:Y:S02]  /*198c0*/  LEA.HI.X R165, R13, c[0x0][0x1fc], R6, 0x1, P0 ;  /* 0x00007f000da57a11 */ /* 0x000fe400000f0c06 */
[----:B------:R-:W-:Y:S02]  /*198d0*/  PLOP3.LUT P4, PT, PT, PT, UP3, 0x80, 0x0 ;  /* 0x000000000000781c */ /* 0x000fe40003f8f038 */
[----:B------:R-:W-:Y:S01]  /*198e0*/  LDSM.16.M88.4 R136, [R202+0xc100] ;  /* 0x00c10000ca88783b */ /* 0x000fe20000000200 */
[----:B------:R-:W-:Y:S06]  /*198f0*/  PLOP3.LUT P0, PT, PT, PT, UP3, 0x80, 0x0 ;  /* 0x000000000000781c */ /* 0x000fec0003f0f038 */
[----:B------:R-:W5:Y:S01]  /*19900*/  LDSM.16.M88.4 R140, [R204] ;  /* 0x00000000cc8c783b */ /* 0x000f620000000200 */
[C---:B-1----:R-:W-:Y:S06]  /*19910*/  HMMA.16816.F32.BF16 R4, R32.reuse, R8, RZ ;  /* 0x000000082004723c */ /* 0x042fec00000418ff */
[----:B------:R-:W1:Y:S02]  /*19920*/  LDSM.16.M88.4 R144, [R195] ;  /* 0x00000000c390783b */ /* 0x000e640000000200 */
[C---:B------:R-:W-:Y:S05]  /*19930*/  HMMA.16816.F32.BF16 R8, R32.reuse, R10, RZ ;  /* 0x0000000a2008723c */ /* 0x040fea00000418ff */
[----:B------:R-:W1:Y:S03]  /*19940*/  LDSM.16.M88.4 R148, [R194] ;  /* 0x00000000c294783b */ /* 0x000e660000000200 */
[C---:B--2---:R-:W-:Y:S04]  /*19950*/  HMMA.16816.F32.BF16 R12, R32.reuse, R16, RZ ;  /* 0x00000010200c723c */ /* 0x044fe800000418ff */
[----:B------:R-:W2:Y:S04]  /*19960*/  LDSM.16.M88.4 R152, [R193] ;  /* 0x00000000c198783b */ /* 0x000ea80000000200 */
[C---:B------:R-:W-:Y:S03]  /*19970*/  HMMA.16816.F32.BF16 R16, R32.reuse, R18, RZ ;  /* 0x000000122010723c */ /* 0x040fe600000418ff */
        /* <DEDUP_REMOVED lines=164> */
[----:B------:R-:W-:Y:S03]  /*1a3c0*/  FMUL.FTZ R13, R13, c[0x0][0x320] ;  /* 0x0000c8000d0d7a20 */ /* 0x000fe60000410000 */
[----:B------:R-:W1:Y:S10]  /*1a3d0*/  MUFU.TANH R132, R10 ;  /* 0x0000000a00847308 */ /* 0x000e740000002400 */
[----:B------:R-:W1:Y:S01]  /*1a3e0*/  MUFU.TANH R133, R11 ;  /* 0x0000000b00857308 */ /* 0x000e620000002400 */
[C---:B--2---:R-:W-:Y:S09]  /*1a3f0*/  HMMA.16816.F32.BF16 R20, R164.reuse, R4, R20 ;  /* 0x00000004a414723c */ /* 0x044ff20000041814 */
[----:B------:R2:W1:Y:S03]  /*1a400*/  MUFU.TANH R12, R8 ;  /* 0x00000008000c7308 */ /* 0x0004660000002400 */
[----:B------:R-:W-:Y:S01]  /*1a410*/  FMUL.FTZ R4, R17, c[0x0][0x320] ;  /* 0x0000c80011047a20 */ /* 0x000fe20000410000 */
[C---:B------:R-:W-:Y:S06]  /*1a420*/  HMMA.16816.F32.BF16 R24, R164.reuse, R6, R24 ;  /* 0x00000006a418723c */ /* 0x040fec0000041818 */
[----:B------:R5:W1:Y:S01]  /*1a430*/  MUFU.TANH R161, R15 ;  /* 0x0000000f00a17308 */ /* 0x000a620000002400 */
[----:B------:R-:W-:Y:S05]  /*1a440*/  @P6 IADD3 R6, R181, -0x1, RZ ;  /* 0xffffffffb5066810 */ /* 0x000fea0007ffe0ff */
[----:B------:R-:W-:Y:S01]  /*1a450*/  @P6 SHF.R.S32.HI R5, RZ, 0x1f, R6 ;  /* 0x0000001fff056819 */ /* 0x000fe20000011406 */
[----:B------:R-:W-:Y:S03]  /*1a460*/  FMUL.FTZ R21, R21, c[0x0][0x320] ;  /* 0x0000c80015157a20 */ /* 0x000fe60000410000 */
[----:B------:R1:W1:Y:S01]  /*1a470*/  MUFU.TANH R143, R18 ;  /* 0x00000012008f7308 */ /* 0x0002620000002400 */
[----:B------:R-:W-:Y:S02]  /*1a480*/  FMUL.FTZ R22, R22, c[0x0][0x320] ;  /* 0x0000c80016167a20 */ /* 0x000fe40000410000 */
[----:B------:R-:W-:Y:S01]  /*1a490*/  FMUL.FTZ R23, R23, c[0x0][0x320] ;  /* 0x0000c80017177a20 */ /* 0x000fe20000410000 */
[----:B--2---:R-:W2:Y:S01]  /*1a4a0*/  LDSM.16.M88.4 R8, [R192+0x5800] ;  /* 0x00580000c008783b */ /* 0x004ea20000000200 */
[----:B------:R-:W-:Y:S04]  /*1a4b0*/  DEPBAR.LE SB0, 0x0 ;  /* 0x000080000000791a */ /* 0x000fe80000000000 */
[----:B------:R-:W-:Y:S01]  /*1a4c0*/  FMUL.FTZ R25, R25, c[0x0][0x320] ;  /* 0x0000c80019197a20 */ /* 0x000fe20000410000 */
[----:B------:R1:W1:Y:S01]  /*1a4d0*/  MUFU.TANH R158, R21 ;  /* 0x00000015009e7308 */ /* 0x0002620000002400 */
[----:B------:R-:W-:Y:S01]  /*1a4e0*/  BAR.SYNC.DEFER_BLOCKING 0x0 ;  /* 0x0000000000007b1d */ /* 0x000fe20000010000 */
[----:B------:R-:W-:Y:S02]  /*1a4f0*/  FMUL.FTZ R160, R20, c[0x0][0x320] ;  /* 0x0000c80014a07a20 */ /* 0x000fe40000410000 */
[----:B------:R-:W-:Y:S01]  /*1a500*/  FMUL.FTZ R26, R26, c[0x0][0x320] ;  /* 0x0000c8001a1a7a20 */ /* 0x000fe20000410000 */
[----:B-----5:R-:W-:Y:S01]  /*1a510*/  MOV R15, R212 ;  /* 0x000000d4000f7202 */ /* 0x020fe20000000f00 */
[----:B------:R-:W-:Y:S02]  /*1a520*/  FMUL.FTZ R27, R27, c[0x0][0x320] ;  /* 0x0000c8001b1b7a20 */ /* 0x000fe40000410000 */
[----:B------:R-:W-:Y:S02]  /*1a530*/  FMUL.FTZ R156, R24, c[0x0][0x320] ;  /* 0x0000c800189c7a20 */ /* 0x000fe40000410000 */
[----:B------:R5:W1:Y:S01]  /*1a540*/  MUFU.TANH R141, R19 ;  /* 0x00000013008d7308 */ /* 0x000a620000002400 */
[----:B------:R-:W-:Y:S04]  /*1a550*/  @P6 IMAD R5, R5, c[0x0][0x1e0], RZ ;  /* 0x0000780005056a24 */ /* 0x000fe800078e02ff */
[C---:B------:R-:W-:Y:S02]  /*1a560*/  @P6 IMAD R5, R6.reuse, c[0x0][0x1e4], R5 ;  /* 0x0000790006056a24 */ /* 0x040fe400078e0205 */
[----:B------:R-:W-:Y:S03]  /*1a570*/  @P6 IMAD.WIDE.U32 R6, R6, c[0x0][0x1e0], RZ ;  /* 0x0000780006066a25 */ /* 0x000fe600078e00ff */
[----:B------:R1:W1:Y:S01]  /*1a580*/  MUFU.TANH R159, R22 ;  /* 0x00000016009f7308 */ /* 0x0002620000002400 */
[----:B------:R-:W-:Y:S02]  /*1a590*/  @P6 IMAD.IADD R5, R7, 0x1, R5 ;  /* 0x0000000107056824 */ /* 0x000fe400078e0205 */
[C---:B------:R-:W-:Y:S03]  /*1a5a0*/  @P6 IMAD.SHL.U32 R7, R6.reuse, 0x40, RZ ;  /* 0x0000004006076824 */ /* 0x040fe600078e00ff */
[----:B------:R-:W-:Y:S02]  /*1a5b0*/  @P6 SHF.L.U64.HI R5, R6, 0x6, R5 ;  /* 0x0000000606056819 */ /* 0x000fe40000010205 */
[----:B------:R-:W-:Y:S02]  /*1a5c0*/  @P6 IADD3 R6, P5, R7, R210, RZ ;  /* 0x000000d207066210 */ /* 0x000fe40007fbe0ff */
[----:B------:R1:W1:Y:S01]  /*1a5d0*/  MUFU.TANH R157, R23 ;  /* 0x00000017009d7308 */ /* 0x0002620000002400 */
[C---:B--2---:R-:W-:Y:S09]  /*1a5e0*/  HMMA.16816.F32.BF16 R28, R164.reuse, R8, R28 ;  /* 0x00000008a41c723c */ /* 0x044ff2000004181c */
[----:B------:R2:W1:Y:S03]  /*1a5f0*/  MUFU.TANH R154, R25 ;  /* 0x00000019009a7308 */ /* 0x0004660000002400 */
[----:B------:R-:W-:Y:S01]  /*1a600*/  @P6 IMAD.X R9, R5, 0x1, R217, P5 ;  /* 0x0000000105096824 */ /* 0x000fe200028e06d9 */
[----:B------:R-:W-:Y:S03]  /*1a610*/  HMMA.16816.F32.BF16 R32, R164, R10, R32 ;  /* 0x0000000aa420723c */ /* 0x000fe60000041820 */
[----:B------:R-:W-:Y:S01]  /*1a620*/  @P4 IMAD.HI.U32 R8, R212, c[0x0][0x2c8], RZ ;  /* 0x0000b200d4084a27 */ /* 0x000fe200078e00ff */
[C---:B------:R-:W-:Y:S02]  /*1a630*/  @P6 LEA R16, P4, R6.reuse, c[0x0][0x1c8], 0x1 ;  /* 0x0000720006106a11 */ /* 0x040fe400078808ff */
[----:B------:R2:W2:Y:S02]  /*1a640*/  MUFU.TANH R155, R26 ;  /* 0x0000001a009b7308 */ /* 0x0004a40000002400 */
[----:B------:R-:W-:Y:S04]  /*1a650*/  @P6 LEA.HI.X R17, R6, c[0x0][0x1cc], R9, 0x1, P4 ;  /* 0x0000730006116a11 */ /* 0x000fe800020f0c09 */
[C---:B------:R-:W-:Y:S01]  /*1a660*/  @P6 IADD3 R6, P5, R7.reuse, R182, RZ ;  /* 0x000000b607066210 */ /* 0x040fe20007fbe0ff */
[----:B------:R-:W-:Y:S01]  /*1a670*/  @!PT LDS RZ, [RZ] ;  /* 0x00000000fffff984 */ /* 0x000fe20000000800 */
[----:B------:R-:W-:Y:S01]  /*1a680*/  @!PT LDS RZ, [RZ] ;  /* 0x00000000fffff984 */ /* 0x000fe20000000800 */
[----:B------:R-:W-:Y:S01]  /*1a690*/  @!PT LDS RZ, [RZ] ;  /* 0x00000000fffff984 */ /* 0x000fe20000000800 */
[----:B------:R2:W-:Y:S01]  /*1a6a0*/  @P6 LDGSTS.E.BYPASS.LTC128B.128 [R207+0x6100], [R16.64], !P3 ;  /* 0x0610000010cf6fae */ /* 0x0005e2000d901d5c */
[----:B------:R-:W-:Y:S01]  /*1a6b0*/  @P0 SHF.R.U32.HI R15, RZ, c[0x0][0x2cc], R8 ;  /* 0x0000b300ff0f0a19 */ /* 0x000fe20000011608 */
[----:B------:R-:W-:Y:S01]  /*1a6c0*/  FMUL.FTZ R28, R28, c[0x0][0x320] ;  /* 0x0000c8001c1c7a20 */ /* 0x000fe20000410000 */
[C---:B------:R-:W-:Y:S01]  /*1a6d0*/  @P6 IADD3 R8, P4, R7.reuse, R180, RZ ;  /* 0x000000b407086210 */ /* 0x040fe20007f9e0ff */
[----:B------:R-:W2:Y:S01]  /*1a6e0*/  MUFU.TANH R153, R27 ;  /* 0x0000001b00997308 */ /* 0x000ea20000002400 */
[----:B------:R-:W-:Y:S01]  /*1a6f0*/  @P6 IADD3 R11, P0, R7, UR6, RZ ;  /* 0x00000006070b6c10 */ /* 0x000fe2000ff1e0ff */
[----:B------:R-:W-:Y:S01]  /*1a700*/  FMUL.FTZ R29, R29, c[0x0][0x320] ;  /* 0x0000c8001d1d7a20 */ /* 0x000fe20000410000 */
[C---:B------:R-:W-:Y:S01]  /*1a710*/  @P6 IADD3.X R7, R5.reuse, R220, RZ, P5, !PT ;  /* 0x000000dc05076210 */ /* 0x040fe20002ffe4ff */
[----:B------:R-:W-:Y:S01]  /*1a720*/  @P6 IMAD.X R9, R5, 0x1, R183, P4 ;  /* 0x0000000105096824 */ /* 0x000fe200020e06b7 */
[----:B------:R-:W-:Y:S01]  /*1a730*/  @P6 LEA R20, P5, R6, c[0x0][0x1c8], 0x1 ;  /* 0x0000720006146a11 */ /* 0x000fe200078a08ff */
[----:B------:R-:W-:Y:S01]  /*1a740*/  FMUL.FTZ R30, R30, c[0x0][0x320] ;  /* 0x0000c8001e1e7a20 */ /* 0x000fe20000410000 */
[----:B-1----:R-:W-:Y:S01]  /*1a750*/  @P6 LEA R18, P4, R8, c[0x0][0x1c8], 0x1 ;  /* 0x0000720008126a11 */ /* 0x002fe200078808ff */
[----:B------:R-:W-:Y:S01]  /*1a760*/  FMUL.FTZ R31, R31, c[0x0][0x320] ;  /* 0x0000c8001f1f7a20 */ /* 0x000fe20000410000 */
[----:B------:R-:W-:Y:S01]  /*1a770*/  @P6 LEA.HI.X R21, R6, c[0x0][0x1cc], R7, 0x1, P5 ;  /* 0x0000730006156a11 */ /* 0x000fe200028f0c07 */
[----:B------:R1:W1:Y:S01]  /*1a780*/  MUFU.TANH R163, R14 ;  /* 0x0000000e00a37308 */ /* 0x0002620000002400 */
[----:B-----5:R-:W-:Y:S01]  /*1a790*/  @P6 LEA.HI.X R19, R8, c[0x0][0x1cc], R9, 0x1, P4 ;  /* 0x0000730008136a11 */ /* 0x020fe200020f0c09 */
[----:B------:R-:W-:Y:S01]  /*1a7a0*/  FMUL.FTZ R32, R32, c[0x0][0x320] ;  /* 0x0000c80020207a20 */ /* 0x000fe20000410000 */
[C---:B------:R-:W-:Y:S01]  /*1a7b0*/  @P6 IADD3 R6, P5, R11.reuse, R210, RZ ;  /* 0x000000d20b066210 */ /* 0x040fe20007fbe0ff */
[----:B------:R3:W-:Y:S01]  /*1a7c0*/  @P6 LDGSTS.E.BYPASS.LTC128B.128 [R207+0x8100], [R20.64], !P2 ;  /* 0x0810000014cf6fae */ /* 0x0007e2000d101d5c */
[----:B------:R-:W-:Y:S01]  /*1a7d0*/  @P6 IADD3 R7, P4, R11, R182, RZ ;  /* 0x000000b60b076210 */ /* 0x000fe20007f9e0ff */
[----:B------:R-:W-:Y:S01]  /*1a7e0*/  FMUL.FTZ R33, R33, c[0x0][0x320] ;  /* 0x0000c80021217a20 */ /* 0x000fe20000410000 */
[----:B------:R-:W-:Y:S01]  /*1a7f0*/  @P6 IADD3.X R5, R5, UR7, RZ, P0, !PT ;  /* 0x0000000705056c10 */ /* 0x000fe200087fe4ff */
[----:B------:R-:W-:Y:S01]  /*1a800*/  FMUL.FTZ R34, R34, c[0x0][0x320] ;  /* 0x0000c80022227a20 */ /* 0x000fe20000410000 */
[----:B------:R-:W-:Y:S01]  /*1a810*/  @P6 IADD3 R11, P0, R11, R180, RZ ;  /* 0x000000b40b0b6210 */ /* 0x000fe20007f1e0ff */
[----:B------:R5:W3:Y:S01]  /*1a820*/  MUFU.TANH R162, R13 ;  /* 0x0000000d00a27308 */ /* 0x000ae20000002400 */
[----:B------:R3:W-:Y:S01]  /*1a830*/  @P6 LDGSTS.E.BYPASS.LTC128B.128 [R207+0xa100], [R18.64], !P1 ;  /* 0x0a10000012cf6fae */ /* 0x0007e2000c901d5c */
[C---:B------:R-:W-:Y:S01]  /*1a840*/  @P6 IADD3.X R9, R5.reuse, R217, RZ, P5, !PT ;  /* 0x000000d905096210 */ /* 0x040fe20002ffe4ff */
[----:B------:R-:W-:Y:S01]  /*1a850*/  @P6 IMAD.X R8, R5, 0x1, R220, P4 ;  /* 0x0000000105086824 */ /* 0x000fe200020e06dc */
[C---:B------:R-:W-:Y:S02]  /*1a860*/  @P6 LEA R22, P5, R6.reuse, c[0x0][0x1c8], 0x1 ;  /* 0x0000720006166a11 */ /* 0x040fe400078a08ff */
[C---:B------:R-:W-:Y:S02]  /*1a870*/  @P6 LEA R24, P4, R7.reuse, c[0x0][0x1c8], 0x1 ;  /* 0x0000720007186a11 */ /* 0x040fe400078808ff */
[----:B------:R-:W-:Y:S02]  /*1a880*/  @P6 LEA.HI.X R23, R6, c[0x0][0x1cc], R9, 0x1, P5 ;  /* 0x0000730006176a11 */ /* 0x000fe400028f0c09 */
[----:B------:R-:W3:Y:S01]  /*1a890*/  MUFU.TANH R0, R0 ;  /* 0x0000000000007308 */ /* 0x000ee20000002400 */
[----:B--2---:R-:W-:Y:S01]  /*1a8a0*/  @P6 LEA.HI.X R25, R7, c[0x0][0x1cc], R8, 0x1, P4 ;  /* 0x0000730007196a11 */ /* 0x004fe200020f0c08 */
[----:B------:R-:W5:Y:S01]  /*1a8b0*/  SHFL.IDX PT, R6, R15, RZ, 0x1c1f ;  /* 0x001c1fff0f067589 */ /* 0x000f6200000e0000 */
[----:B------:R-:W-:Y:S01]  /*1a8c0*/  @P6 IADD3.X R10, R5, R183, RZ, P0, !PT ;  /* 0x000000b7050a6210 */ /* 0x000fe200007fe4ff */
[----:B------:R-:W-:Y:S01]  /*1a8d0*/  FMUL.FTZ R5, R35, c[0x0][0x320] ;  /* 0x0000c80023057a20 */ /* 0x000fe20000410000 */
[----:B------:R-:W-:Y:S01]  /*1a8e0*/  @P6 LEA R26, P0, R11, c[0x0][0x1c8], 0x1 ;  /* 0x000072000b1a6a11 */ /* 0x000fe200078008ff */
[----:B-1----:R-:W-:Y:S01]  /*1a8f0*/  IMAD.SHL.U32 R14, R181, 0x40, RZ ;  /* 0x00000040b50e7824 */ /* 0x002fe200078e00ff */
[----:B------:R-:W-:Y:S02]  /*1a900*/  MOV R7, UR23 ;  /* 0x0000001700077c02 */ /* 0x000fe40008000f00 */
[----:B------:R1:W-:Y:S01]  /*1a910*/  @P6 LDGSTS.E.BYPASS.LTC128B.128 [R207+0x7100], [R22.64], !P3 ;  /* 0x0710000016cf6fae */ /* 0x0003e2000d901d5c */
[----:B------:R-:W2:Y:S01]  /*1a920*/  MUFU.TANH R136, R136 ;  /* 0x0000008800887308 */ /* 0x000ea20000002400 */
[----:B------:R-:W-:Y:S02]  /*1a930*/  @P6 LEA.HI.X R27, R11, c[0x0][0x1cc], R10, 0x1, P0 ;  /* 0x000073000b1b6a11 */ /* 0x000fe400000f0c0a */
[----:B------:R-:W-:Y:S02]  /*1a940*/  PLOP3.LUT P0, PT, PT, PT, UP2, 0x40, 0x0 ;  /* 0x000000000000781c */ /* 0x000fe40003f0e828 */
[----:B------:R-:W-:Y:S01]  /*1a950*/  IADD3 R8, -R213, 0x1, -R14 ;  /* 0x00000001d5087810 */ /* 0x000fe20007ffe90e */
[----:B------:R1:W-:Y:S03]  /*1a960*/  @P6 LDGSTS.E.BYPASS.LTC128B.128 [R207+0x9100], [R24.64], !P2 ;  /* 0x0910000018cf6fae */ /* 0x0003e6000d101d5c */
[----:B------:R-:W-:Y:S01]  /*1a970*/  IADD3 R7, -R7, UR12, R8 ;  /* 0x0000000c07077c10 */ /* 0x000fe2000fffe108 */
[----:B------:R-:W1:Y:S03]  /*1a980*/  MUFU.TANH R139, R139 ;  /* 0x0000008b008b7308 */ /* 0x000e660000002400 */
[----:B------:R1:W-:Y:S01]  /*1a990*/  @P6 LDGSTS.E.BYPASS.LTC128B.128 [R207+0xb100], [R26.64], !P1 ;  /* 0x0b1000001acf6fae */ /* 0x0003e2000c901d5c */
[C---:B------:R-:W-:Y:S02]  /*1a9a0*/  IADD3 R9, R7.reuse, c[0x0][0x328], RZ ;  /* 0x0000ca0007097a10 */ /* 0x040fe40007ffe0ff */
[----:B------:R-:W-:Y:S03]  /*1a9b0*/  IADD3 R7, R7, UR4, RZ ;  /* 0x0000000407077c10 */ /* 0x000fe6000fffe0ff */
[----:B-----5:R-:W-:Y:S01]  /*1a9c0*/  IMAD.IADD R13, R9, 0x1, R6 ;  /* 0x00000001090d7824 */ /* 0x020fe200078e0206 */
[----:B------:R-:W1:Y:S01]  /*1a9d0*/  MUFU.TANH R142, R142 ;  /* 0x0000008e008e7308 */ /* 0x000e620000002400 */
[----:B------:R-:W0:Y:S01]  /*1a9e0*/  LDGDEPBAR ;  /* 0x00000000000079af */ /* 0x000e220000000000 */
[----:B------:R-:W-:Y:S08]  /*1a9f0*/  IADD3 R11, R7, R6, RZ ;  /* 0x00000006070b7210 */ /* 0x000ff00007ffe0ff */
[----:B------:R-:W1:Y:S10]  /*1aa00*/  MUFU.TANH R4, R4 ;  /* 0x0000000400047308 */ /* 0x000e740000002400 */
[----:B------:R-:W1:Y:S10]  /*1aa10*/  MUFU.TANH R160, R160 ;  /* 0x000000a000a07308 */ /* 0x000e740000002400 */
[----:B------:R-:W1:Y:S10]  /*1aa20*/  MUFU.TANH R156, R156 ;  /* 0x0000009c009c7308 */ /* 0x000e740000002400 */
        /* <DEDUP_REMOVED lines=23> */
.L_x_414:
[----:B------:R-:W-:Y:S04]  /*1aba0*/  MOV R6, c[0x0][0x32c] ;  /* 0x0000cb0000067a02 */ /* 0x000fe80000000f00 */
[----:B------:R-:W-:Y:S11]  /*1abb0*/  ISETP.NE.AND P0, PT, R6, 0x1, PT ;  /* 0x000000010600780c */ /* 0x000ff60003f05270 */
[----:B------:R-:W-:Y:S02]  /*1abc0*/  @!UPT UIADD3 URZ, URZ, URZ, URZ ;  /* 0x0000003f3f3ff290 */ /* 0x000fe4000fffe03f */
[----:B------:R-:W-:Y:S05]  /*1abd0*/  @P0 IMAD.HI.U32 R6, R17, c[0x0][0x330], RZ ;  /* 0x0000cc0011060a27 */ /* 0x000fea00078e00ff */
[----:B------:R-:W-:Y:S02]  /*1abe0*/  @P0 SHF.R.U32.HI R17, RZ, c[0x0][0x334], R6 ;  /* 0x0000cd00ff110a19 */ /* 0x000fe40000011606 */
.L_x_415:
[----:B------:R-:W-:Y:S05]  /*1abf0*/  BSYNC B0 ;  /* 0x0000000000007941 */ /* 0x000fea0003800000 */
.L_x_413:
[----:B------:R-:W-:Y:S04]  /*1ac00*/  IMAD R8, R17, c[0x0][0x32c], -R14 ;  /* 0x0000cb0011087a24 */ /* 0x000fe800078e0a0e */
[----:B------:R-:W-:Y:S05]  /*1ac10*/  IMAD.IADD R8, R8, 0x1, -R213 ;  /* 0x0000000108087824 */ /* 0x000fea00078e0ad5 */
[----:B------:R-:W-:Y:S02]  /*1ac20*/  IADD3 R6, R8, c[0x0][0x32c], RZ ;  /* 0x0000cb0008067a10 */ /* 0x000fe40007ffe0ff */
[----:B------:R-:W-:Y:S02]  /*1ac30*/  IMNMX R11, R11, R8, !PT ;  /* 0x000000080b0b7217 */ /* 0x000fe40007800200 */
[----:B------:R-:W-:Y:S02]  /*1ac40*/  IMNMX R13, R13, R6, PT ;  /* 0x000000060d0d7217 */ /* 0x000fe40003800200 */
.L_x_412:
[----:B--234-:R-:W-:Y:S04]  /*1ac50*/  ISETP.GT.AND P0, PT, R181, -0x1, PT ;  /* 0xffffffffb500780c */ /* 0x01cfe80003f04270 */
[C---:B------:R-:W-:Y:S02]  /*1ac60*/  ISETP.GT.AND P4, PT, R11.reuse, 0x1, P0 ;  /* 0x000000010b00780c */ /* 0x040fe40000784270 */
[----:B------:R-:W-:Y:S02]  /*1ac70*/  ISETP.GT.AND P5, PT, R11, RZ, P0 ;  /* 0x000000ff0b00720c */ /* 0x000fe400007a4270 */
        /* <DEDUP_REMOVED lines=17> */
[C---:B------:R-:W-:Y:S02]  /*1ad90*/  ISETP.GT.AND P5, PT, R11.reuse, 0x18, P0 ;  /* 0x000000180b00780c */ /* 0x040fe400007a4270 */
        /* <DEDUP_REMOVED lines=47> */
.L_x_418:
[----:B------:R-:W-:Y:S04]  /*1b090*/  MOV R9, c[0x0][0x32c] ;  /* 0x0000cb0000097a02 */ /* 0x000fe80000000f00 */
[----:B------:R-:W-:Y:S11]  /*1b0a0*/  ISETP.NE.AND P4, PT, R9, 0x1, PT ;  /* 0x000000010900780c */ /* 0x000ff60003f85270 */
[----:B------:R-:W-:Y:S02]  /*1b0b0*/  @!UPT UIADD3 URZ, URZ, URZ, URZ ;  /* 0x0000003f3f3ff290 */ /* 0x000fe4000fffe03f */
[----:B------:R-:W-:Y:S05]  /*1b0c0*/  @P4 IMAD.HI.U32 R9, R11, c[0x0][0x330], RZ ;  /* 0x0000cc000b094a27 */ /* 0x000fea00078e00ff */
[----:B------:R-:W-:Y:S02]  /*1b0d0*/  @P4 SHF.R.U32.HI R11, RZ, c[0x0][0x334], R9 ;  /* 0x0000cd00ff0b4a19 */ /* 0x000fe40000011609 */
.L_x_419:
[----:B------:R-:W-:Y:S05]  /*1b0e0*/  BSYNC B0 ;  /* 0x0000000000007941 */ /* 0x000fea0003800000 */
.L_x_417:
[----:B------:R-:W-:Y:S04]  /*1b0f0*/  IMAD R14, R11, c[0x0][0x32c], -R14 ;  /* 0x0000cb000b0e7a24 */ /* 0x000fe800078e0a0e */
[----:B------:R-:W-:Y:S05]  /*1b100*/  IMAD.IADD R14, R14, 0x1, -R213 ;  /* 0x000000010e0e7824 */ /* 0x000fea00078e0ad5 */
[----:B------:R-:W-:Y:S02]  /*1b110*/  IADD3 R9, R14, c[0x0][0x32c], RZ ;  /* 0x0000cb000e097a10 */ /* 0x000fe40007ffe0ff */
[----:B------:R-:W-:Y:S02]  /*1b120*/  IMNMX R7, R7, R14, !PT ;  /* 0x0000000e07077217 */ /* 0x000fe40007800200 */
[----:B------:R-:W-:Y:S02]  /*1b130*/  IMNMX R4, R4, R9, PT ;  /* 0x0000000904047217 */ /* 0x000fe40003800200 */
.L_x_416:
[----:B------:R-:W-:Y:S01]  /*1b140*/  FMNMX.FTZ R17, R10, R3, !PT ;  /* 0x000000030a117209 */ /* 0x000fe20007810000 */
[----:B------:R-:W-:Y:S01]  /*1b150*/  LDSM.16.MT88.4 R20, [R198+0x100] ;  /* 0x00010000c614783b */ /* 0x000fe20000004200 */
[C---:B------:R-:W-:Y:S02]  /*1b160*/  ISETP.GT.AND P6, PT, R7.reuse, RZ, P0 ;  /* 0x000000ff0700720c */ /* 0x040fe400007c4270 */
[----:B------:R-:W-:Y:S02]  /*1b170*/  FMNMX.FTZ R17, R138, R17, !PT ;  /* 0x000000118a117209 */ /* 0x000fe40007810000 */
[----:B------:R-:W-:Y:S02]  /*1b180*/  ISETP.LT.OR P6, PT, R4, 0x1, P6 ;  /* 0x000000010400780c */ /* 0x000fe400037c1670 */
[----:B------:R-:W-:Y:S01]  /*1b190*/  FMNMX.FTZ R17, R8, R17, !PT ;  /* 0x0000001108117209 */ /* 0x000fe20007810000 */
[----:B------:R-:W-:Y:S01]  /*1b1a0*/  LDSM.16.MT88.4 R28, [R197+0x100] ;  /* 0x00010000c51c783b */ /* 0x000fe20000004200 */
[C---:B------:R-:W-:Y:S02]  /*1b1b0*/  ISETP.GT.AND P5, PT, R7.reuse, 0x1, P0 ;  /* 0x000000010700780c */ /* 0x040fe400007a4270 */
        /* <DEDUP_REMOVED lines=111> */
[----:B------:R-:W-:Y:S01]  /*1b8b0*/  ISETP.GT.AND P0, PT, R181, UR8, PT ;  /* 0x00000008b5007c0c */ /* 0x000fe2000bf04270 */
        /* <DEDUP_REMOVED lines=325> */
[----:B------:R-:W-:Y:S01]  /*1cd10*/  IADD3 R2, R181, -0x1, RZ ;  /* 0xffffffffb5027810 */ /* 0x000fe20007ffe0ff */
[C---:B--2---:R-:W-:Y:S03]  /*1cd20*/  HMMA.16816.F32.BF16 R92, R136.reuse, R12, R92 ;  /* 0x0000000c885c723c */ /* 0x044fe6000004185c */
[----:B------:R-:W-:Y:S01]  /*1cd30*/  FADD.FTZ R226, R226, R221 ;  /* 0x000000dde2e27221 */ /* 0x000fe20000010000 */
[----:B------:R-:W-:Y:S02]  /*1cd40*/  MOV R181, R2 ;  /* 0x0000000200b57202 */ /* 0x000fe40000000f00 */
[----:B------:R-:W-:Y:S01]  /*1cd50*/  MOV R2, R132 ;  /* 0x0000008400027202 */ /* 0x000fe20000000f00 */
        /* <DEDUP_REMOVED lines=10> */
.L_x_411:
[----:B------:R-:W1:Y:S01]  /*1ce00*/  SHFL.BFLY PT, R3, R218, 0x2, 0x1f ;  /* 0x0c401f00da037f89 */ /* 0x000e6200000e0000 */
[----:B------:R-:W-:-:S02]  /*1ce10*/  MOV R4, RZ ;  /* 0x000000ff00047202 */ /* 0x000fc40000000f00 */
[----:B------:R-:W-:Y:S01]  /*1ce20*/  MOV R8, 0xff800000 ;  /* 0xff80000000087802 */ /* 0x000fe20000000f00 */
[----:B------:R-:W2:Y:S01]  /*1ce30*/  SHFL.BFLY PT, R2, R219, 0x2, 0x1f ;  /* 0x0c401f00db027f89 */ /* 0x000ea200000e0000 */
[----:B------:R-:W-:Y:S01]  /*1ce40*/  PLOP3.LUT P2, PT, PT, PT, PT, 0x8, 0x0 ;  /* 0x000000000000781c */ /* 0x000fe20003f4e170 */
        /* <DEDUP_REMOVED lines=11> */
[----:B------:R-:W-:-:S03]  /*1cf00*/  @P0 MOV R9, 0x3f317218 ;  /* 0x3f31721800090802 */ /* 0x000fc60000000f00 */
        /* <DEDUP_REMOVED lines=106> */
.L_x_334:
[----:B------:R-:W-:Y:S01]  /*1d5b0*/  USHF.R.S32.HI UR8, URZ, 0x1f, UR15 ;  /* 0x0000001f3f087899 */ /* 0x000fe2000801140f */
[----:B------:R-:W-:Y:S05]  /*1d5c0*/  @P2 BRA `(.L_x_421) ;  /* 0x000017e000002947 */ /* 0x000fea0003800000 */
[----:B------:R-:W1:Y:S01]  /*1d5d0*/  S2R R0, SR_TID.X ;  /* 0x0000000000007919 */ /* 0x000e620000002100 */
[----:B------:R-:W-:Y:S01]  /*1d5e0*/  F2FP.BF16.PACK_AB R128, R129, R128 ;  /* 0x000000808180723e */ /* 0x000fe200000010ff */
[----:B------:R-:W-:Y:S01]  /*1d5f0*/  ULDC.64 UR4, c[0x0][0x500] ;  /* 0x0001400000047ab9 */ /* 0x000fe20000000a00 */
[----:B------:R-:W-:Y:S01]  /*1d600*/  F2FP.BF16.PACK_AB R130, R131, R130 ;  /* 0x000000828382723e */ /* 0x000fe200000010ff */
[----:B------:R-:W-:Y:S01]  /*1d610*/  UISETP.NE.U32.AND UP1, UPT, URZ, UR4, UPT ;  /* 0x000000043f00728c */ /* 0x000fe2000bf25070 */
[----:B------:R-:W-:Y:S01]  /*1d620*/  F2FP.BF16.PACK_AB R124, R125, R124 ;  /* 0x0000007c7d7c723e */ /* 0x000fe200000010ff */
[----:B------:R-:W-:Y:S01]  /*1d630*/  UMOV UR6, 0x4 ;  /* 0x0000000400067882 */ /* 0x000fe20000000000 */
[----:B------:R-:W-:Y:S01]  /*1d640*/  F2FP.BF16.PACK_AB R126, R127, R126 ;  /* 0x0000007e7f7e723e */ /* 0x000fe200000010ff */
[----:B------:R-:W-:Y:S01]  /*1d650*/  UISETP.NE.AND.EX UP1, UPT, URZ, UR5, UPT, UP1 ;  /* 0x000000053f00728c */ /* 0x000fe2000bf25310 */
[----:B------:R-:W-:-:S02]  /*1d660*/  F2FP.BF16.PACK_AB R120, R121, R120 ;  /* 0x000000787978723e */ /* 0x000fc400000010ff */
[----:B------:R-:W-:Y:S01]  /*1d670*/  F2FP.BF16.PACK_AB R122, R123, R122 ;  /* 0x0000007a7b7a723e */ /* 0x000fe200000010ff */
[----:B------:R-:W-:Y:S01]  /*1d680*/  ULDC.64 UR4, c[0x0][0x500] ;  /* 0x0001400000047ab9 */ /* 0x000fe20000000a00 */
[----:B------:R-:W-:Y:S01]  /*1d690*/  F2FP.BF16.PACK_AB R116, R117, R116 ;  /* 0x000000747574723e */ /* 0x000fe200000010ff */
[----:B------:R-:W-:Y:S01]  /*1d6a0*/  UIMAD.WIDE UR4, UR24, UR6, UR4 ;  /* 0x00000006180472a5 */ /* 0x000fe2000f8e0204 */
[----:B------:R-:W-:Y:S02]  /*1d6b0*/  F2FP.BF16.PACK_AB R118, R119, R118 ;  /* 0x000000767776723e */ /* 0x000fe400000010ff */
[----:B------:R-:W-:Y:S02]  /*1d6c0*/  F2FP.BF16.PACK_AB R112, R113, R112 ;  /* 0x000000707170723e */ /* 0x000fe400000010ff */
[----:B------:R-:W-:Y:S02]  /*1d6d0*/  F2FP.BF16.PACK_AB R114, R115, R114 ;  /* 0x000000727372723e */ /* 0x000fe400000010ff */
[----:B------:R-:W-:-:S02]  /*1d6e0*/  F2FP.BF16.PACK_AB R108, R109, R108 ;  /* 0x0000006c6d6c723e */ /* 0x000fc400000010ff */
[----:B------:R-:W-:Y:S02]  /*1d6f0*/  F2FP.BF16.PACK_AB R110, R111, R110 ;  /* 0x0000006e6f6e723e */ /* 0x000fe400000010ff */
[----:B-1----:R-:W-:Y:S02]  /*1d700*/  SHF.R.S32.HI R5, RZ, 0x1f, R0 ;  /* 0x0000001fff057819 */ /* 0x002fe40000011400 */
[----:B------:R-:W-:Y:S02]  /*1d710*/  F2FP.BF16.PACK_AB R104, R105, R104 ;  /* 0x000000686968723e */ /* 0x000fe400000010ff */
[----:B------:R-:W-:Y:S02]  /*1d720*/  LEA.HI R2, R5, R0, RZ, 0x2 ;  /* 0x0000000005027211 */ /* 0x000fe400078f10ff */
[----:B------:R-:W-:Y:S02]  /*1d730*/  F2FP.BF16.PACK_AB R106, R107, R106 ;  /* 0x0000006a6b6a723e */ /* 0x000fe400000010ff */
[----:B------:R-:W-:-:S02]  /*1d740*/  SHF.R.S32.HI R10, RZ, 0x2, R2 ;  /* 0x00000002ff0a7819 */ /* 0x000fc40000011402 */
[----:B------:R-:W-:Y:S02]  /*1d750*/  SHF.R.S32.HI R9, RZ, 0x1f, R2 ;  /* 0x0000001fff097819 */ /* 0x000fe40000011402 */
[----:B------:R-:W-:Y:S02]  /*1d760*/  LOP3.LUT R11, R2, 0xfffffffc, RZ, 0xc0, !PT ;  /* 0xfffffffc020b7812 */ /* 0x000fe400078ec0ff */
[----:B------:R-:W-:Y:S02]  /*1d770*/  LEA.HI R9, R9, R10, RZ, 0x3 ;  /* 0x0000000a09097211 */ /* 0x000fe400078f18ff */
[----:B------:R-:W-:Y:S01]  /*1d780*/  F2FP.BF16.PACK_AB R100, R101, R100 ;  /* 0x000000646564723e */ /* 0x000fe200000010ff */
[----:B------:R-:W-:Y:S01]  /*1d790*/  IMAD.IADD R11, R0, 0x1, -R11 ;  /* 0x00000001000b7824 */ /* 0x000fe200078e0a0b */
[----:B------:R-:W-:Y:S02]  /*1d7a0*/  LOP3.LUT R9, R9, 0xfffffff8, RZ, 0xc0, !PT ;  /* 0xfffffff809097812 */ /* 0x000fe400078ec0ff */
[----:B------:R-:W-:-:S02]  /*1d7b0*/  F2FP.BF16.PACK_AB R102, R103, R102 ;  /* 0x000000666766723e */ /* 0x000fc400000010ff */
[----:B------:R-:W-:Y:S01]  /*1d7c0*/  F2FP.BF16.PACK_AB R36, R37, R36 ;  /* 0x000000242524723e */ /* 0x000fe200000010ff */
[----:B------:R-:W-:Y:S01]  /*1d7d0*/  IMAD.IADD R10, R10, 0x1, -R9 ;  /* 0x000000010a0a7824 */ /* 0x000fe200078e0a09 */
[----:B------:R-:W-:Y:S02]  /*1d7e0*/  LEA.HI R9, R5, R0, RZ, 0x5 ;  /* 0x0000000005097211 */ /* 0x000fe400078f28ff */
[----:B------:R-:W-:Y:S01]  /*1d7f0*/  F2FP.BF16.PACK_AB R38, R39, R38 ;  /* 0x000000262726723e */ /* 0x000fe200000010ff */
[C---:B------:R-:W-:Y:S01]  /*1d800*/  IMAD.SHL.U32 R12, R10.reuse, 0x40, RZ ;  /* 0x000000400a0c7824 */ /* 0x040fe200078e00ff */
[----:B------:R-:W-:Y:S02]  /*1d810*/  SHF.R.S32.HI R2, RZ, 0x5, R9 ;  /* 0x00000005ff027819 */ /* 0x000fe40000011409 */
[----:B------:R-:W-:Y:S02]  /*1d820*/  LOP3.LUT R14, R10, 0x1, RZ, 0xc0, !PT ;  /* 0x000000010a0e7812 */ /* 0x000fe400078ec0ff */
[----:B------:R-:W-:Y:S01]  /*1d830*/  LOP3.LUT R12, R12, 0x1c0, RZ, 0xc0, !PT ;  /* 0x000001c00c0c7812 */ /* 0x000fe200078ec0ff */
[----:B------:R-:W-:Y:S01]  /*1d840*/  IMAD R13, R2, 0x200, R11 ;  /* 0x00000200020d7824 */ /* 0x000fe200078e020b */
[----:B------:R-:W-:-:S02]  /*1d850*/  ISETP.NE.U32.AND P0, PT, R14, 0x1, PT ;  /* 0x000000010e00780c */ /* 0x000fc40003f05070 */
[----:B------:R-:W-:Y:S02]  /*1d860*/  LEA.HI R12, R12, R12, RZ, 0x1d ;  /* 0x0000000c0c0c7211 */ /* 0x000fe400078fe8ff */
        /* <DEDUP_REMOVED lines=8> */
[----:B------:R-:W-:-:S02]  /*1d8f0*/  F2FP.BF16.PACK_AB R44, R45, R44 ;  /* 0x0000002c2d2c723e */ /* 0x000fc400000010ff */
[C---:B------:R-:W-:Y:S01]  /*1d900*/  IMAD.IADD R17, R13.reuse, 0x1, R10 ;  /* 0x000000010d117824 */ /* 0x040fe200078e020a */
[C---:B------:R-:W-:Y:S02]  /*1d910*/  IADD3 R12, R13.reuse, 0x80, RZ ;  /* 0x000000800d0c7810 */ /* 0x040fe40007ffe0ff */
[----:B------:R-:W-:Y:S02]  /*1d920*/  IADD3 R15, R13, 0x70, RZ ;  /* 0x000000700d0f7810 */ /* 0x000fe40007ffe0ff */
[----:B------:R-:W-:Y:S01]  /*1d930*/  @P0 IADD3 R15, R12, 0x10, RZ ;  /* 0x000000100c0f0810 */ /* 0x000fe20007ffe0ff */
[----:B------:R-:W-:Y:S01]  /*1d940*/  IMAD.MOV.U32 R12, RZ, RZ, 0x40 ;  /* 0x00000040ff0c7424 */ /* 0x000fe200078e00ff */
[----:B------:R-:W-:Y:S02]  /*1d950*/  F2FP.BF16.PACK_AB R46, R47, R46 ;  /* 0x0000002e2f2e723e */ /* 0x000fe400000010ff */
[----:B------:R-:W-:Y:S01]  /*1d960*/  F2FP.BF16.PACK_AB R48, R49, R48 ;  /* 0x000000303130723e */ /* 0x000fe200000010ff */
[----:B------:R-:W-:Y:S01]  /*1d970*/  IMAD.IADD R19, R10, 0x1, R15 ;  /* 0x000000010a137824 */ /* 0x000fe200078e020f */
[----:B------:R-:W-:-:S02]  /*1d980*/  SEL R12, R12, 0xffffffc0, !P2 ;  /* 0xffffffc00c0c7807 */ /* 0x000fc40005000000 */
[----:B------:R-:W-:Y:S02]  /*1d990*/  F2FP.BF16.PACK_AB R50, R51, R50 ;  /* 0x000000323332723e */ /* 0x000fe400000010ff */
[----:B------:R-:W-:Y:S01]  /*1d9a0*/  F2FP.BF16.PACK_AB R52, R53, R52 ;  /* 0x000000343534723e */ /* 0x000fe200000010ff */
[--C-:B------:R-:W-:Y:S01]  /*1d9b0*/  IMAD.IADD R21, R13, 0x1, R12.reuse ;  /* 0x000000010d157824 */ /* 0x100fe200078e020c */
[----:B------:R-:W-:Y:S01]  /*1d9c0*/  F2FP.BF16.PACK_AB R54, R55, R54 ;  /* 0x000000363736723e */ /* 0x000fe200000010ff */
[C---:B------:R-:W-:Y:S01]  /*1d9d0*/  IMAD.IADD R23, R12.reuse, 0x1, R15 ;  /* 0x000000010c177824 */ /* 0x040fe200078e020f */
[----:B------:R-:W-:Y:S01]  /*1d9e0*/  F2FP.BF16.PACK_AB R56, R57, R56 ;  /* 0x000000383938723e */ /* 0x000fe200000010ff */
[----:B------:R-:W-:Y:S01]  /*1d9f0*/  IMAD.IADD R25, R12, 0x1, R17 ;  /* 0x000000010c197824 */ /* 0x000fe200078e0211 */
[----:B------:R-:W-:Y:S01]  /*1da00*/  STS [R13+0x80], R128 ;  /* 0x000080800d007388 */ /* 0x000fe20000000800 */
[----:B------:R-:W-:Y:S01]  /*1da10*/  IMAD.IADD R27, R19, 0x1, R12 ;  /* 0x00000001131b7824 */ /* 0x000fe200078e020c */
[----:B------:R-:W-:Y:S01]  /*1da20*/  F2FP.BF16.PACK_AB R58, R59, R58 ;  /* 0x0000003a3b3a723e */ /* 0x000fe200000010ff */
[----:B------:R-:W-:Y:S01]  /*1da30*/  IMAD.U32 R12, RZ, RZ, UR4 ;  /* 0x00000004ff0c7e24 */ /* 0x000fe2000f8e00ff */
        /* <DEDUP_REMOVED lines=31> */
[----:B------:R-:W-:-:S03]  /*1dc30*/  PLOP3.LUT P1, PT, PT, PT, UP1, 0x80, 0x0 ;  /* 0x000000000000781c */ /* 0x000fc60003f2f018 */
        /* <DEDUP_REMOVED lines=27> */
[----:B------:R2:W-:Y:S01]  /*1ddf0*/  STS [R19+0x8400], R7 ;  /* 0x0084000713007388 */ /* 0x0005e20000000800 */
[----:B-1----:R-:W-:Y:S01]  /*1de00*/  IMAD.U32 R13, RZ, RZ, UR5 ;  /* 0x00000005ff0d7e24 */ /* 0x002fe2000f8e00ff */
[----:B------:R-:W-:-:S02]  /*1de10*/  ULDC.64 UR4, c[0x0][0x508] ;  /* 0x0001420000047ab9 */ /* 0x000fc40000000a00 */
[----:B------:R1:W-:Y:S04]  /*1de20*/  STS [R21+0x8080], R6 ;  /* 0x0080800615007388 */ /* 0x0003e80000000800 */
[----:B------:R1:W-:Y:S04]  /*1de30*/  STS [R21+0x8480], R86 ;  /* 0x0084805615007388 */ /* 0x0003e80000000800 */
[----:B------:R1:W-:Y:S04]  /*1de40*/  STS [R23+0x8000], R88 ;  /* 0x0080005817007388 */ /* 0x0003e80000000800 */
[----:B------:R1:W-:Y:S04]  /*1de50*/  STS [R23+0x8400], R90 ;  /* 0x0084005a17007388 */ /* 0x0003e80000000800 */
[----:B------:R1:W-:Y:S04]  /*1de60*/  STS [R25+0x8080], R92 ;  /* 0x0080805c19007388 */ /* 0x0003e80000000800 */
[----:B------:R1:W-:Y:S04]  /*1de70*/  STS [R25+0x8480], R94 ;  /* 0x0084805e19007388 */ /* 0x0003e80000000800 */
[----:B------:R1:W-:Y:S04]  /*1de80*/  STS [R27+0x8000], R96 ;  /* 0x008000601b007388 */ /* 0x0003e80000000800 */
[----:B------:R1:W-:Y:S04]  /*1de90*/  STS [R27+0x8400], R3 ;  /* 0x008400031b007388 */ /* 0x0003e80000000800 */
[----:B------:R-:W-:Y:S01]  /*1dea0*/  BAR.SYNC.DEFER_BLOCKING 0x1, 0x100 ;  /* 0x0044000000007b1d */ /* 0x000fe20000010000 */
[----:B------:R-:W-:-:S04]  /*1deb0*/  UISETP.NE.U32.AND UP0, UPT, URZ, UR4, UPT ;  /* 0x000000043f00728c */ /* 0x000fc8000bf05070 */
[----:B------:R-:W-:Y:S01]  /*1dec0*/  UISETP.NE.AND.EX UP0, UPT, URZ, UR5, UPT, UP0 ;  /* 0x000000053f00728c */ /* 0x000fe2000bf05300 */
[----:B------:R-:W3:Y:S02]  /*1ded0*/  @P1 LDG.E R10, [R12.64] ;  /* 0x0000001c0c0a1981 */ /* 0x000ee4000c1e1900 */
[----:B------:R-:W-:-:S03]  /*1dee0*/  ULDC.64 UR4, c[0x0][0x508] ;  /* 0x0001420000047ab9 */ /* 0x000fc60000000a00 */
[----:B------:R-:W-:-:S05]  /*1def0*/  PLOP3.LUT P0, PT, PT, PT, UP0, 0x80, 0x0 ;  /* 0x000000000000781c */ /* 0x000fca0003f0f008 */
[----:B------:R-:W-:Y:S01]  /*1df00*/  @UP0 UIMAD.WIDE UR4, UR24, UR6, UR4 ;  /* 0x00000006180402a5 */ /* 0x000fe2000f8e0204 */
[----:B--2---:R-:W-:-:S05]  /*1df10*/  IMAD.MOV.U32 R7, RZ, RZ, c[0x0][0x388] ;  /* 0x0000e200ff077624 */ /* 0x004fca00078e00ff */
[----:B------:R-:W-:Y:S02]  /*1df20*/  IMAD.U32 R14, RZ, RZ, UR4 ;  /* 0x00000004ff0e7e24 */ /* 0x000fe4000f8e00ff */
[----:B------:R-:W-:-:S05]  /*1df30*/  IMAD.U32 R15, RZ, RZ, UR5 ;  /* 0x00000005ff0f7e24 */ /* 0x000fca000f8e00ff */
[----:B------:R1:W5:Y:S01]  /*1df40*/  @P0 LDG.E R7, [R14.64] ;  /* 0x0000001c0e070981 */ /* 0x000362000c1e1900 */
[----:B------:R-:W-:Y:S02]  /*1df50*/  UMOV UR12, URZ ;  /* 0x0000003f000c7c82 */ /* 0x000fe40008000000 */
[----:B------:R-:W-:Y:S01]  /*1df60*/  UMOV UR13, URZ ;  /* 0x0000003f000d7c82 */ /* 0x000fe20008000000 */
[----:B---3--:R-:W2:Y:S02]  /*1df70*/  @P1 R2UR UR5, R10 ;  /* 0x000000000a0513c2 */ /* 0x008ea400000e0000 */
[----:B--2---:R-:W-:Y:S02]  /*1df80*/  @UP1 USHF.R.S32.HI UR4, URZ, 0x1f, UR5 ;  /* 0x0000001f3f041899 */ /* 0x004fe40008011405 */
[----:B------:R-:W-:-:S05]  /*1df90*/  @UP1 UMOV UR12, UR5 ;  /* 0x00000005000c1c82 */ /* 0x000fca0008000000 */
[----:B------:R-:W-:Y:S01]  /*1dfa0*/  @UP1 UMOV UR13, UR4 ;  /* 0x00000004000d1c82 */ /* 0x000fe20008000000 */
[----:B------:R-:W-:Y:S05]  /*1dfb0*/  @P0 BRA `(.L_x_422) ;  /* 0x0000004000000947 */ /* 0x000fea0003800000 */
[----:B-1----:R-:W-:Y:S05]  /*1dfc0*/  @!P1 BRA `(.L_x_422) ;  /* 0x0000003000009947 */ /* 0x002fea0003800000 */
[----:B-----5:R-:W2:Y:S04]  /*1dfd0*/  LDG.E R7, [R12.64] ;  /* 0x0000001c0c077981 */ /* 0x020ea8000c1e1900 */
[----:B------:R-:W2:Y:S02]  /*1dfe0*/  LDG.E R6, [R12.64+0x4] ;  /* 0x0000041c0c067981 */ /* 0x000ea4000c1e1900 */
[----:B--2---:R-:W-:Y:S02]  /*1dff0*/  IADD3 R7, -R7, R6, RZ ;  /* 0x0000000607077210 */ /* 0x004fe40007ffe1ff */
.L_x_422:
[----:B-1----:R-:W-:Y:S01]  /*1e000*/  SHF.R.S32.HI R3, RZ, 0x1f, R2 ;  /* 0x0000001fff037819 */ /* 0x002fe20000011402 */
[----:B------:R-:W1:Y:S01]  /*1e010*/  S2R R57, SR_CTAID.X ;  /* 0x0000000000397919 */ /* 0x000e620000002500 */
[----:B------:R-:W-:Y:S01]  /*1e020*/  LOP3.LUT R13, R9, 0xffffffe0, RZ, 0xc0, !PT ;  /* 0xffffffe0090d7812 */ /* 0x000fe200078ec0ff */
[----:B------:R-:W-:Y:S01]  /*1e030*/  IMAD.MOV.U32 R6, RZ, RZ, c[0x0][0x4e8] ;  /* 0x00013a00ff067624 */ /* 0x000fe200078e00ff */
[----:B------:R-:W-:Y:S01]  /*1e040*/  LEA.HI R3, R3, R2, RZ, 0x3 ;  /* 0x0000000203037211 */ /* 0x000fe200078f18ff */
[----:B------:R-:W-:Y:S01]  /*1e050*/  ULDC.64 UR4, c[0x0][0x3a0] ;  /* 0x0000e80000047ab9 */ /* 0x000fe20000000a00 */
[----:B------:R-:W-:Y:S01]  /*1e060*/  BSSY B0, `(.L_x_423) ;  /* 0x000008c000007945 */ /* 0x000fe20003800000 */
[----:B------:R-:W-:Y:S01]  /*1e070*/  UMOV UR11, UR13 ;  /* 0x0000000d000b7c82 */ /* 0x000fe20008000000 */
[----:B------:R-:W-:Y:S01]  /*1e080*/  LOP3.LUT R9, R3, 0xffffff8, RZ, 0xc0, !PT ;  /* 0x0ffffff803097812 */ /* 0x000fe200078ec0ff */
[----:B------:R-:W-:Y:S01]  /*1e090*/  IMAD.IADD R3, R0, 0x1, -R13 ;  /* 0x0000000100037824 */ /* 0x000fe200078e0a0d */
[----:B------:R-:W-:Y:S01]  /*1e0a0*/  ISETP.NE.AND P1, PT, R6, 0x1, PT ;  /* 0x000000010600780c */ /* 0x000fe20003f25270 */
[----:B------:R-:W-:Y:S01]  /*1e0b0*/  UIMAD UR13, UR13, UR4, URZ ;  /* 0x000000040d0d72a4 */ /* 0x000fe2000f8e023f */
[----:B------:R-:W-:Y:S01]  /*1e0c0*/  LEA.HI R6, R11, R11, RZ, 0x1 ;  /* 0x0000000b0b067211 */ /* 0x000fe200078f08ff */
[----:B------:R-:W-:Y:S01]  /*1e0d0*/  IMAD.IADD R2, R2, 0x1, -R9 ;  /* 0x0000000102027824 */ /* 0x000fe200078e0a09 */
[----:B------:R-:W-:Y:S01]  /*1e0e0*/  SHF.R.S32.HI R10, RZ, 0x1f, R3 ;  /* 0x0000001fff0a7819 */ /* 0x000fe20000011403 */
[----:B------:R-:W-:Y:S01]  /*1e0f0*/  UMOV UR10, UR12 ;  /* 0x0000000c000a7c82 */ /* 0x000fe20008000000 */
[----:B------:R-:W-:Y:S01]  /*1e100*/  LOP3.LUT R6, R6, 0x1ffffffe, RZ, 0xc0, !PT ;  /* 0x1ffffffe06067812 */ /* 0x000fe200078ec0ff */
[----:B------:R-:W-:Y:S01]  /*1e110*/  ULDC.64 UR6, c[0x0][0x490] ;  /* 0x0001240000067ab9 */ /* 0x000fe20000000a00 */
[----:B------:R-:W-:Y:S01]  /*1e120*/  LEA.HI R9, R10, R3, RZ, 0x2 ;  /* 0x000000030a097211 */ /* 0x000fe200078f10ff */
[----:B------:R-:W-:Y:S01]  /*1e130*/  UIMAD.WIDE.U32 UR16, UR12, UR4, URZ ;  /* 0x000000040c1072a5 */ /* 0x000fe2000f8e003f */
[----:B------:R-:W-:Y:S01]  /*1e140*/  LOP3.LUT P2, RZ, R3, 0x3, RZ, 0xc0, !PT ;  /* 0x0000000303ff7812 */ /* 0x000fe2000784c0ff */
[----:B------:R-:W-:Y:S01]  /*1e150*/  IMAD.IADD R11, R11, 0x1, -R6 ;  /* 0x000000010b0b7824 */ /* 0x000fe200078e0a06 */
[----:B------:R-:W-:Y:S01]  /*1e160*/  SHF.R.S32.HI R9, RZ, 0x2, R9 ;  /* 0x00000002ff097819 */ /* 0x000fe20000011409 */
[----:B------:R-:W-:-:S02]  /*1e170*/  UIMAD UR13, UR12, UR5, UR13 ;  /* 0x000000050c0d72a4 */ /* 0x000fc4000f8e020d */
[----:B------:R-:W-:Y:S02]  /*1e180*/  USHF.R.S32.HI UR12, URZ, 0x1f, UR24 ;  /* 0x0000001f3f0c7899 */ /* 0x000fe40008011418 */
[----:B------:R-:W-:Y:S01]  /*1e190*/  IMAD R2, R2, 0x10, R9 ;  /* 0x0000001002027824 */ /* 0x000fe200078e0209 */
[----:B------:R-:W-:Y:S02]  /*1e1a0*/  UIMAD UR9, UR8, UR6, URZ ;  /* 0x00000006080972a4 */ /* 0x000fe4000f8e023f */
[----:B------:R-:W-:Y:S01]  /*1e1b0*/  USEL UR12, UR12, URZ, !UP1 ;  /* 0x0000003f0c0c7287 */ /* 0x000fe2000c800000 */
[----:B------:R-:W-:Y:S01]  /*1e1c0*/  IMAD R6, R11, 0x8, R2 ;  /* 0x000000080b067824 */ /* 0x000fe200078e0202 */
[----:B------:R-:W-:Y:S02]  /*1e1d0*/  UIMAD.WIDE.U32 UR10, UR15, UR6, UR10 ;  /* 0x000000060f0a72a5 */ /* 0x000fe4000f8e000a */
[----:B------:R-:W-:Y:S02]  /*1e1e0*/  UIMAD UR9, UR15, UR7, UR9 ;  /* 0x000000070f0972a4 */ /* 0x000fe4000f8e0209 */
[----:B-1----:R-:W-:Y:S01]  /*1e1f0*/  LEA R9, R57, R6, 0x7 ;  /* 0x0000000639097211 */ /* 0x002fe200078e38ff */
[----:B------:R-:W-:Y:S01]  /*1e200*/  ULDC.64 UR6, c[0x0][0x498] ;  /* 0x0001260000067ab9 */ /* 0x000fe20000000a00 */
[CC--:B------:R-:W-:Y:S01]  /*1e210*/  LEA.HI R6, R5.reuse, R0.reuse, RZ, 0x3 ;  /* 0x0000000005067211 */ /* 0x0c0fe200078f18ff */
[----:B------:R-:W-:Y:S01]  /*1e220*/  USEL UR24, UR24, URZ, !UP1 ;  /* 0x0000003f18187287 */ /* 0x000fe2000c800000 */
[----:B------:R-:W-:Y:S01]  /*1e230*/  LEA.HI R5, R5, R0, RZ, 0x6 ;  /* 0x0000000005057211 */ /* 0x000fe200078f30ff */
[----:B------:R-:W-:Y:S01]  /*1e240*/  @P1 IMAD.HI.U32 R3, R9, c[0x0][0x4ec], RZ ;  /* 0x00013b0009031a27 */ /* 0x000fe200078e00ff */
[----:B------:R-:W-:-:S02]  /*1e250*/  UIMAD UR14, UR12, UR6, URZ ;  /* 0x000000060c0e72a4 */ /* 0x000fc4000f8e023f */
[----:B------:R-:W-:Y:S01]  /*1e260*/  UIADD3 UR11, UR11, UR9, URZ ;  /* 0x000000090b0b7290 */ /* 0x000fe2000fffe03f */
[----:B------:R-:W-:Y:S01]  /*1e270*/  IMAD.MOV.U32 R14, RZ, RZ, R9 ;  /* 0x000000ffff0e7224 */ /* 0x000fe200078e0009 */
[----:B------:R-:W-:Y:S01]  /*1e280*/  @P1 SHF.R.U32.HI R14, RZ, c[0x0][0x4f0], R3 ;  /* 0x00013c00ff0e1a19 */ /* 0x000fe20000011603 */
[----:B------:R-:W-:Y:S01]  /*1e290*/  UIMAD UR7, UR24, UR7, UR14 ;  /* 0x00000007180772a4 */ /* 0x000fe2000f8e020e */
[----:B------:R-:W-:Y:S01]  /*1e2a0*/  LOP3.LUT R3, R6, 0xfffffff8, RZ, 0xc0, !PT ;  /* 0xfffffff806037812 */ /* 0x000fe200078ec0ff */
[----:B------:R-:W-:Y:S01]  /*1e2b0*/  UIMAD.WIDE.U32 UR10, UR24, UR6, UR10 ;  /* 0x00000006180a72a5 */ /* 0x000fe2000f8e000a */
[----:B------:R-:W-:Y:S01]  /*1e2c0*/  SHF.R.S32.HI R6, RZ, 0x3, R6 ;  /* 0x00000003ff067819 */ /* 0x000fe20000011406 */
[--C-:B------:R-:W-:Y:S01]  /*1e2d0*/  IMAD.MOV R10, RZ, RZ, -R14.reuse ;  /* 0x000000ffff0a7224 */ /* 0x100fe200078e0a0e */
[----:B------:R-:W-:Y:S01]  /*1e2e0*/  ULDC.64 UR4, c[0x0][0x3e8] ;  /* 0x0000fa0000047ab9 */ /* 0x000fe20000000a00 */
[----:B------:R-:W-:Y:S01]  /*1e2f0*/  IMAD.IADD R3, R0, 0x1, -R3 ;  /* 0x0000000100037824 */ /* 0x000fe200078e0a03 */
[----:B------:R-:W-:Y:S01]  /*1e300*/  UIMAD UR8, UR8, UR4, URZ ;  /* 0x00000004080872a4 */ /* 0x000fe2000f8e023f */
[----:B------:R-:W-:Y:S01]  /*1e310*/  IMAD R10, R10, c[0x0][0x4e8], R9 ;  /* 0x00013a000a0a7a24 */ /* 0x000fe200078e0209 */
[----:B------:R-:W-:Y:S01]  /*1e320*/  SHF.R.S32.HI R9, RZ, 0x1f, R14 ;  /* 0x0000001fff097819 */ /* 0x000fe2000001140e */
[----:B------:R-:W-:Y:S01]  /*1e330*/  IMAD.U32 R0, RZ, RZ, UR7 ;  /* 0x00000007ff007e24 */ /* 0x000fe2000f8e00ff */
[----:B------:R-:W-:Y:S01]  /*1e340*/  IADD3 R14, P0, R14, UR10, RZ ;  /* 0x0000000a0e0e7c10 */ /* 0x000fe2000ff1e0ff */
[----:B------:R-:W-:Y:S01]  /*1e350*/  IMAD.SHL.U32 R19, R6, 0x40, RZ ;  /* 0x0000004006137824 */ /* 0x000fe200078e00ff */
[----:B------:R-:W-:Y:S01]  /*1e360*/  SHF.R.S32.HI R17, RZ, 0x1f, R10 ;  /* 0x0000001fff117819 */ /* 0x000fe2000001140a */
[----:B------:R-:W-:Y:S01]  /*1e370*/  UIADD3 UR17, UR17, UR13, URZ ;  /* 0x0000000d11117290 */ /* 0x000fe2000fffe03f */
[----:B------:R-:W-:Y:S01]  /*1e380*/  IADD3.X R15, R9, UR11, R0, P0, !PT ;  /* 0x0000000b090f7c10 */ /* 0x000fe200087fe400 */
[----:B------:R-:W-:Y:S01]  /*1e390*/  UIMAD UR5, UR15, UR5, UR8 ;  /* 0x000000050f0572a4 */ /* 0x000fe2000f8e0208 */
[----:B------:R-:W-:Y:S01]  /*1e3a0*/  LEA R0, R3, R6, 0x5 ;  /* 0x0000000603007211 */ /* 0x000fe200078e28ff */
[----:B------:R-:W-:Y:S01]  /*1e3b0*/  IMAD R17, R17, c[0x0][0x488], RZ ;  /* 0x0001220011117a24 */ /* 0x000fe200078e02ff */
[----:B------:R-:W-:Y:S01]  /*1e3c0*/  LOP3.LUT R19, R19, 0x1c0, RZ, 0xc0, !PT ;  /* 0x000001c013137812 */ /* 0x000fe200078ec0ff */
[----:B------:R-:W-:Y:S01]  /*1e3d0*/  IMAD.WIDE.U32 R14, R10, c[0x0][0x488], R14 ;  /* 0x000122000a0e7a25 */ /* 0x000fe200078e000e */
[----:B------:R-:W-:-:S02]  /*1e3e0*/  UIMAD.WIDE.U32 UR16, UR15, UR4, UR16 ;  /* 0x000000040f1072a5 */ /* 0x000fc4000f8e0010 */
[----:B------:R-:W-:Y:S01]  /*1e3f0*/  ULDC.64 UR6, c[0x0][0x3f0] ;  /* 0x0000fc0000067ab9 */ /* 0x000fe20000000a00 */
[----:B------:R-:W-:Y:S01]  /*1e400*/  IMAD R13, R57, 0x80, R0 ;  /* 0x00000080390d7824 */ /* 0x000fe200078e0200 */
[----:B------:R-:W-:Y:S01]  /*1e410*/  LEA R16, P0, R14, c[0x0][0x450], 0x2 ;  /* 0x000114000e107a11 */ /* 0x000fe200078010ff */
[----:B------:R-:W-:Y:S01]  /*1e420*/  IMAD R17, R10, c[0x0][0x48c], R17 ;  /* 0x000123000a117a24 */ /* 0x000fe200078e0211 */
[----:B------:R-:W-:Y:S01]  /*1e430*/  UIMAD UR12, UR12, UR6, URZ ;  /* 0x000000060c0c72a4 */ /* 0x000fe2000f8e023f */
[----:B------:R-:W-:Y:S01]  /*1e440*/  IMAD.SHL.U32 R0, R3, 0x8, RZ ;  /* 0x0000000803007824 */ /* 0x000fe200078e00ff */
[----:B------:R-:W-:Y:S01]  /*1e450*/  SHF.R.U32.HI R3, RZ, 0x3, R19 ;  /* 0x00000003ff037819 */ /* 0x000fe20000011613 */
[----:B------:R-:W-:Y:S01]  /*1e460*/  @P1 IMAD.HI.U32 R11, R13, c[0x0][0x4ec], RZ ;  /* 0x00013b000d0b1a27 */ /* 0x000fe200078e00ff */
[----:B------:R-:W-:Y:S01]  /*1e470*/  UIADD3 UR17, UR17, UR5, URZ ;  /* 0x0000000511117290 */ /* 0x000fe2000fffe03f */
[----:B------:R-:W-:Y:S01]  /*1e480*/  SHFL.IDX PT, R50, R16, RZ, 0x1c1f ;  /* 0x001c1fff10327589 */ /* 0x000fe200000e0000 */
[----:B------:R-:W-:Y:S01]  /*1e490*/  LOP3.LUT R10, R19, 0x38, R0, 0xf8, !PT ;  /* 0x00000038130a7812 */ /* 0x000fe200078ef800 */
[----:B------:R-:W-:Y:S01]  /*1e4a0*/  IMAD.IADD R12, R15, 0x1, R17 ;  /* 0x000000010f0c7824 */ /* 0x000fe200078e0211 */
[----:B------:R-:W-:Y:S01]  /*1e4b0*/  UIMAD UR7, UR24, UR7, UR12 ;  /* 0x00000007180772a4 */ /* 0x000fe2000f8e020c */
[----:B------:R-:W-:Y:S01]  /*1e4c0*/  IMAD.MOV.U32 R9, RZ, RZ, R13 ;  /* 0x000000ffff097224 */ /* 0x000fe200078e000d */
[----:B------:R-:W-:Y:S01]  /*1e4d0*/  @P1 SHF.R.U32.HI R9, RZ, c[0x0][0x4f0], R11 ;  /* 0x00013c00ff091a19 */ /* 0x000fe2000001160b */
[----:B------:R-:W-:Y:S01]  /*1e4e0*/  UIMAD.WIDE.U32 UR16, UR24, UR6, UR16 ;  /* 0x00000006181072a5 */ /* 0x000fe2000f8e0010 */
[----:B------:R-:W-:Y:S01]  /*1e4f0*/  LEA.HI.X R12, R14, c[0x0][0x454], R12, 0x2, P0 ;  /* 0x000115000e0c7a11 */ /* 0x000fe200000f140c */
[----:B------:R-:W-:Y:S01]  /*1e500*/  SHFL.IDX PT, R48, R16, 0x1, 0x1c1f ;  /* 0x003c1f0010307f89 */ /* 0x000fe200000e0000 */
[----:B------:R-:W-:Y:S01]  /*1e510*/  LOP3.LUT R3, R10, R3, RZ, 0x3c, !PT ;  /* 0x000000030a037212 */ /* 0x000fe200078e3cff */
[--C-:B------:R-:W-:Y:S01]  /*1e520*/  IMAD.MOV R10, RZ, RZ, -R9.reuse ;  /* 0x000000ffff0a7224 */ /* 0x100fe200078e0a09 */
[----:B------:R-:W-:Y:S01]  /*1e530*/  UIADD3 UR7, UR17, UR7, URZ ;  /* 0x0000000711077290 */ /* 0x000fe2000fffe03f */
[----:B------:R-:W1:Y:S01]  /*1e540*/  SHFL.IDX PT, R51, R12, RZ, 0x1c1f ;  /* 0x001c1fff0c337589 */ /* 0x000e6200000e0000 */
[----:B------:R-:W-:Y:S01]  /*1e550*/  SHF.R.S32.HI R11, RZ, 0x1f, R9 ;  /* 0x0000001fff0b7819 */ /* 0x000fe20000011409 */
[----:B------:R-:W-:Y:S01]  /*1e560*/  IMAD R10, R10, c[0x0][0x4e8], R13 ;  /* 0x00013a000a0a7a24 */ /* 0x000fe200078e020d */
[----:B------:R-:W-:Y:S01]  /*1e570*/  MOV R14, UR16 ;  /* 0x00000010000e7c02 */ /* 0x000fe20008000f00 */
[----:B------:R2:W3:Y:S01]  /*1e580*/  SHFL.IDX PT, R49, R12, 0x1, 0x1c1f ;  /* 0x003c1f000c317f89 */ /* 0x0004e200000e0000 */
[----:B------:R-:W-:-:S02]  /*1e590*/  IMAD R13, R57, 0x80, R2 ;  /* 0x00000080390d7824 */ /* 0x000fc400078e0202 */
[----:B-----5:R-:W-:Y:S02]  /*1e5a0*/  IMAD R2, R7, c[0x0][0x4e8], RZ ;  /* 0x00013a0007027a24 */ /* 0x020fe400078e02ff */
[----:B------:R-:W-:Y:S01]  /*1e5b0*/  IMAD.U32 R15, RZ, RZ, UR17 ;  /* 0x00000011ff0f7e24 */ /* 0x000fe2000f8e00ff */
[C---:B------:R-:W-:Y:S01]  /*1e5c0*/  IADD3 R7, R13.reuse, 0x8, RZ ;  /* 0x000000080d077810 */ /* 0x040fe20007ffe0ff */
[----:B------:R-:W-:Y:S01]  /*1e5d0*/  IMAD.U32 R15, RZ, RZ, UR7 ;  /* 0x00000007ff0f7e24 */ /* 0x000fe2000f8e00ff */
[-C--:B------:R-:W-:Y:S01]  /*1e5e0*/  ISETP.GE.OR P0, PT, R13, R2.reuse, P2 ;  /* 0x000000020d00720c */ /* 0x080fe20001706670 */
[----:B------:R-:W-:Y:S01]  /*1e5f0*/  IMAD R18, R11, c[0x0][0x3e0], RZ ;  /* 0x0000f8000b127a24 */ /* 0x000fe200078e02ff */
[----:B------:R-:W-:Y:S01]  /*1e600*/  ISETP.GE.OR P2, PT, R7, R2, P2 ;  /* 0x000000020700720c */ /* 0x000fe20001746670 */
[----:B------:R-:W-:-:S04]  /*1e610*/  IMAD.WIDE.U32 R14, R9, c[0x0][0x3e0], R14 ;  /* 0x0000f800090e7a25 */ /* 0x000fc800078e000e */
[----:B------:R-:W-:Y:S01]  /*1e620*/  IMAD R18, R9, c[0x0][0x3e4], R18 ;  /* 0x0000f90009127a24 */ /* 0x000fe200078e0212 */
[----:B------:R-:W-:Y:S01]  /*1e630*/  SHF.R.S32.HI R9, RZ, 0x1f, R10 ;  /* 0x0000001fff097819 */ /* 0x000fe2000001140a */
[----:B------:R-:W-:-:S03]  /*1e640*/  IMAD R57, R57, 0x80, R6 ;  /* 0x0000008039397824 */ /* 0x000fc600078e0206 */
[----:B------:R-:W-:Y:S01]  /*1e650*/  IADD3 R15, R15, R18, RZ ;  /* 0x000000120f0f7210 */ /* 0x000fe20007ffe0ff */
[----:B------:R-:W-:Y:S01]  /*1e660*/  IMAD R9, R9, c[0x0][0x3d8], RZ ;  /* 0x0000f60009097a24 */ /* 0x000fe200078e02ff */
[----:B-1----:R1:W-:Y:S01]  /*1e670*/  @!P0 ST.E [R50.64], R4 ;  /* 0x0000000432008985 */ /* 0x0023e2000c10191c */
[----:B--2---:R-:W-:-:S03]  /*1e680*/  IMAD.SHL.U32 R12, R5, 0x8, RZ ;  /* 0x00000008050c7824 */ /* 0x004fc600078e00ff */
[----:B---3--:R1:W-:Y:S02]  /*1e690*/  @!P2 ST.E [R48.64], R8 ;  /* 0x000000083000a985 */ /* 0x0083e4000c10191c */
[----:B------:R-:W-:Y:S01]  /*1e6a0*/  LOP3.LUT R12, R3, 0x7ffffe00, R12, 0xf8, !PT ;  /* 0x7ffffe00030c7812 */ /* 0x000fe200078ef80c */
[C---:B------:R-:W-:Y:S02]  /*1e6b0*/  IMAD R3, R10.reuse, c[0x0][0x3dc], R9 ;  /* 0x0000f7000a037a24 */ /* 0x040fe400078e0209 */
[----:B------:R-:W-:-:S04]  /*1e6c0*/  IMAD.WIDE.U32 R10, R10, c[0x0][0x3d8], R14 ;  /* 0x0000f6000a0a7a25 */ /* 0x000fc800078e000e */
[----:B------:R-:W-:Y:S01]  /*1e6d0*/  IMAD.SHL.U32 R58, R12, 0x2, RZ ;  /* 0x000000020c3a7824 */ /* 0x000fe200078e00ff */
[----:B------:R-:W-:Y:S01]  /*1e6e0*/  LEA R56, P0, R10, c[0x0][0x380], 0x1 ;  /* 0x0000e0000a387a11 */ /* 0x000fe200078008ff */
[----:B------:R-:W-:-:S03]  /*1e6f0*/  IMAD.IADD R3, R11, 0x1, R3 ;  /* 0x000000010b037824 */ /* 0x000fc600078e0203 */
[----:B------:R1:W2:Y:S02]  /*1e700*/  LDS.128 R44, [R58+0x1080] ;  /* 0x001080003a2c7984 */ /* 0x0002a40000000c00 */
[----:B------:R-:W-:Y:S02]  /*1e710*/  LEA.HI.X R55, R10, c[0x0][0x384], R3, 0x1, P0 ;  /* 0x0000e1000a377a11 */ /* 0x000fe400000f0c03 */
        /* <DEDUP_REMOVED lines=32> */
.L_x_424:
[----:B--2---:R-:W-:Y:S05]  /*1e920*/  BSYNC B0 ;  /* 0x0000000000007941 */ /* 0x004fea0003800000 */
.L_x_423:
        /* <DEDUP_REMOVED lines=23> */
.L_x_426:
[----:B------:R-:W-:Y:S05]  /*1eaa0*/  BSYNC B0 ;  /* 0x0000000000007941 */ /* 0x000fea0003800000 */
.L_x_425:
        /* <DEDUP_REMOVED lines=23> */
.L_x_428:
[----:B------:R-:W-:Y:S05]  /*1ec20*/  BSYNC B0 ;  /* 0x0000000000007941 */ /* 0x000fea0003800000 */
.L_x_427:
        /* <DEDUP_REMOVED lines=24> */
.L_x_421:
[----:B------:R-:W-:Y:S02]  /*1edb0*/  ULDC.64 UR4, c[0x0][0x500] ;  /* 0x0001400000047ab9 */ /* 0x000fe40000000a00 */
[----:B------:R-:W-:Y:S02]  /*1edc0*/  UISETP.NE.U32.AND UP1, UPT, URZ, UR4, UPT ;  /* 0x000000043f00728c */ /* 0x000fe4000bf25070 */
[----:B------:R-:W-:Y:S02]  /*1edd0*/  UMOV UR6, 0x4 ;  /* 0x0000000400067882 */ /* 0x000fe40000000000 */
[----:B------:R-:W-:-:S03]  /*1ede0*/  UISETP.NE.AND.EX UP1, UPT, URZ, UR5, UPT, UP1 ;  /* 0x000000053f00728c */ /* 0x000fc6000bf25310 */
[----:B------:R-:W-:Y:S02]  /*1edf0*/  ULDC.64 UR4, c[0x0][0x500] ;  /* 0x0001400000047ab9 */ /* 0x000fe40000000a00 */
[----:B------:R-:W-:Y:S01]  /*1ee00*/  UIMAD.WIDE UR4, UR24, UR6, UR4 ;  /* 0x00000006180472a5 */ /* 0x000fe2000f8e0204 */
[----:B------:R-:W-:-:S05]  /*1ee10*/  PLOP3.LUT P1, PT, PT, PT, UP1, 0x80, 0x0 ;  /* 0x000000000000781c */ /* 0x000fca0003f2f018 */
[----:B------:R-:W-:Y:S01]  /*1ee20*/  IMAD.U32 R6, RZ, RZ, UR4 ;  /* 0x00000004ff067e24 */ /* 0x000fe2000f8e00ff */
[----:B------:R-:W-:Y:S01]  /*1ee30*/  MOV R7, UR5 ;  /* 0x0000000500077c02 */ /* 0x000fe20008000f00 */
[----:B------:R-:W-:-:S06]  /*1ee40*/  ULDC.64 UR4, c[0x0][0x508] ;  /* 0x0001420000047ab9 */ /* 0x000fcc0000000a00 */
[----:B------:R-:W2:Y:S01]  /*1ee50*/  @P1 LDG.E R0, [R6.64] ;  /* 0x0000001c06001981 */ /* 0x000ea2000c1e1900 */
[----:B------:R-:W-:Y:S01]  /*1ee60*/  UISETP.NE.U32.AND UP0, UPT, URZ, UR4, UPT ;  /* 0x000000043f00728c */ /* 0x000fe2000bf05070 */
[----:B------:R-:W-:-:S03]  /*1ee70*/  IMAD.MOV.U32 R3, RZ, RZ, c[0x0][0x388] ;  /* 0x0000e200ff037624 */ /* 0x000fc600078e00ff */
[----:B------:R-:W-:-:S03]  /*1ee80*/  UISETP.NE.AND.EX UP0, UPT, URZ, UR5, UPT, UP0 ;  /* 0x000000053f00728c */ /* 0x000fc6000bf05300 */
[----:B------:R-:W-:-:S03]  /*1ee90*/  ULDC.64 UR4, c[0x0][0x508] ;  /* 0x0001420000047ab9 */ /* 0x000fc60000000a00 */
[----:B------:R-:W-:-:S05]  /*1eea0*/  PLOP3.LUT P0, PT, PT, PT, UP0, 0x80, 0x0 ;  /* 0x000000000000781c */ /* 0x000fca0003f0f008 */
[----:B------:R-:W-:-:S06]  /*1eeb0*/  @UP0 UIMAD.WIDE UR4, UR24, UR6, UR4 ;  /* 0x00000006180402a5 */ /* 0x000fcc000f8e0204 */
[----:B------:R-:W-:Y:S01]  /*1eec0*/  MOV R4, UR4 ;  /* 0x0000000400047c02 */ /* 0x000fe20008000f00 */
[----:B------:R-:W-:-:S05]  /*1eed0*/  IMAD.U32 R5, RZ, RZ, UR5 ;  /* 0x00000005ff057e24 */ /* 0x000fca000f8e00ff */
[----:B------:R1:W5:Y:S01]  /*1eee0*/  @P0 LDG.E R3, [R4.64] ;  /* 0x0000001c04030981 */ /* 0x000362000c1e1900 */
[----:B------:R-:W-:Y:S02]  /*1eef0*/  UMOV UR10, URZ ;  /* 0x0000003f000a7c82 */ /* 0x000fe40008000000 */
[----:B------:R-:W-:Y:S01]  /*1ef00*/  UMOV UR11, URZ ;  /* 0x0000003f000b7c82 */ /* 0x000fe20008000000 */
[----:B--2---:R-:W2:Y:S02]  /*1ef10*/  @P1 R2UR UR5, R0 ;  /* 0x00000000000513c2 */ /* 0x004ea400000e0000 */
        /* <DEDUP_REMOVED lines=8> */
.L_x_429:
[----:B-1----:R-:W1:Y:S01]  /*1efa0*/  S2R R7, SR_TID.X ;  /* 0x0000000000077919 */ /* 0x002e620000002100 */
[----:B------:R-:W-:Y:S01]  /*1efb0*/  USHF.R.S32.HI UR6, URZ, 0x1f, UR24 ;  /* 0x0000001f3f067899 */ /* 0x000fe20008011418 */
[----:B------:R-:W-:Y:S01]  /*1efc0*/  BSSY B0, `(.L_x_430) ;  /* 0x0000029000007945 */ /* 0x000fe20003800000 */
[----:B------:R-:W-:-:S02]  /*1efd0*/  USEL UR24, UR24, URZ, !UP1 ;  /* 0x0000003f18187287 */ /* 0x000fc4000c800000 */
[----:B------:R-:W-:Y:S01]  /*1efe0*/  USEL UR6, UR6, URZ, !UP1 ;  /* 0x0000003f06067287 */ /* 0x000fe2000c800000 */
[----:B-1----:R-:W-:-:S13]  /*1eff0*/  ISETP.GT.AND P0, PT, R7, 0x7f, PT ;  /* 0x0000007f0700780c */ /* 0x002fda0003f04270 */
[----:B------:R-:W-:Y:S05]  /*1f000*/  @P0 BRA `(.L_x_431) ;  /* 0x0000024000000947 */ /* 0x000fea0003800000 */
[----:B------:R-:W1:Y:S01]  /*1f010*/  S2R R2, SR_CTAID.X ;  /* 0x0000000000027919 */ /* 0x000e620000002500 */
[----:B-----5:R-:W-:Y:S01]  /*1f020*/  IMAD R0, R3, c[0x0][0x4e8], RZ ;  /* 0x00013a0003007a24 */ /* 0x020fe200078e02ff */
[----:B-1----:R-:W-:-:S04]  /*1f030*/  LEA R5, R2, R7, 0x7 ;  /* 0x0000000702057211 */ /* 0x002fc800078e38ff */
[----:B------:R-:W-:-:S13]  /*1f040*/  ISETP.GE.AND P0, PT, R5, R0, PT ;  /* 0x000000000500720c */ /* 0x000fda0003f06270 */
[----:B------:R-:W-:Y:S05]  /*1f050*/  @P0 BRA `(.L_x_431) ;  /* 0x000001f000000947 */ /* 0x000fea0003800000 */
[----:B------:R-:W-:Y:S01]  /*1f060*/  IMAD.MOV.U32 R0, RZ, RZ, c[0x0][0x4e8] ;  /* 0x00013a00ff007624 */ /* 0x000fe200078e00ff */
[----:B------:R-:W-:Y:S01]  /*1f070*/  ULDC.64 UR4, c[0x0][0x490] ;  /* 0x0001240000047ab9 */ /* 0x000fe20000000a00 */
[----:B------:R-:W-:Y:S01]  /*1f080*/  IMAD.MOV.U32 R8, RZ, RZ, R5 ;  /* 0x000000ffff087224 */ /* 0x000fe200078e0005 */
[----:B------:R-:W-:Y:S02]  /*1f090*/  UIMAD UR7, UR8, UR4, URZ ;  /* 0x00000004080772a4 */ /* 0x000fe4000f8e023f */
[----:B------:R-:W-:Y:S01]  /*1f0a0*/  ISETP.NE.AND P0, PT, R0, 0x1, PT ;  /* 0x000000010000780c */ /* 0x000fe20003f05270 */
[----:B------:R-:W-:Y:S02]  /*1f0b0*/  UMOV UR12, UR10 ;  /* 0x0000000a000c7c82 */ /* 0x000fe40008000000 */
[----:B------:R-:W-:Y:S02]  /*1f0c0*/  UMOV UR13, UR11 ;  /* 0x0000000b000d7c82 */ /* 0x000fe40008000000 */
[----:B------:R-:W-:-:S02]  /*1f0d0*/  UIMAD.WIDE.U32 UR12, UR15, UR4, UR12 ;  /* 0x000000040f0c72a5 */ /* 0x000fc4000f8e000c */
[----:B------:R-:W-:-:S03]  /*1f0e0*/  UIMAD UR7, UR15, UR5, UR7 ;  /* 0x000000050f0772a4 */ /* 0x000fc6000f8e0207 */
[----:B------:R-:W-:Y:S02]  /*1f0f0*/  ULDC.64 UR4, c[0x0][0x498] ;  /* 0x0001260000047ab9 */ /* 0x000fe40000000a00 */
[----:B------:R-:W-:Y:S01]  /*1f100*/  UIADD3 UR13, UR7, UR13, URZ ;  /* 0x0000000d070d7290 */ /* 0x000fe2000fffe03f */
[----:B------:R-:W-:Y:S01]  /*1f110*/  @P0 IMAD.HI.U32 R0, R5, c[0x0][0x4ec], RZ ;  /* 0x00013b0005000a27 */ /* 0x000fe200078e00ff */
[----:B------:R-:W-:Y:S02]  /*1f120*/  UIMAD UR7, UR6, UR4, URZ ;  /* 0x00000004060772a4 */ /* 0x000fe4000f8e023f */
[----:B------:R-:W-:Y:S02]  /*1f130*/  UIMAD.WIDE.U32 UR12, UR24, UR4, UR12 ;  /* 0x00000004180c72a5 */ /* 0x000fe4000f8e000c */
[----:B------:R-:W-:Y:S01]  /*1f140*/  @P0 SHF.R.U32.HI R8, RZ, c[0x0][0x4f0], R0 ;  /* 0x00013c00ff080a19 */ /* 0x000fe20000011600 */
[----:B------:R-:W-:-:S03]  /*1f150*/  UIMAD UR5, UR24, UR5, UR7 ;  /* 0x00000005180572a4 */ /* 0x000fc6000f8e0207 */
[----:B------:R-:W-:-:S03]  /*1f160*/  IADD3 R4, -R8, RZ, RZ ;  /* 0x000000ff08047210 */ /* 0x000fc60007ffe1ff */
[----:B------:R-:W-:Y:S02]  /*1f170*/  IMAD.U32 R0, RZ, RZ, UR5 ;  /* 0x00000005ff007e24 */ /* 0x000fe4000f8e00ff */
[----:B------:R-:W-:Y:S01]  /*1f180*/  IMAD R4, R4, c[0x0][0x4e8], R5 ;  /* 0x00013a0004047a24 */ /* 0x000fe200078e0205 */
[----:B------:R-:W-:Y:S02]  /*1f190*/  SHF.R.S32.HI R5, RZ, 0x1f, R8 ;  /* 0x0000001fff057819 */ /* 0x000fe40000011408 */
[----:B------:R-:W-:Y:S02]  /*1f1a0*/  IADD3 R8, P0, R8, UR12, RZ ;  /* 0x0000000c08087c10 */ /* 0x000fe4000ff1e0ff */
[----:B------:R-:W-:Y:S02]  /*1f1b0*/  SHF.R.S32.HI R2, RZ, 0x1f, R4 ;  /* 0x0000001fff027819 */ /* 0x000fe40000011404 */
[----:B------:R-:W-:-:S03]  /*1f1c0*/  IADD3.X R9, R5, UR13, R0, P0, !PT ;  /* 0x0000000d05097c10 */ /* 0x000fc600087fe400 */
[----:B------:R-:W-:Y:S02]  /*1f1d0*/  IMAD R5, R2, c[0x0][0x488], RZ ;  /* 0x0001220002057a24 */ /* 0x000fe400078e02ff */
[----:B------:R-:W-:-:S04]  /*1f1e0*/  IMAD.WIDE.U32 R8, R4, c[0x0][0x488], R8 ;  /* 0x0001220004087a25 */ /* 0x000fc800078e0008 */
[----:B------:R-:W-:Y:S01]  /*1f1f0*/  IMAD R0, R4, c[0x0][0x48c], R5 ;  /* 0x0001230004007a24 */ /* 0x000fe200078e0205 */
[----:B------:R-:W-:-:S04]  /*1f200*/  LEA R4, P0, R8, c[0x0][0x450], 0x2 ;  /* 0x0001140008047a11 */ /* 0x000fc800078010ff */
[----:B------:R-:W-:Y:S01]  /*1f210*/  IADD3 R5, R9, R0, RZ ;  /* 0x0000000009057210 */ /* 0x000fe20007ffe0ff */
[----:B------:R-:W-:-:S03]  /*1f220*/  IMAD.MOV.U32 R9, RZ, RZ, -0x800000 ;  /* 0xff800000ff097424 */ /* 0x000fc600078e00ff */
[----:B------:R-:W-:-:S05]  /*1f230*/  LEA.HI.X R5, R8, c[0x0][0x454], R5, 0x2, P0 ;  /* 0x0001150008057a11 */ /* 0x000fca00000f1405 */
[----:B------:R1:W-:Y:S02]  /*1f240*/  STG.E [R4.64], R9 ;  /* 0x0000000904007986 */ /* 0x0003e4000c10191c */
.L_x_431:
[----:B------:R-:W-:Y:S05]  /*1f250*/  BSYNC B0 ;  /* 0x0000000000007941 */ /* 0x000fea0003800000 */
.L_x_430:
[----:B-1----:R-:W1:Y:S01]  /*1f260*/  S2R R5, SR_CTAID.X ;  /* 0x0000000000057919 */ /* 0x002e620000002500 */
[----:B------:R-:W-:Y:S01]  /*1f270*/  SHF.R.S32.HI R4, RZ, 0x1f, R7 ;  /* 0x0000001fff047819 */ /* 0x000fe20000011407 */
[----:B------:R-:W-:Y:S01]  /*1f280*/  IMAD.MOV.U32 R0, RZ, RZ, c[0x0][0x4e8] ;  /* 0x00013a00ff007624 */ /* 0x000fe200078e00ff */
[----:B------:R-:W-:Y:S01]  /*1f290*/  ULDC.64 UR4, c[0x0][0x3a0] ;  /* 0x0000e80000047ab9 */ /* 0x000fe20000000a00 */
[----:B-----5:R-:W-:Y:S01]  /*1f2a0*/  IMAD R3, R3, c[0x0][0x4e8], RZ ;  /* 0x00013a0003037a24 */ /* 0x020fe200078e02ff */
[----:B------:R-:W-:Y:S01]  /*1f2b0*/  LEA.HI R4, R4, R7, RZ, 0x3 ;  /* 0x0000000704047211 */ /* 0x000fe200078f18ff */
[----:B------:R-:W-:Y:S01]  /*1f2c0*/  UIMAD UR7, UR11, UR4, URZ ;  /* 0x000000040b0772a4 */ /* 0x000fe2000f8e023f */
[----:B------:R-:W-:Y:S01]  /*1f2d0*/  ISETP.NE.AND P0, PT, R0, 0x1, PT ;  /* 0x000000010000780c */ /* 0x000fe20003f05270 */
[----:B------:R-:W-:Y:S01]  /*1f2e0*/  UIMAD.WIDE.U32 UR12, UR10, UR4, URZ ;  /* 0x000000040a0c72a5 */ /* 0x000fe2000f8e003f */
[----:B------:R-:W-:Y:S01]  /*1f2f0*/  LOP3.LUT R2, R4, 0xfffffff8, RZ, 0xc0, !PT ;  /* 0xfffffff804027812 */ /* 0x000fe200078ec0ff */
[----:B------:R-:W-:Y:S01]  /*1f300*/  UIMAD UR7, UR10, UR5, UR7 ;  /* 0x000000050a0772a4 */ /* 0x000fe2000f8e0207 */
[----:B------:R-:W-:Y:S01]  /*1f310*/  SHF.R.S32.HI R4, RZ, 0x3, R4 ;  /* 0x00000003ff047819 */ /* 0x000fe20000011404 */
[----:B------:R-:W-:Y:S01]  /*1f320*/  BSSY B0, `(.L_x_432) ;  /* 0x000003a000007945 */ /* 0x000fe20003800000 */
[----:B------:R-:W-:Y:S01]  /*1f330*/  ULDC.64 UR4, c[0x0][0x3e8] ;  /* 0x0000fa0000047ab9 */ /* 0x000fe20000000a00 */
[----:B------:R-:W-:Y:S01]  /*1f340*/  IMAD.IADD R7, R7, 0x1, -R2 ;  /* 0x0000000107077824 */ /* 0x000fe200078e0a02 */
[----:B------:R-:W-:-:S02]  /*1f350*/  UIADD3 UR13, UR13, UR7, URZ ;  /* 0x000000070d0d7290 */ /* 0x000fc4000fffe03f */
[----:B------:R-:W-:Y:S02]  /*1f360*/  UIMAD UR7, UR8, UR4, URZ ;  /* 0x00000004080772a4 */ /* 0x000fe4000f8e023f */
[C---:B------:R-:W-:Y:S01]  /*1f370*/  LEA R0, R7.reuse, R4, 0x5 ;  /* 0x0000000407007211 */ /* 0x040fe200078e28ff */
[----:B------:R-:W-:Y:S01]  /*1f380*/  UIMAD.WIDE.U32 UR12, UR15, UR4, UR12 ;  /* 0x000000040f0c72a5 */ /* 0x000fe2000f8e000c */
[----:B------:R-:W-:Y:S01]  /*1f390*/  SHF.L.U32 R7, R7, 0x3, RZ ;  /* 0x0000000307077819 */ /* 0x000fe200000006ff */
[----:B------:R-:W-:Y:S02]  /*1f3a0*/  UIMAD UR7, UR15, UR5, UR7 ;  /* 0x000000050f0772a4 */ /* 0x000fe4000f8e0207 */
[C---:B-1----:R-:W-:Y:S01]  /*1f3b0*/  IMAD R0, R5.reuse, 0x80, R0 ;  /* 0x0000008005007824 */ /* 0x042fe200078e0200 */
[----:B------:R-:W-:Y:S01]  /*1f3c0*/  ULDC.64 UR4, c[0x0][0x3f0] ;  /* 0x0000fc0000047ab9 */ /* 0x000fe20000000a00 */
[----:B------:R-:W-:Y:S01]  /*1f3d0*/  IMAD R4, R5, 0x80, R4 ;  /* 0x0000008005047824 */ /* 0x000fe200078e0204 */
[----:B------:R-:W-:Y:S01]  /*1f3e0*/  UIMAD UR6, UR6, UR4, URZ ;  /* 0x00000004060672a4 */ /* 0x000fe2000f8e023f */
[----:B------:R-:W-:Y:S01]  /*1f3f0*/  @P0 IMAD.HI.U32 R2, R0, c[0x0][0x4ec], RZ ;  /* 0x00013b0000020a27 */ /* 0x000fe200078e00ff */
[----:B------:R-:W-:Y:S01]  /*1f400*/  UIADD3 UR13, UR7, UR13, URZ ;  /* 0x0000000d070d7290 */ /* 0x000fe2000fffe03f */
[----:B------:R-:W-:Y:S01]  /*1f410*/  MOV R8, R0 ;  /* 0x0000000000087202 */ /* 0x000fe20000000f00 */
[----:B------:R-:W-:Y:S01]  /*1f420*/  UIMAD UR5, UR24, UR5, UR6 ;  /* 0x00000005180572a4 */ /* 0x000fe2000f8e0206 */
[----:B------:R-:W-:Y:S01]  /*1f430*/  IADD3 R5, R7, 0x80, RZ ;  /* 0x0000008007057810 */ /* 0x000fe20007ffe0ff */
[----:B------:R-:W-:Y:S01]  /*1f440*/  UIMAD.WIDE.U32 UR12, UR24, UR4, UR12 ;  /* 0x00000004180c72a5 */ /* 0x000fe2000f8e000c */
[----:B------:R-:W-:-:S03]  /*1f450*/  @P0 SHF.R.U32.HI R8, RZ, c[0x0][0x4f0], R2 ;  /* 0x00013c00ff080a19 */ /* 0x000fc60000011602 */
[----:B------:R-:W-:Y:S01]  /*1f460*/  UIADD3 UR5, UR13, UR5, URZ ;  /* 0x000000050d057290 */ /* 0x000fe2000fffe03f */
[--C-:B------:R-:W-:Y:S01]  /*1f470*/  SHF.R.S32.HI R9, RZ, 0x1f, R8.reuse ;  /* 0x0000001fff097819 */ /* 0x100fe20000011408 */
[----:B------:R-:W-:Y:S01]  /*1f480*/  IMAD.MOV R11, RZ, RZ, -R8 ;  /* 0x000000ffff0b7224 */ /* 0x000fe200078e0a08 */
[----:B------:R-:W-:-:S03]  /*1f490*/  MOV R10, UR12 ;  /* 0x0000000c000a7c02 */ /* 0x000fc60008000f00 */
[----:B------:R-:W-:Y:S02]  /*1f4a0*/  IMAD R6, R11, c[0x0][0x4e8], R0 ;  /* 0x00013a000b067a24 */ /* 0x000fe400078e0200 */
[----:B------:R-:W-:Y:S01]  /*1f4b0*/  IMAD.U32 R11, RZ, RZ, UR13 ;  /* 0x0000000dff0b7e24 */ /* 0x000fe2000f8e00ff */
[----:B------:R-:W-:Y:S01]  /*1f4c0*/  MOV R11, UR5 ;  /* 0x00000005000b7c02 */ /* 0x000fe20008000f00 */
[----:B------:R-:W-:Y:S01]  /*1f4d0*/  IMAD R9, R9, c[0x0][0x3e0], RZ ;  /* 0x0000f80009097a24 */ /* 0x000fe200078e02ff */
[----:B------:R-:W-:-:S03]  /*1f4e0*/  SHF.R.S32.HI R2, RZ, 0x1f, R6 ;  /* 0x0000001fff027819 */ /* 0x000fc60000011406 */
[C---:B------:R-:W-:Y:S02]  /*1f4f0*/  IMAD R0, R8.reuse, c[0x0][0x3e4], R9 ;  /* 0x0000f90008007a24 */ /* 0x040fe400078e0209 */
[----:B------:R-:W-:-:S04]  /*1f500*/  IMAD.WIDE.U32 R10, R8, c[0x0][0x3e0], R10 ;  /* 0x0000f800080a7a25 */ /* 0x000fc800078e000a */
[----:B------:R-:W-:Y:S02]  /*1f510*/  IMAD R9, R2, c[0x0][0x3d8], RZ ;  /* 0x0000f60002097a24 */ /* 0x000fe400078e02ff */
[----:B------:R-:W-:Y:S02]  /*1f520*/  IMAD.IADD R11, R11, 0x1, R0 ;  /* 0x000000010b0b7824 */ /* 0x000fe400078e0200 */
[C---:B------:R-:W-:Y:S02]  /*1f530*/  IMAD R9, R6.reuse, c[0x0][0x3dc], R9 ;  /* 0x0000f70006097a24 */ /* 0x040fe400078e0209 */
[----:B------:R-:W-:Y:S01]  /*1f540*/  IMAD.WIDE.U32 R10, R6, c[0x0][0x3d8], R10 ;  /* 0x0000f600060a7a25 */ /* 0x000fe200078e000a */
[----:B------:R-:W-:-:S04]  /*1f550*/  IADD3 R6, R7, 0x40, RZ ;  /* 0x0000004007067810 */ /* 0x000fc80007ffe0ff */
[----:B------:R-:W-:Y:S02]  /*1f560*/  IADD3 R11, R11, R9, RZ ;  /* 0x000000090b0b7210 */ /* 0x000fe40007ffe0ff */
[----:B------:R-:W-:-:S04]  /*1f570*/  LEA R9, P0, R10, c[0x0][0x380], 0x1 ;  /* 0x0000e0000a097a11 */ /* 0x000fc800078008ff */
[----:B------:R-:W-:Y:S02]  /*1f580*/  LEA.HI.X R8, R10, c[0x0][0x384], R11, 0x1, P0 ;  /* 0x0000e1000a087a11 */ /* 0x000fe400000f0c0b */
[----:B------:R-:W-:Y:S01]  /*1f590*/  ISETP.GE.AND P0, PT, R4, R3, PT ;  /* 0x000000030400720c */ /* 0x000fe20003f06270 */
[----:B------:R1:W2:Y:S04]  /*1f5a0*/  SHFL.IDX PT, R10, R9, RZ, 0x181f ;  /* 0x00181fff090a7589 */ /* 0x0002a800000e0000 */
        /* <DEDUP_REMOVED lines=17> */
.L_x_433:
[----:B------:R-:W-:Y:S05]  /*1f6c0*/  BSYNC B0 ;  /* 0x0000000000007941 */ /* 0x000fea0003800000 */
.L_x_432:
        /* <DEDUP_REMOVED lines=21> */
.L_x_435:
[----:B------:R-:W-:Y:S05]  /*1f820*/  BSYNC B0 ;  /* 0x0000000000007941 */ /* 0x000fea0003800000 */
.L_x_434:
        /* <DEDUP_REMOVED lines=21> */
.L_x_437:
[----:B------:R-:W-:Y:S05]  /*1f980*/  BSYNC B0 ;  /* 0x0000000000007941 */ /* 0x000fea0003800000 */
.L_x_436:
        /* <DEDUP_REMOVED lines=22> */
.L_x_438:
        /* <DEDUP_REMOVED lines=9> */
.L_x_2619:


//--------------------- .text._ZN7cutlass13device_kernelIN5flash19enable_sm80_to_sm89INS1_16FlashAttnFwdSm80INS1_25CollectiveMainloopFwdSm80ILi8ELi1ELb1EN4cute5tupleIJNS5_1CILi128EEENS7_ILi96EEENS7_ILi192EEEEEELi192ENS_10bfloat16_tEfNS_4arch4Sm80ELb1ELb0ELb1ELb0ELb0ELb0ELb1ELb0EEENS1_21CollectiveEpilogueFwdINS6_IJS8_SA_S9_EEENS6_IJNS7_ILi1EEESI_SI_EEESC_SE_Li256ELb0ELb1ELb0ELb0EEENS1_30DynamicPersistentTileSchedulerILi256ELi256ELb0ELb1ELb0EEEEEEEEEvNT_6ParamsE --------------------------
	.section	.text._ZN7cutlass13device_kernelIN5flash19enable_sm80_to_sm89INS1_16FlashAttnFwdSm80INS1_25CollectiveMainloopFwdSm80ILi8ELi1ELb1EN4cute5tupleIJNS5_1CILi128EEENS7_ILi96EEENS7_ILi192EEEEEELi192ENS_10bfloat16_tEfNS_4arch4Sm80ELb1ELb0ELb1ELb0ELb0ELb0ELb1ELb0EEENS1_21CollectiveEpilogueFwdINS6_IJS8_SA_S9_EEENS6_IJNS7_ILi1EEESI_SI_EEESC_SE_Li256ELb0ELb1ELb0ELb0EEENS1_30DynamicPersistentTileSchedulerILi256ELi256ELb0ELb1ELb0EEEEEEEEEvNT_6ParamsE,"ax",@progbits
	.sectioninfo	@"SHI_REGISTERS=255"
	.align	128
.text._ZN7cutlass13device_kernelIN5flash19enable_sm80_to_sm89INS1_16FlashAttnFwdSm80INS1_25CollectiveMainloopFwdSm80ILi8ELi1ELb1EN4cute5tupleIJNS5_1CILi128EEENS7_ILi96EEENS7_ILi192EEEEEELi192ENS_10bfloat16_tEfNS_4arch4Sm80ELb1ELb0ELb1ELb0ELb0ELb0ELb1ELb0EEENS1_21CollectiveEpilogueFwdINS6_IJS8_SA_S9_EEENS6_IJNS7_ILi1EEESI_SI_EEESC_SE_Li256ELb0ELb1ELb0ELb0EEENS1_30DynamicPersistentTileSchedulerILi256ELi256ELb0ELb1ELb0EEEEEEEEEvNT_6ParamsE:
        .type           _ZN7cutlass13device_kernelIN5flash19enable_sm80_to_sm89INS1_16FlashAttnFwdSm80INS1_25CollectiveMainloopFwdSm80ILi8ELi1ELb1EN4cute5tupleIJNS5_1CILi128EEENS7_ILi96EEENS7_ILi192EEEEEELi192ENS_10bfloat16_tEfNS_4arch4Sm80ELb1ELb0ELb1ELb0ELb0ELb0ELb1ELb0EEENS1_21CollectiveEpilogueFwdINS6_IJS8_SA_S9_EEENS6_IJNS7_ILi1EEESI_SI_EEESC_SE_Li256ELb0ELb1ELb0ELb0EEENS1_30DynamicPersistentTileSchedulerILi256ELi256ELb0ELb1ELb0EEEEEEEEEvNT_6ParamsE,@function
        .size           _ZN7cutlass13device_kernelIN5flash19enable_sm80_to_sm89INS1_16FlashAttnFwdSm80INS1_25CollectiveMainloopFwdSm80ILi8ELi1ELb1EN4cute5tupleIJNS5_1CILi128EEENS7_ILi96EEENS7_ILi192EEEEEELi192ENS_10bfloat16_tEfNS_4arch4Sm80ELb1ELb0ELb1ELb0ELb0ELb0ELb1ELb0EEENS1_21CollectiveEpilogueFwdINS6_IJS8_SA_S9_EEENS6_IJNS7_ILi1EEESI_SI_EEESC_SE_Li256ELb0ELb1ELb0ELb0EEENS1_30DynamicPersistentTileSchedulerILi256ELi256ELb0ELb1ELb0EEEEEEEEEvNT_6ParamsE,(.L_x_2620 - _ZN7cutlass13device_kernelIN5flash19enable_sm80_to_sm89INS1_16FlashAttnFwdSm80INS1_25CollectiveMainloopFwdSm80ILi8ELi1ELb1EN4cute5tupleIJNS5_1CILi128EEENS7_ILi96EEENS7_ILi192EEEEEELi192ENS_10bfloat16_tEfNS_4arch4Sm80ELb1ELb0ELb1ELb0ELb0ELb0ELb1ELb0EEENS1_21CollectiveEpilogueFwdINS6_IJS8_SA_S9_EEENS6_IJNS7_ILi1EEESI_SI_EEESC_SE_Li256ELb0ELb1ELb0ELb0EEENS1_30DynamicPersistentTileSchedulerILi256ELi256ELb0ELb1ELb0EEEEEEEEEvNT_6ParamsE)
        .other          _ZN7cutlass13device_kernelIN5flash19enable_sm80_to_sm89INS1_16FlashAttnFwdSm80INS1_25CollectiveMainloopFwdSm80ILi8ELi1ELb1EN4cute5tupleIJNS5_1CILi128EEENS7_ILi96EEENS7_ILi192EEEEEELi192ENS_10bfloat16_tEfNS_4arch4Sm80ELb1ELb0ELb1ELb0ELb0ELb0ELb1ELb0EEENS1_21CollectiveEpilogueFwdINS6_IJS8_SA_S9_EEENS6_IJNS7_ILi1EEESI_SI_EEESC_SE_Li256ELb0ELb1ELb0ELb0EEENS1_30DynamicPersistentTileSchedulerILi256ELi256ELb0ELb1ELb0EEEEEEEEEvNT_6ParamsE,@"STO_CUDA_ENTRY STV_DEFAULT"
_ZN7cutlass13device_kernelIN5flash19enable_sm80_to_sm89INS1_16FlashAttnFwdSm80INS1_25CollectiveMainloopFwdSm80ILi8ELi1ELb1EN4cute5tupleIJNS5_1CILi128EEENS7_ILi96EEENS7_ILi192EEEEEELi192ENS_10bfloat16_tEfNS_4arch4Sm80ELb1ELb0ELb1ELb0ELb0ELb0ELb1ELb0EEENS1_21CollectiveEpilogueFwdINS6_IJS8_SA_S9_EEENS6_IJNS7_ILi1EEESI_SI_EEESC_SE_Li256ELb0ELb1ELb0ELb0EEENS1_30DynamicPersistentTileSchedulerILi256ELi256ELb0ELb1ELb0EEEEEEEEEvNT_6ParamsE:
[----:B------:R-:W-:-:S03]  /*0000*/  MOV R1, c[0x0][0x28] ;  /* 0x00000a0000017a02 */ /* 0x000fc60000000f00 */
[----:B------:R-:W1:Y:S01]  /*0010*/  S2R R20, SR_TID.X ;  /* 0x0000000000147919 */ /* 0x000e620000002100 */
[----:B------:R-:W-:-:S03]  /*0020*/  IADD3 R1, R1, -0xd0, RZ ;  /* 0xffffff3001017810 */ /* 0x000fc60007ffe0ff */
[----:B------:R-:W2:Y:S01]  /*0030*/  S2R R14, SR_CTAID.X ;  /* 0x00000000000e7919 */ /* 0x000ea20000002500 */
[----:B-1----:R-:W-:-:S05]  /*0040*/  SHF.R.U32.HI R2, RZ, 0x5, R20 ;  /* 0x00000005ff027819 */ /* 0x002fca0000011614 */
[----:B------:R-:W1:Y:S02]  /*0050*/  SHFL.IDX PT, R0, R2, RZ, 0x1f ;  /* 0x00001fff02007589 */ /* 0x000e6400000e0000 */
[----:B-1----:R-:W-:Y:S02]  /*0060*/  ISETP.GE.AND P0, PT, R0, 0x1, PT ;  /* 0x000000010000780c */ /* 0x002fe40003f06270 */
[----:B------:R1:W-:Y:S11]  /*0070*/  STL [R1+0x90], R0 ;  /* 0x0000900001007387 */ /* 0x0003f60000100800 */
[----:B------:R-:W-:Y:S06]  /*0080*/  @P0 BAR.ARV 0x4, 0x100 ;  /* 0x0104000000000b1d */ /* 0x000fec0000002000 */
[----:B--2---:R-:W-:-:S13]  /*0090*/  ISETP.GE.AND P0, PT, R14, c[0x0][0x538], PT ;  /* 0x00014e000e007a0c */ /* 0x004fda0003f06270 */
[----:B------:R-:W-:Y:S05]  /*00a0*/  @P0 EXIT ;  /* 0x000000000000094d */ /* 0x000fea0003800000 */
[----:B-1----:R-:W-:Y:S01]  /*00b0*/  SHF.R.S32.HI R11, RZ, 0x1f, R20 ;  /* 0x0000001fff0b7819 */ /* 0x002fe20000011414 */
[----:B------:R-:W-:-:S03]  /*00c0*/  ULDC.64 UR6, c[0x0][0x118] ;  /* 0x0000460000067ab9 */ /* 0x000fc60000000a00 */
[CC--:B------:R-:W-:Y:S02]  /*00d0*/  LEA.HI R12, R11.reuse, R20.reuse, RZ, 0x3 ;  /* 0x000000140b0c7211 */ /* 0x0c0fe400078f18ff */
[CC--:B------:R-:W-:Y:S02]  /*00e0*/  LEA.HI R2, R11.reuse, R20.reuse, RZ, 0x4 ;  /* 0x000000140b027211 */ /* 0x0c0fe400078f20ff */
[----:B------:R-:W-:Y:S02]  /*00f0*/  LEA.HI R13, R11, R20, RZ, 0x2 ;  /* 0x000000140b0d7211 */ /* 0x000fe400078f10ff */
[----:B------:R-:W-:Y:S02]  /*0100*/  SHF.R.S32.HI R17, RZ, 0x3, R12 ;  /* 0x00000003ff117819 */ /* 0x000fe4000001140c */
[----:B------:R-:W-:Y:S02]  /*0110*/  SHF.R.S32.HI R5, RZ, 0x4, R2 ;  /* 0x00000004ff057819 */ /* 0x000fe40000011402 */
[----:B------:R-:W-:Y:S01]  /*0120*/  LOP3.LUT R0, R2, 0xfffffff0, RZ, 0xc0, !PT ;  /* 0xfffffff002007812 */ /* 0x000fe200078ec0ff */
[----:B------:R-:W-:Y:S01]  /*0130*/  IMAD.SHL.U32 R6, R17, 0x40, RZ ;  /* 0x0000004011067824 */ /* 0x000fe200078e00ff */
[----:B------:R-:W-:-:S02]  /*0140*/  LOP3.LUT R3, R12, 0xfffffff8, RZ, 0xc0, !PT ;  /* 0xfffffff80c037812 */ /* 0x000fc400078ec0ff */
[--C-:B------:R-:W-:Y:S01]  /*0150*/  SHF.R.S32.HI R8, RZ, 0x2, R13.reuse ;  /* 0x00000002ff087819 */ /* 0x100fe2000001140d */
[C---:B------:R-:W-:Y:S01]  /*0160*/  IMAD.IADD R0, R20.reuse, 0x1, -R0 ;  /* 0x0000000114007824 */ /* 0x040fe200078e0a00 */
[----:B------:R-:W-:Y:S01]  /*0170*/  SHF.R.S32.HI R4, RZ, 0x1f, R13 ;  /* 0x0000001fff047819 */ /* 0x000fe2000001140d */
[----:B------:R-:W-:Y:S01]  /*0180*/  IMAD.IADD R7, R20, 0x1, -R3 ;  /* 0x0000000114077824 */ /* 0x000fe200078e0a03 */
[----:B------:R-:W-:Y:S02]  /*0190*/  LEA.HI R2, R2, R5, RZ, 0x1 ;  /* 0x0000000502027211 */ /* 0x000fe400078f08ff */
[----:B------:R-:W-:Y:S01]  /*01a0*/  LEA.HI R3, R4, R8, RZ, 0x3 ;  /* 0x0000000804037211 */ /* 0x000fe200078f18ff */
[C---:B------:R-:W-:Y:S01]  /*01b0*/  IMAD.SHL.U32 R18, R7.reuse, 0x8, RZ ;  /* 0x0000000807127824 */ /* 0x040fe200078e00ff */
[----:B------:R-:W-:Y:S01]  /*01c0*/  LOP3.LUT R4, R2, 0xfffffffe, RZ, 0xc0, !PT ;  /* 0xfffffffe02047812 */ /* 0x000fe200078ec0ff */
[----:B------:R-:W-:Y:S01]  /*01d0*/  IMAD.SHL.U32 R9, R7, 0x40, RZ ;  /* 0x0000004007097824 */ /* 0x000fe200078e00ff */
[----:B------:R-:W-:-:S02]  /*01e0*/  LOP3.LUT R2, R6, 0x1c0, RZ, 0xc0, !PT ;  /* 0x000001c006027812 */ /* 0x000fc400078ec0ff */
[----:B------:R-:W-:Y:S01]  /*01f0*/  SHF.R.S32.HI R6, RZ, 0x1f, R0 ;  /* 0x0000001fff067819 */ /* 0x000fe20000011400 */
[----:B------:R-:W-:Y:S01]  /*0200*/  IMAD.IADD R225, R5, 0x1, -R4 ;  /* 0x0000000105e17824 */ /* 0x000fe200078e0a04 */
[----:B------:R-:W-:Y:S02]  /*0210*/  LOP3.LUT R3, R3, 0xfffffff8, RZ, 0xc0, !PT ;  /* 0xfffffff803037812 */ /* 0x000fe400078ec0ff */
[----:B------:R-:W-:Y:S02]  /*0220*/  LEA.HI R224, R6, R0, RZ, 0x3 ;  /* 0x0000000006e07211 */ /* 0x000fe400078f18ff */
[----:B------:R-:W-:Y:S01]  /*0230*/  LOP3.LUT R4, R2, 0x38, R18, 0xf8, !PT ;  /* 0x0000003802047812 */ /* 0x000fe200078ef812 */
[----:B------:R-:W-:Y:S01]  /*0240*/  IMAD.IADD R6, R8, 0x1, -R3 ;  /* 0x0000000108067824 */ /* 0x000fe200078e0a03 */
[----:B------:R-:W-:Y:S02]  /*0250*/  SHF.R.U32.HI R3, RZ, 0x3, R2 ;  /* 0x00000003ff037819 */ /* 0x000fe40000011602 */
[C---:B------:R-:W-:Y:S01]  /*0260*/  LOP3.LUT R2, R224.reuse, 0xfffffff8, RZ, 0xc0, !PT ;  /* 0xfffffff8e0027812 */ /* 0x040fe200078ec0ff */
[----:B------:R-:W-:Y:S01]  /*0270*/  IMAD.SHL.U32 R224, R224, 0x40, RZ ;  /* 0x00000040e0e07824 */ /* 0x000fe200078e00ff */
[----:B------:R-:W-:-:S02]  /*0280*/  LEA.HI R10, R11, R20, RZ, 0x5 ;  /* 0x000000140b0a7211 */ /* 0x000fc400078f28ff */
[----:B------:R-:W-:Y:S01]  /*0290*/  LOP3.LUT R8, R4, R3, RZ, 0x3c, !PT ;  /* 0x0000000304087212 */ /* 0x000fe200078e3cff */
[----:B------:R-:W-:Y:S01]  /*02a0*/  IMAD.IADD R5, R0, 0x1, -R2 ;  /* 0x0000000100057824 */ /* 0x000fe200078e0a02 */
[----:B------:R-:W-:Y:S02]  /*02b0*/  LOP3.LUT R2, R10, 0xffffffe0, RZ, 0xc0, !PT ;  /* 0xffffffe00a027812 */ /* 0x000fe400078ec0ff */
[----:B------:R-:W-:Y:S02]  /*02c0*/  LOP3.LUT R0, R9, 0x1c0, RZ, 0xc0, !PT ;  /* 0x000001c009007812 */ /* 0x000fe400078ec0ff */
[----:B------:R-:W-:Y:S01]  /*02d0*/  SHF.R.S32.HI R250, RZ, 0x5, R10 ;  /* 0x00000005fffa7819 */ /* 0x000fe2000001140a */
[----:B------:R-:W-:Y:S01]  /*02e0*/  IMAD.IADD R16, R20, 0x1, -R2 ;  /* 0x0000000114107824 */ /* 0x000fe200078e0a02 */
[----:B------:R-:W-:Y:S02]  /*02f0*/  SHF.R.S32.HI R3, RZ, 0x1f, R10 ;  /* 0x0000001fff037819 */ /* 0x000fe4000001140a */
[----:B------:R-:W-:Y:S01]  /*0300*/  LOP3.LUT R4, R0, 0x8, R12, 0xf8, !PT ;  /* 0x0000000800047812 */ /* 0x000fe200078ef80c */
[----:B------:R-:W-:Y:S01]  /*0310*/  IMAD.MOV.U32 R12, RZ, RZ, 0x10 ;  /* 0x00000010ff0c7424 */ /* 0x000fe200078e00ff */
[----:B------:R-:W-:-:S02]  /*0320*/  SHF.R.U32.HI R2, RZ, 0x3, R0 ;  /* 0x00000003ff027819 */ /* 0x000fc40000011600 */
[----:B------:R-:W-:Y:S01]  /*0330*/  LEA.HI R9, R11, R20, RZ, 0x6 ;  /* 0x000000140b097211 */ /* 0x000fe200078f30ff */
[----:B------:R-:W-:Y:S01]  /*0340*/  IMAD.MOV.U32 R11, RZ, RZ, 0x20 ;  /* 0x00000020ff0b7424 */ /* 0x000fe200078e00ff */
[----:B------:R-:W-:Y:S02]  /*0350*/  LEA.HI R0, R3, R250, RZ, 0x3 ;  /* 0x000000fa03007211 */ /* 0x000fe400078f18ff */
[----:B------:R-:W-:Y:S02]  /*0360*/  SHF.R.S32.HI R3, RZ, 0x1f, R16 ;  /* 0x0000001fff037819 */ /* 0x000fe40000011410 */
[----:B------:R-:W-:Y:S01]  /*0370*/  LOP3.LUT R10, R4, R2, RZ, 0x3c, !PT ;  /* 0x00000002040a7212 */ /* 0x000fe200078e3cff */
[----:B------:R-:W-:Y:S01]  /*0380*/  IMAD.SHL.U32 R2, R9, 0x8, RZ ;  /* 0x0000000809027824 */ /* 0x000fe200078e00ff */
[----:B------:R-:W-:Y:S02]  /*0390*/  LOP3.LUT R0, R0, 0xffffff8, RZ, 0xc0, !PT ;  /* 0x0ffffff800007812 */ /* 0x000fe400078ec0ff */
[----:B------:R-:W-:-:S02]  /*03a0*/  LEA.HI R9, R3, R16, RZ, 0x2 ;  /* 0x0000001003097211 */ /* 0x000fc400078f10ff */
[----:B------:R-:W-:Y:S02]  /*03b0*/  LOP3.LUT R3, R6, 0x1, RZ, 0xc0, !PT ;  /* 0x0000000106037812 */ /* 0x000fe400078ec0ff */
[----:B------:R-:W-:Y:S01]  /*03c0*/  LOP3.LUT R8, R8, 0x7ffffe00, R2, 0xf8, !PT ;  /* 0x7ffffe0008087812 */ /* 0x000fe200078ef802 */
[----:B------:R-:W-:Y:S01]  /*03d0*/  IMAD.IADD R2, R250, 0x1, -R0 ;  /* 0x00000001fa027824 */ /* 0x000fe200078e0a00 */
[----:B------:R-:W-:Y:S02]  /*03e0*/  SHF.R.S32.HI R0, RZ, 0x2, R9 ;  /* 0x00000002ff007819 */ /* 0x000fe40000011409 */
[----:B------:R-:W-:Y:S01]  /*03f0*/  ISETP.NE.U32.AND P0, PT, R3, 0x1, PT ;  /* 0x000000010300780c */ /* 0x000fe20003f05070 */
[----:B------:R-:W-:Y:S01]  /*0400*/  IMAD.SHL.U32 R3, R5, 0x40, RZ ;  /* 0x0000004005037824 */ /* 0x000fe200078e00ff */
[----:B------:R-:W-:Y:S01]  /*0410*/  LOP3.LUT R4, R13, 0xfffffffc, RZ, 0xc0, !PT ;  /* 0xfffffffc0d047812 */ /* 0x000fe200078ec0ff */
[----:B------:R-:W-:Y:S01]  /*0420*/  IMAD R15, R2, 0x10, R0 ;  /* 0x00000010020f7824 */ /* 0x000fe200078e0200 */
[----:B------:R-:W-:Y:S01]  /*0430*/  LOP3.LUT P4, RZ, R5, 0x2, RZ, 0xc0, !PT ;  /* 0x0000000205ff7812 */ /* 0x000fe2000788c0ff */
[----:B------:R-:W-:Y:S01]  /*0440*/  IMAD.SHL.U32 R2, R225, 0x8, RZ ;  /* 0x00000008e1027824 */ /* 0x000fe200078e00ff */
[----:B------:R-:W-:Y:S01]  /*0450*/  LOP3.LUT R0, R3, 0x1c0, RZ, 0xc0, !PT ;  /* 0x000001c003007812 */ /* 0x000fe200078ec0ff */
[----:B------:R-:W-:Y:S01]  /*0460*/  IMAD.IADD R3, R20, 0x1, -R4 ;  /* 0x0000000114037824 */ /* 0x000fe200078e0a04 */
[----:B------:R-:W-:Y:S01]  /*0470*/  LOP3.LUT P3, RZ, R5, 0x4, RZ, 0xc0, !PT ;  /* 0x0000000405ff7812 */ /* 0x000fe2000786c0ff */
[----:B------:R-:W-:Y:S01]  /*0480*/  IMAD.SHL.U32 R4, R6, 0x40, RZ ;  /* 0x0000004006047824 */ /* 0x000fe200078e00ff */
[----:B------:R-:W-:Y:S01]  /*0490*/  LOP3.LUT R5, R0, 0x8, R2, 0xf8, !PT ;  /* 0x0000000800057812 */ /* 0x000fe200078ef802 */
[----:B------:R-:W-:Y:S01]  /*04a0*/  STL [R1+0x94], R15 ;  /* 0x0000940f01007387 */ /* 0x000fe20000100800 */
[----:B------:R-:W-:Y:S01]  /*04b0*/  SHF.R.U32.HI R2, RZ, 0x3, R0 ;  /* 0x00000003ff027819 */ /* 0x000fe20000011600 */
[----:B------:R-:W-:Y:S01]  /*04c0*/  IMAD R225, R225, 0x200, R10 ;  /* 0x00000200e1e17824 */ /* 0x000fe200078e020a */
[----:B------:R-:W-:Y:S01]  /*04d0*/  LEA.HI R0, R3, R3, RZ, 0x1 ;  /* 0x0000000303007211 */ /* 0x000fe200078f08ff */
[----:B------:R-:W-:Y:S01]  /*04e0*/  STL [R1+0x64], R14 ;  /* 0x0000640e01007387 */ /* 0x000fe20000100800 */
[----:B------:R-:W-:Y:S01]  /*04f0*/  LOP3.LUT R5, R5, R2, RZ, 0x3c, !PT ;  /* 0x0000000205057212 */ /* 0x000fe200078e3cff */
[----:B------:R-:W-:Y:S01]  /*0500*/  IMAD.MOV.U32 R10, RZ, RZ, 0x40 ;  /* 0x00000040ff0a7424 */ /* 0x000fe200078e00ff */
[----:B------:R-:W-:-:S02]  /*0510*/  LOP3.LUT R0, R0, 0x1ffffffe, RZ, 0xc0, !PT ;  /* 0x1ffffffe00007812 */ /* 0x000fc400078ec0ff */
[----:B------:R-:W-:Y:S02]  /*0520*/  LOP3.LUT R2, R4, 0x1c0, RZ, 0xc0, !PT ;  /* 0x000001c004027812 */ /* 0x000fe400078ec0ff */
[----:B------:R-:W-:Y:S01]  /*0530*/  R2P PR, R6, 0x6 ;  /* 0x0000000606007804 */ /* 0x000fe20000000000 */
[----:B------:R-:W-:Y:S01]  /*0540*/  IMAD.IADD R6, R3, 0x1, -R0 ;  /* 0x0000000103067824 */ /* 0x000fe200078e0a00 */
[----:B------:R-:W-:Y:S01]  /*0550*/  LEA.HI R0, R2, R2, RZ, 0x1d ;  /* 0x0000000202007211 */ /* 0x000fe200078fe8ff */
[----:B------:R-:W-:Y:S01]  /*0560*/  IMAD R3, R250, 0x200, R3 ;  /* 0x00000200fa037824 */ /* 0x000fe200078e0203 */
[----:B------:R-:W-:Y:S02]  /*0570*/  SEL R2, R12, 0xfffffff0, !P4 ;  /* 0xfffffff00c027807 */ /* 0x000fe40006000000 */
[----:B------:R-:W-:Y:S01]  /*0580*/  SEL R249, R11, 0xffffffe0, !P3 ;  /* 0xffffffe00bf97807 */ /* 0x000fe20005800000 */
[----:B------:R-:W-:Y:S01]  /*0590*/  IMAD.U32 R4, R3, 0x2, R0 ;  /* 0x0000000203047824 */ /* 0x000fe200078e0000 */
[----:B------:R-:W-:Y:S01]  /*05a0*/  IADD3 R3, R18, 0x40, RZ ;  /* 0x0000004012037810 */ /* 0x000fe20007ffe0ff */
[----:B------:R-:W-:Y:S01]  /*05b0*/  IMAD R0, R7, 0x20, R17 ;  /* 0x0000002007007824 */ /* 0x000fe200078e0211 */
[----:B------:R-:W-:Y:S01]  /*05c0*/  SHF.R.S32.HI R19, RZ, 0x1f, R18 ;  /* 0x0000001fff137819 */ /* 0x000fe20000011412 */
[----:B------:R-:W-:Y:S01]  /*05d0*/  IMAD.IADD R249, R2, 0x1, R249 ;  /* 0x0000000102f97824 */ /* 0x000fe200078e02f9 */
[----:B------:R-:W-:-:S02]  /*05e0*/  IADD3 R2, R18, 0x80, RZ ;  /* 0x0000008012027810 */ /* 0x000fc40007ffe0ff */
[----:B------:R1:W-:Y:S01]  /*05f0*/  STL [R1+0x8c], R0 ;  /* 0x00008c0001007387 */ /* 0x0003e20000100800 */
[----:B------:R-:W-:Y:S02]  /*0600*/  LOP3.LUT R224, R5, 0x7ffffe00, R224, 0xf8, !PT ;  /* 0x7ffffe0005e07812 */ /* 0x000fe400078ef8e0 */
[C---:B------:R-:W-:Y:S01]  /*0610*/  LOP3.LUT P5, RZ, R7.reuse, 0x4, RZ, 0xc0, !PT ;  /* 0x0000000407ff7812 */ /* 0x040fe200078ac0ff */
[----:B------:R2:W-:Y:S01]  /*0620*/  STL [R1+0x44], R3 ;  /* 0x0000440301007387 */ /* 0x0005e20000100800 */
[----:B------:R-:W-:Y:S02]  /*0630*/  LOP3.LUT P6, RZ, R7, 0x2, RZ, 0xc0, !PT ;  /* 0x0000000207ff7812 */ /* 0x000fe400078cc0ff */
[----:B------:R-:W-:Y:S01]  /*0640*/  SEL R5, R11, 0xffffffe0, !P1 ;  /* 0xffffffe00b057807 */ /* 0x000fe20004800000 */
[----:B------:R3:W-:Y:S01]  /*0650*/  STL [R1+0x48], R2 ;  /* 0x0000480201007387 */ /* 0x0007e20000100800 */
[----:B------:R-:W-:Y:S02]  /*0660*/  LEA R4, R4, 0x80, 0x1 ;  /* 0x0000008004047811 */ /* 0x000fe400078e08ff */
[----:B------:R-:W-:Y:S01]  /*0670*/  LEA R224, R224, 0x100, 0x1 ;  /* 0x00000100e0e07811 */ /* 0x000fe200078e08ff */
[----:B------:R-:W-:Y:S01]  /*0680*/  STL.64 [R1+0x38], R18 ;  /* 0x0000381201007387 */ /* 0x000fe20000100a00 */
[----:B------:R-:W-:-:S02]  /*0690*/  LEA R225, R225, 0xc100, 0x1 ;  /* 0x0000c100e1e17811 */ /* 0x000fc400078e08ff */
[----:B------:R-:W-:Y:S01]  /*06a0*/  SEL R226, R10, 0xffffffc0, !P5 ;  /* 0xffffffc00ae27807 */ /* 0x000fe20006800000 */
[--C-:B------:R-:W-:Y:S01]  /*06b0*/  IMAD R250, R250, 0x800, R224.reuse ;  /* 0x00000800fafa7824 */ /* 0x100fe200078e02e0 */
[----:B------:R-:W-:Y:S01]  /*06c0*/  IADD3 R231, R225, 0x20, RZ ;  /* 0x00000020e1e77810 */ /* 0x000fe20007ffe0ff */
[----:B------:R-:W-:Y:S01]  /*06d0*/  IMAD R249, R249, 0x2, R224 ;  /* 0x00000002f9f97824 */ /* 0x000fe200078e02e0 */
[C---:B------:R-:W-:Y:S01]  /*06e0*/  @P6 IADD3 R231, R225.reuse, -0x20, RZ ;  /* 0xffffffe0e1e76810 */ /* 0x040fe20007ffe0ff */
[----:B------:R-:W-:-:S03]  /*06f0*/  IMAD.IADD R229, R225, 0x1, R226 ;  /* 0x00000001e1e57824 */ /* 0x000fc600078e02e2 */
[----:B------:R-:W-:Y:S01]  /*0700*/  IADD3 R248, R231, 0x800, RZ ;  /* 0x00000800e7f87810 */ /* 0x000fe20007ffe0ff */
[----:B------:R-:W-:Y:S01]  /*0710*/  IMAD.IADD R226, R226, 0x1, R231 ;  /* 0x00000001e2e27824 */ /* 0x000fe200078e02e7 */
[----:B-1----:R-:W-:Y:S02]  /*0720*/  LOP3.LUT R0, R9, 0x7ffffffc, RZ, 0xc0, !PT ;  /* 0x7ffffffc09007812 */ /* 0x002fe400078ec0ff */
[C---:B------:R-:W-:Y:S02]  /*0730*/  IADD3 R247, R231.reuse, 0x1000, RZ ;  /* 0x00001000e7f77810 */ /* 0x040fe40007ffe0ff */
[----:B--2---:R-:W-:Y:S01]  /*0740*/  SHF.R.S32.HI R3, RZ, 0x1f, R3 ;  /* 0x0000001fff037819 */ /* 0x004fe20000011403 */
[----:B------:R-:W-:Y:S01]  /*0750*/  IMAD.IADD R0, R16, 0x1, -R0 ;  /* 0x0000000110007824 */ /* 0x000fe200078e0a00 */
[C---:B------:R-:W-:Y:S02]  /*0760*/  IADD3 R246, R231.reuse, 0x1800, RZ ;  /* 0x00001800e7f67810 */ /* 0x040fe40007ffe0ff */
[----:B---3--:R-:W-:Y:S01]  /*0770*/  SHF.R.S32.HI R2, RZ, 0x1f, R2 ;  /* 0x0000001fff027819 */ /* 0x008fe20000011402 */
[----:B------:R1:W-:Y:S01]  /*0780*/  STL [R1+0x60], R3 ;  /* 0x0000600301007387 */ /* 0x0003e20000100800 */
[----:B------:R-:W-:Y:S01]  /*0790*/  IMAD.SHL.U32 R7, R0, 0x2, RZ ;  /* 0x0000000200077824 */ /* 0x000fe200078e00ff */
[C---:B------:R-:W-:Y:S01]  /*07a0*/  IADD3 R245, R231.reuse, 0x2000, RZ ;  /* 0x00002000e7f57810 */ /* 0x040fe20007ffe0ff */
[----:B------:R-:W-:Y:S01]  /*07b0*/  IMAD R0, R6, 0x8, R15 ;  /* 0x0000000806007824 */ /* 0x000fe200078e020f */
[----:B------:R2:W-:Y:S01]  /*07c0*/  STL [R1+0x5c], R2 ;  /* 0x00005c0201007387 */ /* 0x0005e20000100800 */
[----:B------:R-:W-:-:S02]  /*07d0*/  IADD3 R244, R231, 0x2800, RZ ;  /* 0x00002800e7f47810 */ /* 0x000fc40007ffe0ff */
        /* <DEDUP_REMOVED lines=8> */
[C---:B------:R-:W-:Y:S02]  /*0860*/  IADD3 R235, R231.reuse, 0x7000, RZ ;  /* 0x00007000e7eb7810 */ /* 0x040fe40007ffe0ff */
[----:B-1----:R-:W-:Y:S02]  /*0870*/  SEL R3, R10, 0xffffffc0, !P2 ;  /* 0xffffffc00a037807 */ /* 0x002fe40005000000 */
[C---:B------:R-:W-:Y:S01]  /*0880*/  IADD3 R234, R231.reuse, 0x7800, RZ ;  /* 0x00007800e7ea7810 */ /* 0x040fe20007ffe0ff */
[----:B--2---:R-:W-:Y:S01]  /*0890*/  IMAD.SHL.U32 R2, R8, 0x2, RZ ;  /* 0x0000000208027824 */ /* 0x004fe200078e00ff */
[C---:B------:R-:W-:Y:S01]  /*08a0*/  IADD3 R233, R231.reuse, 0x8000, RZ ;  /* 0x00008000e7e97810 */ /* 0x040fe20007ffe0ff */
[C---:B------:R-:W-:Y:S01]  /*08b0*/  IMAD.IADD R8, R4.reuse, 0x1, R5 ;  /* 0x0000000104087824 */ /* 0x040fe200078e0205 */
[----:B------:R-:W-:Y:S01]  /*08c0*/  IADD3 R232, R231, 0x8800, RZ ;  /* 0x00008800e7e87810 */ /* 0x000fe20007ffe0ff */
[----:B------:R-:W-:Y:S01]  /*08d0*/  IMAD.IADD R6, R4, 0x1, R3 ;  /* 0x0000000104067824 */ /* 0x000fe200078e0203 */
[----:B------:R1:W-:Y:S04]  /*08e0*/  STL [R1+0x4], R2 ;  /* 0x0000040201007387 */ /* 0x0003e80000100800 */
[----:B------:R2:W-:Y:S04]  /*08f0*/  STL [R1+0x54], R7 ;  /* 0x0000540701007387 */ /* 0x0005e80000100800 */
[----:B------:R3:W-:Y:S04]  /*0900*/  STL [R1+0x88], R0 ;  /* 0x0000880001007387 */ /* 0x0007e80000100800 */
[----:B------:R4:W-:Y:S04]  /*0910*/  STL [R1+0x68], R4 ;  /* 0x0000680401007387 */ /* 0x0009e80000100800 */
[----:B------:R-:W-:Y:S04]  /*0920*/  STL [R1+0x84], R6 ;  /* 0x0000840601007387 */ /* 0x000fe80000100800 */
[----:B------:R-:W-:Y:S01]  /*0930*/  STL [R1+0x74], R8 ;  /* 0x0000740801007387 */ /* 0x000fe20000100800 */
[----:B-1----:R-:W-:-:S02]  /*0940*/  SEL R2, R11, 0xffffffe0, !P4 ;  /* 0xffffffe00b027807 */ /* 0x002fc40006000000 */
[----:B--2---:R-:W-:-:S03]  /*0950*/  IADD3 R7, R4, -0x10, RZ ;  /* 0xfffffff004077810 */ /* 0x004fc60007ffe0ff */
[----:B------:R-:W-:Y:S01]  /*0960*/  IMAD.IADD R228, R224, 0x1, R2 ;  /* 0x00000001e0e47824 */ /* 0x000fe200078e0202 */
[----:B------:R-:W-:Y:S01]  /*0970*/  @P0 IADD3 R7, R4, 0x10, RZ ;  /* 0x0000001004070810 */ /* 0x000fe20007ffe0ff */
[----:B------:R-:W-:Y:S01]  /*0980*/  IMAD.IADD R251, R2, 0x1, R250 ;  /* 0x0000000102fb7824 */ /* 0x000fe200078e02fa */
[----:B---3--:R-:W-:Y:S01]  /*0990*/  SEL R0, R10, 0xffffffc0, !P3 ;  /* 0xffffffc00a007807 */ /* 0x008fe20005800000 */
[----:B----4-:R-:W-:-:S03]  /*09a0*/  IMAD.IADD R4, R8, 0x1, R3 ;  /* 0x0000000108047824 */ /* 0x010fc600078e0203 */
[C---:B------:R-:W-:Y:S01]  /*09b0*/  IADD3 R230, R0.reuse, R224, R2 ;  /* 0x000000e000e67210 */ /* 0x040fe20007ffe002 */
[----:B------:R-:W-:Y:S02]  /*09c0*/  IMAD.IADD R2, R0, 0x1, R250 ;  /* 0x0000000100027824 */ /* 0x000fe400078e02fa */
[----:B------:R-:W-:Y:S01]  /*09d0*/  IMAD.IADD R227, R224, 0x1, R0 ;  /* 0x00000001e0e37824 */ /* 0x000fe200078e0200 */
[----:B------:R1:W-:Y:S01]  /*09e0*/  STL [R1+0x80], R4 ;  /* 0x0000800401007387 */ /* 0x0003e20000100800 */
[----:B------:R-:W-:-:S03]  /*09f0*/  IMAD.IADD R252, R0, 0x1, R251 ;  /* 0x0000000100fc7824 */ /* 0x000fc600078e02fb */
[----:B------:R2:W-:Y:S01]  /*0a00*/  STL [R1+0x6c], R7 ;  /* 0x00006c0701007387 */ /* 0x0005e20000100800 */
[--C-:B-1----:R-:W-:Y:S02]  /*0a10*/  IMAD.IADD R4, R5, 0x1, R7.reuse ;  /* 0x0000000105047824 */ /* 0x102fe400078e0207 */
[----:B------:R-:W-:Y:S02]  /*0a20*/  IMAD.IADD R5, R3, 0x1, R7 ;  /* 0x0000000103057824 */ /* 0x000fe400078e0207 */
[----:B------:R-:W-:-:S03]  /*0a30*/  IMAD.IADD R3, R4, 0x1, R3 ;  /* 0x0000000104037824 */ /* 0x000fc600078e0203 */
[----:B------:R2:W-:Y:S04]  /*0a40*/  STL [R1+0x7c], R5 ;  /* 0x00007c0501007387 */ /* 0x0005e80000100800 */
[----:B------:R2:W-:Y:S04]  /*0a50*/  STL [R1+0x70], R4 ;  /* 0x0000700401007387 */ /* 0x0005e80000100800 */
[----:B------:R2:W-:Y:S04]  /*0a60*/  STL [R1+0x78], R3 ;  /* 0x0000780301007387 */ /* 0x0005e80000100800 */
[----:B------:R2:W-:Y:S02]  /*0a70*/  STL [R1], R2 ;  /* 0x0000000201007387 */ /* 0x0005e40000100800 */
.L_x_480:
[----:B--2---:R-:W2:Y:S01]  /*0a80*/  LDL R4, [R1+0x64] ;  /* 0x0000640001047983 */ /* 0x004ea20000100800 */
[----:B------:R-:W-:Y:S01]  /*0a90*/  IMAD.MOV.U32 R0, RZ, RZ, c[0x0][0x560] ;  /* 0x00015800ff007624 */ /* 0x000fe200078e00ff */
[----:B------:R-:W-:Y:S01]  /*0aa0*/  YIELD ;  /* 0x0000000000007946 */ /* 0x000fe20003800000 */
[----:B------:R-:W-:Y:S03]  /*0ab0*/  BSSY B0, `(.L_x_439) ;  /* 0x0000016000007945 */ /* 0x000fe60003800000 */
[----:B------:R-:W-:-:S13]  /*0ac0*/  ISETP.NE.AND P0, PT, R0, 0x1, PT ;  /* 0x000000010000780c */ /* 0x000fda0003f05270 */
[----:B--2---:R-:W-:Y:S01]  /*0ad0*/  @P0 IMAD.HI.U32 R0, R4, c[0x0][0x564], RZ ;  /* 0x0001590004000a27 */ /* 0x004fe200078e00ff */
[----:B------:R-:W-:-:S04]  /*0ae0*/  MOV R3, R4 ;  /* 0x0000000400037202 */ /* 0x000fc80000000f00 */
[----:B------:R-:W-:-:S04]  /*0af0*/  @P0 SHF.R.U32.HI R3, RZ, c[0x0][0x568], R0 ;  /* 0x00015a00ff030a19 */ /* 0x000fc80000011600 */
[----:B------:R-:W-:Y:S01]  /*0b00*/  ISETP.GE.AND P0, PT, R3, c[0x0][0x578], PT ;  /* 0x00015e0003007a0c */ /* 0x000fe20003f06270 */
[----:B------:R-:W-:-:S04]  /*0b10*/  IMAD.MOV R2, RZ, RZ, -R3 ;  /* 0x000000ffff027224 */ /* 0x000fc800078e0a03 */
[----:B------:R-:W-:-:S08]  /*0b20*/  IMAD R2, R2, c[0x0][0x560], R4 ;  /* 0x0001580002027a24 */ /* 0x000fd000078e0204 */
[----:B------:R-:W-:Y:S05]  /*0b30*/  @!P0 BRA `(.L_x_440) ;  /* 0x0000007000008947 */ /* 0x000fea0003800000 */
[----:B------:R-:W-:-:S04]  /*0b40*/  MOV R0, c[0x0][0x56c] ;  /* 0x00015b0000007a02 */ /* 0x000fc80000000f00 */
[----:B------:R-:W-:Y:S02]  /*0b50*/  ISETP.NE.AND P0, PT, R0, 0x1, PT ;  /* 0x000000010000780c */ /* 0x000fe40003f05270 */
[----:B------:R-:W-:-:S11]  /*0b60*/  MOV R0, R2 ;  /* 0x0000000200007202 */ /* 0x000fd60000000f00 */
[----:B------:R-:W-:-:S05]  /*0b70*/  @P0 IMAD.HI.U32 R4, R2, c[0x0][0x570], RZ ;  /* 0x00015c0002040a27 */ /* 0x000fca00078e00ff */
[----:B------:R-:W-:-:S05]  /*0b80*/  @P0 SHF.R.U32.HI R0, RZ, c[0x0][0x574], R4 ;  /* 0x00015d00ff000a19 */ /* 0x000fca0000011604 */
[----:B------:R-:W-:Y:S01]  /*0b90*/  IMAD R4, R0, c[0x0][0x56c], RZ ;  /* 0x00015b0000047a24 */ /* 0x000fe200078e02ff */
[----:B------:R-:W-:Y:S05]  /*0ba0*/  BRA `(.L_x_441) ;  /* 0x0000006000007947 */ /* 0x000fea0003800000 */
.L_x_440:
[----:B------:R-:W-:-:S04]  /*0bb0*/  MOV R0, c[0x0][0x554] ;  /* 0x0001550000007a02 */ /* 0x000fc80000000f00 */
[----:B------:R-:W-:Y:S02]  /*0bc0*/  ISETP.NE.AND P0, PT, R0, 0x1, PT ;  /* 0x000000010000780c */ /* 0x000fe40003f05270 */
[----:B------:R-:W-:-:S11]  /*0bd0*/  MOV R0, R2 ;  /* 0x0000000200007202 */ /* 0x000fd60000000f00 */
[----:B------:R-:W-:-:S05]  /*0be0*/  @P0 IMAD.HI.U32 R4, R2, c[0x0][0x558], RZ ;  /* 0x0001560002040a27 */ /* 0x000fca00078e00ff */
[----:B------:R-:W-:-:S05]  /*0bf0*/  @P0 SHF.R.U32.HI R0, RZ, c[0x0][0x55c], R4 ;  /* 0x00015700ff000a19 */ /* 0x000fca0000011604 */
[----:B------:R-:W-:Y:S02]  /*0c00*/  IMAD R4, R0, c[0x0][0x554], RZ ;  /* 0x0001550000047a24 */ /* 0x000fe400078e02ff */
.L_x_441:
[----:B------:R-:W-:Y:S05]  /*0c10*/  BSYNC B0 ;  /* 0x0000000000007941 */ /* 0x000fea0003800000 */
.L_x_439:
[----:B------:R-:W-:Y:S01]  /*0c20*/  LOP3.LUT R0, RZ, R0, RZ, 0x33, !PT ;  /* 0x00000000ff007212 */ /* 0x000fe200078e33ff */
[----:B------:R-:W-:Y:S01]  /*0c30*/  IMAD.MOV.U32 R51, RZ, RZ, c[0x0][0x2c4] ;  /* 0x0000b100ff337624 */ /* 0x000fe200078e00ff */
[----:B------:R-:W-:Y:S01]  /*0c40*/  MOV R5, c[0x0][0x548] ;  /* 0x0001520000057a02 */ /* 0x000fe20000000f00 */
[----:B------:R-:W-:Y:S01]  /*0c50*/  IMAD.IADD R2, R2, 0x1, -R4 ;  /* 0x0000000102027824 */ /* 0x000fe200078e0a04 */
[----:B------:R-:W-:Y:S01]  /*0c60*/  IADD3 R0, R0, c[0x0][0x53c], RZ ;  /* 0x00014f0000007a10 */ /* 0x000fe20007ffe0ff */
[----:B------:R-:W-:Y:S01]  /*0c70*/  IMAD.MOV.U32 R6, RZ, RZ, c[0x0][0x168] ;  /* 0x00005a00ff067624 */ /* 0x000fe200078e00ff */
[----:B------:R-:W-:Y:S01]  /*0c80*/  ISETP.NE.AND P1, PT, R51, 0x1, PT ;  /* 0x000000013300780c */ /* 0x000fe20003f25270 */
[----:B------:R-:W-:Y:S01]  /*0c90*/  IMAD R2, R3, c[0x0][0x554], R2 ;  /* 0x0001550003027a24 */ /* 0x000fe200078e0202 */
[----:B------:R-:W-:Y:S01]  /*0ca0*/  ISETP.NE.AND P0, PT, R5, 0x1, PT ;  /* 0x000000010500780c */ /* 0x000fe20003f05270 */
[----:B------:R-:W-:Y:S01]  /*0cb0*/  IMAD.SHL.U32 R133, R0, 0x80, RZ ;  /* 0x0000008000857824 */ /* 0x000fe200078e00ff */
[----:B------:R-:W-:Y:S01]  /*0cc0*/  ULDC UR4, c[0x0][0x1d0] ;  /* 0x0000740000047ab9 */ /* 0x000fe20000000800 */
[----:B------:R-:W-:Y:S01]  /*0cd0*/  CS2R R98, SRZ ;  /* 0x0000000000627805 */ /* 0x000fe2000001ff00 */
[----:B------:R-:W-:Y:S01]  /*0ce0*/  UIADD3 UR4, UR4, 0x5f, URZ ;  /* 0x0000005f04047890 */ /* 0x000fe2000fffe03f */
[----:B------:R-:W-:Y:S01]  /*0cf0*/  MOV R59, R2 ;  /* 0x00000002003b7202 */ /* 0x000fe20000000f00 */
[----:B------:R1:W-:Y:S01]  /*0d00*/  STL [R1+0x58], R133 ;  /* 0x0000588501007387 */ /* 0x0003e20000100800 */
[----:B------:R-:W-:Y:S01]  /*0d10*/  IADD3 R0, R133, 0x7f, RZ ;  /* 0x0000007f85007810 */ /* 0x000fe20007ffe0ff */
[----:B------:R-:W-:Y:S01]  /*0d20*/  UIMAD.WIDE UR4, UR4, 0x2aaaaaab, URZ ;  /* 0x2aaaaaab040478a5 */ /* 0x000fe2000f8e023f */
[----:B------:R-:W-:Y:S01]  /*0d30*/  CS2R R96, SRZ ;  /* 0x0000000000607805 */ /* 0x000fe2000001ff00 */
[----:B------:R-:W-:Y:S01]  /*0d40*/  CS2R R94, SRZ ;  /* 0x00000000005e7805 */ /* 0x000fe2000001ff00 */
[----:B------:R-:W-:Y:S01]  /*0d50*/  IMAD.MOV.U32 R92, RZ, RZ, RZ ;  /* 0x000000ffff5c7224 */ /* 0x000fe200078e00ff */
[----:B------:R-:W-:Y:S01]  /*0d60*/  USHF.R.U32.HI UR4, URZ, 0x1f, UR5 ;  /* 0x0000001f3f047899 */ /* 0x000fe20008011605 */
[----:B------:R-:W-:Y:S01]  /*0d70*/  @P1 IMAD.HI.U32 R4, R0, c[0x0][0x2c8], RZ ;  /* 0x0000b20000041a27 */ /* 0x000fe200078e00ff */
[----:B------:R-:W-:Y:S01]  /*0d80*/  MOV R90, RZ ;  /* 0x000000ff005a7202 */ /* 0x000fe20000000f00 */
[----:B------:R-:W-:Y:S01]  /*0d90*/  CS2R R8, SRZ ;  /* 0x0000000000087805 */ /* 0x000fe2000001ff00 */
[----:B------:R-:W-:Y:S01]  /*0da0*/  ULEA.HI.SX32 UR4, UR5, UR4, 0x1c ;  /* 0x0000000405047291 */ /* 0x000fe2000f8fe23f */
[----:B------:R-:W-:Y:S01]  /*0db0*/  @P0 IMAD.HI.U32 R3, R2, c[0x0][0x54c], RZ ;  /* 0x0001530002030a27 */ /* 0x000fe200078e00ff */
[----:B------:R-:W-:Y:S01]  /*0dc0*/  @P1 SHF.R.U32.HI R0, RZ, c[0x0][0x2cc], R4 ;  /* 0x0000b300ff001a19 */ /* 0x000fe20000011604 */
[----:B------:R-:W-:Y:S01]  /*0dd0*/  CS2R R10, SRZ ;  /* 0x00000000000a7805 */ /* 0x000fe2000001ff00 */
[----:B------:R-:W-:Y:S01]  /*0de0*/  IADD3 R4, -R6, 0x60, RZ ;  /* 0x0000006006047810 */ /* 0x000fe20007ffe1ff */
[----:B------:R-:W-:Y:S01]  /*0df0*/  IMAD.MOV.U32 R88, RZ, RZ, RZ ;  /* 0x000000ffff587224 */ /* 0x000fe200078e00ff */
[----:B------:R-:W-:Y:S01]  /*0e00*/  @P0 SHF.R.U32.HI R59, RZ, c[0x0][0x550], R3 ;  /* 0x00015400ff3b0a19 */ /* 0x000fe20000011603 */
[----:B------:R-:W-:Y:S01]  /*0e10*/  CS2R R6, SRZ ;  /* 0x0000000000067805 */ /* 0x000fe2000001ff00 */
[----:B------:R-:W-:Y:S01]  /*0e20*/  IADD3 R0, R0, c[0x0][0x1d0], R4 ;  /* 0x0000740000007a10 */ /* 0x000fe20007ffe004 */
[----:B------:R-:W-:Y:S01]  /*0e30*/  IMAD.MOV.U32 R86, RZ, RZ, RZ ;  /* 0x000000ffff567224 */ /* 0x000fe200078e00ff */
[----:B------:R-:W-:Y:S01]  /*0e40*/  MOV R84, RZ ;  /* 0x000000ff00547202 */ /* 0x000fe20000000f00 */
[----:B------:R1:W-:Y:S01]  /*0e50*/  STL [R1+0x50], R59 ;  /* 0x0000503b01007387 */ /* 0x0003e20000100800 */
[----:B------:R-:W-:Y:S01]  /*0e60*/  IMAD.MOV.U32 R82, RZ, RZ, RZ ;  /* 0x000000ffff527224 */ /* 0x000fe200078e00ff */
[----:B------:R-:W-:Y:S01]  /*0e70*/  MOV R78, RZ ;  /* 0x000000ff004e7202 */ /* 0x000fe20000000f00 */
[----:B------:R-:W-:Y:S01]  /*0e80*/  IMAD.HI R3, R0, 0x2aaaaaab, RZ ;  /* 0x2aaaaaab00037827 */ /* 0x000fe200078e02ff */
[----:B------:R-:W-:Y:S01]  /*0e90*/  CS2R R12, SRZ ;  /* 0x00000000000c7805 */ /* 0x000fe2000001ff00 */
[----:B------:R-:W-:Y:S01]  /*0ea0*/  CS2R R14, SRZ ;  /* 0x00000000000e7805 */ /* 0x000fe2000001ff00 */
[----:B------:R-:W-:Y:S01]  /*0eb0*/  MOV R72, RZ ;  /* 0x000000ff00487202 */ /* 0x000fe20000000f00 */
[----:B------:R-:W-:Y:S01]  /*0ec0*/  IMAD.MOV R0, RZ, RZ, -R59 ;  /* 0x000000ffff007224 */ /* 0x000fe200078e0a3b */
[----:B------:R-:W-:Y:S01]  /*0ed0*/  SHF.R.U32.HI R4, RZ, 0x1f, R3 ;  /* 0x0000001fff047819 */ /* 0x000fe20000011603 */
[----:B------:R-:W-:Y:S01]  /*0ee0*/  IMAD.MOV.U32 R80, RZ, RZ, RZ ;  /* 0x000000ffff507224 */ /* 0x000fe200078e00ff */
[----:B------:R-:W-:Y:S01]  /*0ef0*/  CS2R R16, SRZ ;  /* 0x0000000000107805 */ /* 0x000fe2000001ff00 */
[----:B------:R-:W-:Y:S01]  /*0f00*/  IMAD R61, R0, c[0x0][0x548], R2 ;  /* 0x00015200003d7a24 */ /* 0x000fe200078e0202 */
[----:B------:R-:W-:Y:S01]  /*0f10*/  LEA.HI.SX32 R3, R3, R4, 0x1c ;  /* 0x0000000403037211 */ /* 0x000fe200078fe2ff */
[----:B------:R-:W-:Y:S01]  /*0f20*/  IMAD.MOV.U32 R76, RZ, RZ, RZ ;  /* 0x000000ffff4c7224 */ /* 0x000fe200078e00ff */
[----:B------:R-:W-:Y:S01]  /*0f30*/  PRMT R0, RZ, 0x7610, R0 ;  /* 0x00007610ff007816 */ /* 0x000fe20000000000 */
[----:B------:R-:W-:Y:S01]  /*0f40*/  CS2R R4, SRZ ;  /* 0x0000000000047805 */ /* 0x000fe2000001ff00 */
[----:B------:R1:W-:Y:S01]  /*0f50*/  STL [R1+0x4c], R61 ;  /* 0x00004c3d01007387 */ /* 0x0003e20000100800 */
[----:B------:R-:W-:Y:S01]  /*0f60*/  IMNMX R135, R3, UR4, PT ;  /* 0x0000000403877c17 */ /* 0x000fe2000b800200 */
[----:B------:R-:W-:Y:S01]  /*0f70*/  IMAD.MOV.U32 R74, RZ, RZ, RZ ;  /* 0x000000ffff4a7224 */ /* 0x000fe200078e00ff */
[----:B------:R-:W-:Y:S01]  /*0f80*/  MOV R66, RZ ;  /* 0x000000ff00427202 */ /* 0x000fe20000000f00 */
[----:B------:R-:W-:Y:S01]  /*0f90*/  IMAD.MOV.U32 R70, RZ, RZ, RZ ;  /* 0x000000ffff467224 */ /* 0x000fe200078e00ff */
[----:B------:R-:W-:Y:S01]  /*0fa0*/  ISETP.GE.AND P0, PT, R135, 0x1, PT ;  /* 0x000000018700780c */ /* 0x000fe20003f06270 */
[----:B------:R-:W-:Y:S01]  /*0fb0*/  IMAD.MOV.U32 R68, RZ, RZ, RZ ;  /* 0x000000ffff447224 */ /* 0x000fe200078e00ff */
[----:B------:R-:W-:Y:S01]  /*0fc0*/  CS2R R18, SRZ ;  /* 0x0000000000127805 */ /* 0x000fe2000001ff00 */
[----:B------:R-:W-:Y:S01]  /*0fd0*/  IMAD.MOV.U32 R64, RZ, RZ, RZ ;  /* 0x000000ffff407224 */ /* 0x000fe200078e00ff */
[----:B------:R-:W-:Y:S01]  /*0fe0*/  MOV R62, RZ ;  /* 0x000000ff003e7202 */ /* 0x000fe20000000f00 */
        /* <DEDUP_REMOVED lines=45> */
[----:B------:R-:W-:Y:S05]  /*12c0*/  @!P0 BRA `(.L_x_442) ;  /* 0x0000e3b000008947 */ /* 0x000fea0003800000 */
[----:B-1----:R-:W-:Y:S01]  /*12d0*/  ISETP.NE.U32.AND P0, PT, RZ, c[0x0][0x340], PT ;  /* 0x0000d000ff007a0c */ /* 0x002fe20003f05070 */
[----:B------:R-:W2:Y:S03]  /*12e0*/  LDL.64 R100, [R1+0x38] ;  /* 0x0000380001647983 */ /* 0x000ea60000100a00 */
[----:B------:R-:W-:Y:S01]  /*12f0*/  ISETP.NE.AND.EX P0, PT, RZ, c[0x0][0x344], PT, P0 ;  /* 0x0000d100ff007a0c */ /* 0x000fe20003f05300 */
[----:B------:R-:W3:Y:S04]  /*1300*/  LDL R57, [R1+0x44] ;  /* 0x0000440001397983 */ /* 0x000ee80000100800 */
[----:B------:R-:W4:Y:S08]  /*1310*/  LDL R53, [R1+0x48] ;  /* 0x0000480001357983 */ /* 0x000f300000100800 */
[----:B------:R-:W-:-:S05]  /*1320*/  @P0 MOV R2, 0x4 ;  /* 0x0000000400020802 */ /* 0x000fca0000000f00 */
[----:B------:R-:W-:-:S05]  /*1330*/  @P0 IMAD.WIDE R2, R59, R2, c[0x0][0x340] ;  /* 0x0000d0003b020625 */ /* 0x000fca00078e0202 */
[----:B------:R1:W5:Y:S04]  /*1340*/  @P0 LDG.E R0, [R2.64] ;  /* 0x0000000602000981 */ /* 0x000368000c1e1900 */
[----:B------:R-:W1:Y:S02]  /*1350*/  S2R R63, SR_TID.X ;  /* 0x00000000003f7919 */ /* 0x000e640000002100 */
[----:B-1----:R-:W-:-:S04]  /*1360*/  SHF.R.S32.HI R55, RZ, 0x1f, R63 ;  /* 0x0000001fff377819 */ /* 0x002fc8000001143f */
[----:B------:R-:W-:-:S04]  /*1370*/  LEA.HI R55, R55, R63, RZ, 0x3 ;  /* 0x0000003f37377211 */ /* 0x000fc800078f18ff */
[----:B------:R-:W-:-:S04]  /*1380*/  SHF.R.S32.HI R55, RZ, 0x3, R55 ;  /* 0x00000003ff377819 */ /* 0x000fc80000011437 */
[----:B------:R-:W-:-:S05]  /*1390*/  SHF.R.S32.HI R7, RZ, 0x1f, R55 ;  /* 0x0000001fff077819 */ /* 0x000fca0000011437 */
[C---:B------:R-:W-:Y:S02]  /*13a0*/  IMAD R6, R7.reuse, c[0x0][0x1e0], RZ ;  /* 0x0000780007067a24 */ /* 0x040fe400078e02ff */
[----:B------:R-:W-:Y:S02]  /*13b0*/  IMAD R7, R7, c[0x0][0x208], RZ ;  /* 0x0000820007077a24 */ /* 0x000fe400078e02ff */
[C---:B------:R-:W-:Y:S01]  /*13c0*/  IMAD R6, R55.reuse, c[0x0][0x1e4], R6 ;  /* 0x0000790037067a24 */ /* 0x040fe200078e0206 */
[----:B------:R-:W-:Y:S01]  /*13d0*/  SHF.R.S32.HI R10, RZ, 0x1f, R61 ;  /* 0x0000001fff0a7819 */ /* 0x000fe2000001143d */
[----:B------:R-:W-:-:S04]  /*13e0*/  IMAD R7, R55, c[0x0][0x20c], R7 ;  /* 0x0000830037077a24 */ /* 0x000fc800078e0207 */
[----:B------:R-:W-:-:S04]  /*13f0*/  IMAD R9, R10, c[0x0][0x210], RZ ;  /* 0x000084000a097a24 */ /* 0x000fc800078e02ff */
[----:B------:R-:W-:Y:S01]  /*1400*/  IMAD R9, R61, c[0x0][0x214], R9 ;  /* 0x000085003d097a24 */ /* 0x000fe200078e0209 */
[----:B------:R-:W-:Y:S01]  /*1410*/  WARPSYNC 0xffffffff ;  /* 0xffffffff00007948 */ /* 0x000fe20003800000 */
[----:B--2---:R-:W-:Y:S01]  /*1420*/  IMAD.WIDE.U32 R4, R55, c[0x0][0x1e0], R100 ;  /* 0x0000780037047a25 */ /* 0x004fe200078e0064 */
[----:B---3--:R-:W-:-:S03]  /*1430*/  ISETP.GE.AND P3, PT, R57, c[0x0][0x1d4], PT ;  /* 0x0000750039007a0c */ /* 0x008fc60003f66270 */
[----:B------:R-:W-:Y:S01]  /*1440*/  IMAD.WIDE.U32 R2, R55, c[0x0][0x208], R100 ;  /* 0x0000820037027a25 */ /* 0x000fe200078e0064 */
[----:B------:R-:W-:-:S03]  /*1450*/  ISETP.GE.AND P4, PT, R100, c[0x0][0x1d4], PT ;  /* 0x0000750064007a0c */ /* 0x000fc60003f86270 */
[----:B------:R-:W-:Y:S01]  /*1460*/  IMAD.IADD R5, R5, 0x1, R6 ;  /* 0x0000000105057824 */ /* 0x000fe200078e0206 */
[----:B------:R-:W-:Y:S02]  /*1470*/  SEL R6, RZ, 0xffffffff, P3 ;  /* 0xffffffffff067807 */ /* 0x000fe40001800000 */
[----:B------:R-:W-:Y:S01]  /*1480*/  IADD3 R3, R3, R7, RZ ;  /* 0x0000000703037210 */ /* 0x000fe20007ffe0ff */
[----:B------:R-:W-:Y:S01]  /*1490*/  IMAD R7, R10, c[0x0][0x1e8], RZ ;  /* 0x00007a000a077a24 */ /* 0x000fe200078e02ff */
[----:B------:R-:W-:Y:S01]  /*14a0*/  SEL R8, RZ, 0x1, P4 ;  /* 0x00000001ff087807 */ /* 0x000fe20002000000 */
[----:B------:R-:W-:Y:S02]  /*14b0*/  IMAD.SHL.U32 R6, R6, 0x2, RZ ;  /* 0x0000000206067824 */ /* 0x000fe400078e00ff */
[C---:B------:R-:W-:Y:S02]  /*14c0*/  IMAD R7, R61.reuse, c[0x0][0x1ec], R7 ;  /* 0x00007b003d077a24 */ /* 0x040fe400078e0207 */
[----:B------:R-:W-:Y:S01]  /*14d0*/  IMAD.WIDE.U32 R4, R61, c[0x0][0x1e8], R4 ;  /* 0x00007a003d047a25 */ /* 0x000fe200078e0004 */
[----:B------:R-:W-:-:S02]  /*14e0*/  LOP3.LUT R11, R6, 0x2, R8, 0xe2, !PT ;  /* 0x00000002060b7812 */ /* 0x000fc400078ee208 */
[----:B------:R-:W-:Y:S01]  /*14f0*/  SHF.R.S32.HI R8, RZ, 0x1f, R59 ;  /* 0x0000001fff087819 */ /* 0x000fe2000001143b */
[----:B------:R-:W-:Y:S01]  /*1500*/  IMAD.WIDE.U32 R2, R61, c[0x0][0x210], R2 ;  /* 0x000084003d027a25 */ /* 0x000fe200078e0002 */
[----:B------:R-:W-:-:S03]  /*1510*/  IADD3 R7, R5, R7, RZ ;  /* 0x0000000705077210 */ /* 0x000fc60007ffe0ff */
[----:B------:R-:W-:Y:S01]  /*1520*/  IMAD.IADD R5, R3, 0x1, R9 ;  /* 0x0000000103057824 */ /* 0x000fe200078e0209 */
[----:B-----5:R-:W-:Y:S01]  /*1530*/  @P0 SHF.R.S32.HI R3, RZ, 0x1f, R0 ;  /* 0x0000001fff030819 */ /* 0x020fe20000011400 */
[----:B------:R-:W-:Y:S01]  /*1540*/  @!P0 IMAD.MOV.U32 R3, RZ, RZ, R8 ;  /* 0x000000ffff038224 */ /* 0x000fe200078e0008 */
[----:B------:R-:W-:Y:S01]  /*1550*/  MOV R6, R4 ;  /* 0x0000000400067202 */ /* 0x000fe20000000f00 */
[----:B------:R-:W-:Y:S01]  /*1560*/  IMAD.MOV.U32 R4, RZ, RZ, R2 ;  /* 0x000000ffff047224 */ /* 0x000fe200078e0002 */
[----:B------:R-:W-:Y:S01]  /*1570*/  @P0 MOV R2, R0 ;  /* 0x0000000000020202 */ /* 0x000fe20000000f00 */
[C---:B------:R-:W-:Y:S01]  /*1580*/  IMAD R0, R3.reuse, c[0x0][0x1f0], RZ ;  /* 0x00007c0003007a24 */ /* 0x040fe200078e02ff */
[----:B------:R-:W-:Y:S01]  /*1590*/  @!P0 MOV R2, R59 ;  /* 0x0000003b00028202 */ /* 0x000fe20000000f00 */
[----:B------:R-:W-:-:S04]  /*15a0*/  IMAD R3, R3, c[0x0][0x218], RZ ;  /* 0x0000860003037a24 */ /* 0x000fc800078e02ff */
[----:B------:R-:W-:-:S04]  /*15b0*/  IMAD.WIDE.U32 R26, R2, c[0x0][0x1f0], R6 ;  /* 0x00007c00021a7a25 */ /* 0x000fc800078e0006 */
[----:B------:R-:W-:-:S04]  /*15c0*/  IMAD.WIDE.U32 R22, R2, c[0x0][0x218], R4 ;  /* 0x0000860002167a25 */ /* 0x000fc800078e0004 */
[C---:B------:R-:W-:Y:S02]  /*15d0*/  IMAD R0, R2.reuse, c[0x0][0x1f4], R0 ;  /* 0x00007d0002007a24 */ /* 0x040fe400078e0200 */
[----:B------:R-:W-:Y:S01]  /*15e0*/  IMAD R2, R2, c[0x0][0x21c], R3 ;  /* 0x0000870002027a24 */ /* 0x000fe200078e0203 */
[----:B------:R1:W-:Y:S02]  /*15f0*/  STL.64 [R1+0x28], R26 ;  /* 0x0000281a01007387 */ /* 0x0003e40000100a00 */
[----:B------:R-:W-:Y:S02]  /*1600*/  IADD3 R25, R27, R0, RZ ;  /* 0x000000001b197210 */ /* 0x000fe40007ffe0ff */
[----:B------:R-:W-:Y:S01]  /*1610*/  IADD3 R24, R23, R2, RZ ;  /* 0x0000000217187210 */ /* 0x000fe20007ffe0ff */
[----:B------:R1:W-:Y:S04]  /*1620*/  STL.64 [R1+0x30], R22 ;  /* 0x0000301601007387 */ /* 0x0003e80000100a00 */
[----:B------:R1:W-:Y:S04]  /*1630*/  STL [R1+0x40], R24 ;  /* 0x0000401801007387 */ /* 0x0003e80000100800 */
[----:B------:R1:W-:Y:S01]  /*1640*/  STL [R1+0x20], R25 ;  /* 0x0000201901007387 */ /* 0x0003e20000100800 */
[----:B----4-:R-:W-:-:S04]  /*1650*/  ISETP.GE.AND P2, PT, R53, c[0x0][0x1d4], PT ;  /* 0x0000750035007a0c */ /* 0x010fc80003f46270 */
[----:B------:R-:W-:-:S04]  /*1660*/  SEL R9, RZ, 0x4, P2 ;  /* 0x00000004ff097807 */ /* 0x000fc80001000000 */
[----:B------:R-:W-:Y:S02]  /*1670*/  LOP3.LUT R20, R11, R9, RZ, 0xfc, !PT ;  /* 0x000000090b147212 */ /* 0x000fe400078efcff */
[----:B------:R-:W2:Y:S01]  /*1680*/  LDL R12, [R1+0x8c] ;  /* 0x00008c00010c7983 */ /* 0x000ea20000100800 */
[----:B------:R-:W-:Y:S01]  /*1690*/  IMAD R5, R10, c[0x0][0x1b8], RZ ;  /* 0x00006e000a057a24 */ /* 0x000fe200078e02ff */
[----:B------:R-:W-:Y:S01]  /*16a0*/  P2R R19, PR, RZ, 0x8 ;  /* 0x00000008ff137803 */ /* 0x000fe20000000000 */
[C---:B------:R-:W-:Y:S01]  /*16b0*/  IMAD.WIDE.U32 R2, R61.reuse, c[0x0][0x1b8], RZ ;  /* 0x00006e003d027a25 */ /* 0x040fe200078e00ff */
[----:B------:R-:W3:Y:S01]  /*16c0*/  LDL R29, [R1+0x60] ;  /* 0x00006000011d7983 */ /* 0x000ee20000100800 */
[----:B------:R-:W-:Y:S02]  /*16d0*/  P2R R18, PR, RZ, 0x4 ;  /* 0x00000004ff127803 */ /* 0x000fe40000000000 */
[----:B------:R-:W-:Y:S01]  /*16e0*/  IMAD R5, R61, c[0x0][0x1bc], R5 ;  /* 0x00006f003d057a24 */ /* 0x000fe200078e0205 */
[----:B------:R-:W4:Y:S01]  /*16f0*/  LDL R134, [R1+0x4] ;  /* 0x0000040001867983 */ /* 0x000f220000100800 */
[----:B------:R-:W-:Y:S02]  /*1700*/  IMAD R8, R8, c[0x0][0x1c0], RZ ;  /* 0x0000700008087a24 */ /* 0x000fe400078e02ff */
[----:B------:R-:W-:Y:S01]  /*1710*/  IMAD.IADD R3, R3, 0x1, R5 ;  /* 0x0000000103037824 */ /* 0x000fe200078e0205 */
[----:B------:R-:W5:Y:S01]  /*1720*/  LDL R28, [R1+0x5c] ;  /* 0x00005c00011c7983 */ /* 0x000f620000100800 */
[----:B------:R-:W-:-:S02]  /*1730*/  IMAD R8, R59, c[0x0][0x1c4], R8 ;  /* 0x000071003b087a24 */ /* 0x000fc400078e0208 */
[----:B------:R-:W-:Y:S01]  /*1740*/  IMAD.WIDE.U32 R2, R59, c[0x0][0x1c0], R2 ;  /* 0x000070003b027a25 */ /* 0x000fe200078e0002 */
[----:B------:R-:W-:Y:S03]  /*1750*/  BAR.SYNC.DEFER_BLOCKING 0x0 ;  /* 0x0000000000007b1d */ /* 0x000fe60000010000 */
[----:B------:R-:W-:Y:S02]  /*1760*/  IMAD.IADD R3, R3, 0x1, R8 ;  /* 0x0000000103037824 */ /* 0x000fe400078e0208 */
[----:B------:R-:W-:Y:S02]  /*1770*/  IMAD R21, R51, c[0x0][0x168], RZ ;  /* 0x00005a0033157a24 */ /* 0x000fe400078e02ff */
[----:B------:R-:W-:Y:S01]  /*1780*/  IMAD.IADD R7, R55, 0x1, R133 ;  /* 0x0000000137077824 */ /* 0x000fe200078e0285 */
[----:B------:R-:W-:Y:S02]  /*1790*/  ISETP.GE.AND P3, PT, R100, c[0x0][0x198], PT ;  /* 0x0000660064007a0c */ /* 0x000fe40003f66270 */
[----:B------:R-:W-:-:S02]  /*17a0*/  ISETP.GE.AND P2, PT, R57, c[0x0][0x198], PT ;  /* 0x0000660039007a0c */ /* 0x000fc40003f46270 */
[----:B------:R-:W-:-:S04]  /*17b0*/  IADD3 R8, R7, 0x20, RZ ;  /* 0x0000002007087810 */ /* 0x000fc80007ffe0ff */
[----:B------:R-:W-:Y:S01]  /*17c0*/  ISETP.GE.AND P5, PT, R8, R21, PT ;  /* 0x000000150800720c */ /* 0x000fe20003fa6270 */
[----:B--2---:R-:W-:-:S04]  /*17d0*/  IMAD.IADD R4, R12, 0x1, R133 ;  /* 0x000000010c047824 */ /* 0x004fc800078e0285 */
[----:B------:R-:W-:-:S04]  /*17e0*/  @P1 IMAD.HI.U32 R6, R4, c[0x0][0x2c8], RZ ;  /* 0x0000b20004061a27 */ /* 0x000fc800078e00ff */
[----:B------:R-:W-:Y:S01]  /*17f0*/  IMAD.MOV.U32 R0, RZ, RZ, R4 ;  /* 0x000000ffff007224 */ /* 0x000fe200078e0004 */
[----:B------:R-:W-:-:S04]  /*1800*/  @P1 SHF.R.U32.HI R0, RZ, c[0x0][0x2cc], R6 ;  /* 0x0000b300ff001a19 */ /* 0x000fc80000011606 */
[----:B------:R-:W-:Y:S02]  /*1810*/  IADD3 R5, -R0, RZ, RZ ;  /* 0x000000ff00057210 */ /* 0x000fe40007ffe1ff */
[----:B------:R-:W-:-:S03]  /*1820*/  SHF.R.S32.HI R6, RZ, 0x1f, R0 ;  /* 0x0000001fff067819 */ /* 0x000fc60000011400 */
[----:B------:R-:W-:Y:S02]  /*1830*/  IMAD R4, R5, c[0x0][0x2c4], R4 ;  /* 0x0000b10005047a24 */ /* 0x000fe400078e0204 */
[----:B------:R-:W-:-:S04]  /*1840*/  IMAD R5, R6, c[0x0][0x1b0], RZ ;  /* 0x00006c0006057a24 */ /* 0x000fc800078e02ff */
[C---:B------:R-:W-:Y:S01]  /*1850*/  IMAD R6, R0.reuse, c[0x0][0x1b4], R5 ;  /* 0x00006d0000067a24 */ /* 0x040fe200078e0205 */
[----:B------:R-:W-:Y:S01]  /*1860*/  SHF.R.S32.HI R5, RZ, 0x1f, R4 ;  /* 0x0000001fff057819 */ /* 0x000fe20000011404 */
[----:B------:R-:W-:-:S04]  /*1870*/  IMAD.WIDE.U32 R2, R0, c[0x0][0x1b0], R2 ;  /* 0x00006c0000027a25 */ /* 0x000fc800078e0002 */
[----:B------:R-:W-:Y:S02]  /*1880*/  IMAD R0, R5, c[0x0][0x1a8], RZ ;  /* 0x00006a0005007a24 */ /* 0x000fe400078e02ff */
[----:B------:R-:W-:Y:S02]  /*1890*/  IMAD.IADD R3, R3, 0x1, R6 ;  /* 0x0000000103037824 */ /* 0x000fe400078e0206 */
[C---:B------:R-:W-:Y:S02]  /*18a0*/  IMAD R0, R4.reuse, c[0x0][0x1ac], R0 ;  /* 0x00006b0004007a24 */ /* 0x040fe400078e0200 */
[----:B------:R-:W-:-:S05]  /*18b0*/  IMAD.WIDE.U32 R4, R4, c[0x0][0x1a8], R2 ;  /* 0x00006a0004047a25 */ /* 0x000fca00078e0002 */
[----:B------:R-:W-:Y:S02]  /*18c0*/  IADD3 R0, R5, R0, RZ ;  /* 0x0000000005007210 */ /* 0x000fe40007ffe0ff */
[----:B------:R-:W-:-:S04]  /*18d0*/  LEA R2, P0, R4, c[0x0][0x160], 0x1 ;  /* 0x0000580004027a11 */ /* 0x000fc800078008ff */
[----:B------:R-:W-:Y:S01]  /*18e0*/  LEA.HI.X R0, R4, c[0x0][0x164], R0, 0x1, P0 ;  /* 0x0000590004007a11 */ /* 0x000fe200000f0c00 */
[----:B------:R-:W2:Y:S04]  /*18f0*/  SHFL.IDX PT, R5, R2, RZ, 0x181f ;  /* 0x00181fff02057589 */ /* 0x000ea800000e0000 */
[----:B------:R-:W1:Y:S01]  /*1900*/  SHFL.IDX PT, R6, R0, RZ, 0x181f ;  /* 0x00181fff00067589 */ /* 0x000e6200000e0000 */
[----:B------:R-:W-:-:S03]  /*1910*/  ISETP.GE.AND P0, PT, R7, R21, PT ;  /* 0x000000150700720c */ /* 0x000fc60003f06270 */
[----:B------:R-:W3:Y:S04]  /*1920*/  SHFL.IDX PT, R3, R2, 0x1, 0x181f ;  /* 0x00381f0002037f89 */ /* 0x000ee800000e0000 */
[----:B------:R-:W5:Y:S06]  /*1930*/  SHFL.IDX PT, R4, R0, 0x1, 0x181f ;  /* 0x00381f0000047f89 */ /* 0x000f6c00000e0000 */
[----:B--2---:R-:W-:-:S04]  /*1940*/  @!P0 LEA R12, P6, R100, R5, 0x1 ;  /* 0x00000005640c8211 */ /* 0x004fc800078c08ff */
[----:B-1----:R-:W-:Y:S02]  /*1950*/  @!P0 LEA.HI.X R13, R100, R6, R101, 0x1, P6 ;  /* 0x00000006640d8211 */ /* 0x002fe400030f0c65 */
[----:B------:R-:W-:-:S03]  /*1960*/  @!P0 LEA R10, P6, R57, R5, 0x1 ;  /* 0x00000005390a8211 */ /* 0x000fc600078c08ff */
[----:B----4-:R1:W-:Y:S01]  /*1970*/  @!P0 LDGSTS.E.BYPASS.LTC128B.128 [R134+0x100], [R12.64], !P3 ;  /* 0x001000000c868fae */ /* 0x0103e2000d901d46 */
[----:B---3--:R-:W-:-:S05]  /*1980*/  @!P0 LEA.HI.X R11, R57, R6, R29, 0x1, P6 ;  /* 0x00000006390b8211 */ /* 0x008fca00030f0c1d */
[----:B------:R2:W-:Y:S01]  /*1990*/  @!P0 LDGSTS.E.BYPASS.LTC128B.128 [R134+0x4100], [R10.64], !P2 ;  /* 0x041000000a868fae */ /* 0x0005e2000d101d46 */
[C---:B------:R-:W-:Y:S02]  /*19a0*/  ISETP.GE.AND P2, PT, R53.reuse, c[0x0][0x198], PT ;  /* 0x0000660035007a0c */ /* 0x040fe40003f46270 */
[----:B------:R-:W-:-:S04]  /*19b0*/  @!P0 LEA R8, P6, R53, R5, 0x1 ;  /* 0x0000000535088211 */ /* 0x000fc800078c08ff */
[----:B-----5:R-:W-:Y:S02]  /*19c0*/  @!P0 LEA.HI.X R9, R53, R6, R28, 0x1, P6 ;  /* 0x0000000635098211 */ /* 0x020fe400030f0c1c */
[----:B------:R-:W-:-:S04]  /*19d0*/  @!P5 LEA R16, P6, R100, R3, 0x1 ;  /* 0x000000036410d211 */ /* 0x000fc800078c08ff */
[-C--:B------:R-:W-:Y:S01]  /*19e0*/  @!P5 LEA.HI.X R17, R100, R4.reuse, R101, 0x1, P6 ;  /* 0x000000046411d211 */ /* 0x080fe200030f0c65 */
[----:B------:R3:W-:Y:S01]  /*19f0*/  @!P0 LDGSTS.E.BYPASS.LTC128B.128 [R134+0x8100], [R8.64], !P2 ;  /* 0x0810000008868fae */ /* 0x0007e2000d101d46 */
[----:B------:R-:W-:Y:S02]  /*1a00*/  @!P5 LEA R14, P6, R57, R3, 0x1 ;  /* 0x00000003390ed211 */ /* 0x000fe400078c08ff */
[----:B------:R-:W-:Y:S01]  /*1a10*/  IADD3 R5, R7, 0x40, RZ ;  /* 0x0000004007057810 */ /* 0x000fe20007ffe0ff */
[----:B------:R4:W-:Y:S01]  /*1a20*/  @!P5 LDGSTS.E.BYPASS.LTC128B.128 [R134+0x1100], [R16.64], !P3 ;  /* 0x011000001086dfae */ /* 0x0009e2000d901d46 */
[----:B------:R-:W-:Y:S02]  /*1a30*/  @!P5 LEA.HI.X R15, R57, R4, R29, 0x1, P6 ;  /* 0x00000004390fd211 */ /* 0x000fe400030f0c1d */
[----:B------:R-:W-:Y:S02]  /*1a40*/  ISETP.GE.AND P6, PT, R5, R21, PT ;  /* 0x000000150500720c */ /* 0x000fe40003fc6270 */
[----:B---3--:R-:W-:-:S02]  /*1a50*/  @!P5 LEA R8, P0, R53, R3, 0x1 ;  /* 0x000000033508d211 */ /* 0x008fc400078008ff */
[----:B------:R-:W1:Y:S02]  /*1a60*/  SHFL.IDX PT, R3, R2, 0x2, 0x181f ;  /* 0x00581f0002037f89 */ /* 0x000e6400000e0000 */
[----:B------:R-:W-:Y:S02]  /*1a70*/  @!P5 LEA.HI.X R9, R53, R4, R28, 0x1, P0 ;  /* 0x000000043509d211 */ /* 0x000fe400000f0c1c */
[----:B------:R-:W3:Y:S05]  /*1a80*/  SHFL.IDX PT, R4, R0, 0x2, 0x181f ;  /* 0x00581f0000047f89 */ /* 0x000eea00000e0000 */
[----:B-1----:R-:W-:-:S04]  /*1a90*/  @!P6 LEA R12, P0, R100, R3, 0x1 ;  /* 0x00000003640ce211 */ /* 0x002fc800078008ff */
[----:B---3--:R-:W-:Y:S02]  /*1aa0*/  @!P6 LEA.HI.X R13, R100, R4, R101, 0x1, P0 ;  /* 0x00000004640de211 */ /* 0x008fe400000f0c65 */
[----:B--2---:R-:W-:-:S04]  /*1ab0*/  @!P6 LEA R10, P0, R57, R3, 0x1 ;  /* 0x00000003390ae211 */ /* 0x004fc800078008ff */
[C---:B------:R-:W-:Y:S02]  /*1ac0*/  @!P6 LEA.HI.X R11, R57.reuse, R4, R29, 0x1, P0 ;  /* 0x00000004390be211 */ /* 0x040fe400000f0c1d */
[----:B------:R-:W-:-:S13]  /*1ad0*/  ISETP.GE.AND P0, PT, R57, c[0x0][0x198], PT ;  /* 0x0000660039007a0c */ /* 0x000fda0003f06270 */
[----:B------:R1:W-:Y:S04]  /*1ae0*/  @!P5 LDGSTS.E.BYPASS.LTC128B.128 [R134+0x5100], [R14.64], !P0 ;  /* 0x051000000e86dfae */ /* 0x0003e8000c101d46 */
[----:B------:R2:W-:Y:S04]  /*1af0*/  @!P5 LDGSTS.E.BYPASS.LTC128B.128 [R134+0x9100], [R8.64], !P2 ;  /* 0x091000000886dfae */ /* 0x0005e8000d101d46 */
[----:B------:R3:W-:Y:S04]  /*1b00*/  @!P6 LDGSTS.E.BYPASS.LTC128B.128 [R134+0x2100], [R12.64], !P3 ;  /* 0x021000000c86efae */ /* 0x0007e8000d901d46 */
[----:B---3--:R-:W3:Y:S04]  /*1b10*/  LDL R13, [R1] ;  /* 0x00000000010d7983 */ /* 0x008ee80000100800 */
[----:B------:R-:W5:Y:S01]  /*1b20*/  SHFL.IDX PT, R2, R2, 0x3, 0x181f ;  /* 0x00781f0002027f89 */ /* 0x000f6200000e0000 */
[----:B------:R-:W-:-:S03]  /*1b30*/  IADD3 R7, R7, 0x60, RZ ;  /* 0x0000006007077810 */ /* 0x000fc60007ffe0ff */
[----:B------:R-:W1:Y:S01]  /*1b40*/  SHFL.IDX PT, R0, R0, 0x3, 0x181f ;  /* 0x00781f0000007f89 */ /* 0x000e6200000e0000 */
[----:B------:R-:W-:Y:S02]  /*1b50*/  ISETP.GE.AND P5, PT, R7, R21, PT ;  /* 0x000000150700720c */ /* 0x000fe40003fa6270 */
[----:B--2---:R-:W-:-:S04]  /*1b60*/  @!P6 LEA R8, P0, R53, R3, 0x1 ;  /* 0x000000033508e211 */ /* 0x004fc800078008ff */
[----:B------:R-:W-:-:S07]  /*1b70*/  @!P6 LEA.HI.X R9, R53, R4, R28, 0x1, P0 ;  /* 0x000000043509e211 */ /* 0x000fce00000f0c1c */
[----:B-----5:R-:W-:-:S04]  /*1b80*/  @!P5 LEA R6, P0, R100, R2, 0x1 ;  /* 0x000000026406d211 */ /* 0x020fc800078008ff */
[----:B-1----:R-:W-:Y:S02]  /*1b90*/  @!P5 LEA.HI.X R7, R100, R0, R101, 0x1, P0 ;  /* 0x000000006407d211 */ /* 0x002fe400000f0c65 */
[----:B------:R-:W-:-:S04]  /*1ba0*/  @!P5 LEA R4, P0, R57, R2, 0x1 ;  /* 0x000000023904d211 */ /* 0x000fc800078008ff */
[C---:B------:R-:W-:Y:S02]  /*1bb0*/  @!P5 LEA.HI.X R5, R57.reuse, R0, R29, 0x1, P0 ;  /* 0x000000003905d211 */ /* 0x040fe400000f0c1d */
[----:B------:R-:W-:Y:S01]  /*1bc0*/  ISETP.GE.AND P0, PT, R57, c[0x0][0x198], PT ;  /* 0x0000660039007a0c */ /* 0x000fe20003f06270 */
[----:B------:R-:W-:-:S12]  /*1bd0*/  IMAD.MOV.U32 R128, RZ, RZ, -0x60 ;  /* 0xffffffa0ff807424 */ /* 0x000fd800078e00ff */
[----:B------:R1:W-:Y:S04]  /*1be0*/  @!P6 LDGSTS.E.BYPASS.LTC128B.128 [R134+0x6100], [R10.64], !P0 ;  /* 0x061000000a86efae */ /* 0x0003e8000c101d46 */
[----:B------:R2:W-:Y:S01]  /*1bf0*/  @!P6 LDGSTS.E.BYPASS.LTC128B.128 [R134+0xa100], [R8.64], !P2 ;  /* 0x0a1000000886efae */ /* 0x0005e2000d101d46 */
[----:B------:R-:W-:Y:S01]  /*1c00*/  ISETP.GE.AND P6, PT, R100, c[0x0][0x198], PT ;  /* 0x0000660064007a0c */ /* 0x000fe20003fc6270 */
[----:B------:R-:W-:-:S12]  /*1c10*/  IMAD R128, R135, R128, 0x60 ;  /* 0x0000006087807424 */ /* 0x000fd800078e0280 */
[----:B------:R5:W-:Y:S04]  /*1c20*/  @!P5 LDGSTS.E.BYPASS.LTC128B.128 [R134+0x3100], [R6.64], !P6 ;  /* 0x031000000686dfae */ /* 0x000be8000f101d46 */
[----:B------:R1:W-:Y:S01]  /*1c30*/  @!P5 LDGSTS.E.BYPASS.LTC128B.128 [R134+0x7100], [R4.64], !P0 ;  /* 0x071000000486dfae */ /* 0x0003e2000c101d46 */
[----:B--2---:R-:W-:-:S04]  /*1c40*/  IADD3 R9, R135, -0x1, RZ ;  /* 0xffffffff87097810 */ /* 0x004fc80007ffe0ff */
[----:B------:R-:W-:Y:S02]  /*1c50*/  SHF.R.S32.HI R12, RZ, 0x1f, R9 ;  /* 0x0000001fff0c7819 */ /* 0x000fe40000011409 */
[----:B------:R-:W-:-:S03]  /*1c60*/  IADD3 R8, R128, c[0x0][0x1d0], -R55 ;  /* 0x0000740080087a10 */ /* 0x000fc60007ffe837 */
[----:B------:R-:W-:Y:S01]  /*1c70*/  IMAD R3, R12, c[0x0][0x1e0], RZ ;  /* 0x000078000c037a24 */ /* 0x000fe200078e02ff */
[----:B------:R-:W-:Y:S01]  /*1c80*/  ISETP.GE.AND P6, PT, R53, c[0x0][0x198], PT ;  /* 0x0000660035007a0c */ /* 0x000fe20003fc6270 */
[----:B-----5:R-:W-:Y:S01]  /*1c90*/  IMAD.WIDE.U32 R6, R9, c[0x0][0x1e0], RZ ;  /* 0x0000780009067a25 */ /* 0x020fe200078e00ff */
[----:B-1----:R-:W-:-:S03]  /*1ca0*/  @!P5 LEA R4, P0, R53, R2, 0x1 ;  /* 0x000000023504d211 */ /* 0x002fc600078008ff */
[----:B------:R-:W-:Y:S01]  /*1cb0*/  IMAD R2, R9, c[0x0][0x1e4], R3 ;  /* 0x0000790009027a24 */ /* 0x000fe200078e0203 */
[----:B------:R-:W-:Y:S02]  /*1cc0*/  @!P5 LEA.HI.X R5, R53, R0, R28, 0x1, P0 ;  /* 0x000000003505d211 */ /* 0x000fe400000f0c1c */
[----:B------:R-:W-:Y:S01]  /*1cd0*/  ISETP.GE.AND P0, PT, R8, 0x1, PT ;  /* 0x000000010800780c */ /* 0x000fe20003f06270 */
[----:B------:R-:W-:Y:S01]  /*1ce0*/  IMAD.MOV.U32 R130, RZ, RZ, R26 ;  /* 0x000000ffff827224 */ /* 0x000fe200078e001a */
[----:B------:R-:W-:Y:S01]  /*1cf0*/  IADD3 R0, R7, R2, RZ ;  /* 0x0000000207007210 */ /* 0x000fe20007ffe0ff */
[----:B------:R-:W-:Y:S01]  /*1d00*/  IMAD.MOV.U32 R131, RZ, RZ, R25 ;  /* 0x000000ffff837224 */ /* 0x000fe200078e0019 */
[----:B------:R-:W-:Y:S01]  /*1d10*/  ISETP.NE.AND P3, PT, R19, RZ, PT ;  /* 0x000000ff1300720c */ /* 0x000fe20003f65270 */
[----:B------:R1:W-:Y:S02]  /*1d20*/  @!P5 LDGSTS.E.BYPASS.LTC128B.128 [R134+0xb100], [R4.64], !P6 ;  /* 0x0b1000000486dfae */ /* 0x0003e4000f101d46 */
[----:B------:R-:W-:Y:S01]  /*1d30*/  IMAD.WIDE.U32 R2, R6, 0x60, R130 ;  /* 0x0000006006027825 */ /* 0x000fe200078e0082 */
[----:B------:R-:W-:Y:S01]  /*1d40*/  ISETP.NE.AND P2, PT, R18, RZ, PT ;  /* 0x000000ff1200720c */ /* 0x000fe20003f45270 */
[----:B------:R-:W0:Y:S02]  /*1d50*/  LDGDEPBAR ;  /* 0x00000000000079af */ /* 0x000e240000000000 */
[----:B------:R-:W-:Y:S01]  /*1d60*/  IMAD R0, R0, 0x60, RZ ;  /* 0x0000006000007824 */ /* 0x000fe200078e02ff */
[----:B------:R-:W-:-:S04]  /*1d70*/  ISETP.GE.AND P6, PT, R8, 0x21, PT ;  /* 0x000000210800780c */ /* 0x000fc80003fc6270 */
[----:B------:R-:W-:Y:S01]  /*1d80*/  IADD3 R0, R3, R0, RZ ;  /* 0x0000000003007210 */ /* 0x000fe20007ffe0ff */
[----:B------:R-:W-:Y:S02]  /*1d90*/  IMAD.MOV.U32 R129, RZ, RZ, c[0x0][0x1e0] ;  /* 0x00007800ff817624 */ /* 0x000fe400078e00ff */
[----:B------:R-:W-:Y:S01]  /*1da0*/  IMAD.MOV.U32 R132, RZ, RZ, c[0x0][0x1e4] ;  /* 0x00007900ff847624 */ /* 0x000fe200078e00ff */
[----:B-1----:R-:W-:-:S04]  /*1db0*/  @P0 LEA R4, P5, R2, c[0x0][0x1c8], 0x1 ;  /* 0x0000720002040a11 */ /* 0x002fc800078a08ff */
[----:B------:R-:W-:Y:S02]  /*1dc0*/  @P0 LEA.HI.X R5, R2, c[0x0][0x1cc], R0, 0x1, P5 ;  /* 0x0000730002050a11 */ /* 0x000fe400028f0c00 */
[----:B------:R-:W-:-:S03]  /*1dd0*/  ISETP.GE.AND P5, PT, R8, 0x41, PT ;  /* 0x000000410800780c */ /* 0x000fc60003fa6270 */
[----:B------:R1:W-:Y:S04]  /*1de0*/  @P0 LDGSTS.E.BYPASS.LTC128B.128 [R134+0xc100], [R4.64], !P4 ;  /* 0x0c10000004860fae */ /* 0x0003e8000e101d46 */
[----:B------:R1:W-:Y:S04]  /*1df0*/  @P0 LDGSTS.E.BYPASS.LTC128B.128 [R134+0xf100], [R4.64+0x80], !P3 ;  /* 0x0f10008004860fae */ /* 0x0003e8000d901d46 */
[----:B------:R1:W-:Y:S01]  /*1e00*/  @P0 LDGSTS.E.BYPASS.LTC128B.128 [R134+0x12100], [R4.64+0x100], !P2 ;  /* 0x1210010004860fae */ /* 0x0003e2000d101d46 */
[C---:B------:R-:W-:Y:S01]  /*1e10*/  @P6 LEA R3, P0, R129.reuse, R2, 0x5 ;  /* 0x0000000281036211 */ /* 0x040fe200078028ff */
[----:B------:R-:W-:-:S04]  /*1e20*/  IMAD.WIDE.U32 R6, R129, 0x40, RZ ;  /* 0x0000004081067825 */ /* 0x000fc800078e00ff */
[----:B------:R-:W-:Y:S02]  /*1e30*/  IMAD R12, R12, c[0x0][0x208], RZ ;  /* 0x000082000c0c7a24 */ /* 0x000fe400078e02ff */
[----:B------:R-:W-:-:S04]  /*1e40*/  IMAD.WIDE.U32 R10, R9, c[0x0][0x208], RZ ;  /* 0x00008200090a7a25 */ /* 0x000fc800078e00ff */
[----:B------:R-:W-:Y:S01]  /*1e50*/  IMAD R12, R9, c[0x0][0x20c], R12 ;  /* 0x00008300090c7a24 */ /* 0x000fe200078e020c */
[----:B-1----:R-:W-:Y:S02]  /*1e60*/  @P6 LEA.HI.X R5, R129, R0, R132, 0x5, P0 ;  /* 0x0000000081056211 */ /* 0x002fe400000f2c84 */
[----:B------:R-:W-:-:S04]  /*1e70*/  @P6 LEA R4, P0, R3, c[0x0][0x1c8], 0x1 ;  /* 0x0000720003046a11 */ /* 0x000fc800078008ff */
[----:B------:R-:W-:Y:S02]  /*1e80*/  @P6 LEA.HI.X R5, R3, c[0x0][0x1cc], R5, 0x1, P0 ;  /* 0x0000730003056a11 */ /* 0x000fe400000f0c05 */
[----:B------:R-:W-:Y:S02]  /*1e90*/  @P5 IADD3 R3, P0, R2, R6, RZ ;  /* 0x0000000602035210 */ /* 0x000fe40007f1e0ff */
[----:B------:R-:W-:Y:S01]  /*1ea0*/  SHF.L.U32 R2, R132, 0x6, RZ ;  /* 0x0000000684027819 */ /* 0x000fe200000006ff */
[----:B------:R1:W-:Y:S03]  /*1eb0*/  @P6 LDGSTS.E.BYPASS.LTC128B.128 [R134+0xd100], [R4.64], !P4 ;  /* 0x0d10000004866fae */ /* 0x0003e6000e101d46 */
[----:B------:R-:W-:Y:S01]  /*1ec0*/  @P5 IADD3.X R9, R0, R7, R2, P0, !PT ;  /* 0x0000000700095210 */ /* 0x000fe200007fe402 */
[----:B------:R1:W-:Y:S01]  /*1ed0*/  @P6 LDGSTS.E.BYPASS.LTC128B.128 [R134+0x10100], [R4.64+0x80], !P3 ;  /* 0x1010008004866fae */ /* 0x0003e2000d901d46 */
[----:B------:R-:W-:-:S03]  /*1ee0*/  @P5 LEA R2, P0, R3, c[0x0][0x1c8], 0x1 ;  /* 0x0000720003025a11 */ /* 0x000fc600078008ff */
[----:B------:R1:W-:Y:S01]  /*1ef0*/  @P6 LDGSTS.E.BYPASS.LTC128B.128 [R134+0x13100], [R4.64+0x100], !P2 ;  /* 0x1310010004866fae */ /* 0x0003e2000d101d46 */
[----:B------:R-:W-:-:S05]  /*1f00*/  @P5 LEA.HI.X R3, R3, c[0x0][0x1cc], R9, 0x1, P0 ;  /* 0x0000730003035a11 */ /* 0x000fca00000f0c09 */
[----:B------:R2:W-:Y:S04]  /*1f10*/  @P5 LDGSTS.E.BYPASS.LTC128B.128 [R134+0xe100], [R2.64], !P4 ;  /* 0x0e10000002865fae */ /* 0x0005e8000e101d46 */
[----:B------:R2:W-:Y:S04]  /*1f20*/  @P5 LDGSTS.E.BYPASS.LTC128B.128 [R134+0x11100], [R2.64+0x80], !P3 ;  /* 0x1110008002865fae */ /* 0x0005e8000d901d46 */
[----:B------:R2:W-:Y:S04]  /*1f30*/  @P5 LDGSTS.E.BYPASS.LTC128B.128 [R134+0x14100], [R2.64+0x100], !P2 ;  /* 0x1410010002865fae */ /* 0x0005e8000d101d46 */
[----:B------:R-:W0:Y:S01]  /*1f40*/  LDGDEPBAR ;  /* 0x00000000000079af */ /* 0x000e220000000000 */
[----:B------:R-:W-:-:S04]  /*1f50*/  DEPBAR.LE SB0, 0x1 ;  /* 0x000080400000791a */ /* 0x000fc80000000000 */
[----:B------:R-:W-:Y:S01]  /*1f60*/  BAR.SYNC.DEFER_BLOCKING 0x0 ;  /* 0x0000000000007b1d */ /* 0x000fe20000010000 */
[----:B------:R-:W-:Y:S01]  /*1f70*/  IADD3 R0, R11, R12, RZ ;  /* 0x0000000c0b007210 */ /* 0x000fe20007ffe0ff */
[----:B------:R-:W-:Y:S02]  /*1f80*/  IMAD.MOV.U32 R6, RZ, RZ, R22 ;  /* 0x000000ffff067224 */ /* 0x000fe400078e0016 */
[----:B------:R-:W-:Y:S02]  /*1f90*/  IMAD.MOV.U32 R7, RZ, RZ, R24 ;  /* 0x000000ffff077224 */ /* 0x000fe400078e0018 */
[----:B------:R-:W-:Y:S02]  /*1fa0*/  IMAD R0, R0, 0x60, RZ ;  /* 0x0000006000007824 */ /* 0x000fe400078e02ff */
[----:B------:R-:W-:Y:S01]  /*1fb0*/  IMAD.WIDE.U32 R6, R10, 0x60, R6 ;  /* 0x000000600a067825 */ /* 0x000fe200078e0006 */
[----:B------:R-:W-:Y:S04]  /*1fc0*/  LDSM.16.M88.4 R156, [R250] ;  /* 0x00000000fa9c783b */ /* 0x000fe80000000200 */
[----:B------:R-:W-:Y:S04]  /*1fd0*/  LDSM.16.M88.4 R160, [R251] ;  /* 0x00000000fba0783b */ /* 0x000fe80000000200 */
[----:B------:R-:W-:Y:S04]  /*1fe0*/  LDSM.16.M88.4 R172, [R252] ;  /* 0x00000000fcac783b */ /* 0x000fe80000000200 */
[----:B------:R-:W-:Y:S04]  /*1ff0*/  LDSM.16.M88.4 R176, [R250+0x4000] ;  /* 0x00400000fab0783b */ /* 0x000fe80000000200 */
[----:B------:R-:W-:Y:S04]  /*2000*/  LDSM.16.M88.4 R180, [R251+0x4000] ;  /* 0x00400000fbb4783b */ /* 0x000fe80000000200 */
[----:B------:R-:W-:Y:S04]  /*2010*/  LDSM.16.M88.4 R188, [R252+0x4000] ;  /* 0x00400000fcbc783b */ /* 0x000fe80000000200 */
[----:B------:R-:W-:Y:S04]  /*2020*/  LDSM.16.M88.4 R192, [R250+0x8000] ;  /* 0x00800000fac0783b */ /* 0x000fe80000000200 */
[----:B---3--:R-:W-:Y:S04]  /*2030*/  LDSM.16.M88.4 R168, [R13] ;  /* 0x000000000da8783b */ /* 0x008fe80000000200 */
[----:B------:R-:W-:Y:S04]  /*2040*/  LDSM.16.M88.4 R184, [R13+0x4000] ;  /* 0x004000000db8783b */ /* 0x000fe80000000200 */
[----:B------:R-:W-:Y:S04]  /*2050*/  LDSM.16.M88.4 R196, [R251+0x8000] ;  /* 0x00800000fbc4783b */ /* 0x000fe80000000200 */
[----:B------:R-:W-:Y:S04]  /*2060*/  LDSM.16.M88.4 R200, [R13+0x8000] ;  /* 0x008000000dc8783b */ /* 0x000fe80000000200 */
[----:B------:R-:W-:Y:S04]  /*2070*/  LDSM.16.M88.4 R204, [R252+0x8000] ;  /* 0x00800000fccc783b */ /* 0x000fe80000000200 */
[----:B------:R-:W-:Y:S01]  /*2080*/  BAR.SYNC.DEFER_BLOCKING 0x0 ;  /* 0x0000000000007b1d */ /* 0x000fe20000010000 */
[----:B-1----:R-:W-:-:S02]  /*2090*/  IMAD.MOV.U32 R5, RZ, RZ, c[0x0][0x208] ;  /* 0x00008200ff057624 */ /* 0x002fc400078e00ff */
[----:B--2---:R-:W-:Y:S01]  /*20a0*/  IMAD.MOV.U32 R3, RZ, RZ, 0x6 ;  /* 0x00000006ff037424 */ /* 0x004fe200078e00ff */
[C---:B------:R-:W-:Y:S01]  /*20b0*/  LEA R2, P0, R6.reuse, c[0x0][0x1f8], 0x1 ;  /* 0x00007e0006027a11 */ /* 0x040fe200078008ff */
[----:B------:R-:W-:Y:S01]  /*20c0*/  IMAD.SHL.U32 R4, R5, 0x40, RZ ;  /* 0x0000004005047824 */ /* 0x000fe200078e00ff */
[----:B------:R-:W-:Y:S02]  /*20d0*/  IADD3 R0, R7, R0, RZ ;  /* 0x0000000007007210 */ /* 0x000fe40007ffe0ff */
[----:B------:R-:W-:Y:S02]  /*20e0*/  SHF.L.U64.HI R5, R5, R3, c[0x0][0x20c] ;  /* 0x0000830005057619 */ /* 0x000fe40000010203 */
[----:B------:R-:W-:Y:S02]  /*20f0*/  LEA.HI.X R3, R6, c[0x0][0x1fc], R0, 0x1, P0 ;  /* 0x00007f0006037a11 */ /* 0x000fe400000f0c00 */
[----:B------:R-:W-:Y:S02]  /*2100*/  IADD3 R10, P5, P0, R4, 0x80, R2 ;  /* 0x00000080040a7810 */ /* 0x000fe400078be002 */
[----:B------:R-:W-:-:S02]  /*2110*/  LOP3.LUT R0, R20, 0x1, RZ, 0xc0, !PT ;  /* 0x0000000114007812 */ /* 0x000fc400078ec0ff */
[----:B------:R-:W-:Y:S02]  /*2120*/  IADD3.X R11, R5, RZ, R3, P5, P0 ;  /* 0x000000ff050b7210 */ /* 0x000fe40002fe0403 */
[----:B------:R-:W-:Y:S01]  /*2130*/  IADD3 R6, P5, P0, R4, 0x100, R2 ;  /* 0x0000010004067810 */ /* 0x000fe200078be002 */
[----:B------:R-:W-:-:S04]  /*2140*/  DEPBAR.LE SB0, 0x0 ;  /* 0x000080000000791a */ /* 0x000fc80000000000 */
[----:B------:R-:W-:Y:S01]  /*2150*/  BAR.SYNC.DEFER_BLOCKING 0x0 ;  /* 0x0000000000007b1d */ /* 0x000fe20000010000 */
[----:B------:R-:W-:Y:S02]  /*2160*/  IADD3.X R7, R5, RZ, R3, P5, P0 ;  /* 0x000000ff05077210 */ /* 0x000fe40002fe0403 */
[----:B------:R-:W-:-:S04]  /*2170*/  ISETP.NE.U32.AND P0, PT, R0, 0x1, PT ;  /* 0x000000010000780c */ /* 0x000fc80003f05070 */
[----:B------:R-:W-:Y:S02]  /*2180*/  ISETP.LT.OR P0, PT, R8, 0x1, P0 ;  /* 0x000000010800780c */ /* 0x000fe40000701670 */
[C---:B------:R-:W-:Y:S02]  /*2190*/  LOP3.LUT P6, RZ, R20.reuse, 0x2, RZ, 0xc0, !PT ;  /* 0x0000000214ff7812 */ /* 0x040fe400078cc0ff */
[----:B------:R-:W-:Y:S01]  /*21a0*/  LOP3.LUT P5, RZ, R20, 0x4, RZ, 0xc0, !PT ;  /* 0x0000000414ff7812 */ /* 0x000fe200078ac0ff */
[----:B----4-:R-:W1:Y:S04]  /*21b0*/  LDSM.16.M88.4 R16, [R225] ;  /* 0x00000000e110783b */ /* 0x010e680000000200 */
[----:B------:R-:W2:Y:S04]  /*21c0*/  LDSM.16.M88.4 R12, [R225+0x800] ;  /* 0x00080000e10c783b */ /* 0x000ea80000000200 */
[----:B------:R-:W-:Y:S04]  /*21d0*/  LDSM.16.M88.4 R40, [R225+0x1000] ;  /* 0x00100000e128783b */ /* 0x000fe80000000200 */
[----:B------:R-:W3:Y:S04]  /*21e0*/  LDSM.16.M88.4 R56, [R225+0x1800] ;  /* 0x00180000e138783b */ /* 0x000ee80000000200 */
[----:B------:R-:W-:Y:S04]  /*21f0*/  LDSM.16.M88.4 R60, [R225+0x2000] ;  /* 0x00200000e13c783b */ /* 0x000fe80000000200 */
[----:B------:R-:W-:Y:S04]  /*2200*/  LDSM.16.M88.4 R72, [R225+0x2800] ;  /* 0x00280000e148783b */ /* 0x000fe80000000200 */
[----:B------:R-:W4:Y:S04]  /*2210*/  LDSM.16.M88.4 R48, [R231] ;  /* 0x00000000e730783b */ /* 0x000f280000000200 */
[----:B------:R-:W-:Y:S04]  /*2220*/  LDSM.16.M88.4 R44, [R248] ;  /* 0x00000000f82c783b */ /* 0x000fe80000000200 */
[----:B------:R-:W-:Y:S04]  /*2230*/  LDSM.16.M88.4 R52, [R247] ;  /* 0x00000000f734783b */ /* 0x000fe80000000200 */
[----:B------:R-:W5:Y:S04]  /*2240*/  LDSM.16.M88.4 R64, [R246] ;  /* 0x00000000f640783b */ /* 0x000f680000000200 */
[----:B------:R-:W-:Y:S04]  /*2250*/  LDSM.16.M88.4 R80, [R245] ;  /* 0x00000000f550783b */ /* 0x000fe80000000200 */
[----:B------:R-:W-:Y:S04]  /*2260*/  LDSM.16.M88.4 R108, [R244] ;  /* 0x00000000f46c783b */ /* 0x000fe80000000200 */
[----:B------:R-:W-:Y:S01]  /*2270*/  @!PT LDS RZ, [RZ] ;  /* 0x00000000fffff984 */ /* 0x000fe20000000800 */
[----:B------:R-:W-:Y:S01]  /*2280*/  @!PT LDS RZ, [RZ] ;  /* 0x00000000fffff984 */ /* 0x000fe20000000800 */
[----:B------:R-:W-:Y:S01]  /*2290*/  @!PT LDS RZ, [RZ] ;  /* 0x00000000fffff984 */ /* 0x000fe20000000800 */
[----:B------:R1:W-:Y:S01]  /*22a0*/  LDGSTS.E.BYPASS.LTC128B.128 [R134+0x100], [R2.64], !P0 ;  /* 0x0010000002867fae */ /* 0x0003e2000c101d46 */
[----:B------:R-:W-:-:S13]  /*22b0*/  ISETP.LT.OR P0, PT, R8, 0x1, !P6 ;  /* 0x000000010800780c */ /* 0x000fda0007701670 */
[----:B------:R1:W-:Y:S01]  /*22c0*/  LDGSTS.E.BYPASS.LTC128B.128 [R134+0x3100], [R2.64+0x80], !P0 ;  /* 0x0310008002867fae */ /* 0x0003e2000c101d46 */
[----:B------:R-:W-:-:S13]  /*22d0*/  ISETP.LT.OR P0, PT, R8, 0x1, !P5 ;  /* 0x000000010800780c */ /* 0x000fda0006f01670 */
[----:B------:R1:W-:Y:S02]  /*22e0*/  LDGSTS.E.BYPASS.LTC128B.128 [R134+0x6100], [R2.64+0x100], !P0 ;  /* 0x0610010002867fae */ /* 0x0003e4000c101d46 */
[----:B-1----:R-:W-:-:S05]  /*22f0*/  IADD3 R2, P0, R4, R2, RZ ;  /* 0x0000000204027210 */ /* 0x002fca0007f1e0ff */
[----:B------:R-:W-:Y:S01]  /*2300*/  IMAD.X R3, R5, 0x1, R3, P0 ;  /* 0x0000000105037824 */ /* 0x000fe200000e0603 */
[----:B------:R-:W-:-:S04]  /*2310*/  IADD3 R4, P0, R2, R4, RZ ;  /* 0x0000000402047210 */ /* 0x000fc80007f1e0ff */
[----:B------:R-:W-:Y:S02]  /*2320*/  IADD3.X R5, R3, R5, RZ, P0, !PT ;  /* 0x0000000503057210 */ /* 0x000fe400007fe4ff */
[----:B------:R-:W-:-:S04]  /*2330*/  ISETP.NE.U32.AND P0, PT, R0, 0x1, PT ;  /* 0x000000010000780c */ /* 0x000fc80003f05070 */
[----:B------:R-:W-:-:S13]  /*2340*/  ISETP.LT.OR P0, PT, R8, 0x21, P0 ;  /* 0x000000210800780c */ /* 0x000fda0000701670 */
[----:B------:R1:W-:Y:S01]  /*2350*/  LDGSTS.E.BYPASS.LTC128B.128 [R134+0x1100], [R2.64], !P0 ;  /* 0x0110000002867fae */ /* 0x0003e2000c101d46 */
[C---:B------:R-:W-:Y:S01]  /*2360*/  ISETP.LT.OR P0, PT, R8.reuse, 0x21, !P6 ;  /* 0x000000210800780c */ /* 0x040fe20007701670 */
[C---:B------:R-:W-:Y:S11]  /*2370*/  HMMA.16816.F32.BF16 R36, R156.reuse, R16, RZ ;  /* 0x000000109c24723c */ /* 0x040ff600000418ff */
[----:B------:R-:W-:Y:S01]  /*2380*/  @!UPT UIADD3 URZ, URZ, URZ, URZ ;  /* 0x0000003f3f3ff290 */ /* 0x000fe2000fffe03f */
[----:B------:R1:W-:Y:S01]  /*2390*/  LDGSTS.E.BYPASS.LTC128B.128 [R134+0x4100], [R10.64], !P0 ;  /* 0x041000000a867fae */ /* 0x0003e2000c101d46 */
[----:B------:R-:W-:Y:S01]  /*23a0*/  ISETP.LT.OR P0, PT, R8, 0x21, !P5 ;  /* 0x000000210800780c */ /* 0x000fe20006f01670 */
[C---:B------:R-:W-:Y:S08]  /*23b0*/  HMMA.16816.F32.BF16 R32, R156.reuse, R18, RZ ;  /* 0x000000129c20723c */ /* 0x040ff000000418ff */
[C---:B--2---:R-:W-:Y:S04]  /*23c0*/  HMMA.16816.F32.BF16 R28, R156.reuse, R12, RZ ;  /* 0x0000000c9c1c723c */ /* 0x044fe800000418ff */
[----:B------:R2:W-:Y:S04]  /*23d0*/  LDGSTS.E.BYPASS.LTC128B.128 [R134+0x7100], [R6.64], !P0 ;  /* 0x0710000006867fae */ /* 0x0005e8000c101d46 */
[----:B------:R-:W-:Y:S01]  /*23e0*/  HMMA.16816.F32.BF16 R24, R156, R14, RZ ;  /* 0x0000000e9c18723c */ /* 0x000fe200000418ff */
[----:B------:R-:W-:-:S07]  /*23f0*/  ISETP.NE.U32.AND P0, PT, R0, 0x1, PT ;  /* 0x000000010000780c */ /* 0x000fce0003f05070 */
[----:B---3--:R-:W-:Y:S01]  /*2400*/  HMMA.16816.F32.BF16 R12, R156, R56, RZ ;  /* 0x000000389c0c723c */ /* 0x008fe200000418ff */
[C---:B------:R-:W-:Y:S02]  /*2410*/  ISETP.LT.OR P0, PT, R8.reuse, 0x41, P0 ;  /* 0x000000410800780c */ /* 0x040fe40000701670 */
[C---:B------:R-:W-:Y:S02]  /*2420*/  ISETP.LT.OR P6, PT, R8.reuse, 0x41, !P6 ;  /* 0x000000410800780c */ /* 0x040fe400077c1670 */
[----:B------:R-:W-:-:S03]  /*2430*/  ISETP.LT.OR P5, PT, R8, 0x41, !P5 ;  /* 0x000000410800780c */ /* 0x000fc60006fa1670 */
[C---:B------:R-:W-:Y:S06]  /*2440*/  HMMA.16816.F32.BF16 R20, R156.reuse, R40, RZ ;  /* 0x000000289c14723c */ /* 0x040fec00000418ff */
[----:B------:R2:W-:Y:S02]  /*2450*/  LDGSTS.E.BYPASS.LTC128B.128 [R134+0x2100], [R4.64], !P0 ;  /* 0x0210000004867fae */ /* 0x0005e4000c101d46 */
[----:B------:R-:W-:Y:S02]  /*2460*/  HMMA.16816.F32.BF16 R16, R156, R42, RZ ;  /* 0x0000002a9c10723c */ /* 0x000fe400000418ff */
[----:B------:R2:W-:Y:S04]  /*2470*/  LDGSTS.E.BYPASS.LTC128B.128 [R134+0x5100], [R4.64+0x80], !P6 ;  /* 0x0510008004867fae */ /* 0x0005e8000f101d46 */
[----:B------:R2:W-:Y:S02]  /*2480*/  LDGSTS.E.BYPASS.LTC128B.128 [R134+0x8100], [R4.64+0x100], !P5 ;  /* 0x0810010004867fae */ /* 0x0005e4000e901d46 */
[C---:B----4-:R-:W-:Y:S02]  /*2490*/  HMMA.16816.F32.BF16 R104, R160.reuse, R48, R36 ;  /* 0x00000030a068723c */ /* 0x050fe40000041824 */
[----:B-1----:R-:W-:Y:S04]  /*24a0*/  LDSM.16.M88.4 R8, [R229+0x800] ;  /* 0x00080000e508783b */ /* 0x002fe80000000200 */
[----:B------:R-:W-:Y:S02]  /*24b0*/  LDSM.16.M88.4 R40, [R229+0x1800] ;  /* 0x00180000e528783b */ /* 0x000fe40000000200 */
[C---:B------:R-:W-:Y:S02]  /*24c0*/  HMMA.16816.F32.BF16 R96, R160.reuse, R50, R32 ;  /* 0x00000032a060723c */ /* 0x040fe40000041820 */
[----:B------:R-:W-:Y:S04]  /*24d0*/  LDSM.16.M88.4 R88, [R226] ;  /* 0x00000000e258783b */ /* 0x000fe80000000200 */
[----:B------:R-:W-:Y:S02]  /*24e0*/  LDSM.16.M88.4 R92, [R229+0x2800] ;  /* 0x00280000e55c783b */ /* 0x000fe40000000200 */
[----:B-----5:R-:W-:Y:S02]  /*24f0*/  HMMA.16816.F32.BF16 R36, R160, R64, R12 ;  /* 0x00000040a024723c */ /* 0x020fe4000004180c */
[----:B------:R-:W1:Y:S04]  /*2500*/  LDSM.16.M88.4 R12, [R229] ;  /* 0x00000000e50c783b */ /* 0x000e680000000200 */
[----:B------:R-:W-:Y:S02]  /*2510*/  LDSM.16.M88.4 R100, [R229+0x2000] ;  /* 0x00200000e564783b */ /* 0x000fe40000000200 */
[----:B------:R-:W-:Y:S02]  /*2520*/  HMMA.16816.F32.BF16 R32, R156, R58, RZ ;  /* 0x0000003a9c20723c */ /* 0x000fe400000418ff */
[----:B--2---:R-:W2:Y:S04]  /*2530*/  LDSM.16.M88.4 R4, [R229+0x1000] ;  /* 0x00100000e504783b */ /* 0x004ea80000000200 */
[----:B------:R-:W-:Y:S02]  /*2540*/  LDSM.16.M88.4 R112, [R242] ;  /* 0x00000000f270783b */ /* 0x000fe40000000200 */
[C---:B------:R-:W-:Y:S02]  /*2550*/  HMMA.16816.F32.BF16 R68, R160.reuse, R44, R28 ;  /* 0x0000002ca044723c */ /* 0x040fe4000004181c */
[----:B------:R-:W-:Y:S04]  /*2560*/  LDSM.16.M88.4 R120, [R226+0x3000] ;  /* 0x00300000e278783b */ /* 0x000fe80000000200 */
[----:B------:R-:W-:Y:S02]  /*2570*/  LDSM.16.M88.4 R116, [R225+0x6000] ;  /* 0x00600000e174783b */ /* 0x000fe40000000200 */
[C---:B------:R-:W-:Y:S02]  /*2580*/  HMMA.16816.F32.BF16 R84, R160.reuse, R46, R24 ;  /* 0x0000002ea054723c */ /* 0x040fe40000041818 */
[----:B------:R-:W-:Y:S04]  /*2590*/  LDSM.16.M88.4 R124, [R229+0x6000] ;  /* 0x00600000e57c783b */ /* 0x000fe80000000200 */
[----:B------:R-:W0:Y:S02]  /*25a0*/  LDGDEPBAR ;  /* 0x00000000000079af */ /* 0x000e240000000000 */
[C---:B------:R-:W-:Y:S08]  /*25b0*/  HMMA.16816.F32.BF16 R48, R160.reuse, R52, R20 ;  /* 0x00000034a030723c */ /* 0x040ff00000041814 */
[----:B------:R-:W-:Y:S08]  /*25c0*/  HMMA.16816.F32.BF16 R44, R160, R54, R16 ;  /* 0x00000036a02c723c */ /* 0x000ff00000041810 */
[C---:B------:R-:W-:Y:S08]  /*25d0*/  HMMA.16816.F32.BF16 R20, R156.reuse, R72, RZ ;  /* 0x000000489c14723c */ /* 0x040ff000000418ff */
[----:B------:R-:W-:Y:S08]  /*25e0*/  HMMA.16816.F32.BF16 R16, R156, R74, RZ ;  /* 0x0000004a9c10723c */ /* 0x000ff000000418ff */
[----:B------:R-:W-:Y:S08]  /*25f0*/  HMMA.16816.F32.BF16 R32, R160, R66, R32 ;  /* 0x00000042a020723c */ /* 0x000ff00000041820 */
[C---:B------:R-:W-:Y:S08]  /*2600*/  HMMA.16816.F32.BF16 R28, R156.reuse, R60, RZ ;  /* 0x0000003c9c1c723c */ /* 0x040ff000000418ff */
[----:B------:R-:W-:Y:S08]  /*2610*/  HMMA.16816.F32.BF16 R24, R156, R62, RZ ;  /* 0x0000003e9c18723c */ /* 0x000ff000000418ff */
[C---:B-1----:R-:W-:Y:S01]  /*2620*/  HMMA.16816.F32.BF16 R52, R168.reuse, R12, R104 ;  /* 0x0000000ca834723c */ /* 0x042fe20000041868 */
[----:B------:R-:W-:Y:S07]  /*2630*/  LDSM.16.M88.4 R104, [R229+0x3800] ;  /* 0x00380000e568783b */ /* 0x000fee0000000200 */
[C---:B------:R-:W-:Y:S08]  /*2640*/  HMMA.16816.F32.BF16 R68, R168.reuse, R8, R68 ;  /* 0x00000008a844723c */ /* 0x040ff00000041844 */
[----:B------:R-:W-:Y:S08]  /*2650*/  HMMA.16816.F32.BF16 R56, R168, R10, R84 ;  /* 0x0000000aa838723c */ /* 0x000ff00000041854 */
[C---:B------:R-:W-:Y:S01]  /*2660*/  HMMA.16816.F32.BF16 R76, R160.reuse, R108, R20 ;  /* 0x0000006ca04c723c */ /* 0x040fe20000041814 */
[----:B------:R-:W-:Y:S07]  /*2670*/  LDSM.16.M88.4 R20, [R226+0x1800] ;  /* 0x00180000e214783b */ /* 0x000fee0000000200 */
[----:B------:R-:W-:Y:S01]  /*2680*/  HMMA.16816.F32.BF16 R72, R160, R110, R16 ;  /* 0x0000006ea048723c */ /* 0x000fe20000041810 */
[----:B------:R-:W-:Y:S07]  /*2690*/  LDSM.16.M88.4 R108, [R226+0x3800] ;  /* 0x00380000e26c783b */ /* 0x000fee0000000200 */
[----:B------:R-:W-:Y:S01]  /*26a0*/  HMMA.16816.F32.BF16 R8, R168, R42, R32 ;  /* 0x0000002aa808723c */ /* 0x000fe20000041820 */
[----:B------:R-:W1:Y:S07]  /*26b0*/  LDSM.16.M88.4 R32, [R225+0x3000] ;  /* 0x00300000e120783b */ /* 0x000e6e0000000200 */
[C---:B------:R-:W-:Y:S01]  /*26c0*/  HMMA.16816.F32.BF16 R64, R160.reuse, R80, R28 ;  /* 0x00000050a040723c */ /* 0x040fe2000004181c */
[----:B------:R-:W3:Y:S07]  /*26d0*/  LDSM.16.M88.4 R28, [R226+0x800] ;  /* 0x00080000e21c783b */ /* 0x000eee0000000200 */
[----:B------:R-:W-:Y:S01]  /*26e0*/  HMMA.16816.F32.BF16 R80, R160, R82, R24 ;  /* 0x00000052a050723c */ /* 0x000fe20000041818 */
[----:B------:R-:W4:Y:S07]  /*26f0*/  LDSM.16.M88.4 R24, [R226+0x1000] ;  /* 0x00100000e218783b */ /* 0x000f2e0000000200 */
[C---:B--2---:R-:W-:Y:S08]  /*2700*/  HMMA.16816.F32.BF16 R48, R168.reuse, R4, R48 ;  /* 0x00000004a830723c */ /* 0x044ff00000041830 */
[----:B------:R-:W-:Y:S01]  /*2710*/  HMMA.16816.F32.BF16 R16, R168, R6, R44 ;  /* 0x00000006a810723c */ /* 0x000fe2000004182c */
[----:B------:R-:W-:Y:S07]  /*2720*/  LDSM.16.M88.4 R44, [R225+0x5000] ;  /* 0x00500000e12c783b */ /* 0x000fee0000000200 */
[----:B------:R-:W-:Y:S01]  /*2730*/  HMMA.16816.F32.BF16 R4, R172, R88, R52 ;  /* 0x00000058ac04723c */ /* 0x000fe20000041834 */
[----:B------:R-:W-:Y:S07]  /*2740*/  LDSM.16.M88.4 R52, [R225+0x5800] ;  /* 0x00580000e134783b */ /* 0x000fee0000000200 */
[C---:B------:R-:W-:Y:S08]  /*2750*/  HMMA.16816.F32.BF16 R60, R168.reuse, R14, R96 ;  /* 0x0000000ea83c723c */ /* 0x040ff00000041860 */
[C---:B------:R-:W-:Y:S08]  /*2760*/  HMMA.16816.F32.BF16 R12, R168.reuse, R40, R36 ;  /* 0x00000028a80c723c */ /* 0x040ff00000041824 */
[C---:B------:R-:W-:Y:S08]  /*2770*/  HMMA.16816.F32.BF16 R96, R168.reuse, R92, R76 ;  /* 0x0000005ca860723c */ /* 0x040ff0000004184c */
[C---:B------:R-:W-:Y:S01]  /*2780*/  HMMA.16816.F32.BF16 R72, R168.reuse, R94, R72 ;  /* 0x0000005ea848723c */ /* 0x040fe20000041848 */
[----:B------:R-:W2:Y:S07]  /*2790*/  LDSM.16.M88.4 R92, [R243] ;  /* 0x00000000f35c783b */ /* 0x000eae0000000200 */
[----:B------:R-:W-:Y:S01]  /*27a0*/  HMMA.16816.F32.BF16 R40, R168, R100, R64 ;  /* 0x00000064a828723c */ /* 0x000fe20000041840 */
[----:B------:R-:W-:Y:S07]  /*27b0*/  LDSM.16.M88.4 R64, [R226+0x2000] ;  /* 0x00200000e240783b */ /* 0x000fee0000000200 */
[----:B-1----:R-:W-:Y:S08]  /*27c0*/  HMMA.16816.F32.BF16 R4, R176, R32, R4 ;  /* 0x00000020b004723c */ /* 0x002ff00000041804 */
[----:B------:R-:W-:Y:S08]  /*27d0*/  HMMA.16816.F32.BF16 R100, R168, R102, R80 ;  /* 0x00000066a864723c */ /* 0x000ff00000041850 */
[C---:B------:R-:W-:Y:S01]  /*27e0*/  HMMA.16816.F32.BF16 R36, R172.reuse, R90, R60 ;  /* 0x0000005aac24723c */ /* 0x040fe2000004183c */
[----:B------:R-:W-:Y:S07]  /*27f0*/  LDSM.16.M88.4 R60, [R229+0x3000] ;  /* 0x00300000e53c783b */ /* 0x000fee0000000200 */
[C---:B---3--:R-:W-:Y:S08]  /*2800*/  HMMA.16816.F32.BF16 R80, R172.reuse, R30, R56 ;  /* 0x0000001eac50723c */ /* 0x048ff00000041838 */
[C---:B----4-:R-:W-:Y:S08]  /*2810*/  HMMA.16816.F32.BF16 R56, R172.reuse, R24, R48 ;  /* 0x00000018ac38723c */ /* 0x050ff00000041830 */
[C---:B------:R-:W-:Y:S01]  /*2820*/  HMMA.16816.F32.BF16 R24, R172.reuse, R26, R16 ;  /* 0x0000001aac18723c */ /* 0x040fe20000041810 */
[----:B------:R-:W1:Y:S07]  /*2830*/  LDSM.16.M88.4 R16, [R225+0x3800] ;  /* 0x00380000e110783b */ /* 0x000e6e0000000200 */
[C---:B------:R-:W-:Y:S01]  /*2840*/  HMMA.16816.F32.BF16 R88, R172.reuse, R20, R12 ;  /* 0x00000014ac58723c */ /* 0x040fe2000004180c */
[----:B------:R-:W-:Y:S07]  /*2850*/  LDSM.16.M88.4 R12, [R225+0x4000] ;  /* 0x00400000e10c783b */ /* 0x000fee0000000200 */
[C---:B------:R-:W-:Y:S01]  /*2860*/  HMMA.16816.F32.BF16 R84, R172.reuse, R22, R8 ;  /* 0x00000016ac54723c */ /* 0x040fe20000041808 */
[----:B------:R-:W3:Y:S07]  /*2870*/  LDSM.16.M88.4 R20, [R226+0x2800] ;  /* 0x00280000e214783b */ /* 0x000eee0000000200 */
[----:B------:R-:W-:Y:S08]  /*2880*/  HMMA.16816.F32.BF16 R68, R172, R28, R68 ;  /* 0x0000001cac44723c */ /* 0x000ff00000041844 */
[----:B--2---:R-:W-:Y:S08]  /*2890*/  HMMA.16816.F32.BF16 R4, R180, R92, R4 ;  /* 0x0000005cb404723c */ /* 0x004ff00000041804 */
[C---:B------:R-:W-:Y:S01]  /*28a0*/  HMMA.16816.F32.BF16 R8, R176.reuse, R34, R36 ;  /* 0x00000022b008723c */ /* 0x040fe20000041824 */
[----:B------:R-:W2:Y:S07]  /*28b0*/  LDSM.16.M88.4 R32, [R225+0x4800] ;  /* 0x00480000e120783b */ /* 0x000eae0000000200 */
[----:B-1----:R-:W-:Y:S08]  /*28c0*/  HMMA.16816.F32.BF16 R28, R176, R16, R68 ;  /* 0x00000010b01c723c */ /* 0x002ff00000041844 */
[----:B------:R-:W-:Y:S08]  /*28d0*/  HMMA.16816.F32.BF16 R4, R184, R60, R4 ;  /* 0x0000003cb804723c */ /* 0x000ff00000041804 */
[----:B---3--:R-:W-:Y:S08]  /*28e0*/  HMMA.16816.F32.BF16 R36, R172, R22, R72 ;  /* 0x00000016ac24723c */ /* 0x008ff00000041848 */
[----:B------:R-:W-:Y:S08]  /*28f0*/  HMMA.16816.F32.BF16 R8, R180, R94, R8 ;  /* 0x0000005eb408723c */ /* 0x000ff00000041808 */
[C---:B------:R-:W-:Y:S08]  /*2900*/  HMMA.16816.F32.BF16 R76, R172.reuse, R64, R40 ;  /* 0x00000040ac4c723c */ /* 0x040ff00000041828 */
[----:B------:R-:W-:Y:S01]  /*2910*/  HMMA.16816.F32.BF16 R40, R172, R20, R96 ;  /* 0x00000014ac28723c */ /* 0x000fe20000041860 */
[----:B------:R-:W-:Y:S07]  /*2920*/  LDSM.16.M88.4 R96, [R229+0x5800] ;  /* 0x00580000e560783b */ /* 0x000fee0000000200 */
[----:B------:R-:W-:Y:S08]  /*2930*/  HMMA.16816.F32.BF16 R80, R176, R18, R80 ;  /* 0x00000012b050723c */ /* 0x000ff00000041850 */
[----:B------:R-:W-:Y:S01]  /*2940*/  HMMA.16816.F32.BF16 R48, R172, R66, R100 ;  /* 0x00000042ac30723c */ /* 0x000fe20000041864 */
[----:B------:R-:W-:Y:S04]  /*2950*/  LDSM.16.M88.4 R64, [R240] ;  /* 0x00000000f040783b */ /* 0x000fe80000000200 */
[----:B------:R-:W-:Y:S03]  /*2960*/  LDSM.16.M88.4 R100, [R239] ;  /* 0x00000000ef64783b */ /* 0x000fe60000000200 */
[C---:B------:R-:W-:Y:S01]  /*2970*/  HMMA.16816.F32.BF16 R72, R176.reuse, R12, R56 ;  /* 0x0000000cb048723c */ /* 0x040fe20000041838 */
[----:B------:R-:W1:Y:S07]  /*2980*/  LDSM.16.M88.4 R56, [R241] ;  /* 0x00000000f138783b */ /* 0x000e6e0000000200 */
[----:B------:R-:W-:Y:S08]  /*2990*/  HMMA.16816.F32.BF16 R68, R176, R14, R24 ;  /* 0x0000000eb044723c */ /* 0x000ff00000041818 */
[----:B------:R-:W-:Y:S01]  /*29a0*/  HMMA.16816.F32.BF16 R12, R180, R112, R28 ;  /* 0x00000070b40c723c */ /* 0x000fe2000004181c */
[----:B------:R-:W-:Y:S07]  /*29b0*/  LDSM.16.M88.4 R28, [R229+0x5000] ;  /* 0x00500000e51c783b */ /* 0x000fee0000000200 */
[C---:B--2---:R-:W-:Y:S08]  /*29c0*/  HMMA.16816.F32.BF16 R20, R176.reuse, R34, R84 ;  /* 0x00000022b014723c */ /* 0x044ff00000041854 */
[----:B------:R-:W-:Y:S01]  /*29d0*/  HMMA.16816.F32.BF16 R84, R176, R54, R36 ;  /* 0x00000036b054723c */ /* 0x000fe20000041824 */
[----:B------:R-:W2:Y:S07]  /*29e0*/  LDSM.16.M88.4 R36, [R238] ;  /* 0x00000000ee24783b */ /* 0x000eae0000000200 */
[----:B------:R-:W-:Y:S08]  /*29f0*/  HMMA.16816.F32.BF16 R4, R188, R120, R4 ;  /* 0x00000078bc04723c */ /* 0x000ff00000041804 */
[----:B------:R-:W-:Y:S08]  /*2a00*/  HMMA.16816.F32.BF16 R8, R184, R62, R8 ;  /* 0x0000003eb808723c */ /* 0x000ff00000041808 */
[C---:B------:R-:W-:Y:S01]  /*2a10*/  HMMA.16816.F32.BF16 R24, R176.reuse, R32, R88 ;  /* 0x00000020b018723c */ /* 0x040fe20000041858 */
[----:B------:R-:W-:Y:S07]  /*2a20*/  LDSM.16.M88.4 R32, [R229+0x4800] ;  /* 0x00480000e520783b */ /* 0x000fee0000000200 */
[----:B------:R-:W-:Y:S08]  /*2a30*/  HMMA.16816.F32.BF16 R88, R176, R52, R40 ;  /* 0x00000034b058723c */ /* 0x000ff00000041828 */
[----:B------:R-:W-:Y:S01]  /*2a40*/  HMMA.16816.F32.BF16 R40, R180, R114, R80 ;  /* 0x00000072b428723c */ /* 0x000fe20000041850 */
[----:B------:R-:W3:Y:S07]  /*2a50*/  LDSM.16.M88.4 R112, [R237] ;  /* 0x00000000ed70783b */ /* 0x000eee0000000200 */
[C---:B------:R-:W-:Y:S01]  /*2a60*/  HMMA.16816.F32.BF16 R16, R176.reuse, R44, R76 ;  /* 0x0000002cb010723c */ /* 0x040fe2000004184c */
[----:B------:R-:W4:Y:S07]  /*2a70*/  LDSM.16.M88.4 R76, [R229+0x4000] ;  /* 0x00400000e54c783b */ /* 0x000f2e0000000200 */
[----:B------:R-:W-:Y:S08]  /*2a80*/  HMMA.16816.F32.BF16 R92, R176, R46, R48 ;  /* 0x0000002eb05c723c */ /* 0x000ff00000041830 */
[----:B------:R-:W-:Y:S08]  /*2a90*/  HMMA.16816.F32.BF16 R12, R184, R104, R12 ;  /* 0x00000068b80c723c */ /* 0x000ff0000004180c */
[----:B------:R-:W-:Y:S08]  /*2aa0*/  HMMA.16816.F32.BF16 R4, R192, R116, R4 ;  /* 0x00000074c004723c */ /* 0x000ff00000041804 */
[----:B------:R-:W-:Y:S01]  /*2ab0*/  HMMA.16816.F32.BF16 R8, R188, R122, R8 ;  /* 0x0000007abc08723c */ /* 0x000fe20000041808 */
[----:B------:R-:W5:Y:S07]  /*2ac0*/  LDSM.16.M88.4 R120, [R225+0x6800] ;  /* 0x00680000e178783b */ /* 0x000f6e0000000200 */
[C---:B-1----:R-:W-:Y:S01]  /*2ad0*/  HMMA.16816.F32.BF16 R48, R180.reuse, R56, R72 ;  /* 0x00000038b430723c */ /* 0x042fe20000041848 */
[----:B------:R-:W-:Y:S07]  /*2ae0*/  LDSM.16.M88.4 R72, [R226+0x4800] ;  /* 0x00480000e248783b */ /* 0x000fee0000000200 */
[C---:B------:R-:W-:Y:S08]  /*2af0*/  HMMA.16816.F32.BF16 R52, R180.reuse, R66, R20 ;  /* 0x00000042b434723c */ /* 0x040ff00000041814 */
[C---:B------:R-:W-:Y:S08]  /*2b00*/  HMMA.16816.F32.BF16 R44, R180.reuse, R100, R16 ;  /* 0x00000064b42c723c */ /* 0x040ff00000041810 */
[----:B--2---:R-:W-:Y:S08]  /*2b10*/  HMMA.16816.F32.BF16 R20, R180, R36, R88 ;  /* 0x00000024b414723c */ /* 0x004ff00000041858 */
[----:B------:R-:W-:Y:S01]  /*2b20*/  HMMA.16816.F32.BF16 R16, R184, R106, R40 ;  /* 0x0000006ab810723c */ /* 0x000fe20000041828 */
[----:B------:R-:W-:Y:S07]  /*2b30*/  LDSM.16.M88.4 R104, [R226+0x6000] ;  /* 0x00600000e268783b */ /* 0x000fee0000000200 */
[C---:B------:R-:W-:Y:S01]  /*2b40*/  HMMA.16816.F32.BF16 R60, R180.reuse, R58, R68 ;  /* 0x0000003ab43c723c */ /* 0x040fe20000041844 */
[----:B------:R-:W-:Y:S07]  /*2b50*/  LDSM.16.M88.4 R68, [R225+0x7800] ;  /* 0x00780000e144783b */ /* 0x000fee0000000200 */
[C---:B------:R-:W-:Y:S01]  /*2b60*/  HMMA.16816.F32.BF16 R56, R180.reuse, R64, R24 ;  /* 0x00000040b438723c */ /* 0x040fe20000041818 */
[----:B------:R-:W1:Y:S07]  /*2b70*/  LDSM.16.M88.4 R64, [R226+0x4000] ;  /* 0x00400000e240783b */ /* 0x000e6e0000000200 */
[----:B------:R-:W-:Y:S01]  /*2b80*/  HMMA.16816.F32.BF16 R24, R180, R102, R92 ;  /* 0x00000066b418723c */ /* 0x000fe2000004185c */
[----:B------:R-:W-:Y:S04]  /*2b90*/  LDSM.16.M88.4 R100, [R236] ;  /* 0x00000000ec64783b */ /* 0x000fe80000000200 */
[----:B------:R-:W-:Y:S03]  /*2ba0*/  LDSM.16.M88.4 R92, [R226+0x5800] ;  /* 0x00580000e25c783b */ /* 0x000fe60000000200 */
[----:B------:R-:W-:Y:S08]  /*2bb0*/  HMMA.16816.F32.BF16 R12, R188, R108, R12 ;  /* 0x0000006cbc0c723c */ /* 0x000ff0000004180c */
[----:B---3--:R-:W-:Y:S08]  /*2bc0*/  HMMA.16816.F32.BF16 R4, R196, R112, R4 ;  /* 0x00000070c404723c */ /* 0x008ff00000041804 */
[----:B------:R-:W-:Y:S08]  /*2bd0*/  HMMA.16816.F32.BF16 R8, R192, R118, R8 ;  /* 0x00000076c008723c */ /* 0x000ff00000041808 */
[----:B------:R-:W-:Y:S01]  /*2be0*/  HMMA.16816.F32.BF16 R88, R180, R38, R84 ;  /* 0x00000026b458723c */ /* 0x000fe20000041854 */
[----:B------:R-:W2:Y:S07]  /*2bf0*/  LDSM.16.M88.4 R84, [R226+0x5000] ;  /* 0x00500000e254783b */ /* 0x000eae0000000200 */
[C---:B----4-:R-:W-:Y:S08]  /*2c00*/  HMMA.16816.F32.BF16 R80, R184.reuse, R76, R48 ;  /* 0x0000004cb850723c */ /* 0x050ff00000041830 */
[----:B------:R-:W-:Y:S08]  /*2c10*/  HMMA.16816.F32.BF16 R36, R184, R96, R20 ;  /* 0x00000060b824723c */ /* 0x000ff00000041814 */
[----:B------:R-:W-:Y:S08]  /*2c20*/  HMMA.16816.F32.BF16 R20, R188, R110, R16 ;  /* 0x0000006ebc14723c */ /* 0x000ff00000041810 */
[C---:B------:R-:W-:Y:S01]  /*2c30*/  HMMA.16816.F32.BF16 R60, R184.reuse, R78, R60 ;  /* 0x0000004eb83c723c */ /* 0x040fe2000004183c */
[----:B------:R-:W-:Y:S07]  /*2c40*/  LDSM.16.M88.4 R76, [R229+0x6800] ;  /* 0x00680000e54c783b */ /* 0x000fee0000000200 */
[C---:B------:R-:W-:Y:S08]  /*2c50*/  HMMA.16816.F32.BF16 R48, R184.reuse, R28, R44 ;  /* 0x0000001cb830723c */ /* 0x040ff0000004182c */
[----:B------:R-:W-:Y:S01]  /*2c60*/  HMMA.16816.F32.BF16 R40, R184, R30, R24 ;  /* 0x0000001eb828723c */ /* 0x000fe20000041818 */
[----:B------:R-:W3:Y:S07]  /*2c70*/  LDSM.16.M88.4 R28, [R225+0x7000] ;  /* 0x00700000e11c783b */ /* 0x000eee0000000200 */
[----:B-----5:R-:W-:Y:S08]  /*2c80*/  HMMA.16816.F32.BF16 R16, R192, R120, R12 ;  /* 0x00000078c010723c */ /* 0x020ff0000004180c */
[C---:B------:R-:W-:Y:S08]  /*2c90*/  HMMA.16816.F32.BF16 R56, R184.reuse, R32, R56 ;  /* 0x00000020b838723c */ /* 0x040ff00000041838 */
[----:B------:R-:W-:Y:S08]  /*2ca0*/  HMMA.16816.F32.BF16 R52, R184, R34, R52 ;  /* 0x00000022b834723c */ /* 0x000ff00000041834 */
[----:B------:R-:W-:Y:S08]  /*2cb0*/  HMMA.16816.F32.BF16 R4, R200, R124, R4 ;  /* 0x0000007cc804723c */ /* 0x000ff00000041804 */
[----:B------:R-:W-:Y:S08]  /*2cc0*/  HMMA.16816.F32.BF16 R8, R196, R114, R8 ;  /* 0x00000072c408723c */ /* 0x000ff00000041808 */
[----:B-1----:R-:W-:Y:S08]  /*2cd0*/  HMMA.16816.F32.BF16 R12, R188, R64, R80 ;  /* 0x00000040bc0c723c */ /* 0x002ff00000041850 */
[----:B------:R-:W-:Y:S08]  /*2ce0*/  HMMA.16816.F32.BF16 R20, R192, R122, R20 ;  /* 0x0000007ac014723c */ /* 0x000ff00000041814 */
[C---:B------:R-:W-:Y:S08]  /*2cf0*/  HMMA.16816.F32.BF16 R32, R188.reuse, R66, R60 ;  /* 0x00000042bc20723c */ /* 0x040ff0000004183c */
[C---:B--2---:R-:W-:Y:S01]  /*2d00*/  HMMA.16816.F32.BF16 R64, R188.reuse, R84, R48 ;  /* 0x00000054bc40723c */ /* 0x044fe20000041830 */
[----:B------:R-:W-:Y:S07]  /*2d10*/  LDSM.16.M88.4 R48, [R225+0x8000] ;  /* 0x00800000e130783b */ /* 0x000fee0000000200 */
[----:B------:R-:W-:Y:S01]  /*2d20*/  HMMA.16816.F32.BF16 R84, R188, R86, R40 ;  /* 0x00000056bc54723c */ /* 0x000fe20000041828 */
[----:B------:R-:W1:Y:S07]  /*2d30*/  LDSM.16.M88.4 R40, [R235] ;  /* 0x00000000eb28783b */ /* 0x000e6e0000000200 */
[----:B------:R-:W-:Y:S08]  /*2d40*/  HMMA.16816.F32.BF16 R16, R196, R100, R16 ;  /* 0x00000064c410723c */ /* 0x000ff00000041810 */
[C---:B------:R-:W-:Y:S08]  /*2d50*/  HMMA.16816.F32.BF16 R44, R188.reuse, R72, R56 ;  /* 0x00000048bc2c723c */ /* 0x040ff00000041838 */
[C---:B------:R-:W-:Y:S01]  /*2d60*/  HMMA.16816.F32.BF16 R60, R188.reuse, R74, R52 ;  /* 0x0000004abc3c723c */ /* 0x040fe20000041834 */
[----:B------:R-:W2:Y:S07]  /*2d70*/  LDSM.16.M88.4 R52, [R226+0x6800] ;  /* 0x00680000e234783b */ /* 0x000eae0000000200 */
[----:B------:R-:W-:Y:S08]  /*2d80*/  HMMA.16816.F32.BF16 R72, R188, R92, R36 ;  /* 0x0000005cbc48723c */ /* 0x000ff00000041824 */
[----:B------:R-:W-:Y:S08]  /*2d90*/  HMMA.16816.F32.BF16 R36, R204, R104, R4 ;  /* 0x00000068cc24723c */ /* 0x000ff00000041804 */
[----:B------:R-:W-:Y:S08]  /*2da0*/  HMMA.16816.F32.BF16 R4, R200, R126, R8 ;  /* 0x0000007ec804723c */ /* 0x000ff00000041808 */
[----:B---3--:R-:W-:Y:S08]  /*2db0*/  HMMA.16816.F32.BF16 R8, R192, R28, R12 ;  /* 0x0000001cc008723c */ /* 0x008ff0000004180c */
[----:B------:R-:W-:Y:S08]  /*2dc0*/  HMMA.16816.F32.BF16 R20, R196, R102, R20 ;  /* 0x00000066c414723c */ /* 0x000ff00000041814 */
[----:B------:R-:W-:Y:S08]  /*2dd0*/  HMMA.16816.F32.BF16 R24, R184, R98, R88 ;  /* 0x00000062b818723c */ /* 0x000ff00000041858 */
[----:B------:R-:W-:Y:S01]  /*2de0*/  HMMA.16816.F32.BF16 R32, R192, R30, R32 ;  /* 0x0000001ec020723c */ /* 0x000fe20000041820 */
[----:B------:R-:W3:Y:S07]  /*2df0*/  LDSM.16.M88.4 R28, [R229+0x7000] ;  /* 0x00700000e51c783b */ /* 0x000eee0000000200 */
[----:B------:R-:W-:Y:S01]  /*2e00*/  HMMA.16816.F32.BF16 R16, R200, R76, R16 ;  /* 0x0000004cc810723c */ /* 0x000fe20000041810 */
[----:B------:R-:W-:-:S07]  /*2e10*/  FMUL.FTZ R0, R36, c[0x0][0x320] ;  /* 0x0000c80024007a20 */ /* 0x000fce0000410000 */
[----:B------:R-:W-:Y:S01]  /*2e20*/  HMMA.16816.F32.BF16 R12, R204, R106, R4 ;  /* 0x0000006acc0c723c */ /* 0x000fe20000041804 */
[----:B------:R4:W2:Y:S07]  /*2e30*/  MUFU.TANH R90, R0 ;  /* 0x00000000005a7308 */ /* 0x0008ae0000002400 */
[----:B-1----:R-:W-:Y:S01]  /*2e40*/  HMMA.16816.F32.BF16 R8, R196, R40, R8 ;  /* 0x00000028c408723c */ /* 0x002fe20000041808 */
[----:B----4-:R-:W-:-:S07]  /*2e50*/  FMUL.FTZ R0, R37, c[0x0][0x320] ;  /* 0x0000c80025007a20 */ /* 0x010fce0000410000 */
[----:B------:R-:W-:Y:S01]  /*2e60*/  HMMA.16816.F32.BF16 R4, R200, R78, R20 ;  /* 0x0000004ec804723c */ /* 0x000fe20000041814 */
[----:B------:R1:W4:Y:S07]  /*2e70*/  MUFU.TANH R88, R0 ;  /* 0x0000000000587308 */ /* 0x00032e0000002400 */
[----:B------:R-:W-:Y:S01]  /*2e80*/  HMMA.16816.F32.BF16 R92, R188, R94, R24 ;  /* 0x0000005ebc5c723c */ /* 0x000fe20000041818 */
[----:B-1----:R-:W-:-:S07]  /*2e90*/  FMUL.FTZ R0, R38, c[0x0][0x320] ;  /* 0x0000c80026007a20 */ /* 0x002fce0000410000 */
[----:B------:R-:W-:Y:S01]  /*2ea0*/  HMMA.16816.F32.BF16 R56, R192, R68, R44 ;  /* 0x00000044c038723c */ /* 0x000fe2000004182c */
[----:B------:R-:W-:Y:S01]  /*2eb0*/  LDSM.16.M88.4 R44, [R226+0x7000] ;  /* 0x00700000e22c783b */ /* 0x000fe20000000200 */
[----:B------:R1:W1:Y:S06]  /*2ec0*/  MUFU.TANH R96, R0 ;  /* 0x0000000000607308 */ /* 0x00026c0000002400 */
[----:B--2---:R-:W-:Y:S01]  /*2ed0*/  HMMA.16816.F32.BF16 R24, R204, R52, R16 ;  /* 0x00000034cc18723c */ /* 0x004fe20000041810 */
[----:B-1----:R-:W-:Y:S02]  /*2ee0*/  FMUL.FTZ R0, R39, c[0x0][0x320] ;  /* 0x0000c80027007a20 */ /* 0x002fe40000410000 */
[----:B------:R-:W1:Y:S02]  /*2ef0*/  LDSM.16.M88.4 R36, [R234] ;  /* 0x00000000ea24783b */ /* 0x000e640000000200 */
[----:B------:R2:W1:Y:S03]  /*2f00*/  MUFU.TANH R89, R0 ;  /* 0x0000000000597308 */ /* 0x0004660000002400 */
[----:B------:R-:W-:Y:S01]  /*2f10*/  HMMA.16816.F32.BF16 R20, R196, R42, R32 ;  /* 0x0000002ac414723c */ /* 0x000fe20000041820 */
[----:B------:R-:W5:Y:S01]  /*2f20*/  LDSM.16.M88.4 R40, [R229+0x7800] ;  /* 0x00780000e528783b */ /* 0x000f620000000200 */
[----:B--2---:R-:W-:-:S04]  /*2f30*/  FMUL.FTZ R0, R12, c[0x0][0x320] ;  /* 0x0000c8000c007a20 */ /* 0x004fc80000410000 */
[----:B------:R2:W1:Y:S02]  /*2f40*/  MUFU.TANH R82, R0 ;  /* 0x0000000000527308 */ /* 0x0004640000002400 */
[----:B---3--:R-:W-:Y:S01]  /*2f50*/  HMMA.16816.F32.BF16 R16, R200, R28, R8 ;  /* 0x0000001cc810723c */ /* 0x008fe20000041808 */
[----:B--2---:R-:W-:-:S05]  /*2f60*/  FMUL.FTZ R0, R13, c[0x0][0x320] ;  /* 0x0000c8000d007a20 */ /* 0x004fca0000410000 */
[----:B------:R2:W3:Y:S02]  /*2f70*/  MUFU.TANH R80, R0 ;  /* 0x0000000000507308 */ /* 0x0004e40000002400 */
[----:B------:R-:W-:Y:S01]  /*2f80*/  HMMA.16816.F32.BF16 R4, R204, R54, R4 ;  /* 0x00000036cc04723c */ /* 0x000fe20000041804 */
[----:B--2---:R-:W-:-:S05]  /*2f90*/  FMUL.FTZ R0, R14, c[0x0][0x320] ;  /* 0x0000c8000e007a20 */ /* 0x004fca0000410000 */
[----:B------:R2:W1:Y:S02]  /*2fa0*/  MUFU.TANH R83, R0 ;  /* 0x0000000000537308 */ /* 0x0004640000002400 */
[----:B--2---:R-:W-:-:S06]  /*2fb0*/  FMUL.FTZ R0, R15, c[0x0][0x320] ;  /* 0x0000c8000f007a20 */ /* 0x004fcc0000410000 */
[----:B------:R2:W1:Y:S01]  /*2fc0*/  MUFU.TANH R81, R0 ;  /* 0x0000000000517308 */ /* 0x0004620000002400 */
[----:B------:R-:W-:Y:S01]  /*2fd0*/  HMMA.16816.F32.BF16 R8, R200, R30, R20 ;  /* 0x0000001ec808723c */ /* 0x000fe20000041814 */
[----:B------:R-:W3:Y:S01]  /*2fe0*/  LDSM.16.M88.4 R28, [R233] ;  /* 0x00000000e91c783b */ /* 0x000ee20000000200 */
[----:B--2---:R-:W-:-:S05]  /*2ff0*/  FMUL.FTZ R0, R24, c[0x0][0x320] ;  /* 0x0000c80018007a20 */ /* 0x004fca0000410000 */
[----:B------:R2:W1:Y:S01]  /*3000*/  MUFU.TANH R77, R0 ;  /* 0x00000000004d7308 */ /* 0x0004620000002400 */
[----:B------:R-:W-:Y:S01]  /*3010*/  HMMA.16816.F32.BF16 R60, R192, R70, R60 ;  /* 0x00000046c03c723c */ /* 0x000fe2000004183c */
[----:B--2---:R-:W-:-:S06]  /*3020*/  FMUL.FTZ R0, R25, c[0x0][0x320] ;  /* 0x0000c80019007a20 */ /* 0x004fcc0000410000 */
[----:B------:R2:W2:Y:S01]  /*3030*/  MUFU.TANH R76, R0 ;  /* 0x00000000004c7308 */ /* 0x0004a20000002400 */
[----:B-1----:R-:W-:Y:S01]  /*3040*/  HMMA.16816.F32.BF16 R12, R196, R36, R56 ;  /* 0x00000024c40c723c */ /* 0x002fe20000041838 */
[----:B------:R-:W1:Y:S01]  /*3050*/  LDSM.16.M88.4 R56, [R225+0x8800] ;  /* 0x00880000e138783b */ /* 0x000e620000000200 */
[----:B--2---:R-:W-:-:S05]  /*3060*/  FMUL.FTZ R0, R26, c[0x0][0x320] ;  /* 0x0000c8001a007a20 */ /* 0x004fca0000410000 */
[----:B------:R2:W1:Y:S01]  /*3070*/  MUFU.TANH R79, R0 ;  /* 0x00000000004f7308 */ /* 0x0004620000002400 */
[----:B------:R-:W-:Y:S01]  /*3080*/  HMMA.16816.F32.BF16 R64, R192, R48, R64 ;  /* 0x00000030c040723c */ /* 0x000fe20000041840 */
[----:B--2---:R-:W-:-:S07]  /*3090*/  FMUL.FTZ R0, R27, c[0x0][0x320] ;  /* 0x0000c8001b007a20 */ /* 0x004fce0000410000 */
[----:B------:R-:W-:Y:S01]  /*30a0*/  HMMA.16816.F32.BF16 R24, R204, R44, R16 ;  /* 0x0000002ccc18723c */ /* 0x000fe20000041810 */
[----:B------:R2:W1:Y:S02]  /*30b0*/  MUFU.TANH R78, R0 ;  /* 0x00000000004e7308 */ /* 0x0004640000002400 */
[----:B--2---:R-:W-:-:S06]  /*30c0*/  FMUL.FTZ R0, R4, c[0x0][0x320] ;  /* 0x0000c80004007a20 */ /* 0x004fcc0000410000 */
[----:B------:R2:W1:Y:S02]  /*30d0*/  MUFU.TANH R69, R0 ;  /* 0x0000000000457308 */ /* 0x0004640000002400 */
[----:B--2---:R-:W-:-:S06]  /*30e0*/  FMUL.FTZ R0, R5, c[0x0][0x320] ;  /* 0x0000c80005007a20 */ /* 0x004fcc0000410000 */
[----:B------:R2:W1:Y:S01]  /*30f0*/  MUFU.TANH R68, R0 ;  /* 0x0000000000447308 */ /* 0x0004620000002400 */
[----:B------:R-:W-:Y:S01]  /*3100*/  HMMA.16816.F32.BF16 R20, R196, R38, R60 ;  /* 0x00000026c414723c */ /* 0x000fe2000004183c */
[----:B------:R-:W-:Y:S01]  /*3110*/  LDSM.16.M88.4 R36, [R226+0x7800] ;  /* 0x00780000e224783b */ /* 0x000fe20000000200 */
[----:B--2---:R-:W-:-:S05]  /*3120*/  FMUL.FTZ R0, R6, c[0x0][0x320] ;  /* 0x0000c80006007a20 */ /* 0x004fca0000410000 */
[----:B------:R2:W1:Y:S02]  /*3130*/  MUFU.TANH R71, R0 ;  /* 0x0000000000477308 */ /* 0x0004640000002400 */
[----:B--2---:R-:W-:Y:S02]  /*3140*/  FMUL.FTZ R0, R7, c[0x0][0x320] ;  /* 0x0000c80007007a20 */ /* 0x004fe40000410000 */
[----:B------:R-:W-:Y:S01]  /*3150*/  HMMA.16816.F32.BF16 R4, R204, R46, R8 ;  /* 0x0000002ecc04723c */ /* 0x000fe20000041808 */
[----:B------:R-:W2:Y:S03]  /*3160*/  LDSM.16.M88.4 R44, [R229+0x8000] ;  /* 0x00800000e52c783b */ /* 0x000ea60000000200 */
[----:B------:R1:W1:Y:S02]  /*3170*/  MUFU.TANH R70, R0 ;  /* 0x0000000000467308 */ /* 0x0002640000002400 */
[----:B-1----:R-:W-:-:S06]  /*3180*/  FMUL.FTZ R0, R24, c[0x0][0x320] ;  /* 0x0000c80018007a20 */ /* 0x002fcc0000410000 */
[----:B------:R1:W1:Y:S01]  /*3190*/  MUFU.TANH R63, R0 ;  /* 0x00000000003f7308 */ /* 0x0002620000002400 */
[----:B-----5:R-:W-:Y:S01]  /*31a0*/  HMMA.16816.F32.BF16 R16, R200, R40, R12 ;  /* 0x00000028c810723c */ /* 0x020fe2000004180c */
[----:B-1----:R-:W-:-:S06]  /*31b0*/  FMUL.FTZ R0, R25, c[0x0][0x320] ;  /* 0x0000c80019007a20 */ /* 0x002fcc0000410000 */
[----:B------:R1:W1:Y:S01]  /*31c0*/  MUFU.TANH R61, R0 ;  /* 0x00000000003d7308 */ /* 0x0002620000002400 */
[----:B---3--:R-:W-:Y:S01]  /*31d0*/  HMMA.16816.F32.BF16 R12, R196, R28, R64 ;  /* 0x0000001cc40c723c */ /* 0x008fe20000041840 */
[----:B-1----:R-:W-:-:S06]  /*31e0*/  FMUL.FTZ R0, R26, c[0x0][0x320] ;  /* 0x0000c8001a007a20 */ /* 0x002fcc0000410000 */
[----:B------:R1:W3:Y:S01]  /*31f0*/  MUFU.TANH R65, R0 ;  /* 0x0000000000417308 */ /* 0x0002e20000002400 */
[----:B------:R-:W-:Y:S01]  /*3200*/  HMMA.16816.F32.BF16 R32, R192, R50, R84 ;  /* 0x00000032c020723c */ /* 0x000fe20000041854 */
[----:B------:R-:W5:Y:S01]  /*3210*/  LDSM.16.M88.4 R48, [R232] ;  /* 0x00000000e830783b */ /* 0x000f620000000200 */
[----:B-1----:R-:W-:-:S05]  /*3220*/  FMUL.FTZ R0, R27, c[0x0][0x320] ;  /* 0x0000c8001b007a20 */ /* 0x002fca0000410000 */
[----:B------:R1:W1:Y:S01]  /*3230*/  MUFU.TANH R64, R0 ;  /* 0x0000000000407308 */ /* 0x0002620000002400 */
[----:B------:R-:W-:Y:S01]  /*3240*/  HMMA.16816.F32.BF16 R52, R192, R56, R72 ;  /* 0x00000038c034723c */ /* 0x000fe20000041848 */
[----:B-1----:R-:W-:-:S06]  /*3250*/  FMUL.FTZ R0, R4, c[0x0][0x320] ;  /* 0x0000c80004007a20 */ /* 0x002fcc0000410000 */
[----:B------:R1:W1:Y:S02]  /*3260*/  MUFU.TANH R57, R0 ;  /* 0x0000000000397308 */ /* 0x0002640000002400 */
[----:B-1----:R-:W-:-:S06]  /*3270*/  FMUL.FTZ R0, R5, c[0x0][0x320] ;  /* 0x0000c80005007a20 */ /* 0x002fcc0000410000 */
[----:B------:R1:W1:Y:S01]  /*3280*/  MUFU.TANH R56, R0 ;  /* 0x0000000000387308 */ /* 0x0002620000002400 */
[----:B------:R-:W-:Y:S01]  /*3290*/  HMMA.16816.F32.BF16 R24, R196, R30, R32 ;  /* 0x0000001ec418723c */ /* 0x000fe20000041820 */
[----:B------:R-:W2:Y:S04]  /*32a0*/  LDSM.16.M88.4 R32, [R229+0x8800] ;  /* 0x00880000e520783b */ /* 0x000ea80000000200 */
[----:B------:R-:W2:Y:S01]  /*32b0*/  LDSM.16.M88.4 R28, [R226+0x8800] ;  /* 0x00880000e21c783b */ /* 0x000ea20000000200 */
[----:B-1----:R-:W-:-:S04]  /*32c0*/  FMUL.FTZ R0, R6, c[0x0][0x320] ;  /* 0x0000c80006007a20 */ /* 0x002fc80000410000 */
[----:B------:R1:W1:Y:S02]  /*32d0*/  MUFU.TANH R62, R0 ;  /* 0x00000000003e7308 */ /* 0x0002640000002400 */
[----:B-1----:R-:W-:Y:S02]  /*32e0*/  FMUL.FTZ R0, R7, c[0x0][0x320] ;  /* 0x0000c80007007a20 */ /* 0x002fe40000410000 */
[----:B------:R-:W-:Y:S08]  /*32f0*/  HMMA.16816.F32.BF16 R4, R192, R58, R92 ;  /* 0x0000003ac004723c */ /* 0x000ff0000004185c */
[C---:B------:R-:W-:Y:S01]  /*3300*/  HMMA.16816.F32.BF16 R8, R200.reuse, R42, R20 ;  /* 0x0000002ac808723c */ /* 0x040fe20000041814 */
[----:B------:R-:W1:Y:S07]  /*3310*/  LDSM.16.M88.4 R40, [R226+0x8000] ;  /* 0x00800000e228783b */ /* 0x000e6e0000000200 */
[----:B--2---:R-:W-:Y:S01]  /*3320*/  HMMA.16816.F32.BF16 R24, R200, R46, R24 ;  /* 0x0000002ec818723c */ /* 0x004fe20000041818 */
[----:B------:R2:W1:Y:S01]  /*3330*/  MUFU.TANH R60, R0 ;  /* 0x00000000003c7308 */ /* 0x0004620000002400 */
[----:B------:R-:W-:Y:S01]  /*3340*/  IMAD.MOV.U32 R109, RZ, RZ, R135 ;  /* 0x000000ffff6d7224 */ /* 0x000fe200078e0087 */
[----:B------:R-:W-:-:S05]  /*3350*/  DEPBAR.LE SB0, 0x0 ;  /* 0x000080000000791a */ /* 0x000fca0000000000 */
[----:B------:R-:W-:Y:S08]  /*3360*/  HMMA.16816.F32.BF16 R20, R204, R36, R16 ;  /* 0x00000024cc14723c */ /* 0x000ff00000041810 */
[----:B------:R-:W-:Y:S08]  /*3370*/  HMMA.16816.F32.BF16 R16, R200, R44, R12 ;  /* 0x0000002cc810723c */ /* 0x000ff0000004180c */
[C---:B-----5:R-:W-:Y:S08]  /*3380*/  HMMA.16816.F32.BF16 R12, R196.reuse, R48, R52 ;  /* 0x00000030c40c723c */ /* 0x060ff00000041834 */
[----:B------:R-:W-:Y:S08]  /*3390*/  HMMA.16816.F32.BF16 R4, R196, R50, R4 ;  /* 0x00000032c404723c */ /* 0x000ff00000041804 */
[----:B------:R-:W-:Y:S08]  /*33a0*/  HMMA.16816.F32.BF16 R8, R204, R38, R8 ;  /* 0x00000026cc08723c */ /* 0x000ff00000041808 */
[C---:B------:R-:W-:Y:S08]  /*33b0*/  HMMA.16816.F32.BF16 R12, R200.reuse, R32, R12 ;  /* 0x00000020c80c723c */ /* 0x040ff0000004180c */
[----:B------:R-:W-:Y:S01]  /*33c0*/  HMMA.16816.F32.BF16 R4, R200, R34, R4 ;  /* 0x00000022c804723c */ /* 0x000fe20000041804 */
[----:B------:R-:W-:-:S02]  /*33d0*/  FMUL.FTZ R21, R21, c[0x0][0x320] ;  /* 0x0000c80015157a20 */ /* 0x000fc40000410000 */
[----:B------:R-:W-:Y:S02]  /*33e0*/  FMUL.FTZ R22, R22, c[0x0][0x320] ;  /* 0x0000c80016167a20 */ /* 0x000fe40000410000 */
[----:B------:R-:W-:Y:S01]  /*33f0*/  FMUL.FTZ R23, R23, c[0x0][0x320] ;  /* 0x0000c80017177a20 */ /* 0x000fe20000410000 */
[----:B------:R-:W1:Y:S01]  /*3400*/  MUFU.TANH R44, R21 ;  /* 0x00000015002c7308 */ /* 0x000e620000002400 */
[----:B--2---:R-:W-:Y:S02]  /*3410*/  FMUL.FTZ R0, R20, c[0x0][0x320] ;  /* 0x0000c80014007a20 */ /* 0x004fe40000410000 */
[----:B------:R-:W-:Y:S02]  /*3420*/  FMUL.FTZ R8, R8, c[0x0][0x320] ;  /* 0x0000c80008087a20 */ /* 0x000fe40000410000 */
[----:B------:R-:W-:Y:S02]  /*3430*/  FMUL.FTZ R9, R9, c[0x0][0x320] ;  /* 0x0000c80009097a20 */ /* 0x000fe40000410000 */
[----:B------:R-:W-:Y:S01]  /*3440*/  FMUL.FTZ R10, R10, c[0x0][0x320] ;  /* 0x0000c8000a0a7a20 */ /* 0x000fe20000410000 */
[----:B------:R-:W2:Y:S01]  /*3450*/  MUFU.TANH R48, R22 ;  /* 0x0000001600307308 */ /* 0x000ea20000002400 */
[----:B------:R-:W-:-:S07]  /*3460*/  FMUL.FTZ R11, R11, c[0x0][0x320] ;  /* 0x0000c8000b0b7a20 */ /* 0x000fce0000410000 */
[----:B------:R1:W1:Y:S02]  /*3470*/  MUFU.TANH R46, R23 ;  /* 0x00000017002e7308 */ /* 0x0002640000002400 */
[C---:B------:R-:W-:Y:S06]  /*3480*/  HMMA.16816.F32.BF16 R4, R204.reuse, R30, R4 ;  /* 0x0000001ecc04723c */ /* 0x040fec0000041804 */
[----:B------:R-:W2:Y:S02]  /*3490*/  MUFU.TANH R37, R8 ;  /* 0x0000000800257308 */ /* 0x000ea40000002400 */
[C---:B-1----:R-:W-:Y:S06]  /*34a0*/  HMMA.16816.F32.BF16 R20, R204.reuse, R40, R16 ;  /* 0x00000028cc14723c */ /* 0x042fec0000041810 */
[----:B------:R-:W1:Y:S02]  /*34b0*/  MUFU.TANH R36, R9 ;  /* 0x0000000900247308 */ /* 0x000e640000002400 */
[C---:B------:R-:W-:Y:S06]  /*34c0*/  HMMA.16816.F32.BF16 R16, R204.reuse, R42, R24 ;  /* 0x0000002acc10723c */ /* 0x040fec0000041818 */
[----:B------:R-:W1:Y:S08]  /*34d0*/  MUFU.TANH R40, R10 ;  /* 0x0000000a00287308 */ /* 0x000e700000002400 */
[----:B------:R5:W1:Y:S02]  /*34e0*/  MUFU.TANH R39, R11 ;  /* 0x0000000b00277308 */ /* 0x000a640000002400 */
[----:B-----5:R-:W-:Y:S01]  /*34f0*/  HMMA.16816.F32.BF16 R8, R204, R28, R12 ;  /* 0x0000001ccc08723c */ /* 0x020fe2000004180c */
[----:B------:R-:W-:-:S02]  /*3500*/  FMUL.FTZ R21, R21, c[0x0][0x320] ;  /* 0x0000c80015157a20 */ /* 0x000fc40000410000 */
[----:B------:R-:W-:Y:S02]  /*3510*/  FMUL.FTZ R22, R22, c[0x0][0x320] ;  /* 0x0000c80016167a20 */ /* 0x000fe40000410000 */
[----:B------:R-:W-:-:S03]  /*3520*/  FMUL.FTZ R23, R23, c[0x0][0x320] ;  /* 0x0000c80017177a20 */ /* 0x000fc60000410000 */
[----:B------:R-:W-:Y:S02]  /*3530*/  FMUL.FTZ R16, R16, c[0x0][0x320] ;  /* 0x0000c80010107a20 */ /* 0x000fe40000410000 */
[----:B------:R-:W-:Y:S02]  /*3540*/  FMUL.FTZ R17, R17, c[0x0][0x320] ;  /* 0x0000c80011117a20 */ /* 0x000fe40000410000 */
[----:B------:R-:W-:Y:S01]  /*3550*/  FMUL.FTZ R18, R18, c[0x0][0x320] ;  /* 0x0000c80012127a20 */ /* 0x000fe20000410000 */
[----:B------:R-:W-:Y:S01]  /*3560*/  ISETP.GE.AND P0, PT, R109, 0x2, PT ;  /* 0x000000026d00780c */ /* 0x000fe20003f06270 */
[----:B------:R-:W-:Y:S02]  /*3570*/  FMUL.FTZ R20, R20, c[0x0][0x320] ;  /* 0x0000c80014147a20 */ /* 0x000fe40000410000 */
[----:B------:R-:W-:Y:S02]  /*3580*/  FMUL.FTZ R19, R19, c[0x0][0x320] ;  /* 0x0000c80013137a20 */ /* 0x000fe40000410000 */
[----:B------:R-:W-:-:S02]  /*3590*/  FMUL.FTZ R4, R4, c[0x0][0x320] ;  /* 0x0000c80004047a20 */ /* 0x000fc40000410000 */
[----:B------:R-:W-:Y:S02]  /*35a0*/  FMUL.FTZ R5, R5, c[0x0][0x320] ;  /* 0x0000c80005057a20 */ /* 0x000fe40000410000 */
[----:B------:R-:W-:Y:S02]  /*35b0*/  FMUL.FTZ R6, R6, c[0x0][0x320] ;  /* 0x0000c80006067a20 */ /* 0x000fe40000410000 */
[----:B------:R-:W-:Y:S02]  /*35c0*/  FMUL.FTZ R7, R7, c[0x0][0x320] ;  /* 0x0000c80007077a20 */ /* 0x000fe40000410000 */
[----:B------:R-:W-:Y:S02]  /*35d0*/  FMUL.FTZ R8, R8, c[0x0][0x320] ;  /* 0x0000c80008087a20 */ /* 0x000fe40000410000 */
[----:B------:R-:W-:Y:S02]  /*35e0*/  FMUL.FTZ R9, R9, c[0x0][0x320] ;  /* 0x0000c80009097a20 */ /* 0x000fe40000410000 */
[----:B------:R-:W-:-:S02]  /*35f0*/  FMUL.FTZ R10, R10, c[0x0][0x320] ;  /* 0x0000c8000a0a7a20 */ /* 0x000fc40000410000 */
[----:B------:R-:W-:Y:S01]  /*3600*/  FMUL.FTZ R11, R11, c[0x0][0x320] ;  /* 0x0000c8000b0b7a20 */ /* 0x000fe20000410000 */
[----:B------:R1:W1:Y:S08]  /*3610*/  MUFU.TANH R24, R21 ;  /* 0x0000001500187308 */ /* 0x0002700000002400 */
        /* <DEDUP_REMOVED lines=16> */
[----:B------:R-:W-:Y:S01]  /*3720*/  BSSY B0, `(.L_x_443) ;  /* 0x0000024000007945 */ /* 0x000fe20003800000 */
[----:B------:R-:W-:Y:S06]  /*3730*/  BAR.SYNC.DEFER_BLOCKING 0x0 ;  /* 0x0000000000007b1d */ /* 0x000fec0000010000 */
[----:B------:R-:W-:Y:S05]  /*3740*/  @!P0 BRA `(.L_x_444) ;  /* 0x0000021000008947 */ /* 0x000fea0003800000 */
[----:B-1234-:R-:W-:Y:S01]  /*3750*/  IADD3 R0, R109, -0x2, RZ ;  /* 0xfffffffe6d007810 */ /* 0x01efe20007ffe0ff */
[C---:B------:R-:W-:Y:S01]  /*3760*/  IMAD.SHL.U32 R6, R129.reuse, 0x40, RZ ;  /* 0x0000004081067824 */ /* 0x040fe200078e00ff */
[----:B------:R-:W-:-:S02]  /*3770*/  SHF.L.U64.HI R7, R129, 0x6, R132 ;  /* 0x0000000681077819 */ /* 0x000fc40000010284 */
[----:B------:R-:W-:Y:S01]  /*3780*/  SHF.R.S32.HI R2, RZ, 0x1f, R0 ;  /* 0x0000001fff027819 */ /* 0x000fe20000011400 */
[----:B------:R-:W-:-:S04]  /*3790*/  IMAD.WIDE.U32 R4, R0, c[0x0][0x1e0], RZ ;  /* 0x0000780000047a25 */ /* 0x000fc800078e00ff */
[----:B------:R-:W-:-:S04]  /*37a0*/  IMAD R2, R2, c[0x0][0x1e0], RZ ;  /* 0x0000780002027a24 */ /* 0x000fc800078e02ff */
[----:B------:R-:W-:-:S04]  /*37b0*/  IMAD R0, R0, c[0x0][0x1e4], R2 ;  /* 0x0000790000007a24 */ /* 0x000fc800078e0202 */
[----:B------:R-:W-:Y:S02]  /*37c0*/  IMAD.IADD R0, R5, 0x1, R0 ;  /* 0x0000000105007824 */ /* 0x000fe400078e0200 */
[----:B------:R-:W-:-:S04]  /*37d0*/  IMAD.WIDE.U32 R4, R4, 0x60, R130 ;  /* 0x0000006004047825 */ /* 0x000fc800078e0082 */
[----:B------:R-:W-:Y:S01]  /*37e0*/  IMAD R0, R0, 0x60, RZ ;  /* 0x0000006000007824 */ /* 0x000fe200078e02ff */
        /* <DEDUP_REMOVED lines=23> */
.L_x_444:
[----:B--234-:R-:W-:Y:S05]  /*3960*/  BSYNC B0 ;  /* 0x0000000000007941 */ /* 0x01cfea0003800000 */
.L_x_443:
[----:B-1----:R-:W2:Y:S04]  /*3970*/  LDL R0, [R1+0x88] ;  /* 0x0000880001007983 */ /* 0x002ea80000100800 */
[----:B------:R-:W3:Y:S04]  /*3980*/  LDL R5, [R1+0x54] ;  /* 0x0000540001057983 */ /* 0x000ee80000100800 */
[----:B------:R-:W-:Y:S04]  /*3990*/  LDSM.16.MT88.4 R52, [R224+0x3000] ;  /* 0x00300000e034783b */ /* 0x000fe80000004200 */
[----:B------:R-:W-:Y:S04]  /*39a0*/  LDSM.16.MT88.4 R72, [R230+0x800] ;  /* 0x00080000e648783b */ /* 0x000fe80000004200 */
[----:B------:R-:W-:Y:S04]  /*39b0*/  LDSM.16.MT88.4 R84, [R228+0x3000] ;  /* 0x00300000e454783b */ /* 0x000fe80000004200 */
[----:B------:R-:W0:Y:S01]  /*39c0*/  LDGDEPBAR ;  /* 0x00000000000079af */ /* 0x000e220000000000 */
[----:B--2---:R-:W-:-:S04]  /*39d0*/  IMAD.IADD R0, R0, 0x1, R133 ;  /* 0x0000000100007824 */ /* 0x004fc800078e0285 */
[----:B------:R-:W-:-:S05]  /*39e0*/  @P1 IMAD.HI.U32 R2, R0, c[0x0][0x2c8], RZ ;  /* 0x0000b20000021a27 */ /* 0x000fca00078e00ff */
[----:B------:R-:W-:-:S05]  /*39f0*/  @P1 SHF.R.U32.HI R0, RZ, c[0x0][0x2cc], R2 ;  /* 0x0000b300ff001a19 */ /* 0x000fca0000011602 */
[----:B------:R-:W1:Y:S04]  /*3a00*/  SHFL.IDX PT, R2, R0, RZ, 0x1c1f ;  /* 0x001c1fff00027589 */ /* 0x000e6800000e0000 */
[----:B------:R2:W4:Y:S02]  /*3a10*/  SHFL.IDX PT, R4, R0, 0x1, 0x1c1f ;  /* 0x003c1f0000047f89 */ /* 0x00052400000e0000 */
[----:B--2---:R-:W-:-:S04]  /*3a20*/  IADD3 R0, R128, c[0x0][0x1d0], RZ ;  /* 0x0000740080007a10 */ /* 0x004fc80007ffe0ff */
[----:B---3--:R-:W-:Y:S01]  /*3a30*/  IADD3 R3, -R5, 0x1, R0 ;  /* 0x0000000105037810 */ /* 0x008fe20007ffe100 */
[----:B------:R-:W-:-:S03]  /*3a40*/  IMAD.IADD R0, R0, 0x1, -R5 ;  /* 0x0000000100007824 */ /* 0x000fc600078e0a05 */
[----:B------:R-:W-:-:S05]  /*3a50*/  IADD3 R3, R3, -c[0x0][0x168], RZ ;  /* 0x80005a0003037a10 */ /* 0x000fca0007ffe0ff */
[C---:B-1----:R-:W-:Y:S02]  /*3a60*/  IMAD.IADD R2, R3.reuse, 0x1, R2 ;  /* 0x0000000103027824 */ /* 0x042fe400078e0202 */
[----:B----4-:R-:W-:-:S03]  /*3a70*/  IMAD.IADD R3, R3, 0x1, R4 ;  /* 0x0000000103037824 */ /* 0x010fc600078e0204 */
[C---:B------:R-:W-:Y:S02]  /*3a80*/  IMNMX R2, R0.reuse, R2, PT ;  /* 0x0000000200027217 */ /* 0x040fe40003800200 */
[----:B------:R-:W-:Y:S02]  /*3a90*/  IMNMX R0, R0, R3, PT ;  /* 0x0000000300007217 */ /* 0x000fe40003800200 */
[C---:B------:R-:W-:Y:S02]  /*3aa0*/  ISETP.GT.AND P6, PT, R2.reuse, RZ, PT ;  /* 0x000000ff0200720c */ /* 0x040fe40003fc4270 */
[C---:B------:R-:W-:Y:S02]  /*3ab0*/  ISETP.GT.AND P5, PT, R2.reuse, 0x1, PT ;  /* 0x000000010200780c */ /* 0x040fe40003fa4270 */
[----:B------:R-:W-:Y:S02]  /*3ac0*/  ISETP.GT.AND P0, PT, R2, 0x8, PT ;  /* 0x000000080200780c */ /* 0x000fe40003f04270 */
[----:B------:R-:W-:-:S02]  /*3ad0*/  FSEL R4, R90, -INF , P6 ;  /* 0xff8000005a047808 */ /* 0x000fc40003000000 */
[----:B------:R-:W-:Y:S02]  /*3ae0*/  FSEL R5, R88, -INF , P5 ;  /* 0xff80000058057808 */ /* 0x000fe40002800000 */
[C---:B------:R-:W-:Y:S02]  /*3af0*/  ISETP.GT.AND P6, PT, R2.reuse, 0x9, PT ;  /* 0x000000090200780c */ /* 0x040fe40003fc4270 */
[----:B------:R-:W-:Y:S02]  /*3b00*/  ISETP.GT.AND P5, PT, R2, 0x10, PT ;  /* 0x000000100200780c */ /* 0x000fe40003fa4270 */
[----:B------:R-:W-:Y:S02]  /*3b10*/  FSEL R6, R82, -INF , P0 ;  /* 0xff80000052067808 */ /* 0x000fe40000000000 */
        /* <DEDUP_REMOVED lines=11> */
[----:B------:R-:W-:Y:S02]  /*3bd0*/  FMNMX.FTZ R101, R4, R5, !PT ;  /* 0x0000000504657209 */ /* 0x000fe40007810000 */
[----:B------:R-:W-:Y:S02]  /*3be0*/  FSEL R90, R63, -INF , P0 ;  /* 0xff8000003f5a7808 */ /* 0x000fe40000000000 */
[----:B------:R-:W-:-:S02]  /*3bf0*/  ISETP.GT.AND P0, PT, R2, 0x29, PT ;  /* 0x000000290200780c */ /* 0x000fc40003f04270 */
[----:B------:R-:W-:Y:S02]  /*3c00*/  FSEL R91, R61, -INF , P6 ;  /* 0xff8000003d5b7808 */ /* 0x000fe40003000000 */
[----:B------:R-:W-:Y:S02]  /*3c10*/  FSEL R102, R57, -INF , P5 ;  /* 0xff80000039667808 */ /* 0x000fe40002800000 */
[C---:B------:R-:W-:Y:S02]  /*3c20*/  ISETP.GT.AND P6, PT, R2.reuse, 0x30, PT ;  /* 0x000000300200780c */ /* 0x040fe40003fc4270 */
[----:B------:R-:W-:Y:S02]  /*3c30*/  ISETP.GT.AND P5, PT, R2, 0x31, PT ;  /* 0x000000310200780c */ /* 0x000fe40003fa4270 */
[----:B------:R-:W-:Y:S02]  /*3c40*/  FMNMX.FTZ R101, R6, R101, !PT ;  /* 0x0000006506657209 */ /* 0x000fe40007810000 */
[----:B------:R-:W-:-:S02]  /*3c50*/  FSEL R103, R56, -INF , P0 ;  /* 0xff80000038677808 */ /* 0x000fc40000000000 */
[----:B------:R-:W-:Y:S02]  /*3c60*/  ISETP.GT.AND P0, PT, R2, 0x38, PT ;  /* 0x000000380200780c */ /* 0x000fe40003f04270 */
[----:B------:R-:W-:Y:S02]  /*3c70*/  FSEL R222, R45, -INF , P6 ;  /* 0xff8000002dde7808 */ /* 0x000fe40003000000 */
[----:B------:R-:W-:Y:S02]  /*3c80*/  FSEL R223, R44, -INF , P5 ;  /* 0xff8000002cdf7808 */ /* 0x000fe40002800000 */
[----:B------:R-:W-:Y:S02]  /*3c90*/  FMNMX.FTZ R101, R8, R101, !PT ;  /* 0x0000006508657209 */ /* 0x000fe40007810000 */
[C---:B------:R-:W-:Y:S02]  /*3ca0*/  ISETP.GT.AND P6, PT, R2.reuse, 0x39, PT ;  /* 0x000000390200780c */ /* 0x040fe40003fc4270 */
[----:B------:R-:W-:-:S02]  /*3cb0*/  ISETP.GT.AND P5, PT, R2, 0x40, PT ;  /* 0x000000400200780c */ /* 0x000fc40003fa4270 */
[----:B------:R-:W-:Y:S02]  /*3cc0*/  FSEL R114, R37, -INF , P0 ;  /* 0xff80000025727808 */ /* 0x000fe40000000000 */
[----:B------:R-:W-:Y:S02]  /*3cd0*/  FMNMX.FTZ R101, R12, R101, !PT ;  /* 0x000000650c657209 */ /* 0x000fe40007810000 */
[----:B------:R-:W-:Y:S02]  /*3ce0*/  ISETP.GT.AND P0, PT, R2, 0x41, PT ;  /* 0x000000410200780c */ /* 0x000fe40003f04270 */
[----:B------:R-:W-:Y:S02]  /*3cf0*/  FSEL R115, R36, -INF , P6 ;  /* 0xff80000024737808 */ /* 0x000fe40003000000 */
[----:B------:R-:W-:Y:S02]  /*3d00*/  FSEL R112, R25, -INF , P5 ;  /* 0xff80000019707808 */ /* 0x000fe40002800000 */
[----:B------:R-:W-:-:S02]  /*3d10*/  ISETP.GT.AND P6, PT, R2, 0x48, PT ;  /* 0x000000480200780c */ /* 0x000fc40003fc4270 */
[----:B------:R-:W-:Y:S02]  /*3d20*/  ISETP.GT.AND P5, PT, R2, 0x49, PT ;  /* 0x000000490200780c */ /* 0x000fe40003fa4270 */
[----:B------:R-:W-:Y:S02]  /*3d30*/  FMNMX.FTZ R101, R13, R101, !PT ;  /* 0x000000650d657209 */ /* 0x000fe40007810000 */
[----:B------:R-:W-:Y:S02]  /*3d40*/  FSEL R107, R24, -INF , P0 ;  /* 0xff800000186b7808 */ /* 0x000fe40000000000 */
[----:B------:R-:W-:Y:S02]  /*3d50*/  ISETP.GT.AND P0, PT, R2, 0x50, PT ;  /* 0x000000500200780c */ /* 0x000fe40003f04270 */
[----:B------:R-:W-:Y:S02]  /*3d60*/  FSEL R106, R22, -INF , P6 ;  /* 0xff800000166a7808 */ /* 0x000fe40003000000 */
[----:B------:R-:W-:-:S02]  /*3d70*/  FSEL R105, R21, -INF , P5 ;  /* 0xff80000015697808 */ /* 0x000fc40002800000 */
[C---:B------:R-:W-:Y:S02]  /*3d80*/  ISETP.GT.AND P6, PT, R2.reuse, 0x51, PT ;  /* 0x000000510200780c */ /* 0x040fe40003fc4270 */
[----:B------:R-:W-:Y:S02]  /*3d90*/  ISETP.GT.AND P5, PT, R2, 0x58, PT ;  /* 0x000000580200780c */ /* 0x000fe40003fa4270 */
[----:B------:R-:W-:Y:S02]  /*3da0*/  FMNMX.FTZ R101, R14, R101, !PT ;  /* 0x000000650e657209 */ /* 0x000fe40007810000 */
[----:B------:R-:W-:Y:S02]  /*3db0*/  FSEL R104, R18, -INF , P0 ;  /* 0xff80000012687808 */ /* 0x000fe40000000000 */
[----:B------:R-:W-:Y:S02]  /*3dc0*/  ISETP.GT.AND P0, PT, R2, 0x59, PT ;  /* 0x000000590200780c */ /* 0x000fe40003f04270 */
[----:B------:R-:W-:-:S02]  /*3dd0*/  FSEL R111, R17, -INF , P6 ;  /* 0xff800000116f7808 */ /* 0x000fc40003000000 */
[----:B------:R-:W-:Y:S02]  /*3de0*/  FSEL R110, R16, -INF , P5 ;  /* 0xff800000106e7808 */ /* 0x000fe40002800000 */
[C---:B------:R-:W-:Y:S02]  /*3df0*/  ISETP.GT.AND P6, PT, R0.reuse, RZ, PT ;  /* 0x000000ff0000720c */ /* 0x040fe40003fc4270 */
[----:B------:R-:W-:Y:S02]  /*3e00*/  ISETP.GT.AND P5, PT, R0, 0x1, PT ;  /* 0x000000010000780c */ /* 0x000fe40003fa4270 */
[----:B------:R-:W-:Y:S02]  /*3e10*/  FMNMX.FTZ R101, R20, R101, !PT ;  /* 0x0000006514657209 */ /* 0x000fe40007810000 */
[----:B------:R-:W-:Y:S02]  /*3e20*/  FSEL R108, R15, -INF , P0 ;  /* 0xff8000000f6c7808 */ /* 0x000fe40000000000 */
[----:B------:R-:W-:-:S02]  /*3e30*/  ISETP.GT.AND P0, PT, R0, 0x8, PT ;  /* 0x000000080000780c */ /* 0x000fc40003f04270 */
[----:B------:R-:W-:Y:S02]  /*3e40*/  FSEL R7, R96, -INF , P6 ;  /* 0xff80000060077808 */ /* 0x000fe40003000000 */
[----:B------:R-:W-:Y:S02]  /*3e50*/  FSEL R11, R89, -INF , P5 ;  /* 0xff800000590b7808 */ /* 0x000fe40002800000 */
[----:B------:R-:W-:Y:S02]  /*3e60*/  FMNMX.FTZ R101, R90, R101, !PT ;  /* 0x000000655a657209 */ /* 0x000fe40007810000 */
[----:B------:R-:W-:Y:S02]  /*3e70*/  ISETP.GT.AND P5, PT, R0, 0x9, PT ;  /* 0x000000090000780c */ /* 0x000fe40003fa4270 */
[----:B------:R-:W-:Y:S02]  /*3e80*/  FSEL R10, R83, -INF , P0 ;  /* 0xff800000530a7808 */ /* 0x000fe40000000000 */
[----:B------:R-:W-:-:S02]  /*3e90*/  FMNMX.FTZ R2, R7, R11, !PT ;  /* 0x0000000b07027209 */ /* 0x000fc40007810000 */
[----:B------:R-:W-:Y:S02]  /*3ea0*/  FMNMX.FTZ R101, R91, R101, !PT ;  /* 0x000000655b657209 */ /* 0x000fe40007810000 */
[----:B------:R-:W-:Y:S02]  /*3eb0*/  ISETP.GT.AND P0, PT, R0, 0x10, PT ;  /* 0x000000100000780c */ /* 0x000fe40003f04270 */
[----:B------:R-:W-:Y:S02]  /*3ec0*/  FSEL R9, R81, -INF , P5 ;  /* 0xff80000051097808 */ /* 0x000fe40002800000 */
[----:B------:R-:W-:Y:S02]  /*3ed0*/  FMNMX.FTZ R2, R10, R2, !PT ;  /* 0x000000020a027209 */ /* 0x000fe40007810000 */
[----:B------:R-:W-:Y:S02]  /*3ee0*/  FMNMX.FTZ R101, R102, R101, !PT ;  /* 0x0000006566657209 */ /* 0x000fe40007810000 */
[----:B------:R-:W-:-:S02]  /*3ef0*/  ISETP.GT.AND P5, PT, R0, 0x11, PT ;  /* 0x000000110000780c */ /* 0x000fc40003fa4270 */
[----:B------:R-:W-:Y:S02]  /*3f00*/  FSEL R16, R79, -INF , P0 ;  /* 0xff8000004f107808 */ /* 0x000fe40000000000 */
[----:B------:R-:W-:Y:S02]  /*3f10*/  FMNMX.FTZ R2, R9, R2, !PT ;  /* 0x0000000209027209 */ /* 0x000fe40007810000 */
[----:B------:R-:W-:Y:S02]  /*3f20*/  FMNMX.FTZ R101, R103, R101, !PT ;  /* 0x0000006567657209 */ /* 0x000fe40007810000 */
[----:B------:R-:W-:Y:S02]  /*3f30*/  ISETP.GT.AND P0, PT, R0, 0x18, PT ;  /* 0x000000180000780c */ /* 0x000fe40003f04270 */
[----:B------:R-:W-:Y:S02]  /*3f40*/  FSEL R19, R78, -INF , P5 ;  /* 0xff8000004e137808 */ /* 0x000fe40002800000 */
[----:B------:R-:W-:-:S02]  /*3f50*/  FMNMX.FTZ R2, R16, R2, !PT ;  /* 0x0000000210027209 */ /* 0x000fc40007810000 */
[----:B------:R-:W-:Y:S02]  /*3f60*/  FMNMX.FTZ R101, R222, R101, !PT ;  /* 0x00000065de657209 */ /* 0x000fe40007810000 */
[C---:B------:R-:W-:Y:S02]  /*3f70*/  ISETP.GT.AND P5, PT, R0.reuse, 0x19, PT ;  /* 0x000000190000780c */ /* 0x040fe40003fa4270 */
        /* <DEDUP_REMOVED lines=11> */
[----:B------:R-:W-:Y:S02]  /*4030*/  ISETP.GT.AND P0, PT, R0, 0x28, PT ;  /* 0x000000280000780c */ /* 0x000fe40003f04270 */
[----:B------:R-:W-:Y:S02]  /*4040*/  FSEL R88, R64, -INF , P5 ;  /* 0xff80000040587808 */ /* 0x000fe40002800000 */
[----:B------:R-:W-:Y:S01]  /*4050*/  FMNMX.FTZ R2, R89, R2, !PT ;  /* 0x0000000259027209 */ /* 0x000fe20007810000 */
[----:B------:R-:W-:Y:S01]  /*4060*/  LDSM.16.MT88.4 R64, [R224+0x800] ;  /* 0x00080000e040783b */ /* 0x000fe20000004200 */
[----:B------:R-:W-:Y:S02]  /*4070*/  FMNMX.FTZ R101, R112, R101, !PT ;  /* 0x0000006570657209 */ /* 0x000fe40007810000 */
[----:B------:R-:W-:-:S02]  /*4080*/  ISETP.GT.AND P5, PT, R0, 0x29, PT ;  /* 0x000000290000780c */ /* 0x000fc40003fa4270 */
[----:B------:R-:W-:Y:S02]  /*4090*/  FSEL R83, R62, -INF , P0 ;  /* 0xff8000003e537808 */ /* 0x000fe40000000000 */
[----:B------:R-:W-:Y:S02]  /*40a0*/  FMNMX.FTZ R2, R88, R2, !PT ;  /* 0x0000000258027209 */ /* 0x000fe40007810000 */
[----:B------:R-:W-:Y:S02]  /*40b0*/  FMNMX.FTZ R101, R107, R101, !PT ;  /* 0x000000656b657209 */ /* 0x000fe40007810000 */
[----:B------:R-:W-:Y:S02]  /*40c0*/  ISETP.GT.AND P0, PT, R0, 0x30, PT ;  /* 0x000000300000780c */ /* 0x000fe40003f04270 */
[----:B------:R-:W-:Y:S02]  /*40d0*/  FSEL R82, R60, -INF , P5 ;  /* 0xff8000003c527808 */ /* 0x000fe40002800000 */
[----:B------:R-:W-:Y:S01]  /*40e0*/  FMNMX.FTZ R2, R83, R2, !PT ;  /* 0x0000000253027209 */ /* 0x000fe20007810000 */
[----:B------:R-:W-:Y:S01]  /*40f0*/  LDSM.16.MT88.4 R60, [R249] ;  /* 0x00000000f93c783b */ /* 0x000fe20000004200 */
[----:B------:R-:W-:-:S02]  /*4100*/  FMNMX.FTZ R101, R106, R101, !PT ;  /* 0x000000656a657209 */ /* 0x000fc40007810000 */
[----:B------:R-:W-:Y:S02]  /*4110*/  ISETP.GT.AND P5, PT, R0, 0x31, PT ;  /* 0x000000310000780c */ /* 0x000fe40003fa4270 */
[----:B------:R-:W-:Y:S02]  /*4120*/  FSEL R154, R48, -INF , P0 ;  /* 0xff800000309a7808 */ /* 0x000fe40000000000 */
[----:B------:R-:W-:Y:S02]  /*4130*/  FMNMX.FTZ R2, R82, R2, !PT ;  /* 0x0000000252027209 */ /* 0x000fe40007810000 */
[----:B------:R-:W-:Y:S02]  /*4140*/  FMNMX.FTZ R101, R105, R101, !PT ;  /* 0x0000006569657209 */ /* 0x000fe40007810000 */
[----:B------:R-:W-:Y:S02]  /*4150*/  ISETP.GT.AND P0, PT, R0, 0x38, PT ;  /* 0x000000380000780c */ /* 0x000fe40003f04270 */
[----:B------:R-:W-:-:S02]  /*4160*/  FSEL R155, R46, -INF , P5 ;  /* 0xff8000002e9b7808 */ /* 0x000fc40002800000 */
[----:B------:R-:W-:Y:S01]  /*4170*/  FMNMX.FTZ R2, R154, R2, !PT ;  /* 0x000000029a027209 */ /* 0x000fe20007810000 */
[----:B------:R-:W-:Y:S01]  /*4180*/  LDSM.16.MT88.4 R44, [R228+0x800] ;  /* 0x00080000e42c783b */ /* 0x000fe20000004200 */
[----:B------:R-:W-:Y:S02]  /*4190*/  FMNMX.FTZ R101, R104, R101, !PT ;  /* 0x0000006568657209 */ /* 0x000fe40007810000 */
[----:B------:R-:W-:Y:S02]  /*41a0*/  ISETP.GT.AND P5, PT, R0, 0x39, PT ;  /* 0x000000390000780c */ /* 0x000fe40003fa4270 */
[----:B------:R-:W-:Y:S02]  /*41b0*/  FSEL R221, R40, -INF , P0 ;  /* 0xff80000028dd7808 */ /* 0x000fe40000000000 */
[----:B------:R-:W-:Y:S01]  /*41c0*/  FMNMX.FTZ R2, R155, R2, !PT ;  /* 0x000000029b027209 */ /* 0x000fe20007810000 */
[----:B------:R-:W-:Y:S01]  /*41d0*/  LDSM.16.MT88.4 R40, [R227+0x800] ;  /* 0x00080000e328783b */ /* 0x000fe20000004200 */
[----:B------:R-:W-:-:S02]  /*41e0*/  FMNMX.FTZ R101, R111, R101, !PT ;  /* 0x000000656f657209 */ /* 0x000fc40007810000 */
[----:B------:R-:W-:Y:S02]  /*41f0*/  ISETP.GT.AND P0, PT, R0, 0x40, PT ;  /* 0x000000400000780c */ /* 0x000fe40003f04270 */
[----:B------:R-:W-:Y:S02]  /*4200*/  FSEL R220, R39, -INF , P5 ;  /* 0xff80000027dc7808 */ /* 0x000fe40002800000 */
[----:B------:R-:W-:Y:S02]  /*4210*/  FMNMX.FTZ R2, R221, R2, !PT ;  /* 0x00000002dd027209 */ /* 0x000fe40007810000 */
[----:B------:R-:W-:Y:S02]  /*4220*/  FMNMX.FTZ R101, R110, R101, !PT ;  /* 0x000000656e657209 */ /* 0x000fe40007810000 */
[----:B------:R-:W-:Y:S02]  /*4230*/  ISETP.GT.AND P5, PT, R0, 0x41, PT ;  /* 0x000000410000780c */ /* 0x000fe40003fa4270 */
[----:B------:R-:W-:-:S02]  /*4240*/  FSEL R93, R38, -INF , P0 ;  /* 0xff800000265d7808 */ /* 0x000fc40000000000 */
[----:B------:R-:W-:Y:S02]  /*4250*/  FMNMX.FTZ R2, R220, R2, !PT ;  /* 0x00000002dc027209 */ /* 0x000fe40007810000 */
[----:B------:R-:W-:Y:S02]  /*4260*/  FMNMX.FTZ R101, R108, R101, !PT ;  /* 0x000000656c657209 */ /* 0x000fe40007810000 */
[C---:B------:R-:W-:Y:S02]  /*4270*/  ISETP.GT.AND P0, PT, R0.reuse, 0x48, PT ;  /* 0x000000480000780c */ /* 0x040fe40003f04270 */
[----:B------:R-:W-:Y:S01]  /*4280*/  FSEL R99, R33, -INF , P5 ;  /* 0xff80000021637808 */ /* 0x000fe20002800000 */
[----:B------:R-:W1:Y:S01]  /*4290*/  SHFL.BFLY PT, R3, R101, 0x2, 0x1f ;  /* 0x0c401f0065037f89 */ /* 0x000e6200000e0000 */
[----:B------:R-:W-:Y:S02]  /*42a0*/  FMNMX.FTZ R2, R93, R2, !PT ;  /* 0x000000025d027209 */ /* 0x000fe40007810000 */
[----:B------:R-:W-:-:S02]  /*42b0*/  ISETP.GT.AND P5, PT, R0, 0x49, PT ;  /* 0x000000490000780c */ /* 0x000fc40003fa4270 */
[----:B------:R-:W-:Y:S02]  /*42c0*/  FSEL R97, R32, -INF , P0 ;  /* 0xff80000020617808 */ /* 0x000fe40000000000 */
[----:B------:R-:W-:Y:S01]  /*42d0*/  FMNMX.FTZ R2, R99, R2, !PT ;  /* 0x0000000263027209 */ /* 0x000fe20007810000 */
[----:B------:R-:W-:Y:S01]  /*42e0*/  LDSM.16.MT88.4 R32, [R227] ;  /* 0x00000000e320783b */ /* 0x000fe20000004200 */
[C---:B------:R-:W-:Y:S02]  /*42f0*/  ISETP.GT.AND P0, PT, R0.reuse, 0x50, PT ;  /* 0x000000500000780c */ /* 0x040fe40003f04270 */
[----:B------:R-:W-:Y:S02]  /*4300*/  FSEL R98, R29, -INF , P5 ;  /* 0xff8000001d627808 */ /* 0x000fe40002800000 */
[----:B------:R-:W-:Y:S02]  /*4310*/  FMNMX.FTZ R2, R97, R2, !PT ;  /* 0x0000000261027209 */ /* 0x000fe40007810000 */
[----:B------:R-:W-:-:S02]  /*4320*/  ISETP.GT.AND P5, PT, R0, 0x51, PT ;  /* 0x000000510000780c */ /* 0x000fc40003fa4270 */
[----:B------:R-:W-:Y:S02]  /*4330*/  FSEL R92, R28, -INF , P0 ;  /* 0xff8000001c5c7808 */ /* 0x000fe40000000000 */
[----:B------:R-:W-:Y:S02]  /*4340*/  FMNMX.FTZ R2, R98, R2, !PT ;  /* 0x0000000262027209 */ /* 0x000fe40007810000 */
[----:B------:R-:W-:Y:S02]  /*4350*/  ISETP.GT.AND P0, PT, R0, 0x58, PT ;  /* 0x000000580000780c */ /* 0x000fe40003f04270 */
[----:B------:R-:W-:Y:S02]  /*4360*/  FSEL R113, R27, -INF , P5 ;  /* 0xff8000001b717808 */ /* 0x000fe40002800000 */
[----:B------:R-:W-:Y:S02]  /*4370*/  FMNMX.FTZ R2, R92, R2, !PT ;  /* 0x000000025c027209 */ /* 0x000fe40007810000 */
[----:B------:R-:W-:-:S02]  /*4380*/  ISETP.GT.AND P5, PT, R0, 0x59, PT ;  /* 0x000000590000780c */ /* 0x000fc40003fa4270 */
[----:B------:R-:W-:Y:S02]  /*4390*/  FSEL R94, R26, -INF , P0 ;  /* 0xff8000001a5e7808 */ /* 0x000fe40000000000 */
[----:B------:R-:W-:Y:S02]  /*43a0*/  FMNMX.FTZ R0, R113, R2, !PT ;  /* 0x0000000271007209 */ /* 0x000fe40007810000 */
[----:B------:R-:W-:Y:S02]  /*43b0*/  FSEL R95, R23, -INF , P5 ;  /* 0xff800000175f7808 */ /* 0x000fe40002800000 */
        /* <DEDUP_REMOVED lines=11> */
[----:B------:R-:W-:-:S04]  /*4470*/  FFMA.FTZ R2, R4, c[0x0][0x2d0], -R0 ;  /* 0x0000b40004027a23 */ /* 0x000fc80000010800 */
[----:B------:R2:W-:Y:S01]  /*4480*/  MUFU.EX2 R71, R2 ;  /* 0x0000000200477308 */ /* 0x0005e20000000800 */
[----:B-1----:R-:W-:Y:S01]  /*4490*/  FMNMX.FTZ R100, R100, R3, !PT ;  /* 0x0000000364647209 */ /* 0x002fe20007810000 */
[--C-:B------:R-:W-:Y:S02]  /*44a0*/  FFMA.FTZ R3, R13, c[0x0][0x2d0], -R0.reuse ;  /* 0x0000b4000d037a23 */ /* 0x100fe40000010800 */
[----:B--2---:R-:W-:Y:S01]  /*44b0*/  FFMA.FTZ R2, R5, c[0x0][0x2d0], -R0 ;  /* 0x0000b40005027a23 */ /* 0x004fe20000010800 */
[----:B------:R-:W-:-:S03]  /*44c0*/  FSETP.NEU.FTZ.AND P0, PT, R100, -INF , PT ;  /* 0xff8000006400780b */ /* 0x000fc60003f1d000 */
[----:B------:R1:W-:Y:S08]  /*44d0*/  MUFU.EX2 R79, R3 ;  /* 0x00000003004f7308 */ /* 0x0003f00000000800 */
[----:B------:R2:W3:Y:S01]  /*44e0*/  MUFU.EX2 R70, R2 ;  /* 0x0000000200467308 */ /* 0x0004e20000000800 */
[----:B-1----:R-:W-:-:S07]  /*44f0*/  FFMA.FTZ R3, R14, c[0x0][0x2d0], -R0 ;  /* 0x0000b4000e037a23 */ /* 0x002fce0000010800 */
[----:B------:R-:W-:Y:S01]  /*4500*/  MUFU.EX2 R81, R3 ;  /* 0x0000000300517308 */ /* 0x000fe20000000800 */
[----:B--2---:R-:W-:-:S07]  /*4510*/  FFMA.FTZ R2, R6, c[0x0][0x2d0], -R0 ;  /* 0x0000b40006027a23 */ /* 0x004fce0000010800 */
[----:B------:R1:W-:Y:S02]  /*4520*/  MUFU.EX2 R77, R2 ;  /* 0x00000002004d7308 */ /* 0x0003e40000000800 */
[----:B-1----:R-:W-:Y:S01]  /*4530*/  FFMA.FTZ R2, R8, c[0x0][0x2d0], -R0 ;  /* 0x0000b40008027a23 */ /* 0x002fe20000010800 */
[----:B---3--:R-:W-:-:S05]  /*4540*/  F2FP.BF16.PACK_AB R8, R70, R71 ;  /* 0x000000474608723e */ /* 0x008fca00000010ff */
[----:B------:R1:W2:Y:S02]  /*4550*/  MUFU.EX2 R78, R2 ;  /* 0x00000002004e7308 */ /* 0x0002a40000000800 */
[----:B-1----:R-:W-:Y:S02]  /*4560*/  FFMA.FTZ R2, R12, c[0x0][0x2d0], -R0 ;  /* 0x0000b4000c027a23 */ /* 0x002fe40000010800 */
[----:B------:R-:W1:Y:S04]  /*4570*/  LDSM.16.MT88.4 R12, [R224] ;  /* 0x00000000e00c783b */ /* 0x000e680000004200 */
[----:B------:R3:W-:Y:S02]  /*4580*/  MUFU.EX2 R80, R2 ;  /* 0x0000000200507308 */ /* 0x0007e40000000800 */
[----:B---3--:R-:W-:-:S05]  /*4590*/  FMUL.FTZ R2, R100, c[0x0][0x2d0] ;  /* 0x0000b40064027a20 */ /* 0x008fca0000410000 */
[----:B------:R-:W-:-:S05]  /*45a0*/  FSEL R2, R2, RZ, P0 ;  /* 0x000000ff02027208 */ /* 0x000fca0000000000 */
[--C-:B------:R-:W-:Y:S02]  /*45b0*/  FFMA.FTZ R3, R7, c[0x0][0x2d0], -R2.reuse ;  /* 0x0000b40007037a23 */ /* 0x100fe40000010802 */
[----:B------:R-:W3:Y:S02]  /*45c0*/  LDSM.16.MT88.4 R4, [R228] ;  /* 0x00000000e404783b */ /* 0x000ee40000004200 */
[----:B------:R4:W-:Y:S02]  /*45d0*/  MUFU.EX2 R57, R3 ;  /* 0x0000000300397308 */ /* 0x0009e40000000800 */
[----:B----4-:R-:W-:-:S06]  /*45e0*/  FFMA.FTZ R3, R11, c[0x0][0x2d0], -R2 ;  /* 0x0000b4000b037a23 */ /* 0x010fcc0000010802 */
[----:B------:R4:W5:Y:S02]  /*45f0*/  MUFU.EX2 R56, R3 ;  /* 0x0000000300387308 */ /* 0x0009640000000800 */
[----:B----4-:R-:W-:Y:S01]  /*4600*/  FFMA.FTZ R3, R10, c[0x0][0x2d0], -R2 ;  /* 0x0000b4000a037a23 */ /* 0x010fe20000010802 */
[----:B--2---:R-:W-:-:S05]  /*4610*/  F2FP.BF16.PACK_AB R10, R78, R77 ;  /* 0x0000004d4e0a723e */ /* 0x004fca00000010ff */
[----:B------:R2:W-:Y:S02]  /*4620*/  MUFU.EX2 R58, R3 ;  /* 0x00000003003a7308 */ /* 0x0005e40000000800 */
[----:B--2---:R-:W-:Y:S01]  /*4630*/  FFMA.FTZ R3, R9, c[0x0][0x2d0], -R2 ;  /* 0x0000b40009037a23 */ /* 0x004fe20000010802 */
[----:B-----5:R-:W-:-:S05]  /*4640*/  F2FP.BF16.PACK_AB R9, R56, R57 ;  /* 0x000000393809723e */ /* 0x020fca00000010ff */
[----:B------:R2:W4:Y:S02]  /*4650*/  MUFU.EX2 R59, R3 ;  /* 0x00000003003b7308 */ /* 0x0005240000000800 */
[----:B--2---:R-:W-:Y:S01]  /*4660*/  FFMA.FTZ R3, R20, c[0x0][0x2d0], -R0 ;  /* 0x0000b40014037a23 */ /* 0x004fe20000010800 */
[----:B----4-:R-:W-:-:S05]  /*4670*/  F2FP.BF16.PACK_AB R11, R59, R58 ;  /* 0x0000003a3b0b723e */ /* 0x010fca00000010ff */
[----:B------:R2:W4:Y:S02]  /*4680*/  MUFU.EX2 R153, R3 ;  /* 0x0000000300997308 */ /* 0x0005240000000800 */
[C---:B-1----:R-:W-:Y:S08]  /*4690*/  HMMA.16816.F32.BF16 R36, R8.reuse, R14, RZ ;  /* 0x0000000e0824723c */ /* 0x042ff000000418ff */
[----:B------:R-:W-:Y:S01]  /*46a0*/  HMMA.16816.F32.BF16 R48, R8, R12, RZ ;  /* 0x0000000c0830723c */ /* 0x000fe200000418ff */
[----:B--2---:R-:W-:-:S04]  /*46b0*/  FFMA.FTZ R3, R16, c[0x0][0x2d0], -R2 ;  /* 0x0000b40010037a23 */ /* 0x004fc80000010802 */
[----:B------:R1:W-:Y:S03]  /*46c0*/  MUFU.EX2 R69, R3 ;  /* 0x0000000300457308 */ /* 0x0003e60000000800 */
[C---:B---3--:R-:W-:Y:S07]  /*46d0*/  HMMA.16816.F32.BF16 R28, R8.reuse, R4, RZ ;  /* 0x00000004081c723c */ /* 0x048fee00000418ff */
[----:B------:R-:W-:Y:S01]  /*46e0*/  F2FP.BF16.PACK_AB R4, R79, R80 ;  /* 0x000000504f04723e */ /* 0x000fe200000010ff */
[----:B------:R-:W-:Y:S01]  /*46f0*/  HMMA.16816.F32.BF16 R24, R8, R6, RZ ;  /* 0x000000060818723c */ /* 0x000fe200000418ff */
[----:B-1----:R-:W-:-:S07]  /*4700*/  FFMA.FTZ R3, R19, c[0x0][0x2d0], -R2 ;  /* 0x0000b40013037a23 */ /* 0x002fce0000010802 */
[C---:B------:R-:W-:Y:S01]  /*4710*/  HMMA.16816.F32.BF16 R20, R8.reuse, R32, RZ ;  /* 0x000000200814723c */ /* 0x040fe200000418ff */
[----:B----4-:R-:W-:Y:S01]  /*4720*/  F2FP.BF16.PACK_AB R6, R153, R81 ;  /* 0x000000519906723e */ /* 0x010fe200000010ff */
[----:B------:R1:W2:Y:S06]  /*4730*/  MUFU.EX2 R68, R3 ;  /* 0x0000000300447308 */ /* 0x0002ac0000000800 */
[----:B------:R-:W-:Y:S01]  /*4740*/  HMMA.16816.F32.BF16 R12, R8, R60, RZ ;  /* 0x0000003c080c723c */ /* 0x000fe200000418ff */
[----:B-1----:R-:W-:Y:S01]  /*4750*/  FFMA.FTZ R3, R18, c[0x0][0x2d0], -R2 ;  /* 0x0000b40012037a23 */ /* 0x002fe20000010802 */
[----:B--2---:R-:W-:-:S03]  /*4760*/  F2FP.BF16.PACK_AB R5, R68, R69 ;  /* 0x000000454405723e */ /* 0x004fc600000010ff */
[----:B------:R1:W-:Y:S02]  /*4770*/  MUFU.EX2 R76, R3 ;  /* 0x00000003004c7308 */ /* 0x0003e40000000800 */
[----:B-1----:R-:W-:Y:S02]  /*4780*/  FFMA.FTZ R3, R17, c[0x0][0x2d0], -R2 ;  /* 0x0000b40011037a23 */ /* 0x002fe40000010802 */
[----:B------:R-:W-:Y:S01]  /*4790*/  HMMA.16816.F32.BF16 R16, R8, R34, RZ ;  /* 0x000000220810723c */ /* 0x000fe200000418ff */
[----:B------:R-:W1:Y:S03]  /*47a0*/  LDSM.16.MT88.4 R32, [R224+0x3800] ;  /* 0x00380000e020783b */ /* 0x000e660000004200 */
[----:B------:R-:W2:Y:S02]  /*47b0*/  MUFU.EX2 R152, R3 ;  /* 0x0000000300987308 */ /* 0x000ea40000000800 */
[----:B--2---:R-:W-:Y:S01]  /*47c0*/  F2FP.BF16.PACK_AB R7, R152, R76 ;  /* 0x0000004c9807723e */ /* 0x004fe200000010ff */
[----:B------:R-:W-:-:S06]  /*47d0*/  FADD.FTZ R3, R71, R70 ;  /* 0x0000004647037221 */ /* 0x000fcc0000010000 */
[C---:B------:R-:W-:Y:S01]  /*47e0*/  HMMA.16816.F32.BF16 R144, R4.reuse, R66, R36 ;  /* 0x000000420490723c */ /* 0x040fe20000041824 */
[----:B------:R-:W2:Y:S07]  /*47f0*/  LDSM.16.MT88.4 R36, [R227+0x3000] ;  /* 0x00300000e324783b */ /* 0x000eae0000004200 */
[C---:B------:R-:W-:Y:S01]  /*4800*/  HMMA.16816.F32.BF16 R216, R4.reuse, R64, R48 ;  /* 0x0000004004d8723c */ /* 0x040fe20000041830 */
[----:B------:R-:W3:Y:S07]  /*4810*/  LDSM.16.MT88.4 R48, [R228+0x3800] ;  /* 0x00380000e430783b */ /* 0x000eee0000004200 */
[C---:B------:R-:W-:Y:S01]  /*4820*/  HMMA.16816.F32.BF16 R212, R4.reuse, R44, R28 ;  /* 0x0000002c04d4723c */ /* 0x040fe2000004181c */
[----:B------:R-:W-:Y:S07]  /*4830*/  LDSM.16.MT88.4 R28, [R227+0x3800] ;  /* 0x00380000e31c783b */ /* 0x000fee0000004200 */
[C---:B------:R-:W-:Y:S08]  /*4840*/  HMMA.16816.F32.BF16 R64, R4.reuse, R46, R24 ;  /* 0x0000002e0440723c */ /* 0x040ff00000041818 */
[C---:B------:R-:W-:Y:S08]  /*4850*/  HMMA.16816.F32.BF16 R208, R4.reuse, R40, R20 ;  /* 0x0000002804d0723c */ /* 0x040ff00000041814 */
[----:B------:R-:W-:Y:S01]  /*4860*/  HMMA.16816.F32.BF16 R44, R4, R42, R16 ;  /* 0x0000002a042c723c */ /* 0x000fe20000041810 */
[----:B------:R-:W4:Y:S07]  /*4870*/  LDSM.16.MT88.4 R40, [R230+0x3000] ;  /* 0x00300000e628783b */ /* 0x000f2e0000004200 */
[C---:B------:R-:W-:Y:S08]  /*4880*/  HMMA.16816.F32.BF16 R20, R8.reuse, R52, RZ ;  /* 0x000000340814723c */ /* 0x040ff000000418ff */
[----:B------:R-:W-:Y:S08]  /*4890*/  HMMA.16816.F32.BF16 R16, R8, R54, RZ ;  /* 0x000000360810723c */ /* 0x000ff000000418ff */
[----:B------:R-:W-:Y:S07]  /*48a0*/  HMMA.16816.F32.BF16 R164, R4, R72, R12 ;  /* 0x0000004804a4723c */ /* 0x000fee000004180c */
[----:B------:R-:W-:Y:S01]  /*48b0*/  IMAD.MOV.U32 R73, RZ, RZ, R93 ;  /* 0x000000ffff497224 */ /* 0x000fe200078e005d */
[----:B------:R-:W-:Y:S01]  /*48c0*/  HMMA.16816.F32.BF16 R12, R8, R84, RZ ;  /* 0x00000054080c723c */ /* 0x000fe200000418ff */
[----:B------:R-:W-:-:S07]  /*48d0*/  IMAD.MOV.U32 R72, RZ, RZ, R92 ;  /* 0x000000ffff487224 */ /* 0x000fce00078e005c */
[C---:B-1----:R-:W-:Y:S08]  /*48e0*/  HMMA.16816.F32.BF16 R140, R4.reuse, R32, R20 ;  /* 0x00000020048c723c */ /* 0x042ff00000041814 */
[----:B------:R-:W-:Y:S01]  /*48f0*/  HMMA.16816.F32.BF16 R132, R4, R34, R16 ;  /* 0x000000220484723c */ /* 0x000fe20000041810 */
[----:B------:R-:W1:Y:S07]  /*4900*/  LDSM.16.MT88.4 R32, [R230+0x3800] ;  /* 0x00380000e620783b */ /* 0x000e6e0000004200 */
[C---:B--2---:R-:W-:Y:S08]  /*4910*/  HMMA.16816.F32.BF16 R20, R8.reuse, R36, RZ ;  /* 0x000000240814723c */ /* 0x044ff000000418ff */
[----:B------:R-:W-:Y:S01]  /*4920*/  HMMA.16816.F32.BF16 R16, R8, R38, RZ ;  /* 0x000000260810723c */ /* 0x000fe200000418ff */
[----:B------:R-:W2:Y:S07]  /*4930*/  LDSM.16.MT88.4 R36, [R224+0x6000] ;  /* 0x00600000e024783b */ /* 0x000eae0000004200 */
[----:B---3--:R-:W-:Y:S08]  /*4940*/  HMMA.16816.F32.BF16 R136, R4, R48, R12 ;  /* 0x000000300488723c */ /* 0x008ff0000004180c */
[C---:B----4-:R-:W-:Y:S07]  /*4950*/  HMMA.16816.F32.BF16 R12, R8.reuse, R40, RZ ;  /* 0x00000028080c723c */ /* 0x050fee00000418ff */
[----:B------:R-:W-:Y:S01]  /*4960*/  IMAD.MOV.U32 R41, RZ, RZ, R115 ;  /* 0x000000ffff297224 */ /* 0x000fe200078e0073 */
[----:B------:R-:W-:Y:S01]  /*4970*/  HMMA.16816.F32.BF16 R24, R8, R62, RZ ;  /* 0x0000003e0818723c */ /* 0x000fe200000418ff */
[----:B------:R-:W-:-:S07]  /*4980*/  IMAD.MOV.U32 R40, RZ, RZ, R114 ;  /* 0x000000ffff287224 */ /* 0x000fce00078e0072 */
[C---:B------:R-:W-:Y:S01]  /*4990*/  HMMA.16816.F32.BF16 R128, R4.reuse, R28, R20 ;  /* 0x0000001c0480723c */ /* 0x040fe20000041814 */
[----:B------:R-:W3:Y:S07]  /*49a0*/  LDSM.16.MT88.4 R20, [R224+0x6800] ;  /* 0x00680000e014783b */ /* 0x000eee0000004200 */
[C---:B-1----:R-:W-:Y:S07]  /*49b0*/  HMMA.16816.F32.BF16 R148, R4.reuse, R32, R12 ;  /* 0x000000200494723c */ /* 0x042fee000004180c */
[----:B------:R-:W-:Y:S01]  /*49c0*/  IMAD.MOV.U32 R33, RZ, RZ, R113 ;  /* 0x000000ffff217224 */ /* 0x000fe200078e0071 */
[----:B------:R-:W-:Y:S01]  /*49d0*/  HMMA.16816.F32.BF16 R60, R4, R74, R24 ;  /* 0x0000004a043c723c */ /* 0x000fe20000041818 */
[----:B------:R-:W-:-:S07]  /*49e0*/  IMAD.MOV.U32 R32, RZ, RZ, R112 ;  /* 0x000000ffff207224 */ /* 0x000fce00078e0070 */
[C---:B--2---:R-:W-:Y:S07]  /*49f0*/  HMMA.16816.F32.BF16 R12, R8.reuse, R36, RZ ;  /* 0x00000024080c723c */ /* 0x044fee00000418ff */
[----:B------:R-:W-:Y:S01]  /*4a00*/  IMAD.MOV.U32 R37, RZ, RZ, R105 ;  /* 0x000000ffff257224 */ /* 0x000fe200078e0069 */
[----:B------:R-:W-:Y:S01]  /*4a10*/  HMMA.16816.F32.BF16 R24, R8, R86, RZ ;  /* 0x000000560818723c */ /* 0x000fe200000418ff */
[----:B------:R-:W-:-:S07]  /*4a20*/  IMAD.MOV.U32 R36, RZ, RZ, R104 ;  /* 0x000000ffff247224 */ /* 0x000fce00078e0068 */
[C---:B------:R-:W-:Y:S08]  /*4a30*/  HMMA.16816.F32.BF16 R120, R4.reuse, R30, R16 ;  /* 0x0000001e0478723c */ /* 0x040ff00000041810 */
[C---:B---3--:R-:W-:Y:S08]  /*4a40*/  HMMA.16816.F32.BF16 R116, R4.reuse, R20, R12 ;  /* 0x000000140474723c */ /* 0x048ff0000004180c */
[----:B------:R-:W-:Y:S01]  /*4a50*/  HMMA.16816.F32.BF16 R124, R4, R50, R24 ;  /* 0x00000032047c723c */ /* 0x000fe20000041818 */
[----:B------:R-:W1:Y:S07]  /*4a60*/  LDSM.16.MT88.4 R24, [R228+0x6000] ;  /* 0x00600000e418783b */ /* 0x000e6e0000004200 */
[C---:B------:R-:W-:Y:S07]  /*4a70*/  HMMA.16816.F32.BF16 R12, R8.reuse, R38, RZ ;  /* 0x00000026080c723c */ /* 0x040fee00000418ff */
[----:B------:R-:W-:Y:S01]  /*4a80*/  IMAD.MOV.U32 R39, RZ, RZ, R109 ;  /* 0x000000ffff277224 */ /* 0x000fe200078e006d */
[----:B------:R-:W-:Y:S01]  /*4a90*/  HMMA.16816.F32.BF16 R16, R8, R42, RZ ;  /* 0x0000002a0810723c */ /* 0x000fe200000418ff */
[----:B------:R-:W-:-:S06]  /*4aa0*/  IMAD.MOV.U32 R38, RZ, RZ, R98 ;  /* 0x000000ffff267224 */ /* 0x000fcc00078e0062 */
[----:B------:R-:W-:Y:S02]  /*4ab0*/  IMAD.MOV.U32 R43, RZ, RZ, R107 ;  /* 0x000000ffff2b7224 */ /* 0x000fe400078e006b */
[----:B------:R-:W-:-:S07]  /*4ac0*/  IMAD.MOV.U32 R42, RZ, RZ, R106 ;  /* 0x000000ffff2a7224 */ /* 0x000fce00078e006a */
[C---:B------:R-:W-:Y:S01]  /*4ad0*/  HMMA.16816.F32.BF16 R112, R4.reuse, R22, R12 ;  /* 0x000000160470723c */ /* 0x040fe2000004180c */
[----:B------:R-:W2:Y:S06]  /*4ae0*/  LDSM.16.MT88.4 R20, [R228+0x6800] ;  /* 0x00680000e414783b */ /* 0x000eac0000004200 */
[----:B------:R-:W-:Y:S01]  /*4af0*/  FADD.FTZ R12, R77, R3 ;  /* 0x000000034d0c7221 */ /* 0x000fe20000010000 */
[----:B------:R-:W-:Y:S07]  /*4b00*/  HMMA.16816.F32.BF16 R104, R4, R34, R16 ;  /* 0x000000220468723c */ /* 0x000fee0000041810 */
[----:B------:R-:W-:-:S02]  /*4b10*/  FADD.FTZ R16, R57, R56 ;  /* 0x0000003839107221 */ /* 0x000fc40000010000 */
[----:B------:R-:W-:Y:S02]  /*4b20*/  IMAD.MOV.U32 R35, RZ, RZ, R111 ;  /* 0x000000ffff237224 */ /* 0x000fe400078e006f */
[----:B------:R-:W-:Y:S02]  /*4b30*/  FADD.FTZ R3, R58, R16 ;  /* 0x000000103a037221 */ /* 0x000fe40000010000 */
[----:B------:R-:W-:Y:S02]  /*4b40*/  FADD.FTZ R16, R78, R12 ;  /* 0x0000000c4e107221 */ /* 0x000fe40000010000 */
[----:B-1----:R-:W-:Y:S01]  /*4b50*/  HMMA.16816.F32.BF16 R12, R8, R24, RZ ;  /* 0x00000018080c723c */ /* 0x002fe200000418ff */
[----:B------:R-:W-:Y:S02]  /*4b60*/  IMAD.MOV.U32 R34, RZ, RZ, R110 ;  /* 0x000000ffff227224 */ /* 0x000fe400078e006e */
[----:B------:R-:W-:Y:S02]  /*4b70*/  IMAD.MOV.U32 R56, RZ, RZ, R108 ;  /* 0x000000ffff387224 */ /* 0x000fe400078e006c */
[----:B------:R-:W-:-:S02]  /*4b80*/  IMAD.MOV.U32 R57, RZ, RZ, R99 ;  /* 0x000000ffff397224 */ /* 0x000fc400078e0063 */
[----:B------:R-:W-:Y:S02]  /*4b90*/  IMAD.MOV.U32 R58, RZ, RZ, R97 ;  /* 0x000000ffff3a7224 */ /* 0x000fe400078e0061 */
[----:B------:R-:W-:Y:S02]  /*4ba0*/  FADD.FTZ R3, R59, R3 ;  /* 0x000000033b037221 */ /* 0x000fe40000010000 */
[----:B------:R-:W-:Y:S02]  /*4bb0*/  IMAD.MOV.U32 R59, RZ, RZ, R95 ;  /* 0x000000ffff3b7224 */ /* 0x000fe400078e005f */
[----:B------:R-:W-:-:S04]  /*4bc0*/  FADD.FTZ R3, R69, R3 ;  /* 0x0000000345037221 */ /* 0x000fc80000010000 */
[----:B------:R-:W-:-:S07]  /*4bd0*/  FADD.FTZ R3, R68, R3 ;  /* 0x0000000344037221 */ /* 0x000fce0000010000 */
[----:B--2---:R-:W-:Y:S07]  /*4be0*/  HMMA.16816.F32.BF16 R108, R4, R20, R12 ;  /* 0x00000014046c723c */ /* 0x004fee000004180c */
[----:B------:R-:W-:Y:S02]  /*4bf0*/  FADD.FTZ R12, R80, R16 ;  /* 0x00000010500c7221 */ /* 0x000fe40000010000 */
[----:B------:R-:W-:Y:S02]  /*4c00*/  IMAD.MOV.U32 R80, RZ, RZ, R94 ;  /* 0x000000ffff507224 */ /* 0x000fe400078e005e */
[----:B------:R-:W-:-:S02]  /*4c10*/  FADD.FTZ R16, R79, R12 ;  /* 0x0000000c4f107221 */ /* 0x000fc40000010000 */
[----:B------:R-:W-:Y:S01]  /*4c20*/  HMMA.16816.F32.BF16 R12, R8, R26, RZ ;  /* 0x0000001a080c723c */ /* 0x000fe200000418ff */
[----:B------:R-:W1:Y:S01]  /*4c30*/  LDSM.16.MT88.4 R24, [R227+0x6000] ;  /* 0x00600000e318783b */ /* 0x000e620000004200 */
[----:B------:R-:W-:Y:S02]  /*4c40*/  FADD.FTZ R21, R76, R3 ;  /* 0x000000034c157221 */ /* 0x000fe40000010000 */
[----:B------:R-:W-:Y:S11]  /*4c50*/  FFMA.FTZ R3, R90, c[0x0][0x2d0], -R0 ;  /* 0x0000b4005a037a23 */ /* 0x000ff60000010800 */
[----:B------:R-:W-:Y:S09]  /*4c60*/  @!UPT UIADD3 URZ, URZ, URZ, URZ ;  /* 0x0000003f3f3ff290 */ /* 0x000ff2000fffe03f */
[----:B------:R-:W-:Y:S07]  /*4c70*/  HMMA.16816.F32.BF16 R96, R4, R22, R12 ;  /* 0x000000160460723c */ /* 0x000fee000004180c */
[----:B------:R-:W-:Y:S02]  /*4c80*/  FADD.FTZ R22, R81, R16 ;  /* 0x0000001051167221 */ /* 0x000fe40000010000 */
[----:B------:R-:W2:Y:S01]  /*4c90*/  LDSM.16.MT88.4 R16, [R227+0x6800] ;  /* 0x00680000e310783b */ /* 0x000ea20000004200 */
[----:B------:R-:W-:Y:S01]  /*4ca0*/  IMAD.MOV.U32 R23, RZ, RZ, R58 ;  /* 0x000000ffff177224 */ /* 0x000fe200078e003a */
[----:B-1----:R-:W-:Y:S11]  /*4cb0*/  HMMA.16816.F32.BF16 R12, R8, R24, RZ ;  /* 0x00000018080c723c */ /* 0x002ff600000418ff */
[----:B------:R-:W-:Y:S11]  /*4cc0*/  @!UPT UIADD3 URZ, URZ, URZ, URZ ;  /* 0x0000003f3f3ff290 */ /* 0x000ff6000fffe03f */
[----:B------:R-:W-:Y:S02]  /*4cd0*/  @!UPT UIADD3 URZ, URZ, URZ, URZ ;  /* 0x0000003f3f3ff290 */ /* 0x000fe4000fffe03f */
[----:B--2---:R-:W-:Y:S08]  /*4ce0*/  HMMA.16816.F32.BF16 R92, R4, R16, R12 ;  /* 0x00000010045c723c */ /* 0x004ff0000004180c */
[----:B------:R-:W-:Y:S11]  /*4cf0*/  HMMA.16816.F32.BF16 R12, R8, R26, RZ ;  /* 0x0000001a080c723c */ /* 0x000ff600000418ff */
[----:B------:R-:W-:Y:S11]  /*4d00*/  @!UPT UIADD3 URZ, URZ, URZ, URZ ;  /* 0x0000003f3f3ff290 */ /* 0x000ff6000fffe03f */
[----:B------:R-:W-:Y:S02]  /*4d10*/  @!UPT UIADD3 URZ, URZ, URZ, URZ ;  /* 0x0000003f3f3ff290 */ /* 0x000fe4000fffe03f */
[----:B------:R-:W-:Y:S01]  /*4d20*/  HMMA.16816.F32.BF16 R84, R4, R18, R12 ;  /* 0x000000120454723c */ /* 0x000fe2000004180c */
[----:B------:R-:W1:Y:S07]  /*4d30*/  LDSM.16.MT88.4 R12, [R230+0x6000] ;  /* 0x00600000e60c783b */ /* 0x000e6e0000004200 */
[C---:B-1----:R-:W-:Y:S08]  /*4d40*/  HMMA.16816.F32.BF16 R16, R8.reuse, R12, RZ ;  /* 0x0000000c0810723c */ /* 0x042ff000000418ff */
[----:B------:R-:W-:Y:S01]  /*4d50*/  HMMA.16816.F32.BF16 R8, R8, R14, RZ ;  /* 0x0000000e0808723c */ /* 0x000fe200000418ff */
[----:B------:R-:W1:Y:S11]  /*4d60*/  LDSM.16.MT88.4 R12, [R230+0x6800] ;  /* 0x00680000e60c783b */ /* 0x000e760000004200 */
[----:B------:R-:W-:Y:S04]  /*4d70*/  @!UPT UIADD3 URZ, URZ, URZ, URZ ;  /* 0x0000003f3f3ff290 */ /* 0x000fe8000fffe03f */
[C---:B-1----:R-:W-:Y:S01]  /*4d80*/  HMMA.16816.F32.BF16 R28, R4.reuse, R12, R16 ;  /* 0x0000000c041c723c */ /* 0x042fe20000041810 */
[----:B------:R1:W-:Y:S07]  /*4d90*/  MUFU.EX2 R13, R3 ;  /* 0x00000003000d7308 */ /* 0x0003ee0000000800 */
[----:B------:R-:W-:Y:S01]  /*4da0*/  HMMA.16816.F32.BF16 R24, R4, R14, R8 ;  /* 0x0000000e0418723c */ /* 0x000fe20000041808 */
[----:B------:R-:W2:Y:S01]  /*4db0*/  LDSM.16.MT88.4 R8, [R224+0x1000] ;  /* 0x00100000e008783b */ /* 0x000ea20000004200 */
[----:B-1----:R-:W-:-:S04]  /*4dc0*/  FFMA.FTZ R3, R91, c[0x0][0x2d0], -R0 ;  /* 0x0000b4005b037a23 */ /* 0x002fc80000010800 */
[----:B------:R1:W3:Y:S02]  /*4dd0*/  MUFU.EX2 R17, R3 ;  /* 0x0000000300117308 */ /* 0x0002e40000000800 */
[----:B-1----:R-:W-:Y:S01]  /*4de0*/  FFMA.FTZ R3, R102, c[0x0][0x2d0], -R0 ;  /* 0x0000b40066037a23 */ /* 0x002fe20000010800 */
[----:B---3--:R-:W-:Y:S01]  /*4df0*/  F2FP.BF16.PACK_AB R4, R17, R13 ;  /* 0x0000000d1104723e */ /* 0x008fe200000010ff */
[----:B------:R-:W-:-:S04]  /*4e00*/  IMAD.MOV.U32 R102, RZ, RZ, R39 ;  /* 0x000000ffff667224 */ /* 0x000fc800078e0027 */
[----:B------:R1:W-:Y:S02]  /*4e10*/  MUFU.EX2 R16, R3 ;  /* 0x0000000300107308 */ /* 0x0003e40000000800 */
[----:B-1----:R-:W-:Y:S02]  /*4e20*/  FFMA.FTZ R3, R103, c[0x0][0x2d0], -R0 ;  /* 0x0000b40067037a23 */ /* 0x002fe40000010800 */
[----:B------:R-:W-:-:S04]  /*4e30*/  IMAD.MOV.U32 R103, RZ, RZ, R38 ;  /* 0x000000ffff677224 */ /* 0x000fc800078e0026 */
[----:B------:R1:W3:Y:S02]  /*4e40*/  MUFU.EX2 R20, R3 ;  /* 0x0000000300147308 */ /* 0x0002e40000000800 */
[----:B-1----:R-:W-:Y:S01]  /*4e50*/  FFMA.FTZ R3, R89, c[0x0][0x2d0], -R2 ;  /* 0x0000b40059037a23 */ /* 0x002fe20000010802 */
[----:B---3--:R-:W-:-:S05]  /*4e60*/  F2FP.BF16.PACK_AB R6, R20, R16 ;  /* 0x000000101406723e */ /* 0x008fca00000010ff */
[----:B------:R1:W-:Y:S02]  /*4e70*/  MUFU.EX2 R12, R3 ;  /* 0x00000003000c7308 */ /* 0x0003e40000000800 */
        /* <DEDUP_REMOVED lines=8> */
[----:B------:R-:W-:-:S05]  /*4f00*/  FFMA.FTZ R3, R222, c[0x0][0x2d0], -R0 ;  /* 0x0000b400de037a23 */ /* 0x000fca0000010800 */
[----:B------:R1:W-:Y:S01]  /*4f10*/  MUFU.EX2 R15, R3 ;  /* 0x00000003000f7308 */ /* 0x0003e20000000800 */
[C---:B--2---:R-:W-:Y:S07]  /*4f20*/  HMMA.16816.F32.BF16 R76, R4.reuse, R8, R216 ;  /* 0x00000008044c723c */ /* 0x044fee00000418d8 */
[----:B------:R-:W-:Y:S01]  /*4f30*/  IMAD.MOV.U32 R218, RZ, RZ, R72 ;  /* 0x000000ffffda7224 */ /* 0x000fe200078e0048 */
[----:B------:R-:W-:Y:S01]  /*4f40*/  HMMA.16816.F32.BF16 R52, R4, R10, R144 ;  /* 0x0000000a0434723c */ /* 0x000fe20000041890 */
[----:B------:R-:W2:Y:S01]  /*4f50*/  LDSM.16.MT88.4 R8, [R228+0x1000] ;  /* 0x00100000e408783b */ /* 0x000ea20000004200 */
[----:B------:R-:W-:-:S02]  /*4f60*/  IMAD.MOV.U32 R219, RZ, RZ, R73 ;  /* 0x000000ffffdb7224 */ /* 0x000fc400078e0049 */
[----:B------:R-:W-:Y:S02]  /*4f70*/  IMAD.MOV.U32 R217, RZ, RZ, R59 ;  /* 0x000000ffffd97224 */ /* 0x000fe400078e003b */
[----:B------:R-:W-:Y:S02]  /*4f80*/  IMAD.MOV.U32 R216, RZ, RZ, R57 ;  /* 0x000000ffffd87224 */ /* 0x000fe400078e0039 */
[----:B-1----:R-:W-:Y:S01]  /*4f90*/  FFMA.FTZ R3, R223, c[0x0][0x2d0], -R0 ;  /* 0x0000b400df037a23 */ /* 0x002fe20000010800 */
[C---:B--2---:R-:W-:Y:S07]  /*4fa0*/  HMMA.16816.F32.BF16 R72, R4.reuse, R8, R212 ;  /* 0x000000080448723c */ /* 0x044fee00000418d4 */
[----:B------:R-:W-:Y:S01]  /*4fb0*/  IMAD.MOV.U32 R214, RZ, RZ, R34 ;  /* 0x000000ffffd67224 */ /* 0x000fe200078e0022 */
[----:B------:R-:W-:Y:S01]  /*4fc0*/  HMMA.16816.F32.BF16 R48, R4, R10, R64 ;  /* 0x0000000a0430723c */ /* 0x000fe20000041840 */
[----:B------:R-:W1:Y:S01]  /*4fd0*/  LDSM.16.MT88.4 R8, [R227+0x1000] ;  /* 0x00100000e308783b */ /* 0x000e620000004200 */
[----:B------:R-:W-:-:S02]  /*4fe0*/  IMAD.MOV.U32 R213, RZ, RZ, R35 ;  /* 0x000000ffffd57224 */ /* 0x000fc400078e0023 */
[----:B------:R-:W-:Y:S02]  /*4ff0*/  IMAD.MOV.U32 R215, RZ, RZ, R56 ;  /* 0x000000ffffd77224 */ /* 0x000fe400078e0038 */
[----:B------:R-:W-:Y:S02]  /*5000*/  IMAD.MOV.U32 R212, RZ, RZ, R36 ;  /* 0x000000ffffd47224 */ /* 0x000fe400078e0024 */
[--C-:B------:R-:W-:Y:S02]  /*5010*/  FFMA.FTZ R222, R214, c[0x0][0x2d0], -R0.reuse ;  /* 0x0000b400d6de7a23 */ /* 0x100fe40000010800 */
[----:B------:R-:W-:Y:S01]  /*5020*/  FFMA.FTZ R223, R215, c[0x0][0x2d0], -R0 ;  /* 0x0000b400d7df7a23 */ /* 0x000fe20000010800 */
[C---:B-1----:R-:W-:Y:S07]  /*5030*/  HMMA.16816.F32.BF16 R68, R4.reuse, R8, R208 ;  /* 0x000000080444723c */ /* 0x042fee00000418d0 */
[----:B------:R-:W-:Y:S01]  /*5040*/  IMAD.MOV.U32 R208, RZ, RZ, R42 ;  /* 0x000000ffffd07224 */ /* 0x000fe200078e002a */
[----:B------:R-:W-:Y:S01]  /*5050*/  HMMA.16816.F32.BF16 R44, R4, R10, R44 ;  /* 0x0000000a042c723c */ /* 0x000fe2000004182c */
[----:B------:R-:W1:Y:S01]  /*5060*/  LDSM.16.MT88.4 R8, [R230+0x1000] ;  /* 0x00100000e608783b */ /* 0x000e620000004200 */
[----:B------:R-:W-:-:S02]  /*5070*/  IMAD.MOV.U32 R211, RZ, RZ, R33 ;  /* 0x000000ffffd37224 */ /* 0x000fc400078e0021 */
[----:B------:R-:W-:Y:S02]  /*5080*/  IMAD.MOV.U32 R209, RZ, RZ, R37 ;  /* 0x000000ffffd17224 */ /* 0x000fe400078e0025 */
[----:B------:R-:W-:Y:S02]  /*5090*/  IMAD.MOV.U32 R210, RZ, RZ, R80 ;  /* 0x000000ffffd27224 */ /* 0x000fe400078e0050 */
[----:B-1----:R-:W-:Y:S07]  /*50a0*/  HMMA.16816.F32.BF16 R64, R4, R8, R164 ;  /* 0x000000080440723c */ /* 0x002fee00000418a4 */
[----:B------:R-:W-:-:S02]  /*50b0*/  IMAD.MOV.U32 R167, RZ, RZ, R43 ;  /* 0x000000ffffa77224 */ /* 0x000fc400078e002b */
[----:B------:R-:W-:Y:S02]  /*50c0*/  IMAD.MOV.U32 R164, RZ, RZ, R40 ;  /* 0x000000ffffa47224 */ /* 0x000fe400078e0028 */
[----:B------:R-:W-:Y:S02]  /*50d0*/  IMAD.MOV.U32 R165, RZ, RZ, R41 ;  /* 0x000000ffffa57224 */ /* 0x000fe400078e0029 */
[----:B------:R-:W-:Y:S01]  /*50e0*/  HMMA.16816.F32.BF16 R40, R4, R10, R60 ;  /* 0x0000000a0428723c */ /* 0x000fe2000004183c */
[----:B------:R-:W1:Y:S01]  /*50f0*/  LDSM.16.MT88.4 R8, [R224+0x4000] ;  /* 0x00400000e008783b */ /* 0x000e620000004200 */
[----:B------:R-:W-:-:S06]  /*5100*/  IMAD.MOV.U32 R166, RZ, RZ, R32 ;  /* 0x000000ffffa67224 */ /* 0x000fcc00078e0020 */
[C---:B-1----:R-:W-:Y:S08]  /*5110*/  HMMA.16816.F32.BF16 R60, R4.reuse, R8, R140 ;  /* 0x00000008043c723c */ /* 0x042ff0000004188c */
[C---:B------:R-:W-:Y:S01]  /*5120*/  HMMA.16816.F32.BF16 R32, R4.reuse, R10, R132 ;  /* 0x0000000a0420723c */ /* 0x040fe20000041884 */
[----:B------:R-:W1:Y:S07]  /*5130*/  LDSM.16.MT88.4 R8, [R228+0x4000] ;  /* 0x00400000e408783b */ /* 0x000e6e0000004200 */
        /* <DEDUP_REMOVED lines=19> */
[----:B------:R-:W-:Y:S01]  /*5270*/  HMMA.16816.F32.BF16 R28, R4, R10, R24 ;  /* 0x0000000a041c723c */ /* 0x000fe20000041818 */
[----:B------:R1:W2:Y:S01]  /*5280*/  MUFU.EX2 R26, R3 ;  /* 0x00000003001a7308 */ /* 0x0002a20000000800 */
[----:B------:R-:W3:Y:S05]  /*5290*/  LDSM.16.MT88.4 R8, [R224+0x1800] ;  /* 0x00180000e008783b */ /* 0x000eea0000004200 */
[----:B------:R-:W-:-:S02]  /*52a0*/  FFMA.FTZ R4, R154, c[0x0][0x2d0], -R2 ;  /* 0x0000b4009a047a23 */ /* 0x000fc40000010802 */
[----:B------:R-:W-:Y:S02]  /*52b0*/  FADD.FTZ R5, R152, R21 ;  /* 0x0000001598057221 */ /* 0x000fe40000010000 */
[----:B------:R4:W-:Y:S01]  /*52c0*/  MUFU.EX2 R25, R4 ;  /* 0x0000000400197308 */ /* 0x0009e20000000800 */
[--C-:B------:R-:W-:Y:S02]  /*52d0*/  FFMA.FTZ R21, R209, c[0x0][0x2d0], -R0.reuse ;  /* 0x0000b400d1157a23 */ /* 0x100fe40000010800 */
[----:B------:R-:W-:Y:S02]  /*52e0*/  FADD.FTZ R5, R12, R5 ;  /* 0x000000050c057221 */ /* 0x000fe40000010000 */
[--C-:B------:R-:W-:Y:S02]  /*52f0*/  FFMA.FTZ R12, R166, c[0x0][0x2d0], -R0.reuse ;  /* 0x0000b400a60c7a23 */ /* 0x100fe40000010800 */
[----:B-1----:R-:W-:Y:S02]  /*5300*/  FFMA.FTZ R3, R164, c[0x0][0x2d0], -R0 ;  /* 0x0000b400a4037a23 */ /* 0x002fe40000010800 */
[----:B------:R-:W-:-:S02]  /*5310*/  IMAD.MOV.U32 R27, RZ, RZ, R217 ;  /* 0x000000ffff1b7224 */ /* 0x000fc400078e00d9 */
[----:B------:R1:W-:Y:S02]  /*5320*/  MUFU.EX2 R86, R3 ;  /* 0x0000000300567308 */ /* 0x0003e40000000800 */
[--C-:B------:R-:W-:Y:S02]  /*5330*/  FFMA.FTZ R27, R27, c[0x0][0x2d0], -R2.reuse ;  /* 0x0000b4001b1b7a23 */ /* 0x100fe40000010802 */
[----:B----4-:R-:W-:Y:S02]  /*5340*/  FFMA.FTZ R4, R220, c[0x0][0x2d0], -R2 ;  /* 0x0000b400dc047a23 */ /* 0x010fe40000010802 */
[--C-:B------:R-:W-:Y:S02]  /*5350*/  FFMA.FTZ R220, R212, c[0x0][0x2d0], -R0.reuse ;  /* 0x0000b400d4dc7a23 */ /* 0x100fe40000010800 */
[----:B------:R2:W-:Y:S01]  /*5360*/  MUFU.EX2 R84, R4 ;  /* 0x0000000400547308 */ /* 0x0005e20000000800 */
[----:B-1----:R-:W-:-:S07]  /*5370*/  FFMA.FTZ R3, R165, c[0x0][0x2d0], -R0 ;  /* 0x0000b400a5037a23 */ /* 0x002fce0000010800 */
[----:B------:R1:W4:Y:S01]  /*5380*/  MUFU.EX2 R87, R3 ;  /* 0x0000000300577308 */ /* 0x0003220000000800 */
[----:B--2---:R-:W-:Y:S01]  /*5390*/  F2FP.BF16.PACK_AB R4, R26, R15 ;  /* 0x0000000f1a04723e */ /* 0x004fe200000010ff */
[----:B-1----:R-:W-:Y:S02]  /*53a0*/  FADD.FTZ R3, R153, R22 ;  /* 0x0000001699037221 */ /* 0x002fe40000010000 */
[----:B------:R-:W-:Y:S02]  /*53b0*/  IMAD.MOV.U32 R22, RZ, RZ, R216 ;  /* 0x000000ffff167224 */ /* 0x000fe400078e00d8 */
[----:B------:R-:W-:Y:S02]  /*53c0*/  FADD.FTZ R6, R13, R3 ;  /* 0x000000030d067221 */ /* 0x000fe40000010000 */
[----:B------:R-:W-:Y:S02]  /*53d0*/  FFMA.FTZ R3, R155, c[0x0][0x2d0], -R2 ;  /* 0x0000b4009b037a23 */ /* 0x000fe40000010802 */
[----:B------:R-:W-:-:S02]  /*53e0*/  FFMA.FTZ R13, R167, c[0x0][0x2d0], -R0 ;  /* 0x0000b400a70d7a23 */ /* 0x000fc40000010800 */
[----:B------:R1:W-:Y:S02]  /*53f0*/  MUFU.EX2 R24, R3 ;  /* 0x0000000300187308 */ /* 0x0003e40000000800 */
[----:B-1----:R-:W-:Y:S02]  /*5400*/  FFMA.FTZ R3, R221, c[0x0][0x2d0], -R2 ;  /* 0x0000b400dd037a23 */ /* 0x002fe40000010802 */
[----:B------:R-:W-:-:S04]  /*5410*/  FFMA.FTZ R221, R213, c[0x0][0x2d0], -R0 ;  /* 0x0000b400d5dd7a23 */ /* 0x000fc80000010800 */
[----:B------:R1:W2:Y:S02]  /*5420*/  MUFU.EX2 R85, R3 ;  /* 0x0000000300557308 */ /* 0x0002a40000000800 */
[----:B-1----:R-:W-:Y:S01]  /*5430*/  FADD.FTZ R3, R17, R6 ;  /* 0x0000000611037221 */ /* 0x002fe20000010000 */
[----:B----4-:R-:W-:Y:S01]  /*5440*/  F2FP.BF16.PACK_AB R6, R87, R86 ;  /* 0x000000565706723e */ /* 0x010fe200000010ff */
[----:B------:R-:W-:Y:S01]  /*5450*/  FFMA.FTZ R17, R208, c[0x0][0x2d0], -R0 ;  /* 0x0000b400d0117a23 */ /* 0x000fe20000010800 */
[----:B--2---:R-:W-:Y:S01]  /*5460*/  F2FP.BF16.PACK_AB R7, R84, R85 ;  /* 0x000000555407723e */ /* 0x004fe200000010ff */
[----:B------:R-:W-:Y:S01]  /*5470*/  FADD.FTZ R0, R14, R5 ;  /* 0x000000050e007221 */ /* 0x000fe20000010000 */
[----:B------:R-:W-:Y:S01]  /*5480*/  F2FP.BF16.PACK_AB R5, R24, R25 ;  /* 0x000000191805723e */ /* 0x000fe200000010ff */
[----:B------:R-:W-:Y:S02]  /*5490*/  FADD.FTZ R14, R16, R3 ;  /* 0x00000003100e7221 */ /* 0x000fe40000010000 */
[----:B------:R-:W-:-:S02]  /*54a0*/  IMAD.MOV.U32 R16, RZ, RZ, R218 ;  /* 0x000000ffff107224 */ /* 0x000fc400078e00da */
[----:B------:R-:W-:Y:S02]  /*54b0*/  IMAD.MOV.U32 R3, RZ, RZ, R219 ;  /* 0x000000ffff037224 */ /* 0x000fe400078e00db */
[----:B---3--:R-:W-:Y:S02]  /*54c0*/  HMMA.16816.F32.BF16 R216, R4, R8, R76 ;  /* 0x0000000804d8723c */ /* 0x008fe4000004184c */
[----:B------:R-:W-:-:S06]  /*54d0*/  FFMA.FTZ R3, R3, c[0x0][0x2d0], -R2 ;  /* 0x0000b40003037a23 */ /* 0x000fcc0000010802 */
[C---:B------:R-:W-:Y:S01]  /*54e0*/  HMMA.16816.F32.BF16 R212, R4.reuse, R10, R52 ;  /* 0x0000000a04d4723c */ /* 0x040fe20000041834 */
[----:B------:R-:W1:Y:S01]  /*54f0*/  LDSM.16.MT88.4 R8, [R228+0x1800] ;  /* 0x00180000e408783b */ /* 0x000e620000004200 */
[----:B------:R-:W-:Y:S05]  /*5500*/  MUFU.EX2 R3, R3 ;  /* 0x0000000300037308 */ /* 0x000fea0000000800 */
[----:B------:R-:W-:Y:S02]  /*5510*/  IMAD.MOV.U32 R54, RZ, RZ, R210 ;  /* 0x000000ffff367224 */ /* 0x000fe400078e00d2 */
[----:B------:R-:W-:Y:S02]  /*5520*/  IMAD.MOV.U32 R55, RZ, RZ, R211 ;  /* 0x000000ffff377224 */ /* 0x000fe400078e00d3 */
        /* <DEDUP_REMOVED lines=12> */
[C---:B-1----:R-:W-:Y:S07]  /*55f0*/  HMMA.16816.F32.BF16 R92, R4.reuse, R8, R56 ;  /* 0x00000008045c723c */ /* 0x042fee0000041838 */
[----:B------:R-:W-:Y:S01]  /*5600*/  IMAD.MOV.U32 R59, RZ, RZ, R54 ;  /* 0x000000ffff3b7224 */ /* 0x000fe200078e0036 */
[----:B------:R-:W-:Y:S01]  /*5610*/  HMMA.16816.F32.BF16 R36, R4, R10, R36 ;  /* 0x0000000a0424723c */ /* 0x000fe20000041824 */
[----:B------:R-:W1:Y:S01]  /*5620*/  LDSM.16.MT88.4 R8, [R227+0x4800] ;  /* 0x00480000e308783b */ /* 0x000e620000004200 */
[----:B------:R-:W-:-:S02]  /*5630*/  IMAD.MOV.U32 R58, RZ, RZ, R55 ;  /* 0x000000ffff3a7224 */ /* 0x000fc400078e0037 */
[----:B------:R-:W-:-:S04]  /*5640*/  IMAD.MOV.U32 R57, RZ, RZ, R16 ;  /* 0x000000ffff397224 */ /* 0x000fc800078e0010 */
[C---:B-1----:R-:W-:Y:S08]  /*5650*/  HMMA.16816.F32.BF16 R88, R4.reuse, R8, R88 ;  /* 0x000000080458723c */ /* 0x042ff00000041858 */
[C---:B------:R-:W-:Y:S01]  /*5660*/  HMMA.16816.F32.BF16 R72, R4.reuse, R10, R80 ;  /* 0x0000000a0448723c */ /* 0x040fe20000041850 */
[----:B------:R-:W1:Y:S07]  /*5670*/  LDSM.16.MT88.4 R8, [R230+0x4800] ;  /* 0x00480000e608783b */ /* 0x000e6e0000004200 */
[C---:B-1----:R-:W-:Y:S07]  /*5680*/  HMMA.16816.F32.BF16 R64, R4.reuse, R8, R148 ;  /* 0x000000080440723c */ /* 0x042fee0000041894 */
[----:B------:R-:W-:Y:S01]  /*5690*/  IMAD.MOV.U32 R151, RZ, RZ, R102 ;  /* 0x000000ffff977224 */ /* 0x000fe200078e0066 */
[----:B------:R-:W-:Y:S01]  /*56a0*/  HMMA.16816.F32.BF16 R52, R4, R10, R104 ;  /* 0x0000000a0434723c */ /* 0x000fe20000041868 */
[----:B------:R-:W1:Y:S01]  /*56b0*/  LDSM.16.MT88.4 R8, [R224+0x7800] ;  /* 0x00780000e008783b */ /* 0x000e620000004200 */
[----:B------:R2:W-:Y:S05]  /*56c0*/  MUFU.EX2 R104, R17 ;  /* 0x0000001100687308 */ /* 0x0005ea0000000800 */
[----:B------:R-:W-:-:S03]  /*56d0*/  IMAD.MOV.U32 R107, RZ, RZ, R151 ;  /* 0x000000ffff6b7224 */ /* 0x000fc600078e0097 */
[----:B------:R-:W-:Y:S01]  /*56e0*/  MUFU.EX2 R105, R21 ;  /* 0x0000001500697308 */ /* 0x000fe20000000800 */
[C---:B-1----:R-:W-:Y:S07]  /*56f0*/  HMMA.16816.F32.BF16 R44, R4.reuse, R8, R144 ;  /* 0x00000008042c723c */ /* 0x042fee0000041890 */
[----:B------:R-:W-:Y:S01]  /*5700*/  IMAD.MOV.U32 R147, RZ, RZ, R223 ;  /* 0x000000ffff937224 */ /* 0x000fe200078e00df */
[----:B------:R-:W-:Y:S01]  /*5710*/  HMMA.16816.F32.BF16 R32, R4, R10, R128 ;  /* 0x0000000a0420723c */ /* 0x000fe20000041880 */
[----:B------:R-:W1:Y:S01]  /*5720*/  LDSM.16.MT88.4 R8, [R228+0x7800] ;  /* 0x00780000e408783b */ /* 0x000e620000004200 */
[----:B------:R-:W-:-:S02]  /*5730*/  IMAD.MOV.U32 R146, RZ, RZ, R222 ;  /* 0x000000ffff927224 */ /* 0x000fc400078e00de */
        /* <DEDUP_REMOVED lines=8> */
[C---:B-1----:R-:W-:Y:S01]  /*57c0*/  HMMA.16816.F32.BF16 R40, R4.reuse, R8, R132 ;  /* 0x000000080428723c */ /* 0x042fe20000041884 */
[----:B------:R-:W-:Y:S07]  /*57d0*/  MUFU.EX2 R8, R12 ;  /* 0x0000000c00087308 */ /* 0x000fee0000000800 */
[----:B------:R-:W-:Y:S01]  /*57e0*/  HMMA.16816.F32.BF16 R28, R4, R10, R28 ;  /* 0x0000000a041c723c */ /* 0x000fe2000004181c */
[----:B------:R1:W-:Y:S06]  /*57f0*/  MUFU.EX2 R9, R13 ;  /* 0x0000000d00097308 */ /* 0x0003ec0000000800 */
[----:B------:R-:W-:-:S02]  /*5800*/  FADD.FTZ R6, R20, R14 ;  /* 0x0000000e14067221 */ /* 0x000fc40000010000 */
[----:B------:R-:W-:Y:S02]  /*5810*/  FADD.FTZ R4, R18, R0 ;  /* 0x0000000012047221 */ /* 0x000fe40000010000 */
[----:B------:R-:W-:Y:S02]  /*5820*/  FADD.FTZ R6, R15, R6 ;  /* 0x000000060f067221 */ /* 0x000fe40000010000 */
[----:B------:R-:W-:Y:S02]  /*5830*/  FADD.FTZ R5, R19, R4 ;  /* 0x0000000413057221 */ /* 0x000fe40000010000 */
[--C-:B------:R-:W-:Y:S01]  /*5840*/  FFMA.FTZ R4, R23, c[0x0][0x2d0], -R2.reuse ;  /* 0x0000b40017047a23 */ /* 0x100fe20000010802 */
[----:B--2---:R-:W-:Y:S01]  /*5850*/  LDSM.16.MT88.4 R16, [R228+0x2000] ;  /* 0x00200000e410783b */ /* 0x004fe20000004200 */
[--C-:B------:R-:W-:Y:S02]  /*5860*/  FFMA.FTZ R0, R22, c[0x0][0x2d0], -R2.reuse ;  /* 0x0000b40016007a23 */ /* 0x100fe40000010802 */
[----:B------:R2:W-:Y:S01]  /*5870*/  MUFU.EX2 R102, R4 ;  /* 0x0000000400667308 */ /* 0x0005e20000000800 */
[----:B-1----:R-:W1:Y:S01]  /*5880*/  LDSM.16.MT88.4 R12, [R227+0x2000] ;  /* 0x00200000e30c783b */ /* 0x002e620000004200 */
[----:B------:R-:W-:-:S02]  /*5890*/  FFMA.FTZ R11, R58, c[0x0][0x2d0], -R2 ;  /* 0x0000b4003a0b7a23 */ /* 0x000fc40000010802 */
[--C-:B------:R-:W-:Y:S01]  /*58a0*/  FFMA.FTZ R10, R59, c[0x0][0x2d0], -R2.reuse ;  /* 0x0000b4003b0a7a23 */ /* 0x100fe20000010802 */
[----:B------:R-:W3:Y:S03]  /*58b0*/  LDSM.16.MT88.4 R20, [R224+0x2000] ;  /* 0x00200000e014783b */ /* 0x000ee60000004200 */
[----:B------:R-:W4:Y:S01]  /*58c0*/  MUFU.EX2 R0, R0 ;  /* 0x0000000000007308 */ /* 0x000f220000000800 */
[----:B--2---:R-:W-:-:S07]  /*58d0*/  FFMA.FTZ R4, R103, c[0x0][0x2d0], -R2 ;  /* 0x0000b40067047a23 */ /* 0x004fce0000010802 */
[----:B------:R2:W5:Y:S02]  /*58e0*/  MUFU.EX2 R103, R4 ;  /* 0x0000000400677308 */ /* 0x0005640000000800 */
[----:B--2---:R-:W-:Y:S01]  /*58f0*/  FADD.FTZ R4, R25, R5 ;  /* 0x0000000519047221 */ /* 0x004fe20000010000 */
[----:B----4-:R-:W-:Y:S01]  /*5900*/  F2FP.BF16.PACK_AB R5, R0, R3 ;  /* 0x000000030005723e */ /* 0x010fe200000010ff */
[----:B------:R-:W-:Y:S01]  /*5910*/  FFMA.FTZ R25, R57, c[0x0][0x2d0], -R2 ;  /* 0x0000b40039197a23 */ /* 0x000fe20000010802 */
[----:B-----5:R-:W-:Y:S01]  /*5920*/  F2FP.BF16.PACK_AB R7, R103, R102 ;  /* 0x000000666707723e */ /* 0x020fe200000010ff */
[----:B------:R-:W-:Y:S01]  /*5930*/  FADD.FTZ R2, R26, R6 ;  /* 0x000000061a027221 */ /* 0x000fe20000010000 */
[----:B------:R-:W-:Y:S01]  /*5940*/  F2FP.BF16.PACK_AB R6, R105, R104 ;  /* 0x000000686906723e */ /* 0x000fe200000010ff */
[----:B------:R-:W-:Y:S01]  /*5950*/  FADD.FTZ R24, R24, R4 ;  /* 0x0000000418187221 */ /* 0x000fe20000010000 */
[----:B------:R-:W-:-:S07]  /*5960*/  F2FP.BF16.PACK_AB R4, R9, R8 ;  /* 0x000000080904723e */ /* 0x000fce00000010ff */
[C---:B-1----:R-:W-:Y:S08]  /*5970*/  HMMA.16816.F32.BF16 R132, R4.reuse, R12, R164 ;  /* 0x0000000c0484723c */ /* 0x042ff000000418a4 */
[C---:B------:R-:W-:Y:S01]  /*5980*/  HMMA.16816.F32.BF16 R220, R4.reuse, R14, R124 ;  /* 0x0000000e04dc723c */ /* 0x040fe2000004187c */
[----:B------:R-:W1:Y:S07]  /*5990*/  LDSM.16.MT88.4 R12, [R228+0x5000] ;  /* 0x00500000e40c783b */ /* 0x000e6e0000004200 */
[C---:B---3--:R-:W-:Y:S08]  /*59a0*/  HMMA.16816.F32.BF16 R108, R4.reuse, R20, R216 ;  /* 0x00000014046c723c */ /* 0x048ff000000418d8 */
[----:B------:R-:W-:Y:S01]  /*59b0*/  IMAD.MOV.U32 R106, RZ, RZ, R135 ;  /* 0x000000ffff6a7224 */ /* 0x000fe200078e0087 */
[----:B------:R-:W-:Y:S01]  /*59c0*/  HMMA.16816.F32.BF16 R56, R4, R22, R212 ;  /* 0x000000160438723c */ /* 0x000fe200000418d4 */
[----:B------:R-:W2:Y:S01]  /*59d0*/  LDSM.16.MT88.4 R20, [R230+0x2000] ;  /* 0x00200000e614783b */ /* 0x000ea20000004200 */
[----:B------:R-:W-:-:S02]  /*59e0*/  IMAD.MOV.U32 R130, RZ, RZ, R132 ;  /* 0x000000ffff827224 */ /* 0x000fc400078e0084 */
[----:B------:R-:W-:Y:S02]  /*59f0*/  IMAD.MOV.U32 R127, RZ, RZ, R106 ;  /* 0x000000ffff7f7224 */ /* 0x000fe400078e006a */
[----:B------:R-:W3:Y:S01]  /*5a00*/  LDL R106, [R1+0x58] ;  /* 0x00005800016a7983 */ /* 0x000ee20000100800 */
[----:B------:R-:W-:Y:S01]  /*5a10*/  IMAD.MOV.U32 R129, RZ, RZ, R133 ;  /* 0x000000ffff817224 */ /* 0x000fe200078e0085 */
[C---:B------:R-:W-:Y:S01]  /*5a20*/  HMMA.16816.F32.BF16 R116, R4.reuse, R16, R208 ;  /* 0x000000100474723c */ /* 0x040fe200000418d0 */
[----:B------:R-:W-:Y:S02]  /*5a30*/  IMAD.MOV.U32 R128, RZ, RZ, R134 ;  /* 0x000000ffff807224 */ /* 0x000fe400078e0086 */
[----:B------:R-:W-:Y:S02]  /*5a40*/  FADD.FTZ R2, R86, R2 ;  /* 0x0000000256027221 */ /* 0x000fe40000010000 */
[----:B------:R-:W-:Y:S02]  /*5a50*/  IMAD.MOV.U32 R124, RZ, RZ, R130 ;  /* 0x000000ffff7c7224 */ /* 0x000fe400078e0082 */
[----:B------:R-:W-:Y:S01]  /*5a60*/  IMAD.MOV.U32 R125, RZ, RZ, R129 ;  /* 0x000000ffff7d7224 */ /* 0x000fe200078e0081 */
[----:B------:R-:W-:Y:S01]  /*5a70*/  HMMA.16816.F32.BF16 R76, R4, R18, R76 ;  /* 0x00000012044c723c */ /* 0x000fe2000004184c */
[----:B------:R-:W4:Y:S01]  /*5a80*/  LDSM.16.MT88.4 R16, [R224+0x5000] ;  /* 0x00500000e010783b */ /* 0x000f220000004200 */
[----:B------:R-:W-:-:S06]  /*5a90*/  IMAD.MOV.U32 R126, RZ, RZ, R128 ;  /* 0x000000ffff7e7224 */ /* 0x000fcc00078e0080 */
[C---:B-1----:R-:W-:Y:S08]  /*5aa0*/  HMMA.16816.F32.BF16 R92, R4.reuse, R12, R92 ;  /* 0x0000000c045c723c */ /* 0x042ff0000004185c */
[C---:B------:R-:W-:Y:S01]  /*5ab0*/  HMMA.16816.F32.BF16 R36, R4.reuse, R14, R36 ;  /* 0x0000000e0424723c */ /* 0x040fe20000041824 */
[----:B------:R-:W1:Y:S07]  /*5ac0*/  LDSM.16.MT88.4 R12, [R224+0x8000] ;  /* 0x00800000e00c783b */ /* 0x000e6e0000004200 */
[C---:B--2---:R-:W-:Y:S08]  /*5ad0*/  HMMA.16816.F32.BF16 R132, R4.reuse, R20, R152 ;  /* 0x000000140484723c */ /* 0x044ff00000041898 */
[----:B------:R-:W-:Y:S01]  /*5ae0*/  HMMA.16816.F32.BF16 R208, R4, R22, R120 ;  /* 0x0000001604d0723c */ /* 0x000fe20000041878 */
[----:B------:R-:W2:Y:S01]  /*5af0*/  LDSM.16.MT88.4 R20, [R227+0x5000] ;  /* 0x00500000e314783b */ /* 0x000ea20000004200 */
[----:B------:R-:W-:-:S03]  /*5b00*/  FADD.FTZ R2, R87, R2 ;  /* 0x0000000257027221 */ /* 0x000fc60000010000 */
[----:B------:R-:W-:Y:S03]  /*5b10*/  LDSM.16.MT88.4 R152, [R228+0x5800] ;  /* 0x00580000e498783b */ /* 0x000fe60000004200 */
[C---:B----4-:R-:W-:Y:S01]  /*5b20*/  HMMA.16816.F32.BF16 R140, R4.reuse, R16, R112 ;  /* 0x00000010048c723c */ /* 0x050fe20000041870 */
[----:B------:R-:W-:Y:S04]  /*5b30*/  LDSM.16.MT88.4 R112, [R224+0x2800] ;  /* 0x00280000e070783b */ /* 0x000fe80000004200 */
[----:B------:R-:W-:Y:S03]  /*5b40*/  LDSM.16.MT88.4 R120, [R228+0x2800] ;  /* 0x00280000e478783b */ /* 0x000fe60000004200 */
[C---:B------:R-:W-:Y:S01]  /*5b50*/  HMMA.16816.F32.BF16 R148, R4.reuse, R18, R96 ;  /* 0x000000120494723c */ /* 0x040fe20000041860 */
[----:B------:R-:W4:Y:S04]  /*5b60*/  LDSM.16.MT88.4 R16, [R230+0x5000] ;  /* 0x00500000e610783b */ /* 0x000f280000004200 */
[----:B------:R-:W-:Y:S03]  /*5b70*/  LDSM.16.MT88.4 R128, [R227+0x2800] ;  /* 0x00280000e380783b */ /* 0x000fe60000004200 */
        /* <DEDUP_REMOVED lines=9> */
[C---:B-1----:R-:W-:Y:S01]  /*5c10*/  HMMA.16816.F32.BF16 R40, R4.reuse, R12, R40 ;  /* 0x0000000c0428723c */ /* 0x042fe20000041828 */
[----:B------:R-:W-:Y:S07]  /*5c20*/  MUFU.EX2 R13, R144 ;  /* 0x00000090000d7308 */ /* 0x000fee0000000800 */
[----:B------:R-:W-:Y:S01]  /*5c30*/  HMMA.16816.F32.BF16 R28, R4, R14, R28 ;  /* 0x0000000e041c723c */ /* 0x000fe2000004181c */
[----:B------:R-:W-:Y:S01]  /*5c40*/  MUFU.EX2 R15, R146 ;  /* 0x00000092000f7308 */ /* 0x000fe20000000800 */
[----:B------:R-:W-:-:S02]  /*5c50*/  FADD.FTZ R2, R8, R2 ;  /* 0x0000000208027221 */ /* 0x000fc40000010000 */
[----:B------:R-:W-:Y:S02]  /*5c60*/  IMAD.MOV.U32 R26, RZ, RZ, R139 ;  /* 0x000000ffff1a7224 */ /* 0x000fe400078e008b */
[----:B------:R-:W-:Y:S02]  /*5c70*/  IMAD.MOV.U32 R66, RZ, RZ, R136 ;  /* 0x000000ffff427224 */ /* 0x000fe400078e0088 */
[----:B------:R-:W-:Y:S01]  /*5c80*/  IMAD.MOV.U32 R65, RZ, RZ, R137 ;  /* 0x000000ffff417224 */ /* 0x000fe200078e0089 */
[C---:B--2---:R-:W-:Y:S01]  /*5c90*/  HMMA.16816.F32.BF16 R44, R4.reuse, R20, R80 ;  /* 0x00000014042c723c */ /* 0x044fe20000041850 */
[----:B------:R-:W1:Y:S01]  /*5ca0*/  MUFU.EX2 R14, R147 ;  /* 0x00000093000e7308 */ /* 0x000e620000000800 */
[----:B------:R-:W-:Y:S01]  /*5cb0*/  IMAD.MOV.U32 R64, RZ, RZ, R138 ;  /* 0x000000ffff407224 */ /* 0x000fe200078e008a */
[----:B------:R-:W-:Y:S04]  /*5cc0*/  LDSM.16.MT88.4 R80, [R228+0x8800] ;  /* 0x00880000e450783b */ /* 0x000fe80000004200 */
[----:B------:R-:W-:Y:S01]  /*5cd0*/  LDSM.16.MT88.4 R136, [R230+0x2800] ;  /* 0x00280000e688783b */ /* 0x000fe20000004200 */
[C---:B------:R-:W-:Y:S01]  /*5ce0*/  HMMA.16816.F32.BF16 R32, R4.reuse, R22, R68 ;  /* 0x000000160420723c */ /* 0x040fe20000041844 */
[----:B------:R-:W-:Y:S06]  /*5cf0*/  MUFU.EX2 R12, R25 ;  /* 0x00000019000c7308 */ /* 0x000fec0000000800 */
[----:B------:R-:W-:Y:S01]  /*5d00*/  IMAD.MOV.U32 R71, RZ, RZ, R26 ;  /* 0x000000ffff477224 */ /* 0x000fe200078e001a */
[C---:B----4-:R-:W-:Y:S01]  /*5d10*/  HMMA.16816.F32.BF16 R20, R4.reuse, R16, R60 ;  /* 0x000000100414723c */ /* 0x050fe2000004183c */
[----:B------:R-:W2:Y:S07]  /*5d20*/  MUFU.EX2 R16, R145 ;  /* 0x0000009100107308 */ /* 0x000eae0000000800 */
[----:B------:R-:W-:Y:S01]  /*5d30*/  HMMA.16816.F32.BF16 R48, R4, R18, R48 ;  /* 0x000000120430723c */ /* 0x000fe20000041830 */
[----:B------:R-:W4:Y:S01]  /*5d40*/  MUFU.EX2 R7, R11 ;  /* 0x0000000b00077308 */ /* 0x000f220000000800 */
[----:B-1----:R-:W-:Y:S01]  /*5d50*/  F2FP.BF16.PACK_AB R98, R14, R15 ;  /* 0x0000000f0e62723e */ /* 0x002fe200000010ff */
[----:B------:R-:W-:-:S02]  /*5d60*/  IMAD.MOV.U32 R68, RZ, RZ, R66 ;  /* 0x000000ffff447224 */ /* 0x000fc400078e0042 */
[----:B------:R-:W-:Y:S02]  /*5d70*/  IMAD.MOV.U32 R69, RZ, RZ, R65 ;  /* 0x000000ffff457224 */ /* 0x000fe400078e0041 */
[----:B------:R-:W-:Y:S02]  /*5d80*/  IMAD.MOV.U32 R70, RZ, RZ, R64 ;  /* 0x000000ffff467224 */ /* 0x000fe400078e0040 */
[----:B------:R-:W-:Y:S01]  /*5d90*/  MUFU.EX2 R5, R10 ;  /* 0x0000000a00057308 */ /* 0x000fe20000000800 */
[----:B--2---:R-:W-:Y:S01]  /*5da0*/  F2FP.BF16.PACK_AB R96, R16, R13 ;  /* 0x0000000d1060723e */ /* 0x004fe200000010ff */
[----:B------:R-:W-:Y:S01]  /*5db0*/  FADD.FTZ R4, R85, R24 ;  /* 0x0000001855047221 */ /* 0x000fe20000010000 */
[----:B------:R-:W1:Y:S05]  /*5dc0*/  LDSM.16.MT88.4 R144, [R224+0x5800] ;  /* 0x00580000e090783b */ /* 0x000e6a0000004200 */
[----:B------:R-:W2:Y:S01]  /*5dd0*/  MUFU.EX2 R6, R27 ;  /* 0x0000001b00067308 */ /* 0x000ea20000000800 */
[----:B----4-:R-:W-:Y:S01]  /*5de0*/  F2FP.BF16.PACK_AB R97, R7, R12 ;  /* 0x0000000c0761723e */ /* 0x010fe200000010ff */
[----:B------:R-:W-:Y:S01]  /*5df0*/  IMAD.MOV.U32 R26, RZ, RZ, c[0x0][0x168] ;  /* 0x00005a00ff1a7624 */ /* 0x000fe200078e00ff */
[----:B------:R-:W-:Y:S01]  /*5e00*/  LDSM.16.MT88.4 R64, [R230+0x5800] ;  /* 0x00580000e640783b */ /* 0x000fe20000004200 */
[----:B--2---:R-:W-:-:S07]  /*5e10*/  F2FP.BF16.PACK_AB R99, R6, R5 ;  /* 0x000000050663723e */ /* 0x004fce00000010ff */
[C---:B------:R-:W-:Y:S08]  /*5e20*/  HMMA.16816.F32.BF16 R108, R96.reuse, R112, R108 ;  /* 0x00000070606c723c */ /* 0x040ff0000004186c */
[----:B------:R-:W-:Y:S01]  /*5e30*/  HMMA.16816.F32.BF16 R112, R96, R114, R56 ;  /* 0x000000726070723c */ /* 0x000fe20000041838 */
[----:B------:R-:W2:Y:S01]  /*5e40*/  LDSM.16.MT88.4 R56, [R227+0x5800] ;  /* 0x00580000e338783b */ /* 0x000ea20000004200 */
[----:B------:R-:W-:-:S04]  /*5e50*/  FADD.FTZ R4, R84, R4 ;  /* 0x0000000454047221 */ /* 0x000fc80000010000 */
[----:B------:R-:W-:Y:S02]  /*5e60*/  FADD.FTZ R3, R3, R4 ;  /* 0x0000000403037221 */ /* 0x000fe40000010000 */
[----:B------:R-:W-:Y:S02]  /*5e70*/  FADD.FTZ R4, R9, R2 ;  /* 0x0000000209047221 */ /* 0x000fe40000010000 */
[----:B------:R-:W4:Y:S01]  /*5e80*/  LDSM.16.MT88.4 R8, [R230+0x8800] ;  /* 0x00880000e608783b */ /* 0x000f220000004200 */
[----:B------:R-:W-:Y:S01]  /*5e90*/  FADD.FTZ R3, R0, R3 ;  /* 0x0000000300037221 */ /* 0x000fe20000010000 */
[C---:B-1----:R-:W-:Y:S08]  /*5ea0*/  HMMA.16816.F32.BF16 R140, R96.reuse, R144, R140 ;  /* 0x00000090608c723c */ /* 0x042ff0000004188c */
[C---:B------:R-:W-:Y:S08]  /*5eb0*/  HMMA.16816.F32.BF16 R144, R96.reuse, R146, R148 ;  /* 0x000000926090723c */ /* 0x040ff00000041894 */
[C---:B------:R-:W-:Y:S08]  /*5ec0*/  HMMA.16816.F32.BF16 R148, R96.reuse, R152, R92 ;  /* 0x000000986094723c */ /* 0x040ff0000004185c */
[C---:B--2---:R-:W-:Y:S01]  /*5ed0*/  HMMA.16816.F32.BF16 R52, R96.reuse, R56, R88 ;  /* 0x000000386034723c */ /* 0x044fe20000041858 */
[----:B------:R-:W-:Y:S07]  /*5ee0*/  LDSM.16.MT88.4 R88, [R227+0x8800] ;  /* 0x00880000e358783b */ /* 0x000fee0000004200 */
[C---:B------:R-:W-:Y:S01]  /*5ef0*/  HMMA.16816.F32.BF16 R56, R96.reuse, R58, R72 ;  /* 0x0000003a6038723c */ /* 0x040fe20000041848 */
[----:B------:R-:W1:Y:S07]  /*5f00*/  LDSM.16.MT88.4 R72, [R224+0x8800] ;  /* 0x00880000e048783b */ /* 0x000e6e0000004200 */
[----:B----4-:R-:W-:Y:S07]  /*5f10*/  HMMA.16816.F32.BF16 R92, R96, R8, R40 ;  /* 0x00000008605c723c */ /* 0x010fee0000041828 */
[----:B------:R-:W-:Y:S01]  /*5f20*/  IADD3 R8, R107, -0x2, RZ ;  /* 0xfffffffe6b087810 */ /* 0x000fe20007ffe0ff */
[----:B---3--:R-:W-:-:S04]  /*5f30*/  @P1 IMAD.HI.U32 R2, R106, c[0x0][0x2c8], RZ ;  /* 0x0000b2006a021a27 */ /* 0x008fc800078e00ff */
[----:B------:R-:W-:Y:S01]  /*5f40*/  IMAD.MOV.U32 R0, RZ, RZ, R106 ;  /* 0x000000ffff007224 */ /* 0x000fe200078e006a */
[----:B------:R-:W-:-:S04]  /*5f50*/  @P1 SHF.R.U32.HI R0, RZ, c[0x0][0x2cc], R2 ;  /* 0x0000b300ff001a19 */ /* 0x000fc80000011602 */
[----:B------:R-:W-:Y:S01]  /*5f60*/  IADD3 R0, R0, c[0x0][0x1d0], -R26 ;  /* 0x0000740000007a10 */ /* 0x000fe20007ffe81a */
[----:B------:R-:W-:-:S04]  /*5f70*/  FADD.FTZ R2, R104, R4 ;  /* 0x0000000468027221 */ /* 0x000fc80000010000 */
[----:B------:R-:W-:-:S04]  /*5f80*/  IMAD.HI R4, R0, 0x2aaaaaab, RZ ;  /* 0x2aaaaaab00047827 */ /* 0x000fc800078e02ff */
[----:B------:R-:W-:Y:S01]  /*5f90*/  FADD.FTZ R0, R102, R3 ;  /* 0x0000000366007221 */ /* 0x000fe20000010000 */
[----:B------:R-:W-:Y:S01]  /*5fa0*/  SHF.R.U32.HI R3, RZ, 0x1f, R4 ;  /* 0x0000001fff037819 */ /* 0x000fe20000011604 */
[----:B------:R-:W-:Y:S02]  /*5fb0*/  FADD.FTZ R2, R105, R2 ;  /* 0x0000000269027221 */ /* 0x000fe40000010000 */
[----:B------:R-:W-:Y:S01]  /*5fc0*/  FADD.FTZ R0, R103, R0 ;  /* 0x0000000067007221 */ /* 0x000fe20000010000 */
[----:B------:R-:W-:Y:S01]  /*5fd0*/  LEA.HI.SX32 R3, R4, R3, 0x1c ;  /* 0x0000000304037211 */ /* 0x000fe200078fe2ff */
[----:B------:R-:W-:Y:S02]  /*5fe0*/  FADD.FTZ R13, R13, R2 ;  /* 0x000000020d0d7221 */ /* 0x000fe40000010000 */
[----:B------:R-:W-:Y:S01]  /*5ff0*/  FADD.FTZ R12, R12, R0 ;  /* 0x000000000c0c7221 */ /* 0x000fe20000010000 */
[----:B------:R-:W-:Y:S01]  /*6000*/  IMNMX R0, RZ, R3, !PT ;  /* 0x00000003ff007217 */ /* 0x000fe20007800200 */
[----:B------:R-:W-:-:S02]  /*6010*/  FADD.FTZ R16, R16, R13 ;  /* 0x0000000d10107221 */ /* 0x000fc40000010000 */
[----:B------:R-:W-:Y:S01]  /*6020*/  FADD.FTZ R7, R7, R12 ;  /* 0x0000000c07077221 */ /* 0x000fe20000010000 */
[----:B------:R-:W-:Y:S01]  /*6030*/  STL [R1+0x8], R8 ;  /* 0x0000080801007387 */ /* 0x000fe20000100800 */
[----:B------:R-:W-:Y:S02]  /*6040*/  FADD.FTZ R15, R15, R16 ;  /* 0x000000100f0f7221 */ /* 0x000fe40000010000 */
[----:B------:R-:W-:Y:S01]  /*6050*/  FADD.FTZ R5, R5, R7 ;  /* 0x0000000705057221 */ /* 0x000fe20000010000 */
[----:B------:R2:W-:Y:S01]  /*6060*/  STL [R1+0x10], R0 ;  /* 0x0000100001007387 */ /* 0x0005e20000100800 */
[----:B------:R-:W-:Y:S01]  /*6070*/  ISETP.GE.AND P0, PT, R8, R0, PT ;  /* 0x000000000800720c */ /* 0x000fe20003f06270 */
[----:B------:R-:W-:Y:S01]  /*6080*/  FADD.FTZ R2, R14, R15 ;  /* 0x0000000f0e027221 */ /* 0x000fe20000010000 */
[----:B------:R-:W-:Y:S01]  /*6090*/  HMMA.16816.F32.BF16 R116, R96, R120, R116 ;  /* 0x000000786074723c */ /* 0x000fe20000041874 */
[----:B--2---:R-:W-:-:S05]  /*60a0*/  FADD.FTZ R0, R6, R5 ;  /* 0x0000000506007221 */ /* 0x004fca0000010000 */
[----:B------:R2:W-:Y:S04]  /*60b0*/  STL [R1+0x1c], R0 ;  /* 0x00001c0001007387 */ /* 0x0005e80000100800 */
[----:B------:R2:W-:Y:S01]  /*60c0*/  STL [R1+0x18], R2 ;  /* 0x0000180201007387 */ /* 0x0005e20000100800 */
[C---:B------:R-:W-:Y:S08]  /*60d0*/  HMMA.16816.F32.BF16 R120, R96.reuse, R122, R76 ;  /* 0x0000007a6078723c */ /* 0x040ff0000004184c */
[C---:B------:R-:W-:Y:S08]  /*60e0*/  HMMA.16816.F32.BF16 R60, R96.reuse, R64, R68 ;  /* 0x00000040603c723c */ /* 0x040ff00000041844 */
        /* <DEDUP_REMOVED lines=14> */
[----:B--2---:R-:W2:Y:S01]  /*61d0*/  LDL R107, [R1+0x88] ;  /* 0x00008800016b7983 */ /* 0x004ea20000100800 */
[----:B------:R-:W-:Y:S01]  /*61e0*/  IMAD.MOV.U32 R104, RZ, RZ, R100 ;  /* 0x000000ffff687224 */ /* 0x000fe200078e0064 */
[----:B------:R-:W-:-:S02]  /*61f0*/  MOV R103, R101 ;  /* 0x0000006500677202 */ /* 0x000fc40000000f00 */
[----:B------:R-:W-:Y:S01]  /*6200*/  MOV R218, R8 ;  /* 0x0000000800da7202 */ /* 0x000fe20000000f00 */
[----:B--2---:R-:W-:-:S05]  /*6210*/  IMAD.IADD R0, R107, 0x1, R106 ;  /* 0x000000016b007824 */ /* 0x004fca00078e026a */
[----:B------:R1:W-:Y:S02]  /*6220*/  STL [R1+0xc], R0 ;  /* 0x00000c0001007387 */ /* 0x0003e40000100800 */
[----:B-1----:R-:W-:-:S05]  /*6230*/  @P1 IMAD.HI.U32 R0, R0, c[0x0][0x2c8], RZ ;  /* 0x0000b20000001a27 */ /* 0x002fca00078e00ff */
[----:B------:R-:W-:-:S05]  /*6240*/  @P1 SHF.R.U32.HI R0, RZ, c[0x0][0x2cc], R0 ;  /* 0x0000b300ff001a19 */ /* 0x000fca0000011600 */
[----:B------:R1:W-:Y:S02]  /*6250*/  @P1 STL [R1+0x14], R0 ;  /* 0x0000140001001387 */ /* 0x0003e40000100800 */
.L_x_446:
[----:B------:R-:W-:Y:S04]  /*6260*/  DEPBAR.LE SB0, 0x0 ;  /* 0x000080000000791a */ /* 0x000fe80000000000 */
[----:B------:R-:W-:Y:S01]  /*6270*/  WARPSYNC 0xffffffff ;  /* 0xffffffff00007948 */ /* 0x000fe20003800000 */
[----:B------:R-:W-:Y:S01]  /*6280*/  BAR.SYNC.DEFER_BLOCKING 0x0 ;  /* 0x0000000000007b1d */ /* 0x000fe20000010000 */
[C---:B------:R-:W-:Y:S11]  /*6290*/  ISETP.GE.AND P6, PT, R218.reuse, RZ, PT ;  /* 0x000000ffda00720c */ /* 0x040ff60003fc6270 */
[----:B------:R-:W-:Y:S02]  /*62a0*/  @!UPT UIADD3 URZ, URZ, URZ, URZ ;  /* 0x0000003f3f3ff290 */ /* 0x000fe4000fffe03f */
[----:B-1----:R-:W-:Y:S01]  /*62b0*/  @P6 SHF.R.S32.HI R0, RZ, 0x1f, R218 ;  /* 0x0000001fff006819 */ /* 0x002fe200000114da */
[----:B------:R-:W-:Y:S04]  /*62c0*/  @P6 IMAD.WIDE.U32 R100, R218, c[0x0][0x208], RZ ;  /* 0x00008200da646a25 */ /* 0x000fe800078e00ff */
[----:B------:R-:W-:Y:S04]  /*62d0*/  @P6 IMAD R0, R0, c[0x0][0x208], RZ ;  /* 0x0000820000006a24 */ /* 0x000fe800078e02ff */
[----:B------:R-:W-:Y:S01]  /*62e0*/  @P6 IMAD R0, R218, c[0x0][0x20c], R0 ;  /* 0x00008300da006a24 */ /* 0x000fe200078e0200 */
[----:B------:R-:W1:Y:S04]  /*62f0*/  LDSM.16.M88.4 R8, [R225] ;  /* 0x00000000e108783b */ /* 0x000e680000000200 */
[----:B------:R-:W-:Y:S04]  /*6300*/  @P6 IADD3 R0, R101, R0, RZ ;  /* 0x0000000065006210 */ /* 0x000fe80007ffe0ff */
[----:B------:R-:W2:Y:S01]  /*6310*/  LDSM.16.M88.4 R16, [R225+0x800] ;  /* 0x00080000e110783b */ /* 0x000ea20000000200 */
[----:B------:R-:W-:Y:S07]  /*6320*/  @P6 IMAD R0, R0, 0x60, RZ ;  /* 0x0000006000006824 */ /* 0x000fee00078e02ff */
[----:B------:R-:W3:Y:S06]  /*6330*/  LDL.64 R2, [R1+0x30] ;  /* 0x0000300001027983 */ /* 0x000eec0000100a00 */
[----:B------:R-:W3:Y:S04]  /*6340*/  LDL R105, [R1+0x40] ;  /* 0x0000400001697983 */ /* 0x000ee80000100800 */
[----:B------:R-:W4:Y:S08]  /*6350*/  LDSM.16.M88.4 R24, [R225+0x1000] ;  /* 0x00100000e118783b */ /* 0x000f300000000200 */
[----:B------:R-:W5:Y:S04]  /*6360*/  LDL R102, [R1+0x4] ;  /* 0x0000040001667983 */ /* 0x000f680000100800 */
[----:B------:R-:W4:Y:S01]  /*6370*/  LDSM.16.M88.4 R32, [R225+0x1800] ;  /* 0x00180000e120783b */ /* 0x000f220000000200 */
[C---:B-1----:R-:W-:Y:S07]  /*6380*/  HMMA.16816.F32.BF16 R4, R156.reuse, R8, RZ ;  /* 0x000000089c04723c */ /* 0x042fee00000418ff */
[----:B------:R-:W1:Y:S01]  /*6390*/  LDSM.16.M88.4 R40, [R225+0x2000] ;  /* 0x00200000e128783b */ /* 0x000e620000000200 */
[C---:B------:R-:W-:Y:S07]  /*63a0*/  HMMA.16816.F32.BF16 R8, R156.reuse, R10, RZ ;  /* 0x0000000a9c08723c */ /* 0x040fee00000418ff */
[----:B------:R-:W1:Y:S01]  /*63b0*/  LDSM.16.M88.4 R48, [R225+0x2800] ;  /* 0x00280000e130783b */ /* 0x000e620000000200 */
[C---:B--2---:R-:W-:Y:S07]  /*63c0*/  HMMA.16816.F32.BF16 R12, R156.reuse, R16, RZ ;  /* 0x000000109c0c723c */ /* 0x044fee00000418ff */
[----:B------:R-:W2:Y:S01]  /*63d0*/  LDSM.16.M88.4 R164, [R231] ;  /* 0x00000000e7a4783b */ /* 0x000ea20000000200 */
[C---:B------:R-:W-:Y:S07]  /*63e0*/  HMMA.16816.F32.BF16 R16, R156.reuse, R18, RZ ;  /* 0x000000129c10723c */ /* 0x040fee00000418ff */
[----:B------:R-:W5:Y:S01]  /*63f0*/  LDL R208, [R1+0x14] ;  /* 0x0000140001d07983 */ /* 0x000f620000100800 */
[C---:B----4-:R-:W-:Y:S08]  /*6400*/  HMMA.16816.F32.BF16 R20, R156.reuse, R24, RZ ;  /* 0x000000189c14723c */ /* 0x050ff000000418ff */
[C---:B------:R-:W-:Y:S08]  /*6410*/  HMMA.16816.F32.BF16 R24, R156.reuse, R26, RZ ;  /* 0x0000001a9c18723c */ /* 0x040ff000000418ff */
[C---:B------:R-:W-:Y:S08]  /*6420*/  HMMA.16816.F32.BF16 R28, R156.reuse, R32, RZ ;  /* 0x000000209c1c723c */ /* 0x040ff000000418ff */
[C---:B------:R-:W-:Y:S08]  /*6430*/  HMMA.16816.F32.BF16 R32, R156.reuse, R34, RZ ;  /* 0x000000229c20723c */ /* 0x040ff000000418ff */
[C---:B-1----:R-:W-:Y:S08]  /*6440*/  HMMA.16816.F32.BF16 R36, R156.reuse, R40, RZ ;  /* 0x000000289c24723c */ /* 0x042ff000000418ff */
[C---:B------:R-:W-:Y:S08]  /*6450*/  HMMA.16816.F32.BF16 R40, R156.reuse, R42, RZ ;  /* 0x0000002a9c28723c */ /* 0x040ff000000418ff */
[C---:B------:R-:W-:Y:S08]  /*6460*/  HMMA.16816.F32.BF16 R44, R156.reuse, R48, RZ ;  /* 0x000000309c2c723c */ /* 0x040ff000000418ff */
[----:B------:R-:W-:Y:S08]  /*6470*/  HMMA.16816.F32.BF16 R48, R156, R50, RZ ;  /* 0x000000329c30723c */ /* 0x000ff000000418ff */
[C---:B--2---:R-:W-:Y:S08]  /*6480*/  HMMA.16816.F32.BF16 R4, R160.reuse, R164, R4 ;  /* 0x000000a4a004723c */ /* 0x044ff00000041804 */
[C---:B------:R-:W-:Y:S01]  /*6490*/  HMMA.16816.F32.BF16 R8, R160.reuse, R166, R8 ;  /* 0x000000a6a008723c */ /* 0x040fe20000041808 */
[----:B------:R-:W1:Y:S07]  /*64a0*/  LDSM.16.M88.4 R164, [R248] ;  /* 0x00000000f8a4783b */ /* 0x000e6e0000000200 */
[C---:B-1----:R-:W-:Y:S08]  /*64b0*/  HMMA.16816.F32.BF16 R12, R160.reuse, R164, R12 ;  /* 0x000000a4a00c723c */ /* 0x042ff0000004180c */
[C---:B------:R-:W-:Y:S01]  /*64c0*/  HMMA.16816.F32.BF16 R16, R160.reuse, R166, R16 ;  /* 0x000000a6a010723c */ /* 0x040fe20000041810 */
[----:B------:R-:W1:Y:S07]  /*64d0*/  LDSM.16.M88.4 R164, [R247] ;  /* 0x00000000f7a4783b */ /* 0x000e6e0000000200 */
[C---:B-1----:R-:W-:Y:S08]  /*64e0*/  HMMA.16816.F32.BF16 R20, R160.reuse, R164, R20 ;  /* 0x000000a4a014723c */ /* 0x042ff00000041814 */
[C---:B------:R-:W-:Y:S01]  /*64f0*/  HMMA.16816.F32.BF16 R24, R160.reuse, R166, R24 ;  /* 0x000000a6a018723c */ /* 0x040fe20000041818 */
[----:B------:R-:W1:Y:S07]  /*6500*/  LDSM.16.M88.4 R164, [R246] ;  /* 0x00000000f6a4783b */ /* 0x000e6e0000000200 */
[C---:B-1----:R-:W-:Y:S08]  /*6510*/  HMMA.16816.F32.BF16 R28, R160.reuse, R164, R28 ;  /* 0x000000a4a01c723c */ /* 0x042ff0000004181c */
[C---:B------:R-:W-:Y:S01]  /*6520*/  HMMA.16816.F32.BF16 R32, R160.reuse, R166, R32 ;  /* 0x000000a6a020723c */ /* 0x040fe20000041820 */
[----:B------:R-:W1:Y:S03]  /*6530*/  LDSM.16.M88.4 R164, [R245] ;  /* 0x00000000f5a4783b */ /* 0x000e660000000200 */
[----:B---3--:R-:W-:Y:S05]  /*6540*/  @P6 MOV R3, R105 ;  /* 0x0000006900036202 */ /* 0x008fea0000000f00 */
[----:B------:R-:W-:Y:S04]  /*6550*/  @P6 IMAD.WIDE.U32 R2, R100, 0x60, R2 ;  /* 0x0000006064026825 */ /* 0x000fe800078e0002 */
[----:B------:R-:W-:Y:S01]  /*6560*/  @P6 IMAD.IADD R0, R3, 0x1, R0 ;  /* 0x0000000103006824 */ /* 0x000fe200078e0200 */
[C---:B-1----:R-:W-:Y:S04]  /*6570*/  HMMA.16816.F32.BF16 R36, R160.reuse, R164, R36 ;  /* 0x000000a4a024723c */ /* 0x042fe80000041824 */
[C---:B------:R-:W-:Y:S02]  /*6580*/  @P6 SHF.L.U64.HI R100, R2.reuse, 0x1, R0 ;  /* 0x0000000102646819 */ /* 0x040fe40000010200 */
[----:B------:R-:W-:Y:S02]  /*6590*/  @P6 SHF.L.U32 R0, R2, 0x1, RZ ;  /* 0x0000000102006819 */ /* 0x000fe400000006ff */
[C---:B------:R-:W-:Y:S01]  /*65a0*/  HMMA.16816.F32.BF16 R40, R160.reuse, R166, R40 ;  /* 0x000000a6a028723c */ /* 0x040fe20000041828 */
[----:B------:R-:W1:Y:S03]  /*65b0*/  LDSM.16.M88.4 R164, [R244] ;  /* 0x00000000f4a4783b */ /* 0x000e660000000200 */
[C---:B------:R-:W-:Y:S02]  /*65c0*/  @P6 IADD3 R2, P0, R0.reuse, c[0x0][0x1f8], RZ ;  /* 0x00007e0000026a10 */ /* 0x040fe40007f1e0ff */
[----:B------:R-:W-:Y:S02]  /*65d0*/  @P6 IADD3 R106, P5, R0, 0x80, RZ ;  /* 0x00000080006a6810 */ /* 0x000fe40007fbe0ff */
[----:B------:R-:W-:Y:S04]  /*65e0*/  @P6 IADD3.X R3, R100, c[0x0][0x1fc], RZ, P0, !PT ;  /* 0x00007f0064036a10 */ /* 0x000fe800007fe4ff */
[----:B------:R-:W-:Y:S01]  /*65f0*/  @P6 IADD3 R106, P0, R106, c[0x0][0x1f8], RZ ;  /* 0x00007e006a6a6a10 */ /* 0x000fe20007f1e0ff */
[----:B------:R-:W-:Y:S01]  /*6600*/  @!PT LDS RZ, [RZ] ;  /* 0x00000000fffff984 */ /* 0x000fe20000000800 */
[----:B------:R-:W-:Y:S01]  /*6610*/  @!PT LDS RZ, [RZ] ;  /* 0x00000000fffff984 */ /* 0x000fe20000000800 */
[----:B------:R-:W-:Y:S01]  /*6620*/  @!PT LDS RZ, [RZ] ;  /* 0x00000000fffff984 */ /* 0x000fe20000000800 */
[----:B-----5:R2:W-:Y:S03]  /*6630*/  @P6 LDGSTS.E.BYPASS.LTC128B.128 [R102+0x100], [R2.64], !P4 ;  /* 0x0010000002666fae */ /* 0x0205e6000e101d46 */
[--C-:B------:R-:W-:Y:S02]  /*6640*/  @P6 IADD3.X R107, RZ, c[0x0][0x1fc], R100.reuse, P0, P5 ;  /* 0x00007f00ff6b6a10 */ /* 0x100fe400007ea464 */
[----:B------:R-:W-:Y:S03]  /*6650*/  @P6 IADD3 R0, P5, R0, 0x100, RZ ;  /* 0x0000010000006810 */ /* 0x000fe60007fbe0ff */
[----:B------:R3:W-:Y:S01]  /*6660*/  @P6 LDGSTS.E.BYPASS.LTC128B.128 [R102+0x3100], [R106.64], !P3 ;  /* 0x031000006a666fae */ /* 0x0007e2000d901d46 */
[C---:B-1----:R-:W-:Y:S03]  /*6670*/  HMMA.16816.F32.BF16 R44, R160.reuse, R164, R44 ;  /* 0x000000a4a02c723c */ /* 0x042fe6000004182c */
[----:B---3--:R-:W-:Y:S05]  /*6680*/  @P6 IADD3 R106, P0, R0, c[0x0][0x1f8], RZ ;  /* 0x00007e00006a6a10 */ /* 0x008fea0007f1e0ff */
[----:B------:R-:W-:Y:S01]  /*6690*/  HMMA.16816.F32.BF16 R48, R160, R166, R48 ;  /* 0x000000a6a030723c */ /* 0x000fe20000041830 */
[----:B------:R-:W-:Y:S03]  /*66a0*/  @P6 IMAD.MOV.U32 R0, RZ, RZ, 0x6 ;  /* 0x00000006ff006424 */ /* 0x000fe600078e00ff */
[----:B------:R-:W-:Y:S02]  /*66b0*/  @P6 IADD3.X R107, RZ, c[0x0][0x1fc], R100, P0, P5 ;  /* 0x00007f00ff6b6a10 */ /* 0x000fe400007ea464 */
[----:B------:R-:W-:Y:S03]  /*66c0*/  @P6 MOV R100, c[0x0][0x208] ;  /* 0x0000820000646a02 */ /* 0x000fe60000000f00 */
[----:B------:R1:W-:Y:S03]  /*66d0*/  @P6 LDGSTS.E.BYPASS.LTC128B.128 [R102+0x6100], [R106.64], !P2 ;  /* 0x061000006a666fae */ /* 0x0003e6000d101d46 */
[C---:B------:R-:W-:Y:S02]  /*66e0*/  @P6 SHF.L.U64.HI R0, R100.reuse, R0, c[0x0][0x20c] ;  /* 0x0000830064006619 */ /* 0x040fe40000010200 */
[----:B------:R-:W-:Y:S04]  /*66f0*/  @P6 SHF.L.U32 R100, R100, 0x6, RZ ;  /* 0x0000000664646819 */ /* 0x000fe800000006ff */
[----:B--2---:R-:W-:Y:S04]  /*6700*/  @P6 IADD3 R2, P0, R2, R100, RZ ;  /* 0x0000006402026210 */ /* 0x004fe80007f1e0ff */
[----:B------:R-:W-:Y:S02]  /*6710*/  @P6 IADD3.X R3, R3, R0, RZ, P0, !PT ;  /* 0x0000000003036210 */ /* 0x000fe400007fe4ff */
[----:B------:R-:W-:Y:S05]  /*6720*/  @P6 IADD3 R100, P0, R100, R2, RZ ;  /* 0x0000000264646210 */ /* 0x000fea0007f1e0ff */
[----:B------:R-:W-:Y:S02]  /*6730*/  @P6 IMAD.X R101, R0, 0x1, R3, P0 ;  /* 0x0000000100656824 */ /* 0x000fe400000e0603 */
[----:B-1----:R-:W-:Y:S01]  /*6740*/  IMAD.MOV.U32 R107, RZ, RZ, R102 ;  /* 0x000000ffff6b7224 */ /* 0x002fe200078e0066 */
[----:B------:R-:W2:Y:S04]  /*6750*/  LDL R106, [R1+0x54] ;  /* 0x00005400016a7983 */ /* 0x000ea80000100800 */
[----:B------:R1:W-:Y:S08]  /*6760*/  @P6 LDGSTS.E.BYPASS.LTC128B.128 [R107+0x1100], [R2.64], !P4 ;  /* 0x01100000026b6fae */ /* 0x0003f0000e101d46 */
[----:B------:R1:W-:Y:S08]  /*6770*/  @P6 LDGSTS.E.BYPASS.LTC128B.128 [R107+0x4100], [R2.64+0x80], !P3 ;  /* 0x04100080026b6fae */ /* 0x0003f0000d901d46 */
[----:B------:R1:W-:Y:S08]  /*6780*/  @P6 LDGSTS.E.BYPASS.LTC128B.128 [R107+0x7100], [R2.64+0x100], !P2 ;  /* 0x07100100026b6fae */ /* 0x0003f0000d101d46 */
[----:B------:R3:W-:Y:S08]  /*6790*/  @P6 LDGSTS.E.BYPASS.LTC128B.128 [R107+0x2100], [R100.64], !P4 ;  /* 0x02100000646b6fae */ /* 0x0007f0000e101d46 */
[----:B------:R3:W-:Y:S08]  /*67a0*/  @P6 LDGSTS.E.BYPASS.LTC128B.128 [R107+0x5100], [R100.64+0x80], !P3 ;  /* 0x05100080646b6fae */ /* 0x0007f0000d901d46 */
[----:B------:R3:W-:Y:S01]  /*67b0*/  @P6 LDGSTS.E.BYPASS.LTC128B.128 [R107+0x8100], [R100.64+0x100], !P2 ;  /* 0x08100100646b6fae */ /* 0x0007e2000d101d46 */
[----:B-1----:R-:W-:Y:S07]  /*67c0*/  IMAD R3, R218, -0x60, RZ ;  /* 0xffffffa0da037824 */ /* 0x002fee00078e02ff */
[----:B------:R-:W1:Y:S08]  /*67d0*/  LDSM.16.M88.4 R164, [R229] ;  /* 0x00000000e5a4783b */ /* 0x000e700000000200 */
[----:B------:R-:W0:Y:S08]  /*67e0*/  LDGDEPBAR ;  /* 0x00000000000079af */ /* 0x000e300000000000 */
[----:B------:R4:W5:Y:S04]  /*67f0*/  LDL R2, [R1+0xc] ;  /* 0x00000c0001027983 */ /* 0x0009680000100800 */
[----:B------:R-:W3:Y:S01]  /*6800*/  LDL.LU R212, [R1+0x18] ;  /* 0x0000180001d47983 */ /* 0x000ee20000300800 */
[C---:B-1----:R-:W-:Y:S08]  /*6810*/  HMMA.16816.F32.BF16 R4, R168.reuse, R164, R4 ;  /* 0x000000a4a804723c */ /* 0x042ff00000041804 */
[C---:B------:R-:W-:Y:S01]  /*6820*/  HMMA.16816.F32.BF16 R8, R168.reuse, R166, R8 ;  /* 0x000000a6a808723c */ /* 0x040fe20000041808 */
[----:B------:R-:W1:Y:S07]  /*6830*/  LDSM.16.M88.4 R164, [R229+0x800] ;  /* 0x00080000e5a4783b */ /* 0x000e6e0000000200 */
        /* <DEDUP_REMOVED lines=11> */
[----:B------:R-:W1:Y:S03]  /*68f0*/  LDSM.16.M88.4 R164, [R229+0x2800] ;  /* 0x00280000e5a4783b */ /* 0x000e660000000200 */
[----:B--2---:R-:W-:Y:S04]  /*6900*/  IADD3 R3, -R106, 0x1, R3 ;  /* 0x000000016a037810 */ /* 0x004fe80007ffe103 */
[----:B------:R-:W-:Y:S04]  /*6910*/  IADD3 R3, R3, c[0x0][0x1d0], RZ ;  /* 0x0000740003037a10 */ /* 0x000fe80007ffe0ff */
[----:B------:R-:W-:Y:S01]  /*6920*/  IADD3 R3, R3, -c[0x0][0x168], RZ ;  /* 0x80005a0003037a10 */ /* 0x000fe20007ffe0ff */
[C---:B-1----:R-:W-:Y:S08]  /*6930*/  HMMA.16816.F32.BF16 R44, R168.reuse, R164, R44 ;  /* 0x000000a4a82c723c */ /* 0x042ff0000004182c */
[----:B------:R-:W-:Y:S01]  /*6940*/  HMMA.16816.F32.BF16 R48, R168, R166, R48 ;  /* 0x000000a6a830723c */ /* 0x000fe20000041830 */
[----:B------:R-:W1:Y:S03]  /*6950*/  LDSM.16.M88.4 R164, [R226] ;  /* 0x00000000e2a4783b */ /* 0x000e660000000200 */
[----:B-----5:R-:W-:Y:S05]  /*6960*/  @P1 MOV R2, R208 ;  /* 0x000000d000021202 */ /* 0x020fea0000000f00 */
[----:B------:R-:W2:Y:S01]  /*6970*/  SHFL.IDX PT, R0, R2, RZ, 0x1c1f ;  /* 0x001c1fff02007589 */ /* 0x000ea200000e0000 */
[C---:B-1----:R-:W-:Y:S08]  /*6980*/  HMMA.16816.F32.BF16 R4, R172.reuse, R164, R4 ;  /* 0x000000a4ac04723c */ /* 0x042ff00000041804 */
[C---:B------:R-:W-:Y:S01]  /*6990*/  HMMA.16816.F32.BF16 R8, R172.reuse, R166, R8 ;  /* 0x000000a6ac08723c */ /* 0x040fe20000041808 */
[----:B------:R-:W1:Y:S03]  /*69a0*/  LDSM.16.M88.4 R164, [R226+0x800] ;  /* 0x00080000e2a4783b */ /* 0x000e660000000200 */
[----:B--2---:R-:W-:Y:S04]  /*69b0*/  IADD3 R0, R3, R0, RZ ;  /* 0x0000000003007210 */ /* 0x004fe80007ffe0ff */
[C---:B------:R-:W-:Y:S02]  /*69c0*/  ISETP.GT.AND P6, PT, R0.reuse, RZ, PT ;  /* 0x000000ff0000720c */ /* 0x040fe40003fc4270 */
[C---:B------:R-:W-:Y:S02]  /*69d0*/  ISETP.GT.AND P5, PT, R0.reuse, 0x1, PT ;  /* 0x000000010000780c */ /* 0x040fe40003fa4270 */
[----:B------:R-:W-:Y:S01]  /*69e0*/  ISETP.GT.AND P0, PT, R0, 0x8, PT ;  /* 0x000000080000780c */ /* 0x000fe20003f04270 */
        /* <DEDUP_REMOVED lines=13> */
[----:B------:R-:W-:Y:S01]  /*6ac0*/  HMMA.16816.F32.BF16 R48, R172, R166, R48 ;  /* 0x000000a6ac30723c */ /* 0x000fe20000041830 */
        /* <DEDUP_REMOVED lines=129> */
[----:B------:R-:W1:Y:S11]  /*72e0*/  LDSM.16.M88.4 R164, [R226+0x6800] ;  /* 0x00680000e2a4783b */ /* 0x000e760000000200 */
[----:B------:R-:W-:Y:S04]  /*72f0*/  @!UPT UIADD3 URZ, URZ, URZ, URZ ;  /* 0x0000003f3f3ff290 */ /* 0x000fe8000fffe03f */
[----:B------:R-:W-:Y:S02]  /*7300*/  FMUL.FTZ R4, R4, c[0x0][0x320] ;  /* 0x0000c80004047a20 */ /* 0x000fe40000410000 */
[----:B------:R-:W-:Y:S02]  /*7310*/  FMUL.FTZ R5, R5, c[0x0][0x320] ;  /* 0x0000c80005057a20 */ /* 0x000fe40000410000 */
[----:B------:R-:W-:Y:S01]  /*7320*/  FMUL.FTZ R6, R6, c[0x0][0x320] ;  /* 0x0000c80006067a20 */ /* 0x000fe20000410000 */
[----:B---3--:R-:W-:Y:S01]  /*7330*/  MUFU.TANH R100, R4 ;  /* 0x0000000400647308 */ /* 0x008fe20000002400 */
[----:B------:R-:W-:Y:S02]  /*7340*/  FMUL.FTZ R7, R7, c[0x0][0x320] ;  /* 0x0000c80007077a20 */ /* 0x000fe40000410000 */
[----:B------:R-:W-:Y:S02]  /*7350*/  FMUL.FTZ R10, R10, c[0x0][0x320] ;  /* 0x0000c8000a0a7a20 */ /* 0x000fe40000410000 */
[----:B------:R-:W-:Y:S02]  /*7360*/  FMUL.FTZ R11, R11, c[0x0][0x320] ;  /* 0x0000c8000b0b7a20 */ /* 0x000fe40000410000 */
[----:B------:R-:W-:Y:S02]  /*7370*/  FMUL.FTZ R8, R8, c[0x0][0x320] ;  /* 0x0000c80008087a20 */ /* 0x000fe40000410000 */
[----:B------:R-:W-:Y:S01]  /*7380*/  FMUL.FTZ R9, R9, c[0x0][0x320] ;  /* 0x0000c80009097a20 */ /* 0x000fe20000410000 */
[----:B------:R-:W2:Y:S01]  /*7390*/  MUFU.TANH R209, R5 ;  /* 0x0000000500d17308 */ /* 0x000ea20000002400 */
[C---:B-1----:R-:W-:Y:S09]  /*73a0*/  HMMA.16816.F32.BF16 R12, R204.reuse, R164, R12 ;  /* 0x000000a4cc0c723c */ /* 0x042ff2000004180c */
[----:B------:R-:W-:Y:S01]  /*73b0*/  MUFU.TANH R105, R6 ;  /* 0x0000000600697308 */ /* 0x000fe20000002400 */
[C---:B------:R-:W-:Y:S01]  /*73c0*/  HMMA.16816.F32.BF16 R16, R204.reuse, R166, R16 ;  /* 0x000000a6cc10723c */ /* 0x040fe20000041810 */
[----:B------:R-:W1:Y:S08]  /*73d0*/  LDSM.16.M88.4 R164, [R226+0x7000] ;  /* 0x00700000e2a4783b */ /* 0x000e700000000200 */
[----:B------:R3:W-:Y:S03]  /*73e0*/  MUFU.TANH R102, R7 ;  /* 0x0000000700667308 */ /* 0x0007e60000002400 */
[----:B--2---:R-:W-:Y:S02]  /*73f0*/  FSEL R209, R209, -INF , P5 ;  /* 0xff800000d1d17808 */ /* 0x004fe40002800000 */
[----:B------:R-:W-:Y:S05]  /*7400*/  ISETP.GT.AND P5, PT, R0, 0x10, PT ;  /* 0x000000100000780c */ /* 0x000fea0003fa4270 */
[----:B------:R-:W-:Y:S01]  /*7410*/  MUFU.TANH R10, R10 ;  /* 0x0000000a000a7308 */ /* 0x000fe20000002400 */
[----:B------:R-:W-:Y:S02]  /*7420*/  FMUL.FTZ R15, R15, c[0x0][0x320] ;  /* 0x0000c8000f0f7a20 */ /* 0x000fe40000410000 */
[----:B------:R-:W-:Y:S02]  /*7430*/  FMUL.FTZ R12, R12, c[0x0][0x320] ;  /* 0x0000c8000c0c7a20 */ /* 0x000fe40000410000 */
[----:B------:R-:W-:Y:S02]  /*7440*/  FMUL.FTZ R13, R13, c[0x0][0x320] ;  /* 0x0000c8000d0d7a20 */ /* 0x000fe40000410000 */
[----:B------:R-:W-:Y:S03]  /*7450*/  FMUL.FTZ R14, R14, c[0x0][0x320] ;  /* 0x0000c8000e0e7a20 */ /* 0x000fe60000410000 */
[----:B------:R-:W-:Y:S01]  /*7460*/  MUFU.TANH R15, R15 ;  /* 0x0000000f000f7308 */ /* 0x000fe20000002400 */
[----:B------:R-:W-:Y:S02]  /*7470*/  FMUL.FTZ R19, R19, c[0x0][0x320] ;  /* 0x0000c80013137a20 */ /* 0x000fe40000410000 */
[----:B------:R-:W-:Y:S01]  /*7480*/  FMUL.FTZ R18, R18, c[0x0][0x320] ;  /* 0x0000c80012127a20 */ /* 0x000fe20000410000 */
[----:B---3--:R-:W-:Y:S01]  /*7490*/  LDSM.16.M88.4 R4, [R226+0x8800] ;  /* 0x00880000e204783b */ /* 0x008fe20000000200 */
[----:B------:R-:W-:Y:S02]  /*74a0*/  FMUL.FTZ R16, R16, c[0x0][0x320] ;  /* 0x0000c80010107a20 */ /* 0x000fe40000410000 */
[----:B------:R-:W-:Y:S03]  /*74b0*/  FMUL.FTZ R17, R17, c[0x0][0x320] ;  /* 0x0000c80011117a20 */ /* 0x000fe60000410000 */
[----:B------:R-:W-:Y:S01]  /*74c0*/  MUFU.TANH R19, R19 ;  /* 0x0000001300137308 */ /* 0x000fe20000002400 */
[C---:B-1----:R-:W-:Y:S09]  /*74d0*/  HMMA.16816.F32.BF16 R20, R204.reuse, R164, R20 ;  /* 0x000000a4cc14723c */ /* 0x042ff20000041814 */
[----:B------:R-:W-:Y:S01]  /*74e0*/  MUFU.TANH R18, R18 ;  /* 0x0000001200127308 */ /* 0x000fe20000002400 */
[C---:B------:R-:W-:Y:S01]  /*74f0*/  HMMA.16816.F32.BF16 R24, R204.reuse, R166, R24 ;  /* 0x000000a6cc18723c */ /* 0x040fe20000041818 */
[----:B------:R-:W1:Y:S08]  /*7500*/  LDSM.16.M88.4 R164, [R226+0x7800] ;  /* 0x00780000e2a4783b */ /* 0x000e700000000200 */
[----:B------:R-:W-:Y:S10]  /*7510*/  MUFU.TANH R11, R11 ;  /* 0x0000000b000b7308 */ /* 0x000ff40000002400 */
[----:B------:R-:W2:Y:S01]  /*7520*/  MUFU.TANH R210, R8 ;  /* 0x0000000800d27308 */ /* 0x000ea20000002400 */
[----:B------:R-:W-:Y:S02]  /*7530*/  FMUL.FTZ R22, R22, c[0x0][0x320] ;  /* 0x0000c80016167a20 */ /* 0x000fe40000410000 */
[----:B------:R-:W-:Y:S02]  /*7540*/  FMUL.FTZ R23, R23, c[0x0][0x320] ;  /* 0x0000c80017177a20 */ /* 0x000fe40000410000 */
[----:B------:R-:W-:Y:S02]  /*7550*/  FMUL.FTZ R20, R20, c[0x0][0x320] ;  /* 0x0000c80014147a20 */ /* 0x000fe40000410000 */
[----:B------:R-:W-:Y:S03]  /*7560*/  FMUL.FTZ R21, R21, c[0x0][0x320] ;  /* 0x0000c80015157a20 */ /* 0x000fe60000410000 */
[----:B------:R-:W-:Y:S01]  /*7570*/  MUFU.TANH R22, R22 ;  /* 0x0000001600167308 */ /* 0x000fe20000002400 */
[----:B------:R-:W-:Y:S02]  /*7580*/  FMUL.FTZ R26, R26, c[0x0][0x320] ;  /* 0x0000c8001a1a7a20 */ /* 0x000fe40000410000 */
[----:B------:R-:W-:Y:S02]  /*7590*/  FMUL.FTZ R24, R24, c[0x0][0x320] ;  /* 0x0000c80018187a20 */ /* 0x000fe40000410000 */
[----:B------:R-:W-:Y:S02]  /*75a0*/  FMUL.FTZ R27, R27, c[0x0][0x320] ;  /* 0x0000c8001b1b7a20 */ /* 0x000fe40000410000 */
[----:B------:R-:W-:Y:S03]  /*75b0*/  FMUL.FTZ R25, R25, c[0x0][0x320] ;  /* 0x0000c80019197a20 */ /* 0x000fe60000410000 */
[----:B------:R-:W-:Y:S01]  /*75c0*/  MUFU.TANH R23, R23 ;  /* 0x0000001700177308 */ /* 0x000fe20000002400 */
[----:B--2---:R-:W-:Y:S02]  /*75d0*/  FSEL R210, R210, -INF , P0 ;  /* 0xff800000d2d27808 */ /* 0x004fe40000000000 */
[----:B------:R-:W-:Y:S01]  /*75e0*/  ISETP.GT.AND P0, PT, R0, 0x11, PT ;  /* 0x000000110000780c */ /* 0x000fe20003f04270 */
[C---:B-1----:R-:W-:Y:S06]  /*75f0*/  HMMA.16816.F32.BF16 R28, R204.reuse, R164, R28 ;  /* 0x000000a4cc1c723c */ /* 0x042fec000004181c */
[----:B------:R-:W-:Y:S02]  /*7600*/  MUFU.TANH R26, R26 ;  /* 0x0000001a001a7308 */ /* 0x000fe40000002400 */
[C---:B------:R-:W-:Y:S01]  /*7610*/  HMMA.16816.F32.BF16 R32, R204.reuse, R166, R32 ;  /* 0x000000a6cc20723c */ /* 0x040fe20000041820 */
[----:B------:R-:W1:Y:S01]  /*7620*/  LDSM.16.M88.4 R164, [R226+0x8000] ;  /* 0x00800000e2a4783b */ /* 0x000e620000000200 */
[----:B------:R-:W-:Y:S06]  /*7630*/  DEPBAR.LE SB0, 0x0 ;  /* 0x000080000000791a */ /* 0x000fec0000000000 */
[----:B------:R-:W2:Y:S01]  /*7640*/  MUFU.TANH R9, R9 ;  /* 0x0000000900097308 */ /* 0x000ea20000002400 */
[----:B------:R-:W-:Y:S07]  /*7650*/  BAR.SYNC.DEFER_BLOCKING 0x0 ;  /* 0x0000000000007b1d */ /* 0x000fee0000010000 */
[----:B------:R-:W-:Y:S02]  /*7660*/  FMUL.FTZ R28, R28, c[0x0][0x320] ;  /* 0x0000c8001c1c7a20 */ /* 0x000fe40000410000 */
[----:B------:R-:W-:Y:S02]  /*7670*/  FMUL.FTZ R29, R29, c[0x0][0x320] ;  /* 0x0000c8001d1d7a20 */ /* 0x000fe40000410000 */
[----:B------:R-:W-:Y:S02]  /*7680*/  FMUL.FTZ R30, R30, c[0x0][0x320] ;  /* 0x0000c8001e1e7a20 */ /* 0x000fe40000410000 */
[----:B------:R-:W-:Y:S02]  /*7690*/  FMUL.FTZ R31, R31, c[0x0][0x320] ;  /* 0x0000c8001f1f7a20 */ /* 0x000fe40000410000 */
[----:B------:R-:W-:Y:S02]  /*76a0*/  FMUL.FTZ R32, R32, c[0x0][0x320] ;  /* 0x0000c80020207a20 */ /* 0x000fe40000410000 */
[----:B------:R-:W-:Y:S02]  /*76b0*/  FMUL.FTZ R33, R33, c[0x0][0x320] ;  /* 0x0000c80021217a20 */ /* 0x000fe40000410000 */
[----:B------:R-:W-:Y:S02]  /*76c0*/  FMUL.FTZ R34, R34, c[0x0][0x320] ;  /* 0x0000c80022227a20 */ /* 0x000fe40000410000 */
[----:B------:R-:W-:Y:S04]  /*76d0*/  FMUL.FTZ R35, R35, c[0x0][0x320] ;  /* 0x0000c80023237a20 */ /* 0x000fe80000410000 */
[----:B------:R-:W-:Y:S01]  /*76e0*/  MUFU.TANH R34, R34 ;  /* 0x0000002200227308 */ /* 0x000fe20000002400 */
[C---:B-1----:R-:W-:Y:S09]  /*76f0*/  HMMA.16816.F32.BF16 R36, R204.reuse, R164, R36 ;  /* 0x000000a4cc24723c */ /* 0x042ff20000041824 */
[----:B------:R-:W-:Y:S01]  /*7700*/  MUFU.TANH R32, R32 ;  /* 0x0000002000207308 */ /* 0x000fe20000002400 */
[C---:B------:R-:W-:Y:S09]  /*7710*/  HMMA.16816.F32.BF16 R40, R204.reuse, R166, R40 ;  /* 0x000000a6cc28723c */ /* 0x040ff20000041828 */
[----:B------:R-:W1:Y:S01]  /*7720*/  MUFU.TANH R12, R12 ;  /* 0x0000000c000c7308 */ /* 0x000e620000002400 */
[C---:B------:R-:W-:Y:S09]  /*7730*/  HMMA.16816.F32.BF16 R44, R204.reuse, R4, R44 ;  /* 0x00000004cc2c723c */ /* 0x040ff2000004182c */
[----:B------:R-:W3:Y:S01]  /*7740*/  MUFU.TANH R13, R13 ;  /* 0x0000000d000d7308 */ /* 0x000ee20000002400 */
[----:B------:R-:W-:Y:S03]  /*7750*/  HMMA.16816.F32.BF16 R48, R204, R6, R48 ;  /* 0x00000006cc30723c */ /* 0x000fe60000041830 */
[----:B------:R-:W-:Y:S01]  /*7760*/  FSEL R5, R100, -INF , P6 ;  /* 0xff80000064057808 */ /* 0x000fe20003000000 */
[----:B------:R-:W-:Y:S01]  /*7770*/  FMUL.FTZ R8, R37, c[0x0][0x320] ;  /* 0x0000c80025087a20 */ /* 0x000fe20000410000 */
[----:B------:R-:W-:Y:S01]  /*7780*/  ISETP.GT.AND P6, PT, R0, 0x9, PT ;  /* 0x000000090000780c */ /* 0x000fe20003fc4270 */
[----:B------:R-:W-:Y:S01]  /*7790*/  FMUL.FTZ R36, R36, c[0x0][0x320] ;  /* 0x0000c80024247a20 */ /* 0x000fe20000410000 */
[----:B------:R-:W-:Y:S02]  /*77a0*/  FMNMX.FTZ R101, R5, R103, !PT ;  /* 0x0000006705657209 */ /* 0x000fe40007810000 */
[----:B------:R-:W5:Y:S03]  /*77b0*/  MUFU.TANH R16, R16 ;  /* 0x0000001000107308 */ /* 0x000f660000002400 */
[----:B------:R-:W-:Y:S01]  /*77c0*/  FMNMX.FTZ R101, R209, R101, !PT ;  /* 0x00000065d1657209 */ /* 0x000fe20007810000 */
[----:B------:R-:W-:Y:S01]  /*77d0*/  FMUL.FTZ R7, R40, c[0x0][0x320] ;  /* 0x0000c80028077a20 */ /* 0x000fe20000410000 */
[----:B--2---:R-:W-:Y:S01]  /*77e0*/  FSEL R211, R9, -INF , P6 ;  /* 0xff80000009d37808 */ /* 0x004fe20003000000 */
[----:B------:R-:W-:Y:S01]  /*77f0*/  FMUL.FTZ R6, R41, c[0x0][0x320] ;  /* 0x0000c80029067a20 */ /* 0x000fe20000410000 */
[----:B------:R-:W-:Y:S01]  /*7800*/  FMNMX.FTZ R101, R210, R101, !PT ;  /* 0x00000065d2657209 */ /* 0x000fe20007810000 */
[----:B------:R-:W-:Y:S01]  /*7810*/  FMUL.FTZ R4, R44, c[0x0][0x320] ;  /* 0x0000c8002c047a20 */ /* 0x000fe20000410000 */
[----:B-1----:R-:W-:Y:S01]  /*7820*/  FSEL R217, R12, -INF , P5 ;  /* 0xff8000000cd97808 */ /* 0x002fe20002800000 */
[----:B------:R-:W1:Y:S01]  /*7830*/  MUFU.TANH R17, R17 ;  /* 0x0000001100117308 */ /* 0x000e620000002400 */
[----:B------:R-:W-:Y:S01]  /*7840*/  FMNMX.FTZ R101, R211, R101, !PT ;  /* 0x00000065d3657209 */ /* 0x000fe20007810000 */
[----:B------:R-:W-:Y:S01]  /*7850*/  FMUL.FTZ R45, R45, c[0x0][0x320] ;  /* 0x0000c8002d2d7a20 */ /* 0x000fe20000410000 */
[----:B------:R-:W-:Y:S01]  /*7860*/  ISETP.GT.AND P6, PT, R0, 0x18, PT ;  /* 0x000000180000780c */ /* 0x000fe20003fc4270 */
[----:B------:R-:W-:Y:S01]  /*7870*/  FMUL.FTZ R38, R38, c[0x0][0x320] ;  /* 0x0000c80026267a20 */ /* 0x000fe20000410000 */
[----:B---3--:R-:W-:Y:S01]  /*7880*/  FSEL R219, R13, -INF , P0 ;  /* 0xff8000000ddb7808 */ /* 0x008fe20000000000 */
[----:B------:R-:W-:Y:S01]  /*7890*/  FMUL.FTZ R48, R48, c[0x0][0x320] ;  /* 0x0000c80030307a20 */ /* 0x000fe20000410000 */
[----:B------:R-:W-:Y:S01]  /*78a0*/  FMNMX.FTZ R101, R217, R101, !PT ;  /* 0x00000065d9657209 */ /* 0x000fe20007810000 */
[----:B------:R-:W-:Y:S01]  /*78b0*/  FMUL.FTZ R39, R39, c[0x0][0x320] ;  /* 0x0000c80027277a20 */ /* 0x000fe20000410000 */
[----:B------:R-:W-:Y:S01]  /*78c0*/  ISETP.GT.AND P5, PT, R0, 0x19, PT ;  /* 0x000000190000780c */ /* 0x000fe20003fa4270 */
[----:B------:R-:W2:Y:S01]  /*78d0*/  MUFU.TANH R20, R20 ;  /* 0x0000001400147308 */ /* 0x000ea20000002400 */
[----:B------:R-:W-:Y:S01]  /*78e0*/  FMNMX.FTZ R101, R219, R101, !PT ;  /* 0x00000065db657209 */ /* 0x000fe20007810000 */
[----:B------:R-:W-:Y:S01]  /*78f0*/  FMUL.FTZ R42, R42, c[0x0][0x320] ;  /* 0x0000c8002a2a7a20 */ /* 0x000fe20000410000 */
[----:B------:R-:W-:Y:S01]  /*7900*/  ISETP.GT.AND P0, PT, R0, 0x20, PT ;  /* 0x000000200000780c */ /* 0x000fe20003f04270 */
[----:B------:R-:W-:Y:S01]  /*7910*/  FMUL.FTZ R43, R43, c[0x0][0x320] ;  /* 0x0000c8002b2b7a20 */ /* 0x000fe20000410000 */
[----:B-----5:R-:W-:Y:S01]  /*7920*/  FSEL R220, R16, -INF , P6 ;  /* 0xff80000010dc7808 */ /* 0x020fe20003000000 */
[----:B------:R-:W-:Y:S01]  /*7930*/  FMUL.FTZ R51, R51, c[0x0][0x320] ;  /* 0x0000c80033337a20 */ /* 0x000fe20000410000 */
[----:B------:R-:W-:Y:S02]  /*7940*/  ISETP.GT.AND P6, PT, R0, 0x21, PT ;  /* 0x000000210000780c */ /* 0x000fe40003fc4270 */
[----:B------:R-:W-:Y:S01]  /*7950*/  FMNMX.FTZ R101, R220, R101, !PT ;  /* 0x00000065dc657209 */ /* 0x000fe20007810000 */
[----:B------:R-:W3:Y:S01]  /*7960*/  MUFU.TANH R21, R21 ;  /* 0x0000001500157308 */ /* 0x000ee20000002400 */
[----:B-1----:R-:W-:Y:S02]  /*7970*/  FSEL R221, R17, -INF , P5 ;  /* 0xff80000011dd7808 */ /* 0x002fe40002800000 */
[----:B------:R-:W-:Y:S02]  /*7980*/  ISETP.GT.AND P5, PT, R0, 0x28, PT ;  /* 0x000000280000780c */ /* 0x000fe40003fa4270 */
[----:B------:R-:W-:Y:S05]  /*7990*/  FMNMX.FTZ R101, R221, R101, !PT ;  /* 0x00000065dd657209 */ /* 0x000fea0007810000 */
[----:B------:R-:W1:Y:S01]  /*79a0*/  MUFU.TANH R24, R24 ;  /* 0x0000001800187308 */ /* 0x000e620000002400 */
[----:B--2---:R-:W-:Y:S02]  /*79b0*/  FSEL R20, R20, -INF , P0 ;  /* 0xff80000014147808 */ /* 0x004fe40000000000 */
[----:B------:R-:W-:Y:S02]  /*79c0*/  ISETP.GT.AND P0, PT, R0, 0x29, PT ;  /* 0x000000290000780c */ /* 0x000fe40003f04270 */
[----:B------:R-:W-:Y:S05]  /*79d0*/  FMNMX.FTZ R101, R20, R101, !PT ;  /* 0x0000006514657209 */ /* 0x000fea0007810000 */
[----:B------:R-:W2:Y:S01]  /*79e0*/  MUFU.TANH R25, R25 ;  /* 0x0000001900197308 */ /* 0x000ea20000002400 */
[----:B---3--:R-:W-:Y:S02]  /*79f0*/  FSEL R21, R21, -INF , P6 ;  /* 0xff80000015157808 */ /* 0x008fe40003000000 */
[----:B------:R-:W-:Y:S02]  /*7a00*/  ISETP.GT.AND P6, PT, R0, 0x30, PT ;  /* 0x000000300000780c */ /* 0x000fe40003fc4270 */
[----:B------:R-:W-:Y:S05]  /*7a10*/  FMNMX.FTZ R101, R21, R101, !PT ;  /* 0x0000006515657209 */ /* 0x000fea0007810000 */
        /* <DEDUP_REMOVED lines=9> */
[----:B------:R-:W-:Y:S02]  /*7ab0*/  FSEL R32, R32, -INF , P0 ;  /* 0xff80000020207808 */ /* 0x000fe40000000000 */
[----:B------:R-:W-:Y:S02]  /*7ac0*/  ISETP.GT.AND P0, PT, R0, 0x41, PT ;  /* 0x000000410000780c */ /* 0x000fe40003f04270 */
[----:B---3--:R-:W-:Y:S02]  /*7ad0*/  FSEL R28, R28, -INF , P6 ;  /* 0xff8000001c1c7808 */ /* 0x008fe40003000000 */
[----:B------:R-:W-:Y:S02]  /*7ae0*/  ISETP.GT.AND P6, PT, R0, 0x39, PT ;  /* 0x000000390000780c */ /* 0x000fe40003fc4270 */
[----:B------:R-:W-:Y:S01]  /*7af0*/  FMNMX.FTZ R101, R28, R101, !PT ;  /* 0x000000651c657209 */ /* 0x000fe20007810000 */
[----:B------:R-:W3:Y:S01]  /*7b00*/  MUFU.TANH R33, R33 ;  /* 0x0000002100217308 */ /* 0x000ee20000002400 */
[----:B-1----:R-:W-:Y:S02]  /*7b10*/  FSEL R29, R29, -INF , P5 ;  /* 0xff8000001d1d7808 */ /* 0x002fe40002800000 */
[----:B------:R-:W-:Y:S02]  /*7b20*/  ISETP.GT.AND P5, PT, R0, 0x40, PT ;  /* 0x000000400000780c */ /* 0x000fe40003fa4270 */
[----:B------:R-:W-:Y:S05]  /*7b30*/  FMNMX.FTZ R101, R29, R101, !PT ;  /* 0x000000651d657209 */ /* 0x000fea0007810000 */
[----:B------:R-:W1:Y:S01]  /*7b40*/  MUFU.TANH R4, R4 ;  /* 0x0000000400047308 */ /* 0x000e620000002400 */
[----:B------:R-:W-:Y:S02]  /*7b50*/  FMNMX.FTZ R101, R32, R101, !PT ;  /* 0x0000006520657209 */ /* 0x000fe40007810000 */
[----:B--2---:R-:W-:Y:S02]  /*7b60*/  FSEL R8, R8, -INF , P0 ;  /* 0xff80000008087808 */ /* 0x004fe40000000000 */
[C---:B------:R-:W-:Y:S05]  /*7b70*/  ISETP.GT.AND P0, PT, R0.reuse, 0x50, PT ;  /* 0x000000500000780c */ /* 0x040fea0003f04270 */
[----:B------:R-:W2:Y:S01]  /*7b80*/  MUFU.TANH R36, R36 ;  /* 0x0000002400247308 */ /* 0x000ea20000002400 */
[----:B---3--:R-:W-:Y:S02]  /*7b90*/  FSEL R33, R33, -INF , P6 ;  /* 0xff80000021217808 */ /* 0x008fe40003000000 */
[----:B------:R-:W-:Y:S02]  /*7ba0*/  ISETP.GT.AND P6, PT, R0, 0x48, PT ;  /* 0x000000480000780c */ /* 0x000fe40003fc4270 */
[----:B------:R-:W-:Y:S05]  /*7bb0*/  FMNMX.FTZ R101, R33, R101, !PT ;  /* 0x0000006521657209 */ /* 0x000fea0007810000 */
[----:B------:R-:W3:Y:S01]  /*7bc0*/  MUFU.TANH R7, R7 ;  /* 0x0000000700077308 */ /* 0x000ee20000002400 */
[----:B-1----:R-:W-:Y:S01]  /*7bd0*/  FSEL R16, R4, -INF , P0 ;  /* 0xff80000004107808 */ /* 0x002fe20000000000 */
[----:B------:R-:W-:Y:S01]  /*7be0*/  FMUL.FTZ R4, R49, c[0x0][0x320] ;  /* 0x0000c80031047a20 */ /* 0x000fe20000410000 */
[----:B------:R-:W-:Y:S01]  /*7bf0*/  ISETP.GT.AND P0, PT, R0, 0x59, PT ;  /* 0x000000590000780c */ /* 0x000fe20003f04270 */
[----:B------:R-:W-:Y:S06]  /*7c00*/  IMAD.MOV.U32 R49, RZ, RZ, R25 ;  /* 0x000000ffff317224 */ /* 0x000fec00078e0019 */
[----:B------:R-:W1:Y:S01]  /*7c10*/  MUFU.TANH R6, R6 ;  /* 0x0000000600067308 */ /* 0x000e620000002400 */
[----:B--2---:R-:W-:Y:S02]  /*7c20*/  FSEL R36, R36, -INF , P5 ;  /* 0xff80000024247808 */ /* 0x004fe40002800000 */
[----:B------:R-:W-:Y:S02]  /*7c30*/  ISETP.GT.AND P5, PT, R0, 0x49, PT ;  /* 0x000000490000780c */ /* 0x000fe40003fa4270 */
[----:B------:R-:W-:Y:S05]  /*7c40*/  FMNMX.FTZ R101, R36, R101, !PT ;  /* 0x0000006524657209 */ /* 0x000fea0007810000 */
[----:B------:R-:W2:Y:S01]  /*7c50*/  MUFU.TANH R45, R45 ;  /* 0x0000002d002d7308 */ /* 0x000ea20000002400 */
[----:B------:R-:W-:Y:S02]  /*7c60*/  FMNMX.FTZ R101, R8, R101, !PT ;  /* 0x0000006508657209 */ /* 0x000fe40007810000 */
[----:B---3--:R-:W-:Y:S01]  /*7c70*/  FSEL R12, R7, -INF , P6 ;  /* 0xff800000070c7808 */ /* 0x008fe20003000000 */
[----:B------:R-:W-:Y:S01]  /*7c80*/  FMUL.FTZ R7, R46, c[0x0][0x320] ;  /* 0x0000c8002e077a20 */ /* 0x000fe20000410000 */
[----:B------:R-:W-:Y:S02]  /*7c90*/  ISETP.GT.AND P6, PT, R0, 0x51, PT ;  /* 0x000000510000780c */ /* 0x000fe40003fc4270 */
[----:B------:R-:W-:Y:S03]  /*7ca0*/  FMNMX.FTZ R101, R12, R101, !PT ;  /* 0x000000650c657209 */ /* 0x000fe60007810000 */
[----:B------:R-:W3:Y:S01]  /*7cb0*/  MUFU.TANH R48, R48 ;  /* 0x0000003000307308 */ /* 0x000ee20000002400 */
[----:B-1----:R-:W-:Y:S01]  /*7cc0*/  FSEL R13, R6, -INF , P5 ;  /* 0xff800000060d7808 */ /* 0x002fe20002800000 */
[----:B------:R-:W-:Y:S01]  /*7cd0*/  FMUL.FTZ R6, R47, c[0x0][0x320] ;  /* 0x0000c8002f067a20 */ /* 0x000fe20000410000 */
[----:B------:R-:W-:Y:S02]  /*7ce0*/  ISETP.GT.AND P5, PT, R0, 0x58, PT ;  /* 0x000000580000780c */ /* 0x000fe40003fa4270 */
[----:B------:R-:W-:Y:S01]  /*7cf0*/  FMNMX.FTZ R101, R13, R101, !PT ;  /* 0x000000650d657209 */ /* 0x000fe20007810000 */
[----:B------:R-:W1:Y:S04]  /*7d00*/  SHFL.IDX PT, R0, R2, 0x1, 0x1c1f ;  /* 0x003c1f0002007f89 */ /* 0x000e6800000e0000 */
[----:B------:R-:W5:Y:S01]  /*7d10*/  MUFU.TANH R4, R4 ;  /* 0x0000000400047308 */ /* 0x000f620000002400 */
[----:B------:R-:W-:Y:S02]  /*7d20*/  FMNMX.FTZ R101, R16, R101, !PT ;  /* 0x0000006510657209 */ /* 0x000fe40007810000 */
[----:B--2---:R-:W-:Y:S04]  /*7d30*/  FSEL R44, R45, -INF , P6 ;  /* 0xff8000002d2c7808 */ /* 0x004fe80003000000 */
[----:B------:R-:W-:Y:S03]  /*7d40*/  FMNMX.FTZ R101, R44, R101, !PT ;  /* 0x000000652c657209 */ /* 0x000fe60007810000 */
[----:B------:R-:W2:Y:S01]  /*7d50*/  MUFU.TANH R14, R14 ;  /* 0x0000000e000e7308 */ /* 0x000ea20000002400 */
[----:B---3--:R-:W-:Y:S04]  /*7d60*/  FSEL R17, R48, -INF , P5 ;  /* 0xff80000030117808 */ /* 0x008fe80002800000 */
[----:B------:R-:W-:Y:S05]  /*7d70*/  FMNMX.FTZ R101, R17, R101, !PT ;  /* 0x0000006511657209 */ /* 0x000fea0007810000 */
[----:B------:R-:W3:Y:S01]  /*7d80*/  MUFU.TANH R27, R27 ;  /* 0x0000001b001b7308 */ /* 0x000ee20000002400 */
[----:B------:R-:W-:Y:S02]  /*7d90*/  MOV R47, R17 ;  /* 0x00000011002f7202 */ /* 0x000fe40000000f00 */
[----:B-1----:R-:W-:Y:S01]  /*7da0*/  IADD3 R0, R3, R0, RZ ;  /* 0x0000000003007210 */ /* 0x002fe20007ffe0ff */
[----:B------:R-:W-:Y:S01]  /*7db0*/  FMUL.FTZ R3, R50, c[0x0][0x320] ;  /* 0x0000c80032037a20 */ /* 0x000fe20000410000 */
[----:B-----5:R-:W-:Y:S02]  /*7dc0*/  FSEL R25, R4, -INF , P0 ;  /* 0xff80000004197808 */ /* 0x020fe40000000000 */
[C---:B------:R-:W-:Y:S02]  /*7dd0*/  ISETP.GT.AND P0, PT, R0.reuse, RZ, PT ;  /* 0x000000ff0000720c */ /* 0x040fe40003f04270 */
[----:B------:R-:W-:Y:S01]  /*7de0*/  FMNMX.FTZ R101, R25, R101, !PT ;  /* 0x0000006519657209 */ /* 0x000fe20007810000 */
[----:B------:R-:W1:Y:S01]  /*7df0*/  MUFU.TANH R30, R30 ;  /* 0x0000001e001e7308 */ /* 0x000e620000002400 */
[----:B------:R-:W-:Y:S01]  /*7e00*/  FSEL R4, R105, -INF , P0 ;  /* 0xff80000069047808 */ /* 0x000fe20000000000 */
[----:B------:R-:W-:Y:S01]  /*7e10*/  IMAD.MOV.U32 R46, RZ, RZ, R25 ;  /* 0x000000ffff2e7224 */ /* 0x000fe200078e0019 */
[C---:B------:R-:W-:Y:S01]  /*7e20*/  ISETP.GT.AND P5, PT, R0.reuse, 0x1, PT ;  /* 0x000000010000780c */ /* 0x040fe20003fa4270 */
[----:B------:R-:W5:Y:S01]  /*7e30*/  SHFL.BFLY PT, R2, R101, 0x2, 0x1f ;  /* 0x0c401f0065027f89 */ /* 0x000f6200000e0000 */
[----:B------:R-:W-:Y:S01]  /*7e40*/  ISETP.GT.AND P0, PT, R0, 0x8, PT ;  /* 0x000000080000780c */ /* 0x000fe20003f04270 */
[----:B------:R-:W-:Y:S01]  /*7e50*/  IMAD.MOV.U32 R105, RZ, RZ, R32 ;  /* 0x000000ffff697224 */ /* 0x000fe200078e0020 */
[----:B------:R-:W-:Y:S02]  /*7e60*/  FSEL R166, R102, -INF , P5 ;  /* 0xff80000066a67808 */ /* 0x000fe40002800000 */
[----:B------:R-:W-:Y:S01]  /*7e70*/  FSEL R167, R10, -INF , P0 ;  /* 0xff8000000aa77808 */ /* 0x000fe20000000000 */
[----:B------:R-:W1:Y:S01]  /*7e80*/  MUFU.TANH R31, R31 ;  /* 0x0000001f001f7308 */ /* 0x000e620000002400 */
[C---:B------:R-:W-:Y:S02]  /*7e90*/  ISETP.GT.AND P5, PT, R0.reuse, 0x9, PT ;  /* 0x000000090000780c */ /* 0x040fe40003fa4270 */
[----:B------:R-:W-:Y:S02]  /*7ea0*/  ISETP.GT.AND P0, PT, R0, 0x10, PT ;  /* 0x000000100000780c */ /* 0x000fe40003f04270 */
[----:B------:R-:W-:Y:S02]  /*7eb0*/  FSEL R208, R11, -INF , P5 ;  /* 0xff8000000bd07808 */ /* 0x000fe40002800000 */
[----:B--2---:R-:W-:Y:S02]  /*7ec0*/  FSEL R214, R14, -INF , P0 ;  /* 0xff8000000ed67808 */ /* 0x004fe40000000000 */
[C---:B------:R-:W-:Y:S01]  /*7ed0*/  ISETP.GT.AND P5, PT, R0.reuse, 0x11, PT ;  /* 0x000000110000780c */ /* 0x040fe20003fa4270 */
[----:B------:R-:W2:Y:S01]  /*7ee0*/  MUFU.TANH R35, R35 ;  /* 0x0000002300237308 */ /* 0x000ea20000002400 */
[----:B------:R-:W-:Y:S02]  /*7ef0*/  ISETP.GT.AND P0, PT, R0, 0x18, PT ;  /* 0x000000180000780c */ /* 0x000fe40003f04270 */
[----:B------:R-:W-:Y:S02]  /*7f00*/  FSEL R213, R15, -INF , P5 ;  /* 0xff8000000fd57808 */ /* 0x000fe40002800000 */
[----:B------:R-:W-:Y:S02]  /*7f10*/  FSEL R215, R18, -INF , P0 ;  /* 0xff80000012d77808 */ /* 0x000fe40000000000 */
[----:B------:R-:W-:Y:S02]  /*7f20*/  ISETP.GT.AND P5, PT, R0, 0x19, PT ;  /* 0x000000190000780c */ /* 0x000fe40003fa4270 */
[----:B-----5:R-:W-:Y:S01]  /*7f30*/  FMNMX.FTZ R101, R101, R2, !PT ;  /* 0x0000000265657209 */ /* 0x020fe20007810000 */
[----:B------:R-:W5:Y:S01]  /*7f40*/  MUFU.TANH R38, R38 ;  /* 0x0000002600267308 */ /* 0x000f620000002400 */
[----:B------:R-:W-:Y:S02]  /*7f50*/  FMNMX.FTZ R2, R4, R104, !PT ;  /* 0x0000006804027209 */ /* 0x000fe40007810000 */
[----:B------:R-:W-:Y:S02]  /*7f60*/  FSEL R216, R19, -INF , P5 ;  /* 0xff80000013d87808 */ /* 0x000fe40002800000 */
[----:B------:R-:W-:Y:S02]  /*7f70*/  FMNMX.FTZ R2, R166, R2, !PT ;  /* 0x00000002a6027209 */ /* 0x000fe40007810000 */
[----:B------:R-:W-:Y:S02]  /*7f80*/  ISETP.GT.AND P0, PT, R0, 0x20, PT ;  /* 0x000000200000780c */ /* 0x000fe40003f04270 */
[----:B------:R-:W-:Y:S01]  /*7f90*/  FMNMX.FTZ R2, R167, R2, !PT ;  /* 0x00000002a7027209 */ /* 0x000fe20007810000 */
[----:B------:R-:W1:Y:S01]  /*7fa0*/  MUFU.TANH R39, R39 ;  /* 0x0000002700277308 */ /* 0x000e620000002400 */
[----:B------:R-:W-:Y:S02]  /*7fb0*/  FSEL R223, R22, -INF , P0 ;  /* 0xff80000016df7808 */ /* 0x000fe40000000000 */
[----:B------:R-:W-:Y:S02]  /*7fc0*/  FMNMX.FTZ R2, R208, R2, !PT ;  /* 0x00000002d0027209 */ /* 0x000fe40007810000 */
[----:B------:R-:W-:Y:S02]  /*7fd0*/  ISETP.GT.AND P5, PT, R0, 0x21, PT ;  /* 0x000000210000780c */ /* 0x000fe40003fa4270 */
[----:B------:R-:W-:Y:S02]  /*7fe0*/  FMNMX.FTZ R2, R214, R2, !PT ;  /* 0x00000002d6027209 */ /* 0x000fe40007810000 */
[----:B------:R-:W-:Y:S01]  /*7ff0*/  FSEL R222, R23, -INF , P5 ;  /* 0xff80000017de7808 */ /* 0x000fe20002800000 */
[----:B------:R-:W2:Y:S01]  /*8000*/  MUFU.TANH R42, R42 ;  /* 0x0000002a002a7308 */ /* 0x000ea20000002400 */
[----:B------:R-:W-:Y:S02]  /*8010*/  FMNMX.FTZ R2, R213, R2, !PT ;  /* 0x00000002d5027209 */ /* 0x000fe40007810000 */
[----:B------:R-:W-:Y:S02]  /*8020*/  ISETP.GT.AND P0, PT, R0, 0x28, PT ;  /* 0x000000280000780c */ /* 0x000fe40003f04270 */
[----:B------:R-:W-:Y:S02]  /*8030*/  FMNMX.FTZ R2, R215, R2, !PT ;  /* 0x00000002d7027209 */ /* 0x000fe40007810000 */
[----:B------:R-:W-:Y:S01]  /*8040*/  FSEL R41, R26, -INF , P0 ;  /* 0xff8000001a297808 */ /* 0x000fe20000000000 */
[----:B------:R-:W-:Y:S01]  /*8050*/  IMAD.MOV.U32 R26, RZ, RZ, R16 ;  /* 0x000000ffff1a7224 */ /* 0x000fe200078e0010 */
[----:B------:R-:W-:Y:S01]  /*8060*/  FMNMX.FTZ R2, R216, R2, !PT ;  /* 0x00000002d8027209 */ /* 0x000fe20007810000 */
[----:B------:R-:W2:Y:S01]  /*8070*/  MUFU.TANH R43, R43 ;  /* 0x0000002b002b7308 */ /* 0x000ea20000002400 */
[----:B------:R-:W-:Y:S02]  /*8080*/  ISETP.GT.AND P6, PT, R0, 0x29, PT ;  /* 0x000000290000780c */ /* 0x000fe40003fc4270 */
[----:B------:R-:W-:Y:S02]  /*8090*/  FMNMX.FTZ R2, R223, R2, !PT ;  /* 0x00000002df027209 */ /* 0x000fe40007810000 */
[----:B---3--:R-:W-:Y:S02]  /*80a0*/  FSEL R40, R27, -INF , P6 ;  /* 0xff8000001b287808 */ /* 0x008fe40003000000 */
[----:B------:R-:W-:Y:S02]  /*80b0*/  FMNMX.FTZ R2, R222, R2, !PT ;  /* 0x00000002de027209 */ /* 0x000fe40007810000 */
[----:B------:R-:W-:Y:S01]  /*80c0*/  ISETP.GT.AND P0, PT, R0, 0x30, PT ;  /* 0x000000300000780c */ /* 0x000fe20003f04270 */
[----:B------:R-:W3:Y:S01]  /*80d0*/  MUFU.TANH R7, R7 ;  /* 0x0000000700077308 */ /* 0x000ee20000002400 */
[----:B------:R-:W-:Y:S02]  /*80e0*/  FMNMX.FTZ R2, R41, R2, !PT ;  /* 0x0000000229027209 */ /* 0x000fe40007810000 */
[----:B-1----:R-:W-:Y:S01]  /*80f0*/  FSEL R9, R30, -INF , P0 ;  /* 0xff8000001e097808 */ /* 0x002fe20000000000 */
[----:B------:R-:W-:Y:S01]  /*8100*/  IMAD.MOV.U32 R30, RZ, RZ, R8 ;  /* 0x000000ffff1e7224 */ /* 0x000fe200078e0008 */
[----:B------:R-:W-:Y:S02]  /*8110*/  FMNMX.FTZ R2, R40, R2, !PT ;  /* 0x0000000228027209 */ /* 0x000fe40007810000 */
[C---:B------:R-:W-:Y:S02]  /*8120*/  ISETP.GT.AND P5, PT, R0.reuse, 0x31, PT ;  /* 0x000000310000780c */ /* 0x040fe40003fa4270 */
[----:B------:R-:W-:Y:S01]  /*8130*/  FMNMX.FTZ R2, R9, R2, !PT ;  /* 0x0000000209027209 */ /* 0x000fe20007810000 */
[----:B------:R-:W1:Y:S01]  /*8140*/  MUFU.TANH R6, R6 ;  /* 0x0000000600067308 */ /* 0x000e620000002400 */
[----:B------:R-:W-:Y:S02]  /*8150*/  FSEL R31, R31, -INF , P5 ;  /* 0xff8000001f1f7808 */ /* 0x000fe40002800000 */
[----:B------:R-:W-:Y:S02]  /*8160*/  ISETP.GT.AND P0, PT, R0, 0x38, PT ;  /* 0x000000380000780c */ /* 0x000fe40003f04270 */
[----:B------:R-:W-:Y:S02]  /*8170*/  FMNMX.FTZ R2, R31, R2, !PT ;  /* 0x000000021f027209 */ /* 0x000fe40007810000 */
[----:B------:R-:W-:Y:S02]  /*8180*/  FSEL R37, R34, -INF , P0 ;  /* 0xff80000022257808 */ /* 0x000fe40000000000 */
[C---:B------:R-:W-:Y:S01]  /*8190*/  ISETP.GT.AND P6, PT, R0.reuse, 0x39, PT ;  /* 0x000000390000780c */ /* 0x040fe20003fc4270 */
[----:B------:R-:W1:Y:S01]  /*81a0*/  MUFU.TANH R3, R3 ;  /* 0x0000000300037308 */ /* 0x000e620000002400 */
[----:B------:R-:W-:Y:S02]  /*81b0*/  FMNMX.FTZ R2, R37, R2, !PT ;  /* 0x0000000225027209 */ /* 0x000fe40007810000 */
[----:B--2---:R-:W-:Y:S02]  /*81c0*/  FSEL R35, R35, -INF , P6 ;  /* 0xff80000023237808 */ /* 0x004fe40003000000 */
[----:B------:R-:W-:Y:S02]  /*81d0*/  ISETP.GT.AND P5, PT, R0, 0x40, PT ;  /* 0x000000400000780c */ /* 0x000fe40003fa4270 */
[----:B------:R-:W-:Y:S02]  /*81e0*/  FMNMX.FTZ R2, R35, R2, !PT ;  /* 0x0000000223027209 */ /* 0x000fe40007810000 */
[----:B-----5:R-:W-:Y:S01]  /*81f0*/  FSEL R38, R38, -INF , P5 ;  /* 0xff80000026267808 */ /* 0x020fe20002800000 */
[----:B------:R-:W2:Y:S01]  /*8200*/  MUFU.TANH R102, R51 ;  /* 0x0000003300667308 */ /* 0x000ea20000002400 */
[----:B------:R-:W-:Y:S02]  /*8210*/  ISETP.GT.AND P0, PT, R0, 0x41, PT ;  /* 0x000000410000780c */ /* 0x000fe40003f04270 */
[----:B------:R-:W-:Y:S02]  /*8220*/  FMNMX.FTZ R2, R38, R2, !PT ;  /* 0x0000000226027209 */ /* 0x000fe40007810000 */
[C---:B------:R-:W-:Y:S02]  /*8230*/  ISETP.GT.AND P6, PT, R0.reuse, 0x48, PT ;  /* 0x000000480000780c */ /* 0x040fe40003fc4270 */
[----:B------:R-:W-:Y:S01]  /*8240*/  FSEL R106, R39, -INF , P0 ;  /* 0xff800000276a7808 */ /* 0x000fe20000000000 */
[----:B------:R-:W-:Y:S01]  /*8250*/  IMAD.MOV.U32 R39, RZ, RZ, R29 ;  /* 0x000000ffff277224 */ /* 0x000fe200078e001d */
[----:B------:R-:W-:Y:S02]  /*8260*/  ISETP.GT.AND P5, PT, R0, 0x49, PT ;  /* 0x000000490000780c */ /* 0x000fe40003fa4270 */
[----:B------:R-:W-:Y:S02]  /*8270*/  FSEL R11, R42, -INF , P6 ;  /* 0xff8000002a0b7808 */ /* 0x000fe40003000000 */
[----:B------:R-:W-:Y:S02]  /*8280*/  ISETP.GT.AND P0, PT, R0, 0x50, PT ;  /* 0x000000500000780c */ /* 0x000fe40003f04270 */
[----:B------:R-:W-:Y:S02]  /*8290*/  FMNMX.FTZ R2, R106, R2, !PT ;  /* 0x000000026a027209 */ /* 0x000fe40007810000 */
[----:B------:R-:W-:Y:S01]  /*82a0*/  FSEL R15, R43, -INF , P5 ;  /* 0xff8000002b0f7808 */ /* 0x000fe20002800000 */
[----:B------:R-:W-:Y:S01]  /*82b0*/  IMAD.MOV.U32 R43, RZ, RZ, R41 ;  /* 0x000000ffff2b7224 */ /* 0x000fe200078e0029 */
[C---:B------:R-:W-:Y:S02]  /*82c0*/  ISETP.GT.AND P6, PT, R0.reuse, 0x51, PT ;  /* 0x000000510000780c */ /* 0x040fe40003fc4270 */
[----:B---3--:R-:W-:Y:S02]  /*82d0*/  FSEL R18, R7, -INF , P0 ;  /* 0xff80000007127808 */ /* 0x008fe40000000000 */
[C---:B------:R-:W-:Y:S02]  /*82e0*/  ISETP.GT.AND P5, PT, R0.reuse, 0x58, PT ;  /* 0x000000580000780c */ /* 0x040fe40003fa4270 */
[----:B------:R-:W-:Y:S02]  /*82f0*/  ISETP.GT.AND P0, PT, R0, 0x59, PT ;  /* 0x000000590000780c */ /* 0x000fe40003f04270 */
[----:B------:R-:W-:Y:S02]  /*8300*/  FMNMX.FTZ R0, R11, R2, !PT ;  /* 0x000000020b007209 */ /* 0x000fe40007810000 */
[----:B------:R-:W3:Y:S01]  /*8310*/  SHFL.BFLY PT, R2, R101, 0x1, 0x1f ;  /* 0x0c201f0065027f89 */ /* 0x000ee200000e0000 */
[----:B-1----:R-:W-:Y:S02]  /*8320*/  FSEL R19, R6, -INF , P6 ;  /* 0xff80000006137808 */ /* 0x002fe40003000000 */
[----:B------:R-:W-:Y:S02]  /*8330*/  FMNMX.FTZ R0, R15, R0, !PT ;  /* 0x000000000f007209 */ /* 0x000fe40007810000 */
[----:B------:R-:W-:Y:S02]  /*8340*/  FSEL R22, R3, -INF , P5 ;  /* 0xff80000003167808 */ /* 0x000fe40002800000 */
[----:B------:R-:W-:Y:S02]  /*8350*/  FMNMX.FTZ R0, R18, R0, !PT ;  /* 0x0000000012007209 */ /* 0x000fe40007810000 */
[----:B--2---:R-:W-:Y:S02]  /*8360*/  FSEL R102, R102, -INF , P0 ;  /* 0xff80000066667808 */ /* 0x004fe40000000000 */
[----:B------:R-:W-:Y:S02]  /*8370*/  FMNMX.FTZ R0, R19, R0, !PT ;  /* 0x0000000013007209 */ /* 0x000fe40007810000 */
[----:B------:R-:W-:Y:S02]  /*8380*/  ISETP.GE.AND P6, PT, R218, 0x1, PT ;  /* 0x00000001da00780c */ /* 0x000fe40003fc6270 */
[----:B------:R-:W-:Y:S02]  /*8390*/  FMNMX.FTZ R0, R22, R0, !PT ;  /* 0x0000000016007209 */ /* 0x000fe40007810000 */
[----:B------:R-:W-:Y:S02]  /*83a0*/  MOV R14, R49 ;  /* 0x00000031000e7202 */ /* 0x000fe40000000f00 */
[----:B------:R-:W-:Y:S02]  /*83b0*/  FMNMX.FTZ R0, R102, R0, !PT ;  /* 0x0000000066007209 */ /* 0x000fe40007810000 */
[----:B------:R-:W-:Y:S02]  /*83c0*/  MOV R23, R44 ;  /* 0x0000002c00177202 */ /* 0x000fe40000000f00 */
[----:B------:R-:W-:Y:S02]  /*83d0*/  MOV R10, R12 ;  /* 0x0000000c000a7202 */ /* 0x000fe40000000f00 */
[----:B---3--:R-:W-:Y:S02]  /*83e0*/  FMNMX.FTZ R101, R101, R2, !PT ;  /* 0x0000000265657209 */ /* 0x008fe40007810000 */
[----:B------:R-:W1:Y:S01]  /*83f0*/  SHFL.BFLY PT, R2, R0, 0x2, 0x1f ;  /* 0x0c401f0000027f89 */ /* 0x000e6200000e0000 */
[----:B------:R-:W-:Y:S02]  /*8400*/  MOV R34, R9 ;  /* 0x0000000900227202 */ /* 0x000fe40000000f00 */
[C---:B------:R-:W-:Y:S02]  /*8410*/  FSETP.NEU.FTZ.AND P0, PT, R101.reuse, -INF , PT ;  /* 0xff8000006500780b */ /* 0x040fe40003f1d000 */
[----:B------:R-:W-:Y:S02]  /*8420*/  MOV R42, R21 ;  /* 0x00000015002a7202 */ /* 0x000fe40000000f00 */
[----:B------:R-:W-:Y:S02]  /*8430*/  FSEL R3, R101, RZ, P0 ;  /* 0x000000ff65037208 */ /* 0x000fe40000000000 */
[----:B------:R-:W-:Y:S02]  /*8440*/  MOV R6, R28 ;  /* 0x0000001c00067202 */ /* 0x000fe40000000f00 */
[----:B------:R-:W-:Y:S02]  /*8450*/  MOV R51, R20 ;  /* 0x0000001400337202 */ /* 0x000fe40000000f00 */
[----:B------:R-:W-:Y:S02]  /*8460*/  MOV R27, R13 ;  /* 0x0000000d001b7202 */ /* 0x000fe40000000f00 */
[----:B------:R-:W-:Y:S02]  /*8470*/  MOV R50, R36 ;  /* 0x0000002400327202 */ /* 0x000fe40000000f00 */
[----:B------:R-:W-:Y:S02]  /*8480*/  MOV R7, R24 ;  /* 0x0000001800077202 */ /* 0x000fe40000000f00 */
[----:B-1----:R-:W-:Y:S01]  /*8490*/  FMNMX.FTZ R0, R0, R2, !PT ;  /* 0x0000000200007209 */ /* 0x002fe20007810000 */
[----:B------:R-:W-:Y:S02]  /*84a0*/  FADD.FTZ R2, -R3, R103 ;  /* 0x0000006703027221 */ /* 0x000fe40000010100 */
[----:B------:R-:W-:Y:S02]  /*84b0*/  FMUL.FTZ R103, R101, c[0x0][0x2d0] ;  /* 0x0000b40065677a20 */ /* 0x000fe40000410000 */
[----:B------:R-:W1:Y:S03]  /*84c0*/  SHFL.BFLY PT, R3, R0, 0x1, 0x1f ;  /* 0x0c201f0000037f89 */ /* 0x000e6600000e0000 */
[----:B------:R-:W-:Y:S05]  /*84d0*/  FSEL R103, R103, RZ, P0 ;  /* 0x000000ff67677208 */ /* 0x000fea0000000000 */
[----:B------:R-:W-:Y:S04]  /*84e0*/  FFMA.FTZ R5, R5, c[0x0][0x2d0], -R103 ;  /* 0x0000b40005057a23 */ /* 0x000fe80000010867 */
[----:B------:R-:W-:Y:S01]  /*84f0*/  MUFU.EX2 R165, R5 ;  /* 0x0000000500a57308 */ /* 0x000fe20000000800 */
[----:B-1----:R-:W-:Y:S01]  /*8500*/  FMNMX.FTZ R100, R0, R3, !PT ;  /* 0x0000000300647209 */ /* 0x002fe20007810000 */
[----:B------:R-:W-:Y:S03]  /*8510*/  FMUL.FTZ R0, R2, c[0x0][0x2d0] ;  /* 0x0000b40002007a20 */ /* 0x000fe60000410000 */
[C---:B------:R-:W-:Y:S05]  /*8520*/  FSETP.NEU.FTZ.AND P0, PT, R100.reuse, -INF , PT ;  /* 0xff8000006400780b */ /* 0x040fea0003f1d000 */
[----:B------:R1:W2:Y:S01]  /*8530*/  MUFU.EX2 R2, R0 ;  /* 0x0000000000027308 */ /* 0x0002a20000000800 */
[C---:B------:R-:W-:Y:S05]  /*8540*/  FSEL R3, R100.reuse, RZ, P0 ;  /* 0x000000ff64037208 */ /* 0x040fea0000000000 */
[----:B-1----:R-:W-:Y:S01]  /*8550*/  FADD.FTZ R0, -R3, R104 ;  /* 0x0000006803007221 */ /* 0x002fe20000010100 */
[----:B------:R-:W-:Y:S01]  /*8560*/  MOV R104, R33 ;  /* 0x0000002100687202 */ /* 0x000fe20000000f00 */
[----:B------:R-:W-:Y:S02]  /*8570*/  FMUL.FTZ R3, R100, c[0x0][0x2d0] ;  /* 0x0000b40064037a20 */ /* 0x000fe40000410000 */
[----:B------:R-:W-:Y:S02]  /*8580*/  FMUL.FTZ R0, R0, c[0x0][0x2d0] ;  /* 0x0000b40000007a20 */ /* 0x000fe40000410000 */
[C---:B--2---:R-:W-:Y:S01]  /*8590*/  FMUL.FTZ R8, R2.reuse, R112 ;  /* 0x0000007002087220 */ /* 0x044fe20000410000 */
[----:B------:R-:W-:Y:S01]  /*85a0*/  FSEL R3, R3, RZ, P0 ;  /* 0x000000ff03037208 */ /* 0x000fe20000000000 */
[----:B------:R-:W-:Y:S01]  /*85b0*/  FMUL.FTZ R5, R2, R109 ;  /* 0x0000006d02057220 */ /* 0x000fe20000410000 */
[----:B------:R-:W-:Y:S01]  /*85c0*/  MOV R112, R37 ;  /* 0x0000002500707202 */ /* 0x000fe20000000f00 */
[----:B------:R-:W1:Y:S01]  /*85d0*/  MUFU.EX2 R0, R0 ;  /* 0x0000000000007308 */ /* 0x000e620000000800 */
[----:B------:R-:W-:Y:S02]  /*85e0*/  IMAD.MOV.U32 R109, RZ, RZ, R40 ;  /* 0x000000ffff6d7224 */ /* 0x000fe400078e0028 */
[----:B------:R-:W-:Y:S02]  /*85f0*/  FFMA.FTZ R4, R4, c[0x0][0x2d0], -R3 ;  /* 0x0000b40004047a23 */ /* 0x000fe40000010803 */
[C---:B------:R-:W-:Y:S01]  /*8600*/  FMUL.FTZ R20, R2.reuse, R124 ;  /* 0x0000007c02147220 */ /* 0x040fe20000410000 */
[----:B------:R-:W-:Y:S01]  /*8610*/  MOV R124, R112 ;  /* 0x00000070007c7202 */ /* 0x000fe20000000f00 */
[C---:B------:R-:W-:Y:S01]  /*8620*/  FFMA.FTZ R212, R2.reuse, R212, R165 ;  /* 0x000000d402d47223 */ /* 0x040fe200000100a5 */
[----:B------:R-:W-:Y:S01]  /*8630*/  MOV R112, R14 ;  /* 0x0000000e00707202 */ /* 0x000fe20000000f00 */
[C---:B------:R-:W-:Y:S01]  /*8640*/  FMUL.FTZ R9, R2.reuse, R113 ;  /* 0x0000007102097220 */ /* 0x040fe20000410000 */
[----:B------:R2:W3:Y:S01]  /*8650*/  MUFU.EX2 R164, R4 ;  /* 0x0000000400a47308 */ /* 0x0004e20000000800 */
[C---:B------:R-:W-:Y:S01]  /*8660*/  FMUL.FTZ R12, R2.reuse, R116 ;  /* 0x00000074020c7220 */ /* 0x040fe20000410000 */
[----:B------:R-:W-:Y:S01]  /*8670*/  MOV R116, R43 ;  /* 0x0000002b00747202 */ /* 0x000fe20000000f00 */
[C---:B------:R-:W-:Y:S01]  /*8680*/  FMUL.FTZ R13, R2.reuse, R117 ;  /* 0x00000075020d7220 */ /* 0x040fe20000410000 */
[----:B------:R-:W-:Y:S01]  /*8690*/  MOV R117, R7 ;  /* 0x0000000700757202 */ /* 0x000fe20000000f00 */
[C---:B------:R-:W-:Y:S02]  /*86a0*/  FMUL.FTZ R16, R2.reuse, R120 ;  /* 0x0000007802107220 */ /* 0x040fe40000410000 */
[C---:B------:R-:W-:Y:S01]  /*86b0*/  FMUL.FTZ R17, R2.reuse, R121 ;  /* 0x0000007902117220 */ /* 0x040fe20000410000 */
[----:B------:R-:W-:Y:S01]  /*86c0*/  MOV R121, R109 ;  /* 0x0000006d00797202 */ /* 0x000fe20000000f00 */
[C---:B------:R-:W-:Y:S01]  /*86d0*/  FMUL.FTZ R21, R2.reuse, R125 ;  /* 0x0000007d02157220 */ /* 0x040fe20000410000 */
[----:B------:R-:W-:Y:S01]  /*86e0*/  MOV R109, R51 ;  /* 0x00000033006d7202 */ /* 0x000fe20000000f00 */
[C---:B------:R-:W-:Y:S01]  /*86f0*/  FMUL.FTZ R24, R2.reuse, R128 ;  /* 0x0000008002187220 */ /* 0x040fe20000410000 */
[----:B------:R-:W-:Y:S01]  /*8700*/  MOV R125, R39 ;  /* 0x00000027007d7202 */ /* 0x000fe20000000f00 */
[----:B------:R-:W-:Y:S01]  /*8710*/  FMUL.FTZ R25, R2, R129 ;  /* 0x0000008102197220 */ /* 0x000fe20000410000 */
[----:B------:R-:W-:Y:S01]  /*8720*/  MOV R129, R35 ;  /* 0x0000002300817202 */ /* 0x000fe20000000f00 */
[----:B-1----:R-:W-:Y:S01]  /*8730*/  FMUL.FTZ R14, R0, R118 ;  /* 0x00000076000e7220 */ /* 0x002fe20000410000 */
[----:B------:R-:W-:Y:S01]  /*8740*/  IADD3 R118, R218, -0x1, RZ ;  /* 0xffffffffda767810 */ /* 0x000fe20007ffe0ff */
[C---:B------:R-:W-:Y:S01]  /*8750*/  FMUL.FTZ R28, R2.reuse, R132 ;  /* 0x00000084021c7220 */ /* 0x040fe20000410000 */
[----:B------:R-:W-:Y:S01]  /*8760*/  MOV R132, R31 ;  /* 0x0000001f00847202 */ /* 0x000fe20000000f00 */
[C---:B------:R-:W-:Y:S02]  /*8770*/  FMUL.FTZ R29, R2.reuse, R133 ;  /* 0x00000085021d7220 */ /* 0x040fe40000410000 */
[C---:B------:R-:W-:Y:S02]  /*8780*/  FMUL.FTZ R32, R2.reuse, R136 ;  /* 0x0000008802207220 */ /* 0x040fe40000410000 */
[----:B------:R-:W-:Y:S02]  /*8790*/  IMAD.MOV.U32 R136, RZ, RZ, R22 ;  /* 0x000000ffff887224 */ /* 0x000fe400078e0016 */
[----:B--2---:R-:W-:Y:S02]  /*87a0*/  FMUL.FTZ R4, R2, R108 ;  /* 0x0000006c02047220 */ /* 0x004fe40000410000 */
[----:B------:R-:W3:Y:S01]  /*87b0*/  LDL.LU R108, [R1+0x1c] ;  /* 0x00001c00016c7983 */ /* 0x000ee20000300800 */
[----:B------:R-:W-:Y:S02]  /*87c0*/  FMUL.FTZ R22, R0, R126 ;  /* 0x0000007e00167220 */ /* 0x000fe40000410000 */
[C---:B------:R-:W-:Y:S01]  /*87d0*/  FMUL.FTZ R33, R2.reuse, R137 ;  /* 0x0000008902217220 */ /* 0x040fe20000410000 */
[----:B------:R-:W-:Y:S01]  /*87e0*/  MOV R137, R19 ;  /* 0x0000001300897202 */ /* 0x000fe20000000f00 */
[C---:B------:R-:W-:Y:S02]  /*87f0*/  FMUL.FTZ R36, R2.reuse, R140 ;  /* 0x0000008c02247220 */ /* 0x040fe40000410000 */
[C---:B------:R-:W-:Y:S01]  /*8800*/  FMUL.FTZ R37, R2.reuse, R141 ;  /* 0x0000008d02257220 */ /* 0x040fe20000410000 */
[----:B------:R-:W-:Y:S01]  /*8810*/  MOV R141, R50 ;  /* 0x00000032008d7202 */ /* 0x000fe20000000f00 */
[----:B------:R-:W-:Y:S01]  /*8820*/  FMUL.FTZ R40, R2, R144 ;  /* 0x0000009002287220 */ /* 0x000fe20000410000 */
[----:B------:R-:W-:Y:S01]  /*8830*/  MOV R144, R18 ;  /* 0x0000001200907202 */ /* 0x000fe20000000f00 */
[----:B------:R-:W-:Y:S02]  /*8840*/  FMUL.FTZ R18, R0, R122 ;  /* 0x0000007a00127220 */ /* 0x000fe40000410000 */
[C---:B------:R-:W-:Y:S01]  /*8850*/  FMUL.FTZ R41, R2.reuse, R145 ;  /* 0x0000009102297220 */ /* 0x040fe20000410000 */
[----:B------:R-:W2:Y:S01]  /*8860*/  LDL R122, [R1+0x20] ;  /* 0x00002000017a7983 */ /* 0x000ea20000100800 */
[----:B------:R-:W-:Y:S02]  /*8870*/  IMAD.MOV.U32 R145, RZ, RZ, R15 ;  /* 0x000000ffff917224 */ /* 0x000fe400078e000f */
[C---:B------:R-:W-:Y:S01]  /*8880*/  FMUL.FTZ R44, R2.reuse, R148 ;  /* 0x00000094022c7220 */ /* 0x040fe20000410000 */
[----:B------:R-:W-:Y:S01]  /*8890*/  MOV R148, R11 ;  /* 0x0000000b00947202 */ /* 0x000fe20000000f00 */
[C---:B------:R-:W-:Y:S01]  /*88a0*/  FMUL.FTZ R45, R2.reuse, R149 ;  /* 0x00000095022d7220 */ /* 0x040fe20000410000 */
[----:B------:R-:W-:Y:S01]  /*88b0*/  MOV R149, R46 ;  /* 0x0000002e00957202 */ /* 0x000fe20000000f00 */
[C---:B------:R-:W-:Y:S01]  /*88c0*/  FMUL.FTZ R48, R2.reuse, R152 ;  /* 0x0000009802307220 */ /* 0x040fe20000410000 */
[----:B------:R-:W-:Y:S01]  /*88d0*/  MOV R152, R30 ;  /* 0x0000001e00987202 */ /* 0x000fe20000000f00 */
[C---:B------:R-:W-:Y:S01]  /*88e0*/  FMUL.FTZ R49, R2.reuse, R153 ;  /* 0x0000009902317220 */ /* 0x040fe20000410000 */
[----:B------:R-:W-:Y:S01]  /*88f0*/  MOV R153, R47 ;  /* 0x0000002f00997202 */ /* 0x000fe20000000f00 */
[C---:B------:R-:W-:Y:S02]  /*8900*/  FMUL.FTZ R52, R2.reuse, R52 ;  /* 0x0000003402347220 */ /* 0x040fe40000410000 */
        /* <DEDUP_REMOVED lines=22> */
[----:B------:R-:W-:Y:S02]  /*8a70*/  FMUL.FTZ R97, R2, R97 ;  /* 0x0000006102617220 */ /* 0x000fe40000410000 */
[----:B------:R-:W-:Y:S02]  /*8a80*/  IMAD.MOV.U32 R113, RZ, RZ, R42 ;  /* 0x000000ffff717224 */ /* 0x000fe400078e002a */
[----:B------:R-:W-:Y:S02]  /*8a90*/  IMAD.MOV.U32 R128, RZ, RZ, R34 ;  /* 0x000000ffff807224 */ /* 0x000fe400078e0022 */
[----:B------:R-:W-:Y:S02]  /*8aa0*/  IMAD.MOV.U32 R140, RZ, RZ, R38 ;  /* 0x000000ffff8c7224 */ /* 0x000fe400078e0026 */
        /* <DEDUP_REMOVED lines=9> */
[C---:B------:R-:W-:Y:S02]  /*8b40*/  FMUL.FTZ R30, R0.reuse, R134 ;  /* 0x00000086001e7220 */ /* 0x040fe40000410000 */
[C---:B------:R-:W-:Y:S02]  /*8b50*/  FMUL.FTZ R31, R0.reuse, R135 ;  /* 0x00000087001f7220 */ /* 0x040fe40000410000 */
[C---:B------:R-:W-:Y:S02]  /*8b60*/  FMUL.FTZ R34, R0.reuse, R138 ;  /* 0x0000008a00227220 */ /* 0x040fe40000410000 */
        /* <DEDUP_REMOVED lines=37> */
[----:B------:R-:W-:Y:S02]  /*8dc0*/  IMAD.MOV.U32 R120, RZ, RZ, R6 ;  /* 0x000000ffff787224 */ /* 0x000fe400078e0006 */
[C---:B------:R-:W-:Y:S02]  /*8dd0*/  FMUL.FTZ R6, R0.reuse, R110 ;  /* 0x0000006e00067220 */ /* 0x040fe40000410000 */
[----:B------:R-:W-:Y:S02]  /*8de0*/  IMAD.MOV.U32 R110, RZ, RZ, R23 ;  /* 0x000000ffff6e7224 */ /* 0x000fe400078e0017 */
[C---:B------:R-:W-:Y:S02]  /*8df0*/  FMUL.FTZ R23, R0.reuse, R127 ;  /* 0x0000007f00177220 */ /* 0x040fe40000410000 */
[----:B------:R-:W-:Y:S01]  /*8e00*/  IMAD.MOV.U32 R2, RZ, RZ, R10 ;  /* 0x000000ffff027224 */ /* 0x000fe200078e000a */
[----:B------:R-:W-:Y:S01]  /*8e10*/  MOV R138, R110 ;  /* 0x0000006e008a7202 */ /* 0x000fe20000000f00 */
[C---:B------:R-:W-:Y:S01]  /*8e20*/  FMUL.FTZ R10, R0.reuse, R114 ;  /* 0x00000072000a7220 */ /* 0x040fe20000410000 */
[----:B------:R-:W-:Y:S01]  /*8e30*/  MOV R114, R27 ;  /* 0x0000001b00727202 */ /* 0x000fe20000000f00 */
[----:B------:R-:W-:Y:S02]  /*8e40*/  FMUL.FTZ R27, R0, R131 ;  /* 0x00000083001b7220 */ /* 0x000fe40000410000 */
[----:B------:R-:W-:Y:S02]  /*8e50*/  IMAD.MOV.U32 R152, RZ, RZ, R140 ;  /* 0x000000ffff987224 */ /* 0x000fe400078e008c */
[----:B------:R-:W-:Y:S02]  /*8e60*/  IMAD.MOV.U32 R140, RZ, RZ, R128 ;  /* 0x000000ffff8c7224 */ /* 0x000fe400078e0080 */
[----:B------:R-:W-:Y:S02]  /*8e70*/  IMAD.MOV.U32 R128, RZ, RZ, R105 ;  /* 0x000000ffff807224 */ /* 0x000fe400078e0069 */
[----:B------:R-:W-:Y:S02]  /*8e80*/  IMAD.MOV.U32 R133, RZ, RZ, R106 ;  /* 0x000000ffff857224 */ /* 0x000fe400078e006a */
[----:B------:R-:W-:Y:S04]  /*8e90*/  @P6 IMAD.WIDE.U32 R106, R118, c[0x0][0x1e0], RZ ;  /* 0x00007800766a6a25 */ /* 0x000fe800078e00ff */
        /* <DEDUP_REMOVED lines=10> */
[----:B------:R-:W-:Y:S04]  /*8f40*/  MOV R133, R120 ;  /* 0x0000007800857202 */ /* 0x000fe80000000f00 */
[----:B------:R-:W-:Y:S02]  /*8f50*/  MOV R155, R150 ;  /* 0x00000096009b7202 */ /* 0x000fe40000000f00 */
[----:B------:R-:W-:Y:S01]  /*8f60*/  MOV R150, R143 ;  /* 0x0000008f00967202 */ /* 0x000fe20000000f00 */
[----:B---3--:R-:W-:Y:S01]  /*8f70*/  FFMA.FTZ R108, R0, R108, R164 ;  /* 0x0000006c006c7223 */ /* 0x008fe200000100a4 */
[----:B------:R-:W-:Y:S05]  /*8f80*/  @P6 SHF.R.S32.HI R0, RZ, 0x1f, R118 ;  /* 0x0000001fff006819 */ /* 0x000fea0000011476 */
[----:B------:R-:W-:Y:S04]  /*8f90*/  @P6 IMAD R0, R0, c[0x0][0x1e0], RZ ;  /* 0x0000780000006a24 */ /* 0x000fe800078e02ff */
[----:B------:R-:W-:Y:S02]  /*8fa0*/  @P6 IMAD R0, R118, c[0x0][0x1e4], R0 ;  /* 0x0000790076006a24 */ /* 0x000fe400078e0200 */
[----:B------:R-:W-:Y:S01]  /*8fb0*/  IMAD.MOV.U32 R118, RZ, RZ, R2 ;  /* 0x000000ffff767224 */ /* 0x000fe200078e0002 */
[----:B------:R-:W-:Y:S02]  /*8fc0*/  MOV R2, R141 ;  /* 0x0000008d00027202 */ /* 0x000fe40000000f00 */
[----:B------:R-:W-:Y:S02]  /*8fd0*/  MOV R141, R132 ;  /* 0x00000084008d7202 */ /* 0x000fe40000000f00 */
[----:B------:R-:W-:Y:S02]  /*8fe0*/  MOV R132, R129 ;  /* 0x0000008100847202 */ /* 0x000fe40000000f00 */
[----:B------:R-:W-:Y:S01]  /*8ff0*/  MOV R129, R125 ;  /* 0x0000007d00817202 */ /* 0x000fe20000000f00 */
[----:B------:R-:W-:Y:S01]  /*9000*/  IMAD.MOV.U32 R123, RZ, RZ, R141 ;  /* 0x000000ffff7b7224 */ /* 0x000fe200078e008d */
[----:B------:R-:W-:Y:S02]  /*9010*/  MOV R125, R104 ;  /* 0x00000068007d7202 */ /* 0x000fe40000000f00 */
[----:B------:R-:W2:Y:S01]  /*9020*/  LDL.64 R104, [R1+0x28] ;  /* 0x0000280001687983 */ /* 0x000ea20000100a00 */
[----:B------:R-:W-:Y:S02]  /*9030*/  @P6 IADD3 R0, R107, R0, RZ ;  /* 0x000000006b006210 */ /* 0x000fe40007ffe0ff */
[----:B------:R-:W-:Y:S02]  /*9040*/  MOV R146, R125 ;  /* 0x0000007d00927202 */ /* 0x000fe40000000f00 */
[----:B------:R-:W-:Y:S01]  /*9050*/  MOV R125, R109 ;  /* 0x0000006d007d7202 */ /* 0x000fe20000000f00 */
[----:B------:R-:W-:Y:S01]  /*9060*/  @P6 IMAD R0, R0, 0x60, RZ ;  /* 0x0000006000006824 */ /* 0x000fe200078e02ff */
[----:B------:R-:W-:Y:S02]  /*9070*/  MOV R141, R140 ;  /* 0x0000008c008d7202 */ /* 0x000fe40000000f00 */
[----:B------:R-:W-:Y:S01]  /*9080*/  MOV R140, R129 ;  /* 0x00000081008c7202 */ /* 0x000fe20000000f00 */
[----:B------:R-:W-:Y:S01]  /*9090*/  IMAD.MOV.U32 R129, RZ, RZ, R112 ;  /* 0x000000ffff817224 */ /* 0x000fe200078e0070 */
[----:B------:R-:W-:Y:S01]  /*90a0*/  MOV R135, R118 ;  /* 0x0000007600877202 */ /* 0x000fe20000000f00 */
[----:B------:R-:W-:Y:S03]  /*90b0*/  FFMA.FTZ R112, R210, c[0x0][0x2d0], -R103 ;  /* 0x0000b400d2707a23 */ /* 0x000fe60000010867 */
[----:B------:R-:W-:Y:S03]  /*90c0*/  MOV R143, R135 ;  /* 0x00000087008f7202 */ /* 0x000fe60000000f00 */
[----:B------:R-:W-:Y:S01]  /*90d0*/  MUFU.EX2 R112, R112 ;  /* 0x0000007000707308 */ /* 0x000fe20000000800 */
[----:B--2---:R-:W-:Y:S02]  /*90e0*/  @P6 MOV R105, R122 ;  /* 0x0000007a00696202 */ /* 0x004fe40000000f00 */
[----:B------:R-:W-:Y:S03]  /*90f0*/  MOV R122, R2 ;  /* 0x00000002007a7202 */ /* 0x000fe60000000f00 */
[----:B------:R-:W-:Y:S04]  /*9100*/  @P6 IMAD.WIDE.U32 R104, R106, 0x60, R104 ;  /* 0x000000606a686825 */ /* 0x000fe800078e0068 */
[----:B------:R-:W-:Y:S01]  /*9110*/  IMAD.MOV.U32 R127, RZ, RZ, R122 ;  /* 0x000000ffff7f7224 */ /* 0x000fe200078e007a */
[----:B------:R-:W-:Y:S04]  /*9120*/  @P6 IADD3 R0, R105, R0, RZ ;  /* 0x0000000069006210 */ /* 0x000fe80007ffe0ff */
[C---:B------:R-:W-:Y:S02]  /*9130*/  @P6 SHF.L.U64.HI R2, R104.reuse, 0x1, R0 ;  /* 0x0000000168026819 */ /* 0x040fe40000010200 */
[----:B------:R-:W-:Y:S04]  /*9140*/  @P6 SHF.L.U32 R0, R104, 0x1, RZ ;  /* 0x0000000168006819 */ /* 0x000fe800000006ff */
[C---:B------:R-:W-:Y:S02]  /*9150*/  @P6 IADD3 R104, P0, R0.reuse, c[0x0][0x1c8], RZ ;  /* 0x0000720000686a10 */ /* 0x040fe40007f1e0ff */
[----:B------:R-:W-:Y:S02]  /*9160*/  @P6 IADD3 R106, P5, R0, 0x80, RZ ;  /* 0x00000080006a6810 */ /* 0x000fe40007fbe0ff */
[----:B------:R-:W-:Y:S02]  /*9170*/  @P6 IADD3.X R105, R2, c[0x0][0x1cc], RZ, P0, !PT ;  /* 0x0000730002696a10 */ /* 0x000fe400007fe4ff */
[----:B------:R-:W-:Y:S03]  /*9180*/  @P6 IADD3 R106, P0, R106, c[0x0][0x1c8], RZ ;  /* 0x000072006a6a6a10 */ /* 0x000fe60007f1e0ff */
[----:B------:R1:W-:Y:S01]  /*9190*/  @P6 LDGSTS.E.BYPASS.LTC128B.128 [R126+0xc100], [R104.64], !P4 ;  /* 0x0c100000687e6fae */ /* 0x0003e2000e101d46 */
[--C-:B------:R-:W-:Y:S02]  /*91a0*/  @P6 IADD3.X R107, RZ, c[0x0][0x1cc], R2.reuse, P0, P5 ;  /* 0x00007300ff6b6a10 */ /* 0x100fe400007ea402 */
[----:B------:R-:W-:Y:S05]  /*91b0*/  @P6 IADD3 R0, P5, R0, 0x100, RZ ;  /* 0x0000010000006810 */ /* 0x000fea0007fbe0ff */
[----:B------:R2:W-:Y:S02]  /*91c0*/  @P6 LDGSTS.E.BYPASS.LTC128B.128 [R126+0xf100], [R106.64], !P3 ;  /* 0x0f1000006a7e6fae */ /* 0x0005e4000d901d46 */
[----:B--2---:R-:W-:Y:S01]  /*91d0*/  @P6 IADD3 R106, P0, R0, c[0x0][0x1c8], RZ ;  /* 0x00007200006a6a10 */ /* 0x004fe20007f1e0ff */
[----:B------:R-:W-:Y:S02]  /*91e0*/  FFMA.FTZ R0, R209, c[0x0][0x2d0], -R103 ;  /* 0x0000b400d1007a23 */ /* 0x000fe40000010867 */
[----:B------:R-:W-:Y:S01]  /*91f0*/  IMAD.MOV.U32 R209, RZ, RZ, R151 ;  /* 0x000000ffffd17224 */ /* 0x000fe200078e0097 */
[----:B------:R-:W-:Y:S01]  /*9200*/  @P6 IADD3.X R107, RZ, c[0x0][0x1cc], R2, P0, P5 ;  /* 0x00007300ff6b6a10 */ /* 0x000fe200007ea402 */
[----:B------:R-:W-:Y:S02]  /*9210*/  FFMA.FTZ R2, R166, c[0x0][0x2d0], -R3 ;  /* 0x0000b400a6027a23 */ /* 0x000fe40000010803 */
[----:B------:R-:W-:Y:S01]  /*9220*/  MUFU.EX2 R0, R0 ;  /* 0x0000000000007308 */ /* 0x000fe20000000800 */
[----:B------:R-:W-:Y:S01]  /*9230*/  IMAD.MOV.U32 R151, RZ, RZ, R146 ;  /* 0x000000ffff977224 */ /* 0x000fe200078e0092 */
[----:B------:R2:W-:Y:S01]  /*9240*/  @P6 LDGSTS.E.BYPASS.LTC128B.128 [R126+0x12100], [R106.64], !P2 ;  /* 0x121000006a7e6fae */ /* 0x0005e2000d101d46 */
[----:B------:R-:W-:Y:S02]  /*9250*/  IMAD.MOV.U32 R146, RZ, RZ, R131 ;  /* 0x000000ffff927224 */ /* 0x000fe400078e0083 */
[----:B------:R-:W-:Y:S01]  /*9260*/  IMAD.MOV.U32 R131, RZ, RZ, R141 ;  /* 0x000000ffff837224 */ /* 0x000fe200078e008d */
[----:B------:R-:W-:Y:S04]  /*9270*/  MOV R141, R129 ;  /* 0x00000081008d7202 */ /* 0x000fe80000000f00 */
[----:B------:R-:W3:Y:S01]  /*9280*/  MUFU.EX2 R2, R2 ;  /* 0x0000000200027308 */ /* 0x000ee20000000800 */
[----:B--2---:R-:W-:Y:S01]  /*9290*/  @P6 IMAD.MOV.U32 R106, RZ, RZ, c[0x0][0x1e0] ;  /* 0x00007800ff6a6624 */ /* 0x004fe200078e00ff */
[----:B------:R-:W-:Y:S04]  /*92a0*/  @P6 MOV R107, 0x6 ;  /* 0x00000006006b6802 */ /* 0x000fe80000000f00 */
[----:B------:R-:W-:Y:S01]  /*92b0*/  @P6 SHF.L.U64.HI R107, R106, R107, c[0x0][0x1e4] ;  /* 0x000079006a6b6619 */ /* 0x000fe2000001026b */
[----:B---3--:R-:W-:Y:S01]  /*92c0*/  FADD.FTZ R122, R2, R108 ;  /* 0x0000006c027a7221 */ /* 0x008fe20000010000 */
[----:B------:R-:W-:Y:S04]  /*92d0*/  @P6 SHF.L.U32 R106, R106, 0x6, RZ ;  /* 0x000000066a6a6819 */ /* 0x000fe800000006ff */
[----:B-1----:R-:W-:Y:S05]  /*92e0*/  @P6 IADD3 R104, P0, R104, R106, RZ ;  /* 0x0000006a68686210 */ /* 0x002fea0007f1e0ff */
[C---:B------:R-:W-:Y:S01]  /*92f0*/  @P6 IMAD.X R105, R107.reuse, 0x1, R105, P0 ;  /* 0x000000016b696824 */ /* 0x040fe200000e0669 */
[----:B------:R-:W-:Y:S04]  /*9300*/  @P6 IADD3 R106, P0, R106, R104, RZ ;  /* 0x000000686a6a6210 */ /* 0x000fe80007f1e0ff */
[----:B------:R1:W-:Y:S01]  /*9310*/  @P6 LDGSTS.E.BYPASS.LTC128B.128 [R126+0xd100], [R104.64], !P4 ;  /* 0x0d100000687e6fae */ /* 0x0003e2000e101d46 */
[----:B------:R-:W-:Y:S07]  /*9320*/  @P6 IADD3.X R107, R107, R105, RZ, P0, !PT ;  /* 0x000000696b6b6210 */ /* 0x000fee00007fe4ff */
[----:B------:R1:W-:Y:S08]  /*9330*/  @P6 LDGSTS.E.BYPASS.LTC128B.128 [R126+0x10100], [R104.64+0x80], !P3 ;  /* 0x10100080687e6fae */ /* 0x0003f0000d901d46 */
[----:B------:R1:W-:Y:S08]  /*9340*/  @P6 LDGSTS.E.BYPASS.LTC128B.128 [R126+0x13100], [R104.64+0x100], !P2 ;  /* 0x13100100687e6fae */ /* 0x0003f0000d101d46 */
[----:B------:R2:W-:Y:S08]  /*9350*/  @P6 LDGSTS.E.BYPASS.LTC128B.128 [R126+0xe100], [R106.64], !P4 ;  /* 0x0e1000006a7e6fae */ /* 0x0005f0000e101d46 */
[----:B------:R2:W-:Y:S08]  /*9360*/  @P6 LDGSTS.E.BYPASS.LTC128B.128 [R126+0x11100], [R106.64+0x80], !P3 ;  /* 0x111000806a7e6fae */ /* 0x0005f0000d901d46 */
[----:B------:R2:W-:Y:S01]  /*9370*/  @P6 LDGSTS.E.BYPASS.LTC128B.128 [R126+0x14100], [R106.64+0x100], !P2 ;  /* 0x141001006a7e6fae */ /* 0x0005e2000d101d46 */
[--C-:B-1----:R-:W-:Y:S01]  /*9380*/  FFMA.FTZ R104, R211, c[0x0][0x2d0], -R103.reuse ;  /* 0x0000b400d3687a23 */ /* 0x102fe20000010867 */
[----:B------:R-:W-:Y:S01]  /*9390*/  F2FP.BF16.PACK_AB R105, R2, R164 ;  /* 0x000000a40269723e */ /* 0x000fe200000010ff */
[----:B------:R-:W-:Y:S02]  /*93a0*/  FFMA.FTZ R2, R219, c[0x0][0x2d0], -R103 ;  /* 0x0000b400db027a23 */ /* 0x000fe40000010867 */
[----:B------:R1:W3:Y:S03]  /*93b0*/  MUFU.EX2 R115, R104 ;  /* 0x0000006800737308 */ /* 0x0002e60000000800 */
[----:B------:R-:W5:Y:S08]  /*93c0*/  LDSM.16.MT88.4 R108, [R224] ;  /* 0x00000000e06c783b */ /* 0x000f700000004200 */
[----:B------:R-:W0:Y:S01]  /*93d0*/  LDGDEPBAR ;  /* 0x00000000000079af */ /* 0x000e220000000000 */
[----:B------:R3:W-:Y:S01]  /*93e0*/  MUFU.EX2 R120, R2 ;  /* 0x0000000200787308 */ /* 0x0007e20000000800 */
[--C-:B--2---:R-:W-:Y:S01]  /*93f0*/  FFMA.FTZ R106, R167, c[0x0][0x2d0], -R3.reuse ;  /* 0x0000b400a76a7a23 */ /* 0x104fe20000010803 */
[----:B------:R-:W-:Y:S01]  /*9400*/  MOV R126, R123 ;  /* 0x0000007b007e7202 */ /* 0x000fe20000000f00 */
[C---:B------:R-:W-:Y:S01]  /*9410*/  FADD.FTZ R107, R0.reuse, R212 ;  /* 0x000000d4006b7221 */ /* 0x040fe20000010000 */
[----:B-1----:R-:W-:Y:S01]  /*9420*/  F2FP.BF16.PACK_AB R104, R0, R165 ;  /* 0x000000a50068723e */ /* 0x002fe200000010ff */
[----:B------:R-:W-:Y:S05]  /*9430*/  FFMA.FTZ R0, R208, c[0x0][0x2d0], -R3 ;  /* 0x0000b400d0007a23 */ /* 0x000fea0000010803 */
[----:B------:R1:W-:Y:S01]  /*9440*/  MUFU.EX2 R113, R106 ;  /* 0x0000006a00717308 */ /* 0x0003e20000000800 */
[----:B------:R-:W-:Y:S01]  /*9450*/  FADD.FTZ R116, R112, R107 ;  /* 0x0000006b70747221 */ /* 0x000fe20000010000 */
[----:B------:R-:W-:Y:S01]  /*9460*/  MOV R135, R126 ;  /* 0x0000007e00877202 */ /* 0x000fe20000000f00 */
[--C-:B------:R-:W-:Y:S02]  /*9470*/  FFMA.FTZ R165, R144, c[0x0][0x2d0], -R3.reuse ;  /* 0x0000b40090a57a23 */ /* 0x100fe40000010803 */
[--C-:B------:R-:W-:Y:S02]  /*9480*/  FFMA.FTZ R167, R137, c[0x0][0x2d0], -R3.reuse ;  /* 0x0000b40089a77a23 */ /* 0x100fe40000010803 */
[--C-:B---3--:R-:W-:Y:S03]  /*9490*/  FFMA.FTZ R2, R214, c[0x0][0x2d0], -R3.reuse ;  /* 0x0000b400d6027a23 */ /* 0x108fe60000010803 */
[----:B------:R-:W2:Y:S10]  /*94a0*/  MUFU.EX2 R114, R0 ;  /* 0x0000000000727308 */ /* 0x000eb40000000800 */
[----:B------:R3:W-:Y:S01]  /*94b0*/  MUFU.EX2 R117, R2 ;  /* 0x0000000200757308 */ /* 0x0007e20000000800 */
[----:B-1----:R-:W-:Y:S01]  /*94c0*/  F2FP.BF16.PACK_AB R106, R115, R112 ;  /* 0x00000070736a723e */ /* 0x002fe200000010ff */
[----:B------:R-:W-:Y:S08]  /*94d0*/  FFMA.FTZ R112, R215, c[0x0][0x2d0], -R3 ;  /* 0x0000b400d7707a23 */ /* 0x000ff00000010803 */
[----:B------:R-:W-:Y:S01]  /*94e0*/  MUFU.EX2 R121, R112 ;  /* 0x0000007000797308 */ /* 0x000fe20000000800 */
[----:B--2---:R-:W-:Y:S01]  /*94f0*/  F2FP.BF16.PACK_AB R107, R114, R113 ;  /* 0x00000071726b723e */ /* 0x004fe200000010ff */
[----:B------:R-:W-:Y:S08]  /*9500*/  FFMA.FTZ R0, R217, c[0x0][0x2d0], -R103 ;  /* 0x0000b400d9007a23 */ /* 0x000ff00000010867 */
[----:B------:R-:W-:Y:S01]  /*9510*/  MUFU.EX2 R165, R165 ;  /* 0x000000a500a57308 */ /* 0x000fe20000000800 */
[C---:B-----5:R-:W-:Y:S05]  /*9520*/  HMMA.16816.F32.BF16 R4, R104.reuse, R108, R4 ;  /* 0x0000006c6804723c */ /* 0x060fea0000041804 */
[----:B---3--:R-:W-:Y:S03]  /*9530*/  FFMA.FTZ R2, R213, c[0x0][0x2d0], -R3 ;  /* 0x0000b400d5027a23 */ /* 0x008fe60000010803 */
[C---:B------:R-:W-:Y:S01]  /*9540*/  HMMA.16816.F32.BF16 R8, R104.reuse, R110, R8 ;  /* 0x0000006e6808723c */ /* 0x040fe20000041808 */
[----:B------:R-:W1:Y:S01]  /*9550*/  LDSM.16.MT88.4 R108, [R228] ;  /* 0x00000000e46c783b */ /* 0x000e620000004200 */
[----:B------:R2:W3:Y:S10]  /*9560*/  MUFU.EX2 R119, R2 ;  /* 0x0000000200777308 */ /* 0x0004f40000000800 */
[----:B------:R-:W5:Y:S10]  /*9570*/  MUFU.EX2 R0, R0 ;  /* 0x0000000000007308 */ /* 0x000f740000000800 */
[----:B------:R-:W-:Y:S01]  /*9580*/  MUFU.EX2 R167, R167 ;  /* 0x000000a700a77308 */ /* 0x000fe20000000800 */
[--C-:B--2---:R-:W-:Y:S09]  /*9590*/  FFMA.FTZ R2, R220, c[0x0][0x2d0], -R103.reuse ;  /* 0x0000b400dc027a23 */ /* 0x104ff20000010867 */
[----:B------:R2:W-:Y:S01]  /*95a0*/  MUFU.EX2 R118, R2 ;  /* 0x0000000200767308 */ /* 0x0005e20000000800 */
[C---:B-1----:R-:W-:Y:S08]  /*95b0*/  HMMA.16816.F32.BF16 R12, R104.reuse, R108, R12 ;  /* 0x0000006c680c723c */ /* 0x042ff0000004180c */
[C---:B------:R-:W-:Y:S01]  /*95c0*/  HMMA.16816.F32.BF16 R16, R104.reuse, R110, R16 ;  /* 0x0000006e6810723c */ /* 0x040fe20000041810 */
[----:B------:R-:W1:Y:S03]  /*95d0*/  LDSM.16.MT88.4 R108, [R227] ;  /* 0x00000000e36c783b */ /* 0x000e660000004200 */
[----:B--2---:R-:W-:Y:S04]  /*95e0*/  FFMA.FTZ R2, R221, c[0x0][0x2d0], -R103 ;  /* 0x0000b400dd027a23 */ /* 0x004fe80000010867 */
[----:B------:R2:W1:Y:S04]  /*95f0*/  MUFU.EX2 R128, R2 ;  /* 0x0000000200807308 */ /* 0x0004680000000800 */
[--C-:B--2---:R-:W-:Y:S06]  /*9600*/  FFMA.FTZ R2, R216, c[0x0][0x2d0], -R3.reuse ;  /* 0x0000b400d8027a23 */ /* 0x104fec0000010803 */
[----:B------:R2:W2:Y:S01]  /*9610*/  MUFU.EX2 R124, R2 ;  /* 0x00000002007c7308 */ /* 0x0004a20000000800 */
[C---:B-1----:R-:W-:Y:S08]  /*9620*/  HMMA.16816.F32.BF16 R20, R104.reuse, R108, R20 ;  /* 0x0000006c6814723c */ /* 0x042ff00000041814 */
[C---:B------:R-:W-:Y:S01]  /*9630*/  HMMA.16816.F32.BF16 R24, R104.reuse, R110, R24 ;  /* 0x0000006e6818723c */ /* 0x040fe20000041818 */
[----:B------:R-:W1:Y:S03]  /*9640*/  LDSM.16.MT88.4 R108, [R249] ;  /* 0x00000000f96c783b */ /* 0x000e660000004200 */
[----:B--2---:R-:W-:Y:S02]  /*9650*/  FADD.FTZ R2, R115, R116 ;  /* 0x0000007473027221 */ /* 0x004fe40000010000 */
[----:B------:R-:W-:Y:S04]  /*9660*/  FFMA.FTZ R116, R130, c[0x0][0x2d0], -R3 ;  /* 0x0000b40082747a23 */ /* 0x000fe80000010803 */
[----:B------:R-:W-:Y:S01]  /*9670*/  MUFU.EX2 R130, R116 ;  /* 0x0000007400827308 */ /* 0x000fe20000000800 */
        /* <DEDUP_REMOVED lines=26> */
[----:B------:R-:W1:Y:S06]  /*9820*/  LDSM.16.MT88.4 R108, [R224+0x800] ;  /* 0x00080000e06c783b */ /* 0x000e6c0000004200 */
[----:B------:R-:W-:Y:S01]  /*9830*/  FADD.FTZ R104, R113, R122 ;  /* 0x0000007a71687221 */ /* 0x000fe20000010000 */
[----:B---3--:R-:W-:Y:S01]  /*9840*/  F2FP.BF16.PACK_AB R105, R119, R117 ;  /* 0x000000757769723e */ /* 0x008fe200000010ff */
[----:B-----5:R-:W-:Y:S03]  /*9850*/  FADD.FTZ R122, R0, R2 ;  /* 0x00000002007a7221 */ /* 0x020fe60000010000 */
[----:B------:R-:W-:Y:S01]  /*9860*/  FADD.FTZ R123, R114, R104 ;  /* 0x00000068727b7221 */ /* 0x000fe20000010000 */
[----:B------:R-:W-:Y:S01]  /*9870*/  F2FP.BF16.PACK_AB R106, R128, R118 ;  /* 0x00000076806a723e */ /* 0x000fe200000010ff */
[----:B------:R-:W-:Y:S01]  /*9880*/  LDSM.16.MT88.4 R112, [R228+0x1000] ;  /* 0x00100000e470783b */ /* 0x000fe20000004200 */
[----:B------:R-:W-:Y:S01]  /*9890*/  F2FP.BF16.PACK_AB R104, R120, R0 ;  /* 0x000000007868723e */ /* 0x000fe200000010ff */
[----:B------:R-:W-:Y:S01]  /*98a0*/  FFMA.FTZ R0, R125, c[0x0][0x2d0], -R103 ;  /* 0x0000b4007d007a23 */ /* 0x000fe20000010867 */
[C---:B------:R-:W-:Y:S01]  /*98b0*/  F2FP.BF16.PACK_AB R107, R124.reuse, R121 ;  /* 0x000000797c6b723e */ /* 0x040fe200000010ff */
[----:B------:R-:W-:Y:S02]  /*98c0*/  FADD.FTZ R2, R117, R123 ;  /* 0x0000007b75027221 */ /* 0x000fe40000010000 */
[----:B------:R2:W3:Y:S02]  /*98d0*/  MUFU.EX2 R125, R0 ;  /* 0x00000000007d7308 */ /* 0x0004e40000000800 */
[----:B------:R-:W-:Y:S04]  /*98e0*/  FADD.FTZ R2, R119, R2 ;  /* 0x0000000277027221 */ /* 0x000fe80000010000 */
[----:B------:R-:W-:Y:S04]  /*98f0*/  FADD.FTZ R2, R121, R2 ;  /* 0x0000000279027221 */ /* 0x000fe80000010000 */
[----:B------:R-:W-:Y:S01]  /*9900*/  FADD.FTZ R124, R124, R2 ;  /* 0x000000027c7c7221 */ /* 0x000fe20000010000 */
[C---:B-1----:R-:W-:Y:S03]  /*9910*/  HMMA.16816.F32.BF16 R4, R104.reuse, R108, R4 ;  /* 0x0000006c6804723c */ /* 0x042fe60000041804 */
[----:B--2---:R-:W-:Y:S01]  /*9920*/  FFMA.FTZ R0, R154, c[0x0][0x2d0], -R103 ;  /* 0x0000b4009a007a23 */ /* 0x004fe20000010867 */
[----:B------:R-:W-:Y:S02]  /*9930*/  MOV R154, R147 ;  /* 0x00000093009a7202 */ /* 0x000fe40000000f00 */
[----:B------:R-:W-:Y:S01]  /*9940*/  MOV R147, R127 ;  /* 0x0000007f00937202 */ /* 0x000fe20000000f00 */
[----:B------:R1:W2:Y:S01]  /*9950*/  MUFU.EX2 R129, R0 ;  /* 0x0000000000817308 */ /* 0x0002a20000000800 */
[C---:B------:R-:W-:Y:S01]  /*9960*/  HMMA.16816.F32.BF16 R8, R104.reuse, R110, R8 ;  /* 0x0000006e6808723c */ /* 0x040fe20000041808 */
[----:B------:R-:W5:Y:S03]  /*9970*/  LDSM.16.MT88.4 R108, [R228+0x800] ;  /* 0x00080000e46c783b */ /* 0x000f660000004200 */
[--C-:B-1----:R-:W-:Y:S01]  /*9980*/  FFMA.FTZ R0, R223, c[0x0][0x2d0], -R3.reuse ;  /* 0x0000b400df007a23 */ /* 0x102fe20000010803 */
[----:B------:R-:W-:Y:S04]  /*9990*/  IADD3 R223, R218, -0x1, RZ ;  /* 0xffffffffdadf7810 */ /* 0x000fe80007ffe0ff */
[----:B------:R1:W-:Y:S01]  /*99a0*/  MUFU.EX2 R126, R0 ;  /* 0x00000000007e7308 */ /* 0x0003e20000000800 */
[C---:B-----5:R-:W-:Y:S08]  /*99b0*/  HMMA.16816.F32.BF16 R12, R104.reuse, R108, R12 ;  /* 0x0000006c680c723c */ /* 0x060ff0000004180c */
[C---:B------:R-:W-:Y:S01]  /*99c0*/  HMMA.16816.F32.BF16 R16, R104.reuse, R110, R16 ;  /* 0x0000006e6810723c */ /* 0x040fe20000041810 */
[----:B------:R-:W5:Y:S03]  /*99d0*/  LDSM.16.MT88.4 R108, [R227+0x800] ;  /* 0x00080000e36c783b */ /* 0x000f660000004200 */
[----:B-1----:R-:W-:Y:S04]  /*99e0*/  FFMA.FTZ R0, R222, c[0x0][0x2d0], -R3 ;  /* 0x0000b400de007a23 */ /* 0x002fe80000010803 */
[----:B------:R1:W-:Y:S04]  /*99f0*/  MUFU.EX2 R127, R0 ;  /* 0x00000000007f7308 */ /* 0x0003e80000000800 */
[----:B-1----:R-:W-:Y:S01]  /*9a00*/  FFMA.FTZ R0, R209, c[0x0][0x2d0], -R103 ;  /* 0x0000b400d1007a23 */ /* 0x002fe20000010867 */
[----:B------:R-:W-:Y:S01]  /*9a10*/  MOV R209, R155 ;  /* 0x0000009b00d17202 */ /* 0x000fe20000000f00 */
[----:B------:R-:W-:Y:S01]  /*9a20*/  IMAD.MOV.U32 R155, RZ, RZ, R151 ;  /* 0x000000ffff9b7224 */ /* 0x000fe200078e0097 */
[----:B------:R-:W-:Y:S02]  /*9a30*/  MOV R151, R150 ;  /* 0x0000009600977202 */ /* 0x000fe40000000f00 */
[----:B------:R-:W-:Y:S01]  /*9a40*/  MOV R150, R135 ;  /* 0x0000008700967202 */ /* 0x000fe20000000f00 */
[----:B------:R-:W-:Y:S02]  /*9a50*/  IMAD.MOV.U32 R135, RZ, RZ, R131 ;  /* 0x000000ffff877224 */ /* 0x000fe400078e0083 */
[----:B------:R1:W1:Y:S01]  /*9a60*/  MUFU.EX2 R131, R0 ;  /* 0x0000000000837308 */ /* 0x0002620000000800 */
[C---:B-----5:R-:W-:Y:S08]  /*9a70*/  HMMA.16816.F32.BF16 R20, R104.reuse, R108, R20 ;  /* 0x0000006c6814723c */ /* 0x060ff00000041814 */
[C---:B------:R-:W-:Y:S01]  /*9a80*/  HMMA.16816.F32.BF16 R24, R104.reuse, R110, R24 ;  /* 0x0000006e6818723c */ /* 0x040fe20000041818 */
[----:B------:R-:W5:Y:S03]  /*9a90*/  LDSM.16.MT88.4 R108, [R230+0x800] ;  /* 0x00080000e66c783b */ /* 0x000f660000004200 */
[----:B-1----:R-:W-:Y:S04]  /*9aa0*/  FFMA.FTZ R0, R141, c[0x0][0x2d0], -R103 ;  /* 0x0000b4008d007a23 */ /* 0x002fe80000010867 */
[----:B------:R1:W1:Y:S01]  /*9ab0*/  MUFU.EX2 R141, R0 ;  /* 0x00000000008d7308 */ /* 0x0002620000000800 */
[C---:B-----5:R-:W-:Y:S03]  /*9ac0*/  HMMA.16816.F32.BF16 R28, R104.reuse, R108, R28 ;  /* 0x0000006c681c723c */ /* 0x060fe6000004181c */
[----:B-1----:R-:W-:Y:S01]  /*9ad0*/  FFMA.FTZ R0, R209, c[0x0][0x2d0], -R3 ;  /* 0x0000b400d1007a23 */ /* 0x002fe20000010803 */
[----:B------:R-:W-:Y:S02]  /*9ae0*/  MOV R209, R151 ;  /* 0x0000009700d17202 */ /* 0x000fe40000000f00 */
[----:B------:R-:W-:Y:S01]  /*9af0*/  MOV R151, R135 ;  /* 0x0000008700977202 */ /* 0x000fe20000000f00 */
[----:B------:R-:W-:Y:S01]  /*9b00*/  IMAD.MOV.U32 R135, RZ, RZ, R140 ;  /* 0x000000ffff877224 */ /* 0x000fe200078e008c */
[C---:B------:R-:W-:Y:S01]  /*9b10*/  HMMA.16816.F32.BF16 R32, R104.reuse, R110, R32 ;  /* 0x0000006e6820723c */ /* 0x040fe20000041820 */
[----:B------:R-:W1:Y:S01]  /*9b20*/  LDSM.16.MT88.4 R108, [R224+0x3800] ;  /* 0x00380000e06c783b */ /* 0x000e620000004200 */
[----:B------:R5:W-:Y:S02]  /*9b30*/  MUFU.EX2 R140, R0 ;  /* 0x00000000008c7308 */ /* 0x000be40000000800 */
[----:B-----5:R-:W-:Y:S04]  /*9b40*/  FADD.FTZ R0, R120, R122 ;  /* 0x0000007a78007221 */ /* 0x020fe80000010000 */
[----:B------:R-:W-:Y:S02]  /*9b50*/  FADD.FTZ R123, R118, R0 ;  /* 0x00000000767b7221 */ /* 0x000fe40000010000 */
[----:B------:R-:W-:Y:S02]  /*9b60*/  LDSM.16.MT88.4 R116, [R228+0x1800] ;  /* 0x00180000e474783b */ /* 0x000fe40000004200 */
[----:B------:R-:W-:Y:S02]  /*9b70*/  FFMA.FTZ R0, R133, c[0x0][0x2d0], -R103 ;  /* 0x0000b40085007a23 */ /* 0x000fe40000010867 */
[----:B------:R-:W-:Y:S02]  /*9b80*/  FADD.FTZ R123, R128, R123 ;  /* 0x0000007b807b7221 */ /* 0x000fe40000010000 */
[----:B------:R-:W-:Y:S01]  /*9b90*/  FFMA.FTZ R128, R136, c[0x0][0x2d0], -R3 ;  /* 0x0000b40088807a23 */ /* 0x000fe20000010803 */
[----:B------:R5:W4:Y:S01]  /*9ba0*/  MUFU.EX2 R133, R0 ;  /* 0x0000000000857308 */ /* 0x000b220000000800 */
[----:B---3--:R-:W-:Y:S01]  /*9bb0*/  FADD.FTZ R2, R125, R123 ;  /* 0x0000007b7d027221 */ /* 0x008fe20000010000 */
[C---:B-1----:R-:W-:Y:S03]  /*9bc0*/  HMMA.16816.F32.BF16 R36, R104.reuse, R108, R36 ;  /* 0x0000006c6824723c */ /* 0x042fe60000041824 */
[----:B--2---:R-:W-:Y:S04]  /*9bd0*/  FADD.FTZ R2, R129, R2 ;  /* 0x0000000281027221 */ /* 0x004fe80000010000 */
[----:B------:R-:W-:Y:S01]  /*9be0*/  FADD.FTZ R2, R131, R2 ;  /* 0x0000000283027221 */ /* 0x000fe20000010000 */
[C---:B------:R-:W-:Y:S01]  /*9bf0*/  HMMA.16816.F32.BF16 R40, R104.reuse, R110, R40 ;  /* 0x0000006e6828723c */ /* 0x040fe20000041828 */
[----:B------:R-:W1:Y:S03]  /*9c00*/  LDSM.16.MT88.4 R108, [R228+0x3800] ;  /* 0x00380000e46c783b */ /* 0x000e660000004200 */
[----:B------:R-:W-:Y:S02]  /*9c10*/  FADD.FTZ R2, R141, R2 ;  /* 0x000000028d027221 */ /* 0x000fe40000010000 */
[----:B-----5:R-:W-:Y:S02]  /*9c20*/  FFMA.FTZ R0, R135, c[0x0][0x2d0], -R103 ;  /* 0x0000b40087007a23 */ /* 0x020fe40000010867 */
[----:B----4-:R-:W-:Y:S02]  /*9c30*/  FADD.FTZ R2, R133, R2 ;  /* 0x0000000285027221 */ /* 0x010fe40000010000 */
[----:B------:R-:W2:Y:S01]  /*9c40*/  MUFU.EX2 R135, R0 ;  /* 0x0000000000877308 */ /* 0x000ea20000000800 */
[C---:B-1----:R-:W-:Y:S03]  /*9c50*/  HMMA.16816.F32.BF16 R44, R104.reuse, R108, R44 ;  /* 0x0000006c682c723c */ /* 0x042fe6000004182c */
[----:B--2---:R-:W-:Y:S02]  /*9c60*/  FADD.FTZ R2, R135, R2 ;  /* 0x0000000287027221 */ /* 0x004fe40000010000 */
[--C-:B------:R-:W-:Y:S01]  /*9c70*/  FFMA.FTZ R0, R151, c[0x0][0x2d0], -R3.reuse ;  /* 0x0000b40097007a23 */ /* 0x100fe20000010803 */
[----:B------:R-:W-:Y:S02]  /*9c80*/  MOV R151, R132 ;  /* 0x0000008400977202 */ /* 0x000fe40000000f00 */
[C---:B------:R-:W-:Y:S01]  /*9c90*/  HMMA.16816.F32.BF16 R48, R104.reuse, R110, R48 ;  /* 0x0000006e6830723c */ /* 0x040fe20000041830 */
[----:B------:R-:W1:Y:S01]  /*9ca0*/  LDSM.16.MT88.4 R108, [R227+0x3800] ;  /* 0x00380000e36c783b */ /* 0x000e620000004200 */
[----:B------:R2:W-:Y:S02]  /*9cb0*/  MUFU.EX2 R132, R0 ;  /* 0x0000000000847308 */ /* 0x0005e40000000800 */
[----:B--2---:R-:W-:Y:S01]  /*9cc0*/  FFMA.FTZ R0, R150, c[0x0][0x2d0], -R3 ;  /* 0x0000b40096007a23 */ /* 0x004fe20000010803 */
[----:B------:R-:W-:Y:S01]  /*9cd0*/  MOV R150, R147 ;  /* 0x0000009300967202 */ /* 0x000fe20000000f00 */
[----:B------:R-:W-:Y:S01]  /*9ce0*/  IMAD.MOV.U32 R147, RZ, RZ, R146 ;  /* 0x000000ffff937224 */ /* 0x000fe200078e0092 */
[----:B------:R-:W-:Y:S02]  /*9cf0*/  MOV R146, R143 ;  /* 0x0000008f00927202 */ /* 0x000fe40000000f00 */
[----:B------:R-:W-:Y:S03]  /*9d00*/  MOV R143, R142 ;  /* 0x0000008e008f7202 */ /* 0x000fe60000000f00 */
[--C-:B------:R-:W-:Y:S02]  /*9d10*/  FFMA.FTZ R120, R147, c[0x0][0x2d0], -R103.reuse ;  /* 0x0000b40093787a23 */ /* 0x100fe40000010867 */
[--C-:B------:R-:W-:Y:S02]  /*9d20*/  FFMA.FTZ R121, R146, c[0x0][0x2d0], -R103.reuse ;  /* 0x0000b40092797a23 */ /* 0x100fe40000010867 */
[----:B------:R-:W-:Y:S01]  /*9d30*/  FFMA.FTZ R122, R143, c[0x0][0x2d0], -R103 ;  /* 0x0000b4008f7a7a23 */ /* 0x000fe20000010867 */
[----:B------:R-:W-:Y:S01]  /*9d40*/  MUFU.EX2 R216, R120 ;  /* 0x0000007800d87308 */ /* 0x000fe20000000800 */
[----:B------:R-:W-:Y:S01]  /*9d50*/  IMAD.MOV.U32 R142, RZ, RZ, R139 ;  /* 0x000000ffff8e7224 */ /* 0x000fe200078e008b */
[----:B------:R-:W-:Y:S01]  /*9d60*/  MOV R139, R138 ;  /* 0x0000008a008b7202 */ /* 0x000fe20000000f00 */
[C---:B-1----:R-:W-:Y:S03]  /*9d70*/  HMMA.16816.F32.BF16 R52, R104.reuse, R108, R52 ;  /* 0x0000006c6834723c */ /* 0x042fe60000041834 */
[----:B------:R-:W-:Y:S01]  /*9d80*/  MOV R138, R134 ;  /* 0x00000086008a7202 */ /* 0x000fe20000000f00 */
[--C-:B------:R-:W-:Y:S03]  /*9d90*/  FFMA.FTZ R208, R142, c[0x0][0x2d0], -R103.reuse ;  /* 0x0000b4008ed07a23 */ /* 0x100fe60000010867 */
[----:B------:R-:W-:Y:S01]  /*9da0*/  MUFU.EX2 R215, R121 ;  /* 0x0000007900d77308 */ /* 0x000fe20000000800 */
[C---:B------:R-:W-:Y:S01]  /*9db0*/  HMMA.16816.F32.BF16 R56, R104.reuse, R110, R56 ;  /* 0x0000006e6838723c */ /* 0x040fe20000041838 */
[----:B------:R-:W1:Y:S03]  /*9dc0*/  LDSM.16.MT88.4 R108, [R230+0x3800] ;  /* 0x00380000e66c783b */ /* 0x000e660000004200 */
[--C-:B------:R-:W-:Y:S05]  /*9dd0*/  FFMA.FTZ R166, R138, c[0x0][0x2d0], -R103.reuse ;  /* 0x0000b4008aa67a23 */ /* 0x100fea0000010867 */
[----:B------:R2:W-:Y:S10]  /*9de0*/  MUFU.EX2 R212, R122 ;  /* 0x0000007a00d47308 */ /* 0x0005f40000000800 */
[----:B------:R3:W-:Y:S10]  /*9df0*/  MUFU.EX2 R134, R0 ;  /* 0x0000000000867308 */ /* 0x0007f40000000800 */
[----:B------:R-:W-:Y:S01]  /*9e00*/  MUFU.EX2 R208, R208 ;  /* 0x000000d000d07308 */ /* 0x000fe20000000800 */
[----:B--2---:R-:W-:Y:S09]  /*9e10*/  LDSM.16.MT88.4 R120, [R227+0x2000] ;  /* 0x00200000e378783b */ /* 0x004ff20000004200 */
[----:B------:R-:W-:Y:S01]  /*9e20*/  MUFU.EX2 R166, R166 ;  /* 0x000000a600a67308 */ /* 0x000fe20000000800 */
[C---:B-1----:R-:W-:Y:S03]  /*9e30*/  HMMA.16816.F32.BF16 R60, R104.reuse, R108, R60 ;  /* 0x0000006c683c723c */ /* 0x042fe6000004183c */
[--C-:B---3--:R-:W-:Y:S02]  /*9e40*/  FFMA.FTZ R0, R209, c[0x0][0x2d0], -R103.reuse ;  /* 0x0000b400d1007a23 */ /* 0x108fe40000010867 */
[--C-:B------:R-:W-:Y:S02]  /*9e50*/  FFMA.FTZ R209, R139, c[0x0][0x2d0], -R103.reuse ;  /* 0x0000b4008bd17a23 */ /* 0x100fe40000010867 */
[----:B------:R-:W-:Y:S01]  /*9e60*/  LDSM.16.MT88.4 R136, [R230+0x2800] ;  /* 0x00280000e688783b */ /* 0x000fe20000004200 */
[C---:B------:R-:W-:Y:S01]  /*9e70*/  HMMA.16816.F32.BF16 R64, R104.reuse, R110, R64 ;  /* 0x0000006e6840723c */ /* 0x040fe20000041840 */
[----:B------:R1:W2:Y:S06]  /*9e80*/  MUFU.EX2 R222, R0 ;  /* 0x0000000000de7308 */ /* 0x0002ac0000000800 */
[----:B------:R-:W3:Y:S04]  /*9e90*/  LDSM.16.MT88.4 R108, [R224+0x6800] ;  /* 0x00680000e06c783b */ /* 0x000ee80000004200 */
[----:B------:R-:W-:Y:S01]  /*9ea0*/  MUFU.EX2 R209, R209 ;  /* 0x000000d100d17308 */ /* 0x000fe20000000800 */
[----:B-1----:R-:W-:Y:S02]  /*9eb0*/  FFMA.FTZ R0, R155, c[0x0][0x2d0], -R103 ;  /* 0x0000b4009b007a23 */ /* 0x002fe40000010867 */
[----:B--2---:R-:W-:Y:S07]  /*9ec0*/  FADD.FTZ R2, R222, R2 ;  /* 0x00000002de027221 */ /* 0x004fee0000010000 */
[----:B------:R1:W2:Y:S01]  /*9ed0*/  MUFU.EX2 R221, R0 ;  /* 0x0000000000dd7308 */ /* 0x0002a20000000800 */
[C---:B---3--:R-:W-:Y:S03]  /*9ee0*/  HMMA.16816.F32.BF16 R68, R104.reuse, R108, R68 ;  /* 0x0000006c6844723c */ /* 0x048fe60000041844 */
[--C-:B-1----:R-:W-:Y:S05]  /*9ef0*/  FFMA.FTZ R0, R154, c[0x0][0x2d0], -R3.reuse ;  /* 0x0000b4009a007a23 */ /* 0x102fea0000010803 */
[C---:B------:R-:W-:Y:S01]  /*9f00*/  HMMA.16816.F32.BF16 R72, R104.reuse, R110, R72 ;  /* 0x0000006e6848723c */ /* 0x040fe20000041848 */
[----:B------:R-:W1:Y:S01]  /*9f10*/  LDSM.16.MT88.4 R108, [R228+0x6800] ;  /* 0x00680000e46c783b */ /* 0x000e620000004200 */
[----:B------:R3:W-:Y:S02]  /*9f20*/  MUFU.EX2 R220, R0 ;  /* 0x0000000000dc7308 */ /* 0x0007e40000000800 */
[----:B--2---:R-:W-:Y:S02]  /*9f30*/  FADD.FTZ R2, R221, R2 ;  /* 0x00000002dd027221 */ /* 0x004fe40000010000 */
[----:B---3--:R-:W-:Y:S06]  /*9f40*/  FFMA.FTZ R0, R151, c[0x0][0x2d0], -R3 ;  /* 0x0000b40097007a23 */ /* 0x008fec0000010803 */
[----:B------:R2:W-:Y:S01]  /*9f50*/  MUFU.EX2 R219, R0 ;  /* 0x0000000000db7308 */ /* 0x0005e20000000800 */
[C---:B-1----:R-:W-:Y:S08]  /*9f60*/  HMMA.16816.F32.BF16 R76, R104.reuse, R108, R76 ;  /* 0x0000006c684c723c */ /* 0x042ff0000004184c */
[C---:B------:R-:W-:Y:S01]  /*9f70*/  HMMA.16816.F32.BF16 R80, R104.reuse, R110, R80 ;  /* 0x0000006e6850723c */ /* 0x040fe20000041850 */
[----:B------:R-:W1:Y:S03]  /*9f80*/  LDSM.16.MT88.4 R108, [R227+0x6800] ;  /* 0x00680000e36c783b */ /* 0x000e660000004200 */
[--C-:B--2---:R-:W-:Y:S02]  /*9f90*/  FFMA.FTZ R0, R150, c[0x0][0x2d0], -R103.reuse ;  /* 0x0000b40096007a23 */ /* 0x104fe40000010867 */
[----:B------:R-:W-:Y:S02]  /*9fa0*/  FFMA.FTZ R103, R153, c[0x0][0x2d0], -R103 ;  /* 0x0000b40099677a23 */ /* 0x000fe40000010867 */
[----:B------:R2:W3:Y:S10]  /*9fb0*/  MUFU.EX2 R217, R0 ;  /* 0x0000000000d97308 */ /* 0x0004f40000000800 */
[----:B------:R-:W-:Y:S10]  /*9fc0*/  MUFU.EX2 R164, R103 ;  /* 0x0000006700a47308 */ /* 0x000ff40000000800 */
[----:B------:R-:W-:Y:S01]  /*9fd0*/  MUFU.EX2 R103, R128 ;  /* 0x0000008000677308 */ /* 0x000fe20000000800 */
[--C-:B--2---:R-:W-:Y:S02]  /*9fe0*/  FFMA.FTZ R0, R152, c[0x0][0x2d0], -R3.reuse ;  /* 0x0000b40098007a23 */ /* 0x104fe40000010803 */
[----:B------:R-:W-:Y:S01]  /*9ff0*/  LDSM.16.MT88.4 R152, [R228+0x5800] ;  /* 0x00580000e498783b */ /* 0x000fe20000004200 */
[----:B---3--:R-:W-:Y:S06]  /*a000*/  FADD.FTZ R2, R217, R2 ;  /* 0x00000002d9027221 */ /* 0x008fec0000010000 */
[----:B------:R2:W3:Y:S01]  /*a010*/  MUFU.EX2 R213, R0 ;  /* 0x0000000000d57308 */ /* 0x0004e20000000800 */
[----:B------:R-:W-:Y:S01]  /*a020*/  FADD.FTZ R2, R216, R2 ;  /* 0x00000002d8027221 */ /* 0x000fe20000010000 */
[C---:B-1----:R-:W-:Y:S03]  /*a030*/  HMMA.16816.F32.BF16 R84, R104.reuse, R108, R84 ;  /* 0x0000006c6854723c */ /* 0x042fe60000041854 */
[----:B------:R-:W-:Y:S04]  /*a040*/  FADD.FTZ R2, R215, R2 ;  /* 0x00000002d7027221 */ /* 0x000fe80000010000 */
[----:B------:R-:W-:Y:S01]  /*a050*/  FADD.FTZ R2, R212, R2 ;  /* 0x00000002d4027221 */ /* 0x000fe20000010000 */
[C---:B------:R-:W-:Y:S01]  /*a060*/  HMMA.16816.F32.BF16 R88, R104.reuse, R110, R88 ;  /* 0x0000006e6858723c */ /* 0x040fe20000041858 */
[----:B------:R-:W1:Y:S03]  /*a070*/  LDSM.16.MT88.4 R108, [R230+0x6800] ;  /* 0x00680000e66c783b */ /* 0x000e660000004200 */
[----:B------:R-:W-:Y:S02]  /*a080*/  FADD.FTZ R2, R208, R2 ;  /* 0x00000002d0027221 */ /* 0x000fe40000010000 */
[--C-:B--2---:R-:W-:Y:S04]  /*a090*/  FFMA.FTZ R0, R149, c[0x0][0x2d0], -R3.reuse ;  /* 0x0000b40095007a23 */ /* 0x104fe80000010803 */
[----:B------:R2:W4:Y:S01]  /*a0a0*/  MUFU.EX2 R214, R0 ;  /* 0x0000000000d67308 */ /* 0x0005220000000800 */
[C---:B-1----:R-:W-:Y:S03]  /*a0b0*/  HMMA.16816.F32.BF16 R92, R104.reuse, R108, R92 ;  /* 0x0000006c685c723c */ /* 0x042fe6000004185c */
[--C-:B--2---:R-:W-:Y:S06]  /*a0c0*/  FFMA.FTZ R0, R148, c[0x0][0x2d0], -R3.reuse ;  /* 0x0000b40094007a23 */ /* 0x104fec0000010803 */
[----:B------:R1:W2:Y:S01]  /*a0d0*/  MUFU.EX2 R211, R0 ;  /* 0x0000000000d37308 */ /* 0x0002a20000000800 */
[----:B------:R-:W-:Y:S01]  /*a0e0*/  HMMA.16816.F32.BF16 R96, R104, R110, R96 ;  /* 0x0000006e6860723c */ /* 0x000fe20000041860 */
[----:B------:R-:W5:Y:S06]  /*a0f0*/  LDSM.16.MT88.4 R108, [R224+0x1000] ;  /* 0x00100000e06c783b */ /* 0x000f6c0000004200 */
[----:B------:R-:W-:Y:S02]  /*a100*/  F2FP.BF16.PACK_AB R104, R129, R125 ;  /* 0x0000007d8168723e */ /* 0x000fe400000010ff */
[----:B------:R-:W-:Y:S03]  /*a110*/  F2FP.BF16.PACK_AB R105, R127, R126 ;  /* 0x0000007e7f69723e */ /* 0x000fe600000010ff */
[----:B------:R-:W-:Y:S02]  /*a120*/  F2FP.BF16.PACK_AB R106, R141, R131 ;  /* 0x000000838d6a723e */ /* 0x000fe400000010ff */
[----:B------:R-:W-:Y:S01]  /*a130*/  F2FP.BF16.PACK_AB R107, R140, R130 ;  /* 0x000000828c6b723e */ /* 0x000fe200000010ff */
[--C-:B-1----:R-:W-:Y:S02]  /*a140*/  FFMA.FTZ R0, R145, c[0x0][0x2d0], -R3.reuse ;  /* 0x0000b40091007a23 */ /* 0x102fe40000010803 */
[----:B------:R-:W-:Y:S01]  /*a150*/  LDSM.16.MT88.4 R144, [R224+0x5800] ;  /* 0x00580000e090783b */ /* 0x000fe20000004200 */
[----:B------:R-:W-:Y:S01]  /*a160*/  FFMA.FTZ R3, R102, c[0x0][0x2d0], -R3 ;  /* 0x0000b40066037a23 */ /* 0x000fe20000010803 */
[----:B------:R1:W1:Y:S10]  /*a170*/  MUFU.EX2 R210, R0 ;  /* 0x0000000000d27308 */ /* 0x0002740000000800 */
[----:B------:R2:W2:Y:S01]  /*a180*/  MUFU.EX2 R102, R3 ;  /* 0x0000000300667308 */ /* 0x0004a20000000800 */
[C---:B-----5:R-:W-:Y:S08]  /*a190*/  HMMA.16816.F32.BF16 R4, R104.reuse, R108, R4 ;  /* 0x0000006c6804723c */ /* 0x060ff00000041804 */
[C---:B------:R-:W-:Y:S01]  /*a1a0*/  HMMA.16816.F32.BF16 R8, R104.reuse, R110, R8 ;  /* 0x0000006e6808723c */ /* 0x040fe20000041808 */
[----:B------:R-:W5:Y:S03]  /*a1b0*/  LDSM.16.MT88.4 R108, [R227+0x1000] ;  /* 0x00100000e36c783b */ /* 0x000f660000004200 */
[----:B-1----:R-:W-:Y:S04]  /*a1c0*/  FADD.FTZ R0, R126, R124 ;  /* 0x0000007c7e007221 */ /* 0x002fe80000010000 */
[C---:B------:R-:W-:Y:S04]  /*a1d0*/  HMMA.16816.F32.BF16 R12, R104.reuse, R112, R12 ;  /* 0x00000070680c723c */ /* 0x040fe8000004180c */
[----:B------:R-:W-:Y:S02]  /*a1e0*/  FADD.FTZ R0, R127, R0 ;  /* 0x000000007f007221 */ /* 0x000fe40000010000 */
[----:B------:R-:W-:Y:S02]  /*a1f0*/  LDSM.16.MT88.4 R124, [R228+0x5000] ;  /* 0x00500000e47c783b */ /* 0x000fe40000004200 */
[C---:B------:R-:W-:Y:S04]  /*a200*/  HMMA.16816.F32.BF16 R16, R104.reuse, R114, R16 ;  /* 0x000000726810723c */ /* 0x040fe80000041810 */
[----:B------:R-:W-:Y:S02]  /*a210*/  FADD.FTZ R0, R130, R0 ;  /* 0x0000000082007221 */ /* 0x000fe40000010000 */
[----:B------:R-:W1:Y:S02]  /*a220*/  LDSM.16.MT88.4 R112, [R230+0x1000] ;  /* 0x00100000e670783b */ /* 0x000e640000004200 */
[----:B------:R-:W-:Y:S04]  /*a230*/  FADD.FTZ R0, R140, R0 ;  /* 0x000000008c007221 */ /* 0x000fe80000010000 */
[----:B------:R-:W-:Y:S02]  /*a240*/  FADD.FTZ R0, R132, R0 ;  /* 0x0000000084007221 */ /* 0x000fe40000010000 */
[----:B------:R-:W-:Y:S02]  /*a250*/  LDSM.16.MT88.4 R128, [R227+0x2800] ;  /* 0x00280000e380783b */ /* 0x000fe40000004200 */
[----:B------:R-:W-:Y:S04]  /*a260*/  FADD.FTZ R0, R134, R0 ;  /* 0x0000000086007221 */ /* 0x000fe80000010000 */
[----:B------:R-:W-:Y:S04]  /*a270*/  FADD.FTZ R0, R220, R0 ;  /* 0x00000000dc007221 */ /* 0x000fe80000010000 */
[----:B------:R-:W-:Y:S01]  /*a280*/  FADD.FTZ R0, R219, R0 ;  /* 0x00000000db007221 */ /* 0x000fe20000010000 */
[C---:B-----5:R-:W-:Y:S03]  /*a290*/  HMMA.16816.F32.BF16 R20, R104.reuse, R108, R20 ;  /* 0x0000006c6814723c */ /* 0x060fe60000041814 */
[----:B---3--:R-:W-:Y:S04]  /*a2a0*/  FADD.FTZ R0, R213, R0 ;  /* 0x00000000d5007221 */ /* 0x008fe80000010000 */
[----:B----4-:R-:W-:Y:S01]  /*a2b0*/  FADD.FTZ R0, R214, R0 ;  /* 0x00000000d6007221 */ /* 0x010fe20000010000 */
[C---:B------:R-:W-:Y:S01]  /*a2c0*/  HMMA.16816.F32.BF16 R24, R104.reuse, R110, R24 ;  /* 0x0000006e6818723c */ /* 0x040fe20000041818 */
[----:B------:R-:W3:Y:S03]  /*a2d0*/  LDSM.16.MT88.4 R108, [R224+0x4000] ;  /* 0x00400000e06c783b */ /* 0x000ee60000004200 */
[----:B--2---:R-:W-:Y:S04]  /*a2e0*/  FADD.FTZ R0, R211, R0 ;  /* 0x00000000d3007221 */ /* 0x004fe80000010000 */
[----:B------:R-:W-:Y:S04]  /*a2f0*/  FADD.FTZ R0, R210, R0 ;  /* 0x00000000d2007221 */ /* 0x000fe80000010000 */
[----:B------:R-:W-:Y:S01]  /*a300*/  FADD.FTZ R3, R165, R0 ;  /* 0x00000000a5037221 */ /* 0x000fe20000010000 */
[C---:B-1----:R-:W-:Y:S03]  /*a310*/  HMMA.16816.F32.BF16 R28, R104.reuse, R112, R28 ;  /* 0x00000070681c723c */ /* 0x042fe6000004181c */
[----:B------:R-:W-:Y:S02]  /*a320*/  FADD.FTZ R0, R209, R2 ;  /* 0x00000002d1007221 */ /* 0x000fe40000010000 */
[----:B------:R-:W-:Y:S02]  /*a330*/  FADD.FTZ R3, R167, R3 ;  /* 0x00000003a7037221 */ /* 0x000fe40000010000 */
[----:B------:R-:W-:Y:S01]  /*a340*/  FADD.FTZ R2, R166, R0 ;  /* 0x00000000a6027221 */ /* 0x000fe20000010000 */
[C---:B------:R-:W-:Y:S01]  /*a350*/  HMMA.16816.F32.BF16 R32, R104.reuse, R114, R32 ;  /* 0x000000726820723c */ /* 0x040fe20000041820 */
[----:B------:R-:W1:Y:S03]  /*a360*/  LDSM.16.MT88.4 R112, [R228+0x4000] ;  /* 0x00400000e470783b */ /* 0x000e660000004200 */
[----:B------:R-:W-:Y:S02]  /*a370*/  FADD.FTZ R2, R164, R2 ;  /* 0x00000002a4027221 */ /* 0x000fe40000010000 */
[----:B------:R-:W-:Y:S06]  /*a380*/  FADD.FTZ R0, R103, R3 ;  /* 0x0000000367007221 */ /* 0x000fec0000010000 */
[----:B------:R-:W-:Y:S01]  /*a390*/  FADD.FTZ R0, R102, R0 ;  /* 0x0000000066007221 */ /* 0x000fe20000010000 */
[C---:B---3--:R-:W-:Y:S08]  /*a3a0*/  HMMA.16816.F32.BF16 R36, R104.reuse, R108, R36 ;  /* 0x0000006c6824723c */ /* 0x048ff00000041824 */
[C---:B------:R-:W-:Y:S01]  /*a3b0*/  HMMA.16816.F32.BF16 R40, R104.reuse, R110, R40 ;  /* 0x0000006e6828723c */ /* 0x040fe20000041828 */
[----:B------:R-:W2:Y:S07]  /*a3c0*/  LDSM.16.MT88.4 R108, [R227+0x4000] ;  /* 0x00400000e36c783b */ /* 0x000eae0000004200 */
[C---:B-1----:R-:W-:Y:S08]  /*a3d0*/  HMMA.16816.F32.BF16 R44, R104.reuse, R112, R44 ;  /* 0x00000070682c723c */ /* 0x042ff0000004182c */
[C---:B------:R-:W-:Y:S01]  /*a3e0*/  HMMA.16816.F32.BF16 R48, R104.reuse, R114, R48 ;  /* 0x000000726830723c */ /* 0x040fe20000041830 */
[----:B------:R-:W1:Y:S07]  /*a3f0*/  LDSM.16.MT88.4 R112, [R230+0x4000] ;  /* 0x00400000e670783b */ /* 0x000e6e0000004200 */
[C---:B--2---:R-:W-:Y:S08]  /*a400*/  HMMA.16816.F32.BF16 R52, R104.reuse, R108, R52 ;  /* 0x0000006c6834723c */ /* 0x044ff00000041834 */
        /* <DEDUP_REMOVED lines=15> */
[----:B------:R-:W-:Y:S01]  /*a500*/  HMMA.16816.F32.BF16 R96, R104, R114, R96 ;  /* 0x000000726860723c */ /* 0x000fe20000041860 */
[----:B------:R-:W1:Y:S06]  /*a510*/  LDSM.16.MT88.4 R112, [R227+0x1800] ;  /* 0x00180000e370783b */ /* 0x000e6c0000004200 */
[----:B------:R-:W-:Y:S02]  /*a520*/  F2FP.BF16.PACK_AB R104, R135, R133 ;  /* 0x000000858768723e */ /* 0x000fe400000010ff */
[----:B------:R-:W-:Y:S03]  /*a530*/  F2FP.BF16.PACK_AB R105, R134, R132 ;  /* 0x000000848669723e */ /* 0x000fe600000010ff */
[----:B------:R-:W-:Y:S02]  /*a540*/  F2FP.BF16.PACK_AB R106, R221, R222 ;  /* 0x000000dedd6a723e */ /* 0x000fe400000010ff */
[----:B------:R-:W-:Y:S07]  /*a550*/  F2FP.BF16.PACK_AB R107, R219, R220 ;  /* 0x000000dcdb6b723e */ /* 0x000fee00000010ff */
[C---:B--2---:R-:W-:Y:S08]  /*a560*/  HMMA.16816.F32.BF16 R4, R104.reuse, R108, R4 ;  /* 0x0000006c6804723c */ /* 0x044ff00000041804 */
        /* <DEDUP_REMOVED lines=47> */
[----:B------:R-:W4:Y:S07]  /*a860*/  LDSM.16.MT88.4 R120, [R230+0x5000] ;  /* 0x00500000e678783b */ /* 0x000f2e0000004200 */
[C---:B-1----:R-:W-:Y:S08]  /*a870*/  HMMA.16816.F32.BF16 R28, R104.reuse, R112, R28 ;  /* 0x00000070681c723c */ /* 0x042ff0000004181c */
[C---:B------:R-:W-:Y:S01]  /*a880*/  HMMA.16816.F32.BF16 R32, R104.reuse, R114, R32 ;  /* 0x000000726820723c */ /* 0x040fe20000041820 */
[----:B------:R-:W-:Y:S07]  /*a890*/  LDSM.16.MT88.4 R112, [R228+0x8000] ;  /* 0x00800000e470783b */ /* 0x000fee0000004200 */
[C---:B--2---:R-:W-:Y:S08]  /*a8a0*/  HMMA.16816.F32.BF16 R36, R104.reuse, R108, R36 ;  /* 0x0000006c6824723c */ /* 0x044ff00000041824 */
[C---:B------:R-:W-:Y:S01]  /*a8b0*/  HMMA.16816.F32.BF16 R40, R104.reuse, R110, R40 ;  /* 0x0000006e6828723c */ /* 0x040fe20000041828 */
[----:B------:R-:W1:Y:S07]  /*a8c0*/  LDSM.16.MT88.4 R108, [R224+0x8000] ;  /* 0x00800000e06c783b */ /* 0x000e6e0000004200 */
[C---:B------:R-:W-:Y:S08]  /*a8d0*/  HMMA.16816.F32.BF16 R44, R104.reuse, R124, R44 ;  /* 0x0000007c682c723c */ /* 0x040ff0000004182c */
[C---:B------:R-:W-:Y:S01]  /*a8e0*/  HMMA.16816.F32.BF16 R48, R104.reuse, R126, R48 ;  /* 0x0000007e6830723c */ /* 0x040fe20000041830 */
[----:B------:R-:W2:Y:S07]  /*a8f0*/  LDSM.16.MT88.4 R124, [R227+0x8000] ;  /* 0x00800000e37c783b */ /* 0x000eae0000004200 */
[C---:B---3--:R-:W-:Y:S08]  /*a900*/  HMMA.16816.F32.BF16 R52, R104.reuse, R116, R52 ;  /* 0x000000746834723c */ /* 0x048ff00000041834 */
[C---:B------:R-:W-:Y:S01]  /*a910*/  HMMA.16816.F32.BF16 R56, R104.reuse, R118, R56 ;  /* 0x000000766838723c */ /* 0x040fe20000041838 */
[----:B------:R-:W3:Y:S07]  /*a920*/  LDSM.16.MT88.4 R116, [R230+0x8000] ;  /* 0x00800000e674783b */ /* 0x000eee0000004200 */
[C---:B----4-:R-:W-:Y:S08]  /*a930*/  HMMA.16816.F32.BF16 R60, R104.reuse, R120, R60 ;  /* 0x00000078683c723c */ /* 0x050ff0000004183c */
[C---:B------:R-:W-:Y:S01]  /*a940*/  HMMA.16816.F32.BF16 R64, R104.reuse, R122, R64 ;  /* 0x0000007a6840723c */ /* 0x040fe20000041840 */
[----:B------:R-:W-:Y:S07]  /*a950*/  LDSM.16.MT88.4 R120, [R228+0x2800] ;  /* 0x00280000e478783b */ /* 0x000fee0000004200 */
[C---:B-1----:R-:W-:Y:S08]  /*a960*/  HMMA.16816.F32.BF16 R68, R104.reuse, R108, R68 ;  /* 0x0000006c6844723c */ /* 0x042ff00000041844 */
[C---:B------:R-:W-:Y:S08]  /*a970*/  HMMA.16816.F32.BF16 R72, R104.reuse, R110, R72 ;  /* 0x0000006e6848723c */ /* 0x040ff00000041848 */
[C---:B------:R-:W-:Y:S08]  /*a980*/  HMMA.16816.F32.BF16 R76, R104.reuse, R112, R76 ;  /* 0x00000070684c723c */ /* 0x040ff0000004184c */
[C---:B------:R-:W-:Y:S01]  /*a990*/  HMMA.16816.F32.BF16 R80, R104.reuse, R114, R80 ;  /* 0x000000726850723c */ /* 0x040fe20000041850 */
[----:B------:R-:W1:Y:S07]  /*a9a0*/  LDSM.16.MT88.4 R112, [R224+0x2800] ;  /* 0x00280000e070783b */ /* 0x000e6e0000004200 */
[C---:B--2---:R-:W-:Y:S08]  /*a9b0*/  HMMA.16816.F32.BF16 R84, R104.reuse, R124, R84 ;  /* 0x0000007c6854723c */ /* 0x044ff00000041854 */
[C---:B------:R-:W-:Y:S08]  /*a9c0*/  HMMA.16816.F32.BF16 R88, R104.reuse, R126, R88 ;  /* 0x0000007e6858723c */ /* 0x040ff00000041858 */
[C---:B---3--:R-:W-:Y:S08]  /*a9d0*/  HMMA.16816.F32.BF16 R92, R104.reuse, R116, R92 ;  /* 0x00000074685c723c */ /* 0x048ff0000004185c */
[----:B------:R-:W-:Y:S07]  /*a9e0*/  HMMA.16816.F32.BF16 R96, R104, R118, R96 ;  /* 0x000000766860723c */ /* 0x000fee0000041860 */
[----:B------:R-:W-:Y:S02]  /*a9f0*/  F2FP.BF16.PACK_AB R104, R209, R208 ;  /* 0x000000d0d168723e */ /* 0x000fe400000010ff */
[----:B------:R-:W-:Y:S03]  /*aa00*/  F2FP.BF16.PACK_AB R105, R167, R165 ;  /* 0x000000a5a769723e */ /* 0x000fe600000010ff */
[----:B------:R-:W-:Y:S02]  /*aa10*/  F2FP.BF16.PACK_AB R106, R164, R166 ;  /* 0x000000a6a46a723e */ /* 0x000fe400000010ff */
[----:B------:R-:W-:Y:S02]  /*aa20*/  F2FP.BF16.PACK_AB R107, R102, R103 ;  /* 0x00000067666b723e */ /* 0x000fe400000010ff */
[----:B------:R-:W-:Y:S05]  /*aa30*/  MOV R103, R101 ;  /* 0x0000006500677202 */ /* 0x000fea0000000f00 */
[C---:B-1----:R-:W-:Y:S01]  /*aa40*/  HMMA.16816.F32.BF16 R108, R104.reuse, R112, R4 ;  /* 0x00000070686c723c */ /* 0x042fe20000041804 */
[----:B------:R-:W1:Y:S07]  /*aa50*/  LDSM.16.MT88.4 R4, [R227+0x5800] ;  /* 0x00580000e304783b */ /* 0x000e6e0000004200 */
[C---:B------:R-:W-:Y:S01]  /*aa60*/  HMMA.16816.F32.BF16 R112, R104.reuse, R114, R8 ;  /* 0x000000726870723c */ /* 0x040fe20000041808 */
[----:B------:R-:W2:Y:S07]  /*aa70*/  LDSM.16.MT88.4 R8, [R230+0x5800] ;  /* 0x00580000e608783b */ /* 0x000eae0000004200 */
[C---:B------:R-:W-:Y:S01]  /*aa80*/  HMMA.16816.F32.BF16 R116, R104.reuse, R120, R12 ;  /* 0x000000786874723c */ /* 0x040fe2000004180c */
[----:B------:R-:W3:Y:S07]  /*aa90*/  LDSM.16.MT88.4 R12, [R224+0x8800] ;  /* 0x00880000e00c783b */ /* 0x000eee0000004200 */
[C---:B------:R-:W-:Y:S01]  /*aaa0*/  HMMA.16816.F32.BF16 R120, R104.reuse, R122, R16 ;  /* 0x0000007a6878723c */ /* 0x040fe20000041810 */
[----:B------:R-:W4:Y:S07]  /*aab0*/  LDSM.16.MT88.4 R16, [R228+0x8800] ;  /* 0x00880000e410783b */ /* 0x000f2e0000004200 */
[C---:B------:R-:W-:Y:S01]  /*aac0*/  HMMA.16816.F32.BF16 R124, R104.reuse, R128, R20 ;  /* 0x00000080687c723c */ /* 0x040fe20000041814 */
[----:B------:R-:W2:Y:S07]  /*aad0*/  LDSM.16.MT88.4 R20, [R227+0x8800] ;  /* 0x00880000e314783b */ /* 0x000eae0000004200 */
[C---:B------:R-:W-:Y:S01]  /*aae0*/  HMMA.16816.F32.BF16 R128, R104.reuse, R130, R24 ;  /* 0x000000826880723c */ /* 0x040fe20000041818 */
[----:B------:R-:W1:Y:S07]  /*aaf0*/  LDSM.16.MT88.4 R24, [R230+0x8800] ;  /* 0x00880000e618783b */ /* 0x000e6e0000004200 */
[C---:B------:R-:W-:Y:S01]  /*ab00*/  HMMA.16816.F32.BF16 R132, R104.reuse, R136, R28 ;  /* 0x000000886884723c */ /* 0x040fe2000004181c */
[----:B------:R-:W5:Y:S04]  /*ab10*/  LDL R31, [R1+0x10] ;  /* 0x00001000011f7983 */ /* 0x000f680000100800 */
[----:B------:R1:W-:Y:S03]  /*ab20*/  STL [R1+0x18], R2 ;  /* 0x0000180201007387 */ /* 0x0003e60000100800 */
[C---:B------:R-:W-:Y:S01]  /*ab30*/  HMMA.16816.F32.BF16 R136, R104.reuse, R138, R32 ;  /* 0x0000008a6888723c */ /* 0x040fe20000041820 */
[----:B------:R1:W-:Y:S04]  /*ab40*/  STL [R1+0x8], R223 ;  /* 0x000008df01007387 */ /* 0x0003e80000100800 */
[----:B------:R1:W-:Y:S03]  /*ab50*/  STL [R1+0x1c], R0 ;  /* 0x00001c0001007387 */ /* 0x0003e60000100800 */
[C---:B------:R-:W-:Y:S08]  /*ab60*/  HMMA.16816.F32.BF16 R140, R104.reuse, R144, R36 ;  /* 0x00000090688c723c */ /* 0x040ff00000041824 */
[C---:B------:R-:W-:Y:S08]  /*ab70*/  HMMA.16816.F32.BF16 R144, R104.reuse, R146, R40 ;  /* 0x000000926890723c */ /* 0x040ff00000041828 */
[C---:B------:R-:W-:Y:S08]  /*ab80*/  HMMA.16816.F32.BF16 R148, R104.reuse, R152, R44 ;  /* 0x000000986894723c */ /* 0x040ff0000004182c */
[C---:B------:R-:W-:Y:S08]  /*ab90*/  HMMA.16816.F32.BF16 R152, R104.reuse, R154, R48 ;  /* 0x0000009a6898723c */ /* 0x040ff00000041830 */
[C---:B-1----:R-:W-:Y:S08]  /*aba0*/  HMMA.16816.F32.BF16 R52, R104.reuse, R4, R52 ;  /* 0x000000046834723c */ /* 0x042ff00000041834 */
[C---:B------:R-:W-:Y:S08]  /*abb0*/  HMMA.16816.F32.BF16 R56, R104.reuse, R6, R56 ;  /* 0x000000066838723c */ /* 0x040ff00000041838 */
[C---:B--2---:R-:W-:Y:S08]  /*abc0*/  HMMA.16816.F32.BF16 R60, R104.reuse, R8, R60 ;  /* 0x00000008683c723c */ /* 0x044ff0000004183c */
[C---:B------:R-:W-:Y:S08]  /*abd0*/  HMMA.16816.F32.BF16 R64, R104.reuse, R10, R64 ;  /* 0x0000000a6840723c */ /* 0x040ff00000041840 */
[C---:B---3--:R-:W-:Y:S08]  /*abe0*/  HMMA.16816.F32.BF16 R68, R104.reuse, R12, R68 ;  /* 0x0000000c6844723c */ /* 0x048ff00000041844 */
[C---:B------:R-:W-:Y:S08]  /*abf0*/  HMMA.16816.F32.BF16 R72, R104.reuse, R14, R72 ;  /* 0x0000000e6848723c */ /* 0x040ff00000041848 */
[C---:B----4-:R-:W-:Y:S08]  /*ac00*/  HMMA.16816.F32.BF16 R76, R104.reuse, R16, R76 ;  /* 0x00000010684c723c */ /* 0x050ff0000004184c */
[C---:B------:R-:W-:Y:S08]  /*ac10*/  HMMA.16816.F32.BF16 R80, R104.reuse, R18, R80 ;  /* 0x000000126850723c */ /* 0x040ff00000041850 */
[C---:B------:R-:W-:Y:S08]  /*ac20*/  HMMA.16816.F32.BF16 R84, R104.reuse, R20, R84 ;  /* 0x000000146854723c */ /* 0x040ff00000041854 */
[C---:B------:R-:W-:Y:S08]  /*ac30*/  HMMA.16816.F32.BF16 R88, R104.reuse, R22, R88 ;  /* 0x000000166858723c */ /* 0x040ff00000041858 */
[C---:B------:R-:W-:Y:S08]  /*ac40*/  HMMA.16816.F32.BF16 R92, R104.reuse, R24, R92 ;  /* 0x00000018685c723c */ /* 0x040ff0000004185c */
[----:B------:R-:W-:Y:S07]  /*ac50*/  HMMA.16816.F32.BF16 R96, R104, R26, R96 ;  /* 0x0000001a6860723c */ /* 0x000fee0000041860 */
[----:B------:R-:W-:Y:S02]  /*ac60*/  MOV R104, R100 ;  /* 0x0000006400687202 */ /* 0x000fe40000000f00 */
[----:B-----5:R-:W-:Y:S03]  /*ac70*/  ISETP.GT.AND P0, PT, R218, R31, PT ;  /* 0x0000001fda00720c */ /* 0x020fe60003f04270 */
[----:B------:R-:W-:Y:S10]  /*ac80*/  IMAD.MOV.U32 R218, RZ, RZ, R223 ;  /* 0x000000ffffda7224 */ /* 0x000ff400078e00df */
[----:B------:R-:W-:-:S05]  /*ac90*/  @P0 BRA `(.L_x_446) ;  /* 0xffffb5c000000947 */ /* 0x000fca000383ffff */
.L_x_445:
[----:B--2---:R-:W2:Y:S02]  /*aca0*/  LDL R0, [R1+0x8] ;  /* 0x0000080001007983 */ /* 0x004ea40000100800 */
[----:B--2---:R-:W-:-:S13]  /*acb0*/  ISETP.GE.AND P0, PT, R0, RZ, PT ;  /* 0x000000ff0000720c */ /* 0x004fda0003f06270 */
[----:B------:R-:W-:Y:S05]  /*acc0*/  @!P0 BRA `(.L_x_447) ;  /* 0x0000418000008947 */ /* 0x000fea0003800000 */
[----:B------:R-:W-:Y:S02]  /*acd0*/  MOV R103, R100 ;  /* 0x0000006400677202 */ /* 0x000fe40000000f00 */
[----:B------:R-:W-:Y:S02]  /*ace0*/  MOV R102, R101 ;  /* 0x0000006500667202 */ /* 0x000fe40000000f00 */
.L_x_448:
[----:B-1----:R-:W2:Y:S01]  /*acf0*/  LDL.64 R2, [R1+0x30] ;  /* 0x0000300001027983 */ /* 0x002ea20000100a00 */
[----:B------:R-:W-:Y:S04]  /*ad00*/  DEPBAR.LE SB0, 0x0 ;  /* 0x000080000000791a */ /* 0x000fe80000000000 */
[----:B------:R-:W-:Y:S01]  /*ad10*/  WARPSYNC 0xffffffff ;  /* 0xffffffff00007948 */ /* 0x000fe20003800000 */
[----:B------:R-:W2:Y:S04]  /*ad20*/  LDL R22, [R1+0x40] ;  /* 0x0000400001167983 */ /* 0x000ea80000100800 */
[----:B------:R1:W-:Y:S04]  /*ad30*/  STL [R1+0xcc], R98 ;  /* 0x0000cc6201007387 */ /* 0x0003e80000100800 */
[----:B------:R-:W-:Y:S08]  /*ad40*/  BAR.SYNC.DEFER_BLOCKING 0x0 ;  /* 0x0000000000007b1d */ /* 0x000ff00000010000 */
[----:B------:R-:W3:Y:S08]  /*ad50*/  LDSM.16.M88.4 R8, [R225] ;  /* 0x00000000e108783b */ /* 0x000ef00000000200 */
[----:B-1----:R-:W4:Y:S04]  /*ad60*/  LDL.LU R98, [R1+0x8] ;  /* 0x0000080001627983 */ /* 0x002f280000300800 */
[----:B------:R1:W-:Y:S04]  /*ad70*/  STL [R1+0xc8], R99 ;  /* 0x0000c86301007387 */ /* 0x0003e80000100800 */
[----:B-----5:R-:W-:Y:S04]  /*ad80*/  STL [R1+0xa0], R252 ;  /* 0x0000a0fc01007387 */ /* 0x020fe80000100800 */
[----:B------:R1:W-:Y:S04]  /*ad90*/  STL [R1+0x9c], R251 ;  /* 0x00009cfb01007387 */ /* 0x0003e80000100800 */
[----:B------:R-:W-:Y:S04]  /*ada0*/  STL [R1+0x98], R250 ;  /* 0x000098fa01007387 */ /* 0x000fe80000100800 */
[----:B------:R-:W1:Y:S08]  /*adb0*/  LDSM.16.M88.4 R16, [R225+0x800] ;  /* 0x00080000e110783b */ /* 0x000e700000000200 */
[----:B------:R-:W2:Y:S01]  /*adc0*/  LDSM.16.M88.4 R24, [R225+0x1000] ;  /* 0x00100000e118783b */ /* 0x000ea20000000200 */
[C---:B---3--:R-:W-:Y:S07]  /*add0*/  HMMA.16816.F32.BF16 R4, R156.reuse, R8, RZ ;  /* 0x000000089c04723c */ /* 0x048fee00000418ff */
[----:B-1----:R-:W3:Y:S01]  /*ade0*/  LDL R99, [R1+0x4] ;  /* 0x0000040001637983 */ /* 0x002ee20000100800 */
[----:B------:R-:W-:Y:S01]  /*adf0*/  MOV R251, 0x6 ;  /* 0x0000000600fb7802 */ /* 0x000fe20000000f00 */
[C---:B------:R-:W-:Y:S02]  /*ae00*/  HMMA.16816.F32.BF16 R8, R156.reuse, R10, RZ ;  /* 0x0000000a9c08723c */ /* 0x040fe400000418ff */
[----:B------:R-:W1:Y:S08]  /*ae10*/  LDSM.16.M88.4 R32, [R225+0x1800] ;  /* 0x00180000e120783b */ /* 0x000e700000000200 */
[----:B------:R-:W1:Y:S08]  /*ae20*/  LDSM.16.M88.4 R40, [R225+0x2000] ;  /* 0x00200000e128783b */ /* 0x000e700000000200 */
[----:B------:R-:W1:Y:S01]  /*ae30*/  LDSM.16.M88.4 R48, [R225+0x2800] ;  /* 0x00280000e130783b */ /* 0x000e620000000200 */
[C---:B------:R-:W-:Y:S07]  /*ae40*/  HMMA.16816.F32.BF16 R12, R156.reuse, R16, RZ ;  /* 0x000000109c0c723c */ /* 0x040fee00000418ff */
[----:B------:R-:W1:Y:S01]  /*ae50*/  LDSM.16.M88.4 R104, [R231] ;  /* 0x00000000e768783b */ /* 0x000e620000000200 */
[C---:B------:R-:W-:Y:S07]  /*ae60*/  HMMA.16816.F32.BF16 R16, R156.reuse, R18, RZ ;  /* 0x000000129c10723c */ /* 0x040fee00000418ff */
[----:B------:R-:W1:Y:S08]  /*ae70*/  LDSM.16.M88.4 R164, [R248] ;  /* 0x00000000f8a4783b */ /* 0x000e700000000200 */
[----:B------:R-:W1:Y:S08]  /*ae80*/  LDSM.16.M88.4 R208, [R247] ;  /* 0x00000000f7d0783b */ /* 0x000e700000000200 */
[----:B------:R-:W1:Y:S08]  /*ae90*/  LDSM.16.M88.4 R212, [R246] ;  /* 0x00000000f6d4783b */ /* 0x000e700000000200 */
[----:B------:R-:W1:Y:S08]  /*aea0*/  LDSM.16.M88.4 R216, [R245] ;  /* 0x00000000f5d8783b */ /* 0x000e700000000200 */
[----:B------:R-:W1:Y:S08]  /*aeb0*/  LDSM.16.M88.4 R220, [R244] ;  /* 0x00000000f4dc783b */ /* 0x000e700000000200 */
        /* <DEDUP_REMOVED lines=8> */
[----:B------:R-:W-:Y:S01]  /*af40*/  STL [R1+0xbc], R159 ;  /* 0x0000bc9f01007387 */ /* 0x000fe20000100800 */
[----:B--2---:R-:W-:Y:S02]  /*af50*/  MOV R3, R22 ;  /* 0x0000001600037202 */ /* 0x004fe40000000f00 */
[----:B----4-:R-:W-:Y:S01]  /*af60*/  SHF.R.S32.HI R0, RZ, 0x1f, R98 ;  /* 0x0000001fff007819 */ /* 0x010fe20000011462 */
[----:B------:R-:W-:Y:S04]  /*af70*/  IMAD.WIDE.U32 R20, R98, c[0x0][0x208], RZ ;  /* 0x0000820062147a25 */ /* 0x000fe800078e00ff */
[----:B------:R-:W-:Y:S02]  /*af80*/  IMAD R0, R0, c[0x0][0x208], RZ ;  /* 0x0000820000007a24 */ /* 0x000fe400078e02ff */
[----:B------:R-:W-:Y:S04]  /*af90*/  IMAD.WIDE.U32 R2, R20, 0x60, R2 ;  /* 0x0000006014027825 */ /* 0x000fe800078e0002 */
[----:B------:R-:W-:Y:S05]  /*afa0*/  IMAD R0, R98, c[0x0][0x20c], R0 ;  /* 0x0000830062007a24 */ /* 0x000fea00078e0200 */
[----:B------:R-:W-:Y:S02]  /*afb0*/  IADD3 R0, R21, R0, RZ ;  /* 0x0000000015007210 */ /* 0x000fe40007ffe0ff */
[C---:B------:R-:W-:Y:S03]  /*afc0*/  HMMA.16816.F32.BF16 R20, R156.reuse, R24, RZ ;  /* 0x000000189c14723c */ /* 0x040fe600000418ff */
[----:B------:R-:W-:Y:S05]  /*afd0*/  IMAD R0, R0, 0x60, RZ ;  /* 0x0000006000007824 */ /* 0x000fea00078e02ff */
[C---:B------:R-:W-:Y:S01]  /*afe0*/  HMMA.16816.F32.BF16 R24, R156.reuse, R26, RZ ;  /* 0x0000001a9c18723c */ /* 0x040fe200000418ff */
[----:B------:R-:W-:Y:S03]  /*aff0*/  IADD3 R44, R3, R0, RZ ;  /* 0x00000000032c7210 */ /* 0x000fe60007ffe0ff */
[C---:B------:R-:W-:Y:S02]  /*b000*/  SHF.L.U32 R0, R2.reuse, 0x1, RZ ;  /* 0x0000000102007819 */ /* 0x040fe400000006ff */
[----:B------:R-:W-:Y:S02]  /*b010*/  SHF.L.U64.HI R44, R2, 0x1, R44 ;  /* 0x00000001022c7819 */ /* 0x000fe4000001022c */
[C---:B-1----:R-:W-:Y:S01]  /*b020*/  HMMA.16816.F32.BF16 R28, R156.reuse, R32, RZ ;  /* 0x000000209c1c723c */ /* 0x042fe200000418ff */
        /* <DEDUP_REMOVED lines=8> */
[----:B---3--:R1:W-:Y:S01]  /*b0b0*/  LDGSTS.E.BYPASS.LTC128B.128 [R99+0x100], [R2.64], !P4 ;  /* 0x0010000002637fae */ /* 0x0083e2000e101d46 */
[----:B------:R-:W-:Y:S02]  /*b0c0*/  IADD3 R0, P0, R0, 0x100, RZ ;  /* 0x0000010000007810 */ /* 0x000fe40007f1e0ff */
[--C-:B------:R-:W-:Y:S02]  /*b0d0*/  IADD3.X R37, RZ, c[0x0][0x1fc], R44.reuse, P1, P5 ;  /* 0x00007f00ff257a10 */ /* 0x100fe40000fea42c */
[----:B------:R-:W-:Y:S03]  /*b0e0*/  IADD3 R46, P1, R0, c[0x0][0x1f8], RZ ;  /* 0x00007e00002e7a10 */ /* 0x000fe60007f3e0ff */
[----:B------:R2:W-:Y:S01]  /*b0f0*/  LDGSTS.E.BYPASS.LTC128B.128 [R99+0x3100], [R36.64], !P3 ;  /* 0x0310000024637fae */ /* 0x0005e2000d901d46 */
[----:B------:R-:W-:Y:S02]  /*b100*/  IADD3.X R47, RZ, c[0x0][0x1fc], R44, P1, P0 ;  /* 0x00007f00ff2f7a10 */ /* 0x000fe40000fe042c */
[----:B------:R-:W-:Y:S04]  /*b110*/  MOV R0, c[0x0][0x208] ;  /* 0x0000820000007a02 */ /* 0x000fe80000000f00 */
[C---:B------:R-:W-:Y:S01]  /*b120*/  SHF.L.U32 R100, R0.reuse, 0x6, RZ ;  /* 0x0000000600647819 */ /* 0x040fe200000006ff */
[----:B------:R3:W-:Y:S01]  /*b130*/  LDGSTS.E.BYPASS.LTC128B.128 [R99+0x6100], [R46.64], !P2 ;  /* 0x061000002e637fae */ /* 0x0007e2000d101d46 */
[----:B------:R-:W-:Y:S02]  /*b140*/  SHF.L.U64.HI R0, R0, R251, c[0x0][0x20c] ;  /* 0x0000830000007619 */ /* 0x000fe400000102fb */
[----:B-1----:R-:W-:Y:S04]  /*b150*/  IADD3 R2, P1, R2, R100, RZ ;  /* 0x0000006402027210 */ /* 0x002fe80007f3e0ff */
[----:B------:R-:W-:Y:S02]  /*b160*/  IADD3.X R3, R3, R0, RZ, P1, !PT ;  /* 0x0000000003037210 */ /* 0x000fe40000ffe4ff */
[----:B------:R-:W-:Y:S01]  /*b170*/  IADD3 R100, P0, R100, R2, RZ ;  /* 0x0000000264647210 */ /* 0x000fe20007f1e0ff */
[C---:B--2---:R-:W-:Y:S02]  /*b180*/  HMMA.16816.F32.BF16 R36, R156.reuse, R40, RZ ;  /* 0x000000289c24723c */ /* 0x044fe400000418ff */
[----:B------:R1:W-:Y:S01]  /*b190*/  LDGSTS.E.BYPASS.LTC128B.128 [R99+0x1100], [R2.64], !P4 ;  /* 0x0110000002637fae */ /* 0x0003e2000e101d46 */
[----:B------:R-:W-:Y:S02]  /*b1a0*/  IADD3.X R101, R0, R3, RZ, P0, !PT ;  /* 0x0000000300657210 */ /* 0x000fe400007fe4ff */
[C---:B------:R-:W-:Y:S02]  /*b1b0*/  ISETP.GT.AND P0, PT, R98.reuse, RZ, PT ;  /* 0x000000ff6200720c */ /* 0x040fe40003f04270 */
[----:B------:R-:W-:Y:S01]  /*b1c0*/  IADD3 R98, R98, -0x1, RZ ;  /* 0xffffffff62627810 */ /* 0x000fe20007ffe0ff */
[C---:B------:R-:W-:Y:S02]  /*b1d0*/  HMMA.16816.F32.BF16 R40, R156.reuse, R42, RZ ;  /* 0x0000002a9c28723c */ /* 0x040fe400000418ff */
[----:B------:R1:W-:Y:S06]  /*b1e0*/  LDGSTS.E.BYPASS.LTC128B.128 [R99+0x4100], [R2.64+0x80], !P3 ;  /* 0x0410008002637fae */ /* 0x0003ec000d901d46 */
[C---:B---3--:R-:W-:Y:S02]  /*b1f0*/  HMMA.16816.F32.BF16 R44, R156.reuse, R48, RZ ;  /* 0x000000309c2c723c */ /* 0x048fe400000418ff */
[----:B------:R1:W-:Y:S06]  /*b200*/  LDGSTS.E.BYPASS.LTC128B.128 [R99+0x7100], [R2.64+0x100], !P2 ;  /* 0x0710010002637fae */ /* 0x0003ec000d101d46 */
[----:B------:R-:W-:Y:S02]  /*b210*/  HMMA.16816.F32.BF16 R48, R156, R50, RZ ;  /* 0x000000329c30723c */ /* 0x000fe400000418ff */
[----:B------:R2:W-:Y:S06]  /*b220*/  LDGSTS.E.BYPASS.LTC128B.128 [R99+0x2100], [R100.64], !P4 ;  /* 0x0210000064637fae */ /* 0x0005ec000e101d46 */
[C---:B------:R-:W-:Y:S02]  /*b230*/  HMMA.16816.F32.BF16 R4, R160.reuse, R104, R4 ;  /* 0x00000068a004723c */ /* 0x040fe40000041804 */
[----:B------:R2:W-:Y:S06]  /*b240*/  LDGSTS.E.BYPASS.LTC128B.128 [R99+0x5100], [R100.64+0x80], !P3 ;  /* 0x0510008064637fae */ /* 0x0005ec000d901d46 */
[C---:B------:R-:W-:Y:S02]  /*b250*/  HMMA.16816.F32.BF16 R8, R160.reuse, R106, R8 ;  /* 0x0000006aa008723c */ /* 0x040fe40000041808 */
[----:B------:R2:W-:Y:S06]  /*b260*/  LDGSTS.E.BYPASS.LTC128B.128 [R99+0x8100], [R100.64+0x100], !P2 ;  /* 0x0810010064637fae */ /* 0x0005ec000d101d46 */
[C---:B------:R-:W-:Y:S02]  /*b270*/  HMMA.16816.F32.BF16 R12, R160.reuse, R164, R12 ;  /* 0x000000a4a00c723c */ /* 0x040fe4000004180c */
[----:B------:R-:W3:Y:S06]  /*b280*/  LDSM.16.M88.4 R104, [R229] ;  /* 0x00000000e568783b */ /* 0x000eec0000000200 */
[C---:B------:R-:W-:Y:S02]  /*b290*/  HMMA.16816.F32.BF16 R16, R160.reuse, R166, R16 ;  /* 0x000000a6a010723c */ /* 0x040fe40000041810 */
[----:B------:R-:W0:Y:S06]  /*b2a0*/  LDGDEPBAR ;  /* 0x00000000000079af */ /* 0x000e2c0000000000 */
[C---:B------:R-:W-:Y:S02]  /*b2b0*/  HMMA.16816.F32.BF16 R20, R160.reuse, R208, R20 ;  /* 0x000000d0a014723c */ /* 0x040fe40000041814 */
[----:B------:R-:W4:Y:S06]  /*b2c0*/  LDSM.16.M88.4 R164, [R229+0x800] ;  /* 0x00080000e5a4783b */ /* 0x000f2c0000000200 */
[C---:B------:R-:W-:Y:S02]  /*b2d0*/  HMMA.16816.F32.BF16 R24, R160.reuse, R210, R24 ;  /* 0x000000d2a018723c */ /* 0x040fe40000041818 */
[----:B------:R-:W1:Y:S06]  /*b2e0*/  LDSM.16.M88.4 R208, [R229+0x1000] ;  /* 0x00100000e5d0783b */ /* 0x000e6c0000000200 */
        /* <DEDUP_REMOVED lines=14> */
[----:B------:R-:W4:Y:S07]  /*b3d0*/  LDSM.16.M88.4 R164, [R226] ;  /* 0x00000000e2a4783b */ /* 0x000f2e0000000200 */
[C---:B-1----:R-:W-:Y:S08]  /*b3e0*/  HMMA.16816.F32.BF16 R20, R168.reuse, R208, R20 ;  /* 0x000000d0a814723c */ /* 0x042ff00000041814 */
[C---:B------:R-:W-:Y:S01]  /*b3f0*/  HMMA.16816.F32.BF16 R24, R168.reuse, R210, R24 ;  /* 0x000000d2a818723c */ /* 0x040fe20000041818 */
[----:B------:R-:W1:Y:S07]  /*b400*/  LDSM.16.M88.4 R208, [R226+0x1000] ;  /* 0x00100000e2d0783b */ /* 0x000e6e0000000200 */
[C---:B------:R-:W-:Y:S08]  /*b410*/  HMMA.16816.F32.BF16 R28, R168.reuse, R212, R28 ;  /* 0x000000d4a81c723c */ /* 0x040ff0000004181c */
[C---:B------:R-:W-:Y:S01]  /*b420*/  HMMA.16816.F32.BF16 R32, R168.reuse, R214, R32 ;  /* 0x000000d6a820723c */ /* 0x040fe20000041820 */
[----:B------:R-:W1:Y:S07]  /*b430*/  LDSM.16.M88.4 R212, [R226+0x1800] ;  /* 0x00180000e2d4783b */ /* 0x000e6e0000000200 */
[C---:B------:R-:W-:Y:S08]  /*b440*/  HMMA.16816.F32.BF16 R36, R168.reuse, R216, R36 ;  /* 0x000000d8a824723c */ /* 0x040ff00000041824 */
        /* <DEDUP_REMOVED lines=8> */
[C---:B------:R-:W-:Y:S08]  /*b4d0*/  HMMA.16816.F32.BF16 R12, R172.reuse, R220, R12 ;  /* 0x000000dcac0c723c */ /* 0x040ff0000004180c */
        /* <DEDUP_REMOVED lines=10> */
[----:B------:R-:W2:Y:S07]  /*b580*/  LDSM.16.M88.4 R216, [R225+0x4800] ;  /* 0x00480000e1d8783b */ /* 0x000eae0000000200 */
[C---:B---3--:R-:W-:Y:S08]  /*b590*/  HMMA.16816.F32.BF16 R44, R172.reuse, R104, R44 ;  /* 0x00000068ac2c723c */ /* 0x048ff0000004182c */
[----:B------:R-:W-:Y:S01]  /*b5a0*/  HMMA.16816.F32.BF16 R48, R172, R106, R48 ;  /* 0x0000006aac30723c */ /* 0x000fe20000041830 */
[----:B------:R-:W3:Y:S07]  /*b5b0*/  LDSM.16.M88.4 R104, [R225+0x5000] ;  /* 0x00500000e168783b */ /* 0x000eee0000000200 */
[C---:B----4-:R-:W-:Y:S08]  /*b5c0*/  HMMA.16816.F32.BF16 R4, R176.reuse, R164, R4 ;  /* 0x000000a4b004723c */ /* 0x050ff00000041804 */
[C---:B------:R-:W-:Y:S01]  /*b5d0*/  HMMA.16816.F32.BF16 R8, R176.reuse, R166, R8 ;  /* 0x000000a6b008723c */ /* 0x040fe20000041808 */
[----:B------:R-:W4:Y:S07]  /*b5e0*/  LDSM.16.M88.4 R164, [R243] ;  /* 0x00000000f3a4783b */ /* 0x000f2e0000000200 */
[C---:B-1----:R-:W-:Y:S08]  /*b5f0*/  HMMA.16816.F32.BF16 R12, R176.reuse, R208, R12 ;  /* 0x000000d0b00c723c */ /* 0x042ff0000004180c */
[C---:B------:R-:W-:Y:S01]  /*b600*/  HMMA.16816.F32.BF16 R16, R176.reuse, R210, R16 ;  /* 0x000000d2b010723c */ /* 0x040fe20000041810 */
[----:B------:R-:W1:Y:S07]  /*b610*/  LDSM.16.M88.4 R208, [R242] ;  /* 0x00000000f2d0783b */ /* 0x000e6e0000000200 */
[C---:B------:R-:W-:Y:S08]  /*b620*/  HMMA.16816.F32.BF16 R20, R176.reuse, R212, R20 ;  /* 0x000000d4b014723c */ /* 0x040ff00000041814 */
[C---:B------:R-:W-:Y:S01]  /*b630*/  HMMA.16816.F32.BF16 R24, R176.reuse, R214, R24 ;  /* 0x000000d6b018723c */ /* 0x040fe20000041818 */
[----:B------:R-:W1:Y:S07]  /*b640*/  LDSM.16.M88.4 R212, [R241] ;  /* 0x00000000f1d4783b */ /* 0x000e6e0000000200 */
[C---:B--2---:R-:W-:Y:S08]  /*b650*/  HMMA.16816.F32.BF16 R28, R176.reuse, R216, R28 ;  /* 0x000000d8b01c723c */ /* 0x044ff0000004181c */
[C---:B------:R-:W-:Y:S01]  /*b660*/  HMMA.16816.F32.BF16 R32, R176.reuse, R218, R32 ;  /* 0x000000dab020723c */ /* 0x040fe20000041820 */
[----:B------:R-:W-:Y:S07]  /*b670*/  LDSM.16.M88.4 R216, [R239] ;  /* 0x00000000efd8783b */ /* 0x000fee0000000200 */
[C---:B---3--:R-:W-:Y:S08]  /*b680*/  HMMA.16816.F32.BF16 R36, R176.reuse, R104, R36 ;  /* 0x00000068b024723c */ /* 0x048ff00000041824 */
[C---:B------:R-:W-:Y:S01]  /*b690*/  HMMA.16816.F32.BF16 R40, R176.reuse, R106, R40 ;  /* 0x0000006ab028723c */ /* 0x040fe20000041828 */
[----:B------:R-:W2:Y:S07]  /*b6a0*/  LDSM.16.M88.4 R104, [R240] ;  /* 0x00000000f068783b */ /* 0x000eae0000000200 */
[C---:B------:R-:W-:Y:S08]  /*b6b0*/  HMMA.16816.F32.BF16 R44, R176.reuse, R220, R44 ;  /* 0x000000dcb02c723c */ /* 0x040ff0000004182c */
[----:B------:R-:W-:Y:S01]  /*b6c0*/  HMMA.16816.F32.BF16 R48, R176, R222, R48 ;  /* 0x000000deb030723c */ /* 0x000fe20000041830 */
[----:B------:R-:W3:Y:S07]  /*b6d0*/  LDSM.16.M88.4 R220, [R238] ;  /* 0x00000000eedc783b */ /* 0x000eee0000000200 */
[C---:B----4-:R-:W-:Y:S08]  /*b6e0*/  HMMA.16816.F32.BF16 R4, R180.reuse, R164, R4 ;  /* 0x000000a4b404723c */ /* 0x050ff00000041804 */
[C---:B------:R-:W-:Y:S01]  /*b6f0*/  HMMA.16816.F32.BF16 R8, R180.reuse, R166, R8 ;  /* 0x000000a6b408723c */ /* 0x040fe20000041808 */
[----:B------:R-:W4:Y:S07]  /*b700*/  LDSM.16.M88.4 R164, [R229+0x3000] ;  /* 0x00300000e5a4783b */ /* 0x000f2e0000000200 */
[C---:B-1----:R-:W-:Y:S08]  /*b710*/  HMMA.16816.F32.BF16 R12, R180.reuse, R208, R12 ;  /* 0x000000d0b40c723c */ /* 0x042ff0000004180c */
[C---:B------:R-:W-:Y:S01]  /*b720*/  HMMA.16816.F32.BF16 R16, R180.reuse, R210, R16 ;  /* 0x000000d2b410723c */ /* 0x040fe20000041810 */
[----:B------:R-:W1:Y:S07]  /*b730*/  LDSM.16.M88.4 R208, [R229+0x3800] ;  /* 0x00380000e5d0783b */ /* 0x000e6e0000000200 */
[C---:B------:R-:W-:Y:S08]  /*b740*/  HMMA.16816.F32.BF16 R20, R180.reuse, R212, R20 ;  /* 0x000000d4b414723c */ /* 0x040ff00000041814 */
[C---:B------:R-:W-:Y:S01]  /*b750*/  HMMA.16816.F32.BF16 R24, R180.reuse, R214, R24 ;  /* 0x000000d6b418723c */ /* 0x040fe20000041818 */
[----:B------:R-:W-:Y:S07]  /*b760*/  LDSM.16.M88.4 R212, [R229+0x4800] ;  /* 0x00480000e5d4783b */ /* 0x000fee0000000200 */
[C---:B--2---:R-:W-:Y:S08]  /*b770*/  HMMA.16816.F32.BF16 R28, R180.reuse, R104, R28 ;  /* 0x00000068b41c723c */ /* 0x044ff0000004181c */
[C---:B------:R-:W-:Y:S01]  /*b780*/  HMMA.16816.F32.BF16 R32, R180.reuse, R106, R32 ;  /* 0x0000006ab420723c */ /* 0x040fe20000041820 */
[----:B------:R-:W2:Y:S07]  /*b790*/  LDSM.16.M88.4 R104, [R229+0x4000] ;  /* 0x00400000e568783b */ /* 0x000eae0000000200 */
[C---:B------:R-:W-:Y:S08]  /*b7a0*/  HMMA.16816.F32.BF16 R36, R180.reuse, R216, R36 ;  /* 0x000000d8b424723c */ /* 0x040ff00000041824 */
[C---:B------:R-:W-:Y:S01]  /*b7b0*/  HMMA.16816.F32.BF16 R40, R180.reuse, R218, R40 ;  /* 0x000000dab428723c */ /* 0x040fe20000041828 */
[----:B------:R-:W2:Y:S07]  /*b7c0*/  LDSM.16.M88.4 R216, [R229+0x5000] ;  /* 0x00500000e5d8783b */ /* 0x000eae0000000200 */
[C---:B---3--:R-:W-:Y:S08]  /*b7d0*/  HMMA.16816.F32.BF16 R44, R180.reuse, R220, R44 ;  /* 0x000000dcb42c723c */ /* 0x048ff0000004182c */
[----:B------:R-:W-:Y:S01]  /*b7e0*/  HMMA.16816.F32.BF16 R48, R180, R222, R48 ;  /* 0x000000deb430723c */ /* 0x000fe20000041830 */
[----:B------:R-:W-:Y:S07]  /*b7f0*/  LDSM.16.M88.4 R220, [R226+0x4000] ;  /* 0x00400000e2dc783b */ /* 0x000fee0000000200 */
[C---:B----4-:R-:W-:Y:S08]  /*b800*/  HMMA.16816.F32.BF16 R4, R184.reuse, R164, R4 ;  /* 0x000000a4b804723c */ /* 0x050ff00000041804 */
[C---:B------:R-:W-:Y:S01]  /*b810*/  HMMA.16816.F32.BF16 R8, R184.reuse, R166, R8 ;  /* 0x000000a6b808723c */ /* 0x040fe20000041808 */
[----:B------:R-:W3:Y:S07]  /*b820*/  LDSM.16.M88.4 R164, [R229+0x5800] ;  /* 0x00580000e5a4783b */ /* 0x000eee0000000200 */
[C---:B-1----:R-:W-:Y:S08]  /*b830*/  HMMA.16816.F32.BF16 R12, R184.reuse, R208, R12 ;  /* 0x000000d0b80c723c */ /* 0x042ff0000004180c */
[C---:B------:R-:W-:Y:S01]  /*b840*/  HMMA.16816.F32.BF16 R16, R184.reuse, R210, R16 ;  /* 0x000000d2b810723c */ /* 0x040fe20000041810 */
[----:B------:R-:W-:Y:S07]  /*b850*/  LDSM.16.M88.4 R208, [R226+0x3800] ;  /* 0x00380000e2d0783b */ /* 0x000fee0000000200 */
[C---:B--2---:R-:W-:Y:S08]  /*b860*/  HMMA.16816.F32.BF16 R20, R184.reuse, R104, R20 ;  /* 0x00000068b814723c */ /* 0x044ff00000041814 */
[C---:B------:R-:W-:Y:S01]  /*b870*/  HMMA.16816.F32.BF16 R24, R184.reuse, R106, R24 ;  /* 0x0000006ab818723c */ /* 0x040fe20000041818 */
[----:B------:R-:W1:Y:S07]  /*b880*/  LDSM.16.M88.4 R104, [R226+0x3000] ;  /* 0x00300000e268783b */ /* 0x000e6e0000000200 */
[C---:B------:R-:W-:Y:S08]  /*b890*/  HMMA.16816.F32.BF16 R28, R184.reuse, R212, R28 ;  /* 0x000000d4b81c723c */ /* 0x040ff0000004181c */
[C---:B------:R-:W-:Y:S01]  /*b8a0*/  HMMA.16816.F32.BF16 R32, R184.reuse, R214, R32 ;  /* 0x000000d6b820723c */ /* 0x040fe20000041820 */
[----:B------:R-:W2:Y:S07]  /*b8b0*/  LDSM.16.M88.4 R212, [R226+0x4800] ;  /* 0x00480000e2d4783b */ /* 0x000eae0000000200 */
[C---:B------:R-:W-:Y:S08]  /*b8c0*/  HMMA.16816.F32.BF16 R36, R184.reuse, R216, R36 ;  /* 0x000000d8b824723c */ /* 0x040ff00000041824 */
[C---:B------:R-:W-:Y:S01]  /*b8d0*/  HMMA.16816.F32.BF16 R40, R184.reuse, R218, R40 ;  /* 0x000000dab828723c */ /* 0x040fe20000041828 */
[----:B------:R-:W4:Y:S07]  /*b8e0*/  LDSM.16.M88.4 R216, [R226+0x5000] ;  /* 0x00500000e2d8783b */ /* 0x000f2e0000000200 */
[C---:B---3--:R-:W-:Y:S08]  /*b8f0*/  HMMA.16816.F32.BF16 R44, R184.reuse, R164, R44 ;  /* 0x000000a4b82c723c */ /* 0x048ff0000004182c */
[----:B------:R-:W-:Y:S01]  /*b900*/  HMMA.16816.F32.BF16 R48, R184, R166, R48 ;  /* 0x000000a6b830723c */ /* 0x000fe20000041830 */
[----:B------:R-:W-:Y:S07]  /*b910*/  LDSM.16.M88.4 R164, [R225+0x6000] ;  /* 0x00600000e1a4783b */ /* 0x000fee0000000200 */
[C---:B-1----:R-:W-:Y:S08]  /*b920*/  HMMA.16816.F32.BF16 R4, R188.reuse, R104, R4 ;  /* 0x00000068bc04723c */ /* 0x042ff00000041804 */
[C---:B------:R-:W-:Y:S01]  /*b930*/  HMMA.16816.F32.BF16 R8, R188.reuse, R106, R8 ;  /* 0x0000006abc08723c */ /* 0x040fe20000041808 */
[----:B------:R-:W1:Y:S07]  /*b940*/  LDSM.16.M88.4 R104, [R226+0x5800] ;  /* 0x00580000e268783b */ /* 0x000e6e0000000200 */
[C---:B------:R-:W-:Y:S08]  /*b950*/  HMMA.16816.F32.BF16 R12, R188.reuse, R208, R12 ;  /* 0x000000d0bc0c723c */ /* 0x040ff0000004180c */
[C---:B------:R-:W-:Y:S01]  /*b960*/  HMMA.16816.F32.BF16 R16, R188.reuse, R210, R16 ;  /* 0x000000d2bc10723c */ /* 0x040fe20000041810 */
[----:B------:R-:W3:Y:S07]  /*b970*/  LDSM.16.M88.4 R208, [R225+0x6800] ;  /* 0x00680000e1d0783b */ /* 0x000eee0000000200 */
[C---:B------:R-:W-:Y:S08]  /*b980*/  HMMA.16816.F32.BF16 R20, R188.reuse, R220, R20 ;  /* 0x000000dcbc14723c */ /* 0x040ff00000041814 */
[C---:B------:R-:W-:Y:S01]  /*b990*/  HMMA.16816.F32.BF16 R24, R188.reuse, R222, R24 ;  /* 0x000000debc18723c */ /* 0x040fe20000041818 */
[----:B------:R-:W3:Y:S07]  /*b9a0*/  LDSM.16.M88.4 R220, [R225+0x7000] ;  /* 0x00700000e1dc783b */ /* 0x000eee0000000200 */
[C---:B--2---:R-:W-:Y:S08]  /*b9b0*/  HMMA.16816.F32.BF16 R28, R188.reuse, R212, R28 ;  /* 0x000000d4bc1c723c */ /* 0x044ff0000004181c */
[C---:B------:R-:W-:Y:S01]  /*b9c0*/  HMMA.16816.F32.BF16 R32, R188.reuse, R214, R32 ;  /* 0x000000d6bc20723c */ /* 0x040fe20000041820 */
[----:B------:R-:W2:Y:S07]  /*b9d0*/  LDSM.16.M88.4 R212, [R225+0x7800] ;  /* 0x00780000e1d4783b */ /* 0x000eae0000000200 */
[C---:B----4-:R-:W-:Y:S08]  /*b9e0*/  HMMA.16816.F32.BF16 R36, R188.reuse, R216, R36 ;  /* 0x000000d8bc24723c */ /* 0x050ff00000041824 */
[C---:B------:R-:W-:Y:S01]  /*b9f0*/  HMMA.16816.F32.BF16 R40, R188.reuse, R218, R40 ;  /* 0x000000dabc28723c */ /* 0x040fe20000041828 */
[----:B------:R-:W-:Y:S07]  /*ba00*/  LDSM.16.M88.4 R216, [R236] ;  /* 0x00000000ecd8783b */ /* 0x000fee0000000200 */
[C---:B-1----:R-:W-:Y:S08]  /*ba10*/  HMMA.16816.F32.BF16 R44, R188.reuse, R104, R44 ;  /* 0x00000068bc2c723c */ /* 0x042ff0000004182c */
[----:B------:R-:W-:Y:S01]  /*ba20*/  HMMA.16816.F32.BF16 R48, R188, R106, R48 ;  /* 0x0000006abc30723c */ /* 0x000fe20000041830 */
[----:B------:R-:W1:Y:S07]  /*ba30*/  LDSM.16.M88.4 R104, [R225+0x8000] ;  /* 0x00800000e168783b */ /* 0x000e6e0000000200 */
[C---:B------:R-:W-:Y:S08]  /*ba40*/  HMMA.16816.F32.BF16 R4, R192.reuse, R164, R4 ;  /* 0x000000a4c004723c */ /* 0x040ff00000041804 */
[C---:B------:R-:W-:Y:S01]  /*ba50*/  HMMA.16816.F32.BF16 R8, R192.reuse, R166, R8 ;  /* 0x000000a6c008723c */ /* 0x040fe20000041808 */
[----:B------:R-:W4:Y:S07]  /*ba60*/  LDSM.16.M88.4 R164, [R225+0x8800] ;  /* 0x00880000e1a4783b */ /* 0x000f2e0000000200 */
[C---:B---3--:R-:W-:Y:S08]  /*ba70*/  HMMA.16816.F32.BF16 R12, R192.reuse, R208, R12 ;  /* 0x000000d0c00c723c */ /* 0x048ff0000004180c */
[C---:B------:R-:W-:Y:S01]  /*ba80*/  HMMA.16816.F32.BF16 R16, R192.reuse, R210, R16 ;  /* 0x000000d2c010723c */ /* 0x040fe20000041810 */
[----:B------:R-:W3:Y:S07]  /*ba90*/  LDSM.16.M88.4 R208, [R237] ;  /* 0x00000000edd0783b */ /* 0x000eee0000000200 */
[C---:B------:R-:W-:Y:S08]  /*baa0*/  HMMA.16816.F32.BF16 R20, R192.reuse, R220, R20 ;  /* 0x000000dcc014723c */ /* 0x040ff00000041814 */
[C---:B------:R-:W-:Y:S01]  /*bab0*/  HMMA.16816.F32.BF16 R24, R192.reuse, R222, R24 ;  /* 0x000000dec018723c */ /* 0x040fe20000041818 */
[----:B------:R-:W3:Y:S07]  /*bac0*/  LDSM.16.M88.4 R220, [R235] ;  /* 0x00000000ebdc783b */ /* 0x000eee0000000200 */
[C---:B--2---:R-:W-:Y:S08]  /*bad0*/  HMMA.16816.F32.BF16 R28, R192.reuse, R212, R28 ;  /* 0x000000d4c01c723c */ /* 0x044ff0000004181c */
[C---:B------:R-:W-:Y:S01]  /*bae0*/  HMMA.16816.F32.BF16 R32, R192.reuse, R214, R32 ;  /* 0x000000d6c020723c */ /* 0x040fe20000041820 */
[----:B------:R-:W-:Y:S07]  /*baf0*/  LDSM.16.M88.4 R212, [R229+0x6000] ;  /* 0x00600000e5d4783b */ /* 0x000fee0000000200 */
[C---:B-1----:R-:W-:Y:S08]  /*bb00*/  HMMA.16816.F32.BF16 R36, R192.reuse, R104, R36 ;  /* 0x00000068c024723c */ /* 0x042ff00000041824 */
[C---:B------:R-:W-:Y:S01]  /*bb10*/  HMMA.16816.F32.BF16 R40, R192.reuse, R106, R40 ;  /* 0x0000006ac028723c */ /* 0x040fe20000041828 */
[----:B------:R-:W1:Y:S07]  /*bb20*/  LDSM.16.M88.4 R104, [R234] ;  /* 0x00000000ea68783b */ /* 0x000e6e0000000200 */
[C---:B----4-:R-:W-:Y:S08]  /*bb30*/  HMMA.16816.F32.BF16 R44, R192.reuse, R164, R44 ;  /* 0x000000a4c02c723c */ /* 0x050ff0000004182c */
[----:B------:R-:W-:Y:S01]  /*bb40*/  HMMA.16816.F32.BF16 R48, R192, R166, R48 ;  /* 0x000000a6c030723c */ /* 0x000fe20000041830 */
[----:B------:R-:W2:Y:S07]  /*bb50*/  LDSM.16.M88.4 R164, [R233] ;  /* 0x00000000e9a4783b */ /* 0x000eae0000000200 */
[C---:B---3--:R-:W-:Y:S08]  /*bb60*/  HMMA.16816.F32.BF16 R4, R196.reuse, R208, R4 ;  /* 0x000000d0c404723c */ /* 0x048ff00000041804 */
[C---:B------:R-:W-:Y:S01]  /*bb70*/  HMMA.16816.F32.BF16 R8, R196.reuse, R210, R8 ;  /* 0x000000d2c408723c */ /* 0x040fe20000041808 */
[----:B------:R-:W3:Y:S07]  /*bb80*/  LDSM.16.M88.4 R208, [R232] ;  /* 0x00000000e8d0783b */ /* 0x000eee0000000200 */
[C---:B------:R-:W-:Y:S08]  /*bb90*/  HMMA.16816.F32.BF16 R12, R196.reuse, R216, R12 ;  /* 0x000000d8c40c723c */ /* 0x040ff0000004180c */
        /* <DEDUP_REMOVED lines=8> */
[C---:B--2---:R-:W-:Y:S08]  /*bc20*/  HMMA.16816.F32.BF16 R36, R196.reuse, R164, R36 ;  /* 0x000000a4c424723c */ /* 0x044ff00000041824 */
[C---:B------:R-:W-:Y:S01]  /*bc30*/  HMMA.16816.F32.BF16 R40, R196.reuse, R166, R40 ;  /* 0x000000a6c428723c */ /* 0x040fe20000041828 */
[----:B------:R-:W2:Y:S07]  /*bc40*/  LDSM.16.M88.4 R164, [R229+0x7800] ;  /* 0x00780000e5a4783b */ /* 0x000eae0000000200 */
[C---:B---3--:R-:W-:Y:S08]  /*bc50*/  HMMA.16816.F32.BF16 R44, R196.reuse, R208, R44 ;  /* 0x000000d0c42c723c */ /* 0x048ff0000004182c */
[----:B------:R-:W-:Y:S01]  /*bc60*/  HMMA.16816.F32.BF16 R48, R196, R210, R48 ;  /* 0x000000d2c430723c */ /* 0x000fe20000041830 */
[----:B------:R-:W3:Y:S07]  /*bc70*/  LDSM.16.M88.4 R208, [R229+0x8000] ;  /* 0x00800000e5d0783b */ /* 0x000eee0000000200 */
[C---:B------:R-:W-:Y:S08]  /*bc80*/  HMMA.16816.F32.BF16 R4, R200.reuse, R212, R4 ;  /* 0x000000d4c804723c */ /* 0x040ff00000041804 */
[C---:B------:R-:W-:Y:S01]  /*bc90*/  HMMA.16816.F32.BF16 R8, R200.reuse, R214, R8 ;  /* 0x000000d6c808723c */ /* 0x040fe20000041808 */
[----:B------:R-:W3:Y:S07]  /*bca0*/  LDSM.16.M88.4 R212, [R229+0x8800] ;  /* 0x00880000e5d4783b */ /* 0x000eee0000000200 */
[C---:B----4-:R-:W-:Y:S08]  /*bcb0*/  HMMA.16816.F32.BF16 R12, R200.reuse, R216, R12 ;  /* 0x000000d8c80c723c */ /* 0x050ff0000004180c */
[C---:B------:R-:W-:Y:S08]  /*bcc0*/  HMMA.16816.F32.BF16 R16, R200.reuse, R218, R16 ;  /* 0x000000dac810723c */ /* 0x040ff00000041810 */
[C---:B-1----:R-:W-:Y:S08]  /*bcd0*/  HMMA.16816.F32.BF16 R20, R200.reuse, R104, R20 ;  /* 0x00000068c814723c */ /* 0x042ff00000041814 */
[C---:B------:R-:W-:Y:S01]  /*bce0*/  HMMA.16816.F32.BF16 R24, R200.reuse, R106, R24 ;  /* 0x0000006ac818723c */ /* 0x040fe20000041818 */
[----:B------:R-:W1:Y:S07]  /*bcf0*/  LDSM.16.M88.4 R104, [R226+0x6800] ;  /* 0x00680000e268783b */ /* 0x000e6e0000000200 */
[C---:B--2---:R-:W-:Y:S08]  /*bd00*/  HMMA.16816.F32.BF16 R28, R200.reuse, R164, R28 ;  /* 0x000000a4c81c723c */ /* 0x044ff0000004181c */
[C---:B------:R-:W-:Y:S08]  /*bd10*/  HMMA.16816.F32.BF16 R32, R200.reuse, R166, R32 ;  /* 0x000000a6c820723c */ /* 0x040ff00000041820 */
[C---:B---3--:R-:W-:Y:S08]  /*bd20*/  HMMA.16816.F32.BF16 R36, R200.reuse, R208, R36 ;  /* 0x000000d0c824723c */ /* 0x048ff00000041824 */
[C---:B------:R-:W-:Y:S08]  /*bd30*/  HMMA.16816.F32.BF16 R40, R200.reuse, R210, R40 ;  /* 0x000000d2c828723c */ /* 0x040ff00000041828 */
[C---:B------:R-:W-:Y:S08]  /*bd40*/  HMMA.16816.F32.BF16 R44, R200.reuse, R212, R44 ;  /* 0x000000d4c82c723c */ /* 0x040ff0000004182c */
        /* <DEDUP_REMOVED lines=38> */
[----:B------:R-:W4:Y:S01]  /*bfb0*/  MUFU.TANH R212, R14 ;  /* 0x0000000e00d47308 */ /* 0x000f220000002400 */
[C---:B-1----:R-:W-:Y:S01]  /*bfc0*/  HMMA.16816.F32.BF16 R20, R204.reuse, R4, R20 ;  /* 0x00000004cc14723c */ /* 0x042fe20000041814 */
[----:B--2---:R-:W1:Y:S02]  /*bfd0*/  LDSM.16.M88.4 R8, [R226+0x7800] ;  /* 0x00780000e208783b */ /* 0x004e640000000200 */
[----:B------:R-:W-:Y:S06]  /*bfe0*/  FMNMX.FTZ R2, R209, R2, !PT ;  /* 0x00000002d1027209 */ /* 0x000fec0007810000 */
[----:B------:R-:W2:Y:S01]  /*bff0*/  MUFU.TANH R107, R13 ;  /* 0x0000000d006b7308 */ /* 0x000ea20000002400 */
[C---:B------:R-:W-:Y:S01]  /*c000*/  HMMA.16816.F32.BF16 R24, R204.reuse, R6, R24 ;  /* 0x00000006cc18723c */ /* 0x040fe20000041818 */
[----:B------:R-:W1:Y:S02]  /*c010*/  LDSM.16.M88.4 R4, [R226+0x8000] ;  /* 0x00800000e204783b */ /* 0x000e640000000200 */
[----:B---3--:R-:W-:Y:S06]  /*c020*/  FMNMX.FTZ R0, R106, R0, !PT ;  /* 0x000000006a007209 */ /* 0x008fec0007810000 */
[----:B------:R-:W3:Y:S03]  /*c030*/  MUFU.TANH R213, R15 ;  /* 0x0000000f00d57308 */ /* 0x000ee60000002400 */
[----:B----4-:R-:W-:Y:S02]  /*c040*/  FMNMX.FTZ R2, R212, R2, !PT ;  /* 0x00000002d4027209 */ /* 0x010fe40007810000 */
[----:B------:R-:W-:Y:S02]  /*c050*/  FMUL.FTZ R20, R20, c[0x0][0x320] ;  /* 0x0000c80014147a20 */ /* 0x000fe40000410000 */
[----:B------:R-:W-:Y:S03]  /*c060*/  FMUL.FTZ R21, R21, c[0x0][0x320] ;  /* 0x0000c80015157a20 */ /* 0x000fe60000410000 */
[----:B------:R-:W-:Y:S01]  /*c070*/  MUFU.TANH R215, R17 ;  /* 0x0000001100d77308 */ /* 0x000fe20000002400 */
        /* <DEDUP_REMOVED lines=13> */
[----:B------:R-:W-:Y:S06]  /*c150*/  DEPBAR.LE SB0, 0x0 ;  /* 0x000080000000791a */ /* 0x000fec0000000000 */
[C---:B------:R-:W-:Y:S01]  /*c160*/  HMMA.16816.F32.BF16 R36, R204.reuse, R4, R36 ;  /* 0x00000004cc24723c */ /* 0x040fe20000041824 */
[----:B------:R-:W2:Y:S01]  /*c170*/  LDL R5, [R1+0x20] ;  /* 0x0000200001057983 */ /* 0x000ea20000100800 */
[----:B------:R-:W-:Y:S03]  /*c180*/  MUFU.TANH R220, R22 ;  /* 0x0000001600dc7308 */ /* 0x000fe60000002400 */
[----:B------:R-:W-:Y:S03]  /*c190*/  BAR.SYNC.DEFER_BLOCKING 0x0 ;  /* 0x0000000000007b1d */ /* 0x000fe60000010000 */
[C---:B------:R-:W-:Y:S04]  /*c1a0*/  HMMA.16816.F32.BF16 R40, R204.reuse, R6, R40 ;  /* 0x00000006cc28723c */ /* 0x040fe80000041828 */
[----:B------:R-:W-:Y:S02]  /*c1b0*/  FMUL.FTZ R28, R28, c[0x0][0x320] ;  /* 0x0000c8001c1c7a20 */ /* 0x000fe40000410000 */
[----:B------:R-:W-:Y:S02]  /*c1c0*/  FMUL.FTZ R29, R29, c[0x0][0x320] ;  /* 0x0000c8001d1d7a20 */ /* 0x000fe40000410000 */
[----:B------:R-:W-:Y:S04]  /*c1d0*/  @P0 IMAD.WIDE.U32 R6, R98, c[0x0][0x1e0], RZ ;  /* 0x0000780062060a25 */ /* 0x000fe800078e00ff */
        /* <DEDUP_REMOVED lines=8> */
[C---:B-1----:R-:W-:Y:S01]  /*c260*/  HMMA.16816.F32.BF16 R44, R204.reuse, R8, R44 ;  /* 0x00000008cc2c723c */ /* 0x042fe2000004182c */
[----:B------:R-:W3:Y:S02]  /*c270*/  LDL.64 R8, [R1+0x28] ;  /* 0x0000280001087983 */ /* 0x000ee40000100a00 */
[----:B------:R-:W-:Y:S02]  /*c280*/  FMUL.FTZ R33, R33, c[0x0][0x320] ;  /* 0x0000c80021217a20 */ /* 0x000fe40000410000 */
[----:B------:R-:W-:Y:S01]  /*c290*/  FMUL.FTZ R43, R43, c[0x0][0x320] ;  /* 0x0000c8002b2b7a20 */ /* 0x000fe20000410000 */
[----:B------:R-:W-:Y:S01]  /*c2a0*/  MUFU.TANH R14, R42 ;  /* 0x0000002a000e7308 */ /* 0x000fe20000002400 */
[----:B------:R-:W-:Y:S01]  /*c2b0*/  STL [R1+0x8], R98 ;  /* 0x0000086201007387 */ /* 0x000fe20000100800 */
[----:B------:R-:W-:Y:S04]  /*c2c0*/  HMMA.16816.F32.BF16 R48, R204, R10, R48 ;  /* 0x0000000acc30723c */ /* 0x000fe80000041830 */
[----:B------:R-:W-:Y:S02]  /*c2d0*/  FMUL.FTZ R32, R32, c[0x0][0x320] ;  /* 0x0000c80020207a20 */ /* 0x000fe40000410000 */
[----:B------:R-:W-:Y:S02]  /*c2e0*/  FMUL.FTZ R34, R34, c[0x0][0x320] ;  /* 0x0000c80022227a20 */ /* 0x000fe40000410000 */
[----:B------:R-:W1:Y:S01]  /*c2f0*/  MUFU.TANH R157, R33 ;  /* 0x00000021009d7308 */ /* 0x000e620000002400 */
[----:B------:R-:W-:Y:S03]  /*c300*/  FMUL.FTZ R35, R35, c[0x0][0x320] ;  /* 0x0000c80023237a20 */ /* 0x000fe60000410000 */
        /* <DEDUP_REMOVED lines=9> */
[----:B------:R-:W-:Y:S01]  /*c3a0*/  MUFU.TANH R13, R43 ;  /* 0x0000002b000d7308 */ /* 0x000fe20000002400 */
[----:B------:R-:W-:Y:S01]  /*c3b0*/  FMUL.FTZ R50, R50, c[0x0][0x320] ;  /* 0x0000c80032327a20 */ /* 0x000fe20000410000 */
[----:B-1----:R-:W-:Y:S08]  /*c3c0*/  MOV R42, R157 ;  /* 0x0000009d002a7202 */ /* 0x002ff00000000f00 */
[----:B------:R-:W1:Y:S01]  /*c3d0*/  MUFU.TANH R158, R27 ;  /* 0x0000001b009e7308 */ /* 0x000e620000002400 */
[----:B----4-:R-:W-:Y:S04]  /*c3e0*/  FMNMX.FTZ R0, R214, R0, !PT ;  /* 0x00000000d6007209 */ /* 0x010fe80007810000 */
[----:B------:R-:W-:Y:S05]  /*c3f0*/  FMNMX.FTZ R0, R215, R0, !PT ;  /* 0x00000000d7007209 */ /* 0x000fea0007810000 */
[----:B------:R-:W4:Y:S01]  /*c400*/  MUFU.TANH R216, R18 ;  /* 0x0000001200d87308 */ /* 0x000f220000002400 */
[----:B------:R-:W-:Y:S04]  /*c410*/  FMNMX.FTZ R0, R218, R0, !PT ;  /* 0x00000000da007209 */ /* 0x000fe80007810000 */
[----:B------:R-:W-:Y:S05]  /*c420*/  FMNMX.FTZ R0, R219, R0, !PT ;  /* 0x00000000db007209 */ /* 0x000fea0007810000 */
[----:B------:R-:W4:Y:S01]  /*c430*/  MUFU.TANH R217, R19 ;  /* 0x0000001300d97308 */ /* 0x000f220000002400 */
[----:B-1----:R-:W-:Y:S09]  /*c440*/  MOV R43, R158 ;  /* 0x0000009e002b7202 */ /* 0x002ff20000000f00 */
[----:B------:R-:W1:Y:S01]  /*c450*/  MUFU.TANH R221, R24 ;  /* 0x0000001800dd7308 */ /* 0x000e620000002400 */
[----:B----4-:R-:W-:Y:S09]  /*c460*/  FMNMX.FTZ R2, R216, R2, !PT ;  /* 0x00000002d8027209 */ /* 0x010ff20007810000 */
[----:B------:R-:W-:Y:S01]  /*c470*/  MUFU.TANH R244, R28 ;  /* 0x0000001c00f47308 */ /* 0x000fe20000002400 */
[----:B------:R-:W-:Y:S04]  /*c480*/  FMNMX.FTZ R2, R217, R2, !PT ;  /* 0x00000002d9027209 */ /* 0x000fe80007810000 */
[----:B------:R-:W-:Y:S05]  /*c490*/  FMNMX.FTZ R2, R220, R2, !PT ;  /* 0x00000002dc027209 */ /* 0x000fea0007810000 */
[----:B------:R-:W-:Y:S01]  /*c4a0*/  MUFU.TANH R157, R48 ;  /* 0x00000030009d7308 */ /* 0x000fe20000002400 */
[----:B------:R-:W-:Y:S02]  /*c4b0*/  FMNMX.FTZ R2, R222, R2, !PT ;  /* 0x00000002de027209 */ /* 0x000fe40007810000 */
[----:B-1----:R-:W-:Y:S07]  /*c4c0*/  FMNMX.FTZ R0, R221, R0, !PT ;  /* 0x00000000dd007209 */ /* 0x002fee0007810000 */
[----:B------:R-:W1:Y:S10]  /*c4d0*/  MUFU.TANH R247, R26 ;  /* 0x0000001a00f77308 */ /* 0x000e740000002400 */
[----:B------:R4:W-:Y:S10]  /*c4e0*/  MUFU.TANH R248, R32 ;  /* 0x0000002000f87308 */ /* 0x0009f40000002400 */
[----:B------:R-:W4:Y:S01]  /*c4f0*/  MUFU.TANH R223, R25 ;  /* 0x0000001900df7308 */ /* 0x000f220000002400 */
[----:B-1----:R-:W-:Y:S04]  /*c500*/  MOV R48, R247 ;  /* 0x000000f700307202 */ /* 0x002fe80000000f00 */
[----:B------:R-:W-:Y:S05]  /*c510*/  FMNMX.FTZ R2, R48, R2, !PT ;  /* 0x0000000230027209 */ /* 0x000fea0007810000 */
[----:B------:R-:W1:Y:S01]  /*c520*/  MUFU.TANH R250, R29 ;  /* 0x0000001d00fa7308 */ /* 0x000e620000002400 */
[----:B------:R-:W-:Y:S02]  /*c530*/  FMNMX.FTZ R2, R43, R2, !PT ;  /* 0x000000022b027209 */ /* 0x000fe40007810000 */
[----:B----4-:R-:W-:Y:S07]  /*c540*/  MOV R32, R244 ;  /* 0x000000f400207202 */ /* 0x010fee0000000f00 */
[----:B------:R-:W4:Y:S01]  /*c550*/  MUFU.TANH R245, R30 ;  /* 0x0000001e00f57308 */ /* 0x000f220000002400 */
[----:B------:R-:W-:Y:S04]  /*c560*/  FMNMX.FTZ R0, R223, R0, !PT ;  /* 0x00000000df007209 */ /* 0x000fe80007810000 */
[----:B------:R-:W-:Y:S05]  /*c570*/  FMNMX.FTZ R0, R32, R0, !PT ;  /* 0x0000000020007209 */ /* 0x000fea0007810000 */
[----:B------:R4:W-:Y:S01]  /*c580*/  MUFU.TANH R158, R49 ;  /* 0x00000031009e7308 */ /* 0x0009e20000002400 */
[----:B-1----:R-:W-:Y:S09]  /*c590*/  FMNMX.FTZ R0, R250, R0, !PT ;  /* 0x00000000fa007209 */ /* 0x002ff20007810000 */
[----:B------:R-:W1:Y:S01]  /*c5a0*/  MUFU.TANH R246, R31 ;  /* 0x0000001f00f67308 */ /* 0x000e620000002400 */
[----:B----4-:R-:W-:Y:S04]  /*c5b0*/  MOV R33, R245 ;  /* 0x000000f500217202 */ /* 0x010fe80000000f00 */
[----:B------:R-:W-:Y:S05]  /*c5c0*/  FMNMX.FTZ R2, R33, R2, !PT ;  /* 0x0000000221027209 */ /* 0x000fea0007810000 */
[----:B------:R1:W4:Y:S01]  /*c5d0*/  MUFU.TANH R231, R34 ;  /* 0x0000002200e77308 */ /* 0x0003220000002400 */
[----:B------:R-:W-:Y:S04]  /*c5e0*/  MOV R49, R248 ;  /* 0x000000f800317202 */ /* 0x000fe80000000f00 */
[----:B------:R-:W-:Y:S05]  /*c5f0*/  FMNMX.FTZ R0, R49, R0, !PT ;  /* 0x0000000031007209 */ /* 0x000fea0007810000 */
[----:B------:R4:W-:Y:S01]  /*c600*/  MUFU.TANH R105, R50 ;  /* 0x0000003200697308 */ /* 0x0009e20000002400 */
[----:B------:R-:W-:Y:S09]  /*c610*/  FMNMX.FTZ R0, R42, R0, !PT ;  /* 0x000000002a007209 */ /* 0x000ff20007810000 */
[----:B------:R-:W4:Y:S01]  /*c620*/  MUFU.TANH R252, R35 ;  /* 0x0000002300fc7308 */ /* 0x000f220000002400 */
[----:B-1----:R-:W-:Y:S04]  /*c630*/  MOV R34, R246 ;  /* 0x000000f600227202 */ /* 0x002fe80000000f00 */
[----:B------:R-:W-:Y:S05]  /*c640*/  FMNMX.FTZ R2, R34, R2, !PT ;  /* 0x0000000222027209 */ /* 0x000fea0007810000 */
[----:B------:R-:W1:Y:S01]  /*c650*/  MUFU.TANH R35, R36 ;  /* 0x0000002400237308 */ /* 0x000e620000002400 */
[----:B----4-:R-:W-:Y:S04]  /*c660*/  MOV R50, R231 ;  /* 0x000000e700327202 */ /* 0x010fe80000000f00 */
[----:B------:R-:W-:Y:S05]  /*c670*/  FMNMX.FTZ R2, R50, R2, !PT ;  /* 0x0000000232027209 */ /* 0x000fea0007810000 */
[----:B------:R-:W4:Y:S01]  /*c680*/  MUFU.TANH R19, R37 ;  /* 0x0000002500137308 */ /* 0x000f220000002400 */
[----:B------:R-:W-:Y:S09]  /*c690*/  FMNMX.FTZ R3, R252, R2, !PT ;  /* 0x00000002fc037209 */ /* 0x000ff20007810000 */
[----:B------:R-:W4:Y:S01]  /*c6a0*/  MUFU.TANH R16, R40 ;  /* 0x0000002800107308 */ /* 0x000f220000002400 */
[----:B-1----:R-:W-:Y:S09]  /*c6b0*/  FMNMX.FTZ R0, R35, R0, !PT ;  /* 0x0000000023007209 */ /* 0x002ff20007810000 */
[----:B------:R-:W1:Y:S01]  /*c6c0*/  MUFU.TANH R18, R38 ;  /* 0x0000002600127308 */ /* 0x000e620000002400 */
[----:B----4-:R-:W-:Y:S01]  /*c6d0*/  FMNMX.FTZ R2, R19, R0, !PT ;  /* 0x0000000013027209 */ /* 0x010fe20007810000 */
[----:B------:R-:W-:Y:S01]  /*c6e0*/  FMUL.FTZ R0, R51, c[0x0][0x320] ;  /* 0x0000c80033007a20 */ /* 0x000fe20000410000 */
[----:B------:R-:W-:Y:S07]  /*c6f0*/  MOV R51, R33 ;  /* 0x0000002100337202 */ /* 0x000fee0000000f00 */
[----:B------:R-:W4:Y:S01]  /*c700*/  MUFU.TANH R15, R41 ;  /* 0x00000029000f7308 */ /* 0x000f220000002400 */
[----:B------:R-:W-:Y:S09]  /*c710*/  FMNMX.FTZ R2, R16, R2, !PT ;  /* 0x0000000210027209 */ /* 0x000ff20007810000 */
[----:B------:R4:W-:Y:S01]  /*c720*/  MUFU.TANH R104, R0 ;  /* 0x0000000000687308 */ /* 0x0009e20000002400 */
[----:B-1----:R-:W-:Y:S09]  /*c730*/  FMNMX.FTZ R3, R18, R3, !PT ;  /* 0x0000000312037209 */ /* 0x002ff20007810000 */
[----:B------:R-:W1:Y:S10]  /*c740*/  MUFU.TANH R17, R39 ;  /* 0x0000002700117308 */ /* 0x000e740000002400 */
[----:B------:R-:W2:Y:S01]  /*c750*/  MUFU.TANH R41, R44 ;  /* 0x0000002c00297308 */ /* 0x000ea20000002400 */
[----:B----4-:R-:W-:Y:S09]  /*c760*/  FMNMX.FTZ R0, R15, R2, !PT ;  /* 0x000000020f007209 */ /* 0x010ff20007810000 */
[----:B------:R-:W4:Y:S01]  /*c770*/  MUFU.TANH R40, R45 ;  /* 0x0000002d00287308 */ /* 0x000f220000002400 */
[----:B-1----:R-:W-:Y:S04]  /*c780*/  FMNMX.FTZ R3, R17, R3, !PT ;  /* 0x0000000311037209 */ /* 0x002fe80007810000 */
[----:B------:R-:W-:Y:S05]  /*c790*/  FMNMX.FTZ R2, R14, R3, !PT ;  /* 0x000000030e027209 */ /* 0x000fea0007810000 */
[----:B------:R-:W1:Y:S01]  /*c7a0*/  MUFU.TANH R159, R46 ;  /* 0x0000002e009f7308 */ /* 0x000e620000002400 */
[----:B------:R-:W-:Y:S02]  /*c7b0*/  FMNMX.FTZ R2, R13, R2, !PT ;  /* 0x000000020d027209 */ /* 0x000fe40007810000 */
[----:B--2---:R-:W-:Y:S07]  /*c7c0*/  FMNMX.FTZ R0, R41, R0, !PT ;  /* 0x0000000029007209 */ /* 0x004fee0007810000 */
[----:B------:R-:W2:Y:S01]  /*c7d0*/  MUFU.TANH R244, R47 ;  /* 0x0000002f00f47308 */ /* 0x000ea20000002400 */
[----:B----4-:R-:W-:Y:S04]  /*c7e0*/  FMNMX.FTZ R0, R40, R0, !PT ;  /* 0x0000000028007209 */ /* 0x010fe80007810000 */
[----:B------:R-:W-:Y:S04]  /*c7f0*/  FMNMX.FTZ R101, R157, R0, !PT ;  /* 0x000000009d657209 */ /* 0x000fe80007810000 */
[----:B------:R-:W-:Y:S02]  /*c800*/  FMNMX.FTZ R101, R158, R101, !PT ;  /* 0x000000659e657209 */ /* 0x000fe40007810000 */
[----:B-1----:R-:W-:Y:S03]  /*c810*/  FMNMX.FTZ R2, R159, R2, !PT ;  /* 0x000000029f027209 */ /* 0x002fe60007810000 */
[----:B------:R-:W1:Y:S01]  /*c820*/  SHFL.BFLY PT, R3, R101, 0x2, 0x1f ;  /* 0x0c401f0065037f89 */ /* 0x000e6200000e0000 */
[----:B--2---:R-:W-:Y:S04]  /*c830*/  FMNMX.FTZ R0, R244, R2, !PT ;  /* 0x00000002f4007209 */ /* 0x004fe80007810000 */
[----:B------:R-:W-:Y:S04]  /*c840*/  FMNMX.FTZ R0, R105, R0, !PT ;  /* 0x0000000069007209 */ /* 0x000fe80007810000 */
[----:B------:R-:W-:Y:S05]  /*c850*/  FMNMX.FTZ R0, R104, R0, !PT ;  /* 0x0000000068007209 */ /* 0x000fea0007810000 */
[----:B------:R-:W2:Y:S01]  /*c860*/  SHFL.BFLY PT, R2, R0, 0x2, 0x1f ;  /* 0x0c401f0000027f89 */ /* 0x000ea200000e0000 */
[----:B-1----:R-:W-:Y:S07]  /*c870*/  FMNMX.FTZ R101, R101, R3, !PT ;  /* 0x0000000365657209 */ /* 0x002fee0007810000 */
[----:B------:R-:W1:Y:S01]  /*c880*/  SHFL.BFLY PT, R4, R101, 0x1, 0x1f ;  /* 0x0c201f0065047f89 */ /* 0x000e6200000e0000 */
[----:B--2---:R-:W-:Y:S07]  /*c890*/  FMNMX.FTZ R0, R0, R2, !PT ;  /* 0x0000000200007209 */ /* 0x004fee0007810000 */
[----:B------:R-:W2:Y:S01]  /*c8a0*/  SHFL.BFLY PT, R3, R0, 0x1, 0x1f ;  /* 0x0c201f0000037f89 */ /* 0x000ea200000e0000 */
[----:B-1----:R-:W-:Y:S05]  /*c8b0*/  FMNMX.FTZ R101, R101, R4, !PT ;  /* 0x0000000465657209 */ /* 0x002fea0007810000 */
[----:B------:R-:W-:Y:S01]  /*c8c0*/  FADD.FTZ R2, -R101, R102 ;  /* 0x0000006665027221 */ /* 0x000fe20000010100 */
[----:B------:R-:W-:Y:S02]  /*c8d0*/  MOV R102, R19 ;  /* 0x0000001300667202 */ /* 0x000fe40000000f00 */
[----:B--2---:R-:W-:Y:S01]  /*c8e0*/  FMNMX.FTZ R100, R0, R3, !PT ;  /* 0x0000000300647209 */ /* 0x004fe20007810000 */
[----:B------:R-:W-:Y:S01]  /*c8f0*/  FMUL.FTZ R0, R2, c[0x0][0x2d0] ;  /* 0x0000b40002007a20 */ /* 0x000fe20000410000 */
[----:B------:R-:W-:Y:S03]  /*c900*/  @P0 SHF.R.S32.HI R3, RZ, 0x1f, R98 ;  /* 0x0000001fff030819 */ /* 0x000fe60000011462 */
[----:B------:R1:W2:Y:S02]  /*c910*/  MUFU.EX2 R2, R0 ;  /* 0x0000000000027308 */ /* 0x0002a40000000800 */
[----:B------:R-:W-:Y:S04]  /*c920*/  @P0 IMAD R3, R3, c[0x0][0x1e0], RZ ;  /* 0x0000780003030a24 */ /* 0x000fe800078e02ff */
[----:B------:R-:W-:Y:S02]  /*c930*/  @P0 IMAD R3, R98, c[0x0][0x1e4], R3 ;  /* 0x0000790062030a24 */ /* 0x000fe400078e0203 */
[----:B------:R-:W3:Y:S03]  /*c940*/  LDL.LU R98, [R1+0xcc] ;  /* 0x0000cc0001627983 */ /* 0x000ee60000300800 */
[----:B------:R-:W-:Y:S05]  /*c950*/  @P0 IADD3 R3, R7, R3, RZ ;  /* 0x0000000307030210 */ /* 0x000fea0007ffe0ff */
[----:B------:R-:W-:Y:S02]  /*c960*/  @P0 IMAD R3, R3, 0x60, RZ ;  /* 0x0000006003030824 */ /* 0x000fe400078e02ff */
[----:B-1----:R-:W-:Y:S02]  /*c970*/  FADD.FTZ R0, -R100, R103 ;  /* 0x0000006764007221 */ /* 0x002fe40000010100 */
[----:B------:R-:W-:Y:S02]  /*c980*/  FMUL.FTZ R103, R101, c[0x0][0x2d0] ;  /* 0x0000b40065677a20 */ /* 0x000fe40000410000 */
[----:B------:R-:W-:Y:S02]  /*c990*/  FMUL.FTZ R0, R0, c[0x0][0x2d0] ;  /* 0x0000b40000007a20 */ /* 0x000fe40000410000 */
[--C-:B------:R-:W-:Y:S01]  /*c9a0*/  FFMA.FTZ R4, R164, c[0x0][0x2d0], -R103.reuse ;  /* 0x0000b400a4047a23 */ /* 0x100fe20000010867 */
[----:B------:R-:W-:Y:S01]  /*c9b0*/  MOV R164, R18 ;  /* 0x0000001200a47202 */ /* 0x000fe20000000f00 */
[--C-:B------:R-:W-:Y:S01]  /*c9c0*/  FFMA.FTZ R7, R167, c[0x0][0x2d0], -R103.reuse ;  /* 0x0000b400a7077a23 */ /* 0x100fe20000010867 */
[----:B------:R-:W-:Y:S01]  /*c9d0*/  MOV R167, R14 ;  /* 0x0000000e00a77202 */ /* 0x000fe20000000f00 */
[----:B------:R1:W-:Y:S01]  /*c9e0*/  MUFU.EX2 R245, R4 ;  /* 0x0000000400f57308 */ /* 0x0003e20000000800 */
[--C-:B---3--:R-:W-:Y:S01]  /*c9f0*/  FFMA.FTZ R9, R166, c[0x0][0x2d0], -R103.reuse ;  /* 0x0000b400a6097a23 */ /* 0x108fe20000010867 */
[----:B------:R-:W-:Y:S01]  /*ca00*/  MOV R166, R13 ;  /* 0x0000000d00a67202 */ /* 0x000fe20000000f00 */
[C---:B--2---:R-:W-:Y:S01]  /*ca10*/  FMUL.FTZ R24, R2.reuse, R128 ;  /* 0x0000008002187220 */ /* 0x044fe20000410000 */
[----:B------:R-:W-:Y:S01]  /*ca20*/  MOV R128, R102 ;  /* 0x0000006600807202 */ /* 0x000fe20000000f00 */
[C---:B------:R-:W-:Y:S01]  /*ca30*/  FMUL.FTZ R25, R2.reuse, R129 ;  /* 0x0000008102197220 */ /* 0x040fe20000410000 */
[----:B------:R-:W-:Y:S01]  /*ca40*/  MOV R129, R35 ;  /* 0x0000002300817202 */ /* 0x000fe20000000f00 */
[----:B------:R-:W-:Y:S01]  /*ca50*/  FMUL.FTZ R33, R2, R137 ;  /* 0x0000008902217220 */ /* 0x000fe20000410000 */
[----:B------:R-:W-:Y:S01]  /*ca60*/  MOV R137, R49 ;  /* 0x0000003100897202 */ /* 0x000fe20000000f00 */
[----:B------:R-:W-:Y:S01]  /*ca70*/  FFMA.FTZ R102, R106, c[0x0][0x2d0], -R103 ;  /* 0x0000b4006a667a23 */ /* 0x000fe20000010867 */
[----:B------:R2:W-:Y:S01]  /*ca80*/  MUFU.EX2 R247, R7 ;  /* 0x0000000700f77308 */ /* 0x0005e20000000800 */
[C---:B------:R-:W-:Y:S02]  /*ca90*/  FMUL.FTZ R49, R2.reuse, R153 ;  /* 0x0000009902317220 */ /* 0x040fe40000410000 */
[C---:B------:R-:W-:Y:S02]  /*caa0*/  FMUL.FTZ R52, R2.reuse, R52 ;  /* 0x0000003402347220 */ /* 0x040fe40000410000 */
[C---:B------:R-:W-:Y:S02]  /*cab0*/  FMUL.FTZ R53, R2.reuse, R53 ;  /* 0x0000003502357220 */ /* 0x040fe40000410000 */
[C---:B------:R-:W-:Y:S02]  /*cac0*/  FMUL.FTZ R56, R2.reuse, R56 ;  /* 0x0000003802387220 */ /* 0x040fe40000410000 */
[C---:B------:R-:W-:Y:S01]  /*cad0*/  FMUL.FTZ R57, R2.reuse, R57 ;  /* 0x0000003902397220 */ /* 0x040fe20000410000 */
[----:B------:R-:W3:Y:S01]  /*cae0*/  MUFU.EX2 R0, R0 ;  /* 0x0000000000007308 */ /* 0x000ee20000000800 */
[C---:B------:R-:W-:Y:S02]  /*caf0*/  FMUL.FTZ R60, R2.reuse, R60 ;  /* 0x0000003c023c7220 */ /* 0x040fe40000410000 */
[C---:B------:R-:W-:Y:S01]  /*cb00*/  FMUL.FTZ R61, R2.reuse, R61 ;  /* 0x0000003d023d7220 */ /* 0x040fe20000410000 */
[----:B-1----:R-:W-:Y:S01]  /*cb10*/  @P0 MOV R4, R8 ;  /* 0x0000000800040202 */ /* 0x002fe20000000f00 */
[C---:B------:R-:W-:Y:S02]  /*cb20*/  FMUL.FTZ R64, R2.reuse, R64 ;  /* 0x0000004002407220 */ /* 0x040fe40000410000 */
[----:B------:R-:W-:Y:S02]  /*cb30*/  FMUL.FTZ R65, R2, R65 ;  /* 0x0000004102417220 */ /* 0x000fe40000410000 */
[----:B------:R-:W-:Y:S04]  /*cb40*/  @P0 IMAD.WIDE.U32 R4, R6, 0x60, R4 ;  /* 0x0000006006040825 */ /* 0x000fe800078e0004 */
[C---:B------:R-:W-:Y:S01]  /*cb50*/  FMUL.FTZ R68, R2.reuse, R68 ;  /* 0x0000004402447220 */ /* 0x040fe20000410000 */
[----:B------:R-:W-:Y:S01]  /*cb60*/  @P0 IADD3 R6, R5, R3, RZ ;  /* 0x0000000305060210 */ /* 0x000fe20007ffe0ff */
[----:B------:R-:W-:Y:S01]  /*cb70*/  FFMA.FTZ R5, R165, c[0x0][0x2d0], -R103 ;  /* 0x0000b400a5057a23 */ /* 0x000fe20000010867 */
[----:B--2---:R-:W-:Y:S01]  /*cb80*/  @P0 MOV R7, c[0x0][0x1e0] ;  /* 0x0000780000070a02 */ /* 0x004fe20000000f00 */
[----:B------:R-:W-:Y:S01]  /*cb90*/  FMUL.FTZ R69, R2, R69 ;  /* 0x0000004502457220 */ /* 0x000fe20000410000 */
[----:B------:R-:W-:Y:S01]  /*cba0*/  @P0 SHF.L.U32 R3, R4, 0x1, RZ ;  /* 0x0000000104030819 */ /* 0x000fe200000006ff */
[----:B------:R1:W-:Y:S01]  /*cbb0*/  MUFU.EX2 R231, R5 ;  /* 0x0000000500e77308 */ /* 0x0003e20000000800 */
[----:B------:R-:W-:Y:S01]  /*cbc0*/  @P0 SHF.L.U64.HI R12, R7, R251, c[0x0][0x1e4] ;  /* 0x00007900070c0619 */ /* 0x000fe200000102fb */
[----:B------:R-:W-:Y:S01]  /*cbd0*/  FMUL.FTZ R72, R2, R72 ;  /* 0x0000004802487220 */ /* 0x000fe20000410000 */
[----:B------:R-:W-:Y:S01]  /*cbe0*/  @P0 SHF.L.U64.HI R6, R4, 0x1, R6 ;  /* 0x0000000104060819 */ /* 0x000fe20000010206 */
[----:B------:R-:W-:Y:S01]  /*cbf0*/  FMUL.FTZ R73, R2, R73 ;  /* 0x0000004902497220 */ /* 0x000fe20000410000 */
[C---:B------:R-:W-:Y:S01]  /*cc00*/  @P0 IADD3 R4, P6, R3.reuse, c[0x0][0x1c8], RZ ;  /* 0x0000720003040a10 */ /* 0x040fe20007fde0ff */
[C---:B---3--:R-:W-:Y:S01]  /*cc10*/  FMUL.FTZ R18, R0.reuse, R122 ;  /* 0x0000007a00127220 */ /* 0x048fe20000410000 */
[----:B------:R-:W-:Y:S01]  /*cc20*/  @P0 IADD3 R10, P5, R3, 0x80, RZ ;  /* 0x00000080030a0810 */ /* 0x000fe20007fbe0ff */
[----:B------:R-:W-:Y:S01]  /*cc30*/  FMUL.FTZ R19, R0, R123 ;  /* 0x0000007b00137220 */ /* 0x000fe20000410000 */
[----:B------:R-:W-:Y:S01]  /*cc40*/  @P0 SHF.L.U32 R7, R7, 0x6, RZ ;  /* 0x0000000607070819 */ /* 0x000fe200000006ff */
[----:B------:R2:W-:Y:S01]  /*cc50*/  MUFU.EX2 R251, R9 ;  /* 0x0000000900fb7308 */ /* 0x0005e20000000800 */
[----:B------:R-:W-:Y:S01]  /*cc60*/  @P0 IADD3 R10, P1, R10, c[0x0][0x1c8], RZ ;  /* 0x000072000a0a0a10 */ /* 0x000fe20007f3e0ff */
[----:B------:R-:W-:Y:S01]  /*cc70*/  FMUL.FTZ R26, R0, R130 ;  /* 0x00000082001a7220 */ /* 0x000fe20000410000 */
[----:B------:R-:W-:Y:S01]  /*cc80*/  MOV R165, R17 ;  /* 0x0000001100a57202 */ /* 0x000fe20000000f00 */
[----:B------:R-:W-:Y:S01]  /*cc90*/  FMUL.FTZ R17, R2, R121 ;  /* 0x0000007902117220 */ /* 0x000fe20000410000 */
[--C-:B------:R-:W-:Y:S01]  /*cca0*/  @P0 IADD3.X R11, RZ, c[0x0][0x1cc], R6.reuse, P1, P5 ;  /* 0x00007300ff0b0a10 */ /* 0x100fe20000fea406 */
[C---:B------:R-:W-:Y:S01]  /*ccb0*/  FMUL.FTZ R27, R0.reuse, R131 ;  /* 0x00000083001b7220 */ /* 0x040fe20000410000 */
[----:B------:R-:W-:Y:S01]  /*ccc0*/  MOV R131, R50 ;  /* 0x0000003200837202 */ /* 0x000fe20000000f00 */
[C---:B------:R-:W-:Y:S01]  /*ccd0*/  FMUL.FTZ R35, R0.reuse, R139 ;  /* 0x0000008b00237220 */ /* 0x040fe20000410000 */
[----:B------:R-:W-:Y:S01]  /*cce0*/  MOV R50, R34 ;  /* 0x0000002200327202 */ /* 0x000fe20000000f00 */
[C---:B------:R-:W-:Y:S02]  /*ccf0*/  FMUL.FTZ R34, R0.reuse, R138 ;  /* 0x0000008a00227220 */ /* 0x040fe40000410000 */
[C---:B------:R-:W-:Y:S01]  /*cd00*/  FMUL.FTZ R54, R0.reuse, R54 ;  /* 0x0000003600367220 */ /* 0x040fe20000410000 */
[----:B------:R-:W-:Y:S01]  /*cd10*/  MOV R139, R50 ;  /* 0x00000032008b7202 */ /* 0x000fe20000000f00 */
[----:B------:R-:W-:Y:S01]  /*cd20*/  FMUL.FTZ R50, R0, R154 ;  /* 0x0000009a00327220 */ /* 0x000fe20000410000 */
[----:B-1----:R-:W-:Y:S01]  /*cd30*/  @P0 IADD3.X R5, R6, c[0x0][0x1cc], RZ, P6, !PT ;  /* 0x0000730006050a10 */ /* 0x002fe200037fe4ff */
[C---:B------:R-:W-:Y:S01]  /*cd40*/  FMUL.FTZ R55, R0.reuse, R55 ;  /* 0x0000003700377220 */ /* 0x040fe20000410000 */
[----:B------:R-:W-:Y:S01]  /*cd50*/  @P0 IADD3 R3, P6, R3, 0x100, RZ ;  /* 0x0000010003030810 */ /* 0x000fe20007fde0ff */
[----:B------:R-:W-:Y:S02]  /*cd60*/  FMUL.FTZ R58, R0, R58 ;  /* 0x0000003a003a7220 */ /* 0x000fe40000410000 */
[----:B------:R1:W-:Y:S01]  /*cd70*/  @P0 LDGSTS.E.BYPASS.LTC128B.128 [R99+0xc100], [R4.64], !P4 ;  /* 0x0c10000004630fae */ /* 0x0003e2000e101d46 */
[----:B------:R-:W-:Y:S01]  /*cd80*/  @P0 IADD3 R8, P5, R3, c[0x0][0x1c8], RZ ;  /* 0x0000720003080a10 */ /* 0x000fe20007fbe0ff */
[----:B------:R-:W-:Y:S02]  /*cd90*/  FMUL.FTZ R3, R100, c[0x0][0x2d0] ;  /* 0x0000b40064037a20 */ /* 0x000fe40000410000 */
[----:B------:R-:W-:Y:S02]  /*cda0*/  FMUL.FTZ R59, R0, R59 ;  /* 0x0000003b003b7220 */ /* 0x000fe40000410000 */
[--C-:B--2---:R-:W-:Y:S01]  /*cdb0*/  FFMA.FTZ R9, R210, c[0x0][0x2d0], -R3.reuse ;  /* 0x0000b400d2097a23 */ /* 0x104fe20000010803 */
[----:B------:R-:W-:Y:S01]  /*cdc0*/  MOV R210, R15 ;  /* 0x0000000f00d27202 */ /* 0x000fe20000000f00 */
[----:B------:R2:W-:Y:S01]  /*cdd0*/  @P0 LDGSTS.E.BYPASS.LTC128B.128 [R99+0xf100], [R10.64], !P3 ;  /* 0x0f1000000a630fae */ /* 0x0005e2000d901d46 */
[C---:B------:R-:W-:Y:S01]  /*cde0*/  FMUL.FTZ R62, R0.reuse, R62 ;  /* 0x0000003e003e7220 */ /* 0x040fe20000410000 */
[----:B------:R3:W-:Y:S01]  /*cdf0*/  MUFU.EX2 R246, R9 ;  /* 0x0000000900f67308 */ /* 0x0007e20000000800 */
[C---:B------:R-:W-:Y:S02]  /*ce00*/  FMUL.FTZ R63, R0.reuse, R63 ;  /* 0x0000003f003f7220 */ /* 0x040fe40000410000 */
[C---:B------:R-:W-:Y:S02]  /*ce10*/  FMUL.FTZ R66, R0.reuse, R66 ;  /* 0x0000004200427220 */ /* 0x040fe40000410000 */
[C---:B------:R-:W-:Y:S02]  /*ce20*/  FMUL.FTZ R67, R0.reuse, R67 ;  /* 0x0000004300437220 */ /* 0x040fe40000410000 */
[C---:B------:R-:W-:Y:S02]  /*ce30*/  FMUL.FTZ R70, R0.reuse, R70 ;  /* 0x0000004600467220 */ /* 0x040fe40000410000 */
[C---:B------:R-:W-:Y:S02]  /*ce40*/  FMUL.FTZ R71, R0.reuse, R71 ;  /* 0x0000004700477220 */ /* 0x040fe40000410000 */
[C---:B------:R-:W-:Y:S02]  /*ce50*/  FMUL.FTZ R74, R0.reuse, R74 ;  /* 0x0000004a004a7220 */ /* 0x040fe40000410000 */
[----:B------:R-:W-:Y:S02]  /*ce60*/  FMUL.FTZ R75, R0, R75 ;  /* 0x0000004b004b7220 */ /* 0x000fe40000410000 */
[----:B------:R-:W-:Y:S01]  /*ce70*/  FMUL.FTZ R76, R2, R76 ;  /* 0x0000004c024c7220 */ /* 0x000fe20000410000 */
[----:B-1----:R-:W-:Y:S01]  /*ce80*/  @P0 IADD3 R4, P1, R4, R7, RZ ;  /* 0x0000000704040210 */ /* 0x002fe20007f3e0ff */
[----:B------:R-:W-:Y:S02]  /*ce90*/  FMUL.FTZ R77, R2, R77 ;  /* 0x0000004d024d7220 */ /* 0x000fe40000410000 */
[C---:B------:R-:W-:Y:S01]  /*cea0*/  FMUL.FTZ R78, R0.reuse, R78 ;  /* 0x0000004e004e7220 */ /* 0x040fe20000410000 */
[----:B------:R-:W-:Y:S01]  /*ceb0*/  @P0 IADD3.X R5, R5, R12, RZ, P1, !PT ;  /* 0x0000000c05050210 */ /* 0x000fe20000ffe4ff */
[C---:B------:R-:W-:Y:S01]  /*cec0*/  FMUL.FTZ R79, R0.reuse, R79 ;  /* 0x0000004f004f7220 */ /* 0x040fe20000410000 */
[----:B---3--:R-:W-:Y:S01]  /*ced0*/  @P0 IADD3.X R9, RZ, c[0x0][0x1cc], R6, P5, P6 ;  /* 0x00007300ff090a10 */ /* 0x008fe20002fec406 */
[--C-:B--2---:R-:W-:Y:S01]  /*cee0*/  FFMA.FTZ R10, R211, c[0x0][0x2d0], -R3.reuse ;  /* 0x0000b400d30a7a23 */ /* 0x104fe20000010803 */
[----:B------:R-:W-:Y:S01]  /*cef0*/  @P0 IADD3 R6, P5, R7, R4, RZ ;  /* 0x0000000407060210 */ /* 0x000fe20007fbe0ff */
[----:B------:R-:W-:Y:S01]  /*cf00*/  FMUL.FTZ R11, R0, R115 ;  /* 0x00000073000b7220 */ /* 0x000fe20000410000 */
[----:B------:R-:W-:Y:S01]  /*cf10*/  MOV R211, R16 ;  /* 0x0000001000d37202 */ /* 0x000fe20000000f00 */
[----:B------:R1:W-:Y:S01]  /*cf20*/  @P0 LDGSTS.E.BYPASS.LTC128B.128 [R99+0x12100], [R8.64], !P2 ;  /* 0x1210000008630fae */ /* 0x0003e2000d101d46 */
[----:B------:R-:W-:Y:S01]  /*cf30*/  @P0 IADD3.X R7, R12, R5, RZ, P5, !PT ;  /* 0x000000050c070210 */ /* 0x000fe20002ffe4ff */
[----:B------:R2:W3:Y:S01]  /*cf40*/  MUFU.EX2 R248, R10 ;  /* 0x0000000a00f87308 */ /* 0x0004e20000000800 */
[C---:B------:R-:W-:Y:S02]  /*cf50*/  FMUL.FTZ R16, R2.reuse, R120 ;  /* 0x0000007802107220 */ /* 0x040fe40000410000 */
[C---:B------:R-:W-:Y:S02]  /*cf60*/  FMUL.FTZ R80, R2.reuse, R80 ;  /* 0x0000005002507220 */ /* 0x040fe40000410000 */
[----:B------:R-:W-:Y:S01]  /*cf70*/  FMUL.FTZ R81, R2, R81 ;  /* 0x0000005102517220 */ /* 0x000fe20000410000 */
[----:B------:R3:W-:Y:S01]  /*cf80*/  @P0 LDGSTS.E.BYPASS.LTC128B.128 [R99+0xd100], [R4.64], !P4 ;  /* 0x0d10000004630fae */ /* 0x0007e2000e101d46 */
[C---:B------:R-:W-:Y:S02]  /*cf90*/  FMUL.FTZ R82, R0.reuse, R82 ;  /* 0x0000005200527220 */ /* 0x040fe40000410000 */
[----:B------:R-:W-:Y:S02]  /*cfa0*/  FMUL.FTZ R83, R0, R83 ;  /* 0x0000005300537220 */ /* 0x000fe40000410000 */
[C---:B------:R-:W-:Y:S02]  /*cfb0*/  FMUL.FTZ R84, R2.reuse, R84 ;  /* 0x0000005402547220 */ /* 0x040fe40000410000 */
[----:B------:R-:W-:Y:S01]  /*cfc0*/  FMUL.FTZ R85, R2, R85 ;  /* 0x0000005502557220 */ /* 0x000fe20000410000 */
[----:B------:R3:W-:Y:S01]  /*cfd0*/  @P0 LDGSTS.E.BYPASS.LTC128B.128 [R99+0x10100], [R4.64+0x80], !P3 ;  /* 0x1010008004630fae */ /* 0x0007e2000d901d46 */
[C---:B------:R-:W-:Y:S02]  /*cfe0*/  FMUL.FTZ R86, R0.reuse, R86 ;  /* 0x0000005600567220 */ /* 0x040fe40000410000 */
[----:B------:R-:W-:Y:S02]  /*cff0*/  FMUL.FTZ R87, R0, R87 ;  /* 0x0000005700577220 */ /* 0x000fe40000410000 */
[C---:B------:R-:W-:Y:S02]  /*d000*/  FMUL.FTZ R88, R2.reuse, R88 ;  /* 0x0000005802587220 */ /* 0x040fe40000410000 */
[----:B------:R-:W-:Y:S01]  /*d010*/  FMUL.FTZ R89, R2, R89 ;  /* 0x0000005902597220 */ /* 0x000fe20000410000 */
[----:B------:R3:W-:Y:S01]  /*d020*/  @P0 LDGSTS.E.BYPASS.LTC128B.128 [R99+0x13100], [R4.64+0x100], !P2 ;  /* 0x1310010004630fae */ /* 0x0007e2000d101d46 */
[----:B------:R-:W-:Y:S02]  /*d030*/  FMUL.FTZ R90, R0, R90 ;  /* 0x0000005a005a7220 */ /* 0x000fe40000410000 */
[C---:B-1----:R-:W-:Y:S02]  /*d040*/  FMUL.FTZ R8, R2.reuse, R112 ;  /* 0x0000007002087220 */ /* 0x042fe40000410000 */
[----:B------:R-:W-:Y:S02]  /*d050*/  FMUL.FTZ R9, R2, R113 ;  /* 0x0000007102097220 */ /* 0x000fe40000410000 */
[C---:B--2---:R-:W-:Y:S01]  /*d060*/  FMUL.FTZ R10, R0.reuse, R114 ;  /* 0x00000072000a7220 */ /* 0x044fe20000410000 */
        /* <DEDUP_REMOVED lines=8> */
[----:B------:R-:W-:Y:S03]  /*d0f0*/  FMUL.FTZ R97, R2, R97 ;  /* 0x0000006102617220 */ /* 0x000fe60000410000 */
[----:B------:R1:W-:Y:S01]  /*d100*/  @P0 LDGSTS.E.BYPASS.LTC128B.128 [R99+0x14100], [R6.64+0x100], !P2 ;  /* 0x1410010006630fae */ /* 0x0003e2000d101d46 */
[--C-:B---3--:R-:W-:Y:S01]  /*d110*/  FFMA.FTZ R4, R208, c[0x0][0x2d0], -R3.reuse ;  /* 0x0000b400d0047a23 */ /* 0x108fe20000010803 */
[----:B------:R-:W-:Y:S01]  /*d120*/  MOV R208, R252 ;  /* 0x000000fc00d07202 */ /* 0x000fe20000000f00 */
[----:B------:R-:W-:Y:S01]  /*d130*/  FMUL.FTZ R5, R2, R109 ;  /* 0x0000006d02057220 */ /* 0x000fe20000410000 */
[----:B------:R-:W-:Y:S01]  /*d140*/  F2FP.BF16.PACK_AB R109, R248, R246 ;  /* 0x000000f6f86d723e */ /* 0x000fe200000010ff */
[----:B------:R2:W-:Y:S03]  /*d150*/  MUFU.EX2 R252, R4 ;  /* 0x0000000400fc7308 */ /* 0x0005e60000000800 */
[----:B------:R-:W3:Y:S01]  /*d160*/  LDSM.16.MT88.4 R12, [R224] ;  /* 0x00000000e00c783b */ /* 0x000ee20000004200 */
[----:B------:R-:W-:Y:S02]  /*d170*/  MOV R130, R208 ;  /* 0x000000d000827202 */ /* 0x000fe40000000f00 */
[----:B------:R-:W-:Y:S02]  /*d180*/  MOV R208, R165 ;  /* 0x000000a500d07202 */ /* 0x000fe40000000f00 */
[----:B------:R-:W-:Y:S01]  /*d190*/  MOV R165, R41 ;  /* 0x0000002900a57202 */ /* 0x000fe20000000f00 */
[----:B------:R-:W-:Y:S01]  /*d1a0*/  FMUL.FTZ R41, R2, R145 ;  /* 0x0000009102297220 */ /* 0x000fe20000410000 */
[----:B------:R-:W-:Y:S01]  /*d1b0*/  MOV R145, R51 ;  /* 0x0000003300917202 */ /* 0x000fe20000000f00 */
[----:B------:R-:W3:Y:S01]  /*d1c0*/  LDSM.16.MT88.4 R20, [R228] ;  /* 0x00000000e414783b */ /* 0x000ee20000004200 */
[C---:B------:R-:W-:Y:S07]  /*d1d0*/  FMUL.FTZ R51, R0.reuse, R155 ;  /* 0x0000009b00337220 */ /* 0x040fee0000410000 */
[----:B------:R-:W3:Y:S01]  /*d1e0*/  LDSM.16.MT88.4 R28, [R227] ;  /* 0x00000000e31c783b */ /* 0x000ee20000004200 */
[C---:B-1----:R-:W-:Y:S01]  /*d1f0*/  FMUL.FTZ R6, R0.reuse, R110 ;  /* 0x0000006e00067220 */ /* 0x042fe20000410000 */
[----:B------:R-:W-:Y:S01]  /*d200*/  F2FP.BF16.PACK_AB R110, R251, R231 ;  /* 0x000000e7fb6e723e */ /* 0x000fe200000010ff */
[----:B------:R-:W-:Y:S02]  /*d210*/  FMUL.FTZ R7, R0, R111 ;  /* 0x0000006f00077220 */ /* 0x000fe40000410000 */
[----:B--2---:R-:W-:Y:S01]  /*d220*/  FFMA.FTZ R4, R209, c[0x0][0x2d0], -R3 ;  /* 0x0000b400d1047a23 */ /* 0x004fe20000010803 */
[----:B------:R-:W-:Y:S02]  /*d230*/  MOV R209, R250 ;  /* 0x000000fa00d17202 */ /* 0x000fe40000000f00 */
[----:B------:R-:W1:Y:S01]  /*d240*/  LDSM.16.MT88.4 R36, [R249] ;  /* 0x00000000f924783b */ /* 0x000e620000004200 */
[----:B------:R-:W2:Y:S01]  /*d250*/  MUFU.EX2 R250, R4 ;  /* 0x0000000400fa7308 */ /* 0x000ea20000000800 */
[----:B------:R-:W-:Y:S02]  /*d260*/  MOV R138, R209 ;  /* 0x000000d1008a7202 */ /* 0x000fe40000000f00 */
[----:B------:R-:W-:Y:S02]  /*d270*/  MOV R209, R164 ;  /* 0x000000a400d17202 */ /* 0x000fe40000000f00 */
[----:B------:R-:W-:Y:S02]  /*d280*/  MOV R164, R40 ;  /* 0x0000002800a47202 */ /* 0x000fe40000000f00 */
[----:B------:R-:W1:Y:S01]  /*d290*/  LDSM.16.MT88.4 R44, [R224+0x3000] ;  /* 0x00300000e02c783b */ /* 0x000e620000004200 */
[----:B------:R-:W-:Y:S07]  /*d2a0*/  FMUL.FTZ R40, R2, R144 ;  /* 0x0000009002287220 */ /* 0x000fee0000410000 */
[----:B------:R-:W4:Y:S04]  /*d2b0*/  LDL.LU R99, [R1+0xc8] ;  /* 0x0000c80001637983 */ /* 0x000f280000300800 */
[----:B------:R-:W1:Y:S01]  /*d2c0*/  LDSM.16.MT88.4 R112, [R228+0x3000] ;  /* 0x00300000e470783b */ /* 0x000e620000004200 */
[----:B--2---:R-:W-:Y:S01]  /*d2d0*/  F2FP.BF16.PACK_AB R111, R250, R252 ;  /* 0x000000fcfa6f723e */ /* 0x004fe200000010ff */
[C---:B------:R-:W-:Y:S01]  /*d2e0*/  FMUL.FTZ R4, R2.reuse, R108 ;  /* 0x0000006c02047220 */ /* 0x040fe20000410000 */
[----:B------:R-:W-:Y:S05]  /*d2f0*/  F2FP.BF16.PACK_AB R108, R247, R245 ;  /* 0x000000f5f76c723e */ /* 0x000fea00000010ff */
[----:B------:R-:W-:Y:S02]  /*d300*/  LDSM.16.MT88.4 R120, [R230+0x3000] ;  /* 0x00300000e678783b */ /* 0x000fe40000004200 */
[C---:B---3--:R-:W-:Y:S06]  /*d310*/  HMMA.16816.F32.BF16 R4, R108.reuse, R12, R4 ;  /* 0x0000000c6c04723c */ /* 0x048fec0000041804 */
[----:B------:R-:W2:Y:S04]  /*d320*/  LDL.LU R106, [R1+0x18] ;  /* 0x00001800016a7983 */ /* 0x000ea80000300800 */
[----:B------:R-:W0:Y:S02]  /*d330*/  LDGDEPBAR ;  /* 0x00000000000079af */ /* 0x000e240000000000 */
[C---:B------:R-:W-:Y:S01]  /*d340*/  FMUL.FTZ R12, R2.reuse, R116 ;  /* 0x00000074020c7220 */ /* 0x040fe20000410000 */
[C---:B------:R-:W-:Y:S03]  /*d350*/  HMMA.16816.F32.BF16 R8, R108.reuse, R14, R8 ;  /* 0x0000000e6c08723c */ /* 0x040fe60000041808 */
[----:B------:R-:W-:Y:S04]  /*d360*/  FMUL.FTZ R13, R2, R117 ;  /* 0x00000075020d7220 */ /* 0x000fe80000410000 */
[C---:B------:R-:W-:Y:S02]  /*d370*/  FMUL.FTZ R14, R0.reuse, R118 ;  /* 0x00000076000e7220 */ /* 0x040fe40000410000 */
[----:B------:R-:W-:Y:S02]  /*d380*/  FMUL.FTZ R15, R0, R119 ;  /* 0x00000077000f7220 */ /* 0x000fe40000410000 */
[----:B------:R-:W3:Y:S05]  /*d390*/  LDSM.16.MT88.4 R116, [R227+0x3000] ;  /* 0x00300000e374783b */ /* 0x000eea0000004200 */
[C---:B------:R-:W-:Y:S07]  /*d3a0*/  HMMA.16816.F32.BF16 R12, R108.reuse, R20, R12 ;  /* 0x000000146c0c723c */ /* 0x040fee000004180c */
[C---:B------:R-:W-:Y:S01]  /*d3b0*/  FMUL.FTZ R20, R2.reuse, R124 ;  /* 0x0000007c02147220 */ /* 0x040fe20000410000 */
[C---:B------:R-:W-:Y:S04]  /*d3c0*/  HMMA.16816.F32.BF16 R16, R108.reuse, R22, R16 ;  /* 0x000000166c10723c */ /* 0x040fe80000041810 */
[----:B------:R-:W-:Y:S03]  /*d3d0*/  FMUL.FTZ R21, R2, R125 ;  /* 0x0000007d02157220 */ /* 0x000fe60000410000 */
[C---:B------:R-:W-:Y:S02]  /*d3e0*/  FMUL.FTZ R22, R0.reuse, R126 ;  /* 0x0000007e00167220 */ /* 0x040fe40000410000 */
[C---:B------:R-:W-:Y:S02]  /*d3f0*/  FMUL.FTZ R23, R0.reuse, R127 ;  /* 0x0000007f00177220 */ /* 0x040fe40000410000 */
[----:B------:R-:W-:Y:S05]  /*d400*/  LDSM.16.MT88.4 R124, [R227+0x800] ;  /* 0x00080000e37c783b */ /* 0x000fea0000004200 */
[C---:B------:R-:W-:Y:S03]  /*d410*/  HMMA.16816.F32.BF16 R20, R108.reuse, R28, R20 ;  /* 0x0000001c6c14723c */ /* 0x040fe60000041814 */
[----:B------:R-:W-:Y:S04]  /*d420*/  FMUL.FTZ R98, R0, R98 ;  /* 0x0000006200627220 */ /* 0x000fe80000410000 */
[C---:B------:R-:W-:Y:S01]  /*d430*/  FMUL.FTZ R28, R2.reuse, R132 ;  /* 0x00000084021c7220 */ /* 0x040fe20000410000 */
[C---:B------:R-:W-:Y:S04]  /*d440*/  HMMA.16816.F32.BF16 R24, R108.reuse, R30, R24 ;  /* 0x0000001e6c18723c */ /* 0x040fe80000041818 */
[----:B------:R-:W-:Y:S01]  /*d450*/  FMUL.FTZ R29, R2, R133 ;  /* 0x00000085021d7220 */ /* 0x000fe20000410000 */
[----:B------:R-:W-:Y:S02]  /*d460*/  MOV R132, R221 ;  /* 0x000000dd00847202 */ /* 0x000fe40000000f00 */
[C---:B------:R-:W-:Y:S01]  /*d470*/  FMUL.FTZ R30, R0.reuse, R134 ;  /* 0x00000086001e7220 */ /* 0x040fe20000410000 */
[----:B------:R-:W-:Y:S01]  /*d480*/  MOV R134, R32 ;  /* 0x0000002000867202 */ /* 0x000fe20000000f00 */
[----:B------:R-:W-:Y:S03]  /*d490*/  FMUL.FTZ R31, R0, R135 ;  /* 0x00000087001f7220 */ /* 0x000fe60000410000 */
[----:B------:R-:W-:Y:S01]  /*d4a0*/  FMUL.FTZ R32, R2, R136 ;  /* 0x0000008802207220 */ /* 0x000fe20000410000 */
[----:B------:R-:W-:Y:S01]  /*d4b0*/  MOV R136, R42 ;  /* 0x0000002a00887202 */ /* 0x000fe20000000f00 */
[C---:B------:R-:W-:Y:S01]  /*d4c0*/  FMUL.FTZ R42, R0.reuse, R146 ;  /* 0x00000092002a7220 */ /* 0x040fe20000410000 */
[----:B------:R-:W-:Y:S01]  /*d4d0*/  MOV R146, R43 ;  /* 0x0000002b00927202 */ /* 0x000fe20000000f00 */
[C---:B-1----:R-:W-:Y:S03]  /*d4e0*/  HMMA.16816.F32.BF16 R28, R108.reuse, R36, R28 ;  /* 0x000000246c1c723c */ /* 0x042fe6000004181c */
[----:B------:R-:W-:Y:S01]  /*d4f0*/  FMUL.FTZ R43, R0, R147 ;  /* 0x00000093002b7220 */ /* 0x000fe20000410000 */
[----:B------:R-:W-:Y:S01]  /*d500*/  MOV R147, R48 ;  /* 0x0000003000937202 */ /* 0x000fe20000000f00 */
[C---:B------:R-:W-:Y:S02]  /*d510*/  FMUL.FTZ R48, R2.reuse, R152 ;  /* 0x0000009802307220 */ /* 0x040fe40000410000 */
[----:B------:R-:W-:Y:S01]  /*d520*/  LDSM.16.MT88.4 R152, [R228+0x5800] ;  /* 0x00580000e498783b */ /* 0x000fe20000004200 */
[C---:B------:R-:W-:Y:S04]  /*d530*/  HMMA.16816.F32.BF16 R32, R108.reuse, R38, R32 ;  /* 0x000000266c20723c */ /* 0x040fe80000041820 */
[C---:B------:R-:W-:Y:S02]  /*d540*/  FMUL.FTZ R36, R2.reuse, R140 ;  /* 0x0000008c02247220 */ /* 0x040fe40000410000 */
[----:B------:R-:W-:Y:S02]  /*d550*/  FMUL.FTZ R37, R2, R141 ;  /* 0x0000008d02257220 */ /* 0x000fe40000410000 */
[C---:B------:R-:W-:Y:S04]  /*d560*/  FMUL.FTZ R38, R0.reuse, R142 ;  /* 0x0000008e00267220 */ /* 0x040fe80000410000 */
[----:B------:R-:W-:Y:S07]  /*d570*/  FMUL.FTZ R39, R0, R143 ;  /* 0x0000008f00277220 */ /* 0x000fee0000410000 */
[C---:B------:R-:W-:Y:S07]  /*d580*/  HMMA.16816.F32.BF16 R36, R108.reuse, R44, R36 ;  /* 0x0000002c6c24723c */ /* 0x040fee0000041824 */
[C---:B------:R-:W-:Y:S01]  /*d590*/  FMUL.FTZ R44, R2.reuse, R148 ;  /* 0x00000094022c7220 */ /* 0x040fe20000410000 */
[C---:B------:R-:W-:Y:S01]  /*d5a0*/  HMMA.16816.F32.BF16 R40, R108.reuse, R46, R40 ;  /* 0x0000002e6c28723c */ /* 0x040fe20000041828 */
[----:B------:R1:W-:Y:S03]  /*d5b0*/  MUFU.EX2 R148, R102 ;  /* 0x0000006600947308 */ /* 0x0003e60000000800 */
[----:B------:R-:W-:Y:S03]  /*d5c0*/  FMUL.FTZ R45, R2, R149 ;  /* 0x00000095022d7220 */ /* 0x000fe60000410000 */
[C---:B------:R-:W-:Y:S02]  /*d5d0*/  FMUL.FTZ R47, R0.reuse, R151 ;  /* 0x00000097002f7220 */ /* 0x040fe40000410000 */
[----:B------:R-:W-:Y:S07]  /*d5e0*/  FMUL.FTZ R46, R0, R150 ;  /* 0x00000096002e7220 */ /* 0x000fee0000410000 */
[C---:B------:R-:W-:Y:S08]  /*d5f0*/  HMMA.16816.F32.BF16 R44, R108.reuse, R112, R44 ;  /* 0x000000706c2c723c */ /* 0x040ff0000004182c */
[C---:B------:R-:W-:Y:S01]  /*d600*/  HMMA.16816.F32.BF16 R48, R108.reuse, R114, R48 ;  /* 0x000000726c30723c */ /* 0x040fe20000041830 */
[----:B------:R-:W3:Y:S03]  /*d610*/  LDSM.16.MT88.4 R112, [R224+0x6000] ;  /* 0x00600000e070783b */ /* 0x000ee60000004200 */
[----:B-1----:R-:W-:Y:S04]  /*d620*/  FFMA.FTZ R102, R107, c[0x0][0x2d0], -R103 ;  /* 0x0000b4006b667a23 */ /* 0x002fe80000010867 */
[C---:B---3--:R-:W-:Y:S01]  /*d630*/  HMMA.16816.F32.BF16 R52, R108.reuse, R116, R52 ;  /* 0x000000746c34723c */ /* 0x048fe20000041834 */
[----:B------:R1:W3:Y:S07]  /*d640*/  MUFU.EX2 R142, R102 ;  /* 0x00000066008e7308 */ /* 0x0002ee0000000800 */
[C---:B------:R-:W-:Y:S01]  /*d650*/  HMMA.16816.F32.BF16 R56, R108.reuse, R118, R56 ;  /* 0x000000766c38723c */ /* 0x040fe20000041838 */
[----:B------:R-:W3:Y:S07]  /*d660*/  LDSM.16.MT88.4 R116, [R228+0x6000] ;  /* 0x00600000e474783b */ /* 0x000eee0000004200 */
[C---:B------:R-:W-:Y:S08]  /*d670*/  HMMA.16816.F32.BF16 R60, R108.reuse, R120, R60 ;  /* 0x000000786c3c723c */ /* 0x040ff0000004183c */
[C---:B------:R-:W-:Y:S01]  /*d680*/  HMMA.16816.F32.BF16 R64, R108.reuse, R122, R64 ;  /* 0x0000007a6c40723c */ /* 0x040fe20000041840 */
[----:B------:R-:W3:Y:S03]  /*d690*/  LDSM.16.MT88.4 R120, [R227+0x6000] ;  /* 0x00600000e378783b */ /* 0x000ee60000004200 */
[--C-:B-1----:R-:W-:Y:S04]  /*d6a0*/  FFMA.FTZ R102, R212, c[0x0][0x2d0], -R3.reuse ;  /* 0x0000b400d4667a23 */ /* 0x102fe80000010803 */
[----:B------:R1:W-:Y:S01]  /*d6b0*/  MUFU.EX2 R143, R102 ;  /* 0x00000066008f7308 */ /* 0x0003e20000000800 */
[C---:B------:R-:W-:Y:S08]  /*d6c0*/  HMMA.16816.F32.BF16 R68, R108.reuse, R112, R68 ;  /* 0x000000706c44723c */ /* 0x040ff00000041844 */
[C---:B------:R-:W-:Y:S01]  /*d6d0*/  HMMA.16816.F32.BF16 R72, R108.reuse, R114, R72 ;  /* 0x000000726c48723c */ /* 0x040fe20000041848 */
[----:B------:R-:W3:Y:S07]  /*d6e0*/  LDSM.16.MT88.4 R112, [R230+0x6000] ;  /* 0x00600000e670783b */ /* 0x000eee0000004200 */
[C---:B---3--:R-:W-:Y:S04]  /*d6f0*/  HMMA.16816.F32.BF16 R76, R108.reuse, R116, R76 ;  /* 0x000000746c4c723c */ /* 0x048fe8000004184c */
[----:B-1----:R-:W-:Y:S04]  /*d700*/  FFMA.FTZ R102, R213, c[0x0][0x2d0], -R3 ;  /* 0x0000b400d5667a23 */ /* 0x002fe80000010803 */
[C---:B------:R-:W-:Y:S01]  /*d710*/  HMMA.16816.F32.BF16 R80, R108.reuse, R118, R80 ;  /* 0x000000766c50723c */ /* 0x040fe20000041850 */
[----:B------:R-:W1:Y:S01]  /*d720*/  LDSM.16.MT88.4 R116, [R224+0x800] ;  /* 0x00080000e074783b */ /* 0x000e620000004200 */
[----:B------:R3:W1:Y:S06]  /*d730*/  MUFU.EX2 R141, R102 ;  /* 0x00000066008d7308 */ /* 0x00066c0000000800 */
[C---:B------:R-:W-:Y:S08]  /*d740*/  HMMA.16816.F32.BF16 R84, R108.reuse, R120, R84 ;  /* 0x000000786c54723c */ /* 0x040ff00000041854 */
[C---:B------:R-:W-:Y:S01]  /*d750*/  HMMA.16816.F32.BF16 R88, R108.reuse, R122, R88 ;  /* 0x0000007a6c58723c */ /* 0x040fe20000041858 */
[----:B------:R-:W1:Y:S07]  /*d760*/  LDSM.16.MT88.4 R120, [R228+0x800] ;  /* 0x00080000e478783b */ /* 0x000e6e0000004200 */
[C---:B------:R-:W-:Y:S04]  /*d770*/  HMMA.16816.F32.BF16 R92, R108.reuse, R112, R92 ;  /* 0x000000706c5c723c */ /* 0x040fe8000004185c */
[--C-:B---3--:R-:W-:Y:S04]  /*d780*/  FFMA.FTZ R102, R214, c[0x0][0x2d0], -R103.reuse ;  /* 0x0000b400d6667a23 */ /* 0x108fe80000010867 */
[----:B------:R3:W-:Y:S04]  /*d790*/  MUFU.EX2 R140, R102 ;  /* 0x00000066008c7308 */ /* 0x0007e80000000800 */
[----:B---3--:R-:W-:Y:S06]  /*d7a0*/  FFMA.FTZ R102, R215, c[0x0][0x2d0], -R103 ;  /* 0x0000b400d7667a23 */ /* 0x008fec0000010867 */
[----:B------:R3:W1:Y:S02]  /*d7b0*/  MUFU.EX2 R151, R102 ;  /* 0x0000006600977308 */ /* 0x0006640000000800 */
[----:B---3--:R-:W-:Y:S02]  /*d7c0*/  FFMA.FTZ R102, R216, c[0x0][0x2d0], -R3 ;  /* 0x0000b400d8667a23 */ /* 0x008fe40000010803 */
[----:B----4-:R-:W-:Y:S06]  /*d7d0*/  FMUL.FTZ R99, R0, R99 ;  /* 0x0000006300637220 */ /* 0x010fec0000410000 */
[----:B------:R3:W-:Y:S01]  /*d7e0*/  MUFU.EX2 R144, R102 ;  /* 0x0000006600907308 */ /* 0x0007e20000000800 */
[----:B------:R-:W-:Y:S01]  /*d7f0*/  HMMA.16816.F32.BF16 R96, R108, R114, R96 ;  /* 0x000000726c60723c */ /* 0x000fe20000041860 */
[----:B------:R-:W4:Y:S06]  /*d800*/  LDSM.16.MT88.4 R112, [R230+0x800] ;  /* 0x00080000e670783b */ /* 0x000f2c0000004200 */
[----:B------:R-:W-:Y:S02]  /*d810*/  F2FP.BF16.PACK_AB R108, R142, R148 ;  /* 0x000000948e6c723e */ /* 0x000fe400000010ff */
[----:B-1----:R-:W-:Y:S03]  /*d820*/  F2FP.BF16.PACK_AB R109, R141, R143 ;  /* 0x0000008f8d6d723e */ /* 0x002fe600000010ff */
[----:B------:R-:W-:Y:S01]  /*d830*/  F2FP.BF16.PACK_AB R110, R151, R140 ;  /* 0x0000008c976e723e */ /* 0x000fe200000010ff */
[----:B--2---:R-:W-:Y:S04]  /*d840*/  FFMA.FTZ R2, R2, R106, R245 ;  /* 0x0000006a02027223 */ /* 0x004fe800000100f5 */
[----:B------:R-:W-:Y:S02]  /*d850*/  FADD.FTZ R2, R247, R2 ;  /* 0x00000002f7027221 */ /* 0x000fe40000010000 */
[----:B---3--:R-:W-:Y:S02]  /*d860*/  FFMA.FTZ R102, R217, c[0x0][0x2d0], -R3 ;  /* 0x0000b400d9667a23 */ /* 0x008fe40000010803 */
[----:B------:R-:W-:Y:S02]  /*d870*/  FADD.FTZ R2, R231, R2 ;  /* 0x00000002e7027221 */ /* 0x000fe40000010000 */
[----:B------:R1:W2:Y:S02]  /*d880*/  MUFU.EX2 R150, R102 ;  /* 0x0000006600967308 */ /* 0x0002a40000000800 */
[----:B------:R-:W-:Y:S02]  /*d890*/  FADD.FTZ R2, R251, R2 ;  /* 0x00000002fb027221 */ /* 0x000fe40000010000 */
[--C-:B-1----:R-:W-:Y:S01]  /*d8a0*/  FFMA.FTZ R102, R218, c[0x0][0x2d0], -R103.reuse ;  /* 0x0000b400da667a23 */ /* 0x102fe20000010867 */
[----:B--2---:R-:W-:Y:S05]  /*d8b0*/  F2FP.BF16.PACK_AB R111, R150, R144 ;  /* 0x00000090966f723e */ /* 0x004fea00000010ff */
[----:B------:R1:W-:Y:S02]  /*d8c0*/  MUFU.EX2 R149, R102 ;  /* 0x0000006600957308 */ /* 0x0003e40000000800 */
[C---:B------:R-:W-:Y:S08]  /*d8d0*/  HMMA.16816.F32.BF16 R4, R108.reuse, R116, R4 ;  /* 0x000000746c04723c */ /* 0x040ff00000041804 */
[C---:B------:R-:W-:Y:S01]  /*d8e0*/  HMMA.16816.F32.BF16 R8, R108.reuse, R118, R8 ;  /* 0x000000766c08723c */ /* 0x040fe20000041808 */
[----:B------:R-:W2:Y:S07]  /*d8f0*/  LDSM.16.MT88.4 R116, [R224+0x3800] ;  /* 0x00380000e074783b */ /* 0x000eae0000004200 */
[C---:B------:R-:W-:Y:S04]  /*d900*/  HMMA.16816.F32.BF16 R12, R108.reuse, R120, R12 ;  /* 0x000000786c0c723c */ /* 0x040fe8000004180c */
[----:B-1----:R-:W-:Y:S04]  /*d910*/  FFMA.FTZ R102, R219, c[0x0][0x2d0], -R103 ;  /* 0x0000b400db667a23 */ /* 0x002fe80000010867 */
[C---:B------:R-:W-:Y:S01]  /*d920*/  HMMA.16816.F32.BF16 R16, R108.reuse, R122, R16 ;  /* 0x0000007a6c10723c */ /* 0x040fe20000041810 */
[----:B------:R1:W3:Y:S01]  /*d930*/  MUFU.EX2 R135, R102 ;  /* 0x0000006600877308 */ /* 0x0002e20000000800 */
[----:B------:R-:W3:Y:S06]  /*d940*/  LDSM.16.MT88.4 R120, [R228+0x3800] ;  /* 0x00380000e478783b */ /* 0x000eec0000004200 */
[C---:B------:R-:W-:Y:S08]  /*d950*/  HMMA.16816.F32.BF16 R20, R108.reuse, R124, R20 ;  /* 0x0000007c6c14723c */ /* 0x040ff00000041814 */
[C---:B------:R-:W-:Y:S01]  /*d960*/  HMMA.16816.F32.BF16 R24, R108.reuse, R126, R24 ;  /* 0x0000007e6c18723c */ /* 0x040fe20000041818 */
[----:B------:R-:W3:Y:S07]  /*d970*/  LDSM.16.MT88.4 R124, [R227+0x3800] ;  /* 0x00380000e37c783b */ /* 0x000eee0000004200 */
[C---:B----4-:R-:W-:Y:S04]  /*d980*/  HMMA.16816.F32.BF16 R28, R108.reuse, R112, R28 ;  /* 0x000000706c1c723c */ /* 0x050fe8000004181c */
[--C-:B-1----:R-:W-:Y:S04]  /*d990*/  FFMA.FTZ R102, R220, c[0x0][0x2d0], -R3.reuse ;  /* 0x0000b400dc667a23 */ /* 0x102fe80000010803 */
[C---:B------:R-:W-:Y:S01]  /*d9a0*/  HMMA.16816.F32.BF16 R32, R108.reuse, R114, R32 ;  /* 0x000000726c20723c */ /* 0x040fe20000041820 */
[----:B------:R1:W-:Y:S01]  /*d9b0*/  MUFU.EX2 R221, R102 ;  /* 0x0000006600dd7308 */ /* 0x0003e20000000800 */
[----:B------:R-:W4:Y:S06]  /*d9c0*/  LDSM.16.MT88.4 R112, [R230+0x3800] ;  /* 0x00380000e670783b */ /* 0x000f2c0000004200 */
[C---:B--2---:R-:W-:Y:S08]  /*d9d0*/  HMMA.16816.F32.BF16 R36, R108.reuse, R116, R36 ;  /* 0x000000746c24723c */ /* 0x044ff00000041824 */
[C---:B------:R-:W-:Y:S01]  /*d9e0*/  HMMA.16816.F32.BF16 R40, R108.reuse, R118, R40 ;  /* 0x000000766c28723c */ /* 0x040fe20000041828 */
[----:B------:R-:W2:Y:S07]  /*d9f0*/  LDSM.16.MT88.4 R116, [R224+0x6800] ;  /* 0x00680000e074783b */ /* 0x000eae0000004200 */
[C---:B---3--:R-:W-:Y:S04]  /*da00*/  HMMA.16816.F32.BF16 R44, R108.reuse, R120, R44 ;  /* 0x000000786c2c723c */ /* 0x048fe8000004182c */
        /* <DEDUP_REMOVED lines=19> */
[----:B------:R-:W2:Y:S06]  /*db40*/  LDSM.16.MT88.4 R120, [R228+0x1000] ;  /* 0x00100000e478783b */ /* 0x000eac0000004200 */
[C---:B------:R-:W-:Y:S08]  /*db50*/  HMMA.16816.F32.BF16 R84, R108.reuse, R124, R84 ;  /* 0x0000007c6c54723c */ /* 0x040ff00000041854 */
[C---:B------:R-:W-:Y:S01]  /*db60*/  HMMA.16816.F32.BF16 R88, R108.reuse, R126, R88 ;  /* 0x0000007e6c58723c */ /* 0x040fe20000041858 */
[----:B------:R-:W2:Y:S07]  /*db70*/  LDSM.16.MT88.4 R124, [R227+0x1000] ;  /* 0x00100000e37c783b */ /* 0x000eae0000004200 */
[C---:B----4-:R-:W-:Y:S04]  /*db80*/  HMMA.16816.F32.BF16 R92, R108.reuse, R112, R92 ;  /* 0x000000706c5c723c */ /* 0x050fe8000004185c */
[--C-:B-1----:R-:W-:Y:S04]  /*db90*/  FFMA.FTZ R102, R147, c[0x0][0x2d0], -R3.reuse ;  /* 0x0000b40093667a23 */ /* 0x102fe80000010803 */
[----:B------:R-:W-:Y:S01]  /*dba0*/  HMMA.16816.F32.BF16 R96, R108, R114, R96 ;  /* 0x000000726c60723c */ /* 0x000fe20000041860 */
[----:B------:R1:W-:Y:S01]  /*dbb0*/  MUFU.EX2 R219, R102 ;  /* 0x0000006600db7308 */ /* 0x0003e20000000800 */
[----:B------:R-:W4:Y:S05]  /*dbc0*/  LDSM.16.MT88.4 R112, [R230+0x1000] ;  /* 0x00100000e670783b */ /* 0x000f2a0000004200 */
[----:B------:R-:W-:Y:S02]  /*dbd0*/  F2FP.BF16.PACK_AB R108, R135, R149 ;  /* 0x00000095876c723e */ /* 0x000fe400000010ff */
[----:B------:R-:W-:Y:S03]  /*dbe0*/  F2FP.BF16.PACK_AB R109, R220, R221 ;  /* 0x000000dddc6d723e */ /* 0x000fe600000010ff */
[----:B---3--:R-:W-:Y:S01]  /*dbf0*/  F2FP.BF16.PACK_AB R110, R133, R132 ;  /* 0x00000084856e723e */ /* 0x008fe200000010ff */
[----:B-1----:R-:W-:Y:S04]  /*dc00*/  FFMA.FTZ R102, R146, c[0x0][0x2d0], -R3 ;  /* 0x0000b40092667a23 */ /* 0x002fe80000010803 */
[----:B------:R1:W3:Y:S02]  /*dc10*/  MUFU.EX2 R218, R102 ;  /* 0x0000006600da7308 */ /* 0x0002e40000000800 */
[--C-:B-1----:R-:W-:Y:S01]  /*dc20*/  FFMA.FTZ R102, R134, c[0x0][0x2d0], -R103.reuse ;  /* 0x0000b40086667a23 */ /* 0x102fe20000010867 */
[----:B---3--:R-:W-:Y:S07]  /*dc30*/  F2FP.BF16.PACK_AB R111, R218, R219 ;  /* 0x000000dbda6f723e */ /* 0x008fee00000010ff */
[----:B------:R1:W-:Y:S01]  /*dc40*/  MUFU.EX2 R134, R102 ;  /* 0x0000006600867308 */ /* 0x0003e20000000800 */
[C---:B--2---:R-:W-:Y:S08]  /*dc50*/  HMMA.16816.F32.BF16 R4, R108.reuse, R116, R4 ;  /* 0x000000746c04723c */ /* 0x044ff00000041804 */
        /* <DEDUP_REMOVED lines=59> */
[--C-:B-1----:R-:W-:Y:S02]  /*e010*/  FFMA.FTZ R102, R128, c[0x0][0x2d0], -R103.reuse ;  /* 0x0000b40080667a23 */ /* 0x102fe40000010867 */
[----:B------:R-:W-:Y:S02]  /*e020*/  FFMA.FTZ R128, R164, c[0x0][0x2d0], -R103 ;  /* 0x0000b400a4807a23 */ /* 0x000fe40000010867 */
[C---:B------:R-:W-:Y:S01]  /*e030*/  HMMA.16816.F32.BF16 R16, R108.reuse, R122, R16 ;  /* 0x0000007a6c10723c */ /* 0x040fe20000041810 */
[----:B------:R1:W-:Y:S01]  /*e040*/  MUFU.EX2 R130, R102 ;  /* 0x0000006600827308 */ /* 0x0003e20000000800 */
[----:B------:R-:W3:Y:S02]  /*e050*/  LDSM.16.MT88.4 R120, [R228+0x4800] ;  /* 0x00480000e478783b */ /* 0x000ee40000004200 */
[--C-:B------:R-:W-:Y:S04]  /*e060*/  FFMA.FTZ R164, R159, c[0x0][0x2d0], -R3.reuse ;  /* 0x0000b4009fa47a23 */ /* 0x100fe80000010803 */
[C---:B------:R-:W-:Y:S03]  /*e070*/  HMMA.16816.F32.BF16 R20, R108.reuse, R124, R20 ;  /* 0x0000007c6c14723c */ /* 0x040fe60000041814 */
[----:B------:R-:W-:Y:S05]  /*e080*/  MUFU.EX2 R212, R128 ;  /* 0x0000008000d47308 */ /* 0x000fea0000000800 */
[C---:B------:R-:W-:Y:S01]  /*e090*/  HMMA.16816.F32.BF16 R24, R108.reuse, R126, R24 ;  /* 0x0000007e6c18723c */ /* 0x040fe20000041818 */
[----:B------:R-:W3:Y:S04]  /*e0a0*/  LDSM.16.MT88.4 R124, [R227+0x4800] ;  /* 0x00480000e37c783b */ /* 0x000ee80000004200 */
[----:B------:R-:W-:Y:S03]  /*e0b0*/  MUFU.EX2 R164, R164 ;  /* 0x000000a400a47308 */ /* 0x000fe60000000800 */
        /* <DEDUP_REMOVED lines=11> */
[----:B------:R1:W-:Y:S01]  /*e170*/  MUFU.EX2 R208, R102 ;  /* 0x0000006600d07308 */ /* 0x0003e20000000800 */
[----:B------:R-:W3:Y:S06]  /*e180*/  LDSM.16.MT88.4 R120, [R228+0x7800] ;  /* 0x00780000e478783b */ /* 0x000eec0000004200 */
[C---:B------:R-:W-:Y:S08]  /*e190*/  HMMA.16816.F32.BF16 R52, R108.reuse, R124, R52 ;  /* 0x0000007c6c34723c */ /* 0x040ff00000041834 */
[C---:B------:R-:W-:Y:S01]  /*e1a0*/  HMMA.16816.F32.BF16 R56, R108.reuse, R126, R56 ;  /* 0x0000007e6c38723c */ /* 0x040fe20000041838 */
[----:B------:R-:W3:Y:S07]  /*e1b0*/  LDSM.16.MT88.4 R124, [R227+0x7800] ;  /* 0x00780000e37c783b */ /* 0x000eee0000004200 */
[C---:B----4-:R-:W-:Y:S04]  /*e1c0*/  HMMA.16816.F32.BF16 R60, R108.reuse, R112, R60 ;  /* 0x000000706c3c723c */ /* 0x050fe8000004183c */
[--C-:B-1----:R-:W-:Y:S02]  /*e1d0*/  FFMA.FTZ R102, R211, c[0x0][0x2d0], -R103.reuse ;  /* 0x0000b400d3667a23 */ /* 0x102fe40000010867 */
[--C-:B------:R-:W-:Y:S02]  /*e1e0*/  FFMA.FTZ R211, R157, c[0x0][0x2d0], -R103.reuse ;  /* 0x0000b4009dd37a23 */ /* 0x100fe40000010867 */
[C---:B------:R-:W-:Y:S01]  /*e1f0*/  HMMA.16816.F32.BF16 R64, R108.reuse, R114, R64 ;  /* 0x000000726c40723c */ /* 0x040fe20000041840 */
[----:B------:R1:W-:Y:S01]  /*e200*/  MUFU.EX2 R223, R102 ;  /* 0x0000006600df7308 */ /* 0x0003e20000000800 */
[----:B------:R4:W5:Y:S04]  /*e210*/  LDL.LU R157, [R1+0xc4] ;  /* 0x0000c400019d7983 */ /* 0x0009680000300800 */
[----:B------:R-:W4:Y:S02]  /*e220*/  LDSM.16.MT88.4 R112, [R230+0x7800] ;  /* 0x00780000e670783b */ /* 0x000f240000004200 */
[C---:B--2---:R-:W-:Y:S03]  /*e230*/  HMMA.16816.F32.BF16 R68, R108.reuse, R116, R68 ;  /* 0x000000746c44723c */ /* 0x044fe60000041844 */
[----:B------:R-:W-:Y:S05]  /*e240*/  MUFU.EX2 R211, R211 ;  /* 0x000000d300d37308 */ /* 0x000fea0000000800 */
[C---:B------:R-:W-:Y:S01]  /*e250*/  HMMA.16816.F32.BF16 R72, R108.reuse, R118, R72 ;  /* 0x000000766c48723c */ /* 0x040fe20000041848 */
[----:B------:R-:W2:Y:S07]  /*e260*/  LDSM.16.MT88.4 R116, [R224+0x2000] ;  /* 0x00200000e074783b */ /* 0x000eae0000004200 */
[C---:B---3--:R-:W-:Y:S04]  /*e270*/  HMMA.16816.F32.BF16 R76, R108.reuse, R120, R76 ;  /* 0x000000786c4c723c */ /* 0x048fe8000004184c */
[--C-:B-1----:R-:W-:Y:S02]  /*e280*/  FFMA.FTZ R102, R210, c[0x0][0x2d0], -R103.reuse ;  /* 0x0000b400d2667a23 */ /* 0x102fe40000010867 */
[----:B------:R-:W-:Y:S02]  /*e290*/  FFMA.FTZ R210, R158, c[0x0][0x2d0], -R103 ;  /* 0x0000b4009ed27a23 */ /* 0x000fe40000010867 */
[C---:B------:R-:W-:Y:S01]  /*e2a0*/  HMMA.16816.F32.BF16 R80, R108.reuse, R122, R80 ;  /* 0x0000007a6c50723c */ /* 0x040fe20000041850 */
[----:B------:R1:W3:Y:S01]  /*e2b0*/  MUFU.EX2 R222, R102 ;  /* 0x0000006600de7308 */ /* 0x0002e20000000800 */
[----:B------:R1:W5:Y:S04]  /*e2c0*/  LDL.LU R158, [R1+0xc0] ;  /* 0x0000c000019e7983 */ /* 0x0003680000300800 */
[----:B------:R2:W5:Y:S02]  /*e2d0*/  LDL.LU R159, [R1+0xbc] ;  /* 0x0000bc00019f7983 */ /* 0x0005640000300800 */
[C---:B------:R-:W-:Y:S02]  /*e2e0*/  HMMA.16816.F32.BF16 R84, R108.reuse, R124, R84 ;  /* 0x0000007c6c54723c */ /* 0x040fe40000041854 */
[----:B------:R-:W2:Y:S01]  /*e2f0*/  LDSM.16.MT88.4 R120, [R228+0x2000] ;  /* 0x00200000e478783b */ /* 0x000ea20000004200 */
[----:B------:R-:W-:Y:S05]  /*e300*/  MUFU.EX2 R210, R210 ;  /* 0x000000d200d27308 */ /* 0x000fea0000000800 */
[C---:B------:R-:W-:Y:S02]  /*e310*/  HMMA.16816.F32.BF16 R88, R108.reuse, R126, R88 ;  /* 0x0000007e6c58723c */ /* 0x040fe40000041858 */
[----:B------:R-:W2:Y:S06]  /*e320*/  LDSM.16.MT88.4 R124, [R227+0x2000] ;  /* 0x00200000e37c783b */ /* 0x000eac0000004200 */
[C---:B----4-:R-:W-:Y:S04]  /*e330*/  HMMA.16816.F32.BF16 R92, R108.reuse, R112, R92 ;  /* 0x000000706c5c723c */ /* 0x050fe8000004185c */
[--C-:B-1----:R-:W-:Y:S01]  /*e340*/  FFMA.FTZ R102, R167, c[0x0][0x2d0], -R3.reuse ;  /* 0x0000b400a7667a23 */ /* 0x102fe20000010803 */
[----:B---3--:R-:W-:Y:S03]  /*e350*/  F2FP.BF16.PACK_AB R106, R222, R223 ;  /* 0x000000dfde6a723e */ /* 0x008fe600000010ff */
[----:B------:R-:W-:Y:S01]  /*e360*/  HMMA.16816.F32.BF16 R96, R108, R114, R96 ;  /* 0x000000726c60723c */ /* 0x000fe20000041860 */
[----:B------:R1:W-:Y:S01]  /*e370*/  MUFU.EX2 R167, R102 ;  /* 0x0000006600a77308 */ /* 0x0003e20000000800 */
[----:B------:R-:W3:Y:S08]  /*e380*/  LDSM.16.MT88.4 R108, [R230+0x2000] ;  /* 0x00200000e66c783b */ /* 0x000ef00000004200 */
[----:B------:R-:W2:Y:S02]  /*e390*/  LDSM.16.MT88.4 R112, [R224+0x5000] ;  /* 0x00500000e070783b */ /* 0x000ea40000004200 */
[----:B-1----:R-:W-:Y:S04]  /*e3a0*/  FFMA.FTZ R102, R166, c[0x0][0x2d0], -R3 ;  /* 0x0000b400a6667a23 */ /* 0x002fe80000010803 */
[----:B------:R1:W1:Y:S02]  /*e3b0*/  MUFU.EX2 R166, R102 ;  /* 0x0000006600a67308 */ /* 0x0002640000000800 */
[----:B-1----:R-:W-:Y:S01]  /*e3c0*/  FFMA.FTZ R102, R165, c[0x0][0x2d0], -R103 ;  /* 0x0000b400a5667a23 */ /* 0x002fe20000010867 */
[----:B------:R-:W-:Y:S01]  /*e3d0*/  F2FP.BF16.PACK_AB R107, R166, R167 ;  /* 0x000000a7a66b723e */ /* 0x000fe200000010ff */
[--C-:B------:R-:W-:Y:S02]  /*e3e0*/  FFMA.FTZ R165, R244, c[0x0][0x2d0], -R3.reuse ;  /* 0x0000b400f4a57a23 */ /* 0x100fe40000010803 */
[----:B------:R1:W5:Y:S01]  /*e3f0*/  LDL.LU R244, [R1+0xb8] ;  /* 0x0000b80001f47983 */ /* 0x0003620000300800 */
[--C-:B------:R-:W-:Y:S01]  /*e400*/  FFMA.FTZ R103, R105, c[0x0][0x2d0], -R3.reuse ;  /* 0x0000b40069677a23 */ /* 0x100fe20000010803 */
[----:B------:R-:W-:Y:S01]  /*e410*/  F2FP.BF16.PACK_AB R105, R208, R209 ;  /* 0x000000d1d069723e */ /* 0x000fe200000010ff */
[----:B------:R-:W-:Y:S01]  /*e420*/  FFMA.FTZ R3, R104, c[0x0][0x2d0], -R3 ;  /* 0x0000b40068037a23 */ /* 0x000fe20000010803 */
[----:B------:R1:W5:Y:S01]  /*e430*/  LDL.LU R245, [R1+0xb4] ;  /* 0x0000b40001f57983 */ /* 0x0003620000300800 */
[----:B------:R-:W-:Y:S01]  /*e440*/  F2FP.BF16.PACK_AB R104, R130, R136 ;  /* 0x000000888268723e */ /* 0x000fe200000010ff */
[----:B------:R-:W1:Y:S02]  /*e450*/  MUFU.EX2 R215, R102 ;  /* 0x0000006600d77308 */ /* 0x000e640000000800 */
[----:B------:R-:W4:Y:S04]  /*e460*/  LDL.LU R129, [R1+0x1c] ;  /* 0x00001c0001817983 */ /* 0x000f280000300800 */
[C---:B--2---:R-:W-:Y:S04]  /*e470*/  HMMA.16816.F32.BF16 R4, R104.reuse, R116, R4 ;  /* 0x000000746804723c */ /* 0x044fe80000041804 */
[----:B------:R2:W-:Y:S04]  /*e480*/  MUFU.EX2 R102, R3 ;  /* 0x0000000300667308 */ /* 0x0005e80000000800 */
[C---:B------:R-:W-:Y:S01]  /*e490*/  HMMA.16816.F32.BF16 R8, R104.reuse, R118, R8 ;  /* 0x000000766808723c */ /* 0x040fe20000041808 */
[----:B------:R-:W1:Y:S05]  /*e4a0*/  LDSM.16.MT88.4 R116, [R228+0x5000] ;  /* 0x00500000e474783b */ /* 0x000e6a0000004200 */
[----:B------:R-:W1:Y:S02]  /*e4b0*/  MUFU.EX2 R165, R165 ;  /* 0x000000a500a57308 */ /* 0x000e640000000800 */
[C---:B------:R-:W-:Y:S08]  /*e4c0*/  HMMA.16816.F32.BF16 R12, R104.reuse, R120, R12 ;  /* 0x00000078680c723c */ /* 0x040ff0000004180c */
[C---:B------:R-:W-:Y:S01]  /*e4d0*/  HMMA.16816.F32.BF16 R16, R104.reuse, R122, R16 ;  /* 0x0000007a6810723c */ /* 0x040fe20000041810 */
[----:B------:R-:W1:Y:S01]  /*e4e0*/  LDSM.16.MT88.4 R120, [R227+0x5000] ;  /* 0x00500000e378783b */ /* 0x000e620000004200 */
[----:B------:R-:W1:Y:S02]  /*e4f0*/  MUFU.EX2 R103, R103 ;  /* 0x0000006700677308 */ /* 0x000e640000000800 */
[----:B--2---:R-:W-:Y:S04]  /*e500*/  MOV R3, R130 ;  /* 0x0000008200037202 */ /* 0x004fe80000000f00 */
[C---:B------:R-:W-:Y:S08]  /*e510*/  HMMA.16816.F32.BF16 R20, R104.reuse, R124, R20 ;  /* 0x0000007c6814723c */ /* 0x040ff00000041814 */
[C---:B------:R-:W-:Y:S01]  /*e520*/  HMMA.16816.F32.BF16 R24, R104.reuse, R126, R24 ;  /* 0x0000007e6818723c */ /* 0x040fe20000041818 */
[----:B------:R-:W2:Y:S07]  /*e530*/  LDSM.16.MT88.4 R124, [R230+0x5000] ;  /* 0x00500000e67c783b */ /* 0x000eae0000004200 */
[C---:B---3--:R-:W-:Y:S08]  /*e540*/  HMMA.16816.F32.BF16 R28, R104.reuse, R108, R28 ;  /* 0x0000006c681c723c */ /* 0x048ff0000004181c */
        /* <DEDUP_REMOVED lines=8> */
[C---:B------:R-:W-:Y:S08]  /*e5d0*/  HMMA.16816.F32.BF16 R52, R104.reuse, R120, R52 ;  /* 0x000000786834723c */ /* 0x040ff00000041834 */
[C---:B------:R-:W-:Y:S01]  /*e5e0*/  HMMA.16816.F32.BF16 R56, R104.reuse, R122, R56 ;  /* 0x0000007a6838723c */ /* 0x040fe20000041838 */
[----:B------:R-:W1:Y:S07]  /*e5f0*/  LDSM.16.MT88.4 R120, [R230+0x8000] ;  /* 0x00800000e678783b */ /* 0x000e6e0000004200 */
[C---:B--2---:R-:W-:Y:S08]  /*e600*/  HMMA.16816.F32.BF16 R60, R104.reuse, R124, R60 ;  /* 0x0000007c683c723c */ /* 0x044ff0000004183c */
[C---:B------:R-:W-:Y:S01]  /*e610*/  HMMA.16816.F32.BF16 R64, R104.reuse, R126, R64 ;  /* 0x0000007e6840723c */ /* 0x040fe20000041840 */
[----:B------:R-:W-:Y:S07]  /*e620*/  LDSM.16.MT88.4 R124, [R228+0x2800] ;  /* 0x00280000e47c783b */ /* 0x000fee0000004200 */
[C---:B---3--:R-:W-:Y:S08]  /*e630*/  HMMA.16816.F32.BF16 R68, R104.reuse, R108, R68 ;  /* 0x0000006c6844723c */ /* 0x048ff00000041844 */
[C---:B------:R-:W-:Y:S08]  /*e640*/  HMMA.16816.F32.BF16 R72, R104.reuse, R110, R72 ;  /* 0x0000006e6848723c */ /* 0x040ff00000041848 */
[C---:B------:R-:W-:Y:S08]  /*e650*/  HMMA.16816.F32.BF16 R76, R104.reuse, R112, R76 ;  /* 0x00000070684c723c */ /* 0x040ff0000004184c */
[C---:B------:R-:W-:Y:S01]  /*e660*/  HMMA.16816.F32.BF16 R80, R104.reuse, R114, R80 ;  /* 0x000000726850723c */ /* 0x040fe20000041850 */
[----:B------:R-:W2:Y:S07]  /*e670*/  LDSM.16.MT88.4 R112, [R224+0x2800] ;  /* 0x00280000e070783b */ /* 0x000eae0000004200 */
[C---:B-1----:R-:W-:Y:S08]  /*e680*/  HMMA.16816.F32.BF16 R84, R104.reuse, R116, R84 ;  /* 0x000000746854723c */ /* 0x042ff00000041854 */
[C---:B------:R-:W-:Y:S08]  /*e690*/  HMMA.16816.F32.BF16 R88, R104.reuse, R118, R88 ;  /* 0x000000766858723c */ /* 0x040ff00000041858 */
[C---:B------:R-:W-:Y:S07]  /*e6a0*/  HMMA.16816.F32.BF16 R92, R104.reuse, R120, R92 ;  /* 0x00000078685c723c */ /* 0x040fee000004185c */
[----:B------:R-:W-:Y:S01]  /*e6b0*/  MOV R120, R139 ;  /* 0x0000008b00787202 */ /* 0x000fe20000000f00 */
[----:B------:R-:W-:Y:S04]  /*e6c0*/  HMMA.16816.F32.BF16 R96, R104, R122, R96 ;  /* 0x0000007a6860723c */ /* 0x000fe80000041860 */
[----:B------:R-:W-:Y:S03]  /*e6d0*/  MOV R121, R138 ;  /* 0x0000008a00797202 */ /* 0x000fe60000000f00 */
[----:B------:R-:W-:Y:S02]  /*e6e0*/  F2FP.BF16.PACK_AB R104, R212, R215 ;  /* 0x000000d7d468723e */ /* 0x000fe400000010ff */
[----:B------:R-:W-:Y:S03]  /*e6f0*/  F2FP.BF16.PACK_AB R105, R165, R164 ;  /* 0x000000a4a569723e */ /* 0x000fe600000010ff */
[----:B------:R-:W-:Y:S02]  /*e700*/  F2FP.BF16.PACK_AB R106, R210, R211 ;  /* 0x000000d3d26a723e */ /* 0x000fe400000010ff */
[----:B------:R-:W-:Y:S02]  /*e710*/  F2FP.BF16.PACK_AB R107, R102, R103 ;  /* 0x00000067666b723e */ /* 0x000fe400000010ff */
[----:B------:R-:W-:Y:S02]  /*e720*/  MOV R122, R137 ;  /* 0x00000089007a7202 */ /* 0x000fe40000000f00 */
[----:B------:R-:W-:Y:S02]  /*e730*/  MOV R123, R136 ;  /* 0x00000088007b7202 */ /* 0x000fe40000000f00 */
[----:B------:R-:W-:Y:S01]  /*e740*/  LDSM.16.MT88.4 R136, [R230+0x2800] ;  /* 0x00280000e688783b */ /* 0x000fe20000004200 */
[C---:B--2---:R-:W-:Y:S07]  /*e750*/  HMMA.16816.F32.BF16 R108, R104.reuse, R112, R4 ;  /* 0x00000070686c723c */ /* 0x044fee0000041804 */
[----:B------:R-:W-:Y:S01]  /*e760*/  LDSM.16.MT88.4 R4, [R227+0x5800] ;  /* 0x00580000e304783b */ /* 0x000fe20000004200 */
[C---:B------:R-:W-:Y:S07]  /*e770*/  HMMA.16816.F32.BF16 R112, R104.reuse, R114, R8 ;  /* 0x000000726870723c */ /* 0x040fee0000041808 */
[----:B------:R-:W-:Y:S01]  /*e780*/  MOV R11, R144 ;  /* 0x00000090000b7202 */ /* 0x000fe20000000f00 */
[C---:B------:R-:W-:Y:S01]  /*e790*/  HMMA.16816.F32.BF16 R116, R104.reuse, R124, R12 ;  /* 0x0000007c6874723c */ /* 0x040fe2000004180c */
[----:B------:R-:W-:Y:S06]  /*e7a0*/  LDSM.16.MT88.4 R144, [R224+0x5800] ;  /* 0x00580000e090783b */ /* 0x000fec0000004200 */
[----:B------:R-:W-:Y:S02]  /*e7b0*/  MOV R12, R122 ;  /* 0x0000007a000c7202 */ /* 0x000fe40000000f00 */
[----:B------:R-:W-:Y:S03]  /*e7c0*/  MOV R13, R123 ;  /* 0x0000007b000d7202 */ /* 0x000fe60000000f00 */
[----:B------:R-:W-:Y:S02]  /*e7d0*/  MOV R14, R120 ;  /* 0x00000078000e7202 */ /* 0x000fe40000000f00 */
[----:B------:R-:W-:Y:S02]  /*e7e0*/  MOV R15, R121 ;  /* 0x00000079000f7202 */ /* 0x000fe40000000f00 */
[C---:B------:R-:W-:Y:S03]  /*e7f0*/  HMMA.16816.F32.BF16 R120, R104.reuse, R126, R16 ;  /* 0x0000007e6878723c */ /* 0x040fe60000041810 */
[----:B------:R-:W-:Y:S02]  /*e800*/  MOV R125, R11 ;  /* 0x0000000b007d7202 */ /* 0x000fe40000000f00 */
[----:B------:R-:W-:Y:S02]  /*e810*/  LDSM.16.MT88.4 R8, [R230+0x5800] ;  /* 0x00580000e608783b */ /* 0x000fe40000004200 */
[----:B------:R-:W-:Y:S01]  /*e820*/  MOV R19, R125 ;  /* 0x0000007d00137202 */ /* 0x000fe20000000f00 */
[----:B----4-:R-:W-:Y:S05]  /*e830*/  FFMA.FTZ R0, R0, R129, R246 ;  /* 0x0000008100007223 */ /* 0x010fea00000100f6 */
[----:B------:R1:W5:Y:S01]  /*e840*/  LDL.LU R246, [R1+0xb0] ;  /* 0x0000b00001f67983 */ /* 0x0003620000300800 */
[----:B------:R-:W-:Y:S03]  /*e850*/  FADD.FTZ R0, R248, R0 ;  /* 0x00000000f8007221 */ /* 0x000fe60000010000 */
[----:B------:R1:W5:Y:S01]  /*e860*/  LDL.LU R247, [R1+0xac] ;  /* 0x0000ac0001f77983 */ /* 0x0003620000300800 */
[----:B------:R-:W-:Y:S03]  /*e870*/  FADD.FTZ R0, R252, R0 ;  /* 0x00000000fc007221 */ /* 0x000fe60000010000 */
[----:B------:R1:W5:Y:S01]  /*e880*/  LDL.LU R248, [R1+0xa8] ;  /* 0x0000a80001f87983 */ /* 0x0003620000300800 */
[----:B------:R-:W-:Y:S03]  /*e890*/  FADD.FTZ R0, R250, R0 ;  /* 0x00000000fa007221 */ /* 0x000fe60000010000 */
[----:B------:R1:W5:Y:S04]  /*e8a0*/  LDL.LU R231, [R1+0xa4] ;  /* 0x0000a40001e77983 */ /* 0x0003680000300800 */
[----:B------:R1:W5:Y:S04]  /*e8b0*/  LDL.LU R252, [R1+0xa0] ;  /* 0x0000a00001fc7983 */ /* 0x0003680000300800 */
[----:B------:R1:W5:Y:S04]  /*e8c0*/  LDL.LU R251, [R1+0x9c] ;  /* 0x00009c0001fb7983 */ /* 0x0003680000300800 */
[----:B------:R1:W5:Y:S04]  /*e8d0*/  LDL.LU R250, [R1+0x98] ;  /* 0x0000980001fa7983 */ /* 0x0003680000300800 */
[----:B------:R-:W2:Y:S02]  /*e8e0*/  LDSM.16.MT88.4 R128, [R227+0x2800] ;  /* 0x00280000e380783b */ /* 0x000ea40000004200 */
[C---:B--2---:R-:W-:Y:S07]  /*e8f0*/  HMMA.16816.F32.BF16 R124, R104.reuse, R128, R20 ;  /* 0x00000080687c723c */ /* 0x044fee0000041814 */
[----:B------:R-:W-:Y:S01]  /*e900*/  MOV R22, R12 ;  /* 0x0000000c00167202 */ /* 0x000fe20000000f00 */
[C---:B------:R-:W-:Y:S04]  /*e910*/  HMMA.16816.F32.BF16 R128, R104.reuse, R130, R24 ;  /* 0x000000826880723c */ /* 0x040fe80000041818 */
[----:B------:R-:W-:Y:S02]  /*e920*/  MOV R23, R13 ;  /* 0x0000000d00177202 */ /* 0x000fe40000000f00 */
[----:B------:R-:W-:Y:S02]  /*e930*/  MOV R21, R14 ;  /* 0x0000000e00157202 */ /* 0x000fe40000000f00 */
[----:B------:R-:W-:Y:S04]  /*e940*/  MOV R24, R135 ;  /* 0x0000008700187202 */ /* 0x000fe80000000f00 */
[----:B------:R-:W-:Y:S02]  /*e950*/  MOV R27, R134 ;  /* 0x00000086001b7202 */ /* 0x000fe40000000f00 */
[----:B------:R-:W-:Y:S02]  /*e960*/  MOV R26, R133 ;  /* 0x00000085001a7202 */ /* 0x000fe40000000f00 */
[----:B------:R-:W-:Y:S02]  /*e970*/  MOV R25, R132 ;  /* 0x0000008400197202 */ /* 0x000fe40000000f00 */
[C---:B------:R-:W-:Y:S03]  /*e980*/  HMMA.16816.F32.BF16 R132, R104.reuse, R136, R28 ;  /* 0x000000886884723c */ /* 0x040fe6000004181c */
[----:B------:R-:W-:Y:S02]  /*e990*/  MOV R20, R15 ;  /* 0x0000000f00147202 */ /* 0x000fe40000000f00 */
[----:B------:R-:W2:Y:S02]  /*e9a0*/  LDSM.16.MT88.4 R12, [R224+0x8800] ;  /* 0x00880000e00c783b */ /* 0x000ea40000004200 */
[----:B------:R-:W-:Y:S01]  /*e9b0*/  MOV R28, R19 ;  /* 0x00000013001c7202 */ /* 0x000fe20000000f00 */
[C---:B------:R-:W-:Y:S04]  /*e9c0*/  HMMA.16816.F32.BF16 R136, R104.reuse, R138, R32 ;  /* 0x0000008a6888723c */ /* 0x040fe80000041820 */
[----:B------:R-:W-:Y:S01]  /*e9d0*/  MOV R29, R151 ;  /* 0x00000097001d7202 */ /* 0x000fe20000000f00 */
[----:B------:R-:W3:Y:S01]  /*e9e0*/  LDSM.16.MT88.4 R16, [R228+0x8800] ;  /* 0x00880000e410783b */ /* 0x000ee20000004200 */
[----:B------:R-:W-:Y:S02]  /*e9f0*/  MOV R30, R150 ;  /* 0x00000096001e7202 */ /* 0x000fe40000000f00 */
[----:B------:R-:W-:Y:S04]  /*ea00*/  MOV R32, R143 ;  /* 0x0000008f00207202 */ /* 0x000fe80000000f00 */
[----:B------:R-:W-:Y:S01]  /*ea10*/  MOV R33, R142 ;  /* 0x0000008e00217202 */ /* 0x000fe20000000f00 */
[----:B------:R-:W-:Y:S01]  /*ea20*/  FADD.FTZ R0, R32, R0 ;  /* 0x0000000020007221 */ /* 0x000fe20000010000 */
[----:B------:R-:W-:Y:S02]  /*ea30*/  MOV R34, R141 ;  /* 0x0000008d00227202 */ /* 0x000fe40000000f00 */
[----:B------:R-:W-:Y:S02]  /*ea40*/  MOV R35, R140 ;  /* 0x0000008c00237202 */ /* 0x000fe40000000f00 */
[C---:B------:R-:W-:Y:S03]  /*ea50*/  HMMA.16816.F32.BF16 R140, R104.reuse, R144, R36 ;  /* 0x00000090688c723c */ /* 0x040fe60000041824 */
[----:B------:R-:W-:Y:S01]  /*ea60*/  MOV R31, R149 ;  /* 0x00000095001f7202 */ /* 0x000fe20000000f00 */
[----:B------:R-:W-:Y:S03]  /*ea70*/  FADD.FTZ R0, R34, R0 ;  /* 0x0000000022007221 */ /* 0x000fe60000010000 */
        /* <DEDUP_REMOVED lines=13> */
[C---:B------:R-:W-:Y:S01]  /*eb50*/  HMMA.16816.F32.BF16 R56, R104.reuse, R6, R56 ;  /* 0x000000066838723c */ /* 0x040fe20000041838 */
[----:B------:R-:W4:Y:S03]  /*eb60*/  LDSM.16.MT88.4 R4, [R227+0x8800] ;  /* 0x00880000e304783b */ /* 0x000f260000004200 */
[----:B------:R-:W-:Y:S02]  /*eb70*/  FADD.FTZ R0, R219, R0 ;  /* 0x00000000db007221 */ /* 0x000fe40000010000 */
[----:B------:R-:W-:Y:S02]  /*eb80*/  FADD.FTZ R2, R31, R2 ;  /* 0x000000021f027221 */ /* 0x000fe40000010000 */
[C---:B------:R-:W-:Y:S04]  /*eb90*/  HMMA.16816.F32.BF16 R60, R104.reuse, R8, R60 ;  /* 0x00000008683c723c */ /* 0x040fe8000004183c */
[----:B------:R-:W-:Y:S02]  /*eba0*/  FADD.FTZ R2, R24, R2 ;  /* 0x0000000218027221 */ /* 0x000fe40000010000 */
[----:B------:R-:W-:Y:S02]  /*ebb0*/  FADD.FTZ R0, R218, R0 ;  /* 0x00000000da007221 */ /* 0x000fe40000010000 */
[C---:B------:R-:W-:Y:S01]  /*ebc0*/  HMMA.16816.F32.BF16 R64, R104.reuse, R10, R64 ;  /* 0x0000000a6840723c */ /* 0x040fe20000041840 */
[----:B------:R-:W1:Y:S03]  /*ebd0*/  LDSM.16.MT88.4 R8, [R230+0x8800] ;  /* 0x00880000e608783b */ /* 0x000e660000004200 */
        /* <DEDUP_REMOVED lines=8> */
[C---:B---3--:R-:W-:Y:S04]  /*ec60*/  HMMA.16816.F32.BF16 R76, R104.reuse, R16, R76 ;  /* 0x00000010684c723c */ /* 0x048fe8000004184c */
[----:B------:R-:W-:Y:S02]  /*ec70*/  FADD.FTZ R2, R20, R2 ;  /* 0x0000000214027221 */ /* 0x000fe40000010000 */
[----:B------:R-:W-:Y:S02]  /*ec80*/  FADD.FTZ R0, R213, R0 ;  /* 0x00000000d5007221 */ /* 0x000fe40000010000 */
[C---:B------:R-:W-:Y:S04]  /*ec90*/  HMMA.16816.F32.BF16 R80, R104.reuse, R18, R80 ;  /* 0x000000126850723c */ /* 0x040fe80000041850 */
[----:B------:R-:W-:Y:S02]  /*eca0*/  FADD.FTZ R2, R21, R2 ;  /* 0x0000000215027221 */ /* 0x000fe40000010000 */
[----:B------:R-:W-:Y:S02]  /*ecb0*/  FADD.FTZ R0, R209, R0 ;  /* 0x00000000d1007221 */ /* 0x000fe40000010000 */
[C---:B----4-:R-:W-:Y:S04]  /*ecc0*/  HMMA.16816.F32.BF16 R84, R104.reuse, R4, R84 ;  /* 0x000000046854723c */ /* 0x050fe80000041854 */
[----:B------:R-:W-:Y:S02]  /*ecd0*/  FADD.FTZ R2, R22, R2 ;  /* 0x0000000216027221 */ /* 0x000fe40000010000 */
[----:B------:R-:W-:Y:S02]  /*ece0*/  FADD.FTZ R0, R208, R0 ;  /* 0x00000000d0007221 */ /* 0x000fe40000010000 */
[----:B------:R-:W-:Y:S01]  /*ecf0*/  FADD.FTZ R2, R23, R2 ;  /* 0x0000000217027221 */ /* 0x000fe20000010000 */
[C---:B------:R-:W-:Y:S03]  /*ed00*/  HMMA.16816.F32.BF16 R88, R104.reuse, R6, R88 ;  /* 0x000000066858723c */ /* 0x040fe60000041858 */
[----:B------:R-:W-:Y:S02]  /*ed10*/  FADD.FTZ R2, R3, R2 ;  /* 0x0000000203027221 */ /* 0x000fe40000010000 */
[----:B------:R-:W-:Y:S02]  /*ed20*/  FADD.FTZ R0, R167, R0 ;  /* 0x00000000a7007221 */ /* 0x000fe40000010000 */
[----:B------:R-:W-:Y:S01]  /*ed30*/  FADD.FTZ R2, R223, R2 ;  /* 0x00000002df027221 */ /* 0x000fe20000010000 */
[C---:B-1----:R-:W-:Y:S04]  /*ed40*/  HMMA.16816.F32.BF16 R92, R104.reuse, R8, R92 ;  /* 0x00000008685c723c */ /* 0x042fe8000004185c */
[----:B------:R-:W-:Y:S02]  /*ed50*/  FADD.FTZ R2, R222, R2 ;  /* 0x00000002de027221 */ /* 0x000fe40000010000 */
[----:B------:R-:W-:Y:S02]  /*ed60*/  FADD.FTZ R3, R166, R0 ;  /* 0x00000000a6037221 */ /* 0x000fe40000010000 */
[----:B------:R-:W-:Y:S01]  /*ed70*/  FADD.FTZ R0, R215, R2 ;  /* 0x00000002d7007221 */ /* 0x000fe20000010000 */
[----:B------:R-:W-:Y:S03]  /*ed80*/  HMMA.16816.F32.BF16 R96, R104, R10, R96 ;  /* 0x0000000a6860723c */ /* 0x000fe60000041860 */
[----:B------:R-:W-:Y:S02]  /*ed90*/  FADD.FTZ R3, R164, R3 ;  /* 0x00000003a4037221 */ /* 0x000fe40000010000 */
[----:B------:R-:W-:Y:S02]  /*eda0*/  FADD.FTZ R0, R212, R0 ;  /* 0x00000000d4007221 */ /* 0x000fe40000010000 */
[----:B------:R-:W-:Y:S02]  /*edb0*/  FADD.FTZ R3, R165, R3 ;  /* 0x00000003a5037221 */ /* 0x000fe40000010000 */
[----:B------:R-:W-:Y:S03]  /*edc0*/  FADD.FTZ R2, R211, R0 ;  /* 0x00000000d3027221 */ /* 0x000fe60000010000 */
[----:B------:R-:W-:Y:S01]  /*edd0*/  FADD.FTZ R0, R103, R3 ;  /* 0x0000000367007221 */ /* 0x000fe20000010000 */
[----:B------:R-:W-:Y:S01]  /*ede0*/  MOV R103, R100 ;  /* 0x0000006400677202 */ /* 0x000fe20000000f00 */
[----:B------:R-:W-:Y:S02]  /*edf0*/  FADD.FTZ R2, R210, R2 ;  /* 0x00000002d2027221 */ /* 0x000fe40000010000 */
[----:B------:R-:W-:Y:S01]  /*ee00*/  FADD.FTZ R0, R102, R0 ;  /* 0x0000000066007221 */ /* 0x000fe20000010000 */
[----:B------:R-:W-:Y:S02]  /*ee10*/  MOV R102, R101 ;  /* 0x0000006500667202 */ /* 0x000fe40000000f00 */
[----:B------:R1:W-:Y:S04]  /*ee20*/  STL [R1+0x18], R2 ;  /* 0x0000180201007387 */ /* 0x0003e80000100800 */
[----:B------:R1:W-:Y:S01]  /*ee30*/  STL [R1+0x1c], R0 ;  /* 0x00001c0001007387 */ /* 0x0003e20000100800 */
[----:B------:R-:W-:-:S05]  /*ee40*/  @P0 BRA `(.L_x_448) ;  /* 0xffffbea000000947 */ /* 0x000fca000383ffff */
.L_x_447:
[----:B------:R-:W-:Y:S02]  /*ee50*/  MOV R7, 0x1f ;  /* 0x0000001f00077802 */ /* 0x000fe40000000f00 */
[----:B------:R-:W-:Y:S01]  /*ee60*/  MOV R6, 0xffffffff ;  /* 0xffffffff00067802 */ /* 0x000fe20000000f00 */
[----:B------:R-:W-:Y:S05]  /*ee70*/  BRA.DIV ~URZ, `(.L_x_449) ;  /* 0x000028227f007947 */ /* 0x000fea000b800000 */
[----:B-1----:R-:W2:Y:S04]  /*ee80*/  LDL R0, [R1+0x18] ;  /* 0x0000180001007983 */ /* 0x002ea80000100800 */
[----:B--2---:R1:W2:Y:S02]  /*ee90*/  SHFL.BFLY PT, R4, R0, 0x2, 0x1f ;  /* 0x0c401f0000047f89 */ /* 0x0042a400000e0000 */
.L_x_481:
[----:B-1----:R-:W3:Y:S02]  /*eea0*/  LDL.LU R0, [R1+0x18] ;  /* 0x0000180001007983 */ /* 0x002ee40000300800 */
[----:B--23--:R-:W-:Y:S01]  /*eeb0*/  FADD.FTZ R4, R4, R0 ;  /* 0x0000000004047221 */ /* 0x00cfe20000010000 */
[----:B------:R-:W-:Y:S05]  /*eec0*/  BRA.DIV ~URZ, `(.L_x_450) ;  /* 0x000028327f007947 */ /* 0x000fea000b800000 */
[----:B------:R-:W2:Y:S04]  /*eed0*/  LDL.LU R5, [R1+0x1c] ;  /* 0x00001c0001057983 */ /* 0x000ea80000300800 */
[----:B------:R-:W1:Y:S02]  /*eee0*/  SHFL.BFLY PT, R2, R4, 0x1, 0x1f ;  /* 0x0c201f0004027f89 */ /* 0x000e6400000e0000 */
[----:B-1----:R-:W-:-:S02]  /*eef0*/  FADD.FTZ R4, R4, R2 ;  /* 0x0000000204047221 */ /* 0x002fc40000010000 */
[----:B--2---:R-:W1:Y:S02]  /*ef00*/  SHFL.BFLY PT, R0, R5, 0x2, 0x1f ;  /* 0x0c401f0005007f89 */ /* 0x004e6400000e0000 */
[----:B-1----:R-:W-:-:S05]  /*ef10*/  FADD.FTZ R0, R0, R5 ;  /* 0x0000000500007221 */ /* 0x002fca0000010000 */
[----:B------:R1:W2:Y:S02]  /*ef20*/  SHFL.BFLY PT, R3, R0, 0x1, 0x1f ;  /* 0x0c201f0000037f89 */ /* 0x0002a400000e0000 */
.L_x_482:
[----:B------:R-:W-:Y:S01]  /*ef30*/  FSETP.NE.FTZ.AND P1, PT, R4, RZ, PT ;  /* 0x000000ff0400720b */ /* 0x000fe20003f35000 */
[----:B--2---:R-:W-:Y:S01]  /*ef40*/  FADD.FTZ R3, R3, R0 ;  /* 0x0000000003037221 */ /* 0x004fe20000010000 */
[----:B------:R-:W-:Y:S02]  /*ef50*/  MOV R2, RZ ;  /* 0x000000ff00027202 */ /* 0x000fe40000000f00 */
[----:B-1----:R-:W-:Y:S02]  /*ef60*/  MOV R0, RZ ;  /* 0x000000ff00007202 */ /* 0x002fe40000000f00 */
[----:B------:R-:W-:Y:S02]  /*ef70*/  FSETP.NE.FTZ.AND P0, PT, R3, RZ, PT ;  /* 0x000000ff0300720b */ /* 0x000fe40003f15000 */
[----:B------:R-:W-:Y:S02]  /*ef80*/  MOV R51, 0x1 ;  /* 0x0000000100337802 */ /* 0x000fe40000000f00 */
[----:B------:R-:W-:-:S02]  /*ef90*/  MOV R50, 0xff800000 ;  /* 0xff80000000327802 */ /* 0x000fc40000000f00 */
[----:B------:R-:W-:Y:S01]  /*efa0*/  MOV R49, 0xff800000 ;  /* 0xff80000000317802 */ /* 0x000fe20000000f00 */
[----:B------:R-:W1:Y:S01]  /*efb0*/  @P1 MUFU.RCP R2, R4 ;  /* 0x0000000400021308 */ /* 0x000e620000001000 */
[----:B------:R-:W-:-:S05]  /*efc0*/  @P1 MOV R5, 0x3f317218 ;  /* 0x3f31721800051802 */ /* 0x000fca0000000f00 */
[----:B------:R-:W-:Y:S02]  /*efd0*/  @P1 FMUL.FTZ R5, R5, c[0x0][0x2d0] ;  /* 0x0000b40005051a20 */ /* 0x000fe40000410000 */
[----:B------:R-:W2:Y:S01]  /*efe0*/  @P1 MUFU.LG2 R4, R4 ;  /* 0x0000000400041308 */ /* 0x000ea20000000c00 */
[----:B-1----:R-:W-:-:S07]  /*eff0*/  FMUL.FTZ R108, R2, R108 ;  /* 0x0000006c026c7220 */ /* 0x002fce0000410000 */
[----:B------:R-:W1:Y:S01]  /*f000*/  @P0 MUFU.RCP R0, R3 ;  /* 0x0000000300000308 */ /* 0x000e620000001000 */
[C---:B------:R-:W-:Y:S02]  /*f010*/  FMUL.FTZ R48, R2.reuse, R109 ;  /* 0x0000006d02307220 */ /* 0x040fe40000410000 */
[C---:B------:R-:W-:Y:S02]  /*f020*/  FMUL.FTZ R112, R2.reuse, R112 ;  /* 0x0000007002707220 */ /* 0x040fe40000410000 */
[----:B------:R-:W-:Y:S02]  /*f030*/  FMUL.FTZ R46, R2, R113 ;  /* 0x00000071022e7220 */ /* 0x000fe40000410000 */
[----:B--2---:R-:W-:Y:S02]  /*f040*/  @P1 FMUL.FTZ R7, R4, 0.69314718246459960938 ;  /* 0x3f31721804071820 */ /* 0x004fe40000410000 */
        /* <DEDUP_REMOVED lines=44> */
[----:B------:R2:W3:Y:S01]  /*f310*/  @P0 MUFU.LG2 R2, R3 ;  /* 0x0000000300020308 */ /* 0x0004e20000000c00 */
[----:B------:R-:W-:Y:S02]  /*f320*/  @P1 FFMA.FTZ R50, R5, R101, R7 ;  /* 0x0000006505321223 */ /* 0x000fe40000010007 */
[C---:B-1----:R-:W-:Y:S02]  /*f330*/  FMUL.FTZ R110, R0.reuse, R110 ;  /* 0x0000006e006e7220 */ /* 0x042fe40000410000 */
[C---:B------:R-:W-:Y:S02]  /*f340*/  FMUL.FTZ R47, R0.reuse, R111 ;  /* 0x0000006f002f7220 */ /* 0x040fe40000410000 */
[C---:B------:R-:W-:Y:S02]  /*f350*/  FMUL.FTZ R114, R0.reuse, R114 ;  /* 0x0000007200727220 */ /* 0x040fe40000410000 */
[C---:B------:R-:W-:Y:S02]  /*f360*/  FMUL.FTZ R45, R0.reuse, R115 ;  /* 0x00000073002d7220 */ /* 0x040fe40000410000 */
[----:B------:R-:W-:-:S02]  /*f370*/  FMUL.FTZ R118, R0, R118 ;  /* 0x0000007600767220 */ /* 0x000fc40000410000 */
[C---:B------:R-:W-:Y:S02]  /*f380*/  FMUL.FTZ R43, R0.reuse, R119 ;  /* 0x00000077002b7220 */ /* 0x040fe40000410000 */
[----:B------:R-:W-:Y:S01]  /*f390*/  FMUL.FTZ R122, R0, R122 ;  /* 0x0000007a007a7220 */ /* 0x000fe20000410000 */
[----:B--2---:R-:W-:Y:S01]  /*f3a0*/  @P0 MOV R3, 0x3f317218 ;  /* 0x3f31721800030802 */ /* 0x004fe20000000f00 */
[----:B---3--:R-:W-:Y:S02]  /*f3b0*/  @P0 FMUL.FTZ R2, R2, 0.69314718246459960938 ;  /* 0x3f31721802020820 */ /* 0x008fe40000410000 */
[C---:B------:R-:W-:Y:S02]  /*f3c0*/  FMUL.FTZ R41, R0.reuse, R123 ;  /* 0x0000007b00297220 */ /* 0x040fe40000410000 */
[----:B------:R-:W-:Y:S02]  /*f3d0*/  @P0 FMUL.FTZ R3, R3, c[0x0][0x2d0] ;  /* 0x0000b40003030a20 */ /* 0x000fe40000410000 */
        /* <DEDUP_REMOVED lines=40> */
[----:B------:R-:W-:Y:S01]  /*f660*/  PRMT R0, R51, 0x7610, R0 ;  /* 0x0000761033007816 */ /* 0x000fe20000000000 */
[----:B------:R-:W-:Y:S02]  /*f670*/  @P0 FFMA.FTZ R49, R3, R100, R2 ;  /* 0x0000006403310223 */ /* 0x000fe40000010002 */
.L_x_442:
[----:B-1----:R1:W5:Y:S01]  /*f680*/  LDL R55, [R1+0x64] ;  /* 0x0000640001377983 */ /* 0x0023620000100800 */
[----:B------:R-:W-:Y:S03]  /*f690*/  BSSY B0, `(.L_x_451) ;  /* 0x0000012000007945 */ /* 0x000fe60003800000 */
[----:B------:R-:W2:Y:S02]  /*f6a0*/  S2R R53, SR_TID.X ;  /* 0x0000000000357919 */ /* 0x000ea40000002100 */
[----:B--2---:R-:W-:-:S13]  /*f6b0*/  LOP3.LUT P6, RZ, R53, 0xff, RZ, 0xc0, !PT ;  /* 0x000000ff35ff7812 */ /* 0x004fda00078cc0ff */
[----:B------:R-:W-:Y:S05]  /*f6c0*/  @P6 BRA `(.L_x_452) ;  /* 0x000000e000006947 */ /* 0x000fea0003800000 */
[----:B-1----:R-:W1:Y:S01]  /*f6d0*/  S2R R51, SR_LANEID ;  /* 0x0000000000337919 */ /* 0x002e620000000000 */
[----:B------:R-:W-:Y:S01]  /*f6e0*/  VOTEU.ANY UR4, UPT, PT ;  /* 0x0000000000047886 */ /* 0x000fe200038e0100 */
[----:B------:R-:W-:Y:S01]  /*f6f0*/  IMAD.MOV.U32 R100, RZ, RZ, c[0x0][0x580] ;  /* 0x00016000ff647624 */ /* 0x000fe200078e00ff */
[----:B------:R-:W1:Y:S01]  /*f700*/  FLO.U32 R3, UR4 ;  /* 0x0000000400037d00 */ /* 0x000e6200080e0000 */
[----:B------:R-:W-:-:S07]  /*f710*/  IMAD.MOV.U32 R101, RZ, RZ, c[0x0][0x584] ;  /* 0x00016100ff657624 */ /* 0x000fce00078e00ff */
[----:B------:R-:W2:Y:S01]  /*f720*/  POPC R2, UR4 ;  /* 0x0000000400027d09 */ /* 0x000ea20008000000 */
[----:B-1----:R-:W-:-:S13]  /*f730*/  ISETP.EQ.U32.AND P0, PT, R3, R51, PT ;  /* 0x000000330300720c */ /* 0x002fda0003f02070 */
[----:B--2---:R-:W2:Y:S04]  /*f740*/  @P0 ATOMG.E.ADD.STRONG.GPU PT, R2, [R100.64], R2 ;  /* 0x00000002640209a8 */ /* 0x004ea800081ee1c6 */
[----:B------:R-:W1:Y:S04]  /*f750*/  S2R R51, SR_LTMASK ;  /* 0x0000000000337919 */ /* 0x000e680000003900 */
[----:B--2---:R1:W2:Y:S02]  /*f760*/  SHFL.IDX PT, R3, R2, R3, 0x1f ;  /* 0x00001f0302037589 */ /* 0x0042a400000e0000 */
[----:B-1----:R-:W-:-:S06]  /*f770*/  LOP3.LUT R2, R51, UR4, RZ, 0xc0, !PT ;  /* 0x0000000433027c12 */ /* 0x002fcc000f8ec0ff */
[----:B------:R-:W2:Y:S02]  /*f780*/  POPC R2, R2 ;  /* 0x0000000200027309 */ /* 0x000ea40000000000 */
[----:B--2--5:R-:W-:-:S05]  /*f790*/  IADD3 R55, R3, c[0x0][0xc], R2 ;  /* 0x0000030003377a10 */ /* 0x024fca0007ffe002 */
[----:B------:R1:W-:Y:S02]  /*f7a0*/  STL [R1+0x64], R55 ;  /* 0x0000643701007387 */ /* 0x0003e40000100800 */
.L_x_452:
[----:B-1----:R-:W-:Y:S05]  /*f7b0*/  BSYNC B0 ;  /* 0x0000000000007941 */ /* 0x002fea0003800000 */
.L_x_451:
[----:B------:R-:W-:Y:S01]  /*f7c0*/  PRMT R0, R0, 0x9910, RZ ;  /* 0x0000991000007816 */ /* 0x000fe200000000ff */
[----:B------:R-:W-:Y:S01]  /*f7d0*/  BSSY B1, `(.L_x_453) ;  /* 0x00001d8000017945 */ /* 0x000fe20003800000 */
[----:B-----5:R-:W-:Y:S02]  /*f7e0*/  IMAD.MOV.U32 R61, RZ, RZ, R55 ;  /* 0x000000ffff3d7224 */ /* 0x020fe400078e0037 */
[----:B------:R-:W-:Y:S01]  /*f7f0*/  ISETP.NE.AND P0, PT, R0, RZ, PT ;  /* 0x000000ff0000720c */ /* 0x000fe20003f05270 */
[----:B------:R-:W-:-:S12]  /*f800*/  IMAD.MOV.U32 R63, RZ, RZ, -0x1 ;  /* 0xffffffffff3f7424 */ /* 0x000fd800078e00ff */
[----:B------:R-:W-:Y:S05]  /*f810*/  @!P0 BRA `(.L_x_454) ;  /* 0x0000124000008947 */ /* 0x000fea0003800000 */
[----:B------:R-:W2:Y:S04]  /*f820*/  LDL R71, [R1+0x68] ;  /* 0x0000680001477983 */ /* 0x000ea80000100800 */
[----:B------:R-:W3:Y:S04]  /*f830*/  LDL R69, [R1+0x6c] ;  /* 0x00006c0001457983 */ /* 0x000ee80000100800 */
[----:B------:R-:W4:Y:S04]  /*f840*/  LDL R67, [R1+0x74] ;  /* 0x0000740001437983 */ /* 0x000f280000100800 */
[----:B------:R-:W5:Y:S04]  /*f850*/  LDL R65, [R1+0x70] ;  /* 0x0000700001417983 */ /* 0x000f680000100800 */
[----:B------:R-:W4:Y:S04]  /*f860*/  LDL R59, [R1+0x84] ;  /* 0x00008400013b7983 */ /* 0x000f280000100800 */
[----:B------:R-:W5:Y:S04]  /*f870*/  LDL R57, [R1+0x7c] ;  /* 0x00007c0001397983 */ /* 0x000f680000100800 */
[----:B------:R-:W5:Y:S04]  /*f880*/  LDL R55, [R1+0x80] ;  /* 0x0000800001377983 */ /* 0x000f680000100800 */
[----:B------:R-:W5:Y:S01]  /*f890*/  LDL R51, [R1+0x78] ;  /* 0x0000780001337983 */ /* 0x000f620000100800 */
[----:B------:R-:W-:Y:S01]  /*f8a0*/  WARPSYNC 0xffffffff ;  /* 0xffffffff00007948 */ /* 0x000fe20003800000 */
[----:B------:R-:W-:-:S02]  /*f8b0*/  F2FP.BF16.PACK_AB R48, R48, R108 ;  /* 0x0000006c3030723e */ /* 0x000fc400000010ff */
[----:B------:R-:W-:Y:S01]  /*f8c0*/  BAR.SYNC.DEFER_BLOCKING 0x1, 0x100 ;  /* 0x0044000000007b1d */ /* 0x000fe20000010000 */
        /* <DEDUP_REMOVED lines=46> */
[----:B------:R-:W-:Y:S01]  /*fbb0*/  F2FP.BF16.PACK_AB R0, R99, R98 ;  /* 0x000000626300723e */ /* 0x000fe200000010ff */
[----:B--2---:R1:W-:Y:S04]  /*fbc0*/  STS [R71], R48 ;  /* 0x0000003047007388 */ /* 0x0043e80000000800 */
[----:B------:R1:W-:Y:S04]  /*fbd0*/  STS [R71+0x400], R47 ;  /* 0x0004002f47007388 */ /* 0x0003e80000000800 */
[----:B---3--:R1:W-:Y:S04]  /*fbe0*/  STS [R69], R46 ;  /* 0x0000002e45007388 */ /* 0x0083e80000000800 */
[----:B------:R1:W-:Y:S04]  /*fbf0*/  STS [R69+0x400], R45 ;  /* 0x0004002d45007388 */ /* 0x0003e80000000800 */
[----:B----4-:R1:W-:Y:S04]  /*fc00*/  STS [R67], R44 ;  /* 0x0000002c43007388 */ /* 0x0103e80000000800 */
[----:B------:R1:W-:Y:S04]  /*fc10*/  STS [R67+0x400], R43 ;  /* 0x0004002b43007388 */ /* 0x0003e80000000800 */
[----:B-----5:R1:W-:Y:S04]  /*fc20*/  STS [R65], R42 ;  /* 0x0000002a41007388 */ /* 0x0203e80000000800 */
[----:B------:R1:W-:Y:S04]  /*fc30*/  STS [R65+0x400], R41 ;  /* 0x0004002941007388 */ /* 0x0003e80000000800 */
[----:B------:R1:W-:Y:S04]  /*fc40*/  STS [R59], R40 ;  /* 0x000000283b007388 */ /* 0x0003e80000000800 */
[----:B------:R1:W-:Y:S04]  /*fc50*/  STS [R59+0x400], R39 ;  /* 0x000400273b007388 */ /* 0x0003e80000000800 */
[----:B------:R1:W-:Y:S04]  /*fc60*/  STS [R57], R38 ;  /* 0x0000002639007388 */ /* 0x0003e80000000800 */
[----:B------:R1:W-:Y:S04]  /*fc70*/  STS [R57+0x400], R37 ;  /* 0x0004002539007388 */ /* 0x0003e80000000800 */
[----:B------:R1:W-:Y:S04]  /*fc80*/  STS [R55], R36 ;  /* 0x0000002437007388 */ /* 0x0003e80000000800 */
[----:B------:R1:W-:Y:S04]  /*fc90*/  STS [R55+0x400], R35 ;  /* 0x0004002337007388 */ /* 0x0003e80000000800 */
[----:B------:R1:W-:Y:S04]  /*fca0*/  STS [R51], R34 ;  /* 0x0000002233007388 */ /* 0x0003e80000000800 */
        /* <DEDUP_REMOVED lines=33> */
[----:B------:R-:W-:Y:S06]  /*fec0*/  BAR.SYNC.DEFER_BLOCKING 0x1, 0x100 ;  /* 0x0044000000007b1d */ /* 0x000fec0000010000 */
[----:B------:R-:W-:Y:S05]  /*fed0*/  BRA.CONV ~URZ, `(.L_x_455) ;  /* 0x000000737f007947 */ /* 0x000fea000b800000 */
[----:B-1----:R-:W-:Y:S01]  /*fee0*/  SHF.R.S32.HI R7, RZ, 0x1f, R53 ;  /* 0x0000001fff077819 */ /* 0x002fe20000011435 */
[----:B------:R-:W-:Y:S01]  /*fef0*/  IMAD.MOV.U32 R6, RZ, RZ, RZ ;  /* 0x000000ffff067224 */ /* 0x000fe200078e00ff */
[----:B------:R-:W-:Y:S01]  /*ff00*/  MOV R8, 0xff50 ;  /* 0x0000ff5000087802 */ /* 0x000fe20000000f00 */
[----:B------:R-:W-:Y:S01]  /*ff10*/  IMAD.MOV.U32 R4, RZ, RZ, 0x1f ;  /* 0x0000001fff047424 */ /* 0x000fe200078e00ff */
[----:B------:R-:W-:-:S04]  /*ff20*/  LEA.HI R7, R7, R53, RZ, 0x7 ;  /* 0x0000003507077211 */ /* 0x000fc800078f38ff */
[----:B------:R-:W-:Y:S02]  /*ff30*/  SHF.R.S32.HI R7, RZ, 0x7, R7 ;  /* 0x00000007ff077819 */ /* 0x000fe40000011407 */
[----:B------:R-:W-:Y:S05]  /*ff40*/  CALL.REL.NOINC `($__internal_1_$__cuda_sm70_shflsync_idx_p) ;  /* 0x00001c9000007944 */ /* 0x000fea0003c00000 */
.L_x_455:
[----:B-1----:R-:W2:Y:S04]  /*ff50*/  LDL R2, [R1+0x88] ;  /* 0x0000880001027983 */ /* 0x002ea80000100800 */
[----:B------:R-:W3:Y:S04]  /*ff60*/  LDL R13, [R1+0x8c] ;  /* 0x00008c00010d7983 */ /* 0x000ee80000100800 */
[----:B------:R-:W4:Y:S04]  /*ff70*/  LDL.LU R11, [R1+0x4c] ;  /* 0x00004c00010b7983 */ /* 0x000f280000300800 */
[----:B------:R-:W2:Y:S04]  /*ff80*/  LDL.LU R12, [R1+0x50] ;  /* 0x00005000010c7983 */ /* 0x000ea80000300800 */
[----:B------:R-:W2:Y:S01]  /*ff90*/  LDL.LU R15, [R1+0x58] ;  /* 0x00005800010f7983 */ /* 0x000ea20000300800 */
[----:B------:R-:W-:-:S03]  /*ffa0*/  IMAD.MOV.U32 R0, RZ, RZ, 0x1 ;  /* 0x00000001ff007424 */ /* 0x000fc600078e00ff */
[----:B------:R-:W3:Y:S02]  /*ffb0*/  LDL R14, [R1+0x94] ;  /* 0x00009400010e7983 */ /* 0x000ee40000100800 */
[----:B------:R-:W-:Y:S02]  /*ffc0*/  ISETP.NE.AND P1, PT, R0, c[0x0][0x4e8], PT ;  /* 0x00013a0000007a0c */ /* 0x000fe40003f25270 */
[----:B------:R1:W5:Y:S04]  /*ffd0*/  LDL.64 R66, [R1+0x38] ;  /* 0x0000380001427983 */ /* 0x0003680000100a00 */
[----:B------:R1:W5:Y:S04]  /*ffe0*/  LDL R65, [R1+0x60] ;  /* 0x0000600001417983 */ /* 0x0003680000100800 */
[----:B------:R1:W5:Y:S04]  /*fff0*/  LDL R64, [R1+0x44] ;  /* 0x0000440001407983 */ /* 0x0003680000100800 */
[----:B------:R1:W5:Y:S04]  /*10000*/  LDL R62, [R1+0x5c] ;  /* 0x00005c00013e7983 */ /* 0x0003680000100800 */
[----:B------:R1:W5:Y:S04]  /*10010*/  LDL R60, [R1+0x48] ;  /* 0x00004800013c7983 */ /* 0x0003680000100800 */
[----:B------:R-:W1:Y:S01]  /*10020*/  S2R R17, SR_TID.X ;  /* 0x0000000000117919 */ /* 0x000e620000002100 */
[----:B----4-:R-:W-:-:S05]  /*10030*/  SHF.R.S32.HI R5, RZ, 0x1f, R11 ;  /* 0x0000001fff057819 */ /* 0x010fca000001140b */
[----:B------:R-:W-:Y:S01]  /*10040*/  IMAD R6, R5, c[0x0][0x490], RZ ;  /* 0x0001240005067a24 */ /* 0x000fe200078e02ff */
[----:B--2---:R-:W-:Y:S01]  /*10050*/  IADD3 R4, R2, R15, RZ ;  /* 0x0000000f02047210 */ /* 0x004fe20007ffe0ff */
[----:B------:R-:W-:-:S04]  /*10060*/  IMAD.WIDE.U32 R2, R11, c[0x0][0x490], RZ ;  /* 0x000124000b027a25 */ /* 0x000fc800078e00ff */
[----:B------:R-:W-:-:S04]  /*10070*/  @P1 IMAD.HI.U32 R7, R4, c[0x0][0x4ec], RZ ;  /* 0x00013b0004071a27 */ /* 0x000fc800078e00ff */
[----:B------:R-:W-:Y:S02]  /*10080*/  IMAD R6, R11, c[0x0][0x494], R6 ;  /* 0x000125000b067a24 */ /* 0x000fe400078e0206 */
[----:B------:R-:W-:Y:S01]  /*10090*/  IMAD.MOV.U32 R0, RZ, RZ, R4 ;  /* 0x000000ffff007224 */ /* 0x000fe200078e0004 */
[----:B------:R-:W-:Y:S02]  /*100a0*/  @P1 SHF.R.U32.HI R0, RZ, c[0x0][0x4f0], R7 ;  /* 0x00013c00ff001a19 */ /* 0x000fe40000011607 */
[----:B------:R-:W-:-:S03]  /*100b0*/  IADD3 R3, R3, R6, RZ ;  /* 0x0000000603037210 */ /* 0x000fc60007ffe0ff */
[----:B------:R-:W-:Y:S02]  /*100c0*/  IMAD.MOV R8, RZ, RZ, -R0 ;  /* 0x000000ffff087224 */ /* 0x000fe400078e0a00 */
[----:B------:R-:W-:-:S04]  /*100d0*/  IMAD.WIDE.U32 R6, R12, c[0x0][0x498], R2 ;  /* 0x000126000c067a25 */ /* 0x000fc800078e0002 */
[----:B------:R-:W-:Y:S01]  /*100e0*/  IMAD R2, R8, c[0x0][0x4e8], R4 ;  /* 0x00013a0008027a24 */ /* 0x000fe200078e0204 */
[----:B------:R-:W-:Y:S02]  /*100f0*/  IADD3 R4, P0, R0, R6, RZ ;  /* 0x0000000600047210 */ /* 0x000fe40007f1e0ff */
[----:B---3--:R-:W-:Y:S02]  /*10100*/  IADD3 R6, R13, R15, RZ ;  /* 0x0000000f0d067210 */ /* 0x008fe40007ffe0ff */
[----:B------:R-:W2:Y:S01]  /*10110*/  LDL R13, [R1+0x4] ;  /* 0x00000400010d7983 */ /* 0x000ea20000100800 */
[----:B------:R-:W-:-:S05]  /*10120*/  SHF.R.S32.HI R10, RZ, 0x1f, R12 ;  /* 0x0000001fff0a7819 */ /* 0x000fca000001140c */
[----:B------:R-:W-:Y:S01]  /*10130*/  IMAD R9, R10, c[0x0][0x498], RZ ;  /* 0x000126000a097a24 */ /* 0x000fe200078e02ff */
[----:B------:R-:W-:-:S03]  /*10140*/  SHF.R.S32.HI R8, RZ, 0x1f, R0 ;  /* 0x0000001fff087819 */ /* 0x000fc60000011400 */
[----:B------:R-:W-:Y:S01]  /*10150*/  IMAD R3, R12, c[0x0][0x49c], R9 ;  /* 0x000127000c037a24 */ /* 0x000fe200078e0209 */
[----:B------:R-:W-:Y:S01]  /*10160*/  SHF.R.S32.HI R9, RZ, 0x1f, R2 ;  /* 0x0000001fff097819 */ /* 0x000fe20000011402 */
[----:B------:R-:W-:-:S03]  /*10170*/  IMAD R0, R5, c[0x0][0x3e8], RZ ;  /* 0x0000fa0005007a24 */ /* 0x000fc600078e02ff */
[----:B------:R-:W-:Y:S01]  /*10180*/  IADD3.X R5, R8, R7, R3, P0, !PT ;  /* 0x0000000708057210 */ /* 0x000fe200007fe403 */
[----:B------:R-:W-:Y:S02]  /*10190*/  IMAD R3, R9, c[0x0][0x488], RZ ;  /* 0x0001220009037a24 */ /* 0x000fe400078e02ff */
[C---:B------:R-:W-:Y:S02]  /*101a0*/  IMAD R7, R11.reuse, c[0x0][0x3ec], R0 ;  /* 0x0000fb000b077a24 */ /* 0x040fe400078e0200 */
[----:B------:R-:W-:Y:S01]  /*101b0*/  IMAD.WIDE.U32 R8, R11, c[0x0][0x3e8], RZ ;  /* 0x0000fa000b087a25 */ /* 0x000fe200078e00ff */
[----:B-1----:R-:W-:-:S03]  /*101c0*/  SHF.R.S32.HI R16, RZ, 0x1f, R17 ;  /* 0x0000001fff107819 */ /* 0x002fc60000011411 */
[C---:B------:R-:W-:Y:S02]  /*101d0*/  IMAD R11, R2.reuse, c[0x0][0x48c], R3 ;  /* 0x00012300020b7a24 */ /* 0x040fe400078e0203 */
[----:B------:R-:W-:Y:S01]  /*101e0*/  IMAD.WIDE.U32 R4, R2, c[0x0][0x488], R4 ;  /* 0x0001220002047a25 */ /* 0x000fe200078e0004 */
[----:B------:R-:W-:-:S03]  /*101f0*/  IADD3 R3, R9, R7, RZ ;  /* 0x0000000709037210 */ /* 0x000fc60007ffe0ff */
[----:B------:R-:W-:Y:S01]  /*10200*/  @P1 IMAD.HI.U32 R2, R6, c[0x0][0x4ec], RZ ;  /* 0x00013b0006021a27 */ /* 0x000fe200078e00ff */
[----:B------:R-:W-:Y:S02]  /*10210*/  LEA R9, P0, R4, c[0x0][0x450], 0x2 ;  /* 0x0001140004097a11 */ /* 0x000fe400078010ff */
[----:B------:R-:W-:Y:S01]  /*10220*/  LEA.HI R16, R16, R17, RZ, 0x5 ;  /* 0x0000001110107211 */ /* 0x000fe200078f28ff */
[----:B------:R-:W-:Y:S02]  /*10230*/  IMAD.IADD R5, R5, 0x1, R11 ;  /* 0x0000000105057824 */ /* 0x000fe400078e020b */
[----:B------:R-:W-:Y:S01]  /*10240*/  IMAD.MOV.U32 R0, RZ, RZ, R6 ;  /* 0x000000ffff007224 */ /* 0x000fe200078e0006 */
[----:B------:R-:W-:Y:S01]  /*10250*/  @P1 SHF.R.U32.HI R0, RZ, c[0x0][0x4f0], R2 ;  /* 0x00013c00ff001a19 */ /* 0x000fe20000011602 */
[----:B------:R-:W-:Y:S01]  /*10260*/  IMAD R10, R10, c[0x0][0x3f0], RZ ;  /* 0x0000fc000a0a7a24 */ /* 0x000fe200078e02ff */
[----:B------:R-:W-:Y:S02]  /*10270*/  MOV R2, R8 ;  /* 0x0000000800027202 */ /* 0x000fe40000000f00 */
[----:B------:R-:W-:-:S02]  /*10280*/  LEA.HI.X R4, R4, c[0x0][0x454], R5, 0x2, P0 ;  /* 0x0001150004047a11 */ /* 0x000fc400000f1405 */
[----:B------:R-:W-:Y:S01]  /*10290*/  LOP3.LUT R16, R16, 0xffffffe0, RZ, 0xc0, !PT ;  /* 0xffffffe010107812 */ /* 0x000fe200078ec0ff */
[C---:B------:R-:W-:Y:S01]  /*102a0*/  IMAD R5, R12.reuse, c[0x0][0x3f4], R10 ;  /* 0x0000fd000c057a24 */ /* 0x040fe200078e020a */
[----:B------:R-:W-:Y:S01]  /*102b0*/  SHFL.IDX PT, R8, R9, 0x1, 0x1c1f ;  /* 0x003c1f0009087f89 */ /* 0x000fe200000e0000 */
[----:B------:R-:W-:Y:S01]  /*102c0*/  IMAD.WIDE.U32 R2, R12, c[0x0][0x3f0], R2 ;  /* 0x0000fc000c027a25 */ /* 0x000fe200078e0002 */
[----:B------:R-:W-:Y:S02]  /*102d0*/  IADD3 R16, -R16, R17, RZ ;  /* 0x0000001110107210 */ /* 0x000fe40007ffe1ff */
[----:B------:R-:W-:Y:S01]  /*102e0*/  SHFL.IDX PT, R10, R9, RZ, 0x1c1f ;  /* 0x001c1fff090a7589 */ /* 0x000fe200000e0000 */
[----:B------:R-:W-:-:S03]  /*102f0*/  ULDC UR5, c[0x0][0x4e8] ;  /* 0x00013a0000057ab9 */ /* 0x000fc60000000800 */
[----:B------:R-:W1:Y:S01]  /*10300*/  SHFL.IDX PT, R11, R4, RZ, 0x1c1f ;  /* 0x001c1fff040b7589 */ /* 0x000e6200000e0000 */
[----:B------:R-:W-:Y:S01]  /*10310*/  ULDC UR4, c[0x0][0x388] ;  /* 0x0000e20000047ab9 */ /* 0x000fe20000000800 */
[--C-:B------:R-:W-:Y:S02]  /*10320*/  IMAD.MOV R7, RZ, RZ, -R0.reuse ;  /* 0x000000ffff077224 */ /* 0x100fe400078e0a00 */
[----:B------:R3:W4:Y:S01]  /*10330*/  SHFL.IDX PT, R9, R4, 0x1, 0x1c1f ;  /* 0x003c1f0004097f89 */ /* 0x00072200000e0000 */
[----:B------:R-:W-:Y:S01]  /*10340*/  IMAD.IADD R3, R3, 0x1, R5 ;  /* 0x0000000103037824 */ /* 0x000fe200078e0205 */
[----:B------:R-:W-:Y:S01]  /*10350*/  LOP3.LUT P0, RZ, R16, 0x3, RZ, 0xc0, !PT ;  /* 0x0000000310ff7812 */ /* 0x000fe2000780c0ff */
[----:B------:R-:W-:Y:S01]  /*10360*/  UIMAD UR4, UR5, UR4, URZ ;  /* 0x00000004050472a4 */ /* 0x000fe2000f8e023f */
[----:B------:R-:W-:Y:S01]  /*10370*/  IADD3 R5, R14, R15, RZ ;  /* 0x0000000f0e057210 */ /* 0x000fe20007ffe0ff */
[----:B------:R-:W1:Y:S01]  /*10380*/  S2R R16, SR_TID.X ;  /* 0x0000000000107919 */ /* 0x000e620000002100 */
[----:B------:R-:W-:-:S03]  /*10390*/  SHF.R.S32.HI R12, RZ, 0x1f, R0 ;  /* 0x0000001fff0c7819 */ /* 0x000fc60000011400 */
[----:B------:R-:W-:Y:S01]  /*103a0*/  ISETP.GE.OR P1, PT, R5, UR4, P0 ;  /* 0x0000000405007c0c */ /* 0x000fe20008726670 */
[----:B---3--:R-:W-:Y:S01]  /*103b0*/  IMAD R4, R7, c[0x0][0x4e8], R6 ;  /* 0x00013a0007047a24 */ /* 0x008fe200078e0206 */
[----:B------:R-:W-:-:S04]  /*103c0*/  IADD3 R7, R5, 0x8, RZ ;  /* 0x0000000805077810 */ /* 0x000fc80007ffe0ff */
[----:B------:R-:W-:Y:S01]  /*103d0*/  ISETP.GE.OR P0, PT, R7, UR4, P0 ;  /* 0x0000000407007c0c */ /* 0x000fe20008706670 */
[----:B------:R-:W-:Y:S02]  /*103e0*/  IMAD R6, R12, c[0x0][0x3e0], RZ ;  /* 0x0000f8000c067a24 */ /* 0x000fe400078e02ff */
[----:B------:R-:W-:-:S04]  /*103f0*/  IMAD.WIDE.U32 R2, R0, c[0x0][0x3e0], R2 ;  /* 0x0000f80000027a25 */ /* 0x000fc800078e0002 */
[----:B-1----:R1:W-:Y:S01]  /*10400*/  @!P1 ST.E [R10.64], R50 ;  /* 0x000000320a009985 */ /* 0x0023e2000c101906 */
[----:B------:R-:W-:Y:S01]  /*10410*/  IMAD R5, R0, c[0x0][0x3e4], R6 ;  /* 0x0000f90000057a24 */ /* 0x000fe200078e0206 */
[----:B------:R-:W-:-:S03]  /*10420*/  SHF.R.S32.HI R0, RZ, 0x1f, R4 ;  /* 0x0000001fff007819 */ /* 0x000fc60000011404 */
[----:B------:R-:W-:Y:S01]  /*10430*/  IMAD.IADD R3, R3, 0x1, R5 ;  /* 0x0000000103037824 */ /* 0x000fe200078e0205 */
[----:B----4-:R1:W-:Y:S01]  /*10440*/  @!P0 ST.E [R8.64], R49 ;  /* 0x0000003108008985 */ /* 0x0103e2000c101906 */
[----:B------:R-:W-:Y:S01]  /*10450*/  IMAD R0, R0, c[0x0][0x3d8], RZ ;  /* 0x0000f60000007a24 */ /* 0x000fe200078e02ff */
[----:B------:R-:W-:Y:S01]  /*10460*/  SHF.R.S32.HI R14, RZ, 0x1f, R16 ;  /* 0x0000001fff0e7819 */ /* 0x000fe20000011410 */
[----:B------:R-:W-:-:S04]  /*10470*/  IMAD.WIDE.U32 R2, R4, c[0x0][0x3d8], R2 ;  /* 0x0000f60004027a25 */ /* 0x000fc800078e0002 */
[----:B------:R-:W-:Y:S01]  /*10480*/  IMAD R0, R4, c[0x0][0x3dc], R0 ;  /* 0x0000f70004007a24 */ /* 0x000fe200078e0200 */
[----:B------:R-:W-:-:S04]  /*10490*/  LEA.HI R14, R14, R16, RZ, 0x3 ;  /* 0x000000100e0e7211 */ /* 0x000fc800078f18ff */
[----:B------:R-:W-:Y:S02]  /*104a0*/  IADD3 R0, R3, R0, RZ ;  /* 0x0000000003007210 */ /* 0x000fe40007ffe0ff */
[C---:B------:R-:W-:Y:S02]  /*104b0*/  LEA R3, P0, R2.reuse, c[0x0][0x380], 0x1 ;  /* 0x0000e00002037a11 */ /* 0x040fe400078008ff */
[----:B------:R-:W-:Y:S02]  /*104c0*/  SHF.R.S32.HI R14, RZ, 0x3, R14 ;  /* 0x00000003ff0e7819 */ /* 0x000fe4000001140e */
[----:B------:R-:W-:-:S03]  /*104d0*/  LEA.HI.X R2, R2, c[0x0][0x384], R0, 0x1, P0 ;  /* 0x0000e10002027a11 */ /* 0x000fc600000f0c00 */
[----:B------:R-:W-:-:S05]  /*104e0*/  IMAD.IADD R0, R14, 0x1, R15 ;  /* 0x000000010e007824 */ /* 0x000fca00078e020f */
[----:B------:R-:W-:Y:S01]  /*104f0*/  ISETP.GE.AND P0, PT, R0, UR4, PT ;  /* 0x0000000400007c0c */ /* 0x000fe2000bf06270 */
[----:B------:R1:W3:Y:S01]  /*10500*/  SHFL.IDX PT, R4, R3, RZ, 0x181f ;  /* 0x00181fff03047589 */ /* 0x0002e200000e0000 */
[----:B------:R-:W-:Y:S03]  /*10510*/  BSSY B0, `(.L_x_456) ;  /* 0x000001b000007945 */ /* 0x000fe60003800000 */
[----:B------:R1:W4:Y:S04]  /*10520*/  SHFL.IDX PT, R5, R2, RZ, 0x181f ;  /* 0x00181fff02057589 */ /* 0x00032800000e0000 */
[----:B--2---:R1:W2:Y:S04]  /*10530*/  LDS.128 R32, [R13+0x1080] ;  /* 0x001080000d207984 */ /* 0x0042a80000000c00 */
        /* <DEDUP_REMOVED lines=10> */
[----:B-----5:R-:W-:-:S02]  /*105e0*/  ISETP.GE.AND P5, PT, R66, c[0x0][0x3c8], PT ;  /* 0x0000f20042007a0c */ /* 0x020fc40003fa6270 */
[----:B------:R-:W-:Y:S01]  /*105f0*/  ISETP.GE.AND P4, PT, R64, c[0x0][0x3c8], PT ;  /* 0x0000f20040007a0c */ /* 0x000fe20003f86270 */
[----:B------:R-:W4:Y:S01]  /*10600*/  LDS.128 R16, [R13+0x4080] ;  /* 0x004080000d107984 */ /* 0x000f220000000c00 */
[----:B------:R-:W-:-:S03]  /*10610*/  ISETP.GE.AND P3, PT, R60, c[0x0][0x3c8], PT ;  /* 0x0000f2003c007a0c */ /* 0x000fc60003f66270 */
[----:B-1----:R-:W1:Y:S06]  /*10620*/  LDS.128 R12, [R13+0x8080] ;  /* 0x008080000d0c7984 */ /* 0x002e6c0000000c00 */
[-C--:B------:R-:W-:Y:S02]  /*10630*/  @!P5 LEA R8, P2, R66, R4.reuse, 0x1 ;  /* 0x000000044208d211 */ /* 0x080fe400078408ff */
[-C--:B------:R-:W-:Y:S02]  /*10640*/  @!P4 LEA R6, P1, R64, R4.reuse, 0x1 ;  /* 0x000000044006c211 */ /* 0x080fe400078208ff */
[----:B------:R-:W-:-:S02]  /*10650*/  @!P3 LEA R4, P0, R60, R4, 0x1 ;  /* 0x000000043c04b211 */ /* 0x000fc400078008ff */
[-C--:B------:R-:W-:Y:S02]  /*10660*/  @!P5 LEA.HI.X R9, R66, R5.reuse, R67, 0x1, P2 ;  /* 0x000000054209d211 */ /* 0x080fe400010f0c43 */
[-C--:B------:R-:W-:Y:S02]  /*10670*/  @!P4 LEA.HI.X R7, R64, R5.reuse, R65, 0x1, P1 ;  /* 0x000000054007c211 */ /* 0x080fe400008f0c41 */
[----:B------:R-:W-:Y:S01]  /*10680*/  @!P3 LEA.HI.X R5, R60, R5, R62, 0x1, P0 ;  /* 0x000000053c05b211 */ /* 0x000fe200000f0c3e */
[----:B---3--:R3:W-:Y:S04]  /*10690*/  @!P5 ST.E.128 [R8.64], R20 ;  /* 0x000000140800d985 */ /* 0x0087e8000c101d06 */
[----:B----4-:R3:W-:Y:S04]  /*106a0*/  @!P4 ST.E.128 [R6.64], R16 ;  /* 0x000000100600c985 */ /* 0x0107e8000c101d06 */
[----:B-1----:R3:W-:Y:S02]  /*106b0*/  @!P3 ST.E.128 [R4.64], R12 ;  /* 0x0000000c0400b985 */ /* 0x0027e4000c101d06 */
.L_x_457:
[----:B---34-:R-:W-:Y:S05]  /*106c0*/  BSYNC B0 ;  /* 0x0000000000007941 */ /* 0x018fea0003800000 */
.L_x_456:
[----:B------:R-:W-:Y:S01]  /*106d0*/  IADD3 R6, R0, 0x20, RZ ;  /* 0x0000002000067810 */ /* 0x000fe20007ffe0ff */
[----:B------:R3:W4:Y:S01]  /*106e0*/  SHFL.IDX PT, R5, R2, 0x1, 0x181f ;  /* 0x00381f0002057f89 */ /* 0x00072200000e0000 */
[----:B------:R-:W-:Y:S02]  /*106f0*/  BSSY B0, `(.L_x_458) ;  /* 0x0000010000007945 */ /* 0x000fe40003800000 */
[----:B------:R-:W-:Y:S01]  /*10700*/  ISETP.GE.AND P0, PT, R6, UR4, PT ;  /* 0x0000000406007c0c */ /* 0x000fe2000bf06270 */
[----:B------:R3:W2:-:S12]  /*10710*/  SHFL.IDX PT, R4, R3, 0x1, 0x181f ;  /* 0x00381f0003047f89 */ /* 0x00069800000e0000 */
[----:B------:R-:W-:Y:S05]  /*10720*/  @P0 BRA `(.L_x_459) ;  /* 0x000000c000000947 */ /* 0x000fea0003800000 */
[----:B-----5:R-:W-:Y:S02]  /*10730*/  ISETP.GE.AND P2, PT, R66, c[0x0][0x3c8], PT ;  /* 0x0000f20042007a0c */ /* 0x020fe40003f46270 */
[----:B------:R-:W-:Y:S02]  /*10740*/  ISETP.GE.AND P1, PT, R64, c[0x0][0x3c8], PT ;  /* 0x0000f20040007a0c */ /* 0x000fe40003f26270 */
[----:B------:R-:W-:-:S09]  /*10750*/  ISETP.GE.AND P0, PT, R60, c[0x0][0x3c8], PT ;  /* 0x0000f2003c007a0c */ /* 0x000fd20003f06270 */
[-C--:B-12---:R-:W-:Y:S02]  /*10760*/  @!P2 LEA R8, P5, R66, R4.reuse, 0x1 ;  /* 0x000000044208a211 */ /* 0x086fe400078a08ff */
[-C--:B------:R-:W-:Y:S02]  /*10770*/  @!P1 LEA R6, P4, R64, R4.reuse, 0x1 ;  /* 0x0000000440069211 */ /* 0x080fe400078808ff */
[----:B------:R-:W-:Y:S02]  /*10780*/  @!P0 LEA R4, P3, R60, R4, 0x1 ;  /* 0x000000043c048211 */ /* 0x000fe400078608ff */
[-C--:B----4-:R-:W-:Y:S02]  /*10790*/  @!P2 LEA.HI.X R9, R66, R5.reuse, R67, 0x1, P5 ;  /* 0x000000054209a211 */ /* 0x090fe400028f0c43 */
[-C--:B------:R-:W-:Y:S02]  /*107a0*/  @!P1 LEA.HI.X R7, R64, R5.reuse, R65, 0x1, P4 ;  /* 0x0000000540079211 */ /* 0x080fe400020f0c41 */
[----:B------:R-:W-:Y:S01]  /*107b0*/  @!P0 LEA.HI.X R5, R60, R5, R62, 0x1, P3 ;  /* 0x000000053c058211 */ /* 0x000fe200018f0c3e */
[----:B------:R1:W-:Y:S04]  /*107c0*/  @!P2 ST.E.128 [R8.64], R32 ;  /* 0x000000200800a985 */ /* 0x0003e8000c101d06 */
[----:B------:R1:W-:Y:S04]  /*107d0*/  @!P1 ST.E.128 [R6.64], R28 ;  /* 0x0000001c06009985 */ /* 0x0003e8000c101d06 */
[----:B------:R1:W-:Y:S02]  /*107e0*/  @!P0 ST.E.128 [R4.64], R24 ;  /* 0x0000001804008985 */ /* 0x0003e4000c101d06 */
.L_x_459:
[----:B------:R-:W-:Y:S05]  /*107f0*/  BSYNC B0 ;  /* 0x0000000000007941 */ /* 0x000fea0003800000 */
.L_x_458:
[----:B-1----:R-:W-:Y:S01]  /*10800*/  IADD3 R6, R0, 0x40, RZ ;  /* 0x0000004000067810 */ /* 0x002fe20007ffe0ff */
[----:B----4-:R1:W4:Y:S01]  /*10810*/  SHFL.IDX PT, R5, R2, 0x2, 0x181f ;  /* 0x00581f0002057f89 */ /* 0x01032200000e0000 */
[----:B------:R-:W-:Y:S02]  /*10820*/  BSSY B0, `(.L_x_460) ;  /* 0x0000010000007945 */ /* 0x000fe40003800000 */
[----:B------:R-:W-:Y:S01]  /*10830*/  ISETP.GE.AND P0, PT, R6, UR4, PT ;  /* 0x0000000406007c0c */ /* 0x000fe2000bf06270 */
[----:B--2---:R1:W2:-:S12]  /*10840*/  SHFL.IDX PT, R4, R3, 0x2, 0x181f ;  /* 0x00581f0003047f89 */ /* 0x00429800000e0000 */
[----:B------:R-:W-:Y:S05]  /*10850*/  @P0 BRA `(.L_x_461) ;  /* 0x000000c000000947 */ /* 0x000fea0003800000 */
[----:B-----5:R-:W-:Y:S02]  /*10860*/  ISETP.GE.AND P2, PT, R66, c[0x0][0x3c8], PT ;  /* 0x0000f20042007a0c */ /* 0x020fe40003f46270 */
[----:B------:R-:W-:Y:S02]  /*10870*/  ISETP.GE.AND P1, PT, R64, c[0x0][0x3c8], PT ;  /* 0x0000f20040007a0c */ /* 0x000fe40003f26270 */
[----:B------:R-:W-:-:S09]  /*10880*/  ISETP.GE.AND P0, PT, R60, c[0x0][0x3c8], PT ;  /* 0x0000f2003c007a0c */ /* 0x000fd20003f06270 */
[-C--:B--2---:R-:W-:Y:S02]  /*10890*/  @!P2 LEA R8, P5, R66, R4.reuse, 0x1 ;  /* 0x000000044208a211 */ /* 0x084fe400078a08ff */
        /* <DEDUP_REMOVED lines=8> */
.L_x_461:
[----:B------:R-:W-:Y:S05]  /*10920*/  BSYNC B0 ;  /* 0x0000000000007941 */ /* 0x000fea0003800000 */
.L_x_460:
[----:B------:R-:W-:Y:S01]  /*10930*/  IADD3 R0, R0, 0x60, RZ ;  /* 0x0000006000007810 */ /* 0x000fe20007ffe0ff */
[----:B-1-3--:R-:W1:Y:S03]  /*10940*/  SHFL.IDX PT, R2, R2, 0x3, 0x181f ;  /* 0x00781f0002027f89 */ /* 0x00ae6600000e0000 */
[----:B------:R-:W-:Y:S01]  /*10950*/  ISETP.GE.AND P0, PT, R0, UR4, PT ;  /* 0x0000000400007c0c */ /* 0x000fe2000bf06270 */
[----:B------:R-:W3:-:S12]  /*10960*/  SHFL.IDX PT, R3, R3, 0x3, 0x181f ;  /* 0x00781f0003037f89 */ /* 0x000ed800000e0000 */
[----:B------:R-:W-:Y:S05]  /*10970*/  @P0 BRA `(.L_x_462) ;  /* 0x00000bd000000947 */ /* 0x000fea0003800000 */
[----:B-----5:R-:W-:Y:S02]  /*10980*/  ISETP.GE.AND P1, PT, R66, c[0x0][0x3c8], PT ;  /* 0x0000f20042007a0c */ /* 0x020fe40003f26270 */
[----:B------:R-:W-:-:S11]  /*10990*/  ISETP.GE.AND P0, PT, R64, c[0x0][0x3c8], PT ;  /* 0x0000f20040007a0c */ /* 0x000fd60003f06270 */
[-C--:B--23--:R-:W-:Y:S02]  /*109a0*/  @!P1 LEA R6, P3, R66, R3.reuse, 0x1 ;  /* 0x0000000342069211 */ /* 0x08cfe400078608ff */
[----:B------:R-:W-:Y:S02]  /*109b0*/  @!P0 LEA R4, P2, R64, R3, 0x1 ;  /* 0x0000000340048211 */ /* 0x000fe400078408ff */
[-C--:B-1----:R-:W-:Y:S02]  /*109c0*/  @!P1 LEA.HI.X R7, R66, R2.reuse, R67, 0x1, P3 ;  /* 0x0000000242079211 */ /* 0x082fe400018f0c43 */
[----:B----4-:R-:W-:-:S03]  /*109d0*/  @!P0 LEA.HI.X R5, R64, R2, R65, 0x1, P2 ;  /* 0x0000000240058211 */ /* 0x010fc600010f0c41 */
[----:B------:R1:W-:Y:S04]  /*109e0*/  @!P1 ST.E.128 [R6.64], R52 ;  /* 0x0000003406009985 */ /* 0x0003e8000c101d06 */
[----:B------:R1:W-:Y:S01]  /*109f0*/  @!P0 ST.E.128 [R4.64], R48 ;  /* 0x0000003004008985 */ /* 0x0003e2000c101d06 */
[----:B------:R-:W-:-:S13]  /*10a00*/  ISETP.GE.AND P0, PT, R60, c[0x0][0x3c8], PT ;  /* 0x0000f2003c007a0c */ /* 0x000fda0003f06270 */
[----:B------:R-:W-:Y:S05]  /*10a10*/  @P0 BRA `(.L_x_462) ;  /* 0x00000b3000000947 */ /* 0x000fea0003800000 */
[----:B-1----:R-:W-:-:S04]  /*10a20*/  LEA R4, P0, R60, R3, 0x1 ;  /* 0x000000033c047211 */ /* 0x002fc800078008ff */
[----:B------:R-:W-:-:S05]  /*10a30*/  LEA.HI.X R5, R60, R2, R62, 0x1, P0 ;  /* 0x000000023c057211 */ /* 0x000fca00000f0c3e */
[----:B------:R1:W-:Y:S01]  /*10a40*/  ST.E.128 [R4.64], R56 ;  /* 0x0000003804007985 */ /* 0x0003e2000c101d06 */
[----:B------:R-:W-:Y:S05]  /*10a50*/  BRA `(.L_x_462) ;  /* 0x00000af000007947 */ /* 0x000fea0003800000 */
.L_x_454:
[----:B------:R-:W2:Y:S04]  /*10a60*/  LDL R0, [R1+0x58] ;  /* 0x0000580001007983 */ /* 0x000ea80000100800 */
[----:B------:R-:W3:Y:S04]  /*10a70*/  LDL R14, [R1+0x4c] ;  /* 0x00004c00010e7983 */ /* 0x000ee80000100800 */
[----:B------:R-:W4:Y:S01]  /*10a80*/  LDL R13, [R1+0x50] ;  /* 0x00005000010d7983 */ /* 0x000f220000100800 */
[----:B------:R-:W-:Y:S03]  /*10a90*/  BSSY B0, `(.L_x_463) ;  /* 0x0000025000007945 */ /* 0x000fe60003800000 */
[----:B------:R-:W1:Y:S02]  /*10aa0*/  S2R R12, SR_TID.X ;  /* 0x00000000000c7919 */ /* 0x000e640000002100 */
[----:B-1----:R-:W-:Y:S01]  /*10ab0*/  ISETP.GE.AND P0, PT, R12, 0x80, PT ;  /* 0x000000800c00780c */ /* 0x002fe20003f06270 */
[----:B--2---:R-:W-:Y:S01]  /*10ac0*/  IMAD.MOV.U32 R11, RZ, RZ, R0 ;  /* 0x000000ffff0b7224 */ /* 0x004fe200078e0000 */
[----:B---3--:R-:W-:-:S02]  /*10ad0*/  SHF.R.S32.HI R7, RZ, 0x1f, R14 ;  /* 0x0000001fff077819 */ /* 0x008fc4000001140e */
[----:B----4-:R-:W-:-:S09]  /*10ae0*/  SHF.R.S32.HI R8, RZ, 0x1f, R13 ;  /* 0x0000001fff087819 */ /* 0x010fd2000001140d */
[----:B------:R-:W-:Y:S05]  /*10af0*/  @P0 BRA `(.L_x_464) ;  /* 0x000001e000000947 */ /* 0x000fea0003800000 */
[----:B------:R-:W-:Y:S02]  /*10b00*/  MOV R2, c[0x0][0x4e8] ;  /* 0x00013a0000027a02 */ /* 0x000fe40000000f00 */
[----:B------:R-:W-:-:S03]  /*10b10*/  IADD3 R6, R11, R12, RZ ;  /* 0x0000000c0b067210 */ /* 0x000fc60007ffe0ff */
[----:B------:R-:W-:-:S05]  /*10b20*/  IMAD R0, R2, c[0x0][0x388], RZ ;  /* 0x0000e20002007a24 */ /* 0x000fca00078e02ff */
[----:B------:R-:W-:-:S13]  /*10b30*/  ISETP.GE.AND P0, PT, R6, R0, PT ;  /* 0x000000000600720c */ /* 0x000fda0003f06270 */
[----:B------:R-:W-:Y:S05]  /*10b40*/  @P0 BRA `(.L_x_464) ;  /* 0x0000019000000947 */ /* 0x000fea0003800000 */
[----:B------:R-:W-:Y:S01]  /*10b50*/  ISETP.NE.AND P0, PT, R2, 0x1, PT ;  /* 0x000000010200780c */ /* 0x000fe20003f05270 */
[----:B------:R-:W-:Y:S01]  /*10b60*/  IMAD R4, R7, c[0x0][0x490], RZ ;  /* 0x0001240007047a24 */ /* 0x000fe200078e02ff */
[----:B------:R-:W-:Y:S01]  /*10b70*/  MOV R0, R6 ;  /* 0x0000000600007202 */ /* 0x000fe20000000f00 */
[----:B------:R-:W-:-:S04]  /*10b80*/  IMAD.WIDE.U32 R2, R14, c[0x0][0x490], RZ ;  /* 0x000124000e027a25 */ /* 0x000fc800078e00ff */
[----:B------:R-:W-:Y:S02]  /*10b90*/  IMAD R4, R14, c[0x0][0x494], R4 ;  /* 0x000125000e047a24 */ /* 0x000fe400078e0204 */
[----:B------:R-:W-:-:S03]  /*10ba0*/  IMAD R10, R8, c[0x0][0x498], RZ ;  /* 0x00012600080a7a24 */ /* 0x000fc600078e02ff */
[----:B------:R-:W-:Y:S01]  /*10bb0*/  IADD3 R3, R3, R4, RZ ;  /* 0x0000000403037210 */ /* 0x000fe20007ffe0ff */
[----:B------:R-:W-:-:S05]  /*10bc0*/  @P0 IMAD.HI.U32 R5, R6, c[0x0][0x4ec], RZ ;  /* 0x00013b0006050a27 */ /* 0x000fca00078e00ff */
[----:B------:R-:W-:Y:S01]  /*10bd0*/  @P0 SHF.R.U32.HI R0, RZ, c[0x0][0x4f0], R5 ;  /* 0x00013c00ff000a19 */ /* 0x000fe20000011605 */
[----:B------:R-:W-:-:S03]  /*10be0*/  IMAD.WIDE.U32 R4, R13, c[0x0][0x498], R2 ;  /* 0x000126000d047a25 */ /* 0x000fc600078e0002 */
[C---:B------:R-:W-:Y:S01]  /*10bf0*/  IADD3 R9, -R0.reuse, RZ, RZ ;  /* 0x000000ff00097210 */ /* 0x040fe20007ffe1ff */
[----:B------:R-:W-:Y:S01]  /*10c00*/  IMAD R3, R13, c[0x0][0x49c], R10 ;  /* 0x000127000d037a24 */ /* 0x000fe200078e020a */
[----:B------:R-:W-:-:S03]  /*10c10*/  IADD3 R4, P0, R0, R4, RZ ;  /* 0x0000000400047210 */ /* 0x000fc60007f1e0ff */
[----:B------:R-:W-:Y:S01]  /*10c20*/  IMAD R2, R9, c[0x0][0x4e8], R6 ;  /* 0x00013a0009027a24 */ /* 0x000fe200078e0206 */
[----:B------:R-:W-:-:S04]  /*10c30*/  SHF.R.S32.HI R6, RZ, 0x1f, R0 ;  /* 0x0000001fff067819 */ /* 0x000fc80000011400 */
[----:B------:R-:W-:Y:S02]  /*10c40*/  SHF.R.S32.HI R0, RZ, 0x1f, R2 ;  /* 0x0000001fff007819 */ /* 0x000fe40000011402 */
[----:B------:R-:W-:-:S03]  /*10c50*/  IADD3.X R5, R6, R5, R3, P0, !PT ;  /* 0x0000000506057210 */ /* 0x000fc600007fe403 */
[----:B------:R-:W-:-:S04]  /*10c60*/  IMAD R0, R0, c[0x0][0x488], RZ ;  /* 0x0001220000007a24 */ /* 0x000fc800078e02ff */
[C---:B------:R-:W-:Y:S02]  /*10c70*/  IMAD R0, R2.reuse, c[0x0][0x48c], R0 ;  /* 0x0001230002007a24 */ /* 0x040fe400078e0200 */
[----:B------:R-:W-:-:S05]  /*10c80*/  IMAD.WIDE.U32 R2, R2, c[0x0][0x488], R4 ;  /* 0x0001220002027a25 */ /* 0x000fca00078e0004 */
[----:B------:R-:W-:Y:S02]  /*10c90*/  IADD3 R0, R3, R0, RZ ;  /* 0x0000000003007210 */ /* 0x000fe40007ffe0ff */
[----:B------:R-:W-:-:S04]  /*10ca0*/  LEA R4, P0, R2, c[0x0][0x450], 0x2 ;  /* 0x0001140002047a11 */ /* 0x000fc800078010ff */
[----:B------:R-:W-:Y:S02]  /*10cb0*/  LEA.HI.X R5, R2, c[0x0][0x454], R0, 0x2, P0 ;  /* 0x0001150002057a11 */ /* 0x000fe400000f1400 */
[----:B------:R-:W-:-:S05]  /*10cc0*/  MOV R0, 0xff800000 ;  /* 0xff80000000007802 */ /* 0x000fca0000000f00 */
[----:B------:R1:W-:Y:S02]  /*10cd0*/  STG.E [R4.64], R0 ;  /* 0x0000000004007986 */ /* 0x0003e4000c101906 */
.L_x_464:
[----:B------:R-:W-:Y:S05]  /*10ce0*/  BSYNC B0 ;  /* 0x0000000000007941 */ /* 0x000fea0003800000 */
.L_x_463:
[----:B------:R-:W2:Y:S01]  /*10cf0*/  LDL R2, [R1+0x8c] ;  /* 0x00008c0001027983 */ /* 0x000ea20000100800 */
[----:B-1----:R-:W-:Y:S01]  /*10d00*/  MOV R0, c[0x0][0x4e8] ;  /* 0x00013a0000007a02 */ /* 0x002fe20000000f00 */
[----:B------:R-:W-:Y:S01]  /*10d10*/  IMAD R7, R7, c[0x0][0x3e8], RZ ;  /* 0x0000fa0007077a24 */ /* 0x000fe200078e02ff */
[----:B------:R-:W-:Y:S01]  /*10d20*/  SHF.R.S32.HI R9, RZ, 0x1f, R12 ;  /* 0x0000001fff097819 */ /* 0x000fe2000001140c */
[----:B------:R-:W-:Y:S01]  /*10d30*/  IMAD R8, R8, c[0x0][0x3f0], RZ ;  /* 0x0000fc0008087a24 */ /* 0x000fe200078e02ff */
[----:B------:R-:W-:Y:S01]  /*10d40*/  ISETP.NE.AND P0, PT, R0, 0x1, PT ;  /* 0x000000010000780c */ /* 0x000fe20003f05270 */
[----:B------:R-:W-:Y:S01]  /*10d50*/  IMAD R7, R14, c[0x0][0x3ec], R7 ;  /* 0x0000fb000e077a24 */ /* 0x000fe200078e0207 */
[----:B------:R-:W-:Y:S01]  /*10d60*/  LEA.HI R9, R9, R12, RZ, 0x3 ;  /* 0x0000000c09097211 */ /* 0x000fe200078f18ff */
[----:B------:R-:W-:-:S03]  /*10d70*/  IMAD R8, R13, c[0x0][0x3f4], R8 ;  /* 0x0000fd000d087a24 */ /* 0x000fc600078e0208 */
[----:B------:R-:W-:Y:S02]  /*10d80*/  SHF.R.S32.HI R9, RZ, 0x3, R9 ;  /* 0x00000003ff097819 */ /* 0x000fe40000011409 */
[----:B--2---:R-:W-:Y:S01]  /*10d90*/  IADD3 R4, R2, R11, RZ ;  /* 0x0000000b02047210 */ /* 0x004fe20007ffe0ff */
[----:B------:R-:W-:-:S03]  /*10da0*/  IMAD.WIDE.U32 R2, R14, c[0x0][0x3e8], RZ ;  /* 0x0000fa000e027a25 */ /* 0x000fc600078e00ff */
[----:B------:R-:W-:Y:S01]  /*10db0*/  MOV R0, R4 ;  /* 0x0000000400007202 */ /* 0x000fe20000000f00 */
[----:B------:R-:W-:-:S04]  /*10dc0*/  @P0 IMAD.HI.U32 R5, R4, c[0x0][0x4ec], RZ ;  /* 0x00013b0004050a27 */ /* 0x000fc800078e00ff */
[----:B------:R-:W-:Y:S01]  /*10dd0*/  IMAD.IADD R3, R3, 0x1, R7 ;  /* 0x0000000103037824 */ /* 0x000fe200078e0207 */
[----:B------:R-:W-:-:S03]  /*10de0*/  @P0 SHF.R.U32.HI R0, RZ, c[0x0][0x4f0], R5 ;  /* 0x00013c00ff000a19 */ /* 0x000fc60000011605 */
[----:B------:R-:W-:Y:S01]  /*10df0*/  IMAD.WIDE.U32 R2, R13, c[0x0][0x3f0], R2 ;  /* 0x0000fc000d027a25 */ /* 0x000fe200078e0002 */
[----:B------:R-:W-:Y:S02]  /*10e00*/  SHF.R.S32.HI R5, RZ, 0x1f, R0 ;  /* 0x0000001fff057819 */ /* 0x000fe40000011400 */
[----:B------:R-:W-:Y:S02]  /*10e10*/  IADD3 R6, -R0, RZ, RZ ;  /* 0x000000ff00067210 */ /* 0x000fe40007ffe1ff */
[----:B------:R-:W-:Y:S01]  /*10e20*/  IADD3 R3, R3, R8, RZ ;  /* 0x0000000803037210 */ /* 0x000fe20007ffe0ff */
[----:B------:R-:W-:Y:S02]  /*10e30*/  IMAD R5, R5, c[0x0][0x3e0], RZ ;  /* 0x0000f80005057a24 */ /* 0x000fe400078e02ff */
[----:B------:R-:W-:Y:S02]  /*10e40*/  IMAD R6, R6, c[0x0][0x4e8], R4 ;  /* 0x00013a0006067a24 */ /* 0x000fe400078e0204 */
[----:B------:R-:W-:-:S02]  /*10e50*/  IMAD R4, R0, c[0x0][0x3e4], R5 ;  /* 0x0000f90000047a24 */ /* 0x000fc400078e0205 */
[----:B------:R-:W-:Y:S01]  /*10e60*/  IMAD.WIDE.U32 R2, R0, c[0x0][0x3e0], R2 ;  /* 0x0000f80000027a25 */ /* 0x000fe200078e0002 */
[----:B------:R-:W-:-:S03]  /*10e70*/  SHF.R.S32.HI R0, RZ, 0x1f, R6 ;  /* 0x0000001fff007819 */ /* 0x000fc60000011406 */
[----:B------:R-:W-:Y:S02]  /*10e80*/  IMAD.IADD R3, R3, 0x1, R4 ;  /* 0x0000000103037824 */ /* 0x000fe400078e0204 */
[----:B------:R-:W-:Y:S02]  /*10e90*/  IMAD R0, R0, c[0x0][0x3d8], RZ ;  /* 0x0000f60000007a24 */ /* 0x000fe400078e02ff */
[----:B------:R-:W-:-:S04]  /*10ea0*/  IMAD.WIDE.U32 R4, R6, c[0x0][0x3d8], R2 ;  /* 0x0000f60006047a25 */ /* 0x000fc800078e0002 */
[----:B------:R-:W-:Y:S01]  /*10eb0*/  IMAD R6, R6, c[0x0][0x3dc], R0 ;  /* 0x0000f70006067a24 */ /* 0x000fe200078e0200 */
[----:B------:R-:W-:Y:S02]  /*10ec0*/  LEA R3, P0, R4, c[0x0][0x380], 0x1 ;  /* 0x0000e00004037a11 */ /* 0x000fe400078008ff */
[----:B------:R-:W-:Y:S02]  /*10ed0*/  IADD3 R0, R9, R11, RZ ;  /* 0x0000000b09007210 */ /* 0x000fe40007ffe0ff */
[----:B------:R-:W-:-:S04]  /*10ee0*/  IADD3 R2, R5, R6, RZ ;  /* 0x0000000605027210 */ /* 0x000fc80007ffe0ff */
[----:B------:R-:W-:Y:S01]  /*10ef0*/  LEA.HI.X R2, R4, c[0x0][0x384], R2, 0x1, P0 ;  /* 0x0000e10004027a11 */ /* 0x000fe200000f0c02 */
[----:B------:R-:W-:Y:S05]  /*10f00*/  BRA.DIV ~URZ, `(.L_x_465) ;  /* 0x000008f27f007947 */ /* 0x000fea000b800000 */
[----:B------:R1:W2:Y:S02]  /*10f10*/  SHFL.IDX PT, R5, R2, RZ, 0x181f ;  /* 0x00181fff02057589 */ /* 0x0002a400000e0000 */
.L_x_483:
[----:B------:R-:W-:Y:S05]  /*10f20*/  BRA.DIV ~URZ, `(.L_x_466) ;  /* 0x000009427f007947 */ /* 0x000fea000b800000 */
[----:B------:R3:W4:Y:S02]  /*10f30*/  SHFL.IDX PT, R4, R3, RZ, 0x181f ;  /* 0x00181fff03047589 */ /* 0x00072400000e0000 */
.L_x_484:
[----:B------:R-:W-:Y:S01]  /*10f40*/  MOV R10, c[0x0][0x4e8] ;  /* 0x00013a00000a7a02 */ /* 0x000fe20000000f00 */
[----:B------:R-:W-:Y:S04]  /*10f50*/  BSSY B0, `(.L_x_467) ;  /* 0x0000015000007945 */ /* 0x000fe80003800000 */
[----:B------:R-:W-:-:S05]  /*10f60*/  IMAD R10, R10, c[0x0][0x388], RZ ;  /* 0x0000e2000a0a7a24 */ /* 0x000fca00078e02ff */
[----:B------:R-:W-:-:S13]  /*10f70*/  ISETP.GE.AND P0, PT, R0, R10, PT ;  /* 0x0000000a0000720c */ /* 0x000fda0003f06270 */
[----:B------:R-:W-:Y:S05]  /*10f80*/  @P0 BRA `(.L_x_468) ;  /* 0x0000011000000947 */ /* 0x000fea0003800000 */
[----:B------:R-:W5:Y:S04]  /*10f90*/  LDL.64 R16, [R1+0x38] ;  /* 0x0000380001107983 */ /* 0x000f680000100a00 */
[----:B---3--:R-:W3:Y:S04]  /*10fa0*/  LDL R13, [R1+0x44] ;  /* 0x00004400010d7983 */ /* 0x008ee80000100800 */
[----:B----4-:R-:W4:Y:S04]  /*10fb0*/  LDL R11, [R1+0x48] ;  /* 0x00004800010b7983 */ /* 0x010f280000100800 */
[----:B--2---:R-:W2:Y:S04]  /*10fc0*/  LDL R14, [R1+0x60] ;  /* 0x00006000010e7983 */ /* 0x004ea80000100800 */
[----:B------:R-:W2:Y:S01]  /*10fd0*/  LDL R12, [R1+0x5c] ;  /* 0x00005c00010c7983 */ /* 0x000ea20000100800 */
[----:B-----5:R-:W-:-:S02]  /*10fe0*/  ISETP.GE.AND P2, PT, R16, c[0x0][0x3c8], PT ;  /* 0x0000f20010007a0c */ /* 0x020fc40003f46270 */
[----:B---3--:R-:W-:Y:S02]  /*10ff0*/  ISETP.GE.AND P1, PT, R13, c[0x0][0x3c8], PT ;  /* 0x0000f2000d007a0c */ /* 0x008fe40003f26270 */
[----:B----4-:R-:W-:-:S09]  /*11000*/  ISETP.GE.AND P0, PT, R11, c[0x0][0x3c8], PT ;  /* 0x0000f2000b007a0c */ /* 0x010fd20003f06270 */
[CC--:B------:R-:W-:Y:S02]  /*11010*/  @!P2 LEA R8, P5, R16.reuse, R4.reuse, 0x1 ;  /* 0x000000041008a211 */ /* 0x0c0fe400078a08ff */
[-C--:B------:R-:W-:Y:S02]  /*11020*/  @!P1 LEA R6, P4, R13, R4.reuse, 0x1 ;  /* 0x000000040d069211 */ /* 0x080fe400078808ff */
[-C--:B------:R-:W-:Y:S02]  /*11030*/  @!P2 LEA.HI.X R9, R16, R5.reuse, R17, 0x1, P5 ;  /* 0x000000051009a211 */ /* 0x080fe400028f0c11 */
[----:B------:R-:W-:Y:S02]  /*11040*/  @!P0 LEA R4, P3, R11, R4, 0x1 ;  /* 0x000000040b048211 */ /* 0x000fe400078608ff */
[-C--:B--2---:R-:W-:Y:S02]  /*11050*/  @!P1 LEA.HI.X R7, R13, R5.reuse, R14, 0x1, P4 ;  /* 0x000000050d079211 */ /* 0x084fe400020f0c0e */
[----:B------:R-:W-:Y:S01]  /*11060*/  @!P0 LEA.HI.X R5, R11, R5, R12, 0x1, P3 ;  /* 0x000000050b058211 */ /* 0x000fe200018f0c0c */
[----:B------:R2:W-:Y:S04]  /*11070*/  @!P2 ST.E.128 [R8.64], RZ ;  /* 0x000000ff0800a985 */ /* 0x0005e8000c101d06 */
[----:B------:R2:W-:Y:S04]  /*11080*/  @!P1 ST.E.128 [R6.64], RZ ;  /* 0x000000ff06009985 */ /* 0x0005e8000c101d06 */
[----:B------:R2:W-:Y:S02]  /*11090*/  @!P0 ST.E.128 [R4.64], RZ ;  /* 0x000000ff04008985 */ /* 0x0005e4000c101d06 */
.L_x_468:
[----:B------:R-:W-:Y:S05]  /*110a0*/  BSYNC B0 ;  /* 0x0000000000007941 */ /* 0x000fea0003800000 */
.L_x_467:
[----:B------:R-:W-:Y:S05]  /*110b0*/  BRA.DIV ~URZ, `(.L_x_469) ;  /* 0x000008127f007947 */ /* 0x000fea000b800000 */
[----:B--2---:R2:W1:Y:S04]  /*110c0*/  SHFL.IDX PT, R5, R2, 0x1, 0x181f ;  /* 0x00381f0002057f89 */ /* 0x00446800000e0000 */
[----:B----4-:R2:W4:Y:S02]  /*110d0*/  SHFL.IDX PT, R4, R3, 0x1, 0x181f ;  /* 0x00381f0003047f89 */ /* 0x01052400000e0000 */
.L_x_485:
[----:B------:R-:W-:Y:S01]  /*110e0*/  IADD3 R6, R0, 0x20, RZ ;  /* 0x0000002000067810 */ /* 0x000fe20007ffe0ff */
[----:B------:R-:W-:Y:S03]  /*110f0*/  BSSY B0, `(.L_x_470) ;  /* 0x0000014000007945 */ /* 0x000fe60003800000 */
[----:B------:R-:W-:-:S13]  /*11100*/  ISETP.GE.AND P0, PT, R6, R10, PT ;  /* 0x0000000a0600720c */ /* 0x000fda0003f06270 */
[----:B------:R-:W-:Y:S05]  /*11110*/  @P0 BRA `(.L_x_471) ;  /* 0x0000011000000947 */ /* 0x000fea0003800000 */
[----:B------:R-:W5:Y:S04]  /*11120*/  LDL.64 R16, [R1+0x38] ;  /* 0x0000380001107983 */ /* 0x000f680000100a00 */
[----:B--2---:R-:W2:Y:S04]  /*11130*/  LDL R13, [R1+0x44] ;  /* 0x00004400010d7983 */ /* 0x004ea80000100800 */
[----:B---3--:R-:W3:Y:S04]  /*11140*/  LDL R11, [R1+0x48] ;  /* 0x00004800010b7983 */ /* 0x008ee80000100800 */
[----:B----4-:R-:W4:Y:S04]  /*11150*/  LDL R14, [R1+0x60] ;  /* 0x00006000010e7983 */ /* 0x010f280000100800 */
[----:B------:R-:W4:Y:S01]  /*11160*/  LDL R12, [R1+0x5c] ;  /* 0x00005c00010c7983 */ /* 0x000f220000100800 */
[----:B-----5:R-:W-:-:S02]  /*11170*/  ISETP.GE.AND P2, PT, R16, c[0x0][0x3c8], PT ;  /* 0x0000f20010007a0c */ /* 0x020fc40003f46270 */
[----:B--2---:R-:W-:Y:S02]  /*11180*/  ISETP.GE.AND P1, PT, R13, c[0x0][0x3c8], PT ;  /* 0x0000f2000d007a0c */ /* 0x004fe40003f26270 */
[----:B---3--:R-:W-:-:S09]  /*11190*/  ISETP.GE.AND P0, PT, R11, c[0x0][0x3c8], PT ;  /* 0x0000f2000b007a0c */ /* 0x008fd20003f06270 */
[CC--:B------:R-:W-:Y:S02]  /*111a0*/  @!P2 LEA R8, P5, R16.reuse, R4.reuse, 0x1 ;  /* 0x000000041008a211 */ /* 0x0c0fe400078a08ff */
[-C--:B------:R-:W-:Y:S02]  /*111b0*/  @!P1 LEA R6, P4, R13, R4.reuse, 0x1 ;  /* 0x000000040d069211 */ /* 0x080fe400078808ff */
[-C--:B-1----:R-:W-:Y:S02]  /*111c0*/  @!P2 LEA.HI.X R9, R16, R5.reuse, R17, 0x1, P5 ;  /* 0x000000051009a211 */ /* 0x082fe400028f0c11 */
[----:B------:R-:W-:Y:S02]  /*111d0*/  @!P0 LEA R4, P3, R11, R4, 0x1 ;  /* 0x000000040b048211 */ /* 0x000fe400078608ff */
[-C--:B----4-:R-:W-:Y:S02]  /*111e0*/  @!P1 LEA.HI.X R7, R13, R5.reuse, R14, 0x1, P4 ;  /* 0x000000050d079211 */ /* 0x090fe400020f0c0e */
[----:B------:R-:W-:Y:S01]  /*111f0*/  @!P0 LEA.HI.X R5, R11, R5, R12, 0x1, P3 ;  /* 0x000000050b058211 */ /* 0x000fe200018f0c0c */
[----:B------:R1:W-:Y:S04]  /*11200*/  @!P2 ST.E.128 [R8.64], RZ ;  /* 0x000000ff0800a985 */ /* 0x0003e8000c101d06 */
[----:B------:R1:W-:Y:S04]  /*11210*/  @!P1 ST.E.128 [R6.64], RZ ;  /* 0x000000ff06009985 */ /* 0x0003e8000c101d06 */
[----:B------:R1:W-:Y:S02]  /*11220*/  @!P0 ST.E.128 [R4.64], RZ ;  /* 0x000000ff04008985 */ /* 0x0003e4000c101d06 */
.L_x_471:
[----:B------:R-:W-:Y:S05]  /*11230*/  BSYNC B0 ;  /* 0x0000000000007941 */ /* 0x000fea0003800000 */
.L_x_470:
[----:B------:R-:W-:Y:S05]  /*11240*/  BRA.DIV ~URZ, `(.L_x_472) ;  /* 0x000007427f007947 */ /* 0x000fea000b800000 */
[----:B-1----:R1:W2:Y:S02]  /*11250*/  SHFL.IDX PT, R5, R2, 0x2, 0x181f ;  /* 0x00581f0002057f89 */ /* 0x0022a400000e0000 */
.L_x_486:
[----:B------:R-:W-:Y:S05]  /*11260*/  BRA.DIV ~URZ, `(.L_x_473) ;  /* 0x000007927f007947 */ /* 0x000fea000b800000 */
[----:B----4-:R4:W1:Y:S02]  /*11270*/  SHFL.IDX PT, R4, R3, 0x2, 0x181f ;  /* 0x00581f0003047f89 */ /* 0x01086400000e0000 */
.L_x_487:
[----:B------:R-:W-:Y:S01]  /*11280*/  IADD3 R6, R0, 0x40, RZ ;  /* 0x0000004000067810 */ /* 0x000fe20007ffe0ff */
[----:B------:R-:W-:Y:S03]  /*11290*/  BSSY B0, `(.L_x_474) ;  /* 0x0000014000007945 */ /* 0x000fe60003800000 */
        /* <DEDUP_REMOVED lines=10> */
[CC--:B-1----:R-:W-:Y:S02]  /*11340*/  @!P2 LEA R8, P5, R16.reuse, R4.reuse, 0x1 ;  /* 0x000000041008a211 */ /* 0x0c2fe400078a08ff */
        /* <DEDUP_REMOVED lines=8> */
.L_x_475:
[----:B------:R-:W-:Y:S05]  /*113d0*/  BSYNC B0 ;  /* 0x0000000000007941 */ /* 0x000fea0003800000 */
.L_x_474:
[----:B------:R-:W-:Y:S05]  /*113e0*/  BRA.DIV ~URZ, `(.L_x_476) ;  /* 0x000006727f007947 */ /* 0x000fea000b800000 */
[----:B-12---:R-:W1:Y:S04]  /*113f0*/  SHFL.IDX PT, R2, R2, 0x3, 0x181f ;  /* 0x00781f0002027f89 */ /* 0x006e6800000e0000 */
[----:B---34-:R-:W2:Y:S02]  /*11400*/  SHFL.IDX PT, R3, R3, 0x3, 0x181f ;  /* 0x00781f0003037f89 */ /* 0x018ea400000e0000 */
.L_x_488:
[----:B------:R-:W-:-:S04]  /*11410*/  IADD3 R0, R0, 0x60, RZ ;  /* 0x0000006000007810 */ /* 0x000fc80007ffe0ff */
[----:B------:R-:W-:-:S13]  /*11420*/  ISETP.GE.AND P0, PT, R0, R10, PT ;  /* 0x0000000a0000720c */ /* 0x000fda0003f06270 */
[----:B------:R-:W-:Y:S05]  /*11430*/  @P0 BRA `(.L_x_462) ;  /* 0x0000011000000947 */ /* 0x000fea0003800000 */
[----:B------:R-:W3:Y:S04]  /*11440*/  LDL.64 R16, [R1+0x38] ;  /* 0x0000380001107983 */ /* 0x000ee80000100a00 */
[----:B------:R-:W4:Y:S04]  /*11450*/  LDL R13, [R1+0x44] ;  /* 0x00004400010d7983 */ /* 0x000f280000100800 */
[----:B------:R-:W5:Y:S04]  /*11460*/  LDL R11, [R1+0x48] ;  /* 0x00004800010b7983 */ /* 0x000f680000100800 */
[----:B--2---:R-:W2:Y:S04]  /*11470*/  LDL R14, [R1+0x60] ;  /* 0x00006000010e7983 */ /* 0x004ea80000100800 */
[----:B------:R-:W2:Y:S01]  /*11480*/  LDL R12, [R1+0x5c] ;  /* 0x00005c00010c7983 */ /* 0x000ea20000100800 */
[----:B---3--:R-:W-:-:S02]  /*11490*/  ISETP.GE.AND P2, PT, R16, c[0x0][0x3c8], PT ;  /* 0x0000f20010007a0c */ /* 0x008fc40003f46270 */
[----:B----4-:R-:W-:Y:S02]  /*114a0*/  ISETP.GE.AND P1, PT, R13, c[0x0][0x3c8], PT ;  /* 0x0000f2000d007a0c */ /* 0x010fe40003f26270 */
[----:B-----5:R-:W-:-:S09]  /*114b0*/  ISETP.GE.AND P0, PT, R11, c[0x0][0x3c8], PT ;  /* 0x0000f2000b007a0c */ /* 0x020fd20003f06270 */
[CC--:B------:R-:W-:Y:S02]  /*114c0*/  @!P2 LEA R8, P5, R16.reuse, R3.reuse, 0x1 ;  /* 0x000000031008a211 */ /* 0x0c0fe400078a08ff */
[-C--:B------:R-:W-:Y:S02]  /*114d0*/  @!P1 LEA R6, P4, R13, R3.reuse, 0x1 ;  /* 0x000000030d069211 */ /* 0x080fe400078808ff */
[-C--:B-1----:R-:W-:Y:S02]  /*114e0*/  @!P2 LEA.HI.X R9, R16, R2.reuse, R17, 0x1, P5 ;  /* 0x000000021009a211 */ /* 0x082fe400028f0c11 */
[----:B------:R-:W-:Y:S02]  /*114f0*/  @!P0 LEA R4, P3, R11, R3, 0x1 ;  /* 0x000000030b048211 */ /* 0x000fe400078608ff */
[-C--:B--2---:R-:W-:Y:S02]  /*11500*/  @!P1 LEA.HI.X R7, R13, R2.reuse, R14, 0x1, P4 ;  /* 0x000000020d079211 */ /* 0x084fe400020f0c0e */
[----:B------:R-:W-:Y:S01]  /*11510*/  @!P0 LEA.HI.X R5, R11, R2, R12, 0x1, P3 ;  /* 0x000000020b058211 */ /* 0x000fe200018f0c0c */
[----:B------:R1:W-:Y:S04]  /*11520*/  @!P2 ST.E.128 [R8.64], RZ ;  /* 0x000000ff0800a985 */ /* 0x0003e8000c101d06 */
[----:B------:R1:W-:Y:S04]  /*11530*/  @!P1 ST.E.128 [R6.64], RZ ;  /* 0x000000ff06009985 */ /* 0x0003e8000c101d06 */
[----:B------:R1:W-:Y:S02]  /*11540*/  @!P0 ST.E.128 [R4.64], RZ ;  /* 0x000000ff04008985 */ /* 0x0003e4000c101d06 */
.L_x_462:
[----:B------:R-:W-:Y:S05]  /*11550*/  BSYNC B1 ;  /* 0x0000000000017941 */ /* 0x000fea0003800000 */
.L_x_453:
[----:B----4-:R-:W4:Y:S02]  /*11560*/  LDL R0, [R1+0x90] ;  /* 0x0000900001007983 */ /* 0x010f240000100800 */
[----:B----4-:R-:W-:-:S13]  /*11570*/  ISETP.NE.AND P0, PT, R0, RZ, PT ;  /* 0x000000ff0000720c */ /* 0x010fda0003f05270 */
[----:B------:R-:W-:Y:S01]  /*11580*/  @P0 WARPSYNC 0xffffffff ;  /* 0xffffffff00000948 */ /* 0x000fe20003800000 */
[----:B------:R-:W-:Y:S06]  /*11590*/  @P0 BAR.SYNC.DEFER_BLOCKING 0x5, 0x100 ;  /* 0x0144000000000b1d */ /* 0x000fec0000010000 */
[----:B------:R-:W4:Y:S04]  /*115a0*/  @P0 LDS R0, [0x15100] ;  /* 0x01510000ff000984 */ /* 0x000f280000000800 */
[----:B----4-:R4:W-:Y:S04]  /*115b0*/  @P0 STL [R1+0x64], R0 ;  /* 0x0000640001000387 */ /* 0x0109e80000100800 */
[----:B------:R-:W-:Y:S06]  /*115c0*/  @P0 BAR.ARV 0x4, 0x100 ;  /* 0x0104000000000b1d */ /* 0x000fec0000002000 */
[----:B------:R-:W-:Y:S05]  /*115d0*/  @P0 BRA `(.L_x_477) ;  /* 0x0000007000000947 */ /* 0x000fea0003800000 */
[----:B------:R-:W-:Y:S05]  /*115e0*/  BRA.DIV ~URZ, `(.L_x_478) ;  /* 0x000005427f007947 */ /* 0x000fea000b800000 */
[----:B----4-:R4:W3:Y:S02]  /*115f0*/  SHFL.IDX PT, R0, R61, RZ, 0x1f ;  /* 0x00001fff3d007589 */ /* 0x0108e400000e0000 */
.L_x_489:
[----:B------:R-:W-:Y:S01]  /*11600*/  WARPSYNC 0xffffffff ;  /* 0xffffffff00007948 */ /* 0x000fe20003800000 */
[----:B------:R-:W-:Y:S06]  /*11610*/  BAR.SYNC.DEFER_BLOCKING 0x4, 0x100 ;  /* 0x0104000000007b1d */ /* 0x000fec0000010000 */
[----:B---3--:R3:W-:Y:S04]  /*11620*/  STL [R1+0x64], R0 ;  /* 0x0000640001007387 */ /* 0x0087e80000100800 */
[----:B------:R3:W-:Y:S04]  /*11630*/  @!P6 STS [0x15100], R61 ;  /* 0x0151003dff00e388 */ /* 0x0007e80000000800 */
[----:B------:R-:W-:Y:S06]  /*11640*/  BAR.ARV 0x5, 0x100 ;  /* 0x0144000000007b1d */ /* 0x000fec0000002000 */
.L_x_477:
[----:B---34-:R-:W3:Y:S02]  /*11650*/  LDL R0, [R1+0x64] ;  /* 0x0000640001007983 */ /* 0x018ee40000100800 */
[----:B---3--:R-:W-:-:S13]  /*11660*/  ISETP.GE.AND P0, PT, R0, c[0x0][0x538], PT ;  /* 0x00014e0000007a0c */ /* 0x008fda0003f06270 */
[----:B-12--5:R-:W-:Y:S01]  /*11670*/  @P0 CALL.REL.NOINC `(.L_x_479) ;  /* 0x0000001000000944 */ /* 0x026fe20003c00000 */
[----:B------:R-:W-:Y:S05]  /*11680*/  BRA `(.L_x_480) ;  /* 0xfffef3f000007947 */ /* 0x000fea000383ffff */
.L_x_479:
[----:B------:R-:W-:Y:S05]  /*11690*/  EXIT ;  /* 0x000000000000794d */ /* 0x000fea0003800000 */
.L_x_449:
[----:B-1----:R1:W5:Y:S01]  /*116a0*/  LDL R0, [R1+0x18] ;  /* 0x0000180001007983 */ /* 0x0023620000100800 */
[----:B------:R-:W-:Y:S02]  /*116b0*/  MOV R3, 0x2 ;  /* 0x0000000200037802 */ /* 0x000fe40000000f00 */
[----:B------:R-:W-:Y:S02]  /*116c0*/  MOV R2, 0x116e0 ;  /* 0x000116e000027802 */ /* 0x000fe40000000f00 */
[----:B-1---5:R-:W-:Y:S05]  /*116d0*/  CALL.REL.NOINC `($__internal_0_$__cuda_sm70_shflsync_bfly_p) ;  /* 0x000004c000007944 */ /* 0x022fea0003c00000 */
[----:B------:R-:W-:Y:S01]  /*116e0*/  MOV R4, R5 ;  /* 0x0000000500047202 */ /* 0x000fe20000000f00 */
[----:B------:R-:W-:Y:S05]  /*116f0*/  BRA `(.L_x_481) ;  /* 0xffffd7a000007947 */ /* 0x000fea000383ffff */
.L_x_450:
[----:B------:R-:W-:Y:S01]  /*11700*/  IMAD.MOV.U32 R0, RZ, RZ, R4 ;  /* 0x000000ffff007224 */ /* 0x000fe200078e0004 */
[----:B------:R-:W-:Y:S02]  /*11710*/  MOV R3, 0x1 ;  /* 0x0000000100037802 */ /* 0x000fe40000000f00 */
[----:B------:R-:W-:Y:S02]  /*11720*/  MOV R2, 0x11740 ;  /* 0x0001174000027802 */ /* 0x000fe40000000f00 */
[----:B-----5:R-:W-:Y:S05]  /*11730*/  CALL.REL.NOINC `($__internal_0_$__cuda_sm70_shflsync_bfly_p) ;  /* 0x0000046000007944 */ /* 0x020fea0003c00000 */
[----:B------:R1:W5:Y:S01]  /*11740*/  LDL R0, [R1+0x1c] ;  /* 0x00001c0001007983 */ /* 0x0003620000100800 */
[----:B------:R-:W-:Y:S01]  /*11750*/  FADD.FTZ R4, R4, R5 ;  /* 0x0000000504047221 */ /* 0x000fe20000010000 */
[----:B------:R-:W-:Y:S02]  /*11760*/  MOV R3, 0x2 ;  /* 0x0000000200037802 */ /* 0x000fe40000000f00 */
[----:B------:R-:W-:-:S02]  /*11770*/  MOV R2, 0x11790 ;  /* 0x0001179000027802 */ /* 0x000fc40000000f00 */
[----:B-1---5:R-:W-:Y:S05]  /*11780*/  CALL.REL.NOINC `($__internal_0_$__cuda_sm70_shflsync_bfly_p) ;  /* 0x0000041000007944 */ /* 0x022fea0003c00000 */
[----:B------:R-:W2:Y:S01]  /*11790*/  LDL.LU R0, [R1+0x1c] ;  /* 0x00001c0001007983 */ /* 0x000ea20000300800 */
[----:B------:R-:W-:-:S02]  /*117a0*/  MOV R3, 0x1 ;  /* 0x0000000100037802 */ /* 0x000fc40000000f00 */
[----:B------:R-:W-:Y:S01]  /*117b0*/  MOV R2, 0x117e0 ;  /* 0x000117e000027802 */ /* 0x000fe20000000f00 */
[----:B--2---:R-:W-:Y:S02]  /*117c0*/  FADD.FTZ R0, R0, R5 ;  /* 0x0000000500007221 */ /* 0x004fe40000010000 */
[----:B------:R-:W-:Y:S05]  /*117d0*/  CALL.REL.NOINC `($__internal_0_$__cuda_sm70_shflsync_bfly_p) ;  /* 0x000003c000007944 */ /* 0x000fea0003c00000 */
[----:B------:R-:W-:Y:S01]  /*117e0*/  MOV R3, R5 ;  /* 0x0000000500037202 */ /* 0x000fe20000000f00 */
[----:B------:R-:W-:Y:S05]  /*117f0*/  BRA `(.L_x_482) ;  /* 0xffffd73000007947 */ /* 0x000fea000383ffff */
.L_x_465:
[----:B------:R-:W-:Y:S01]  /*11800*/  IMAD.MOV.U32 R7, RZ, RZ, R2 ;  /* 0x000000ffff077224 */ /* 0x000fe200078e0002 */
[----:B------:R-:W-:Y:S01]  /*11810*/  MOV R6, RZ ;  /* 0x000000ff00067202 */ /* 0x000fe20000000f00 */
[----:B------:R-:W-:Y:S01]  /*11820*/  IMAD.MOV.U32 R4, RZ, RZ, 0x181f ;  /* 0x0000181fff047424 */ /* 0x000fe200078e00ff */
[----:B------:R-:W-:Y:S02]  /*11830*/  MOV R8, 0x11850 ;  /* 0x0001185000087802 */ /* 0x000fe40000000f00 */
[----:B------:R-:W-:Y:S05]  /*11840*/  CALL.REL.NOINC `($__internal_1_$__cuda_sm70_shflsync_idx_p) ;  /* 0x0000039000007944 */ /* 0x000fea0003c00000 */
[----:B------:R-:W-:Y:S01]  /*11850*/  MOV R5, R4 ;  /* 0x0000000400057202 */ /* 0x000fe20000000f00 */
[----:B------:R-:W-:Y:S05]  /*11860*/  BRA `(.L_x_483) ;  /* 0xfffff6b000007947 */ /* 0x000fea000383ffff */
.L_x_466:
[----:B------:R-:W-:Y:S01]  /*11870*/  IMAD.MOV.U32 R7, RZ, RZ, R3 ;  /* 0x000000ffff077224 */ /* 0x000fe200078e0003 */
[----:B------:R-:W-:Y:S01]  /*11880*/  MOV R6, RZ ;  /* 0x000000ff00067202 */ /* 0x000fe20000000f00 */
[----:B------:R-:W-:Y:S01]  /*11890*/  IMAD.MOV.U32 R4, RZ, RZ, 0x181f ;  /* 0x0000181fff047424 */ /* 0x000fe200078e00ff */
[----:B------:R-:W-:Y:S02]  /*118a0*/  MOV R8, 0x118c0 ;  /* 0x000118c000087802 */ /* 0x000fe40000000f00 */
[----:B-12---:R-:W-:Y:S05]  /*118b0*/  CALL.REL.NOINC `($__internal_1_$__cuda_sm70_shflsync_idx_p) ;  /* 0x0000032000007944 */ /* 0x006fea0003c00000 */
[----:B------:R-:W-:Y:S05]  /*118c0*/  BRA `(.L_x_484) ;  /* 0xfffff67000007947 */ /* 0x000fea000383ffff */
.L_x_469:
[----:B--2---:R-:W-:Y:S01]  /*118d0*/  IMAD.MOV.U32 R7, RZ, RZ, R2 ;  /* 0x000000ffff077224 */ /* 0x004fe200078e0002 */
[----:B------:R-:W-:Y:S01]  /*118e0*/  MOV R6, 0x1 ;  /* 0x0000000100067802 */ /* 0x000fe20000000f00 */
[----:B----4-:R-:W-:Y:S01]  /*118f0*/  IMAD.MOV.U32 R4, RZ, RZ, 0x181f ;  /* 0x0000181fff047424 */ /* 0x010fe200078e00ff */
[----:B------:R-:W-:-:S02]  /*11900*/  MOV R8, 0x11920 ;  /* 0x0001192000087802 */ /* 0x000fc40000000f00 */
[----:B-1-3--:R-:W-:Y:S05]  /*11910*/  CALL.REL.NOINC `($__internal_1_$__cuda_sm70_shflsync_idx_p) ;  /* 0x000002c000007944 */ /* 0x00afea0003c00000 */
[----:B------:R-:W-:Y:S01]  /*11920*/  IMAD.MOV.U32 R5, RZ, RZ, R4 ;  /* 0x000000ffff057224 */ /* 0x000fe200078e0004 */
[----:B------:R-:W-:Y:S01]  /*11930*/  MOV R6, 0x1 ;  /* 0x0000000100067802 */ /* 0x000fe20000000f00 */
[----:B------:R-:W-:Y:S01]  /*11940*/  IMAD.MOV.U32 R7, RZ, RZ, R3 ;  /* 0x000000ffff077224 */ /* 0x000fe200078e0003 */
[----:B------:R-:W-:-:S02]  /*11950*/  MOV R4, 0x181f ;  /* 0x0000181f00047802 */ /* 0x000fc40000000f00 */
[----:B------:R-:W-:Y:S02]  /*11960*/  MOV R8, 0x11980 ;  /* 0x0001198000087802 */ /* 0x000fe40000000f00 */
[----:B------:R-:W-:Y:S05]  /*11970*/  CALL.REL.NOINC `($__internal_1_$__cuda_sm70_shflsync_idx_p) ;  /* 0x0000026000007944 */ /* 0x000fea0003c00000 */
[----:B------:R-:W-:Y:S05]  /*11980*/  BRA `(.L_x_485) ;  /* 0xfffff75000007947 */ /* 0x000fea000383ffff */
.L_x_472:
[----:B-1----:R-:W-:Y:S01]  /*11990*/  IMAD.MOV.U32 R7, RZ, RZ, R2 ;  /* 0x000000ffff077224 */ /* 0x002fe200078e0002 */
[----:B------:R-:W-:Y:S01]  /*119a0*/  MOV R6, 0x2 ;  /* 0x0000000200067802 */ /* 0x000fe20000000f00 */
[----:B----4-:R-:W-:Y:S01]  /*119b0*/  IMAD.MOV.U32 R4, RZ, RZ, 0x181f ;  /* 0x0000181fff047424 */ /* 0x010fe200078e00ff */
[----:B------:R-:W-:Y:S02]  /*119c0*/  MOV R8, 0x119e0 ;  /* 0x000119e000087802 */ /* 0x000fe40000000f00 */
[----:B--23--:R-:W-:Y:S05]  /*119d0*/  CALL.REL.NOINC `($__internal_1_$__cuda_sm70_shflsync_idx_p) ;  /* 0x0000020000007944 */ /* 0x00cfea0003c00000 */
[----:B------:R-:W-:Y:S01]  /*119e0*/  MOV R5, R4 ;  /* 0x0000000400057202 */ /* 0x000fe20000000f00 */
[----:B------:R-:W-:Y:S05]  /*119f0*/  BRA `(.L_x_486) ;  /* 0xfffff86000007947 */ /* 0x000fea000383ffff */
.L_x_473:
[----:B------:R-:W-:Y:S01]  /*11a00*/  IMAD.MOV.U32 R7, RZ, RZ, R3 ;  /* 0x000000ffff077224 */ /* 0x000fe200078e0003 */
[----:B------:R-:W-:Y:S01]  /*11a10*/  MOV R6, 0x2 ;  /* 0x0000000200067802 */ /* 0x000fe20000000f00 */
[----:B----4-:R-:W-:Y:S01]  /*11a20*/  IMAD.MOV.U32 R4, RZ, RZ, 0x181f ;  /* 0x0000181fff047424 */ /* 0x010fe200078e00ff */
[----:B------:R-:W-:Y:S02]  /*11a30*/  MOV R8, 0x11a50 ;  /* 0x00011a5000087802 */ /* 0x000fe40000000f00 */
[----:B-123--:R-:W-:Y:S05]  /*11a40*/  CALL.REL.NOINC `($__internal_1_$__cuda_sm70_shflsync_idx_p) ;  /* 0x0000019000007944 */ /* 0x00efea0003c00000 */
[----:B------:R-:W-:Y:S05]  /*11a50*/  BRA `(.L_x_487) ;  /* 0xfffff82000007947 */ /* 0x000fea000383ffff */
.L_x_476:
[----:B-1----:R-:W-:Y:S01]  /*11a60*/  IMAD.MOV.U32 R7, RZ, RZ, R2 ;  /* 0x000000ffff077224 */ /* 0x002fe200078e0002 */
[----:B------:R-:W-:Y:S01]  /*11a70*/  MOV R6, 0x3 ;  /* 0x0000000300067802 */ /* 0x000fe20000000f00 */
[----:B------:R-:W-:Y:S01]  /*11a80*/  IMAD.MOV.U32 R4, RZ, RZ, 0x181f ;  /* 0x0000181fff047424 */ /* 0x000fe200078e00ff */
[----:B------:R-:W-:-:S02]  /*11a90*/  MOV R8, 0x11ab0 ;  /* 0x00011ab000087802 */ /* 0x000fc40000000f00 */
[----:B--234-:R-:W-:Y:S05]  /*11aa0*/  CALL.REL.NOINC `($__internal_1_$__cuda_sm70_shflsync_idx_p) ;  /* 0x0000013000007944 */ /* 0x01cfea0003c00000 */
[----:B------:R-:W-:Y:S01]  /*11ab0*/  IMAD.MOV.U32 R2, RZ, RZ, R4 ;  /* 0x000000ffff027224 */ /* 0x000fe200078e0004 */
[----:B------:R-:W-:Y:S01]  /*11ac0*/  MOV R6, 0x3 ;  /* 0x0000000300067802 */ /* 0x000fe20000000f00 */
[----:B------:R-:W-:Y:S01]  /*11ad0*/  IMAD.MOV.U32 R7, RZ, RZ, R3 ;  /* 0x000000ffff077224 */ /* 0x000fe200078e0003 */
[----:B------:R-:W-:-:S02]  /*11ae0*/  MOV R4, 0x181f ;  /* 0x0000181f00047802 */ /* 0x000fc40000000f00 */
[----:B------:R-:W-:Y:S02]  /*11af0*/  MOV R8, 0x11b10 ;  /* 0x00011b1000087802 */ /* 0x000fe40000000f00 */
[----:B------:R-:W-:Y:S05]  /*11b00*/  CALL.REL.NOINC `($__internal_1_$__cuda_sm70_shflsync_idx_p) ;  /* 0x000000d000007944 */ /* 0x000fea0003c00000 */
[----:B------:R-:W-:Y:S01]  /*11b10*/  MOV R3, R4 ;  /* 0x0000000400037202 */ /* 0x000fe20000000f00 */
[----:B------:R-:W-:Y:S05]  /*11b20*/  BRA `(.L_x_488) ;  /* 0xfffff8e000007947 */ /* 0x000fea000383ffff */
.L_x_478:
[----:B-12---:R-:W-:Y:S01]  /*11b30*/  IMAD.MOV.U32 R7, RZ, RZ, R61 ;  /* 0x000000ffff077224 */ /* 0x006fe200078e003d */
[----:B------:R-:W-:Y:S01]  /*11b40*/  MOV R6, RZ ;  /* 0x000000ff00067202 */ /* 0x000fe20000000f00 */
[----:B------:R-:W-:Y:S01]  /*11b50*/  IMAD.MOV.U32 R4, RZ, RZ, 0x1f ;  /* 0x0000001fff047424 */ /* 0x000fe200078e00ff */
[----:B------:R-:W-:Y:S02]  /*11b60*/  MOV R8, 0x11b80 ;  /* 0x00011b8000087802 */ /* 0x000fe40000000f00 */
[----:B---345:R-:W-:Y:S05]  /*11b70*/  CALL.REL.NOINC `($__internal_1_$__cuda_sm70_shflsync_idx_p) ;  /* 0x0000006000007944 */ /* 0x038fea0003c00000 */
[----:B------:R-:W-:Y:S01]  /*11b80*/  MOV R0, R4 ;  /* 0x0000000400007202 */ /* 0x000fe20000000f00 */
[----:B------:R-:W-:Y:S05]  /*11b90*/  BRA `(.L_x_489) ;  /* 0xfffffa6000007947 */ /* 0x000fea000383ffff */
        .weak           $__internal_0_$__cuda_sm70_shflsync_bfly_p
        .type           $__internal_0_$__cuda_sm70_shflsync_bfly_p,@function
        .size           $__internal_0_$__cuda_sm70_shflsync_bfly_p,($__internal_1_$__cuda_sm70_shflsync_idx_p - $__internal_0_$__cuda_sm70_shflsync_bfly_p)
$__internal_0_$__cuda_sm70_shflsync_bfly_p:
[----:B------:R-:W-:Y:S04]  /*11ba0*/  WARPSYNC R6 ;  /* 0x0000000600007348 */ /* 0x000fe80003800000 */
[----:B------:R1:W2:Y:S02]  /*11bb0*/  SHFL.BFLY PT, R5, R0, R3, R7 ;  /* 0x0c00000300057389 */ /* 0x0002a400000e0007 */
[----:B-1----:R-:W-:-:S04]  /*11bc0*/  MOV R3, 0x0 ;  /* 0x0000000000037802 */ /* 0x002fc80000000f00 */
[----:B--2---:R-:W-:Y:S05]  /*11bd0*/  RET.REL.NODEC R2 `(_ZN7cutlass13device_kernelIN5flash19enable_sm80_to_sm89INS1_16FlashAttnFwdSm80INS1_25CollectiveMainloopFwdSm80ILi8ELi1ELb1EN4cute5tupleIJNS5_1CILi128EEENS7_ILi96EEENS7_ILi192EEEEEELi192ENS_10bfloat16_tEfNS_4arch4Sm80ELb1ELb0ELb1ELb0ELb0ELb0ELb1ELb0EEENS1_21CollectiveEpilogueFwdINS6_IJS8_SA_S9_EEENS6_IJNS7_ILi1EEESI_SI_EEESC_SE_Li256ELb0ELb1ELb0ELb0EEENS1_30DynamicPersistentTileSchedulerILi256ELi256ELb0ELb1ELb0EEEEEEEEEvNT_6ParamsE) ;  /* 0xfffee42002007950 */ /* 0x004fea0003c3ffff */
        .weak           $__internal_1_$__cuda_sm70_shflsync_idx_p
        .type           $__internal_1_$__cuda_sm70_shflsync_idx_p,@function
        .size           $__internal_1_$__cuda_sm70_shflsync_idx_p,(.L_x_2620 - $__internal_1_$__cuda_sm70_shflsync_idx_p)
$__internal_1_$__cuda_sm70_shflsync_idx_p:
[----:B------:R-:W-:Y:S04]  /*11be0*/  WARPSYNC R63 ;  /* 0x0000003f00007348 */ /* 0x000fe80003800000 */
[----:B------:R1:W2:Y:S02]  /*11bf0*/  SHFL.IDX PT, R4, R7, R6, R4 ;  /* 0x0000000607047389 */ /* 0x0002a400000e0004 */
[----:B-1----:R-:W-:Y:S02]  /*11c00*/  MOV R6, R8 ;  /* 0x0000000800067202 */ /* 0x002fe40000000f00 */
[----:B------:R-:W-:-:S04]  /*11c10*/  MOV R7, 0x0 ;  /* 0x0000000000077802 */ /* 0x000fc80000000f00 */
[----:B--2---:R-:W-:Y:S05]  /*11c20*/  RET.REL.NODEC R6 `(_ZN7cutlass13device_kernelIN5flash19enable_sm80_to_sm89INS1_16FlashAttnFwdSm80INS1_25CollectiveMainloopFwdSm80ILi8ELi1ELb1EN4cute5tupleIJNS5_1CILi128EEENS7_ILi96EEENS7_ILi192EEEEEELi192ENS_10bfloat16_tEfNS_4arch4Sm80ELb1ELb0ELb1ELb0ELb0ELb0ELb1ELb0EEENS1_21CollectiveEpilogueFwdINS6_IJS8_SA_S9_EEENS6_IJNS7_ILi1EEESI_SI_EEESC_SE_Li256ELb0ELb1ELb0ELb0EEENS1_30DynamicPersistentTileSchedulerILi256ELi256ELb0ELb1ELb0EEEEEEEEEvNT_6ParamsE) ;  /* 0xfffee3d006007950 */ /* 0x004fea0003c3ffff */
.L_x_490:
        /* <DEDUP_REMOVED lines=13> */
.L_x_2620:


//--------------------- .text._ZN7cutlass13device_kernelIN5flash19enable_sm80_to_sm89INS1_16FlashAttnFwdSm80INS1_25CollectiveMainloopFwdSm80ILi8ELi1ELb1EN4cute5tupleIJNS5_1CILi128EEENS7_ILi96EEENS7_ILi192EEEEEELi192ENS_10bfloat16_tEfNS_4arch4Sm80ELb1ELb0ELb1ELb1ELb0ELb0ELb1ELb0EEENS1_21CollectiveEpilogueFwdINS6_IJS8_SA_S9_EEENS6_IJNS7_ILi1EEESI_SI_EEESC_SE_Li256ELb1ELb1ELb0ELb0EEENS1_19SingleTileSchedulerILb1ELb0ELb1ELi128EEEEEEEEEvNT_6ParamsE --------------------------
	.section	.text._ZN7cutlass13device_kernelIN5flash19enable_sm80_to_sm89INS1_16FlashAttnFwdSm80INS1_25CollectiveMainloopFwdSm80ILi8ELi1ELb1EN4cute5tupleIJNS5_1CILi128EEENS7_ILi96EEENS7_ILi192EEEEEELi192ENS_10bfloat16_tEfNS_4arch4Sm80ELb1ELb0ELb1ELb1ELb0ELb0ELb1ELb0EEENS1_21CollectiveEpilogueFwdINS6_IJS8_SA_S9_EEENS6_IJNS7_ILi1EEESI_SI_EEESC_SE_Li256ELb1ELb1ELb0ELb0EEENS1_19SingleTileSchedulerILb1ELb0ELb1ELi128EEEEEEEEEvNT_6ParamsE,"ax",@progbits
	.sectioninfo	@"SHI_REGISTERS=255"
	.align	128
.text._ZN7cutlass13device_kernelIN5flash19enable_sm80_to_sm89INS1_16FlashAttnFwdSm80INS1_25CollectiveMainloopFwdSm80ILi8ELi1ELb1EN4cute5tupleIJNS5_1CILi128EEENS7_ILi96EEENS7_ILi192EEEEEELi192ENS_10bfloat16_tEfNS_4arch4Sm80ELb1ELb0ELb1ELb1ELb0ELb0ELb1ELb0EEENS1_21CollectiveEpilogueFwdINS6_IJS8_SA_S9_EEENS6_IJNS7_ILi1EEESI_SI_EEESC_SE_Li256ELb1ELb1ELb0ELb0EEENS1_19SingleTileSchedulerILb1ELb0ELb1ELi128EEEEEEEEEvNT_6ParamsE:
        .type           _ZN7cutlass13device_kernelIN5flash19enable_sm80_to_sm89INS1_16FlashAttnFwdSm80INS1_25CollectiveMainloopFwdSm80ILi8ELi1ELb1EN4cute5tupleIJNS5_1CILi128EEENS7_ILi96EEENS7_ILi192EEEEEELi192ENS_10bfloat16_tEfNS_4arch4Sm80ELb1ELb0ELb1ELb1ELb0ELb0ELb1ELb0EEENS1_21CollectiveEpilogueFwdINS6_IJS8_SA_S9_EEENS6_IJNS7_ILi1EEESI_SI_EEESC_SE_Li256ELb1ELb1ELb0ELb0EEENS1_19SingleTileSchedulerILb1ELb0ELb1ELi128EEEEEEEEEvNT_6ParamsE,@function
        .size           _ZN7cutlass13device_kernelIN5flash19enable_sm80_to_sm89INS1_16FlashAttnFwdSm80INS1_25CollectiveMainloopFwdSm80ILi8ELi1ELb1EN4cute5tupleIJNS5_1CILi128EEENS7_ILi96EEENS7_ILi192EEEEEELi192ENS_10bfloat16_tEfNS_4arch4Sm80ELb1ELb0ELb1ELb1ELb0ELb0ELb1ELb0EEENS1_21CollectiveEpilogueFwdINS6_IJS8_SA_S9_EEENS6_IJNS7_ILi1EEESI_SI_EEESC_SE_Li256ELb1ELb1ELb0ELb0EEENS1_19SingleTileSchedulerILb1ELb0ELb1ELi128EEEEEEEEEvNT_6ParamsE,(.L_x_2623 - _ZN7cutlass13device_kernelIN5flash19enable_sm80_to_sm89INS1_16FlashAttnFwdSm80INS1_25CollectiveMainloopFwdSm80ILi8ELi1ELb1EN4cute5tupleIJNS5_1CILi128EEENS7_ILi96EEENS7_ILi192EEEEEELi192ENS_10bfloat16_tEfNS_4arch4Sm80ELb1ELb0ELb1ELb1ELb0ELb0ELb1ELb0EEENS1_21CollectiveEpilogueFwdINS6_IJS8_SA_S9_EEENS6_IJNS7_ILi1EEESI_SI_EEESC_SE_Li256ELb1ELb1ELb0ELb0EEENS1_19SingleTileSchedulerILb1ELb0ELb1ELi128EEEEEEEEEvNT_6ParamsE)
        .other          _ZN7cutlass13device_kernelIN5flash19enable_sm80_to_sm89INS1_16FlashAttnFwdSm80INS1_25CollectiveMainloopFwdSm80ILi8ELi1ELb1EN4cute5tupleIJNS5_1CILi128EEENS7_ILi96EEENS7_ILi192EEEEEELi192ENS_10bfloat16_tEfNS_4arch4Sm80ELb1ELb0ELb1ELb1ELb0ELb0ELb1ELb0EEENS1_21CollectiveEpilogueFwdINS6_IJS8_SA_S9_EEENS6_IJNS7_ILi1EEESI_SI_EEESC_SE_Li256ELb1ELb1ELb0ELb0EEENS1_19SingleTileSchedulerILb1ELb0ELb1ELi128EEEEEEEEEvNT_6ParamsE,@"STO_CUDA_ENTRY STV_DEFAULT"
_ZN7cutlass13device_kernelIN5flash19enable_sm80_to_sm89INS1_16FlashAttnFwdSm80INS1_25CollectiveMainloopFwdSm80ILi8ELi1ELb1EN4cute5tupleIJNS5_1CILi128EEENS7_ILi96EEENS7_ILi192EEEEEELi192ENS_10bfloat16_tEfNS_4arch4Sm80ELb1ELb0ELb1ELb1ELb0ELb0ELb1ELb0EEENS1_21CollectiveEpilogueFwdINS6_IJS8_SA_S9_EEENS6_IJNS7_ILi1EEESI_SI_EEESC_SE_Li256ELb1ELb1ELb0ELb0EEENS1_19SingleTileSchedulerILb1ELb0ELb1ELi128EEEEEEEEEvNT_6ParamsE:
[----:B------:R-:W-:Y:S02]  /*0000*/  MOV R1, c[0x0][0x28] ;  /* 0x00000a0000017a02 */ /* 0x000fe40000000f00 */
[----:B------:R-:W1:Y:S01]  /*0010*/  S2R R121, SR_TID.X ;  /* 0x0000000000797919 */ /* 0x000e620000002100 */
[----:B------:R-:W-:Y:S01]  /*0020*/  IMAD.MOV.U32 R26, RZ, RZ, 0x4 ;  /* 0x00000004ff1a7424 */ /* 0x000fe200078e00ff */
[----:B------:R-:W2:Y:S01]  /*0030*/  S2UR UR21, SR_CTAID.X ;  /* 0x00000000001579c3 */ /* 0x000ea20000002500 */
[----:B------:R-:W-:Y:S01]  /*0040*/  ULDC.64 UR18, c[0x0][0x118] ;  /* 0x0000460000127ab9 */ /* 0x000fe20000000a00 */
[----:B------:R-:W3:Y:S01]  /*0050*/  S2R R5, SR_CTAID.Z ;  /* 0x0000000000057919 */ /* 0x000ee20000002700 */
[----:B------:R-:W-:Y:S02]  /*0060*/  IADD3 R1, R1, -0x58, RZ ;  /* 0xffffffa801017810 */ /* 0x000fe40007ffe0ff */
[----:B-1----:R-:W-:Y:S01]  /*0070*/  SHF.R.U32.HI R0, RZ, 0x5, R121 ;  /* 0x00000005ff007819 */ /* 0x002fe20000011679 */
[----:B---3--:R-:W-:-:S05]  /*0080*/  IMAD.WIDE R2, R5, R26, c[0x0][0x568] ;  /* 0x00015a0005027625 */ /* 0x008fca00078e021a */
[----:B------:R-:W1:Y:S02]  /*0090*/  SHFL.IDX PT, R0, R0, RZ, 0x1f ;  /* 0x00001fff00007589 */ /* 0x000e6400000e0000 */
[----:B-1----:R-:W-:-:S13]  /*00a0*/  ISETP.NE.AND P0, PT, R0, RZ, PT ;  /* 0x000000ff0000720c */ /* 0x002fda0003f05270 */
[----:B--2---:R-:W-:Y:S05]  /*00b0*/  @!P0 BRA `(.L_x_491) ;  /* 0x0000014000008947 */ /* 0x004fea0003800000 */
[----:B------:R-:W-:-:S04]  /*00c0*/  ISETP.NE.U32.AND P0, PT, RZ, c[0x0][0x568], PT ;  /* 0x00015a00ff007a0c */ /* 0x000fc80003f05070 */
[----:B------:R-:W-:-:S13]  /*00d0*/  ISETP.NE.AND.EX P0, PT, RZ, c[0x0][0x56c], PT, P0 ;  /* 0x00015b00ff007a0c */ /* 0x000fda0003f05300 */
[----:B------:R-:W-:Y:S05]  /*00e0*/  @!P0 BRA `(.L_x_492) ;  /* 0x0000002000008947 */ /* 0x000fea0003800000 */
[----:B------:R1:W5:Y:S01]  /*00f0*/  LDG.E R0, [R2.64] ;  /* 0x0000001202007981 */ /* 0x000362000c1e1900 */
[----:B------:R-:W-:Y:S05]  /*0100*/  BRA `(.L_x_493) ;  /* 0x0000009000007947 */ /* 0x000fea0003800000 */
.L_x_492:
        /* <DEDUP_REMOVED lines=8> */
.L_x_494:
[----:B------:R-:W-:-:S04]  /*0190*/  MOV R0, c[0x0][0x54c] ;  /* 0x0001530000007a02 */ /* 0x000fc80000000f00 */
.L_x_493:
[----:B------:R-:W-:Y:S01]  /*01a0*/  USHF.L.U32 UR21, UR21, 0x7, URZ ;  /* 0x0000000715157899 */ /* 0x000fe2000800063f */
[----:B-----5:R-:W-:-:S05]  /*01b0*/  IMAD R0, R0, c[0x0][0x548], RZ ;  /* 0x0001520000007a24 */ /* 0x020fca00078e02ff */
[----:B------:R-:W-:-:S04]  /*01c0*/  ISETP.LE.AND P0, PT, R0, UR21, PT ;  /* 0x0000001500007c0c */ /* 0x000fc8000bf03270 */
[----:B------:R-:W-:-:S05]  /*01d0*/  SEL R0, R5, 0xffffffff, !P0 ;  /* 0xffffffff05007807 */ /* 0x000fca0004000000 */
[----:B------:R2:W-:Y:S01]  /*01e0*/  STL [R1+0x40], R0 ;  /* 0x0000400001007387 */ /* 0x0005e20000100800 */
[----:B------:R-:W-:Y:S05]  /*01f0*/  BRA `(.L_x_495) ;  /* 0x0000013000007947 */ /* 0x000fea0003800000 */
.L_x_491:
[----:B------:R-:W-:-:S04]  /*0200*/  ISETP.NE.U32.AND P0, PT, RZ, c[0x0][0x568], PT ;  /* 0x00015a00ff007a0c */ /* 0x000fc80003f05070 */
[----:B------:R-:W-:-:S13]  /*0210*/  ISETP.NE.AND.EX P0, PT, RZ, c[0x0][0x56c], PT, P0 ;  /* 0x00015b00ff007a0c */ /* 0x000fda0003f05300 */
[----:B------:R-:W-:Y:S05]  /*0220*/  @!P0 BRA `(.L_x_496) ;  /* 0x0000002000008947 */ /* 0x000fea0003800000 */
[----:B------:R1:W5:Y:S01]  /*0230*/  LDG.E R0, [R2.64] ;  /* 0x0000001202007981 */ /* 0x000362000c1e1900 */
[----:B------:R-:W-:Y:S05]  /*0240*/  BRA `(.L_x_497) ;  /* 0x0000009000007947 */ /* 0x000fea0003800000 */
.L_x_496:
        /* <DEDUP_REMOVED lines=8> */
.L_x_498:
[----:B------:R-:W-:-:S04]  /*02d0*/  MOV R0, c[0x0][0x54c] ;  /* 0x0001530000007a02 */ /* 0x000fc80000000f00 */
.L_x_497:
[----:B------:R-:W-:Y:S01]  /*02e0*/  USHF.L.U32 UR21, UR21, 0x7, URZ ;  /* 0x0000000715157899 */ /* 0x000fe2000800063f */
[----:B-----5:R-:W-:-:S05]  /*02f0*/  IMAD R0, R0, c[0x0][0x548], RZ ;  /* 0x0001520000007a24 */ /* 0x020fca00078e02ff */
[----:B------:R-:W-:-:S04]  /*0300*/  ISETP.LE.AND P0, PT, R0, UR21, PT ;  /* 0x0000001500007c0c */ /* 0x000fc8000bf03270 */
[----:B------:R-:W-:-:S05]  /*0310*/  SEL R0, R5, 0xffffffff, !P0 ;  /* 0xffffffff05007807 */ /* 0x000fca0004000000 */
[----:B------:R2:W-:Y:S04]  /*0320*/  STL [R1+0x40], R0 ;  /* 0x0000400001007387 */ /* 0x0005e80000100800 */
.L_x_495:
[----:B------:R-:W3:Y:S02]  /*0330*/  LDL R39, [R1+0x40] ;  /* 0x0000400001277983 */ /* 0x000ee40000100800 */
[----:B---3--:R-:W-:-:S13]  /*0340*/  ISETP.GE.AND P0, PT, R39, RZ, PT ;  /* 0x000000ff2700720c */ /* 0x008fda0003f06270 */
        /* <DEDUP_REMOVED lines=10> */
[----:B-1----:R-:W-:Y:S01]  /*03f0*/  @P0 IMAD.WIDE R2, R39, R26, c[0x0][0x360] ;  /* 0x0000d80027020625 */ /* 0x002fe200078e021a */
[----:B------:R1:W3:Y:S01]  /*0400*/  @P1 LDG.E R8, [R4.64] ;  /* 0x0000001204081981 */ /* 0x0002e2000c1e1900 */
[----:B------:R-:W-:-:S03]  /*0410*/  CS2R R6, SRZ ;  /* 0x0000000000067805 */ /* 0x000fc6000001ff00 */
[----:B--2---:R2:W4:Y:S01]  /*0420*/  @P0 LDG.E R0, [R2.64] ;  /* 0x0000001202000981 */ /* 0x004522000c1e1900 */
[----:B-1----:R-:W-:-:S04]  /*0430*/  IMAD.WIDE R4, R39, R26, c[0x0][0x348] ;  /* 0x0000d20027047625 */ /* 0x002fc800078e021a */
[----:B--2---:R-:W-:Y:S01]  /*0440*/  IMAD.WIDE R2, R39, R26, c[0x0][0x350] ;  /* 0x0000d40027027625 */ /* 0x004fe200078e021a */
[----:B------:R1:W5:Y:S04]  /*0450*/  @P2 LDG.E R6, [R4.64] ;  /* 0x0000001204062981 */ /* 0x000368000c1e1900 */
[----:B------:R1:W5:Y:S01]  /*0460*/  @P6 LDG.E R7, [R2.64] ;  /* 0x0000001202076981 */ /* 0x000362000c1e1900 */
[----:B------:R-:W-:Y:S02]  /*0470*/  UMOV UR6, URZ ;  /* 0x0000003f00067c82 */ /* 0x000fe40008000000 */
[----:B------:R-:W-:Y:S02]  /*0480*/  ULDC UR12, c[0x0][0x168] ;  /* 0x00005a00000c7ab9 */ /* 0x000fe40000000800 */
[----:B------:R-:W-:Y:S01]  /*0490*/  ULDC UR8, c[0x0][0x1d0] ;  /* 0x0000740000087ab9 */ /* 0x000fe20000000800 */
[----:B---3--:R1:W2:Y:S08]  /*04a0*/  @P1 R2UR UR6, R8 ;  /* 0x00000000080613c2 */ /* 0x0082b000000e0000 */
[----:B----4-:R1:W3:Y:S02]  /*04b0*/  @P0 R2UR UR12, R0 ;  /* 0x00000000000c03c2 */ /* 0x0102e400000e0000 */
[----:B-123--:R-:W-:Y:S05]  /*04c0*/  @P0 BRA `(.L_x_499) ;  /* 0x0000006000000947 */ /* 0x00efea0003800000 */
[----:B------:R-:W-:Y:S05]  /*04d0*/  @!P2 BRA `(.L_x_499) ;  /* 0x000000500000a947 */ /* 0x000fea0003800000 */
[----:B------:R1:W2:Y:S04]  /*04e0*/  LDG.E R0, [R4.64] ;  /* 0x0000001204007981 */ /* 0x0002a8000c1e1900 */
[----:B-1----:R-:W3:Y:S01]  /*04f0*/  LDG.E R4, [R4.64+0x4] ;  /* 0x0000041204047981 */ /* 0x002ee2000c1e1900 */
[----:B--2---:R-:W1:Y:S08]  /*0500*/  R2UR UR12, R0 ;  /* 0x00000000000c73c2 */ /* 0x004e7000000e0000 */
[----:B---3--:R-:W1:Y:S02]  /*0510*/  R2UR UR4, R4 ;  /* 0x00000000040473c2 */ /* 0x008e6400000e0000 */
[----:B-1----:R-:W-:-:S06]  /*0520*/  UIADD3 UR12, -UR12, UR4, URZ ;  /* 0x000000040c0c7290 */ /* 0x002fcc000fffe13f */
.L_x_499:
[----:B------:R-:W-:-:S04]  /*0530*/  ISETP.NE.U32.AND P0, PT, RZ, c[0x0][0x368], PT ;  /* 0x0000da00ff007a0c */ /* 0x000fc80003f05070 */
[----:B------:R-:W-:-:S13]  /*0540*/  ISETP.NE.AND.EX P0, PT, RZ, c[0x0][0x36c], PT, P0 ;  /* 0x0000db00ff007a0c */ /* 0x000fda0003f05300 */
[----:B------:R-:W-:Y:S05]  /*0550*/  @!P0 BRA `(.L_x_500) ;  /* 0x0000004000008947 */ /* 0x000fea0003800000 */
[----:B------:R-:W-:-:S05]  /*0560*/  IMAD.WIDE R2, R39, R26, c[0x0][0x368] ;  /* 0x0000da0027027625 */ /* 0x000fca00078e021a */
[----:B------:R-:W2:Y:S02]  /*0570*/  LDG.E R0, [R2.64] ;  /* 0x0000001202007981 */ /* 0x000ea4000c1e1900 */
[----:B--2---:R1:W2:Y:S02]  /*0580*/  R2UR UR8, R0 ;  /* 0x00000000000873c2 */ /* 0x0042a400000e0000 */
[----:B-12---:R-:W-:Y:S05]  /*0590*/  BRA `(.L_x_501) ;  /* 0x0000006000007947 */ /* 0x006fea0003800000 */
.L_x_500:
[----:B------:R-:W-:Y:S05]  /*05a0*/  @!P6 BRA `(.L_x_501) ;  /* 0x000000500000e947 */ /* 0x000fea0003800000 */
[----:B------:R1:W2:Y:S04]  /*05b0*/  LDG.E R0, [R2.64] ;  /* 0x0000001202007981 */ /* 0x0002a8000c1e1900 */
[----:B-1----:R-:W3:Y:S01]  /*05c0*/  LDG.E R2, [R2.64+0x4] ;  /* 0x0000041202027981 */ /* 0x002ee2000c1e1900 */
[----:B--2---:R-:W1:Y:S08]  /*05d0*/  R2UR UR8, R0 ;  /* 0x00000000000873c2 */ /* 0x004e7000000e0000 */
[----:B---3--:R-:W1:Y:S02]  /*05e0*/  R2UR UR4, R2 ;  /* 0x00000000020473c2 */ /* 0x008e6400000e0000 */
[----:B-1----:R-:W-:-:S06]  /*05f0*/  UIADD3 UR8, -UR8, UR4, URZ ;  /* 0x0000000408087290 */ /* 0x002fcc000fffe13f */
.L_x_501:
[----:B------:R-:W-:Y:S01]  /*0600*/  ULDC UR4, c[0x0][0x2c4] ;  /* 0x0000b10000047ab9 */ /* 0x000fe20000000800 */
[----:B-----5:R-:W-:Y:S01]  /*0610*/  IADD3 R8, R7, UR6, RZ ;  /* 0x0000000607087c10 */ /* 0x020fe2000fffe0ff */
[----:B------:R-:W-:Y:S01]  /*0620*/  UISETP.NE.AND UP1, UPT, UR4, 0x1, UPT ;  /* 0x000000010400788c */ /* 0x000fe2000bf25270 */
[----:B------:R-:W-:Y:S01]  /*0630*/  PLOP3.LUT P1, PT, PT, PT, PT, 0x80, 0x0 ;  /* 0x000000000000781c */ /* 0x000fe20003f2f070 */
[----:B------:R-:W-:Y:S01]  /*0640*/  UIADD3 UR8, -UR6, UR8, URZ ;  /* 0x0000000806087290 */ /* 0x000fe2000fffe13f */
[----:B------:R-:W-:Y:S01]  /*0650*/  CS2R R10, SRZ ;  /* 0x00000000000a7805 */ /* 0x000fe2000001ff00 */
[----:B------:R-:W-:Y:S01]  /*0660*/  ULDC.64 UR4, c[0x0][0x2c8] ;  /* 0x0000b20000047ab9 */ /* 0x000fe20000000a00 */
[----:B------:R-:W-:Y:S01]  /*0670*/  IMAD.MOV.U32 R98, RZ, RZ, RZ ;  /* 0x000000ffff627224 */ /* 0x000fe200078e00ff */
[----:B------:R-:W-:Y:S01]  /*0680*/  UIADD3 UR6, UR8, 0x5f, URZ ;  /* 0x0000005f08067890 */ /* 0x000fe2000fffe03f */
[----:B------:R-:W-:Y:S01]  /*0690*/  CS2R R14, SRZ ;  /* 0x00000000000e7805 */ /* 0x000fe2000001ff00 */
[----:B------:R-:W-:Y:S01]  /*06a0*/  IMAD.MOV.U32 R96, RZ, RZ, RZ ;  /* 0x000000ffff607224 */ /* 0x000fe200078e00ff */
[----:B------:R-:W-:Y:S01]  /*06b0*/  MOV R94, RZ ;  /* 0x000000ff005e7202 */ /* 0x000fe20000000f00 */
[----:B------:R-:W-:Y:S01]  /*06c0*/  UIMAD.WIDE UR6, UR6, 0x2aaaaaab, URZ ;  /* 0x2aaaaaab060678a5 */ /* 0x000fe2000f8e023f */
[----:B------:R-:W-:Y:S01]  /*06d0*/  IMAD.MOV.U32 R9, RZ, RZ, RZ ;  /* 0x000000ffff097224 */ /* 0x000fe200078e00ff */
[----:B------:R-:W-:Y:S01]  /*06e0*/  @UP1 UIADD3 UR10, UR21, 0x7f, URZ ;  /* 0x0000007f150a1890 */ /* 0x000fe2000fffe03f */
[----:B------:R-:W-:Y:S01]  /*06f0*/  MOV R92, RZ ;  /* 0x000000ff005c7202 */ /* 0x000fe20000000f00 */
[----:B------:R-:W-:Y:S01]  /*0700*/  USHF.R.U32.HI UR6, URZ, 0x1f, UR7 ;  /* 0x0000001f3f067899 */ /* 0x000fe20008011607 */
[----:B------:R-:W-:Y:S01]  /*0710*/  IMAD.MOV.U32 R90, RZ, RZ, RZ ;  /* 0x000000ffff5a7224 */ /* 0x000fe200078e00ff */
[----:B------:R-:W-:Y:S01]  /*0720*/  UIMAD.WIDE.U32 UR10, UR10, UR4, URZ ;  /* 0x000000040a0a72a5 */ /* 0x000fe2000f8e003f */
[----:B------:R-:W-:Y:S01]  /*0730*/  CS2R R12, SRZ ;  /* 0x00000000000c7805 */ /* 0x000fe2000001ff00 */
[----:B------:R-:W-:Y:S01]  /*0740*/  UIADD3 UR4, UR21, 0x7f, URZ ;  /* 0x0000007f15047890 */ /* 0x000fe2000fffe03f */
[----:B------:R-:W-:Y:S01]  /*0750*/  MOV R88, RZ ;  /* 0x000000ff00587202 */ /* 0x000fe20000000f00 */
[----:B------:R-:W-:Y:S01]  /*0760*/  @UP1 USHF.R.U32.HI UR4, URZ, UR5, UR11 ;  /* 0x000000053f041299 */ /* 0x000fe2000801160b */
[----:B------:R-:W-:Y:S01]  /*0770*/  IMAD.MOV.U32 R86, RZ, RZ, RZ ;  /* 0x000000ffff567224 */ /* 0x000fe200078e00ff */
[----:B------:R-:W-:Y:S01]  /*0780*/  UIADD3 UR5, UR8, 0x60, -UR12 ;  /* 0x0000006008057890 */ /* 0x000fe2000fffe80c */
[----:B------:R-:W-:Y:S01]  /*0790*/  CS2R R16, SRZ ;  /* 0x0000000000107805 */ /* 0x000fe2000001ff00 */
[----:B------:R-:W-:Y:S01]  /*07a0*/  ULEA.HI.SX32 UR6, UR7, UR6, 0x1c ;  /* 0x0000000607067291 */ /* 0x000fe2000f8fe23f */
[----:B------:R-:W-:Y:S01]  /*07b0*/  MOV R84, RZ ;  /* 0x000000ff00547202 */ /* 0x000fe20000000f00 */
[----:B------:R-:W-:Y:S01]  /*07c0*/  UIADD3 UR4, UR5, UR4, URZ ;  /* 0x0000000405047290 */ /* 0x000fe2000fffe03f */
[----:B------:R-:W-:Y:S01]  /*07d0*/  IMAD.MOV.U32 R82, RZ, RZ, RZ ;  /* 0x000000ffff527224 */ /* 0x000fe200078e00ff */
[----:B------:R-:W-:Y:S01]  /*07e0*/  CS2R R18, SRZ ;  /* 0x0000000000127805 */ /* 0x000fe2000001ff00 */
[----:B------:R-:W-:Y:S01]  /*07f0*/  MOV R80, RZ ;  /* 0x000000ff00507202 */ /* 0x000fe20000000f00 */
[----:B------:R-:W-:Y:S01]  /*0800*/  UIMAD.WIDE UR4, UR4, 0x2aaaaaab, URZ ;  /* 0x2aaaaaab040478a5 */ /* 0x000fe2000f8e023f */
[----:B------:R-:W-:Y:S01]  /*0810*/  IMAD.MOV.U32 R78, RZ, RZ, RZ ;  /* 0x000000ffff4e7224 */ /* 0x000fe200078e00ff */
[----:B------:R-:W-:Y:S01]  /*0820*/  CS2R R20, SRZ ;  /* 0x0000000000147805 */ /* 0x000fe2000001ff00 */
[----:B------:R-:W-:Y:S01]  /*0830*/  MOV R76, RZ ;  /* 0x000000ff004c7202 */ /* 0x000fe20000000f00 */
[----:B------:R-:W-:Y:S01]  /*0840*/  USHF.R.U32.HI UR4, URZ, 0x1f, UR5 ;  /* 0x0000001f3f047899 */ /* 0x000fe20008011605 */
[----:B------:R-:W-:Y:S01]  /*0850*/  IMAD.MOV.U32 R74, RZ, RZ, RZ ;  /* 0x000000ffff4a7224 */ /* 0x000fe200078e00ff */
[----:B------:R-:W-:Y:S01]  /*0860*/  CS2R R22, SRZ ;  /* 0x0000000000167805 */ /* 0x000fe2000001ff00 */
[----:B------:R-:W-:Y:S01]  /*0870*/  MOV R72, RZ ;  /* 0x000000ff00487202 */ /* 0x000fe20000000f00 */
[----:B------:R-:W-:Y:S01]  /*0880*/  ULEA.HI.SX32 UR4, UR5, UR4, 0x1c ;  /* 0x0000000405047291 */ /* 0x000fe2000f8fe23f */
[----:B------:R-:W-:Y:S01]  /*0890*/  IMAD.MOV.U32 R70, RZ, RZ, RZ ;  /* 0x000000ffff467224 */ /* 0x000fe200078e00ff */
[----:B------:R-:W-:Y:S01]  /*08a0*/  CS2R R24, SRZ ;  /* 0x0000000000187805 */ /* 0x000fe2000001ff00 */
[----:B------:R-:W-:Y:S01]  /*08b0*/  MOV R68, RZ ;  /* 0x000000ff00447202 */ /* 0x000fe20000000f00 */
[----:B------:R-:W-:Y:S01]  /*08c0*/  UISETP.LT.AND UP0, UPT, UR6, UR4, UPT ;  /* 0x000000040600728c */ /* 0x000fe2000bf01270 */
[----:B------:R-:W-:Y:S01]  /*08d0*/  CS2R R66, SRZ ;  /* 0x0000000000427805 */ /* 0x000fe2000001ff00 */
[----:B------:R-:W-:Y:S01]  /*08e0*/  IMAD.MOV.U32 R64, RZ, RZ, RZ ;  /* 0x000000ffff407224 */ /* 0x000fe200078e00ff */
[----:B------:R-:W-:Y:S01]  /*08f0*/  CS2R R62, SRZ ;  /* 0x00000000003e7805 */ /* 0x000fe2000001ff00 */
[----:B------:R-:W-:Y:S01]  /*0900*/  USEL UR20, UR6, UR4, UP0 ;  /* 0x0000000406147287 */ /* 0x000fe20008000000 */
[----:B------:R-:W-:Y:S01]  /*0910*/  MOV R27, RZ ;  /* 0x000000ff001b7202 */ /* 0x000fe20000000f00 */
[----:B------:R-:W-:Y:S01]  /*0920*/  IMAD.MOV.U32 R60, RZ, RZ, RZ ;  /* 0x000000ffff3c7224 */ /* 0x000fe200078e00ff */
[----:B------:R-:W-:Y:S01]  /*0930*/  CS2R R58, SRZ ;  /* 0x00000000003a7805 */ /* 0x000fe2000001ff00 */
[----:B------:R-:W-:Y:S01]  /*0940*/  UISETP.GE.AND UP0, UPT, UR20, 0x1, UPT ;  /* 0x000000011400788c */ /* 0x000fe2000bf06270 */
[----:B------:R-:W-:Y:S01]  /*0950*/  CS2R R28, SRZ ;  /* 0x00000000001c7805 */ /* 0x000fe2000001ff00 */
[----:B------:R-:W-:Y:S01]  /*0960*/  MOV R56, RZ ;  /* 0x000000ff00387202 */ /* 0x000fe20000000f00 */
[----:B------:R-:W-:Y:S01]  /*0970*/  CS2R R54, SRZ ;  /* 0x0000000000367805 */ /* 0x000fe2000001ff00 */
[----:B------:R-:W-:Y:S01]  /*0980*/  IMAD.MOV.U32 R52, RZ, RZ, RZ ;  /* 0x000000ffff347224 */ /* 0x000fe200078e00ff */
[----:B------:R-:W-:Y:S01]  /*0990*/  CS2R R150, SRZ ;  /* 0x0000000000967805 */ /* 0x000fe2000001ff00 */
[----:B------:R-:W-:Y:S01]  /*09a0*/  PLOP3.LUT P0, PT, PT, PT, UP0, 0x80, 0x0 ;  /* 0x000000000000781c */ /* 0x000fe20003f0f008 */
        /* <DEDUP_REMOVED lines=26> */
[----:B------:R-:W-:Y:S01]  /*0b50*/  CS2R R108, SRZ ;  /* 0x00000000006c7805 */ /* 0x000fe2000001ff00 */
[----:B------:R-:W-:Y:S01]  /*0b60*/  CS2R R106, SRZ ;  /* 0x00000000006a7805 */ /* 0x000fe2000001ff00 */
[----:B------:R-:W-:Y:S01]  /*0b70*/  CS2R R104, SRZ ;  /* 0x0000000000687805 */ /* 0x000fe2000001ff00 */
[----:B------:R-:W-:Y:S01]  /*0b80*/  MOV R42, RZ ;  /* 0x000000ff002a7202 */ /* 0x000fe20000000f00 */
[----:B------:R-:W-:Y:S01]  /*0b90*/  IMAD.MOV.U32 R41, RZ, RZ, RZ ;  /* 0x000000ffff297224 */ /* 0x000fe200078e00ff */
[----:B------:R-:W-:Y:S05]  /*0ba0*/  @!P0 BRA `(.L_x_502) ;  /* 0x0000f2d000008947 */ /* 0x000fea0003800000 */
[----:B------:R-:W-:Y:S01]  /*0bb0*/  ISETP.NE.U32.AND P5, PT, RZ, c[0x0][0x340], PT ;  /* 0x0000d000ff007a0c */ /* 0x000fe20003fa5070 */
[----:B------:R-:W1:Y:S01]  /*0bc0*/  S2R R30, SR_CTAID.Y ;  /* 0x00000000001e7919 */ /* 0x000e620000002600 */
[----:B------:R-:W-:-:S02]  /*0bd0*/  SHF.R.S32.HI R0, RZ, 0x1f, R6 ;  /* 0x0000001fff007819 */ /* 0x000fc40000011406 */
[----:B------:R-:W-:Y:S02]  /*0be0*/  SHF.R.S32.HI R119, RZ, 0x1f, R121 ;  /* 0x0000001fff777819 */ /* 0x000fe40000011479 */
[----:B------:R-:W-:Y:S02]  /*0bf0*/  PLOP3.LUT P1, PT, PT, PT, UP1, 0x80, 0x0 ;  /* 0x000000000000781c */ /* 0x000fe40003f2f018 */
[----:B------:R-:W-:Y:S02]  /*0c00*/  SHF.R.S32.HI R13, RZ, 0x1f, R39 ;  /* 0x0000001fff0d7819 */ /* 0x000fe40000011427 */
[----:B------:R-:W-:Y:S02]  /*0c10*/  PLOP3.LUT P0, PT, PT, PT, UP1, 0x80, 0x0 ;  /* 0x000000000000781c */ /* 0x000fe40003f0f018 */
[----:B------:R-:W-:Y:S01]  /*0c20*/  SEL R4, R39, RZ, !P2 ;  /* 0x000000ff27047207 */ /* 0x000fe20005000000 */
[----:B------:R-:W-:Y:S01]  /*0c30*/  UMOV UR11, 0x60 ;  /* 0x00000060000b7882 */ /* 0x000fe20000000000 */
[----:B------:R-:W-:Y:S01]  /*0c40*/  ISETP.NE.AND.EX P5, PT, RZ, c[0x0][0x344], PT, P5 ;  /* 0x0000d100ff007a0c */ /* 0x000fe20003fa5350 */
[----:B------:R-:W-:-:S12]  /*0c50*/  ULDC.64 UR6, c[0x0][0x1e0] ;  /* 0x0000780000067ab9 */ /* 0x000fd80000000a00 */
[----:B------:R-:W-:-:S05]  /*0c60*/  @P5 IMAD.WIDE R2, R39, R26, c[0x0][0x340] ;  /* 0x0000d00027025625 */ /* 0x000fca00078e021a */
[----:B------:R2:W3:Y:S01]  /*0c70*/  @P5 LDG.E R17, [R2.64] ;  /* 0x0000001202115981 */ /* 0x0004e2000c1e1900 */
[----:B------:R-:W-:Y:S01]  /*0c80*/  IMAD R0, R0, c[0x0][0x178], RZ ;  /* 0x00005e0000007a24 */ /* 0x000fe200078e02ff */
[CC--:B------:R-:W-:Y:S01]  /*0c90*/  LEA.HI R23, R119.reuse, R121.reuse, RZ, 0x3 ;  /* 0x0000007977177211 */ /* 0x0c0fe200078f18ff */
[----:B------:R-:W-:Y:S01]  /*0ca0*/  ULDC UR4, c[0x0][0x2c4] ;  /* 0x0000b10000047ab9 */ /* 0x000fe20000000800 */
[----:B-1----:R-:W-:Y:S01]  /*0cb0*/  SHF.R.S32.HI R31, RZ, 0x1f, R30 ;  /* 0x0000001fff1f7819 */ /* 0x002fe2000001141e */
[----:B------:R-:W-:Y:S01]  /*0cc0*/  IMAD R0, R6, c[0x0][0x17c], R0 ;  /* 0x00005f0006007a24 */ /* 0x000fe200078e0200 */
[----:B------:R-:W-:Y:S01]  /*0cd0*/  SHF.R.S32.HI R14, RZ, 0x3, R23 ;  /* 0x00000003ff0e7819 */ /* 0x000fe20000011417 */
[----:B------:R-:W-:Y:S01]  /*0ce0*/  UIMAD UR4, UR12, UR4, URZ ;  /* 0x000000040c0472a4 */ /* 0x000fe2000f8e023f */
[-C--:B------:R-:W-:Y:S01]  /*0cf0*/  LEA.HI R29, R119, R121.reuse, RZ, 0x4 ;  /* 0x00000079771d7211 */ /* 0x080fe200078f20ff */
[----:B------:R-:W-:Y:S01]  /*0d00*/  IMAD R5, R31, c[0x0][0x1b8], RZ ;  /* 0x00006e001f057a24 */ /* 0x000fe200078e02ff */
[----:B------:R-:W-:Y:S01]  /*0d10*/  IADD3 R9, R14, UR21, RZ ;  /* 0x000000150e097c10 */ /* 0x000fe2000fffe0ff */
[----:B------:R-:W-:Y:S01]  /*0d20*/  UIMAD.WIDE.U32 UR26, UR11, UR6, URZ ;  /* 0x000000060b1a72a5 */ /* 0x000fe2000f8e003f */
[----:B------:R-:W-:Y:S01]  /*0d30*/  SHF.R.S32.HI R12, RZ, 0x4, R29 ;  /* 0x00000004ff0c7819 */ /* 0x000fe2000001141d */
[----:B------:R-:W-:Y:S01]  /*0d40*/  IMAD R5, R30, c[0x0][0x1bc], R5 ;  /* 0x00006f001e057a24 */ /* 0x000fe200078e0205 */
[----:B------:R-:W-:Y:S01]  /*0d50*/  UIMAD UR22, UR20, -0x60, UR11 ;  /* 0xffffffa0141678a4 */ /* 0x000fe2000f8e020b */
[----:B------:R-:W-:Y:S01]  /*0d60*/  LEA.HI R118, R119, R121, RZ, 0x5 ;  /* 0x0000007977767211 */ /* 0x000fe200078f28ff */
[----:B------:R-:W-:Y:S01]  /*0d70*/  UIMAD UR23, UR11, UR7, URZ ;  /* 0x000000070b1772a4 */ /* 0x000fe2000f8e023f */
[----:B------:R-:W-:Y:S01]  /*0d80*/  IMAD.U32 R10, RZ, RZ, UR26 ;  /* 0x0000001aff0a7e24 */ /* 0x000fe2000f8e00ff */
[----:B------:R-:W-:Y:S01]  /*0d90*/  UIADD3 UR13, UR20, -0x1, URZ ;  /* 0xffffffff140d7890 */ /* 0x000fe2000fffe03f */
[----:B------:R-:W-:Y:S01]  /*0da0*/  IMAD.U32 R11, RZ, RZ, UR27 ;  /* 0x0000001bff0b7e24 */ /* 0x000fe2000f8e00ff */
[----:B------:R-:W-:Y:S01]  /*0db0*/  UIADD3 UR23, UR27, UR23, URZ ;  /* 0x000000171b177290 */ /* 0x000fe2000fffe03f */
[----:B------:R-:W-:Y:S01]  /*0dc0*/  IMAD.MOV.U32 R116, RZ, RZ, R10 ;  /* 0x000000ffff747224 */ /* 0x000fe200078e000a */
[----:B------:R-:W-:Y:S01]  /*0dd0*/  USHF.R.S32.HI UR10, URZ, 0x1f, UR13 ;  /* 0x0000001f3f0a7899 */ /* 0x000fe2000801140d */
[----:B------:R-:W-:Y:S01]  /*0de0*/  SHF.R.S32.HI R117, RZ, 0x5, R118 ;  /* 0x00000005ff757819 */ /* 0x000fe20000011476 */
[----:B------:R-:W-:Y:S01]  /*0df0*/  UIMAD UR9, UR23, UR13, URZ ;  /* 0x0000000d170972a4 */ /* 0x000fe2000f8e023f */
[----:B--2---:R-:W-:Y:S01]  /*0e00*/  IMAD.WIDE.U32 R2, R6, c[0x0][0x178], RZ ;  /* 0x00005e0006027a25 */ /* 0x004fe200078e00ff */
[----:B------:R-:W-:-:S02]  /*0e10*/  UIMAD.WIDE.U32 UR14, UR6, 0x40, URZ ;  /* 0x00000040060e78a5 */ /* 0x000fc4000f8e003f */
[----:B------:R-:W-:Y:S01]  /*0e20*/  UIMAD UR9, UR10, UR26, UR9 ;  /* 0x0000001a0a0972a4 */ /* 0x000fe2000f8e0209 */
[----:B------:R-:W-:Y:S01]  /*0e30*/  IMAD.IADD R3, R3, 0x1, R0 ;  /* 0x0000000103037824 */ /* 0x000fe200078e0200 */
[----:B------:R-:W-:Y:S01]  /*0e40*/  LOP3.LUT R0, R23, 0xfffffff8, RZ, 0xc0, !PT ;  /* 0xfffffff817007812 */ /* 0x000fe200078ec0ff */
[----:B------:R-:W-:Y:S02]  /*0e50*/  UISETP.GE.AND UP0, UPT, UR20, 0x2, UPT ;  /* 0x000000021400788c */ /* 0x000fe4000bf06270 */
[----:B------:R-:W-:-:S04]  /*0e60*/  IMAD.WIDE.U32 R2, R30, c[0x0][0x1b8], R2 ;  /* 0x00006e001e027a25 */ /* 0x000fc800078e0002 */
[----:B------:R-:W-:Y:S01]  /*0e70*/  IMAD.IADD R36, R121, 0x1, -R0 ;  /* 0x0000000179247824 */ /* 0x000fe200078e0a00 */
[----:B------:R-:W-:Y:S01]  /*0e80*/  SEL R0, R13, RZ, !P2 ;  /* 0x000000ff0d007207 */ /* 0x000fe20005000000 */
[----:B------:R-:W-:Y:S01]  /*0e90*/  IMAD.IADD R3, R3, 0x1, R5 ;  /* 0x0000000103037824 */ /* 0x000fe200078e0205 */
[----:B------:R-:W-:Y:S01]  /*0ea0*/  BAR.SYNC.DEFER_BLOCKING 0x0 ;  /* 0x0000000000007b1d */ /* 0x000fe20000010000 */
[----:B------:R-:W-:Y:S01]  /*0eb0*/  IMAD R7, R36, 0x20, R14 ;  /* 0x0000002024077824 */ /* 0x000fe200078e020e */
[----:B------:R-:W-:Y:S01]  /*0ec0*/  ISETP.GE.AND P2, PT, R9, UR4, PT ;  /* 0x0000000409007c0c */ /* 0x000fe2000bf46270 */
[----:B------:R-:W-:Y:S02]  /*0ed0*/  IMAD R0, R0, c[0x0][0x1c0], RZ ;  /* 0x0000700000007a24 */ /* 0x000fe400078e02ff */
[----:B------:R-:W-:Y:S01]  /*0ee0*/  IMAD.WIDE.U32 R2, R4, c[0x0][0x1c0], R2 ;  /* 0x0000700004027a25 */ /* 0x000fe200078e0002 */
[----:B------:R-:W-:-:S03]  /*0ef0*/  IADD3 R7, R7, UR21, RZ ;  /* 0x0000001507077c10 */ /* 0x000fc6000fffe0ff */
[----:B------:R-:W-:Y:S02]  /*0f00*/  IMAD R5, R4, c[0x0][0x1c4], R0 ;  /* 0x0000710004057a24 */ /* 0x000fe400078e0200 */
[----:B------:R-:W-:-:S04]  /*0f10*/  @P1 IMAD.HI.U32 R6, R7, c[0x0][0x2c8], RZ ;  /* 0x0000b20007061a27 */ /* 0x000fc800078e00ff */
[----:B------:R-:W-:Y:S01]  /*0f20*/  IMAD.MOV.U32 R0, RZ, RZ, R7 ;  /* 0x000000ffff007224 */ /* 0x000fe200078e0007 */
[----:B------:R-:W-:Y:S01]  /*0f30*/  @P0 SHF.R.U32.HI R0, RZ, c[0x0][0x2cc], R6 ;  /* 0x0000b300ff000a19 */ /* 0x000fe20000011606 */
[----:B------:R-:W-:Y:S01]  /*0f40*/  IMAD.IADD R3, R3, 0x1, R5 ;  /* 0x0000000103037824 */ /* 0x000fe200078e0205 */
[----:B------:R-:W-:Y:S02]  /*0f50*/  IADD3 R6, R9, 0x20, RZ ;  /* 0x0000002009067810 */ /* 0x000fe40007ffe0ff */
[----:B------:R-:W-:Y:S01]  /*0f60*/  SHF.R.S32.HI R4, RZ, 0x1f, R0 ;  /* 0x0000001fff047819 */ /* 0x000fe20000011400 */
[----:B------:R-:W-:Y:S01]  /*0f70*/  IMAD.WIDE.U32 R2, R0, c[0x0][0x1b0], R2 ;  /* 0x00006c0000027a25 */ /* 0x000fe200078e0002 */
[----:B------:R-:W-:Y:S02]  /*0f80*/  ISETP.GE.AND P3, PT, R6, UR4, PT ;  /* 0x0000000406007c0c */ /* 0x000fe4000bf66270 */
[----:B------:R-:W-:Y:S01]  /*0f90*/  IADD3 R6, P0, R8, R14, RZ ;  /* 0x0000000e08067210 */ /* 0x000fe20007f1e0ff */
[----:B------:R-:W-:-:S04]  /*0fa0*/  IMAD R4, R4, c[0x0][0x1b0], RZ ;  /* 0x00006c0004047a24 */ /* 0x000fc800078e02ff */
[----:B------:R-:W-:Y:S02]  /*0fb0*/  IMAD R5, R0, c[0x0][0x1b4], R4 ;  /* 0x00006d0000057a24 */ /* 0x000fe400078e0204 */
[----:B------:R-:W-:Y:S01]  /*0fc0*/  IMAD.MOV R4, RZ, RZ, -R0 ;  /* 0x000000ffff047224 */ /* 0x000fe200078e0a00 */
[----:B------:R-:W-:Y:S01]  /*0fd0*/  IADD3 R0, R9, 0x40, RZ ;  /* 0x0000004009007810 */ /* 0x000fe20007ffe0ff */
[----:B------:R-:W-:Y:S01]  /*0fe0*/  IMAD.IADD R3, R3, 0x1, R5 ;  /* 0x0000000103037824 */ /* 0x000fe200078e0205 */
[----:B------:R-:W-:Y:S01]  /*0ff0*/  IADD3 R9, R9, 0x60, RZ ;  /* 0x0000006009097810 */ /* 0x000fe20007ffe0ff */
[----:B------:R-:W-:Y:S01]  /*1000*/  IMAD R4, R4, c[0x0][0x2c4], R7 ;  /* 0x0000b10004047a24 */ /* 0x000fe200078e0207 */
[----:B------:R-:W-:Y:S01]  /*1010*/  ISETP.GE.AND P4, PT, R0, UR4, PT ;  /* 0x0000000400007c0c */ /* 0x000fe2000bf86270 */
[----:B------:R-:W-:Y:S01]  /*1020*/  IMAD.U32 R5, RZ, RZ, UR22 ;  /* 0x00000016ff057e24 */ /* 0x000fe2000f8e00ff */
[----:B------:R-:W-:Y:S02]  /*1030*/  SHF.R.S32.HI R7, RZ, 0x1f, R8 ;  /* 0x0000001fff077819 */ /* 0x000fe40000011408 */
[----:B------:R-:W-:-:S02]  /*1040*/  SHF.R.S32.HI R0, RZ, 0x1f, R4 ;  /* 0x0000001fff007819 */ /* 0x000fc40000011404 */
[C---:B------:R-:W-:Y:S01]  /*1050*/  LEA.HI.X.SX32 R11, R14.reuse, R7, 0x1, P0 ;  /* 0x000000070e0b7211 */ /* 0x040fe200000f0eff */
[----:B------:R-:W-:Y:S01]  /*1060*/  IMAD.SHL.U32 R7, R14, 0x40, RZ ;  /* 0x000000400e077824 */ /* 0x000fe200078e00ff */
[----:B------:R-:W-:Y:S01]  /*1070*/  IADD3 R16, R5, UR8, -R14 ;  /* 0x0000000805107c10 */ /* 0x000fe2000fffe80e */
[----:B------:R-:W-:Y:S01]  /*1080*/  IMAD R0, R0, c[0x0][0x1a8], RZ ;  /* 0x00006a0000007a24 */ /* 0x000fe200078e02ff */
[----:B------:R-:W-:Y:S01]  /*1090*/  ISETP.GE.AND P0, PT, R9, UR4, PT ;  /* 0x0000000409007c0c */ /* 0x000fe2000bf06270 */
[----:B------:R-:W-:Y:S02]  /*10a0*/  ULDC.64 UR4, c[0x0][0x208] ;  /* 0x0000820000047ab9 */ /* 0x000fe40000000a00 */
[C---:B------:R-:W-:Y:S01]  /*10b0*/  IMAD R10, R4.reuse, c[0x0][0x1ac], R0 ;  /* 0x00006b00040a7a24 */ /* 0x040fe200078e0200 */
[----:B------:R-:W-:Y:S01]  /*10c0*/  LOP3.LUT R0, R7, 0x1c0, RZ, 0xc0, !PT ;  /* 0x000001c007007812 */ /* 0x000fe200078ec0ff */
[----:B------:R-:W-:Y:S01]  /*10d0*/  IMAD.WIDE.U32 R4, R4, c[0x0][0x1a8], R2 ;  /* 0x00006a0004047a25 */ /* 0x000fe200078e0002 */
[----:B------:R-:W-:Y:S01]  /*10e0*/  LEA.HI R3, R29, R12, RZ, 0x1 ;  /* 0x0000000c1d037211 */ /* 0x000fe200078f08ff */
[----:B------:R-:W-:-:S02]  /*10f0*/  UIMAD.WIDE.U32 UR16, UR11, UR4, URZ ;  /* 0x000000040b1072a5 */ /* 0x000fc4000f8e003f */
[----:B------:R-:W-:Y:S01]  /*1100*/  IMAD.SHL.U32 R2, R36, 0x8, RZ ;  /* 0x0000000824027824 */ /* 0x000fe200078e00ff */
[----:B------:R-:W-:Y:S01]  /*1110*/  LOP3.LUT R7, R3, 0xfffffffe, RZ, 0xc0, !PT ;  /* 0xfffffffe03077812 */ /* 0x000fe200078ec0ff */
[----:B------:R-:W-:Y:S01]  /*1120*/  UIMAD UR11, UR11, UR5, URZ ;  /* 0x000000050b0b72a4 */ /* 0x000fe2000f8e023f */
[----:B------:R-:W-:Y:S02]  /*1130*/  SHF.R.U32.HI R3, RZ, 0x3, R0 ;  /* 0x00000003ff037819 */ /* 0x000fe40000011600 */
[----:B------:R-:W-:Y:S01]  /*1140*/  LOP3.LUT R8, R0, 0x38, R2, 0xf8, !PT ;  /* 0x0000003800087812 */ /* 0x000fe200078ef802 */
[----:B------:R-:W-:Y:S01]  /*1150*/  IMAD.IADD R0, R5, 0x1, R10 ;  /* 0x0000000105007824 */ /* 0x000fe200078e020a */
[----:B------:R-:W-:Y:S01]  /*1160*/  LEA R15, P1, R4, c[0x0][0x160], 0x1 ;  /* 0x00005800040f7a11 */ /* 0x000fe200078208ff */
[----:B------:R-:W-:Y:S01]  /*1170*/  IMAD.IADD R25, R12, 0x1, -R7 ;  /* 0x000000010c197824 */ /* 0x000fe200078e0a07 */
[----:B------:R-:W-:Y:S01]  /*1180*/  LOP3.LUT R10, R8, R3, RZ, 0x3c, !PT ;  /* 0x00000003080a7212 */ /* 0x000fe200078e3cff */
[C---:B------:R-:W-:Y:S01]  /*1190*/  IMAD R7, R11.reuse, c[0x0][0x1e0], RZ ;  /* 0x000078000b077a24 */ /* 0x040fe200078e02ff */
[----:B------:R-:W-:Y:S01]  /*11a0*/  LEA.HI.X R14, R4, c[0x0][0x164], R0, 0x1, P1 ;  /* 0x00005900040e7a11 */ /* 0x000fe200008f0c00 */
[----:B------:R-:W1:Y:S01]  /*11b0*/  SHFL.IDX PT, R8, R15, RZ, 0x181f ;  /* 0x00181fff0f087589 */ /* 0x000e6200000e0000 */
[----:B------:R-:W-:Y:S01]  /*11c0*/  IMAD R4, R11, c[0x0][0x208], RZ ;  /* 0x000082000b047a24 */ /* 0x000fe200078e02ff */
[----:B------:R-:W-:Y:S01]  /*11d0*/  LEA.HI R0, R119, R121, RZ, 0x6 ;  /* 0x0000007977007211 */ /* 0x000fe200078f30ff */
[C---:B------:R-:W-:Y:S01]  /*11e0*/  IMAD R27, R6.reuse, c[0x0][0x1e4], R7 ;  /* 0x00007900061b7a24 */ /* 0x040fe200078e0207 */
[----:B------:R-:W2:Y:S01]  /*11f0*/  SHFL.IDX PT, R9, R14, RZ, 0x181f ;  /* 0x00181fff0e097589 */ /* 0x000ea200000e0000 */
[----:B------:R-:W-:Y:S01]  /*1200*/  IMAD R28, R6, c[0x0][0x20c], R4 ;  /* 0x00008300061c7a24 */ /* 0x000fe200078e0204 */
[----:B------:R-:W-:Y:S01]  /*1210*/  IADD3 R22, R2, 0x80, RZ ;  /* 0x0000008002167810 */ /* 0x000fe20007ffe0ff */
[----:B------:R-:W-:Y:S01]  /*1220*/  IMAD.SHL.U32 R0, R0, 0x8, RZ ;  /* 0x0000000800007824 */ /* 0x000fe200078e00ff */
[----:B------:R-:W-:Y:S01]  /*1230*/  SHF.R.S32.HI R3, RZ, 0x1f, R2 ;  /* 0x0000001fff037819 */ /* 0x000fe20000011402 */
[----:B------:R-:W-:Y:S01]  /*1240*/  SHFL.IDX PT, R7, R14, 0x1, 0x181f ;  /* 0x00381f000e077f89 */ /* 0x000fe200000e0000 */
[----:B------:R-:W-:Y:S01]  /*1250*/  ISETP.GE.AND P1, PT, R2, c[0x0][0x198], PT ;  /* 0x0000660002007a0c */ /* 0x000fe20003f26270 */
[----:B------:R-:W-:Y:S01]  /*1260*/  IMAD.SHL.U32 R12, R36, 0x40, RZ ;  /* 0x00000040240c7824 */ /* 0x000fe200078e00ff */
[----:B------:R-:W-:Y:S01]  /*1270*/  LOP3.LUT R249, R10, 0xfffffe00, R0, 0xf8, !PT ;  /* 0xfffffe000af97812 */ /* 0x000fe200078ef800 */
[----:B------:R-:W-:Y:S01]  /*1280*/  IMAD.WIDE.U32 R18, R6, c[0x0][0x1e0], R2 ;  /* 0x0000780006127a25 */ /* 0x000fe200078e0002 */
[----:B------:R-:W-:Y:S01]  /*1290*/  @!P2 SHF.R.S32.HI R0, RZ, 0x1f, R22 ;  /* 0x0000001fff00a819 */ /* 0x000fe20000011416 */
[----:B------:R-:W-:Y:S01]  /*12a0*/  UIADD3 UR11, UR17, UR11, URZ ;  /* 0x0000000b110b7290 */ /* 0x000fe2000fffe03f */
[----:B------:R-:W-:Y:S01]  /*12b0*/  LOP3.LUT R12, R12, 0x1c0, RZ, 0xc0, !PT ;  /* 0x000001c00c0c7812 */ /* 0x000fe200078ec0ff */
[----:B------:R-:W-:Y:S01]  /*12c0*/  IMAD.WIDE.U32 R20, R6, c[0x0][0x208], R2 ;  /* 0x0000820006147a25 */ /* 0x000fe200078e0002 */
[----:B------:R-:W-:Y:S01]  /*12d0*/  @!P2 LEA.HI R0, R0, R22, RZ, 0x3 ;  /* 0x000000160000a211 */ /* 0x000fe200078f18ff */
[----:B------:R-:W4:Y:S02]  /*12e0*/  SHFL.IDX PT, R6, R15, 0x1, 0x181f ;  /* 0x00381f000f067f89 */ /* 0x000f2400000e0000 */
[----:B------:R-:W-:Y:S01]  /*12f0*/  IMAD.SHL.U32 R249, R249, 0x2, RZ ;  /* 0x00000002f9f97824 */ /* 0x000fe200078e00ff */
[----:B------:R-:W-:-:S02]  /*1300*/  @!P2 LOP3.LUT R0, R0, 0xfffffff8, RZ, 0xc0, !PT ;  /* 0xfffffff80000a812 */ /* 0x000fc400078ec0ff */
[--C-:B---3--:R-:W-:Y:S01]  /*1310*/  @P5 SHF.R.S32.HI R5, RZ, 0x1f, R17.reuse ;  /* 0x0000001fff055819 */ /* 0x108fe20000011411 */
[----:B------:R-:W-:Y:S01]  /*1320*/  @P5 IMAD.MOV.U32 R4, RZ, RZ, R17 ;  /* 0x000000ffff045224 */ /* 0x000fe200078e0011 */
[----:B------:R-:W-:Y:S01]  /*1330*/  IADD3 R17, R2, 0x40, RZ ;  /* 0x0000004002117810 */ /* 0x000fe20007ffe0ff */
[----:B------:R-:W-:Y:S02]  /*1340*/  @!P5 IMAD.MOV.U32 R5, RZ, RZ, R13 ;  /* 0x000000ffff05d224 */ /* 0x000fe400078e000d */
[----:B------:R-:W-:Y:S01]  /*1350*/  @!P5 IMAD.MOV.U32 R4, RZ, RZ, R39 ;  /* 0x000000ffff04d224 */ /* 0x000fe200078e0027 */
[----:B------:R-:W-:Y:S02]  /*1360*/  ISETP.GE.AND P5, PT, R17, c[0x0][0x198], PT ;  /* 0x0000660011007a0c */ /* 0x000fe40003fa6270 */
[----:B------:R-:W-:Y:S02]  /*1370*/  SEL R24, R5, RZ, !P6 ;  /* 0x000000ff05187207 */ /* 0x000fe40007000000 */
[----:B------:R-:W-:-:S02]  /*1380*/  SEL R26, R4, RZ, !P6 ;  /* 0x000000ff041a7207 */ /* 0x000fc40007000000 */
[----:B------:R-:W-:Y:S02]  /*1390*/  @!P2 SHF.R.S32.HI R5, RZ, 0x1f, R17 ;  /* 0x0000001fff05a819 */ /* 0x000fe40000011411 */
[C---:B-1----:R-:W-:Y:S02]  /*13a0*/  @!P2 LEA R4, P6, R2.reuse, R8, 0x1 ;  /* 0x000000080204a211 */ /* 0x042fe400078c08ff */
[----:B------:R-:W-:Y:S02]  /*13b0*/  @!P2 LEA.HI R10, R5, R17, RZ, 0x3 ;  /* 0x00000011050aa211 */ /* 0x000fe400078f18ff */
[----:B--2---:R-:W-:Y:S02]  /*13c0*/  @!P2 LEA.HI.X R5, R2, R9, R3, 0x1, P6 ;  /* 0x000000090205a211 */ /* 0x004fe400030f0c03 */
[----:B------:R-:W-:Y:S02]  /*13d0*/  ISETP.GE.AND P6, PT, R22, c[0x0][0x198], PT ;  /* 0x0000660016007a0c */ /* 0x000fe40003fc6270 */
[----:B------:R-:W-:Y:S01]  /*13e0*/  @!P2 LOP3.LUT R10, R10, 0xfffffff8, RZ, 0xc0, !PT ;  /* 0xfffffff80a0aa812 */ /* 0x000fe200078ec0ff */
[----:B------:R1:W-:Y:S04]  /*13f0*/  @!P2 LDGSTS.E.BYPASS.LTC128B.128 [R249+0x100], [R4.64], !P1 ;  /* 0x0010000004f9afae */ /* 0x0003e8000c901d52 */
[----:B------:R-:W-:-:S04]  /*1400*/  @!P2 IMAD.WIDE R10, R10, 0x2, R8 ;  /* 0x000000020a0aa825 */ /* 0x000fc800078e0208 */
[----:B------:R-:W-:Y:S01]  /*1410*/  @!P2 IMAD.WIDE R8, R0, 0x2, R8 ;  /* 0x000000020008a825 */ /* 0x000fe200078e0208 */
[----:B------:R-:W-:Y:S01]  /*1420*/  @!P3 SHF.R.S32.HI R0, RZ, 0x1f, R22 ;  /* 0x0000001fff00b819 */ /* 0x000fe20000011416 */
[----:B------:R2:W-:Y:S03]  /*1430*/  @!P2 LDGSTS.E.BYPASS.LTC128B.128 [R249+0x4100], [R10.64], !P5 ;  /* 0x041000000af9afae */ /* 0x0005e6000e901d52 */
[----:B------:R-:W-:Y:S01]  /*1440*/  @!P3 LEA.HI R0, R0, R22, RZ, 0x3 ;  /* 0x000000160000b211 */ /* 0x000fe200078f18ff */
[----:B------:R3:W-:Y:S03]  /*1450*/  @!P2 LDGSTS.E.BYPASS.LTC128B.128 [R249+0x8100], [R8.64], !P6 ;  /* 0x0810000008f9afae */ /* 0x0007e6000f101d52 */
[----:B------:R-:W-:Y:S02]  /*1460*/  @!P3 LOP3.LUT R0, R0, 0xfffffff8, RZ, 0xc0, !PT ;  /* 0xfffffff80000b812 */ /* 0x000fe400078ec0ff */
[----:B-1----:R-:W-:Y:S01]  /*1470*/  @!P3 SHF.R.S32.HI R5, RZ, 0x1f, R17 ;  /* 0x0000001fff05b819 */ /* 0x002fe20000011411 */
[----:B------:R-:W1:Y:S01]  /*1480*/  SHFL.IDX PT, R4, R15, 0x2, 0x181f ;  /* 0x00581f000f047f89 */ /* 0x000e6200000e0000 */
[----:B--2---:R-:W-:-:S02]  /*1490*/  LOP3.LUT R10, R12, 0x8, R23, 0xf8, !PT ;  /* 0x000000080c0a7812 */ /* 0x004fc400078ef817 */
[----:B---3--:R-:W-:Y:S02]  /*14a0*/  SHF.R.U32.HI R9, RZ, 0x3, R12 ;  /* 0x00000003ff097819 */ /* 0x008fe4000001160c */
[----:B------:R-:W-:Y:S02]  /*14b0*/  @!P3 LEA.HI R12, R5, R17, RZ, 0x3 ;  /* 0x00000011050cb211 */ /* 0x000fe400078f18ff */
[----:B------:R-:W2:Y:S01]  /*14c0*/  SHFL.IDX PT, R5, R14, 0x2, 0x181f ;  /* 0x00581f000e057f89 */ /* 0x000ea200000e0000 */
[----:B----4-:R-:W-:Y:S02]  /*14d0*/  @!P3 LEA R8, P2, R2, R6, 0x1 ;  /* 0x000000060208b211 */ /* 0x010fe400078408ff */
[----:B------:R-:W-:Y:S02]  /*14e0*/  @!P3 LOP3.LUT R12, R12, 0xfffffff8, RZ, 0xc0, !PT ;  /* 0xfffffff80c0cb812 */ /* 0x000fe400078ec0ff */
[----:B------:R-:W-:Y:S01]  /*14f0*/  LOP3.LUT R23, R10, R9, RZ, 0x3c, !PT ;  /* 0x000000090a177212 */ /* 0x000fe200078e3cff */
[----:B------:R-:W-:Y:S01]  /*1500*/  @!P3 IMAD.WIDE R10, R0, 0x2, R6 ;  /* 0x00000002000ab825 */ /* 0x000fe200078e0206 */
[----:B------:R-:W-:-:S02]  /*1510*/  @!P3 LEA.HI.X R9, R2, R7, R3, 0x1, P2 ;  /* 0x000000070209b211 */ /* 0x000fc400010f0c03 */
[----:B------:R-:W-:Y:S01]  /*1520*/  @!P4 SHF.R.S32.HI R0, RZ, 0x1f, R22 ;  /* 0x0000001fff00c819 */ /* 0x000fe20000011416 */
[----:B------:R-:W-:Y:S02]  /*1530*/  @!P3 IMAD.WIDE R12, R12, 0x2, R6 ;  /* 0x000000020c0cb825 */ /* 0x000fe400078e0206 */
[----:B------:R-:W3:Y:S04]  /*1540*/  SHFL.IDX PT, R6, R15, 0x3, 0x181f ;  /* 0x00781f000f067f89 */ /* 0x000ee800000e0000 */
[----:B------:R-:W4:Y:S04]  /*1550*/  SHFL.IDX PT, R7, R14, 0x3, 0x181f ;  /* 0x00781f000e077f89 */ /* 0x000f2800000e0000 */
[----:B------:R5:W-:Y:S04]  /*1560*/  @!P3 LDGSTS.E.BYPASS.LTC128B.128 [R249+0x1100], [R8.64], !P1 ;  /* 0x0110000008f9bfae */ /* 0x000be8000c901d52 */
[----:B------:R1:W-:Y:S04]  /*1570*/  @!P3 LDGSTS.E.BYPASS.LTC128B.128 [R249+0x5100], [R12.64], !P5 ;  /* 0x051000000cf9bfae */ /* 0x0003e8000e901d52 */
[----:B------:R2:W-:Y:S01]  /*1580*/  @!P3 LDGSTS.E.BYPASS.LTC128B.128 [R249+0x9100], [R10.64], !P6 ;  /* 0x091000000af9bfae */ /* 0x0005e2000f101d52 */
[----:B------:R-:W-:-:S02]  /*1590*/  ISETP.GE.AND P3, PT, R17, c[0x0][0x1d4], PT ;  /* 0x0000750011007a0c */ /* 0x000fc40003f66270 */
[--C-:B-----5:R-:W-:Y:S02]  /*15a0*/  @!P4 SHF.R.S32.HI R8, RZ, 0x1f, R17.reuse ;  /* 0x0000001fff08c819 */ /* 0x120fe40000011411 */
[----:B------:R-:W-:Y:S02]  /*15b0*/  @!P4 LEA.HI R9, R0, R22, RZ, 0x3 ;  /* 0x000000160009c211 */ /* 0x000fe400078f18ff */
[----:B------:R-:W-:Y:S02]  /*15c0*/  @!P0 SHF.R.S32.HI R0, RZ, 0x1f, R17 ;  /* 0x0000001fff008819 */ /* 0x000fe40000011411 */
[----:B-1----:R-:W-:Y:S02]  /*15d0*/  @!P4 LOP3.LUT R12, R9, 0xfffffff8, RZ, 0xc0, !PT ;  /* 0xfffffff8090cc812 */ /* 0x002fe400078ec0ff */
[----:B--2---:R-:W-:Y:S02]  /*15e0*/  @!P4 LEA.HI R10, R8, R17, RZ, 0x3 ;  /* 0x00000011080ac211 */ /* 0x004fe400078f18ff */
[----:B------:R-:W-:-:S02]  /*15f0*/  @!P4 LEA R8, P2, R2, R4, 0x1 ;  /* 0x000000040208c211 */ /* 0x000fc400078408ff */
[----:B------:R-:W-:Y:S02]  /*1600*/  @!P4 LOP3.LUT R10, R10, 0xfffffff8, RZ, 0xc0, !PT ;  /* 0xfffffff80a0ac812 */ /* 0x000fe400078ec0ff */
[----:B------:R-:W-:Y:S02]  /*1610*/  @!P0 LEA.HI R17, R0, R17, RZ, 0x3 ;  /* 0x0000001100118211 */ /* 0x000fe400078f18ff */
[----:B------:R-:W-:Y:S01]  /*1620*/  LOP3.LUT R0, R29, 0xfffffff0, RZ, 0xc0, !PT ;  /* 0xfffffff01d007812 */ /* 0x000fe200078ec0ff */
[----:B------:R-:W-:Y:S01]  /*1630*/  @!P4 IMAD.WIDE R10, R10, 0x2, R4 ;  /* 0x000000020a0ac825 */ /* 0x000fe200078e0204 */
[----:B------:R-:W-:-:S03]  /*1640*/  @!P4 LEA.HI.X R9, R2, R5, R3, 0x1, P2 ;  /* 0x000000050209c211 */ /* 0x000fc600010f0c03 */
[----:B------:R-:W-:Y:S02]  /*1650*/  @!P4 IMAD.WIDE R4, R12, 0x2, R4 ;  /* 0x000000020c04c825 */ /* 0x000fe400078e0204 */
[----:B------:R3:W-:Y:S02]  /*1660*/  @!P4 LDGSTS.E.BYPASS.LTC128B.128 [R249+0x2100], [R8.64], !P1 ;  /* 0x0210000008f9cfae */ /* 0x0007e4000c901d52 */
[----:B------:R-:W-:Y:S02]  /*1670*/  IMAD.IADD R0, R121, 0x1, -R0 ;  /* 0x0000000179007824 */ /* 0x000fe400078e0a00 */
[----:B------:R1:W-:Y:S04]  /*1680*/  @!P4 LDGSTS.E.BYPASS.LTC128B.128 [R249+0x6100], [R10.64], !P5 ;  /* 0x061000000af9cfae */ /* 0x0003e8000e901d52 */
[----:B------:R2:W-:Y:S01]  /*1690*/  @!P4 LDGSTS.E.BYPASS.LTC128B.128 [R249+0xa100], [R4.64], !P6 ;  /* 0x0a10000004f9cfae */ /* 0x0005e2000f101d52 */
[----:B------:R-:W-:-:S04]  /*16a0*/  ISETP.GE.AND P4, PT, R2, c[0x0][0x1d4], PT ;  /* 0x0000750002007a0c */ /* 0x000fc80003f86270 */
[----:B------:R-:W-:Y:S02]  /*16b0*/  SEL R12, RZ, 0x1, P4 ;  /* 0x00000001ff0c7807 */ /* 0x000fe40002000000 */
[----:B---3--:R-:W-:-:S04]  /*16c0*/  @!P0 LEA R8, P2, R2, R6, 0x1 ;  /* 0x0000000602088211 */ /* 0x008fc800078408ff */
[----:B----4-:R-:W-:Y:S01]  /*16d0*/  @!P0 LEA.HI.X R9, R2, R7, R3, 0x1, P2 ;  /* 0x0000000702098211 */ /* 0x010fe200010f0c03 */
[----:B------:R-:W-:Y:S01]  /*16e0*/  IMAD.IADD R3, R19, 0x1, R27 ;  /* 0x0000000113037824 */ /* 0x000fe200078e021b */
[----:B------:R-:W-:Y:S01]  /*16f0*/  @!P0 SHF.R.S32.HI R2, RZ, 0x1f, R22 ;  /* 0x0000001fff028819 */ /* 0x000fe20000011416 */
[----:B-1----:R-:W-:Y:S01]  /*1700*/  IMAD R11, R31, c[0x0][0x1e8], RZ ;  /* 0x00007a001f0b7a24 */ /* 0x002fe200078e02ff */
[----:B--2---:R-:W-:Y:S01]  /*1710*/  SHF.R.S32.HI R4, RZ, 0x1f, R0 ;  /* 0x0000001fff047819 */ /* 0x004fe20000011400 */
[----:B------:R-:W-:Y:S01]  /*1720*/  IMAD.IADD R5, R21, 0x1, R28 ;  /* 0x0000000115057824 */ /* 0x000fe200078e021c */
[----:B------:R-:W-:Y:S01]  /*1730*/  @!P0 LEA.HI R14, R2, R22, RZ, 0x3 ;  /* 0x00000016020e8211 */ /* 0x000fe200078f18ff */
[----:B------:R-:W-:Y:S01]  /*1740*/  IMAD.MOV.U32 R2, RZ, RZ, R18 ;  /* 0x000000ffff027224 */ /* 0x000fe200078e0012 */
[----:B------:R-:W-:Y:S01]  /*1750*/  LEA.HI R15, R4, R0, RZ, 0x3 ;  /* 0x00000000040f7211 */ /* 0x000fe200078f18ff */
[C---:B------:R-:W-:Y:S01]  /*1760*/  IMAD R11, R30.reuse, c[0x0][0x1ec], R11 ;  /* 0x00007b001e0b7a24 */ /* 0x040fe200078e020b */
[----:B------:R-:W-:Y:S01]  /*1770*/  SEL R4, RZ, 0xffffffff, P3 ;  /* 0xffffffffff047807 */ /* 0x000fe20001800000 */
[----:B------:R-:W-:Y:S01]  /*1780*/  IMAD.WIDE.U32 R2, R30, c[0x0][0x1e8], R2 ;  /* 0x00007a001e027a25 */ /* 0x000fe200078e0002 */
[----:B------:R-:W-:Y:S01]  /*1790*/  LOP3.LUT R13, R15, 0xfffffff8, RZ, 0xc0, !PT ;  /* 0xfffffff80f0d7812 */ /* 0x000fe200078ec0ff */
[----:B------:R1:W-:Y:S01]  /*17a0*/  @!P0 LDGSTS.E.BYPASS.LTC128B.128 [R249+0x3100], [R8.64], !P1 ;  /* 0x0310000008f98fae */ /* 0x0003e2000c901d52 */
[----:B------:R-:W-:Y:S01]  /*17b0*/  ISETP.GE.AND P1, PT, R16, 0x21, PT ;  /* 0x000000211000780c */ /* 0x000fe20003f26270 */
[----:B------:R-:W-:Y:S01]  /*17c0*/  IMAD.SHL.U32 R10, R4, 0x2, RZ ;  /* 0x00000002040a7824 */ /* 0x000fe200078e00ff */
[----:B------:R-:W-:Y:S01]  /*17d0*/  ISETP.GE.AND P2, PT, R22, c[0x0][0x1d4], PT ;  /* 0x0000750016007a0c */ /* 0x000fe20003f46270 */
[----:B------:R-:W-:-:S02]  /*17e0*/  IMAD.MOV.U32 R4, RZ, RZ, R20 ;  /* 0x000000ffff047224 */ /* 0x000fc400078e0014 */
[----:B------:R-:W-:Y:S01]  /*17f0*/  IMAD.IADD R3, R3, 0x1, R11 ;  /* 0x0000000103037824 */ /* 0x000fe200078e020b */
[----:B------:R-:W-:Y:S01]  /*1800*/  LOP3.LUT R18, R10, 0x2, R12, 0xe2, !PT ;  /* 0x000000020a127812 */ /* 0x000fe200078ee20c */
[----:B------:R-:W-:Y:S01]  /*1810*/  IMAD.WIDE.U32 R10, R30, c[0x0][0x210], R4 ;  /* 0x000084001e0a7a25 */ /* 0x000fe200078e0004 */
[----:B------:R-:W-:-:S03]  /*1820*/  @!P0 LOP3.LUT R4, R17, 0xfffffff8, RZ, 0xc0, !PT ;  /* 0xfffffff811048812 */ /* 0x000fc600078ec0ff */
[----:B------:R-:W-:Y:S01]  /*1830*/  IMAD.IADD R13, R0, 0x1, -R13 ;  /* 0x00000001000d7824 */ /* 0x000fe200078e0a0d */
[----:B------:R-:W-:Y:S01]  /*1840*/  @!P0 LOP3.LUT R0, R14, 0xfffffff8, RZ, 0xc0, !PT ;  /* 0xfffffff80e008812 */ /* 0x000fe200078ec0ff */
[----:B------:R-:W-:-:S04]  /*1850*/  @!P0 IMAD.WIDE R4, R4, 0x2, R6 ;  /* 0x0000000204048825 */ /* 0x000fc800078e0206 */
[----:B------:R-:W-:Y:S01]  /*1860*/  @!P0 IMAD.WIDE R6, R0, 0x2, R6 ;  /* 0x0000000200068825 */ /* 0x000fe200078e0206 */
[----:B------:R2:W-:Y:S01]  /*1870*/  @!P0 LDGSTS.E.BYPASS.LTC128B.128 [R249+0x7100], [R4.64], !P5 ;  /* 0x0710000004f98fae */ /* 0x0005e2000e901d52 */
[----:B------:R-:W-:Y:S02]  /*1880*/  ISETP.GE.AND P5, PT, R16, 0x1, PT ;  /* 0x000000011000780c */ /* 0x000fe40003fa6270 */
[----:B------:R-:W-:Y:S01]  /*1890*/  IMAD R0, R24, c[0x0][0x1f0], RZ ;  /* 0x00007c0018007a24 */ /* 0x000fe200078e02ff */
[----:B------:R3:W-:Y:S01]  /*18a0*/  @!P0 LDGSTS.E.BYPASS.LTC128B.128 [R249+0xb100], [R6.64], !P6 ;  /* 0x0b10000006f98fae */ /* 0x0007e2000f101d52 */
[----:B------:R-:W-:Y:S01]  /*18b0*/  IMAD.WIDE.U32 R32, R26, c[0x0][0x1f0], R2 ;  /* 0x00007c001a207a25 */ /* 0x000fe200078e0002 */
[----:B------:R-:W-:Y:S02]  /*18c0*/  ISETP.GE.AND P6, PT, R16, 0x41, PT ;  /* 0x000000411000780c */ /* 0x000fe40003fc6270 */
[----:B------:R-:W0:Y:S01]  /*18d0*/  LDGDEPBAR ;  /* 0x00000000000079af */ /* 0x000e220000000000 */
[----:B------:R-:W-:-:S02]  /*18e0*/  IMAD.SHL.U32 R3, R25, 0x8, RZ ;  /* 0x0000000819037824 */ /* 0x000fc400078e00ff */
[----:B------:R-:W-:Y:S01]  /*18f0*/  IMAD.MOV.U32 R122, RZ, RZ, R32 ;  /* 0x000000ffff7a7224 */ /* 0x000fe200078e0020 */
[----:B------:R-:W-:Y:S01]  /*1900*/  STL.64 [R1+0x30], R32 ;  /* 0x0000302001007387 */ /* 0x000fe20000100a00 */
[----:B------:R-:W-:Y:S02]  /*1910*/  IMAD R19, R31, c[0x0][0x210], RZ ;  /* 0x000084001f137a24 */ /* 0x000fe400078e02ff */
[----:B-1----:R-:W-:Y:S02]  /*1920*/  IMAD.MOV.U32 R8, RZ, RZ, R10 ;  /* 0x000000ffff087224 */ /* 0x002fe400078e000a */
[----:B------:R-:W-:-:S04]  /*1930*/  IMAD R12, R30, c[0x0][0x214], R19 ;  /* 0x000085001e0c7a24 */ /* 0x000fc800078e0213 */
[----:B------:R-:W-:Y:S02]  /*1940*/  IMAD.IADD R9, R11, 0x1, R12 ;  /* 0x000000010b097824 */ /* 0x000fe400078e020c */
[----:B------:R-:W-:Y:S02]  /*1950*/  IMAD.U32 R12, RZ, RZ, UR7 ;  /* 0x00000007ff0c7e24 */ /* 0x000fe4000f8e00ff */
[----:B------:R-:W-:Y:S02]  /*1960*/  IMAD R11, R24, c[0x0][0x218], RZ ;  /* 0x00008600180b7a24 */ /* 0x000fe400078e02ff */
[----:B--2---:R-:W-:Y:S02]  /*1970*/  IMAD.SHL.U32 R5, R13, 0x40, RZ ;  /* 0x000000400d057824 */ /* 0x004fe400078e00ff */
[----:B------:R-:W-:Y:S02]  /*1980*/  IMAD R4, R26, c[0x0][0x1f4], R0 ;  /* 0x00007d001a047a24 */ /* 0x000fe400078e0200 */
[----:B------:R-:W-:Y:S01]  /*1990*/  IMAD R0, R25, 0x200, R23 ;  /* 0x0000020019007824 */ /* 0x000fe200078e0217 */
[----:B------:R-:W-:Y:S01]  /*19a0*/  LOP3.LUT R2, R5, 0x1c0, RZ, 0xc0, !PT ;  /* 0x000001c005027812 */ /* 0x000fe200078ec0ff */
[----:B------:R-:W-:-:S02]  /*19b0*/  IMAD.IADD R123, R33, 0x1, R4 ;  /* 0x00000001217b7824 */ /* 0x000fc400078e0204 */
[----:B------:R-:W-:Y:S01]  /*19c0*/  IMAD.SHL.U32 R224, R0, 0x2, RZ ;  /* 0x0000000200e07824 */ /* 0x000fe200078e00ff */
[----:B------:R-:W-:Y:S01]  /*19d0*/  LOP3.LUT R5, R2, 0x8, R3, 0xf8, !PT ;  /* 0x0000000802057812 */ /* 0x000fe200078ef803 */
[----:B------:R-:W-:Y:S01]  /*19e0*/  IMAD R11, R26, c[0x0][0x21c], R11 ;  /* 0x000087001a0b7a24 */ /* 0x000fe200078e020b */
[----:B------:R-:W-:Y:S01]  /*19f0*/  SHF.R.U32.HI R4, RZ, 0x3, R2 ;  /* 0x00000003ff047819 */ /* 0x000fe20000011602 */
[----:B------:R-:W-:Y:S01]  /*1a00*/  IMAD.WIDE.U32 R2, R116, UR13, R122 ;  /* 0x0000000d74027c25 */ /* 0x000fe2000f8e007a */
[----:B------:R-:W-:Y:S01]  /*1a10*/  IADD3 R231, R224, 0xc120, RZ ;  /* 0x0000c120e0e77810 */ /* 0x000fe20007ffe0ff */
[----:B------:R-:W-:Y:S01]  /*1a20*/  STL.64 [R1+0x28], R122 ;  /* 0x0000287a01007387 */ /* 0x000fe20000100a00 */
[----:B------:R-:W-:Y:S01]  /*1a30*/  LOP3.LUT R14, R5, R4, RZ, 0x3c, !PT ;  /* 0x00000004050e7212 */ /* 0x000fe200078e3cff */
[----:B------:R-:W-:Y:S01]  /*1a40*/  IMAD.U32 R4, RZ, RZ, UR6 ;  /* 0x00000006ff047e24 */ /* 0x000fe2000f8e00ff */
[----:B------:R-:W-:Y:S01]  /*1a50*/  IADD3 R3, R3, UR9, RZ ;  /* 0x0000000903037c10 */ /* 0x000fe2000fffe0ff */
[----:B------:R-:W-:Y:S01]  /*1a60*/  USHF.L.U32 UR9, UR7, 0x6, URZ ;  /* 0x0000000607097899 */ /* 0x000fe2000800063f */
[----:B---3--:R-:W-:Y:S01]  /*1a70*/  @P5 LEA R6, P0, R2, c[0x0][0x1c8], 0x1 ;  /* 0x0000720002065a11 */ /* 0x008fe200078008ff */
[----:B------:R-:W-:-:S02]  /*1a80*/  IMAD.WIDE.U32 R22, R26, c[0x0][0x218], R8 ;  /* 0x000086001a167a25 */ /* 0x000fc400078e0008 */
[----:B------:R-:W-:Y:S01]  /*1a90*/  UIADD3 UR9, UR15, UR9, URZ ;  /* 0x000000090f097290 */ /* 0x000fe2000fffe03f */
[----:B------:R-:W-:Y:S01]  /*1aa0*/  @P5 LEA.HI.X R7, R2, c[0x0][0x1cc], R3, 0x1, P0 ;  /* 0x0000730002075a11 */ /* 0x000fe200000f0c03 */
[----:B------:R-:W-:Y:S01]  /*1ab0*/  IMAD.U32 R8, RZ, RZ, UR13 ;  /* 0x0000000dff087e24 */ /* 0x000fe2000f8e00ff */
[C---:B------:R-:W-:Y:S01]  /*1ac0*/  @P1 LEA R5, P0, R4.reuse, R2, 0x5 ;  /* 0x0000000204051211 */ /* 0x040fe200078028ff */
[----:B------:R-:W-:Y:S01]  /*1ad0*/  UIMAD UR13, UR11, UR13, URZ ;  /* 0x0000000d0b0d72a4 */ /* 0x000fe2000f8e023f */
[----:B------:R-:W-:Y:S01]  /*1ae0*/  IMAD.IADD R21, R23, 0x1, R11 ;  /* 0x0000000117157824 */ /* 0x000fe200078e020b */
[----:B------:R1:W-:Y:S01]  /*1af0*/  @P5 LDGSTS.E.BYPASS.LTC128B.128 [R249+0xc100], [R6.64], !P4 ;  /* 0x0c10000006f95fae */ /* 0x0003e2000e101d52 */
[----:B------:R-:W-:Y:S01]  /*1b00*/  @P1 LEA.HI.X R10, R4, R3, R12, 0x5, P0 ;  /* 0x00000003040a1211 */ /* 0x000fe200000f2c0c */
[----:B------:R-:W-:Y:S01]  /*1b10*/  IMAD.MOV.U32 R20, RZ, RZ, R22 ;  /* 0x000000ffff147224 */ /* 0x000fe200078e0016 */
[C---:B------:R-:W-:Y:S01]  /*1b20*/  @P1 LEA R4, P0, R5.reuse, c[0x0][0x1c8], 0x1 ;  /* 0x0000720005041a11 */ /* 0x040fe200078008ff */
[----:B------:R1:W-:Y:S01]  /*1b30*/  @P5 LDGSTS.E.BYPASS.LTC128B.128 [R249+0xf100], [R6.64+0x80], !P3 ;  /* 0x0f10008006f95fae */ /* 0x0003e2000d901d52 */
[----:B------:R-:W-:Y:S01]  /*1b40*/  UIMAD UR13, UR10, UR16, UR13 ;  /* 0x000000100a0d72a4 */ /* 0x000fe2000f8e020d */
[----:B------:R-:W-:Y:S01]  /*1b50*/  IMAD.WIDE.U32 R8, R8, UR16, R20 ;  /* 0x0000001008087c25 */ /* 0x000fe2000f8e0014 */
[----:B------:R-:W-:Y:S01]  /*1b60*/  @P1 LEA.HI.X R5, R5, c[0x0][0x1cc], R10, 0x1, P0 ;  /* 0x0000730005051a11 */ /* 0x000fe200000f0c0a */
[----:B------:R1:W-:Y:S01]  /*1b70*/  @P5 LDGSTS.E.BYPASS.LTC128B.128 [R249+0x12100], [R6.64+0x100], !P2 ;  /* 0x1210010006f95fae */ /* 0x0003e2000d101d52 */
[----:B------:R-:W-:Y:S01]  /*1b80*/  @P6 IADD3 R10, P0, R2, UR14, RZ ;  /* 0x0000000e020a6c10 */ /* 0x000fe2000ff1e0ff */
[----:B------:R-:W-:-:S02]  /*1b90*/  USHF.L.U32 UR10, UR4, 0x6, URZ ;  /* 0x00000006040a7899 */ /* 0x000fc4000800063f */
[----:B------:R2:W-:Y:S01]  /*1ba0*/  @P1 LDGSTS.E.BYPASS.LTC128B.128 [R249+0xd100], [R4.64], !P4 ;  /* 0x0d10000004f91fae */ /* 0x0005e2000e101d52 */
[----:B------:R-:W-:Y:S02]  /*1bb0*/  @P6 IADD3.X R3, R3, UR9, RZ, P0, !PT ;  /* 0x0000000903036c10 */ /* 0x000fe400087fe4ff */
[C---:B------:R-:W-:Y:S01]  /*1bc0*/  @P6 LEA R2, P0, R10.reuse, c[0x0][0x1c8], 0x1 ;  /* 0x000072000a026a11 */ /* 0x040fe200078008ff */
[----:B------:R2:W-:Y:S03]  /*1bd0*/  @P1 LDGSTS.E.BYPASS.LTC128B.128 [R249+0x10100], [R4.64+0x80], !P3 ;  /* 0x1010008004f91fae */ /* 0x0005e6000d901d52 */
[----:B------:R-:W-:Y:S01]  /*1be0*/  @P6 LEA.HI.X R3, R10, c[0x0][0x1cc], R3, 0x1, P0 ;  /* 0x000073000a036a11 */ /* 0x000fe200000f0c03 */
[----:B------:R2:W-:Y:S01]  /*1bf0*/  @P1 LDGSTS.E.BYPASS.LTC128B.128 [R249+0x13100], [R4.64+0x100], !P2 ;  /* 0x1310010004f91fae */ /* 0x0005e2000d101d52 */
[C---:B------:R-:W-:Y:S02]  /*1c00*/  LOP3.LUT P0, RZ, R13.reuse, 0x2, RZ, 0xc0, !PT ;  /* 0x000000020dff7812 */ /* 0x040fe4000780c0ff */
[----:B------:R-:W-:Y:S01]  /*1c10*/  LOP3.LUT P1, RZ, R13, 0x4, RZ, 0xc0, !PT ;  /* 0x000000040dff7812 */ /* 0x000fe2000782c0ff */
[----:B------:R3:W-:Y:S01]  /*1c20*/  @P6 LDGSTS.E.BYPASS.LTC128B.128 [R249+0xe100], [R2.64], !P4 ;  /* 0x0e10000002f96fae */ /* 0x0007e2000e101d52 */
[----:B------:R-:W-:-:S03]  /*1c30*/  LEA R10, P5, R8, c[0x0][0x1f8], 0x1 ;  /* 0x00007e00080a7a11 */ /* 0x000fc600078a08ff */
[----:B------:R3:W-:Y:S04]  /*1c40*/  @P6 LDGSTS.E.BYPASS.LTC128B.128 [R249+0x11100], [R2.64+0x80], !P3 ;  /* 0x1110008002f96fae */ /* 0x0007e8000d901d52 */
[----:B------:R3:W-:Y:S01]  /*1c50*/  @P6 LDGSTS.E.BYPASS.LTC128B.128 [R249+0x14100], [R2.64+0x100], !P2 ;  /* 0x1410010002f96fae */ /* 0x0007e2000d101d52 */
[----:B------:R-:W-:Y:S02]  /*1c60*/  LOP3.LUT P6, RZ, R36, 0x2, RZ, 0xc0, !PT ;  /* 0x0000000224ff7812 */ /* 0x000fe400078cc0ff */
[----:B-1----:R-:W-:Y:S01]  /*1c70*/  IADD3 R6, R9, UR13, RZ ;  /* 0x0000000d09067c10 */ /* 0x002fe2000fffe0ff */
[----:B------:R-:W0:Y:S01]  /*1c80*/  LDGDEPBAR ;  /* 0x00000000000079af */ /* 0x000e220000000000 */
[----:B------:R-:W-:Y:S02]  /*1c90*/  UMOV UR13, 0x6 ;  /* 0x00000006000d7882 */ /* 0x000fe40000000000 */
[----:B------:R-:W-:Y:S01]  /*1ca0*/  USHF.L.U64.HI UR13, UR4, UR13, UR5 ;  /* 0x0000000d040d7299 */ /* 0x000fe20008010205 */
[----:B------:R-:W-:Y:S01]  /*1cb0*/  LEA.HI.X R11, R8, c[0x0][0x1fc], R6, 0x1, P5 ;  /* 0x00007f00080b7a11 */ /* 0x000fe200028f0c06 */
[----:B------:R-:W-:Y:S01]  /*1cc0*/  STL.64 [R1+0x38], R22 ;  /* 0x0000381601007387 */ /* 0x000fe20000100a00 */
[----:B------:R-:W-:-:S02]  /*1cd0*/  IADD3 R6, R224, 0xc100, RZ ;  /* 0x0000c100e0067810 */ /* 0x000fc40007ffe0ff */
[----:B------:R-:W-:Y:S01]  /*1ce0*/  IADD3 R8, P5, R10, UR10, RZ ;  /* 0x0000000a0a087c10 */ /* 0x000fe2000ffbe0ff */
[----:B------:R-:W-:Y:S01]  /*1cf0*/  STL.64 [R1+0x20], R20 ;  /* 0x0000201401007387 */ /* 0x000fe20000100a00 */
[----:B------:R-:W-:Y:S01]  /*1d00*/  @P6 IADD3 R231, R6, -0x20, RZ ;  /* 0xffffffe006e76810 */ /* 0x000fe20007ffe0ff */
[----:B--2---:R-:W-:Y:S01]  /*1d10*/  IMAD.SHL.U32 R5, R15, 0x40, RZ ;  /* 0x000000400f057824 */ /* 0x004fe200078e00ff */
[----:B------:R-:W-:Y:S02]  /*1d20*/  SEL R4, RZ, 0x4, P2 ;  /* 0x00000004ff047807 */ /* 0x000fe40001000000 */
[----:B------:R-:W-:Y:S02]  /*1d30*/  IADD3.X R9, R11, UR13, RZ, P5, !PT ;  /* 0x0000000d0b097c10 */ /* 0x000fe4000affe4ff */
[----:B------:R-:W-:Y:S02]  /*1d40*/  LOP3.LUT R12, R18, R4, RZ, 0xfc, !PT ;  /* 0x00000004120c7212 */ /* 0x000fe400078efcff */
[----:B------:R-:W-:Y:S01]  /*1d50*/  LOP3.LUT R4, R14, 0xfffffe00, R5, 0xf8, !PT ;  /* 0xfffffe000e047812 */ /* 0x000fe200078ef805 */
[----:B------:R-:W-:Y:S01]  /*1d60*/  IMAD.MOV.U32 R5, RZ, RZ, 0x20 ;  /* 0x00000020ff057424 */ /* 0x000fe200078e00ff */
[C---:B------:R-:W-:Y:S01]  /*1d70*/  IADD3 R248, R231.reuse, 0x800, RZ ;  /* 0x00000800e7f87810 */ /* 0x040fe20007ffe0ff */
[----:B------:R-:W-:Y:S01]  /*1d80*/  IMAD.U32 R14, RZ, RZ, UR10 ;  /* 0x0000000aff0e7e24 */ /* 0x000fe2000f8e00ff */
[----:B------:R-:W-:Y:S01]  /*1d90*/  IADD3 R247, R231, 0x1000, RZ ;  /* 0x00001000e7f77810 */ /* 0x000fe20007ffe0ff */
[----:B---3--:R-:W-:Y:S01]  /*1da0*/  IMAD.MOV.U32 R3, RZ, RZ, 0x10 ;  /* 0x00000010ff037424 */ /* 0x008fe200078e00ff */
[----:B------:R-:W-:-:S04]  /*1db0*/  DEPBAR.LE SB0, 0x1 ;  /* 0x000080400000791a */ /* 0x000fc80000000000 */
[----:B------:R-:W-:Y:S01]  /*1dc0*/  IMAD R208, R117, 0x400, R4 ;  /* 0x0000040075d07824 */ /* 0x000fe200078e0204 */
[----:B------:R-:W-:Y:S01]  /*1dd0*/  SEL R3, R3, 0xfffffff0, !P0 ;  /* 0xfffffff003037807 */ /* 0x000fe20004000000 */
[----:B------:R-:W-:Y:S01]  /*1de0*/  IMAD.U32 R2, RZ, RZ, UR10 ;  /* 0x0000000aff027e24 */ /* 0x000fe2000f8e00ff */
[----:B------:R-:W-:Y:S02]  /*1df0*/  SEL R0, R5, 0xffffffe0, !P1 ;  /* 0xffffffe005007807 */ /* 0x000fe40004800000 */
[C---:B------:R-:W-:Y:S01]  /*1e00*/  LEA R216, R208.reuse, 0x100, 0x1 ;  /* 0x00000100d0d87811 */ /* 0x040fe200078e08ff */
[----:B------:R-:W-:Y:S01]  /*1e10*/  IMAD.SHL.U32 R208, R208, 0x2, RZ ;  /* 0x00000002d0d07824 */ /* 0x000fe200078e00ff */
[----:B------:R-:W-:Y:S01]  /*1e20*/  BAR.SYNC.DEFER_BLOCKING 0x0 ;  /* 0x0000000000007b1d */ /* 0x000fe20000010000 */
[----:B------:R-:W-:Y:S01]  /*1e30*/  IADD3 R18, P1, P0, R2, 0x80, R10 ;  /* 0x0000008002127810 */ /* 0x000fe2000783e00a */
[----:B------:R-:W-:Y:S01]  /*1e40*/  IMAD.MOV.U32 R2, RZ, RZ, 0x40 ;  /* 0x00000040ff027424 */ /* 0x000fe200078e00ff */
[----:B------:R-:W-:Y:S01]  /*1e50*/  LOP3.LUT R5, R12, 0x1, RZ, 0xc0, !PT ;  /* 0x000000010c057812 */ /* 0x000fe200078ec0ff */
[--C-:B------:R-:W-:Y:S01]  /*1e60*/  IMAD R212, R3, 0x2, R216.reuse ;  /* 0x0000000203d47824 */ /* 0x100fe200078e02d8 */
[----:B------:R-:W-:Y:S01]  /*1e70*/  IADD3.X R19, RZ, UR13, R11, P1, P0 ;  /* 0x0000000dff137c10 */ /* 0x000fe20008fe040b */
[----:B------:R-:W-:Y:S01]  /*1e80*/  IMAD R216, R0, 0x2, R216 ;  /* 0x0000000200d87824 */ /* 0x000fe200078e02d8 */
[----:B------:R-:W-:Y:S01]  /*1e90*/  IADD3 R14, P1, P0, R14, 0x100, R10 ;  /* 0x000001000e0e7810 */ /* 0x000fe2000783e00a */
[----:B------:R-:W-:Y:S01]  /*1ea0*/  IMAD R220, R0, 0x2, R212 ;  /* 0x0000000200dc7824 */ /* 0x000fe200078e02d4 */
[----:B------:R-:W-:-:S02]  /*1eb0*/  ISETP.NE.U32.AND P6, PT, R5, 0x1, PT ;  /* 0x000000010500780c */ /* 0x000fc40003fc5070 */
[----:B------:R-:W-:Y:S02]  /*1ec0*/  IADD3.X R15, RZ, UR13, R11, P1, P0 ;  /* 0x0000000dff0f7c10 */ /* 0x000fe40008fe040b */
[----:B------:R-:W-:Y:S02]  /*1ed0*/  IADD3 R6, P0, R8, UR10, RZ ;  /* 0x0000000a08067c10 */ /* 0x000fe4000ff1e0ff */
[----:B------:R-:W-:Y:S02]  /*1ee0*/  LOP3.LUT P1, RZ, R12, 0x2, RZ, 0xc0, !PT ;  /* 0x000000020cff7812 */ /* 0x000fe4000782c0ff */
[C---:B------:R-:W-:Y:S02]  /*1ef0*/  ISETP.LT.OR P5, PT, R16.reuse, 0x1, P6 ;  /* 0x000000011000780c */ /* 0x040fe400037a1670 */
[----:B------:R-:W-:Y:S02]  /*1f00*/  IADD3.X R7, R9, UR13, RZ, P0, !PT ;  /* 0x0000000d09077c10 */ /* 0x000fe400087fe4ff */
[----:B------:R-:W-:-:S02]  /*1f10*/  ISETP.LT.OR P0, PT, R16, 0x1, !P1 ;  /* 0x000000011000780c */ /* 0x000fc40004f01670 */
[C---:B------:R-:W-:Y:S01]  /*1f20*/  IADD3 R246, R231.reuse, 0x1800, RZ ;  /* 0x00001800e7f67810 */ /* 0x040fe20007ffe0ff */
[----:B------:R-:W-:Y:S01]  /*1f30*/  LDSM.16.M88.4 R156, [R208+0x100] ;  /* 0x00010000d09c783b */ /* 0x000fe20000000200 */
[C---:B------:R-:W-:Y:S02]  /*1f40*/  IADD3 R245, R231.reuse, 0x2000, RZ ;  /* 0x00002000e7f57810 */ /* 0x040fe40007ffe0ff */
[C---:B------:R-:W-:Y:S01]  /*1f50*/  IADD3 R244, R231.reuse, 0x2800, RZ ;  /* 0x00002800e7f47810 */ /* 0x040fe20007ffe0ff */
[----:B------:R-:W-:Y:S01]  /*1f60*/  LDSM.16.M88.4 R192, [R208+0x4100] ;  /* 0x00410000d0c0783b */ /* 0x000fe20000000200 */
[C---:B------:R-:W-:Y:S02]  /*1f70*/  IADD3 R243, R231.reuse, 0x3000, RZ ;  /* 0x00003000e7f37810 */ /* 0x040fe40007ffe0ff */
[C---:B------:R-:W-:Y:S01]  /*1f80*/  IADD3 R242, R231.reuse, 0x3800, RZ ;  /* 0x00003800e7f27810 */ /* 0x040fe20007ffe0ff */
[----:B------:R-:W-:Y:S01]  /*1f90*/  LDSM.16.M88.4 R160, [R212] ;  /* 0x00000000d4a0783b */ /* 0x000fe20000000200 */
[----:B------:R-:W-:-:S02]  /*1fa0*/  IADD3 R241, R231, 0x4000, RZ ;  /* 0x00004000e7f17810 */ /* 0x000fc40007ffe0ff */
[C---:B------:R-:W-:Y:S01]  /*1fb0*/  IADD3 R240, R231.reuse, 0x4800, RZ ;  /* 0x00004800e7f07810 */ /* 0x040fe20007ffe0ff */
[----:B------:R-:W-:Y:S01]  /*1fc0*/  LDSM.16.M88.4 R196, [R212+0x4000] ;  /* 0x00400000d4c4783b */ /* 0x000fe20000000200 */
[C---:B------:R-:W-:Y:S02]  /*1fd0*/  IADD3 R239, R231.reuse, 0x5000, RZ ;  /* 0x00005000e7ef7810 */ /* 0x040fe40007ffe0ff */
[C---:B------:R-:W-:Y:S01]  /*1fe0*/  IADD3 R238, R231.reuse, 0x5800, RZ ;  /* 0x00005800e7ee7810 */ /* 0x040fe20007ffe0ff */
[----:B------:R-:W-:Y:S01]  /*1ff0*/  LDSM.16.M88.4 R184, [R216] ;  /* 0x00000000d8b8783b */ /* 0x000fe20000000200 */
[C---:B------:R-:W-:Y:S02]  /*2000*/  IADD3 R237, R231.reuse, 0x6000, RZ ;  /* 0x00006000e7ed7810 */ /* 0x040fe40007ffe0ff */
[C---:B------:R-:W-:Y:S01]  /*2010*/  IADD3 R236, R231.reuse, 0x6800, RZ ;  /* 0x00006800e7ec7810 */ /* 0x040fe20007ffe0ff */
[----:B------:R-:W-:Y:S01]  /*2020*/  LDSM.16.M88.4 R200, [R216+0x4000] ;  /* 0x00400000d8c8783b */ /* 0x000fe20000000200 */
[----:B------:R-:W-:-:S02]  /*2030*/  IADD3 R235, R231, 0x7000, RZ ;  /* 0x00007000e7eb7810 */ /* 0x000fc40007ffe0ff */
[C---:B------:R-:W-:Y:S01]  /*2040*/  IADD3 R234, R231.reuse, 0x7800, RZ ;  /* 0x00007800e7ea7810 */ /* 0x040fe20007ffe0ff */
[----:B------:R-:W-:Y:S01]  /*2050*/  LDSM.16.M88.4 R188, [R220] ;  /* 0x00000000dcbc783b */ /* 0x000fe20000000200 */
[C---:B------:R-:W-:Y:S02]  /*2060*/  IADD3 R233, R231.reuse, 0x8000, RZ ;  /* 0x00008000e7e97810 */ /* 0x040fe40007ffe0ff */
[----:B------:R-:W-:Y:S01]  /*2070*/  IADD3 R232, R231, 0x8800, RZ ;  /* 0x00008800e7e87810 */ /* 0x000fe20007ffe0ff */
[----:B------:R-:W-:Y:S04]  /*2080*/  LDSM.16.M88.4 R204, [R220+0x4000] ;  /* 0x00400000dccc783b */ /* 0x000fe80000000200 */
[----:B------:R-:W-:Y:S04]  /*2090*/  LDSM.16.M88.4 R208, [R208+0x8100] ;  /* 0x00810000d0d0783b */ /* 0x000fe80000000200 */
[----:B------:R-:W-:Y:S04]  /*20a0*/  LDSM.16.M88.4 R212, [R212+0x8000] ;  /* 0x00800000d4d4783b */ /* 0x000fe80000000200 */
[----:B------:R-:W-:Y:S04]  /*20b0*/  LDSM.16.M88.4 R216, [R216+0x8000] ;  /* 0x00800000d8d8783b */ /* 0x000fe80000000200 */
        /* <DEDUP_REMOVED lines=12> */
[----:B------:R-:W5:Y:S04]  /*2180*/  LDSM.16.M88.4 R68, [R231+0x1000] ;  /* 0x00100000e744783b */ /* 0x000f680000000200 */
[----:B------:R-:W4:Y:S04]  /*2190*/  LDSM.16.M88.4 R80, [R231+0x1800] ;  /* 0x00180000e750783b */ /* 0x000f280000000200 */
[----:B------:R-:W-:Y:S01]  /*21a0*/  LDSM.16.M88.4 R84, [R231+0x2000] ;  /* 0x00200000e754783b */ /* 0x000fe20000000200 */
[C---:B-1----:R-:W-:Y:S03]  /*21b0*/  HMMA.16816.F32.BF16 R40, R156.reuse, R20, RZ ;  /* 0x000000149c28723c */ /* 0x042fe600000418ff */
[----:B------:R-:W1:Y:S04]  /*21c0*/  LDSM.16.M88.4 R104, [R231+0x2800] ;  /* 0x00280000e768783b */ /* 0x000e680000000200 */
[----:B------:R-:W-:Y:S01]  /*21d0*/  @!PT LDS RZ, [RZ] ;  /* 0x00000000fffff984 */ /* 0x000fe20000000800 */
[----:B------:R-:W-:Y:S01]  /*21e0*/  @!PT LDS RZ, [RZ] ;  /* 0x00000000fffff984 */ /* 0x000fe20000000800 */
[----:B------:R-:W-:Y:S01]  /*21f0*/  @!PT LDS RZ, [RZ] ;  /* 0x00000000fffff984 */ /* 0x000fe20000000800 */
[----:B------:R1:W-:Y:S01]  /*2200*/  LDGSTS.E.BYPASS.LTC128B.128 [R249+0x100], [R10.64], !P5 ;  /* 0x001000000af97fae */ /* 0x0003e2000e901d52 */
[----:B------:R-:W-:Y:S01]  /*2210*/  LOP3.LUT P5, RZ, R12, 0x4, RZ, 0xc0, !PT ;  /* 0x000000040cff7812 */ /* 0x000fe200078ac0ff */
[----:B------:R-:W-:Y:S02]  /*2220*/  HMMA.16816.F32.BF16 R28, R156, R22, RZ ;  /* 0x000000169c1c723c */ /* 0x000fe400000418ff */
[----:B------:R1:W-:Y:S01]  /*2230*/  LDGSTS.E.BYPASS.LTC128B.128 [R249+0x3100], [R10.64+0x80], !P0 ;  /* 0x031000800af97fae */ /* 0x0003e2000c101d52 */
[----:B------:R-:W-:-:S05]  /*2240*/  ISETP.LT.OR P0, PT, R16, 0x1, !P5 ;  /* 0x000000011000780c */ /* 0x000fca0006f01670 */
[----:B--2---:R-:W-:Y:S08]  /*2250*/  HMMA.16816.F32.BF16 R24, R156, R32, RZ ;  /* 0x000000209c18723c */ /* 0x004ff000000418ff */
[----:B------:R1:W-:Y:S01]  /*2260*/  LDGSTS.E.BYPASS.LTC128B.128 [R249+0x6100], [R10.64+0x100], !P0 ;  /* 0x061001000af97fae */ /* 0x0003e2000c101d52 */
[C---:B------:R-:W-:Y:S01]  /*2270*/  ISETP.LT.OR P0, PT, R16.reuse, 0x21, P6 ;  /* 0x000000211000780c */ /* 0x040fe20003701670 */
[----:B---3--:R-:W-:Y:S01]  /*2280*/  HMMA.16816.F32.BF16 R92, R160, R48, R40 ;  /* 0x00000030a05c723c */ /* 0x008fe20000041828 */
[----:B------:R-:W-:-:S07]  /*2290*/  ISETP.LT.OR P6, PT, R16, 0x41, P6 ;  /* 0x000000411000780c */ /* 0x000fce00037c1670 */
[C---:B------:R-:W-:Y:S04]  /*22a0*/  HMMA.16816.F32.BF16 R40, R156.reuse, R52, RZ ;  /* 0x000000349c28723c */ /* 0x040fe800000418ff */
[----:B------:R1:W-:Y:S01]  /*22b0*/  LDGSTS.E.BYPASS.LTC128B.128 [R249+0x1100], [R8.64], !P0 ;  /* 0x0110000008f97fae */ /* 0x0003e2000c101d52 */
[C---:B------:R-:W-:Y:S02]  /*22c0*/  ISETP.LT.OR P0, PT, R16.reuse, 0x21, !P1 ;  /* 0x000000211000780c */ /* 0x040fe40004f01670 */
[C---:B------:R-:W-:Y:S01]  /*22d0*/  ISETP.LT.OR P1, PT, R16.reuse, 0x41, !P1 ;  /* 0x000000411000780c */ /* 0x040fe20004f21670 */
[----:B------:R-:W-:Y:S08]  /*22e0*/  HMMA.16816.F32.BF16 R20, R156, R34, RZ ;  /* 0x000000229c14723c */ /* 0x000ff000000418ff */
[----:B------:R-:W-:Y:S02]  /*22f0*/  HMMA.16816.F32.BF16 R88, R160, R50, R28 ;  /* 0x00000032a058723c */ /* 0x000fe4000004181c */
[----:B------:R2:W-:Y:S01]  /*2300*/  LDGSTS.E.BYPASS.LTC128B.128 [R249+0x4100], [R18.64], !P0 ;  /* 0x0410000012f97fae */ /* 0x0005e2000c101d52 */
[----:B------:R-:W-:-:S02]  /*2310*/  ISETP.LT.OR P0, PT, R16, 0x21, !P5 ;  /* 0x000000211000780c */ /* 0x000fc40006f01670 */
[----:B------:R-:W-:-:S03]  /*2320*/  ISETP.LT.OR P5, PT, R16, 0x41, !P5 ;  /* 0x000000411000780c */ /* 0x000fc60006fa1670 */
[----:B----4-:R-:W-:Y:S08]  /*2330*/  HMMA.16816.F32.BF16 R100, R160, R44, R24 ;  /* 0x0000002ca064723c */ /* 0x010ff00000041818 */
[----:B------:R3:W-:Y:S01]  /*2340*/  LDGSTS.E.BYPASS.LTC128B.128 [R249+0x7100], [R14.64], !P0 ;  /* 0x071000000ef97fae */ /* 0x0007e2000c101d52 */
[----:B------:R-:W-:Y:S01]  /*2350*/  LOP3.LUT P0, RZ, R36, 0x4, RZ, 0xc0, !PT ;  /* 0x0000000424ff7812 */ /* 0x000fe2000780c0ff */
[----:B------:R-:W-:Y:S02]  /*2360*/  HMMA.16816.F32.BF16 R32, R156, R54, RZ ;  /* 0x000000369c20723c */ /* 0x000fe400000418ff */
[----:B------:R4:W-:Y:S01]  /*2370*/  LDGSTS.E.BYPASS.LTC128B.128 [R249+0x2100], [R6.64], !P6 ;  /* 0x0210000006f97fae */ /* 0x0009e2000f101d52 */
[----:B------:R-:W-:-:S02]  /*2380*/  SEL R2, R2, 0xffffffc0, !P0 ;  /* 0xffffffc002027807 */ /* 0x000fc40004000000 */
[----:B------:R-:W-:Y:S01]  /*2390*/  PLOP3.LUT P0, PT, PT, PT, UP0, 0x80, 0x0 ;  /* 0x000000000000781c */ /* 0x000fe20003f0f008 */
[----:B------:R4:W-:Y:S02]  /*23a0*/  LDGSTS.E.BYPASS.LTC128B.128 [R249+0x5100], [R6.64+0x80], !P1 ;  /* 0x0510008006f97fae */ /* 0x0009e4000c901d52 */
[----:B------:R-:W-:Y:S01]  /*23b0*/  HMMA.16816.F32.BF16 R28, R156, R56, RZ ;  /* 0x000000389c1c723c */ /* 0x000fe200000418ff */
[----:B------:R-:W-:Y:S01]  /*23c0*/  IMAD.IADD R230, R224, 0x1, R2 ;  /* 0x00000001e0e67824 */ /* 0x000fe200078e0202 */
[----:B------:R4:W-:Y:S01]  /*23d0*/  LDGSTS.E.BYPASS.LTC128B.128 [R249+0x8100], [R6.64+0x100], !P5 ;  /* 0x0810010006f97fae */ /* 0x0009e2000e901d52 */
[----:B------:R-:W-:-:S03]  /*23e0*/  IMAD.IADD R227, R2, 0x1, R231 ;  /* 0x0000000102e37824 */ /* 0x000fc600078e02e7 */
[----:B------:R-:W2:Y:S02]  /*23f0*/  LDSM.16.M88.4 R48, [R230+0xc100] ;  /* 0x00c10000e630783b */ /* 0x000ea40000000200 */
[----:B------:R-:W-:Y:S02]  /*2400*/  HMMA.16816.F32.BF16 R24, R156, R58, RZ ;  /* 0x0000003a9c18723c */ /* 0x000fe400000418ff */
[----:B------:R-:W-:Y:S04]  /*2410*/  LDSM.16.M88.4 R36, [R230+0xd900] ;  /* 0x00d90000e624783b */ /* 0x000fe80000000200 */
[----:B------:R-:W-:Y:S02]  /*2420*/  LDSM.16.M88.4 R72, [R230+0xc900] ;  /* 0x00c90000e648783b */ /* 0x000fe40000000200 */
[----:B-----5:R-:W-:Y:S02]  /*2430*/  HMMA.16816.F32.BF16 R76, R160, R68, R40 ;  /* 0x00000044a04c723c */ /* 0x020fe40000041828 */
[----:B------:R-:W5:Y:S04]  /*2440*/  LDSM.16.M88.4 R40, [R230+0xd100] ;  /* 0x00d10000e628783b */ /* 0x000f680000000200 */
[----:B------:R-:W0:Y:S02]  /*2450*/  LDGDEPBAR ;  /* 0x00000000000079af */ /* 0x000e240000000000 */
[C---:B---3--:R-:W-:Y:S08]  /*2460*/  HMMA.16816.F32.BF16 R12, R156.reuse, R64, RZ ;  /* 0x000000409c0c723c */ /* 0x048ff000000418ff */
[----:B-1----:R-:W-:Y:S08]  /*2470*/  HMMA.16816.F32.BF16 R8, R156, R66, RZ ;  /* 0x000000429c08723c */ /* 0x002ff000000418ff */
[----:B------:R-:W-:Y:S08]  /*2480*/  HMMA.16816.F32.BF16 R96, R160, R46, R20 ;  /* 0x0000002ea060723c */ /* 0x000ff00000041814 */
[C---:B------:R-:W-:Y:S08]  /*2490*/  HMMA.16816.F32.BF16 R20, R156.reuse, R60, RZ ;  /* 0x0000003c9c14723c */ /* 0x040ff000000418ff */
[----:B--2---:R-:W-:Y:S08]  /*24a0*/  HMMA.16816.F32.BF16 R16, R156, R62, RZ ;  /* 0x0000003e9c10723c */ /* 0x004ff000000418ff */
[C---:B------:R-:W-:Y:S01]  /*24b0*/  HMMA.16816.F32.BF16 R68, R160.reuse, R70, R32 ;  /* 0x00000046a044723c */ /* 0x040fe20000041820 */
[----:B------:R-:W-:Y:S07]  /*24c0*/  LDSM.16.M88.4 R32, [R230+0xe100] ;  /* 0x00e10000e620783b */ /* 0x000fee0000000200 */
[C---:B------:R-:W-:Y:S01]  /*24d0*/  HMMA.16816.F32.BF16 R64, R160.reuse, R80, R28 ;  /* 0x00000050a040723c */ /* 0x040fe2000004181c */
[----:B------:R-:W1:Y:S07]  /*24e0*/  LDSM.16.M88.4 R28, [R230+0xe900] ;  /* 0x00e90000e61c783b */ /* 0x000e6e0000000200 */
[C---:B------:R-:W-:Y:S08]  /*24f0*/  HMMA.16816.F32.BF16 R60, R160.reuse, R82, R24 ;  /* 0x00000052a03c723c */ /* 0x040ff00000041818 */
[C---:B------:R-:W-:Y:S08]  /*2500*/  HMMA.16816.F32.BF16 R44, R160.reuse, R104, R12 ;  /* 0x00000068a02c723c */ /* 0x040ff0000004180c */
[C---:B------:R-:W-:Y:S01]  /*2510*/  HMMA.16816.F32.BF16 R24, R160.reuse, R106, R8 ;  /* 0x0000006aa018723c */ /* 0x040fe20000041808 */
[----:B------:R-:W2:Y:S07]  /*2520*/  LDSM.16.M88.4 R8, [R227] ;  /* 0x00000000e308783b */ /* 0x000eae0000000200 */
[----:B------:R-:W-:Y:S08]  /*2530*/  HMMA.16816.F32.BF16 R56, R160, R84, R20 ;  /* 0x00000054a038723c */ /* 0x000ff00000041814 */
[C---:B------:R-:W-:Y:S08]  /*2540*/  HMMA.16816.F32.BF16 R20, R184.reuse, R48, R92 ;  /* 0x00000030b814723c */ /* 0x040ff0000004185c */
[C---:B-----5:R-:W-:Y:S08]  /*2550*/  HMMA.16816.F32.BF16 R76, R184.reuse, R40, R76 ;  /* 0x00000028b84c723c */ /* 0x060ff0000004184c */
[C---:B------:R-:W-:Y:S01]  /*2560*/  HMMA.16816.F32.BF16 R68, R184.reuse, R42, R68 ;  /* 0x0000002ab844723c */ /* 0x040fe20000041844 */
[----:B------:R-:W3:Y:S07]  /*2570*/  LDSM.16.M88.4 R40, [R227+0x800] ;  /* 0x00080000e328783b */ /* 0x000eee0000000200 */
[C---:B------:R-:W-:Y:S08]  /*2580*/  HMMA.16816.F32.BF16 R92, R184.reuse, R36, R64 ;  /* 0x00000024b85c723c */ /* 0x040ff00000041840 */
[----:B------:R-:W-:Y:S01]  /*2590*/  HMMA.16816.F32.BF16 R64, R184, R38, R60 ;  /* 0x00000026b840723c */ /* 0x000fe2000004183c */
[----:B------:R-:W5:Y:S07]  /*25a0*/  LDSM.16.M88.4 R36, [R227+0x1000] ;  /* 0x00100000e324783b */ /* 0x000f6e0000000200 */
[----:B------:R-:W-:Y:S08]  /*25b0*/  HMMA.16816.F32.BF16 R52, R160, R86, R16 ;  /* 0x00000056a034723c */ /* 0x000ff00000041810 */
[C---:B------:R-:W-:Y:S08]  /*25c0*/  HMMA.16816.F32.BF16 R12, R184.reuse, R72, R100 ;  /* 0x00000048b80c723c */ /* 0x040ff00000041864 */
[C---:B------:R-:W-:Y:S08]  /*25d0*/  HMMA.16816.F32.BF16 R16, R184.reuse, R50, R88 ;  /* 0x00000032b810723c */ /* 0x040ff00000041858 */
[C---:B------:R-:W-:Y:S08]  /*25e0*/  HMMA.16816.F32.BF16 R72, R184.reuse, R74, R96 ;  /* 0x0000004ab848723c */ /* 0x040ff00000041860 */
[C---:B-1----:R-:W-:Y:S01]  /*25f0*/  HMMA.16816.F32.BF16 R80, R184.reuse, R28, R44 ;  /* 0x0000001cb850723c */ /* 0x042fe2000004182c */
[----:B------:R-:W-:Y:S07]  /*2600*/  LDSM.16.M88.4 R44, [R227+0x2800] ;  /* 0x00280000e32c783b */ /* 0x000fee0000000200 */
[C---:B------:R-:W-:Y:S01]  /*2610*/  HMMA.16816.F32.BF16 R60, R184.reuse, R30, R24 ;  /* 0x0000001eb83c723c */ /* 0x040fe20000041818 */
[----:B------:R-:W1:Y:S07]  /*2620*/  LDSM.16.M88.4 R28, [R227+0x2000] ;  /* 0x00200000e31c783b */ /* 0x000e6e0000000200 */
[C---:B------:R-:W-:Y:S01]  /*2630*/  HMMA.16816.F32.BF16 R88, R184.reuse, R32, R56 ;  /* 0x00000020b858723c */ /* 0x040fe20000041838 */
[----:B------:R-:W1:Y:S07]  /*2640*/  LDSM.16.M88.4 R56, [R227+0x1800] ;  /* 0x00180000e338783b */ /* 0x000e6e0000000200 */
[----:B------:R-:W-:Y:S01]  /*2650*/  HMMA.16816.F32.BF16 R84, R184, R34, R52 ;  /* 0x00000022b854723c */ /* 0x000fe20000041834 */
[----:B------:R-:W-:Y:S07]  /*2660*/  LDSM.16.M88.4 R32, [R224+0x10100] ;  /* 0x01010000e020783b */ /* 0x000fee0000000200 */
[C---:B--2---:R-:W-:Y:S08]  /*2670*/  HMMA.16816.F32.BF16 R52, R188.reuse, R8, R20 ;  /* 0x00000008bc34723c */ /* 0x044ff00000041814 */
[C---:B------:R-:W-:Y:S08]  /*2680*/  HMMA.16816.F32.BF16 R48, R188.reuse, R10, R16 ;  /* 0x0000000abc30723c */ /* 0x040ff00000041810 */
[C---:B---3--:R-:W-:Y:S08]  /*2690*/  HMMA.16816.F32.BF16 R24, R188.reuse, R40, R12 ;  /* 0x00000028bc18723c */ /* 0x048ff0000004180c */
[C---:B------:R-:W-:Y:S01]  /*26a0*/  HMMA.16816.F32.BF16 R20, R188.reuse, R42, R72 ;  /* 0x0000002abc14723c */ /* 0x040fe20000041848 */
[----:B------:R-:W2:Y:S07]  /*26b0*/  LDSM.16.M88.4 R40, [R224+0xf100] ;  /* 0x00f10000e028783b */ /* 0x000eae0000000200 */
[C---:B-----5:R-:W-:Y:S08]  /*26c0*/  HMMA.16816.F32.BF16 R16, R188.reuse, R36, R76 ;  /* 0x00000024bc10723c */ /* 0x060ff0000004184c */
[C---:B------:R-:W-:Y:S01]  /*26d0*/  HMMA.16816.F32.BF16 R12, R188.reuse, R38, R68 ;  /* 0x00000026bc0c723c */ /* 0x040fe20000041844 */
[----:B------:R-:W3:Y:S07]  /*26e0*/  LDSM.16.M88.4 R36, [R224+0xf900] ;  /* 0x00f90000e024783b */ /* 0x000eee0000000200 */
[C---:B-1----:R-:W-:Y:S08]  /*26f0*/  HMMA.16816.F32.BF16 R76, R188.reuse, R28, R88 ;  /* 0x0000001cbc4c723c */ /* 0x042ff00000041858 */
[C---:B------:R-:W-:Y:S01]  /*2700*/  HMMA.16816.F32.BF16 R84, R188.reuse, R30, R84 ;  /* 0x0000001ebc54723c */ /* 0x040fe20000041854 */
[----:B------:R-:W1:Y:S07]  /*2710*/  LDSM.16.M88.4 R28, [R224+0x10900] ;  /* 0x01090000e01c783b */ /* 0x000e6e0000000200 */
[C---:B------:R-:W-:Y:S08]  /*2720*/  HMMA.16816.F32.BF16 R8, R188.reuse, R56, R92 ;  /* 0x00000038bc08723c */ /* 0x040ff0000004185c */
[C---:B------:R-:W-:Y:S01]  /*2730*/  HMMA.16816.F32.BF16 R56, R188.reuse, R58, R64 ;  /* 0x0000003abc38723c */ /* 0x040fe20000041840 */
[----:B------:R-:W5:Y:S07]  /*2740*/  LDSM.16.M88.4 R64, [R224+0x11100] ;  /* 0x01110000e040783b */ /* 0x000f6e0000000200 */
[C---:B------:R-:W-:Y:S08]  /*2750*/  HMMA.16816.F32.BF16 R104, R188.reuse, R44, R80 ;  /* 0x0000002cbc68723c */ /* 0x040ff00000041850 */
[----:B------:R-:W-:Y:S01]  /*2760*/  HMMA.16816.F32.BF16 R92, R188, R46, R60 ;  /* 0x0000002ebc5c723c */ /* 0x000fe2000004183c */
[----:B------:R-:W1:Y:S07]  /*2770*/  LDSM.16.M88.4 R60, [R224+0x11900] ;  /* 0x01190000e03c783b */ /* 0x000e6e0000000200 */
[C---:B--2---:R-:W-:Y:S01]  /*2780*/  HMMA.16816.F32.BF16 R100, R192.reuse, R40, R52 ;  /* 0x00000028c064723c */ /* 0x044fe20000041834 */
[----:B------:R-:W2:Y:S07]  /*2790*/  LDSM.16.M88.4 R52, [R231+0x3000] ;  /* 0x00300000e734783b */ /* 0x000eae0000000200 */
[C---:B------:R-:W-:Y:S01]  /*27a0*/  HMMA.16816.F32.BF16 R88, R192.reuse, R42, R48 ;  /* 0x0000002ac058723c */ /* 0x040fe20000041830 */
[----:B------:R-:W2:Y:S04]  /*27b0*/  LDSM.16.M88.4 R40, [R231+0x4000] ;  /* 0x00400000e728783b */ /* 0x000ea80000000200 */
[----:B------:R-:W-:Y:S03]  /*27c0*/  LDSM.16.M88.4 R48, [R231+0x3800] ;  /* 0x00380000e730783b */ /* 0x000fe60000000200 */
[C---:B---3--:R-:W-:Y:S08]  /*27d0*/  HMMA.16816.F32.BF16 R96, R192.reuse, R36, R24 ;  /* 0x00000024c060723c */ /* 0x048ff00000041818 */
[C---:B------:R-:W-:Y:S01]  /*27e0*/  HMMA.16816.F32.BF16 R80, R192.reuse, R38, R20 ;  /* 0x00000026c050723c */ /* 0x040fe20000041814 */
[----:B------:R-:W3:Y:S07]  /*27f0*/  LDSM.16.M88.4 R36, [R231+0x4800] ;  /* 0x00480000e724783b */ /* 0x000eee0000000200 */
[C---:B------:R-:W-:Y:S08]  /*2800*/  HMMA.16816.F32.BF16 R72, R192.reuse, R32, R16 ;  /* 0x00000020c048723c */ /* 0x040ff00000041810 */
[C---:B-1----:R-:W-:Y:S08]  /*2810*/  HMMA.16816.F32.BF16 R44, R192.reuse, R28, R8 ;  /* 0x0000001cc02c723c */ /* 0x042ff00000041808 */
[C---:B------:R-:W-:Y:S01]  /*2820*/  HMMA.16816.F32.BF16 R24, R192.reuse, R30, R56 ;  /* 0x0000001ec018723c */ /* 0x040fe20000041838 */
[----:B------:R-:W-:Y:S07]  /*2830*/  LDSM.16.M88.4 R28, [R231+0x5800] ;  /* 0x00580000e71c783b */ /* 0x000fee0000000200 */
[C---:B------:R-:W-:Y:S01]  /*2840*/  HMMA.16816.F32.BF16 R68, R192.reuse, R34, R12 ;  /* 0x00000022c044723c */ /* 0x040fe2000004180c */
[----:B------:R-:W1:Y:S07]  /*2850*/  LDSM.16.M88.4 R32, [R231+0x5000] ;  /* 0x00500000e720783b */ /* 0x000e6e0000000200 */
[C---:B-----5:R-:W-:Y:S08]  /*2860*/  HMMA.16816.F32.BF16 R20, R192.reuse, R64, R76 ;  /* 0x00000040c014723c */ /* 0x060ff0000004184c */
[C---:B------:R-:W-:Y:S08]  /*2870*/  HMMA.16816.F32.BF16 R12, R192.reuse, R60, R104 ;  /* 0x0000003cc00c723c */ /* 0x040ff00000041868 */
[----:B------:R-:W-:Y:S08]  /*2880*/  HMMA.16816.F32.BF16 R8, R192, R62, R92 ;  /* 0x0000003ec008723c */ /* 0x000ff0000004185c */
[C---:B--2---:R-:W-:Y:S08]  /*2890*/  HMMA.16816.F32.BF16 R76, R196.reuse, R54, R88 ;  /* 0x00000036c44c723c */ /* 0x044ff00000041858 */
[C---:B------:R-:W-:Y:S01]  /*28a0*/  HMMA.16816.F32.BF16 R60, R196.reuse, R52, R100 ;  /* 0x00000034c43c723c */ /* 0x040fe20000041864 */
[----:B------:R-:W2:Y:S07]  /*28b0*/  LDSM.16.M88.4 R52, [R230+0xf100] ;  /* 0x00f10000e634783b */ /* 0x000eae0000000200 */
[C---:B------:R-:W-:Y:S08]  /*28c0*/  HMMA.16816.F32.BF16 R92, R196.reuse, R40, R72 ;  /* 0x00000028c45c723c */ /* 0x040ff00000041848 */
[C---:B---3--:R-:W-:Y:S01]  /*28d0*/  HMMA.16816.F32.BF16 R88, R196.reuse, R36, R44 ;  /* 0x00000024c458723c */ /* 0x048fe2000004182c */
[----:B------:R-:W3:Y:S07]  /*28e0*/  LDSM.16.M88.4 R44, [R230+0xf900] ;  /* 0x00f90000e62c783b */ /* 0x000eee0000000200 */
[----:B------:R-:W-:Y:S01]  /*28f0*/  HMMA.16816.F32.BF16 R72, R196, R38, R24 ;  /* 0x00000026c448723c */ /* 0x000fe20000041818 */
[----:B------:R-:W5:Y:S04]  /*2900*/  LDSM.16.M88.4 R24, [R230+0x10100] ;  /* 0x01010000e618783b */ /* 0x000f680000000200 */
[----:B------:R-:W-:Y:S03]  /*2910*/  LDSM.16.M88.4 R36, [R230+0x11900] ;  /* 0x01190000e624783b */ /* 0x000fe60000000200 */
[----:B------:R-:W-:Y:S08]  /*2920*/  HMMA.16816.F32.BF16 R16, R192, R66, R84 ;  /* 0x00000042c010723c */ /* 0x000ff00000041854 */
[C---:B------:R-:W-:Y:S08]  /*2930*/  HMMA.16816.F32.BF16 R96, R196.reuse, R48, R96 ;  /* 0x00000030c460723c */ /* 0x040ff00000041860 */
[C---:B------:R-:W-:Y:S01]  /*2940*/  HMMA.16816.F32.BF16 R84, R196.reuse, R50, R80 ;  /* 0x00000032c454723c */ /* 0x040fe20000041850 */
[----:B------:R-:W2:Y:S07]  /*2950*/  LDSM.16.M88.4 R48, [R230+0x10900] ;  /* 0x01090000e630783b */ /* 0x000eae0000000200 */
[C---:B------:R-:W-:Y:S01]  /*2960*/  HMMA.16816.F32.BF16 R80, R196.reuse, R42, R68 ;  /* 0x0000002ac450723c */ /* 0x040fe20000041844 */
[----:B------:R-:W3:Y:S07]  /*2970*/  LDSM.16.M88.4 R40, [R230+0x11100] ;  /* 0x01110000e628783b */ /* 0x000eee0000000200 */
[C---:B-1----:R-:W-:Y:S08]  /*2980*/  HMMA.16816.F32.BF16 R68, R196.reuse, R32, R20 ;  /* 0x00000020c444723c */ /* 0x042ff00000041814 */
[C---:B------:R-:W-:Y:S08]  /*2990*/  HMMA.16816.F32.BF16 R64, R196.reuse, R34, R16 ;  /* 0x00000022c440723c */ /* 0x040ff00000041810 */
[C---:B------:R-:W-:Y:S08]  /*29a0*/  HMMA.16816.F32.BF16 R56, R196.reuse, R28, R12 ;  /* 0x0000001cc438723c */ /* 0x040ff0000004180c */
[----:B------:R-:W-:Y:S01]  /*29b0*/  HMMA.16816.F32.BF16 R32, R196, R30, R8 ;  /* 0x0000001ec420723c */ /* 0x000fe20000041808 */
[----:B------:R-:W1:Y:S07]  /*29c0*/  LDSM.16.M88.4 R28, [R227+0x3000] ;  /* 0x00300000e31c783b */ /* 0x000e6e0000000200 */
[C---:B--2---:R-:W-:Y:S08]  /*29d0*/  HMMA.16816.F32.BF16 R16, R200.reuse, R54, R76 ;  /* 0x00000036c810723c */ /* 0x044ff0000004184c */
[C---:B---3--:R-:W-:Y:S08]  /*29e0*/  HMMA.16816.F32.BF16 R12, R200.reuse, R44, R96 ;  /* 0x0000002cc80c723c */ /* 0x048ff00000041860 */
[C---:B------:R-:W-:Y:S08]  /*29f0*/  HMMA.16816.F32.BF16 R8, R200.reuse, R46, R84 ;  /* 0x0000002ec808723c */ /* 0x040ff00000041854 */
[C---:B-----5:R-:W-:Y:S08]  /*2a00*/  HMMA.16816.F32.BF16 R44, R200.reuse, R24, R92 ;  /* 0x00000018c82c723c */ /* 0x060ff0000004185c */
[C---:B------:R-:W-:Y:S01]  /*2a10*/  HMMA.16816.F32.BF16 R76, R200.reuse, R26, R80 ;  /* 0x0000001ac84c723c */ /* 0x040fe20000041850 */
[----:B------:R-:W2:Y:S07]  /*2a20*/  LDSM.16.M88.4 R24, [R227+0x3800] ;  /* 0x00380000e318783b */ /* 0x000eae0000000200 */
[C---:B------:R-:W-:Y:S01]  /*2a30*/  HMMA.16816.F32.BF16 R20, R200.reuse, R52, R60 ;  /* 0x00000034c814723c */ /* 0x040fe2000004183c */
[----:B------:R-:W-:Y:S07]  /*2a40*/  LDSM.16.M88.4 R52, [R227+0x5800] ;  /* 0x00580000e334783b */ /* 0x000fee0000000200 */
[C---:B------:R-:W-:Y:S08]  /*2a50*/  HMMA.16816.F32.BF16 R92, R200.reuse, R48, R88 ;  /* 0x00000030c85c723c */ /* 0x040ff00000041858 */
[C---:B------:R-:W-:Y:S01]  /*2a60*/  HMMA.16816.F32.BF16 R80, R200.reuse, R50, R72 ;  /* 0x00000032c850723c */ /* 0x040fe20000041848 */
[----:B------:R-:W3:Y:S07]  /*2a70*/  LDSM.16.M88.4 R48, [R227+0x4000] ;  /* 0x00400000e330783b */ /* 0x000eee0000000200 */
[C---:B------:R-:W-:Y:S08]  /*2a80*/  HMMA.16816.F32.BF16 R84, R200.reuse, R40, R68 ;  /* 0x00000028c854723c */ /* 0x040ff00000041844 */
[C---:B------:R-:W-:Y:S08]  /*2a90*/  HMMA.16816.F32.BF16 R88, R200.reuse, R36, R56 ;  /* 0x00000024c858723c */ /* 0x040ff00000041838 */
[C---:B------:R-:W-:Y:S01]  /*2aa0*/  HMMA.16816.F32.BF16 R68, R200.reuse, R38, R32 ;  /* 0x00000026c844723c */ /* 0x040fe20000041820 */
[----:B------:R-:W5:Y:S04]  /*2ab0*/  LDSM.16.M88.4 R36, [R227+0x5000] ;  /* 0x00500000e324783b */ /* 0x000f680000000200 */
[----:B------:R-:W-:Y:S03]  /*2ac0*/  LDSM.16.M88.4 R32, [R224+0x12100] ;  /* 0x01210000e020783b */ /* 0x000fe60000000200 */
[----:B------:R-:W-:Y:S01]  /*2ad0*/  HMMA.16816.F32.BF16 R72, R200, R42, R64 ;  /* 0x0000002ac848723c */ /* 0x000fe20000041840 */
[----:B------:R-:W-:Y:S07]  /*2ae0*/  LDSM.16.M88.4 R40, [R227+0x4800] ;  /* 0x00480000e328783b */ /* 0x000fee0000000200 */
[C---:B-1----:R-:W-:Y:S08]  /*2af0*/  HMMA.16816.F32.BF16 R64, R204.reuse, R28, R20 ;  /* 0x0000001ccc40723c */ /* 0x042ff00000041814 */
[C---:B--2---:R-:W-:Y:S08]  /*2b00*/  HMMA.16816.F32.BF16 R56, R204.reuse, R24, R12 ;  /* 0x00000018cc38723c */ /* 0x044ff0000004180c */
[C---:B------:R-:W-:Y:S01]  /*2b10*/  HMMA.16816.F32.BF16 R20, R204.reuse, R26, R8 ;  /* 0x0000001acc14723c */ /* 0x040fe20000041808 */
[----:B------:R-:W1:Y:S07]  /*2b20*/  LDSM.16.M88.4 R24, [R224+0x13100] ;  /* 0x01310000e018783b */ /* 0x000e6e0000000200 */
[C---:B------:R-:W-:Y:S01]  /*2b30*/  HMMA.16816.F32.BF16 R60, R204.reuse, R30, R16 ;  /* 0x0000001ecc3c723c */ /* 0x040fe20000041810 */
[----:B------:R-:W2:Y:S07]  /*2b40*/  LDSM.16.M88.4 R28, [R224+0x12900] ;  /* 0x01290000e01c783b */ /* 0x000eae0000000200 */
[C---:B---3--:R-:W-:Y:S08]  /*2b50*/  HMMA.16816.F32.BF16 R16, R204.reuse, R48, R44 ;  /* 0x00000030cc10723c */ /* 0x048ff0000004182c */
[C---:B------:R-:W-:Y:S01]  /*2b60*/  HMMA.16816.F32.BF16 R12, R204.reuse, R50, R76 ;  /* 0x00000032cc0c723c */ /* 0x040fe2000004184c */
[----:B------:R-:W-:Y:S07]  /*2b70*/  LDSM.16.M88.4 R48, [R224+0x14100] ;  /* 0x01410000e030783b */ /* 0x000fee0000000200 */
[C---:B-----5:R-:W-:Y:S08]  /*2b80*/  HMMA.16816.F32.BF16 R44, R204.reuse, R36, R84 ;  /* 0x00000024cc2c723c */ /* 0x060ff00000041854 */
[C---:B------:R-:W-:Y:S01]  /*2b90*/  HMMA.16816.F32.BF16 R76, R204.reuse, R38, R72 ;  /* 0x00000026cc4c723c */ /* 0x040fe20000041848 */
[----:B------:R-:W3:Y:S07]  /*2ba0*/  LDSM.16.M88.4 R36, [R224+0x13900] ;  /* 0x01390000e024783b */ /* 0x000eee0000000200 */
[----:B------:R-:W-:Y:S08]  /*2bb0*/  HMMA.16816.F32.BF16 R96, R204, R54, R68 ;  /* 0x00000036cc60723c */ /* 0x000ff00000041844 */
[----:B-1----:R-:W-:Y:S01]  /*2bc0*/  HMMA.16816.F32.BF16 R68, R208, R24, R16 ;  /* 0x00000018d044723c */ /* 0x002fe20000041810 */
[----:B------:R-:W1:Y:S07]  /*2bd0*/  LDSM.16.M88.4 R16, [R231+0x7000] ;  /* 0x00700000e710783b */ /* 0x000e6e0000000200 */
[C---:B------:R-:W-:Y:S08]  /*2be0*/  HMMA.16816.F32.BF16 R8, R204.reuse, R40, R92 ;  /* 0x00000028cc08723c */ /* 0x040ff0000004185c */
[----:B------:R-:W-:Y:S08]  /*2bf0*/  HMMA.16816.F32.BF16 R40, R204, R42, R80 ;  /* 0x0000002acc28723c */ /* 0x000ff00000041850 */
[C---:B--2---:R-:W-:Y:S01]  /*2c00*/  HMMA.16816.F32.BF16 R80, R208.reuse, R28, R56 ;  /* 0x0000001cd050723c */ /* 0x044fe20000041838 */
[----:B------:R-:W2:Y:S07]  /*2c10*/  LDSM.16.M88.4 R56, [R224+0x14900] ;  /* 0x01490000e038783b */ /* 0x000eae0000000200 */
[C---:B------:R-:W-:Y:S08]  /*2c20*/  HMMA.16816.F32.BF16 R84, R208.reuse, R32, R64 ;  /* 0x00000020d054723c */ /* 0x040ff00000041840 */
[C---:B------:R-:W-:Y:S01]  /*2c30*/  HMMA.16816.F32.BF16 R92, R208.reuse, R34, R60 ;  /* 0x00000022d05c723c */ /* 0x040fe2000004183c */
[----:B------:R-:W5:Y:S07]  /*2c40*/  LDSM.16.M88.4 R60, [R231+0x6000] ;  /* 0x00600000e73c783b */ /* 0x000f6e0000000200 */
[C---:B------:R-:W-:Y:S01]  /*2c50*/  HMMA.16816.F32.BF16 R64, R208.reuse, R26, R12 ;  /* 0x0000001ad040723c */ /* 0x040fe2000004180c */
[----:B------:R-:W1:Y:S07]  /*2c60*/  LDSM.16.M88.4 R12, [R231+0x7800] ;  /* 0x00780000e70c783b */ /* 0x000e6e0000000200 */
[----:B------:R-:W-:Y:S01]  /*2c70*/  HMMA.16816.F32.BF16 R72, R208, R30, R20 ;  /* 0x0000001ed048723c */ /* 0x000fe20000041814 */
[----:B------:R-:W1:Y:S04]  /*2c80*/  LDSM.16.M88.4 R20, [R231+0x6800] ;  /* 0x00680000e714783b */ /* 0x000e680000000200 */
[----:B------:R-:W1:Y:S03]  /*2c90*/  LDSM.16.M88.4 R28, [R231+0x8000] ;  /* 0x00800000e71c783b */ /* 0x000e660000000200 */
[----:B------:R-:W-:Y:S08]  /*2ca0*/  HMMA.16816.F32.BF16 R88, R204, R52, R88 ;  /* 0x00000034cc58723c */ /* 0x000ff00000041858 */
[C---:B---3--:R-:W-:Y:S08]  /*2cb0*/  HMMA.16816.F32.BF16 R52, R208.reuse, R36, R8 ;  /* 0x00000024d034723c */ /* 0x048ff00000041808 */
[C---:B------:R-:W-:Y:S01]  /*2cc0*/  HMMA.16816.F32.BF16 R8, R208.reuse, R38, R40 ;  /* 0x00000026d008723c */ /* 0x040fe20000041828 */
[----:B------:R-:W3:Y:S07]  /*2cd0*/  LDSM.16.M88.4 R40, [R231+0x8800] ;  /* 0x00880000e728783b */ /* 0x000eee0000000200 */
[C---:B------:R-:W-:Y:S08]  /*2ce0*/  HMMA.16816.F32.BF16 R24, R208.reuse, R48, R44 ;  /* 0x00000030d018723c */ /* 0x040ff0000004182c */
[----:B------:R-:W-:Y:S01]  /*2cf0*/  HMMA.16816.F32.BF16 R36, R208, R50, R76 ;  /* 0x00000032d024723c */ /* 0x000fe2000004184c */
[----:B------:R-:W3:Y:S04]  /*2d00*/  LDSM.16.M88.4 R48, [R230+0x12100] ;  /* 0x01210000e630783b */ /* 0x000ee80000000200 */
[----:B------:R-:W-:Y:S03]  /*2d10*/  LDSM.16.M88.4 R76, [R230+0x14900] ;  /* 0x01490000e64c783b */ /* 0x000fe60000000200 */
[C---:B-1----:R-:W-:Y:S01]  /*2d20*/  HMMA.16816.F32.BF16 R112, R212.reuse, R16, R68 ;  /* 0x00000010d470723c */ /* 0x042fe20000041844 */
[----:B------:R-:W-:Y:S07]  /*2d30*/  LDSM.16.M88.4 R68, [R227+0x6800] ;  /* 0x00680000e344783b */ /* 0x000fee0000000200 */
[----:B------:R-:W-:Y:S01]  /*2d40*/  HMMA.16816.F32.BF16 R108, R212, R18, R64 ;  /* 0x00000012d46c723c */ /* 0x000fe20000041840 */
[----:B------:R-:W1:Y:S07]  /*2d50*/  LDSM.16.M88.4 R16, [R230+0x12900] ;  /* 0x01290000e610783b */ /* 0x000e6e0000000200 */
[C---:B--2---:R-:W-:Y:S08]  /*2d60*/  HMMA.16816.F32.BF16 R32, R208.reuse, R56, R88 ;  /* 0x00000038d020723c */ /* 0x044ff00000041858 */
[----:B------:R-:W-:Y:S08]  /*2d70*/  HMMA.16816.F32.BF16 R44, R208, R58, R96 ;  /* 0x0000003ad02c723c */ /* 0x000ff00000041860 */
[C---:B-----5:R-:W-:Y:S08]  /*2d80*/  HMMA.16816.F32.BF16 R56, R212.reuse, R60, R84 ;  /* 0x0000003cd438723c */ /* 0x060ff00000041854 */
[C---:B------:R-:W-:Y:S08]  /*2d90*/  HMMA.16816.F32.BF16 R60, R212.reuse, R62, R92 ;  /* 0x0000003ed43c723c */ /* 0x040ff0000004185c */
[C---:B------:R-:W-:Y:S08]  /*2da0*/  HMMA.16816.F32.BF16 R100, R212.reuse, R12, R52 ;  /* 0x0000000cd464723c */ /* 0x040ff00000041834 */
[C---:B------:R-:W-:Y:S01]  /*2db0*/  HMMA.16816.F32.BF16 R96, R212.reuse, R14, R8 ;  /* 0x0000000ed460723c */ /* 0x040fe20000041808 */
[----:B------:R-:W2:Y:S04]  /*2dc0*/  LDSM.16.M88.4 R12, [R230+0x13100] ;  /* 0x01310000e60c783b */ /* 0x000ea80000000200 */
[----:B------:R-:W5:Y:S03]  /*2dd0*/  LDSM.16.M88.4 R8, [R230+0x13900] ;  /* 0x01390000e608783b */ /* 0x000f660000000200 */
[C---:B------:R-:W-:Y:S08]  /*2de0*/  HMMA.16816.F32.BF16 R104, R212.reuse, R20, R80 ;  /* 0x00000014d468723c */ /* 0x040ff00000041850 */
[C---:B------:R-:W-:Y:S01]  /*2df0*/  HMMA.16816.F32.BF16 R84, R212.reuse, R22, R72 ;  /* 0x00000016d454723c */ /* 0x040fe20000041848 */
[----:B------:R-:W-:Y:S07]  /*2e00*/  LDSM.16.M88.4 R72, [R227+0x6000] ;  /* 0x00600000e348783b */ /* 0x000fee0000000200 */
[C---:B------:R-:W-:Y:S01]  /*2e10*/  HMMA.16816.F32.BF16 R20, R212.reuse, R28, R24 ;  /* 0x0000001cd414723c */ /* 0x040fe20000041818 */
[----:B------:R-:W1:Y:S07]  /*2e20*/  LDSM.16.M88.4 R24, [R230+0x14100] ;  /* 0x01410000e618783b */ /* 0x000e6e0000000200 */
[C---:B------:R-:W-:Y:S08]  /*2e30*/  HMMA.16816.F32.BF16 R92, R212.reuse, R30, R36 ;  /* 0x0000001ed45c723c */ /* 0x040ff00000041824 */
[C---:B---3--:R-:W-:Y:S08]  /*2e40*/  HMMA.16816.F32.BF16 R88, R212.reuse, R40, R32 ;  /* 0x00000028d458723c */ /* 0x048ff00000041820 */
[----:B------:R-:W-:Y:S08]  /*2e50*/  HMMA.16816.F32.BF16 R80, R212, R42, R44 ;  /* 0x0000002ad450723c */ /* 0x000ff0000004182c */
[C---:B------:R-:W-:Y:S08]  /*2e60*/  HMMA.16816.F32.BF16 R64, R216.reuse, R48, R56 ;  /* 0x00000030d840723c */ /* 0x040ff00000041838 */
[C---:B------:R-:W-:Y:S01]  /*2e70*/  HMMA.16816.F32.BF16 R56, R216.reuse, R50, R60 ;  /* 0x00000032d838723c */ /* 0x040fe2000004183c */
[----:B------:R-:W3:Y:S04]  /*2e80*/  LDSM.16.M88.4 R60, [R227+0x7000] ;  /* 0x00700000e33c783b */ /* 0x000ee80000000200 */
[----:B------:R-:W3:Y:S03]  /*2e90*/  LDSM.16.M88.4 R48, [R227+0x7800] ;  /* 0x00780000e330783b */ /* 0x000ee60000000200 */
[C---:B-1----:R-:W-:Y:S01]  /*2ea0*/  HMMA.16816.F32.BF16 R52, R216.reuse, R16, R104 ;  /* 0x00000010d834723c */ /* 0x042fe20000041868 */
[----:B------:R-:W-:Y:S07]  /*2eb0*/  LDSM.16.M88.4 R104, [R227+0x8800] ;  /* 0x00880000e368783b */ /* 0x000fee0000000200 */
[----:B------:R-:W-:Y:S01]  /*2ec0*/  HMMA.16816.F32.BF16 R44, R216, R18, R84 ;  /* 0x00000012d82c723c */ /* 0x000fe20000041854 */
[----:B------:R-:W1:Y:S01]  /*2ed0*/  LDSM.16.M88.4 R84, [R227+0x8000] ;  /* 0x00800000e354783b */ /* 0x000e620000000200 */
[----:B------:R-:W-:-:S06]  /*2ee0*/  DEPBAR.LE SB0, 0x0 ;  /* 0x000080000000791a */ /* 0x000fcc0000000000 */
[C---:B--2---:R-:W-:Y:S08]  /*2ef0*/  HMMA.16816.F32.BF16 R40, R216.reuse, R12, R112 ;  /* 0x0000000cd828723c */ /* 0x044ff00000041870 */
[C---:B------:R-:W-:Y:S08]  /*2f00*/  HMMA.16816.F32.BF16 R36, R216.reuse, R14, R108 ;  /* 0x0000000ed824723c */ /* 0x040ff0000004186c */
[C---:B-----5:R-:W-:Y:S08]  /*2f10*/  HMMA.16816.F32.BF16 R32, R216.reuse, R8, R100 ;  /* 0x00000008d820723c */ /* 0x060ff00000041864 */
        /* <DEDUP_REMOVED lines=8> */
[C---:B------:R-:W-:Y:S08]  /*2fa0*/  HMMA.16816.F32.BF16 R56, R220.reuse, R74, R56 ;  /* 0x0000004adc38723c */ /* 0x040ff00000041838 */
[C---:B------:R-:W-:Y:S08]  /*2fb0*/  HMMA.16816.F32.BF16 R52, R220.reuse, R68, R52 ;  /* 0x00000044dc34723c */ /* 0x040ff00000041834 */
[C---:B------:R-:W-:Y:S08]  /*2fc0*/  HMMA.16816.F32.BF16 R44, R220.reuse, R70, R44 ;  /* 0x00000046dc2c723c */ /* 0x040ff0000004182c */
[C---:B------:R-:W-:Y:S08]  /*2fd0*/  HMMA.16816.F32.BF16 R32, R220.reuse, R48, R32 ;  /* 0x00000030dc20723c */ /* 0x040ff00000041820 */
[C---:B------:R-:W-:Y:S08]  /*2fe0*/  HMMA.16816.F32.BF16 R28, R220.reuse, R50, R28 ;  /* 0x00000032dc1c723c */ /* 0x040ff0000004181c */
[C---:B-1----:R-:W-:Y:S08]  /*2ff0*/  HMMA.16816.F32.BF16 R20, R220.reuse, R84, R20 ;  /* 0x00000054dc14723c */ /* 0x042ff00000041814 */
[C---:B------:R-:W-:Y:S08]  /*3000*/  HMMA.16816.F32.BF16 R16, R220.reuse, R86, R16 ;  /* 0x00000056dc10723c */ /* 0x040ff00000041810 */
[C---:B------:R-:W-:Y:S08]  /*3010*/  HMMA.16816.F32.BF16 R24, R220.reuse, R104, R12 ;  /* 0x00000068dc18723c */ /* 0x040ff0000004180c */
[----:B------:R-:W-:Y:S01]  /*3020*/  HMMA.16816.F32.BF16 R36, R220, R106, R8 ;  /* 0x0000006adc24723c */ /* 0x000fe20000041808 */
[----:B------:R-:W-:Y:S06]  /*3030*/  BAR.SYNC.DEFER_BLOCKING 0x0 ;  /* 0x0000000000007b1d */ /* 0x000fec0000010000 */
[----:B------:R-:W-:Y:S05]  /*3040*/  @!P0 BRA `(.L_x_503) ;  /* 0x000001f000008947 */ /* 0x000fea0003800000 */
[----:B----4-:R-:W-:Y:S02]  /*3050*/  UIADD3 UR5, UR20, -0x2, URZ ;  /* 0xfffffffe14057890 */ /* 0x010fe4000fffe03f */
[----:B------:R-:W-:-:S02]  /*3060*/  USHF.L.U32 UR24, UR6, 0x6, URZ ;  /* 0x0000000606187899 */ /* 0x000fc4000800063f */
[----:B------:R-:W-:Y:S02]  /*3070*/  USHF.R.S32.HI UR4, URZ, 0x1f, UR5 ;  /* 0x0000001f3f047899 */ /* 0x000fe40008011405 */
[----:B------:R-:W-:Y:S01]  /*3080*/  UIMAD UR23, UR23, UR5, URZ ;  /* 0x00000005171772a4 */ /* 0x000fe2000f8e023f */
[----:B------:R-:W-:Y:S01]  /*3090*/  IMAD.WIDE.U32 R8, R116, UR5, R122 ;  /* 0x0000000574087c25 */ /* 0x000fe2000f8e007a */
[----:B------:R-:W-:Y:S02]  /*30a0*/  USHF.L.U64.HI UR6, UR6, 0x6, UR7 ;  /* 0x0000000606067899 */ /* 0x000fe40008010207 */
[----:B------:R-:W-:Y:S01]  /*30b0*/  UIMAD UR4, UR4, UR26, UR23 ;  /* 0x0000001a040472a4 */ /* 0x000fe2000f8e0217 */
[----:B------:R-:W-:Y:S01]  /*30c0*/  IMAD.U32 R12, RZ, RZ, UR24 ;  /* 0x00000018ff0c7e24 */ /* 0x000fe2000f8e00ff */
[----:B------:R-:W-:-:S04]  /*30d0*/  LEA R6, P5, R8, c[0x0][0x1c8], 0x1 ;  /* 0x0000720008067a11 */ /* 0x000fc800078a08ff */
[----:B------:R-:W-:Y:S02]  /*30e0*/  IADD3 R2, R9, UR4, RZ ;  /* 0x0000000409027c10 */ /* 0x000fe4000fffe0ff */
[----:B------:R-:W-:Y:S02]  /*30f0*/  IADD3 R14, P1, P0, R12, 0x80, R6 ;  /* 0x000000800c0e7810 */ /* 0x000fe4000783e006 */
[----:B------:R-:W-:Y:S02]  /*3100*/  LEA.HI.X R7, R8, c[0x0][0x1cc], R2, 0x1, P5 ;  /* 0x0000730008077a11 */ /* 0x000fe400028f0c02 */
[----:B------:R-:W-:Y:S02]  /*3110*/  IADD3 R8, P6, R6, UR24, RZ ;  /* 0x0000001806087c10 */ /* 0x000fe4000ffde0ff */
[----:B------:R-:W-:Y:S01]  /*3120*/  IADD3.X R15, RZ, UR6, R7, P1, P0 ;  /* 0x00000006ff0f7c10 */ /* 0x000fe20008fe0407 */
[----:B------:R-:W-:Y:S01]  /*3130*/  @!PT LDS RZ, [RZ] ;  /* 0x00000000fffff984 */ /* 0x000fe20000000800 */
[----:B------:R-:W-:Y:S01]  /*3140*/  @!PT LDS RZ, [RZ] ;  /* 0x00000000fffff984 */ /* 0x000fe20000000800 */
[----:B------:R-:W-:Y:S01]  /*3150*/  @!PT LDS RZ, [RZ] ;  /* 0x00000000fffff984 */ /* 0x000fe20000000800 */
[----:B------:R1:W-:Y:S01]  /*3160*/  LDGSTS.E.BYPASS.LTC128B.128 [R249+0xc100], [R6.64], !P4 ;  /* 0x0c10000006f97fae */ /* 0x0003e2000e101d52 */
[----:B------:R-:W-:-:S02]  /*3170*/  IADD3 R12, P5, P1, R12, 0x100, R6 ;  /* 0x000001000c0c7810 */ /* 0x000fc400079be006 */
[----:B------:R-:W-:Y:S01]  /*3180*/  IADD3 R10, P0, R8, UR24, RZ ;  /* 0x00000018080a7c10 */ /* 0x000fe2000ff1e0ff */
[----:B------:R1:W-:Y:S01]  /*3190*/  LDGSTS.E.BYPASS.LTC128B.128 [R249+0xf100], [R6.64+0x80], !P3 ;  /* 0x0f10008006f97fae */ /* 0x0003e2000d901d52 */
[----:B------:R-:W-:Y:S02]  /*31a0*/  IADD3.X R9, R7, UR6, RZ, P6, !PT ;  /* 0x0000000607097c10 */ /* 0x000fe4000b7fe4ff */
[----:B------:R-:W-:Y:S01]  /*31b0*/  IADD3.X R13, RZ, UR6, R7, P5, P1 ;  /* 0x00000006ff0d7c10 */ /* 0x000fe2000afe2407 */
[----:B------:R1:W-:Y:S01]  /*31c0*/  LDGSTS.E.BYPASS.LTC128B.128 [R249+0x12100], [R6.64+0x100], !P2 ;  /* 0x1210010006f97fae */ /* 0x0003e2000d101d52 */
[----:B------:R-:W-:-:S03]  /*31d0*/  IADD3.X R11, R9, UR6, RZ, P0, !PT ;  /* 0x00000006090b7c10 */ /* 0x000fc600087fe4ff */
[----:B------:R1:W-:Y:S04]  /*31e0*/  LDGSTS.E.BYPASS.LTC128B.128 [R249+0xd100], [R8.64], !P4 ;  /* 0x0d10000008f97fae */ /* 0x0003e8000e101d52 */
[----:B------:R1:W-:Y:S04]  /*31f0*/  LDGSTS.E.BYPASS.LTC128B.128 [R249+0x10100], [R14.64], !P3 ;  /* 0x101000000ef97fae */ /* 0x0003e8000d901d52 */
[----:B------:R1:W-:Y:S04]  /*3200*/  LDGSTS.E.BYPASS.LTC128B.128 [R249+0x13100], [R12.64], !P2 ;  /* 0x131000000cf97fae */ /* 0x0003e8000d101d52 */
[----:B------:R1:W-:Y:S04]  /*3210*/  LDGSTS.E.BYPASS.LTC128B.128 [R249+0xe100], [R10.64], !P4 ;  /* 0x0e1000000af97fae */ /* 0x0003e8000e101d52 */
[----:B------:R1:W-:Y:S04]  /*3220*/  LDGSTS.E.BYPASS.LTC128B.128 [R249+0x11100], [R10.64+0x80], !P3 ;  /* 0x111000800af97fae */ /* 0x0003e8000d901d52 */
[----:B------:R1:W-:Y:S02]  /*3230*/  LDGSTS.E.BYPASS.LTC128B.128 [R249+0x14100], [R10.64+0x100], !P2 ;  /* 0x141001000af97fae */ /* 0x0003e4000d101d52 */
.L_x_503:
[----:B----4-:R-:W-:Y:S01]  /*3240*/  FMUL.FTZ R2, R32, c[0x0][0x320] ;  /* 0x0000c80020027a20 */ /* 0x010fe20000410000 */
[----:B-1----:R-:W-:Y:S01]  /*3250*/  LEA.HI R6, R119, R121, RZ, 0x2 ;  /* 0x0000007977067211 */ /* 0x002fe200078f10ff */
[----:B------:R-:W-:Y:S01]  /*3260*/  FMUL.FTZ R5, R42, c[0x0][0x320] ;  /* 0x0000c8002a057a20 */ /* 0x000fe20000410000 */
[----:B------:R-:W-:Y:S01]  /*3270*/  SHF.R.S32.HI R7, RZ, 0x1f, R117 ;  /* 0x0000001fff077819 */ /* 0x000fe20000011475 */
[----:B------:R1:W-:Y:S01]  /*3280*/  MUFU.TANH R169, R2 ;  /* 0x0000000200a97308 */ /* 0x0003e20000002400 */
[----:B------:R-:W-:Y:S01]  /*3290*/  FMUL.FTZ R8, R18, c[0x0][0x320] ;  /* 0x0000c80012087a20 */ /* 0x000fe20000410000 */
[----:B------:R-:W-:Y:S01]  /*32a0*/  PLOP3.LUT P1, PT, PT, PT, UP1, 0x80, 0x0 ;  /* 0x000000000000781c */ /* 0x000fe20003f2f018 */
[----:B------:R-:W-:Y:S01]  /*32b0*/  UIADD3 UR22, UR8, UR22, URZ ;  /* 0x0000001608167290 */ /* 0x000fe2000fffe03f */
[----:B------:R-:W-:Y:S01]  /*32c0*/  LEA.HI R7, R7, R117, RZ, 0x3 ;  /* 0x0000007507077211 */ /* 0x000fe200078f18ff */
[----:B------:R-:W-:Y:S01]  /*32d0*/  FMUL.FTZ R10, R19, c[0x0][0x320] ;  /* 0x0000c800130a7a20 */ /* 0x000fe20000410000 */
[----:B------:R-:W-:Y:S01]  /*32e0*/  PLOP3.LUT P0, PT, PT, PT, UP1, 0x80, 0x0 ;  /* 0x000000000000781c */ /* 0x000fe20003f0f018 */
[----:B------:R-:W-:Y:S01]  /*32f0*/  IMAD.SHL.U32 R225, R4, 0x2, RZ ;  /* 0x0000000204e17824 */ /* 0x000fe200078e00ff */
[----:B------:R2:W-:Y:S01]  /*3300*/  MUFU.TANH R94, R5 ;  /* 0x00000005005e7308 */ /* 0x0005e20000002400 */
[----:B------:R-:W-:Y:S01]  /*3310*/  LOP3.LUT R7, R7, 0xffffff8, RZ, 0xc0, !PT ;  /* 0x0ffffff807077812 */ /* 0x000fe200078ec0ff */
[----:B------:R-:W-:Y:S01]  /*3320*/  ULDC.64 UR4, c[0x0][0x2c8] ;  /* 0x0000b20000047ab9 */ /* 0x000fe20000000a00 */
[----:B------:R-:W-:Y:S01]  /*3330*/  IMAD R226, R3, 0x2, R225 ;  /* 0x0000000203e27824 */ /* 0x000fe200078e02e1 */
[C---:B------:R-:W-:Y:S01]  /*3340*/  LEA R229, R0.reuse, R225, 0x1 ;  /* 0x000000e100e57211 */ /* 0x040fe200078e08ff */
[----:B------:R-:W-:Y:S01]  /*3350*/  UIMAD.WIDE.U32 UR6, UR21, UR4, URZ ;  /* 0x00000004150672a5 */ /* 0x000fe2000f8e003f */
[----:B------:R-:W-:Y:S01]  /*3360*/  IADD3 R9, R117, -R7, RZ ;  /* 0x8000000775097210 */ /* 0x000fe20007ffe0ff */
[----:B------:R-:W-:Y:S01]  /*3370*/  IMAD R228, R0, 0x2, R226 ;  /* 0x0000000200e47824 */ /* 0x000fe200078e02e2 */
[----:B------:R-:W-:Y:S01]  /*3380*/  LDSM.16.MT88.4 R72, [R226+0x3100] ;  /* 0x00310000e248783b */ /* 0x000fe20000004200 */
[----:B-1----:R-:W-:Y:S01]  /*3390*/  FMUL.FTZ R2, R64, c[0x0][0x320] ;  /* 0x0000c80040027a20 */ /* 0x002fe20000410000 */
[----:B------:R-:W-:-:S02]  /*33a0*/  UIADD3 UR20, UR20, -0x2, URZ ;  /* 0xfffffffe14147890 */ /* 0x000fc4000fffe03f */
[----:B------:R-:W-:Y:S01]  /*33b0*/  LDSM.16.MT88.4 R80, [R228+0x900] ;  /* 0x00090000e450783b */ /* 0x000fe20000004200 */
[----:B------:R1:W-:Y:S01]  /*33c0*/  MUFU.TANH R68, R2 ;  /* 0x0000000200447308 */ /* 0x0003e20000002400 */
[----:B--2---:R-:W-:Y:S02]  /*33d0*/  LOP3.LUT R5, R6, 0xfffffffc, RZ, 0xc0, !PT ;  /* 0xfffffffc06057812 */ /* 0x004fe400078ec0ff */
[----:B------:R-:W-:Y:S03]  /*33e0*/  LDSM.16.MT88.4 R88, [R229+0x3900] ;  /* 0x00390000e558783b */ /* 0x000fe60000004200 */
[----:B------:R-:W-:Y:S01]  /*33f0*/  IMAD.IADD R5, R121, 0x1, -R5 ;  /* 0x0000000179057824 */ /* 0x000fe200078e0a05 */
[----:B------:R-:W-:Y:S04]  /*3400*/  LDSM.16.MT88.4 R84, [R228+0x3900] ;  /* 0x00390000e454783b */ /* 0x000fe80000004200 */
[----:B------:R-:W0:Y:S01]  /*3410*/  LDGDEPBAR ;  /* 0x00000000000079af */ /* 0x000e220000000000 */
[----:B-1----:R-:W-:-:S04]  /*3420*/  FMUL.FTZ R2, R65, c[0x0][0x320] ;  /* 0x0000c80041027a20 */ /* 0x002fc80000410000 */
[----:B------:R1:W2:Y:S02]  /*3430*/  MUFU.TANH R64, R2 ;  /* 0x0000000200407308 */ /* 0x0002a40000002400 */
[----:B-1----:R-:W-:-:S06]  /*3440*/  FMUL.FTZ R2, R56, c[0x0][0x320] ;  /* 0x0000c80038027a20 */ /* 0x002fcc0000410000 */
[----:B------:R1:W3:Y:S02]  /*3450*/  MUFU.TANH R56, R2 ;  /* 0x0000000200387308 */ /* 0x0002e40000002400 */
[----:B-1----:R-:W-:-:S06]  /*3460*/  FMUL.FTZ R2, R57, c[0x0][0x320] ;  /* 0x0000c80039027a20 */ /* 0x002fcc0000410000 */
[----:B------:R1:W-:Y:S02]  /*3470*/  MUFU.TANH R14, R2 ;  /* 0x00000002000e7308 */ /* 0x0003e40000002400 */
[----:B-1----:R-:W-:-:S06]  /*3480*/  FMUL.FTZ R2, R52, c[0x0][0x320] ;  /* 0x0000c80034027a20 */ /* 0x002fcc0000410000 */
[----:B------:R1:W-:Y:S02]  /*3490*/  MUFU.TANH R15, R2 ;  /* 0x00000002000f7308 */ /* 0x0003e40000002400 */
[----:B-1----:R-:W-:-:S06]  /*34a0*/  FMUL.FTZ R2, R53, c[0x0][0x320] ;  /* 0x0000c80035027a20 */ /* 0x002fcc0000410000 */
[----:B------:R1:W4:Y:S02]  /*34b0*/  MUFU.TANH R53, R2 ;  /* 0x0000000200357308 */ /* 0x0003240000002400 */
[----:B-1----:R-:W-:-:S06]  /*34c0*/  FMUL.FTZ R2, R44, c[0x0][0x320] ;  /* 0x0000c8002c027a20 */ /* 0x002fcc0000410000 */
[----:B------:R1:W5:Y:S02]  /*34d0*/  MUFU.TANH R52, R2 ;  /* 0x0000000200347308 */ /* 0x0003640000002400 */
[----:B-1----:R-:W-:-:S06]  /*34e0*/  FMUL.FTZ R2, R45, c[0x0][0x320] ;  /* 0x0000c8002d027a20 */ /* 0x002fcc0000410000 */
[----:B------:R1:W-:Y:S02]  /*34f0*/  MUFU.TANH R51, R2 ;  /* 0x0000000200337308 */ /* 0x0003e40000002400 */
[----:B-1----:R-:W-:-:S06]  /*3500*/  FMUL.FTZ R2, R40, c[0x0][0x320] ;  /* 0x0000c80028027a20 */ /* 0x002fcc0000410000 */
[----:B------:R1:W1:Y:S02]  /*3510*/  MUFU.TANH R96, R2 ;  /* 0x0000000200607308 */ /* 0x0002640000002400 */
[----:B-1----:R-:W-:-:S06]  /*3520*/  FMUL.FTZ R2, R41, c[0x0][0x320] ;  /* 0x0000c80029027a20 */ /* 0x002fcc0000410000 */
[----:B------:R1:W1:Y:S02]  /*3530*/  MUFU.TANH R97, R2 ;  /* 0x0000000200617308 */ /* 0x0002640000002400 */
[----:B-1----:R-:W-:-:S06]  /*3540*/  FMUL.FTZ R2, R60, c[0x0][0x320] ;  /* 0x0000c8003c027a20 */ /* 0x002fcc0000410000 */
[----:B------:R1:W1:Y:S02]  /*3550*/  MUFU.TANH R98, R2 ;  /* 0x0000000200627308 */ /* 0x0002640000002400 */
[----:B-1----:R-:W-:-:S06]  /*3560*/  FMUL.FTZ R2, R61, c[0x0][0x320] ;  /* 0x0000c8003d027a20 */ /* 0x002fcc0000410000 */
[----:B------:R1:W-:Y:S02]  /*3570*/  MUFU.TANH R99, R2 ;  /* 0x0000000200637308 */ /* 0x0003e40000002400 */
        /* <DEDUP_REMOVED lines=33> */
[----:B------:R-:W-:Y:S08]  /*3790*/  MUFU.TANH R30, R10 ;  /* 0x0000000a001e7308 */ /* 0x000ff00000002400 */
[----:B------:R1:W-:Y:S02]  /*37a0*/  MUFU.TANH R102, R2 ;  /* 0x0000000200667308 */ /* 0x0003e40000002400 */
[----:B-1----:R-:W-:-:S06]  /*37b0*/  FMUL.FTZ R2, R31, c[0x0][0x320] ;  /* 0x0000c8001f027a20 */ /* 0x002fcc0000410000 */
[----:B------:R1:W-:Y:S08]  /*37c0*/  MUFU.TANH R31, R8 ;  /* 0x00000008001f7308 */ /* 0x0003f00000002400 */
[----:B------:R2:W-:Y:S01]  /*37d0*/  MUFU.TANH R165, R2 ;  /* 0x0000000200a57308 */ /* 0x0005e20000002400 */
[----:B-1----:R-:W-:-:S04]  /*37e0*/  LEA.HI R8, R5, R5, RZ, 0x1 ;  /* 0x0000000505087211 */ /* 0x002fc800078f08ff */
[----:B------:R-:W-:Y:S01]  /*37f0*/  LOP3.LUT R8, R8, 0x1ffffffe, RZ, 0xc0, !PT ;  /* 0x1ffffffe08087812 */ /* 0x000fe200078ec0ff */
[----:B--2---:R-:W-:-:S04]  /*3800*/  FMUL.FTZ R2, R47, c[0x0][0x320] ;  /* 0x0000c8002f027a20 */ /* 0x004fc80000410000 */
[----:B------:R1:W-:Y:S02]  /*3810*/  MUFU.TANH R36, R2 ;  /* 0x0000000200247308 */ /* 0x0003e40000002400 */
[----:B-1----:R-:W-:-:S06]  /*3820*/  FMUL.FTZ R2, R66, c[0x0][0x320] ;  /* 0x0000c80042027a20 */ /* 0x002fcc0000410000 */
[----:B------:R1:W2:Y:S02]  /*3830*/  MUFU.TANH R13, R2 ;  /* 0x00000002000d7308 */ /* 0x0002a40000002400 */
[----:B-1----:R-:W-:-:S06]  /*3840*/  FMUL.FTZ R2, R22, c[0x0][0x320] ;  /* 0x0000c80016027a20 */ /* 0x002fcc0000410000 */
[----:B------:R1:W-:Y:S02]  /*3850*/  MUFU.TANH R37, R2 ;  /* 0x0000000200257308 */ /* 0x0003e40000002400 */
[----:B-1----:R-:W-:-:S06]  /*3860*/  FMUL.FTZ R2, R23, c[0x0][0x320] ;  /* 0x0000c80017027a20 */ /* 0x002fcc0000410000 */
[----:B------:R1:W-:Y:S02]  /*3870*/  MUFU.TANH R35, R2 ;  /* 0x0000000200237308 */ /* 0x0003e40000002400 */
[----:B-1----:R-:W-:-:S06]  /*3880*/  FMUL.FTZ R2, R67, c[0x0][0x320] ;  /* 0x0000c80043027a20 */ /* 0x002fcc0000410000 */
[----:B------:R1:W1:Y:S02]  /*3890*/  MUFU.TANH R11, R2 ;  /* 0x00000002000b7308 */ /* 0x0002640000002400 */
[----:B-1----:R-:W-:-:S05]  /*38a0*/  LOP3.LUT R2, R118, 0xffffffe0, RZ, 0xc0, !PT ;  /* 0xffffffe076027812 */ /* 0x002fca00078ec0ff */
[----:B------:R-:W-:-:S05]  /*38b0*/  IMAD.IADD R2, R121, 0x1, -R2 ;  /* 0x0000000179027824 */ /* 0x000fca00078e0a02 */
[----:B------:R-:W-:-:S04]  /*38c0*/  SHF.R.S32.HI R6, RZ, 0x1f, R2 ;  /* 0x0000001fff067819 */ /* 0x000fc80000011402 */
[----:B------:R-:W-:-:S04]  /*38d0*/  LEA.HI R6, R6, R2, RZ, 0x2 ;  /* 0x0000000206067211 */ /* 0x000fc800078f10ff */
[C---:B------:R-:W-:Y:S01]  /*38e0*/  LEA.HI.SX32 R7, R6.reuse, UR21, 0x1e ;  /* 0x0000001506077c11 */ /* 0x040fe2000f8ff2ff */
[----:B------:R-:W-:Y:S01]  /*38f0*/  @UP1 USHF.R.U32.HI UR21, URZ, UR5, UR7 ;  /* 0x000000053f151299 */ /* 0x000fe20008011607 */
[----:B------:R-:W-:-:S03]  /*3900*/  LOP3.LUT R6, R6, 0x7ffffffc, RZ, 0xc0, !PT ;  /* 0x7ffffffc06067812 */ /* 0x000fc600078ec0ff */
[----:B------:R-:W-:Y:S01]  /*3910*/  IMAD R9, R9, 0x10, R7 ;  /* 0x0000001009097824 */ /* 0x000fe200078e0207 */
[----:B------:R-:W-:Y:S01]  /*3920*/  UIADD3 UR21, UR21, UR8, -UR12 ;  /* 0x0000000815157290 */ /* 0x000fe2000fffe80c */
[----:B------:R-:W-:Y:S02]  /*3930*/  IMAD.IADD R7, R5, 0x1, -R8 ;  /* 0x0000000105077824 */ /* 0x000fe400078e0a08 */
[----:B------:R-:W-:Y:S01]  /*3940*/  FMUL.FTZ R5, R43, c[0x0][0x320] ;  /* 0x0000c8002b057a20 */ /* 0x000fe20000410000 */
[----:B------:R-:W-:Y:S01]  /*3950*/  UIMAD.WIDE UR4, UR21, 0x2aaaaaab, URZ ;  /* 0x2aaaaaab150478a5 */ /* 0x000fe2000f8e023f */
[----:B------:R-:W-:Y:S01]  /*3960*/  IMAD.IADD R6, R2, 0x1, -R6 ;  /* 0x0000000102067824 */ /* 0x000fe200078e0a06 */
[----:B------:R-:W-:Y:S01]  /*3970*/  LEA R12, R7, R9, 0x3 ;  /* 0x00000009070c7211 */ /* 0x000fe200078e18ff */
[----:B------:R1:W-:Y:S01]  /*3980*/  MUFU.TANH R18, R5 ;  /* 0x0000000500127308 */ /* 0x0003e20000002400 */
[----:B------:R-:W-:Y:S01]  /*3990*/  FMUL.FTZ R7, R54, c[0x0][0x320] ;  /* 0x0000c80036077a20 */ /* 0x000fe20000410000 */
[----:B------:R-:W-:Y:S01]  /*39a0*/  MOV R2, UR22 ;  /* 0x0000001600027c02 */ /* 0x000fe20008000f00 */
[----:B------:R-:W-:Y:S01]  /*39b0*/  IMAD.SHL.U32 R9, R6, 0x2, RZ ;  /* 0x0000000206097824 */ /* 0x000fe200078e00ff */
[----:B------:R2:W-:Y:S01]  /*39c0*/  STL [R1+0x18], R12 ;  /* 0x0000180c01007387 */ /* 0x0005e20000100800 */
[----:B------:R-:W-:Y:S01]  /*39d0*/  @P1 IMAD.HI.U32 R8, R12, c[0x0][0x2c8], RZ ;  /* 0x0000b2000c081a27 */ /* 0x000fe200078e00ff */
[----:B------:R-:W-:-:S02]  /*39e0*/  USHF.R.U32.HI UR21, URZ, 0x1f, UR5 ;  /* 0x0000001f3f157899 */ /* 0x000fc40008011605 */
[----:B------:R3:W2:Y:S01]  /*39f0*/  MUFU.TANH R22, R7 ;  /* 0x0000000700167308 */ /* 0x0006a20000002400 */
[C---:B------:R-:W-:Y:S01]  /*3a00*/  IADD3 R2, -R9.reuse, 0x1, R2 ;  /* 0x0000000109027810 */ /* 0x040fe20007ffe102 */
[----:B------:R-:W-:Y:S01]  /*3a10*/  STL [R1+0x1c], R9 ;  /* 0x00001c0901007387 */ /* 0x000fe20000100800 */
[----:B------:R-:W-:Y:S01]  /*3a20*/  IADD3 R6, -R9, UR22, RZ ;  /* 0x0000001609067c10 */ /* 0x000fe2000fffe1ff */
[----:B------:R-:W-:Y:S01]  /*3a30*/  ULEA.HI.SX32 UR21, UR5, UR21, 0x1c ;  /* 0x0000001505157291 */ /* 0x000fe2000f8fe23f */
[----:B------:R-:W-:Y:S01]  /*3a40*/  IADD3 R2, R2, -UR12, RZ ;  /* 0x8000000c02027c10 */ /* 0x000fe2000fffe0ff */
[----:B-1----:R-:W-:Y:S01]  /*3a50*/  IMAD.MOV.U32 R5, RZ, RZ, R12 ;  /* 0x000000ffff057224 */ /* 0x002fe200078e000c */
[----:B------:R-:W-:Y:S01]  /*3a60*/  @P0 SHF.R.U32.HI R5, RZ, c[0x0][0x2cc], R8 ;  /* 0x0000b300ff050a19 */ /* 0x000fe20000011608 */
[----:B------:R-:W-:-:S04]  /*3a70*/  UISETP.LT.AND UP0, UPT, URZ, UR21, UPT ;  /* 0x000000153f00728c */ /* 0x000fc8000bf01270 */
[----:B------:R-:W1:Y:S01]  /*3a80*/  SHFL.IDX PT, R8, R5, RZ, 0x1c1f ;  /* 0x001c1fff05087589 */ /* 0x000e6200000e0000 */
[----:B------:R-:W-:Y:S01]  /*3a90*/  USEL UR21, URZ, UR21, !UP0 ;  /* 0x000000153f157287 */ /* 0x000fe2000c000000 */
[----:B---3--:R-:W-:-:S03]  /*3aa0*/  FMUL.FTZ R7, R26, c[0x0][0x320] ;  /* 0x0000c8001a077a20 */ /* 0x008fc60000410000 */
[----:B------:R-:W-:Y:S01]  /*3ab0*/  UISETP.GE.AND UP0, UPT, UR20, UR21, UPT ;  /* 0x000000151400728c */ /* 0x000fe2000bf06270 */
[----:B------:R3:W-:Y:S01]  /*3ac0*/  MUFU.TANH R28, R7 ;  /* 0x00000007001c7308 */ /* 0x0007e20000002400 */
[----:B--2---:R-:W-:-:S07]  /*3ad0*/  FMUL.FTZ R12, R39, c[0x0][0x320] ;  /* 0x0000c800270c7a20 */ /* 0x004fce0000410000 */
[----:B------:R-:W-:Y:S01]  /*3ae0*/  MUFU.TANH R12, R12 ;  /* 0x0000000c000c7308 */ /* 0x000fe20000002400 */
[----:B---3--:R2:W3:Y:S02]  /*3af0*/  SHFL.IDX PT, R7, R5, 0x1, 0x1c1f ;  /* 0x003c1f0005077f89 */ /* 0x0084e400000e0000 */
[----:B--2---:R-:W-:-:S05]  /*3b00*/  FMUL.FTZ R5, R27, c[0x0][0x320] ;  /* 0x0000c8001b057a20 */ /* 0x004fca0000410000 */
[----:B------:R2:W-:Y:S02]  /*3b10*/  MUFU.TANH R19, R5 ;  /* 0x0000000500137308 */ /* 0x0005e40000002400 */
[----:B--2---:R-:W-:-:S06]  /*3b20*/  FMUL.FTZ R5, R55, c[0x0][0x320] ;  /* 0x0000c80037057a20 */ /* 0x004fcc0000410000 */
[----:B------:R2:W1:Y:S02]  /*3b30*/  MUFU.TANH R21, R5 ;  /* 0x0000000500157308 */ /* 0x0004640000002400 */
[----:B--2---:R-:W-:-:S06]  /*3b40*/  FMUL.FTZ R5, R62, c[0x0][0x320] ;  /* 0x0000c8003e057a20 */ /* 0x004fcc0000410000 */
[----:B------:R1:W2:Y:S02]  /*3b50*/  MUFU.TANH R16, R5 ;  /* 0x0000000500107308 */ /* 0x0002a40000002400 */
[C---:B-1----:R-:W-:Y:S01]  /*3b60*/  IMAD.IADD R5, R2.reuse, 0x1, R8 ;  /* 0x0000000102057824 */ /* 0x042fe200078e0208 */
[----:B---3--:R-:W-:Y:S01]  /*3b70*/  IADD3 R2, R2, R7, RZ ;  /* 0x0000000702027210 */ /* 0x008fe20007ffe0ff */
[----:B------:R-:W-:Y:S02]  /*3b80*/  FMUL.FTZ R7, R38, c[0x0][0x320] ;  /* 0x0000c80026077a20 */ /* 0x000fe40000410000 */
[----:B------:R-:W-:Y:S01]  /*3b90*/  FMUL.FTZ R8, R63, c[0x0][0x320] ;  /* 0x0000c8003f087a20 */ /* 0x000fe20000410000 */
[C---:B------:R-:W-:Y:S01]  /*3ba0*/  IMNMX R5, R6.reuse, R5, PT ;  /* 0x0000000506057217 */ /* 0x040fe20003800200 */
[----:B------:R1:W-:Y:S01]  /*3bb0*/  MUFU.TANH R17, R7 ;  /* 0x0000000700117308 */ /* 0x0003e20000002400 */
[----:B------:R-:W-:Y:S02]  /*3bc0*/  IMNMX R2, R6, R2, PT ;  /* 0x0000000206027217 */ /* 0x000fe40003800200 */
[----:B------:R-:W-:-:S02]  /*3bd0*/  ISETP.GT.AND P5, PT, R5, RZ, PT ;  /* 0x000000ff0500720c */ /* 0x000fc40003fa4270 */
[C---:B------:R-:W-:Y:S02]  /*3be0*/  ISETP.GT.AND P1, PT, R5.reuse, 0x1, PT ;  /* 0x000000010500780c */ /* 0x040fe40003f24270 */
[C---:B------:R-:W-:Y:S01]  /*3bf0*/  ISETP.GT.AND P0, PT, R5.reuse, 0x8, PT ;  /* 0x000000080500780c */ /* 0x040fe20003f04270 */
[----:B------:R3:W2:Y:S01]  /*3c00*/  MUFU.TANH R6, R8 ;  /* 0x0000000800067308 */ /* 0x0006a20000002400 */
[----:B------:R-:W-:Y:S02]  /*3c10*/  FSEL R9, R64, -INF , P1 ;  /* 0xff80000040097808 */ /* 0x000fe40000800000 */
[C---:B------:R-:W-:Y:S02]  /*3c20*/  ISETP.GT.AND P1, PT, R5.reuse, 0x11, PT ;  /* 0x000000110500780c */ /* 0x040fe40003f24270 */
[----:B------:R-:W-:Y:S02]  /*3c30*/  FSEL R10, R56, -INF , P0 ;  /* 0xff800000380a7808 */ /* 0x000fe40000000000 */
[----:B------:R-:W-:-:S02]  /*3c40*/  ISETP.GT.AND P0, PT, R5, 0x18, PT ;  /* 0x000000180500780c */ /* 0x000fc40003f04270 */
[----:B-1----:R-:W-:Y:S02]  /*3c50*/  FSEL R7, R68, -INF , P5 ;  /* 0xff80000044077808 */ /* 0x002fe40002800000 */
[----:B------:R-:W-:Y:S01]  /*3c60*/  ISETP.GT.AND P5, PT, R5, 0x10, PT ;  /* 0x000000100500780c */ /* 0x000fe20003fa4270 */
[----:B------:R-:W-:Y:S01]  /*3c70*/  LDSM.16.MT88.4 R68, [R226+0x3900] ;  /* 0x00390000e244783b */ /* 0x000fe20000004200 */
[----:B----4-:R-:W-:Y:S02]  /*3c80*/  FSEL R23, R53, -INF , P1 ;  /* 0xff80000035177808 */ /* 0x010fe40000800000 */
[----:B------:R-:W-:Y:S02]  /*3c90*/  FSEL R15, R15, -INF , P5 ;  /* 0xff8000000f0f7808 */ /* 0x000fe40002800000 */
[C---:B------:R-:W-:Y:S02]  /*3ca0*/  ISETP.GT.AND P5, PT, R5.reuse, 0x20, PT ;  /* 0x000000200500780c */ /* 0x040fe40003fa4270 */
[----:B------:R-:W-:-:S02]  /*3cb0*/  ISETP.GT.AND P1, PT, R5, 0x21, PT ;  /* 0x000000210500780c */ /* 0x000fc40003f24270 */
[C---:B------:R-:W-:Y:S02]  /*3cc0*/  ISETP.GT.AND P6, PT, R5.reuse, 0x9, PT ;  /* 0x000000090500780c */ /* 0x040fe40003fc4270 */
[----:B-----5:R-:W-:Y:S02]  /*3cd0*/  FSEL R24, R52, -INF , P0 ;  /* 0xff80000034187808 */ /* 0x020fe40000000000 */
[----:B------:R-:W-:Y:S02]  /*3ce0*/  ISETP.GT.AND P0, PT, R5, 0x28, PT ;  /* 0x000000280500780c */ /* 0x000fe40003f04270 */
[----:B------:R-:W-:Y:S02]  /*3cf0*/  FSEL R96, R96, -INF , P5 ;  /* 0xff80000060607808 */ /* 0x000fe40002800000 */
[----:B------:R-:W-:Y:S02]  /*3d00*/  FSEL R97, R97, -INF , P1 ;  /* 0xff80000061617808 */ /* 0x000fe40000800000 */
[----:B------:R-:W-:-:S02]  /*3d10*/  ISETP.GT.AND P5, PT, R5, 0x30, PT ;  /* 0x000000300500780c */ /* 0x000fc40003fa4270 */
[C---:B------:R-:W-:Y:S02]  /*3d20*/  ISETP.GT.AND P1, PT, R5.reuse, 0x31, PT ;  /* 0x000000310500780c */ /* 0x040fe40003f24270 */
[----:B------:R-:W-:Y:S02]  /*3d30*/  FSEL R14, R14, -INF , P6 ;  /* 0xff8000000e0e7808 */ /* 0x000fe40003000000 */
[C---:B------:R-:W-:Y:S02]  /*3d40*/  ISETP.GT.AND P6, PT, R5.reuse, 0x19, PT ;  /* 0x000000190500780c */ /* 0x040fe40003fc4270 */
[----:B------:R-:W-:Y:S02]  /*3d50*/  FSEL R98, R98, -INF , P0 ;  /* 0xff80000062627808 */ /* 0x000fe40000000000 */
[----:B------:R-:W-:Y:S02]  /*3d60*/  ISETP.GT.AND P0, PT, R5, 0x38, PT ;  /* 0x000000380500780c */ /* 0x000fe40003f04270 */
[----:B------:R-:W-:-:S02]  /*3d70*/  FSEL R169, R169, -INF , P5 ;  /* 0xff800000a9a97808 */ /* 0x000fc40002800000 */
[----:B------:R-:W-:Y:S02]  /*3d80*/  FSEL R168, R50, -INF , P1 ;  /* 0xff80000032a87808 */ /* 0x000fe40000800000 */
[C---:B------:R-:W-:Y:S02]  /*3d90*/  ISETP.GT.AND P5, PT, R5.reuse, 0x40, PT ;  /* 0x000000400500780c */ /* 0x040fe40003fa4270 */
[----:B------:R-:W-:Y:S02]  /*3da0*/  ISETP.GT.AND P1, PT, R5, 0x41, PT ;  /* 0x000000410500780c */ /* 0x000fe40003f24270 */
[----:B------:R-:W-:Y:S02]  /*3db0*/  FSEL R26, R51, -INF , P6 ;  /* 0xff800000331a7808 */ /* 0x000fe40003000000 */
[----:B------:R-:W-:Y:S02]  /*3dc0*/  FMNMX.FTZ R101, R7, R9, !PT ;  /* 0x0000000907657209 */ /* 0x000fe40007810000 */
[----:B------:R-:W-:-:S02]  /*3dd0*/  ISETP.GT.AND P6, PT, R5, 0x29, PT ;  /* 0x000000290500780c */ /* 0x000fc40003fc4270 */
[----:B------:R-:W-:Y:S02]  /*3de0*/  FSEL R167, R49, -INF , P0 ;  /* 0xff80000031a77808 */ /* 0x000fe40000000000 */
[----:B------:R-:W-:Y:S02]  /*3df0*/  ISETP.GT.AND P0, PT, R5, 0x48, PT ;  /* 0x000000480500780c */ /* 0x000fe40003f04270 */
[----:B------:R-:W-:Y:S02]  /*3e00*/  FSEL R107, R45, -INF , P5 ;  /* 0xff8000002d6b7808 */ /* 0x000fe40002800000 */
[----:B------:R-:W-:Y:S02]  /*3e10*/  FSEL R104, R44, -INF , P1 ;  /* 0xff8000002c687808 */ /* 0x000fe40000800000 */
[----:B------:R-:W-:Y:S01]  /*3e20*/  ISETP.GT.AND P5, PT, R5, 0x50, PT ;  /* 0x000000500500780c */ /* 0x000fe20003fa4270 */
[----:B------:R-:W-:Y:S01]  /*3e30*/  LDSM.16.MT88.4 R44, [R229+0x900] ;  /* 0x00090000e52c783b */ /* 0x000fe20000004200 */
[----:B------:R-:W-:-:S02]  /*3e40*/  FMNMX.FTZ R101, R10, R101, !PT ;  /* 0x000000650a657209 */ /* 0x000fc40007810000 */
[----:B------:R-:W-:Y:S02]  /*3e50*/  ISETP.GT.AND P1, PT, R5, 0x51, PT ;  /* 0x000000510500780c */ /* 0x000fe40003f24270 */
[----:B------:R-:W-:Y:S02]  /*3e60*/  FSEL R99, R99, -INF , P6 ;  /* 0xff80000063637808 */ /* 0x000fe40003000000 */
[----:B------:R-:W-:Y:S02]  /*3e70*/  ISETP.GT.AND P6, PT, R5, 0x39, PT ;  /* 0x000000390500780c */ /* 0x000fe40003fc4270 */
[----:B------:R-:W-:Y:S02]  /*3e80*/  FSEL R109, R41, -INF , P0 ;  /* 0xff800000296d7808 */ /* 0x000fe40000000000 */
[----:B------:R-:W-:Y:S02]  /*3e90*/  ISETP.GT.AND P0, PT, R5, 0x58, PT ;  /* 0x000000580500780c */ /* 0x000fe40003f04270 */
[----:B------:R-:W-:-:S02]  /*3ea0*/  FMNMX.FTZ R101, R14, R101, !PT ;  /* 0x000000650e657209 */ /* 0x000fc40007810000 */
[----:B------:R-:W-:Y:S02]  /*3eb0*/  FSEL R106, R33, -INF , P5 ;  /* 0xff800000216a7808 */ /* 0x000fe40002800000 */
[----:B------:R-:W-:Y:S02]  /*3ec0*/  FSEL R171, R32, -INF , P1 ;  /* 0xff80000020ab7808 */ /* 0x000fe40000800000 */
[C---:B------:R-:W-:Y:S02]  /*3ed0*/  ISETP.GT.AND P5, PT, R2.reuse, RZ, PT ;  /* 0x000000ff0200720c */ /* 0x040fe40003fa4270 */
[----:B------:R-:W-:Y:S02]  /*3ee0*/  ISETP.GT.AND P1, PT, R2, 0x1, PT ;  /* 0x000000010200780c */ /* 0x000fe40003f24270 */
[----:B------:R-:W-:Y:S02]  /*3ef0*/  FSEL R166, R48, -INF , P6 ;  /* 0xff80000030a67808 */ /* 0x000fe40003000000 */
[----:B------:R-:W-:Y:S01]  /*3f00*/  ISETP.GT.AND P6, PT, R5, 0x49, PT ;  /* 0x000000490500780c */ /* 0x000fe20003fc4270 */
[----:B------:R-:W-:Y:S01]  /*3f10*/  LDSM.16.MT88.4 R48, [R229+0x100] ;  /* 0x00010000e530783b */ /* 0x000fe20000004200 */
[----:B------:R-:W-:-:S02]  /*3f20*/  FMNMX.FTZ R101, R15, R101, !PT ;  /* 0x000000650f657209 */ /* 0x000fc40007810000 */
[----:B------:R-:W-:Y:S02]  /*3f30*/  FSEL R173, R29, -INF , P0 ;  /* 0xff8000001dad7808 */ /* 0x000fe40000000000 */
[----:B------:R-:W-:Y:S02]  /*3f40*/  ISETP.GT.AND P0, PT, R2, 0x8, PT ;  /* 0x000000080200780c */ /* 0x000fe40003f04270 */
[----:B---3--:R-:W-:Y:S02]  /*3f50*/  FSEL R8, R13, -INF , P5 ;  /* 0xff8000000d087808 */ /* 0x008fe40002800000 */
[----:B------:R-:W-:Y:S02]  /*3f60*/  FSEL R11, R11, -INF , P1 ;  /* 0xff8000000b0b7808 */ /* 0x000fe40000800000 */
[----:B------:R-:W-:Y:S02]  /*3f70*/  FSEL R105, R40, -INF , P6 ;  /* 0xff80000028697808 */ /* 0x000fe40003000000 */
[----:B------:R-:W-:Y:S01]  /*3f80*/  ISETP.GT.AND P6, PT, R5, 0x59, PT ;  /* 0x000000590500780c */ /* 0x000fe20003fc4270 */
        /* <DEDUP_REMOVED lines=10> */
[----:B------:R-:W-:Y:S02]  /*4030*/  ISETP.GT.AND P0, PT, R2, 0x11, PT ;  /* 0x000000110200780c */ /* 0x000fe40003f04270 */
[----:B------:R-:W-:Y:S02]  /*4040*/  FSEL R22, R22, -INF , P1 ;  /* 0xff80000016167808 */ /* 0x000fe40000800000 */
[----:B------:R-:W-:Y:S02]  /*4050*/  FMNMX.FTZ R5, R20, R5, !PT ;  /* 0x0000000514057209 */ /* 0x000fe40007810000 */
        /* <DEDUP_REMOVED lines=22> */
[----:B--2---:R-:W-:Y:S02]  /*41c0*/  FSEL R92, R16, -INF , P1 ;  /* 0xff800000105c7808 */ /* 0x004fe40000800000 */
        /* <DEDUP_REMOVED lines=28> */
[----:B------:R-:W-:Y:S01]  /*4390*/  FMNMX.FTZ R5, R178, R5, !PT ;  /* 0x00000005b2057209 */ /* 0x000fe20007810000 */
[----:B------:R-:W-:Y:S01]  /*43a0*/  LDSM.16.MT88.4 R32, [R226+0x900] ;  /* 0x00090000e220783b */ /* 0x000fe20000004200 */
[----:B------:R-:W-:Y:S02]  /*43b0*/  FMNMX.FTZ R101, R171, R101, !PT ;  /* 0x00000065ab657209 */ /* 0x000fe40007810000 */
[----:B------:R-:W-:Y:S02]  /*43c0*/  ISETP.GT.AND P0, PT, R2, 0x49, PT ;  /* 0x000000490200780c */ /* 0x000fe40003f04270 */
[----:B------:R-:W-:-:S02]  /*43d0*/  FSEL R176, R31, -INF , P1 ;  /* 0xff8000001fb07808 */ /* 0x000fc40000800000 */
[----:B------:R-:W-:Y:S02]  /*43e0*/  FMNMX.FTZ R5, R177, R5, !PT ;  /* 0x00000005b1057209 */ /* 0x000fe40007810000 */
[----:B------:R-:W-:Y:S02]  /*43f0*/  FSEL R170, R57, -INF , P6 ;  /* 0xff80000039aa7808 */ /* 0x000fe40003000000 */
[----:B------:R-:W-:Y:S01]  /*4400*/  FMNMX.FTZ R101, R173, R101, !PT ;  /* 0x00000065ad657209 */ /* 0x000fe20007810000 */
[----:B------:R-:W-:Y:S01]  /*4410*/  LDSM.16.MT88.4 R56, [R228+0x100] ;  /* 0x00010000e438783b */ /* 0x000fe20000004200 */
[----:B------:R-:W-:Y:S02]  /*4420*/  ISETP.GT.AND P1, PT, R2, 0x50, PT ;  /* 0x000000500200780c */ /* 0x000fe40003f24270 */
[----:B------:R-:W-:Y:S02]  /*4430*/  FSEL R179, R30, -INF , P0 ;  /* 0xff8000001eb37808 */ /* 0x000fe40000000000 */
[----:B------:R-:W-:-:S02]  /*4440*/  FMNMX.FTZ R5, R176, R5, !PT ;  /* 0x00000005b0057209 */ /* 0x000fc40007810000 */
[----:B------:R-:W-:Y:S02]  /*4450*/  FMNMX.FTZ R101, R170, R101, !PT ;  /* 0x00000065aa657209 */ /* 0x000fe40007810000 */
[----:B------:R-:W-:Y:S02]  /*4460*/  ISETP.GT.AND P0, PT, R2, 0x51, PT ;  /* 0x000000510200780c */ /* 0x000fe40003f04270 */
[----:B------:R-:W-:Y:S01]  /*4470*/  FSEL R110, R28, -INF , P1 ;  /* 0xff8000001c6e7808 */ /* 0x000fe20000800000 */
[----:B------:R-:W1:Y:S01]  /*4480*/  SHFL.BFLY PT, R6, R101, 0x2, 0x1f ;  /* 0x0c401f0065067f89 */ /* 0x000e6200000e0000 */
[----:B------:R-:W-:Y:S02]  /*4490*/  FMNMX.FTZ R5, R179, R5, !PT ;  /* 0x00000005b3057209 */ /* 0x000fe40007810000 */
[----:B------:R-:W-:Y:S02]  /*44a0*/  ISETP.GT.AND P1, PT, R2, 0x58, PT ;  /* 0x000000580200780c */ /* 0x000fe40003f24270 */
[----:B------:R-:W-:-:S02]  /*44b0*/  FSEL R183, R19, -INF , P0 ;  /* 0xff80000013b77808 */ /* 0x000fc40000000000 */
[----:B------:R-:W-:Y:S02]  /*44c0*/  FMNMX.FTZ R5, R110, R5, !PT ;  /* 0x000000056e057209 */ /* 0x000fe40007810000 */
[----:B------:R-:W-:Y:S02]  /*44d0*/  ISETP.GT.AND P0, PT, R2, 0x59, PT ;  /* 0x000000590200780c */ /* 0x000fe40003f04270 */
[----:B------:R-:W-:Y:S02]  /*44e0*/  FSEL R250, R17, -INF , P1 ;  /* 0xff80000011fa7808 */ /* 0x000fe40000800000 */
[----:B------:R-:W-:Y:S01]  /*44f0*/  FMNMX.FTZ R2, R183, R5, !PT ;  /* 0x00000005b7027209 */ /* 0x000fe20007810000 */
[----:B------:R-:W-:Y:S01]  /*4500*/  LDSM.16.MT88.4 R16, [R225+0x100] ;  /* 0x00010000e110783b */ /* 0x000fe20000004200 */
[----:B------:R-:W-:Y:S02]  /*4510*/  FSEL R251, R12, -INF , P0 ;  /* 0xff8000000cfb7808 */ /* 0x000fe40000000000 */
[----:B------:R-:W-:-:S04]  /*4520*/  FMNMX.FTZ R2, R250, R2, !PT ;  /* 0x00000002fa027209 */ /* 0x000fc80007810000 */
[----:B------:R-:W-:Y:S02]  /*4530*/  FMNMX.FTZ R2, R251, R2, !PT ;  /* 0x00000002fb027209 */ /* 0x000fe40007810000 */
[----:B-1----:R-:W-:-:S03]  /*4540*/  FMNMX.FTZ R101, R101, R6, !PT ;  /* 0x0000000665657209 */ /* 0x002fc60007810000 */
[----:B------:R-:W1:Y:S04]  /*4550*/  SHFL.BFLY PT, R5, R2, 0x2, 0x1f ;  /* 0x0c401f0002057f89 */ /* 0x000e6800000e0000 */
[----:B------:R-:W2:Y:S01]  /*4560*/  SHFL.BFLY PT, R6, R101, 0x1, 0x1f ;  /* 0x0c201f0065067f89 */ /* 0x000ea200000e0000 */
[----:B-1----:R-:W-:Y:S02]  /*4570*/  FMNMX.FTZ R2, R2, R5, !PT ;  /* 0x0000000502027209 */ /* 0x002fe40007810000 */
[----:B--2---:R-:W-:-:S03]  /*4580*/  FMNMX.FTZ R101, R101, R6, !PT ;  /* 0x0000000665657209 */ /* 0x004fc60007810000 */
[----:B------:R-:W1:Y:S01]  /*4590*/  SHFL.BFLY PT, R100, R2, 0x1, 0x1f ;  /* 0x0c201f0002647f89 */ /* 0x000e6200000e0000 */
[C---:B------:R-:W-:Y:S01]  /*45a0*/  FSETP.NEU.FTZ.AND P0, PT, R101.reuse, -INF , PT ;  /* 0xff8000006500780b */ /* 0x040fe20003f1d000 */
[----:B------:R-:W-:-:S05]  /*45b0*/  FMUL.FTZ R12, R101, c[0x0][0x2d0] ;  /* 0x0000b400650c7a20 */ /* 0x000fca0000410000 */
[----:B------:R-:W-:-:S05]  /*45c0*/  FSEL R12, R12, RZ, P0 ;  /* 0x000000ff0c0c7208 */ /* 0x000fca0000000000 */
[----:B------:R-:W-:-:S04]  /*45d0*/  FFMA.FTZ R5, R7, c[0x0][0x2d0], -R12 ;  /* 0x0000b40007057a23 */ /* 0x000fc8000001080c */
[----:B------:R2:W-:Y:S01]  /*45e0*/  MUFU.EX2 R65, R5 ;  /* 0x0000000500417308 */ /* 0x0005e20000000800 */
[----:B-1----:R-:W-:-:S04]  /*45f0*/  FMNMX.FTZ R100, R2, R100, !PT ;  /* 0x0000006402647209 */ /* 0x002fc80007810000 */
[C---:B------:R-:W-:Y:S01]  /*4600*/  FSETP.NEU.FTZ.AND P0, PT, R100.reuse, -INF , PT ;  /* 0xff8000006400780b */ /* 0x040fe20003f1d000 */
[----:B------:R-:W-:Y:S02]  /*4610*/  FMUL.FTZ R2, R100, c[0x0][0x2d0] ;  /* 0x0000b40064027a20 */ /* 0x000fe40000410000 */
[----:B--2---:R-:W-:-:S03]  /*4620*/  FFMA.FTZ R5, R9, c[0x0][0x2d0], -R12 ;  /* 0x0000b40009057a23 */ /* 0x004fc6000001080c */
[----:B------:R-:W-:Y:S02]  /*4630*/  FSEL R2, R2, RZ, P0 ;  /* 0x000000ff02027208 */ /* 0x000fe40000000000 */
[----:B------:R-:W-:Y:S01]  /*4640*/  PLOP3.LUT P0, PT, PT, PT, UP0, 0x80, 0x0 ;  /* 0x000000000000781c */ /* 0x000fe20003f0f008 */
[----:B------:R1:W2:Y:S02]  /*4650*/  MUFU.EX2 R27, R5 ;  /* 0x00000005001b7308 */ /* 0x0002a40000000800 */
[--C-:B------:R-:W-:Y:S02]  /*4660*/  FFMA.FTZ R4, R8, c[0x0][0x2d0], -R2.reuse ;  /* 0x0000b40008047a23 */ /* 0x100fe40000010802 */
[--C-:B------:R-:W-:Y:S02]  /*4670*/  FFMA.FTZ R3, R13, c[0x0][0x2d0], -R2.reuse ;  /* 0x0000b4000d037a23 */ /* 0x100fe40000010802 */
[----:B------:R-:W-:Y:S02]  /*4680*/  FFMA.FTZ R0, R21, c[0x0][0x2d0], -R2 ;  /* 0x0000b40015007a23 */ /* 0x000fe40000010802 */
[----:B------:R3:W-:Y:S01]  /*4690*/  MUFU.EX2 R13, R3 ;  /* 0x00000003000d7308 */ /* 0x0007e20000000800 */
[----:B-1----:R-:W-:-:S07]  /*46a0*/  FFMA.FTZ R5, R10, c[0x0][0x2d0], -R12 ;  /* 0x0000b4000a057a23 */ /* 0x002fce000001080c */
[----:B------:R1:W-:Y:S01]  /*46b0*/  MUFU.EX2 R180, R0 ;  /* 0x0000000000b47308 */ /* 0x0003e20000000800 */
[----:B--2---:R-:W-:Y:S01]  /*46c0*/  F2FP.BF16.PACK_AB R8, R27, R65 ;  /* 0x000000411b08723e */ /* 0x004fe200000010ff */
[----:B---3--:R-:W-:-:S06]  /*46d0*/  FFMA.FTZ R3, R20, c[0x0][0x2d0], -R2 ;  /* 0x0000b40014037a23 */ /* 0x008fcc0000010802 */
[----:B------:R2:W-:Y:S08]  /*46e0*/  MUFU.EX2 R111, R5 ;  /* 0x00000005006f7308 */ /* 0x0005f00000000800 */
[----:B------:R3:W-:Y:S01]  /*46f0*/  MUFU.EX2 R175, R3 ;  /* 0x0000000300af7308 */ /* 0x0007e20000000800 */
[----:B-1----:R-:W-:Y:S02]  /*4700*/  FFMA.FTZ R0, R25, c[0x0][0x2d0], -R2 ;  /* 0x0000b40019007a23 */ /* 0x002fe40000010802 */
[----:B--2---:R-:W-:-:S05]  /*4710*/  FFMA.FTZ R5, R14, c[0x0][0x2d0], -R12 ;  /* 0x0000b4000e057a23 */ /* 0x004fca000001080c */
[----:B------:R1:W-:Y:S01]  /*4720*/  MUFU.EX2 R182, R0 ;  /* 0x0000000000b67308 */ /* 0x0003e20000000800 */
[----:B---3--:R-:W-:-:S07]  /*4730*/  FFMA.FTZ R3, R23, c[0x0][0x2d0], -R12 ;  /* 0x0000b40017037a23 */ /* 0x008fce000001080c */
[----:B------:R2:W3:Y:S08]  /*4740*/  MUFU.EX2 R108, R5 ;  /* 0x00000005006c7308 */ /* 0x0004f00000000800 */
[----:B------:R4:W-:Y:S01]  /*4750*/  MUFU.EX2 R181, R3 ;  /* 0x0000000300b57308 */ /* 0x0009e20000000800 */
[----:B-1----:R-:W-:Y:S02]  /*4760*/  FFMA.FTZ R0, R36, c[0x0][0x2d0], -R2 ;  /* 0x0000b40024007a23 */ /* 0x002fe40000010802 */
[----:B------:R-:W-:Y:S01]  /*4770*/  LDSM.16.MT88.4 R36, [R229+0x3100] ;  /* 0x00310000e524783b */ /* 0x000fe20000004200 */
[----:B--2---:R-:W-:Y:S01]  /*4780*/  FFMA.FTZ R5, R15, c[0x0][0x2d0], -R12 ;  /* 0x0000b4000f057a23 */ /* 0x004fe2000001080c */
[----:B---3--:R-:W-:-:S03]  /*4790*/  F2FP.BF16.PACK_AB R10, R108, R111 ;  /* 0x0000006f6c0a723e */ /* 0x008fc600000010ff */
[----:B------:R1:W-:Y:S01]  /*47a0*/  MUFU.EX2 R15, R4 ;  /* 0x00000004000f7308 */ /* 0x0003e20000000800 */
[----:B----4-:R-:W-:-:S07]  /*47b0*/  FFMA.FTZ R3, R24, c[0x0][0x2d0], -R12 ;  /* 0x0000b40018037a23 */ /* 0x010fce000001080c */
[----:B------:R-:W-:Y:S01]  /*47c0*/  MUFU.EX2 R174, R5 ;  /* 0x0000000500ae7308 */ /* 0x000fe20000000800 */
[----:B-1----:R-:W-:-:S07]  /*47d0*/  FFMA.FTZ R4, R11, c[0x0][0x2d0], -R2 ;  /* 0x0000b4000b047a23 */ /* 0x002fce0000010802 */
[----:B------:R1:W-:Y:S01]  /*47e0*/  MUFU.EX2 R172, R3 ;  /* 0x0000000300ac7308 */ /* 0x0003e20000000800 */
[----:B------:R-:W-:-:S07]  /*47f0*/  F2FP.BF16.PACK_AB R11, R175, R13 ;  /* 0x0000000daf0b723e */ /* 0x000fce00000010ff */
[----:B------:R2:W3:Y:S01]  /*4800*/  MUFU.EX2 R14, R4 ;  /* 0x00000004000e7308 */ /* 0x0004e20000000800 */
[----:B-1----:R-:W-:-:S07]  /*4810*/  FFMA.FTZ R3, R26, c[0x0][0x2d0], -R12 ;  /* 0x0000b4001a037a23 */ /* 0x002fce000001080c */
[----:B------:R1:W-:Y:S01]  /*4820*/  MUFU.EX2 R77, R0 ;  /* 0x00000000004d7308 */ /* 0x0003e20000000800 */
[----:B--2---:R-:W2:Y:S01]  /*4830*/  LDSM.16.MT88.4 R4, [R226+0x100] ;  /* 0x00010000e204783b */ /* 0x004ea20000004200 */
[----:B---3--:R-:W-:-:S06]  /*4840*/  F2FP.BF16.PACK_AB R9, R14, R15 ;  /* 0x0000000f0e09723e */ /* 0x008fcc00000010ff */
[----:B------:R3:W-:Y:S01]  /*4850*/  MUFU.EX2 R76, R3 ;  /* 0x00000003004c7308 */ /* 0x0007e20000000800 */
[C---:B------:R-:W-:Y:S01]  /*4860*/  HMMA.16816.F32.BF16 R60, R8.reuse, R16, RZ ;  /* 0x00000010083c723c */ /* 0x040fe200000418ff */
[----:B-1----:R-:W-:Y:S02]  /*4870*/  MOV R0, R65 ;  /* 0x0000004100007202 */ /* 0x002fe40000000f00 */
[----:B------:R-:W1:Y:S05]  /*4880*/  LDSM.16.MT88.4 R64, [R225+0x3100] ;  /* 0x00310000e140783b */ /* 0x000e6a0000004200 */
[----:B------:R-:W-:Y:S01]  /*4890*/  HMMA.16816.F32.BF16 R52, R8, R18, RZ ;  /* 0x000000120834723c */ /* 0x000fe200000418ff */
[----:B---3--:R-:W-:-:S04]  /*48a0*/  FFMA.FTZ R3, R22, c[0x0][0x2d0], -R2 ;  /* 0x0000b40016037a23 */ /* 0x008fc80000010802 */
[----:B------:R3:W4:Y:S03]  /*48b0*/  MUFU.EX2 R252, R3 ;  /* 0x0000000300fc7308 */ /* 0x0007260000000800 */
[C---:B------:R-:W-:Y:S08]  /*48c0*/  HMMA.16816.F32.BF16 R20, R8.reuse, R48, RZ ;  /* 0x000000300814723c */ /* 0x040ff000000418ff */
[----:B------:R-:W-:Y:S01]  /*48d0*/  HMMA.16816.F32.BF16 R16, R8, R50, RZ ;  /* 0x000000320810723c */ /* 0x000fe200000418ff */
[----:B------:R-:W-:Y:S01]  /*48e0*/  LDSM.16.MT88.4 R48, [R225+0x6100] ;  /* 0x00610000e130783b */ /* 0x000fe20000004200 */
[----:B---3--:R-:W-:-:S06]  /*48f0*/  IMAD.MOV.U32 R3, RZ, RZ, R27 ;  /* 0x000000ffff037224 */ /* 0x008fcc00078e001b */
[C---:B--2---:R-:W-:Y:S07]  /*4900*/  HMMA.16816.F32.BF16 R28, R8.reuse, R4, RZ ;  /* 0x00000004081c723c */ /* 0x044fee00000418ff */
[----:B------:R-:W-:Y:S01]  /*4910*/  F2FP.BF16.PACK_AB R4, R181, R174 ;  /* 0x000000aeb504723e */ /* 0x000fe200000010ff */
[----:B------:R-:W-:Y:S01]  /*4920*/  HMMA.16816.F32.BF16 R24, R8, R6, RZ ;  /* 0x000000060818723c */ /* 0x000fe200000418ff */
[----:B----4-:R-:W-:-:S06]  /*4930*/  F2FP.BF16.PACK_AB R5, R180, R252 ;  /* 0x000000fcb405723e */ /* 0x010fcc00000010ff */
[----:B------:R-:W-:Y:S02]  /*4940*/  F2FP.BF16.PACK_AB R6, R76, R172 ;  /* 0x000000ac4c06723e */ /* 0x000fe400000010ff */
[----:B------:R-:W-:-:S07]  /*4950*/  F2FP.BF16.PACK_AB R7, R77, R182 ;  /* 0x000000b64d07723e */ /* 0x000fce00000010ff */
[C---:B------:R-:W-:Y:S08]  /*4960*/  HMMA.16816.F32.BF16 R152, R4.reuse, R40, R60 ;  /* 0x000000280498723c */ /* 0x040ff0000004183c */
[----:B------:R-:W-:Y:S01]  /*4970*/  HMMA.16816.F32.BF16 R144, R4, R42, R52 ;  /* 0x0000002a0490723c */ /* 0x000fe20000041834 */
[----:B------:R-:W-:Y:S07]  /*4980*/  LDSM.16.MT88.4 R52, [R226+0x6100] ;  /* 0x00610000e234783b */ /* 0x000fee0000004200 */
[----:B------:R-:W-:Y:S08]  /*4990*/  HMMA.16816.F32.BF16 R40, R8, R56, RZ ;  /* 0x000000380828723c */ /* 0x000ff000000418ff */
[C---:B------:R-:W-:Y:S08]  /*49a0*/  HMMA.16816.F32.BF16 R140, R4.reuse, R32, R28 ;  /* 0x00000020048c723c */ /* 0x040ff0000004181c */
[C---:B------:R-:W-:Y:S01]  /*49b0*/  HMMA.16816.F32.BF16 R124, R4.reuse, R34, R24 ;  /* 0x00000022047c723c */ /* 0x040fe20000041818 */
[----:B------:R-:W2:Y:S07]  /*49c0*/  LDSM.16.MT88.4 R32, [R225+0x3900] ;  /* 0x00390000e120783b */ /* 0x000eae0000004200 */
[C---:B------:R-:W-:Y:S08]  /*49d0*/  HMMA.16816.F32.BF16 R116, R4.reuse, R44, R20 ;  /* 0x0000002c0474723c */ /* 0x040ff00000041814 */
[----:B------:R-:W-:Y:S01]  /*49e0*/  HMMA.16816.F32.BF16 R148, R4, R46, R16 ;  /* 0x0000002e0494723c */ /* 0x000fe20000041810 */
[----:B------:R-:W3:Y:S07]  /*49f0*/  LDSM.16.MT88.4 R44, [R228+0x3100] ;  /* 0x00310000e42c783b */ /* 0x000eee0000004200 */
[C---:B------:R-:W-:Y:S08]  /*4a00*/  HMMA.16816.F32.BF16 R28, R8.reuse, R58, RZ ;  /* 0x0000003a081c723c */ /* 0x040ff000000418ff */
[C---:B-1----:R-:W-:Y:S08]  /*4a10*/  HMMA.16816.F32.BF16 R24, R8.reuse, R64, RZ ;  /* 0x000000400818723c */ /* 0x042ff000000418ff */
[C---:B------:R-:W-:Y:S08]  /*4a20*/  HMMA.16816.F32.BF16 R20, R8.reuse, R66, RZ ;  /* 0x000000420814723c */ /* 0x040ff000000418ff */
[----:B------:R-:W-:Y:S07]  /*4a30*/  HMMA.16816.F32.BF16 R16, R8, R72, RZ ;  /* 0x000000480810723c */ /* 0x000fee00000418ff */
[----:B------:R-:W-:Y:S01]  /*4a40*/  IMAD.MOV.U32 R73, RZ, RZ, R77 ;  /* 0x000000ffff497224 */ /* 0x000fe200078e004d */
[C---:B------:R-:W-:Y:S01]  /*4a50*/  HMMA.16816.F32.BF16 R128, R4.reuse, R80, R40 ;  /* 0x000000500480723c */ /* 0x040fe20000041828 */
[----:B------:R-:W-:Y:S01]  /*4a60*/  IMAD.MOV.U32 R72, RZ, RZ, R76 ;  /* 0x000000ffff487224 */ /* 0x000fe200078e004c */
[----:B------:R-:W1:Y:S04]  /*4a70*/  LDSM.16.MT88.4 R40, [R229+0x6100] ;  /* 0x00610000e528783b */ /* 0x000e680000004200 */
[----:B------:R-:W4:Y:S02]  /*4a80*/  LDSM.16.MT88.4 R76, [R228+0x6100] ;  /* 0x00610000e44c783b */ /* 0x000f240000004200 */
[C---:B------:R-:W-:Y:S02]  /*4a90*/  HMMA.16816.F32.BF16 R112, R4.reuse, R82, R28 ;  /* 0x000000520470723c */ /* 0x040fe4000004181c */
[----:B------:R-:W5:Y:S06]  /*4aa0*/  LDSM.16.MT88.4 R80, [R225+0x6900] ;  /* 0x00690000e150783b */ /* 0x000f6c0000004200 */
[C---:B--2---:R-:W-:Y:S08]  /*4ab0*/  HMMA.16816.F32.BF16 R120, R4.reuse, R32, R24 ;  /* 0x000000200478723c */ /* 0x044ff00000041818 */
[----:B------:R-:W-:Y:S08]  /*4ac0*/  HMMA.16816.F32.BF16 R132, R4, R34, R20 ;  /* 0x000000220484723c */ /* 0x000ff00000041814 */
[C---:B------:R-:W-:Y:S08]  /*4ad0*/  HMMA.16816.F32.BF16 R32, R8.reuse, R36, RZ ;  /* 0x000000240820723c */ /* 0x040ff000000418ff */
[C---:B------:R-:W-:Y:S08]  /*4ae0*/  HMMA.16816.F32.BF16 R28, R8.reuse, R38, RZ ;  /* 0x00000026081c723c */ /* 0x040ff000000418ff */
[----:B---3--:R-:W-:Y:S08]  /*4af0*/  HMMA.16816.F32.BF16 R24, R8, R44, RZ ;  /* 0x0000002c0818723c */ /* 0x008ff000000418ff */
[----:B------:R-:W-:Y:S07]  /*4b00*/  HMMA.16816.F32.BF16 R136, R4, R68, R16 ;  /* 0x000000440488723c */ /* 0x000fee0000041810 */
[----:B------:R-:W-:Y:S01]  /*4b10*/  MOV R68, R111 ;  /* 0x0000006f00447202 */ /* 0x000fe20000000f00 */
[----:B------:R-:W-:Y:S01]  /*4b20*/  HMMA.16816.F32.BF16 R64, R8, R74, RZ ;  /* 0x0000004a0840723c */ /* 0x000fe200000418ff */
[----:B------:R-:W-:-:S06]  /*4b30*/  IMAD.MOV.U32 R69, RZ, RZ, R110 ;  /* 0x000000ffff457224 */ /* 0x000fcc00078e006e */
[----:B------:R-:W-:Y:S01]  /*4b40*/  MOV R75, R108 ;  /* 0x0000006c004b7202 */ /* 0x000fe20000000f00 */
[----:B------:R-:W-:Y:S01]  /*4b50*/  HMMA.16816.F32.BF16 R20, R8, R46, RZ ;  /* 0x0000002e0814723c */ /* 0x000fe200000418ff */
[----:B------:R-:W-:-:S07]  /*4b60*/  IMAD.MOV.U32 R74, RZ, RZ, R109 ;  /* 0x000000ffff4a7224 */ /* 0x000fce00078e006d */
[C---:B------:R-:W-:Y:S08]  /*4b70*/  HMMA.16816.F32.BF16 R16, R8.reuse, R48, RZ ;  /* 0x000000300810723c */ /* 0x040ff000000418ff */
[C---:B------:R-:W-:Y:S08]  /*4b80*/  HMMA.16816.F32.BF16 R60, R8.reuse, R50, RZ ;  /* 0x00000032083c723c */ /* 0x040ff000000418ff */
[C---:B-1----:R-:W-:Y:S08]  /*4b90*/  HMMA.16816.F32.BF16 R48, R8.reuse, R40, RZ ;  /* 0x000000280830723c */ /* 0x042ff000000418ff */
[C---:B------:R-:W-:Y:S08]  /*4ba0*/  HMMA.16816.F32.BF16 R44, R8.reuse, R42, RZ ;  /* 0x0000002a082c723c */ /* 0x040ff000000418ff */
[C---:B----4-:R-:W-:Y:S07]  /*4bb0*/  HMMA.16816.F32.BF16 R40, R8.reuse, R76, RZ ;  /* 0x0000004c0828723c */ /* 0x050fee00000418ff */
[----:B------:R-:W-:Y:S01]  /*4bc0*/  IMAD.MOV.U32 R77, RZ, RZ, R106 ;  /* 0x000000ffff4d7224 */ /* 0x000fe200078e006a */
[----:B------:R-:W-:Y:S01]  /*4bd0*/  HMMA.16816.F32.BF16 R56, R8, R52, RZ ;  /* 0x000000340838723c */ /* 0x000fe200000418ff */
[----:B------:R-:W-:-:S07]  /*4be0*/  IMAD.MOV.U32 R76, RZ, RZ, R107 ;  /* 0x000000ffff4c7224 */ /* 0x000fce00078e006b */
[C---:B------:R-:W-:Y:S08]  /*4bf0*/  HMMA.16816.F32.BF16 R52, R8.reuse, R54, RZ ;  /* 0x000000360834723c */ /* 0x040ff000000418ff */
[----:B------:R-:W-:Y:S07]  /*4c00*/  HMMA.16816.F32.BF16 R36, R8, R78, RZ ;  /* 0x0000004e0824723c */ /* 0x000fee00000418ff */
[----:B------:R-:W-:Y:S01]  /*4c10*/  MOV R10, R105 ;  /* 0x00000069000a7202 */ /* 0x000fe20000000f00 */
[----:B------:R-:W-:Y:S01]  /*4c20*/  IMAD.MOV.U32 R11, RZ, RZ, R104 ;  /* 0x000000ffff0b7224 */ /* 0x000fe200078e0068 */
[C---:B------:R-:W-:Y:S08]  /*4c30*/  HMMA.16816.F32.BF16 R108, R4.reuse, R70, R64 ;  /* 0x00000046046c723c */ /* 0x040ff00000041840 */
[----:B------:R-:W-:Y:S07]  /*4c40*/  HMMA.16816.F32.BF16 R104, R4, R88, R32 ;  /* 0x000000580468723c */ /* 0x000fee0000041820 */
[----:B------:R-:W-:Y:S01]  /*4c50*/  IMAD.MOV.U32 R89, RZ, RZ, R76 ;  /* 0x000000ffff597224 */ /* 0x000fe200078e004c */
[----:B------:R-:W-:-:S02]  /*4c60*/  MOV R88, R77 ;  /* 0x0000004d00587202 */ /* 0x000fc40000000f00 */
[----:B------:R-:W-:Y:S07]  /*4c70*/  HMMA.16816.F32.BF16 R76, R4, R90, R28 ;  /* 0x0000005a044c723c */ /* 0x000fee000004181c */
[----:B------:R-:W-:Y:S01]  /*4c80*/  IMAD.MOV.U32 R28, RZ, RZ, R74 ;  /* 0x000000ffff1c7224 */ /* 0x000fe200078e004a */
[----:B------:R-:W-:Y:S01]  /*4c90*/  MOV R30, R72 ;  /* 0x00000048001e7202 */ /* 0x000fe20000000f00 */
[----:B------:R-:W-:Y:S01]  /*4ca0*/  IMAD.MOV.U32 R31, RZ, RZ, R75 ;  /* 0x000000ffff1f7224 */ /* 0x000fe200078e004b */
[----:B------:R-:W-:Y:S01]  /*4cb0*/  MOV R90, R173 ;  /* 0x000000ad005a7202 */ /* 0x000fe20000000f00 */
[----:B------:R-:W-:-:S02]  /*4cc0*/  IMAD.MOV.U32 R29, RZ, RZ, R73 ;  /* 0x000000ffff1d7224 */ /* 0x000fc400078e0049 */
[----:B------:R-:W-:Y:S01]  /*4cd0*/  HMMA.16816.F32.BF16 R72, R4, R84, R24 ;  /* 0x000000540448723c */ /* 0x000fe20000041818 */
[----:B------:R-:W-:-:S06]  /*4ce0*/  IMAD.MOV.U32 R91, RZ, RZ, R170 ;  /* 0x000000ffff5b7224 */ /* 0x000fcc00078e00aa */
[----:B------:R-:W-:Y:S01]  /*4cf0*/  IMAD.MOV.U32 R25, RZ, RZ, R68 ;  /* 0x000000ffff197224 */ /* 0x000fe200078e0044 */
[C---:B------:R-:W-:Y:S01]  /*4d00*/  HMMA.16816.F32.BF16 R84, R4.reuse, R86, R20 ;  /* 0x000000560454723c */ /* 0x040fe20000041814 */
[----:B------:R-:W-:Y:S01]  /*4d10*/  IMAD.MOV.U32 R24, RZ, RZ, R69 ;  /* 0x000000ffff187224 */ /* 0x000fe200078e0045 */
[----:B------:R-:W1:Y:S01]  /*4d20*/  LDSM.16.MT88.4 R20, [R226+0x6900] ;  /* 0x00690000e214783b */ /* 0x000e620000004200 */
[----:B------:R-:W-:Y:S01]  /*4d30*/  IMAD.MOV.U32 R27, RZ, RZ, R10 ;  /* 0x000000ffff1b7224 */ /* 0x000fe200078e000a */
[----:B------:R-:W-:Y:S02]  /*4d40*/  MOV R26, R11 ;  /* 0x0000000b001a7202 */ /* 0x000fe40000000f00 */
[----:B------:R-:W-:Y:S02]  /*4d50*/  LDSM.16.MT88.4 R8, [R228+0x6900] ;  /* 0x00690000e408783b */ /* 0x000fe40000004200 */
[C---:B-----5:R-:W-:Y:S02]  /*4d60*/  HMMA.16816.F32.BF16 R68, R4.reuse, R80, R16 ;  /* 0x000000500444723c */ /* 0x060fe40000041810 */
[----:B------:R-:W2:Y:S06]  /*4d70*/  LDSM.16.MT88.4 R16, [R229+0x6900] ;  /* 0x00690000e510783b */ /* 0x000eac0000004200 */
[C---:B------:R-:W-:Y:S08]  /*4d80*/  HMMA.16816.F32.BF16 R80, R4.reuse, R82, R60 ;  /* 0x000000520450723c */ /* 0x040ff0000004183c */
[C---:B-1----:R-:W-:Y:S08]  /*4d90*/  HMMA.16816.F32.BF16 R64, R4.reuse, R20, R56 ;  /* 0x000000140440723c */ /* 0x042ff00000041838 */
[C---:B--2---:R-:W-:Y:S07]  /*4da0*/  HMMA.16816.F32.BF16 R56, R4.reuse, R16, R48 ;  /* 0x000000100438723c */ /* 0x044fee0000041830 */
[----:B------:R-:W-:Y:S01]  /*4db0*/  IMAD.MOV.U32 R49, RZ, RZ, R0 ;  /* 0x000000ffff317224 */ /* 0x000fe200078e0000 */
[----:B------:R-:W-:Y:S01]  /*4dc0*/  MOV R50, R3 ;  /* 0x0000000300327202 */ /* 0x000fe20000000f00 */
[----:B------:R-:W-:Y:S01]  /*4dd0*/  FFMA.FTZ R0, R96, c[0x0][0x2d0], -R12 ;  /* 0x0000b40060007a23 */ /* 0x000fe2000001080c */
[----:B------:R-:W-:Y:S01]  /*4de0*/  HMMA.16816.F32.BF16 R32, R4, R10, R36 ;  /* 0x0000000a0420723c */ /* 0x000fe20000041824 */
[----:B------:R-:W-:-:S02]  /*4df0*/  IMAD.MOV.U32 R51, RZ, RZ, R252 ;  /* 0x000000ffff337224 */ /* 0x000fc400078e00fc */
[----:B------:R1:W-:Y:S01]  /*4e00*/  MUFU.EX2 R3, R0 ;  /* 0x0000000000037308 */ /* 0x0003e20000000800 */
[----:B------:R-:W-:Y:S02]  /*4e10*/  IMAD.MOV.U32 R48, RZ, RZ, R88 ;  /* 0x000000ffff307224 */ /* 0x000fe400078e0058 */
[----:B------:R-:W-:Y:S01]  /*4e20*/  IMAD.MOV.U32 R88, RZ, RZ, R174 ;  /* 0x000000ffff587224 */ /* 0x000fe200078e00ae */
[----:B------:R-:W-:Y:S01]  /*4e30*/  MOV R39, R28 ;  /* 0x0000001c00277202 */ /* 0x000fe20000000f00 */
[----:B------:R-:W-:Y:S01]  /*4e40*/  HMMA.16816.F32.BF16 R44, R4, R18, R44 ;  /* 0x00000012042c723c */ /* 0x000fe2000004182c */
[----:B------:R-:W2:Y:S01]  /*4e50*/  LDSM.16.MT88.4 R16, [R225+0x1100] ;  /* 0x00110000e110783b */ /* 0x000ea20000004200 */
[----:B------:R-:W-:Y:S02]  /*4e60*/  IMAD.MOV.U32 R37, RZ, RZ, R25 ;  /* 0x000000ffff257224 */ /* 0x000fe400078e0019 */
[----:B------:R-:W-:-:S04]  /*4e70*/  IMAD.MOV.U32 R38, RZ, RZ, R26 ;  /* 0x000000ffff267224 */ /* 0x000fc800078e001a */
[----:B------:R-:W-:Y:S01]  /*4e80*/  HMMA.16816.F32.BF16 R40, R4, R8, R40 ;  /* 0x000000080428723c */ /* 0x000fe20000041828 */
[----:B------:R-:W3:Y:S01]  /*4e90*/  LDSM.16.MT88.4 R8, [R226+0x1100] ;  /* 0x00110000e208783b */ /* 0x000ee20000004200 */
[----:B-1----:R-:W-:-:S04]  /*4ea0*/  FFMA.FTZ R0, R97, c[0x0][0x2d0], -R12 ;  /* 0x0000b40061007a23 */ /* 0x002fc8000001080c */
[----:B------:R1:W4:Y:S02]  /*4eb0*/  MUFU.EX2 R170, R0 ;  /* 0x0000000000aa7308 */ /* 0x0003240000000800 */
[----:B------:R-:W-:Y:S01]  /*4ec0*/  HMMA.16816.F32.BF16 R60, R4, R22, R52 ;  /* 0x00000016043c723c */ /* 0x000fe20000041834 */
[----:B------:R-:W5:Y:S01]  /*4ed0*/  LDSM.16.MT88.4 R20, [R229+0x1100] ;  /* 0x00110000e514783b */ /* 0x000f620000004200 */
[----:B-1----:R-:W-:-:S05]  /*4ee0*/  FFMA.FTZ R0, R98, c[0x0][0x2d0], -R12 ;  /* 0x0000b40062007a23 */ /* 0x002fca000001080c */
[----:B----4-:R-:W-:Y:S01]  /*4ef0*/  F2FP.BF16.PACK_AB R4, R170, R3 ;  /* 0x00000003aa04723e */ /* 0x010fe200000010ff */
[----:B------:R1:W-:Y:S02]  /*4f00*/  MUFU.EX2 R173, R0 ;  /* 0x0000000000ad7308 */ /* 0x0003e40000000800 */
[----:B-1----:R-:W-:-:S06]  /*4f10*/  FFMA.FTZ R0, R99, c[0x0][0x2d0], -R12 ;  /* 0x0000b40063007a23 */ /* 0x002fcc000001080c */
[----:B------:R1:W4:Y:S02]  /*4f20*/  MUFU.EX2 R36, R0 ;  /* 0x0000000000247308 */ /* 0x0003240000000800 */
[----:B-1----:R-:W-:Y:S01]  /*4f30*/  FFMA.FTZ R0, R94, c[0x0][0x2d0], -R2 ;  /* 0x0000b4005e007a23 */ /* 0x002fe20000010802 */
[----:B----4-:R-:W-:-:S05]  /*4f40*/  F2FP.BF16.PACK_AB R6, R36, R173 ;  /* 0x000000ad2406723e */ /* 0x010fca00000010ff */
[----:B------:R1:W-:Y:S02]  /*4f50*/  MUFU.EX2 R252, R0 ;  /* 0x0000000000fc7308 */ /* 0x0003e40000000800 */
[----:B-1----:R-:W-:-:S06]  /*4f60*/  FFMA.FTZ R0, R93, c[0x0][0x2d0], -R2 ;  /* 0x0000b4005d007a23 */ /* 0x002fcc0000010802 */
[----:B------:R1:W4:Y:S02]  /*4f70*/  MUFU.EX2 R28, R0 ;  /* 0x00000000001c7308 */ /* 0x0003240000000800 */
[----:B-1----:R-:W-:Y:S01]  /*4f80*/  FFMA.FTZ R0, R92, c[0x0][0x2d0], -R2 ;  /* 0x0000b4005c007a23 */ /* 0x002fe20000010802 */
[----:B----4-:R-:W-:-:S05]  /*4f90*/  F2FP.BF16.PACK_AB R5, R28, R252 ;  /* 0x000000fc1c05723e */ /* 0x010fca00000010ff */
[----:B------:R1:W-:Y:S02]  /*4fa0*/  MUFU.EX2 R174, R0 ;  /* 0x0000000000ae7308 */ /* 0x0003e40000000800 */
[----:B-1----:R-:W-:-:S06]  /*4fb0*/  FFMA.FTZ R0, R95, c[0x0][0x2d0], -R2 ;  /* 0x0000b4005f007a23 */ /* 0x002fcc0000010802 */
[----:B------:R-:W1:Y:S02]  /*4fc0*/  MUFU.EX2 R0, R0 ;  /* 0x0000000000007308 */ /* 0x000e640000000800 */
[----:B-1----:R-:W-:-:S07]  /*4fd0*/  F2FP.BF16.PACK_AB R7, R0, R174 ;  /* 0x000000ae0007723e */ /* 0x002fce00000010ff */
[C---:B--2---:R-:W-:Y:S07]  /*4fe0*/  HMMA.16816.F32.BF16 R52, R4.reuse, R16, R152 ;  /* 0x000000100434723c */ /* 0x044fee0000041898 */
[----:B------:R-:W-:Y:S01]  /*4ff0*/  IMAD.MOV.U32 R155, RZ, RZ, R48 ;  /* 0x000000ffff9b7224 */ /* 0x000fe200078e0030 */
[----:B------:R-:W-:Y:S01]  /*5000*/  MOV R154, R49 ;  /* 0x00000031009a7202 */ /* 0x000fe20000000f00 */
[----:B------:R-:W-:Y:S01]  /*5010*/  IMAD.MOV.U32 R153, RZ, RZ, R50 ;  /* 0x000000ffff997224 */ /* 0x000fe200078e0032 */
[----:B---3--:R-:W-:Y:S01]  /*5020*/  HMMA.16816.F32.BF16 R92, R4, R10, R124 ;  /* 0x0000000a045c723c */ /* 0x008fe2000004187c */
[----:B------:R-:W-:-:S07]  /*5030*/  IMAD.MOV.U32 R152, RZ, RZ, R51 ;  /* 0x000000ffff987224 */ /* 0x000fce00078e0033 */
[C---:B------:R-:W-:Y:S01]  /*5040*/  HMMA.16816.F32.BF16 R48, R4.reuse, R18, R144 ;  /* 0x000000120430723c */ /* 0x040fe20000041890 */
[----:B------:R-:W1:Y:S06]  /*5050*/  LDSM.16.MT88.4 R16, [R228+0x1100] ;  /* 0x00110000e410783b */ /* 0x000e6c0000004200 */
[----:B------:R-:W-:Y:S01]  /*5060*/  MOV R144, R90 ;  /* 0x0000005a00907202 */ /* 0x000fe20000000f00 */
[----:B------:R-:W-:Y:S01]  /*5070*/  IMAD.MOV.U32 R145, RZ, RZ, R91 ;  /* 0x000000ffff917224 */ /* 0x000fe200078e005b */
[----:B------:R-:W-:Y:S01]  /*5080*/  MOV R147, R89 ;  /* 0x0000005900937202 */ /* 0x000fe20000000f00 */
[----:B------:R-:W-:Y:S01]  /*5090*/  IMAD.MOV.U32 R146, RZ, RZ, R88 ;  /* 0x000000ffff927224 */ /* 0x000fe200078e0058 */
[C---:B-----5:R-:W-:Y:S08]  /*50a0*/  HMMA.16816.F32.BF16 R96, R4.reuse, R20, R116 ;  /* 0x000000140460723c */ /* 0x060ff00000041874 */
[C---:B------:R-:W-:Y:S01]  /*50b0*/  HMMA.16816.F32.BF16 R88, R4.reuse, R8, R140 ;  /* 0x000000080458723c */ /* 0x040fe2000004188c */
[----:B------:R-:W2:Y:S06]  /*50c0*/  LDSM.16.MT88.4 R8, [R225+0x4100] ;  /* 0x00410000e108783b */ /* 0x000eac0000004200 */
[----:B------:R-:W-:Y:S01]  /*50d0*/  IMAD.MOV.U32 R140, RZ, RZ, R29 ;  /* 0x000000ffff8c7224 */ /* 0x000fe200078e001d */
[----:B------:R-:W-:Y:S01]  /*50e0*/  MOV R142, R31 ;  /* 0x0000001f008e7202 */ /* 0x000fe20000000f00 */
[----:B------:R-:W-:Y:S01]  /*50f0*/  IMAD.MOV.U32 R141, RZ, RZ, R30 ;  /* 0x000000ffff8d7224 */ /* 0x000fe200078e001e */
[C---:B------:R-:W-:Y:S01]  /*5100*/  HMMA.16816.F32.BF16 R116, R4.reuse, R22, R148 ;  /* 0x000000160474723c */ /* 0x040fe20000041894 */
[----:B------:R-:W-:Y:S01]  /*5110*/  IMAD.MOV.U32 R143, RZ, RZ, R28 ;  /* 0x000000ffff8f7224 */ /* 0x000fe200078e001c */
[----:B------:R-:W-:Y:S04]  /*5120*/  LDSM.16.MT88.4 R20, [R226+0x7100] ;  /* 0x00710000e214783b */ /* 0x000fe80000004200 */
[----:B------:R-:W3:Y:S02]  /*5130*/  LDSM.16.MT88.4 R28, [R226+0x4100] ;  /* 0x00410000e21c783b */ /* 0x000ee40000004200 */
[C---:B-1----:R-:W-:Y:S08]  /*5140*/  HMMA.16816.F32.BF16 R128, R4.reuse, R16, R128 ;  /* 0x000000100480723c */ /* 0x042ff00000041880 */
[C---:B------:R-:W-:Y:S01]  /*5150*/  HMMA.16816.F32.BF16 R112, R4.reuse, R18, R112 ;  /* 0x000000120470723c */ /* 0x040fe20000041870 */
[----:B------:R-:W1:Y:S07]  /*5160*/  LDSM.16.MT88.4 R16, [R229+0x4100] ;  /* 0x00410000e510783b */ /* 0x000e6e0000004200 */
[C---:B--2---:R-:W-:Y:S08]  /*5170*/  HMMA.16816.F32.BF16 R120, R4.reuse, R8, R120 ;  /* 0x000000080478723c */ /* 0x044ff00000041878 */
[C---:B------:R-:W-:Y:S01]  /*5180*/  HMMA.16816.F32.BF16 R132, R4.reuse, R10, R132 ;  /* 0x0000000a0484723c */ /* 0x040fe20000041884 */
[----:B------:R-:W2:Y:S07]  /*5190*/  LDSM.16.MT88.4 R8, [R228+0x4100] ;  /* 0x00410000e408783b */ /* 0x000eae0000004200 */
[C---:B---3--:R-:W-:Y:S07]  /*51a0*/  HMMA.16816.F32.BF16 R136, R4.reuse, R28, R136 ;  /* 0x0000001c0488723c */ /* 0x048fee0000041888 */
[----:B------:R-:W-:Y:S01]  /*51b0*/  IMAD.MOV.U32 R29, RZ, RZ, R39 ;  /* 0x000000ffff1d7224 */ /* 0x000fe200078e0027 */
[----:B------:R-:W-:Y:S01]  /*51c0*/  MOV R28, R24 ;  /* 0x00000018001c7202 */ /* 0x000fe20000000f00 */
[----:B------:R-:W-:Y:S01]  /*51d0*/  HMMA.16816.F32.BF16 R148, R4, R30, R108 ;  /* 0x0000001e0494723c */ /* 0x000fe2000004186c */
[----:B------:R-:W-:-:S02]  /*51e0*/  MOV R39, R27 ;  /* 0x0000001b00277202 */ /* 0x000fc40000000f00 */
[----:B------:R-:W3:Y:S04]  /*51f0*/  LDSM.16.MT88.4 R24, [R225+0x7100] ;  /* 0x00710000e118783b */ /* 0x000ee80000004200 */
[----:B------:R-:W-:Y:S01]  /*5200*/  MOV R108, R144 ;  /* 0x00000090006c7202 */ /* 0x000fe20000000f00 */
[----:B------:R-:W-:Y:S01]  /*5210*/  IMAD.MOV.U32 R109, RZ, RZ, R145 ;  /* 0x000000ffff6d7224 */ /* 0x000fe200078e0091 */
[----:B------:R-:W-:Y:S01]  /*5220*/  MOV R111, R147 ;  /* 0x00000093006f7202 */ /* 0x000fe20000000f00 */
[----:B------:R-:W-:Y:S01]  /*5230*/  IMAD.MOV.U32 R110, RZ, RZ, R146 ;  /* 0x000000ffff6e7224 */ /* 0x000fe200078e0092 */
[----:B-1----:R-:W-:Y:S01]  /*5240*/  HMMA.16816.F32.BF16 R124, R4, R18, R76 ;  /* 0x00000012047c723c */ /* 0x002fe2000004184c */
[----:B------:R-:W-:Y:S02]  /*5250*/  IMAD.MOV.U32 R30, RZ, RZ, R140 ;  /* 0x000000ffff1e7224 */ /* 0x000fe400078e008c */
[----:B------:R-:W-:-:S05]  /*5260*/  IMAD.MOV.U32 R31, RZ, RZ, R141 ;  /* 0x000000ffff1f7224 */ /* 0x000fca00078e008d */
[C---:B------:R-:W-:Y:S01]  /*5270*/  HMMA.16816.F32.BF16 R144, R4.reuse, R16, R104 ;  /* 0x000000100490723c */ /* 0x040fe20000041868 */
[----:B------:R-:W1:Y:S07]  /*5280*/  LDSM.16.MT88.4 R16, [R229+0x7100] ;  /* 0x00710000e510783b */ /* 0x000e6e0000004200 */
[C---:B--2---:R-:W-:Y:S07]  /*5290*/  HMMA.16816.F32.BF16 R104, R4.reuse, R8, R72 ;  /* 0x000000080468723c */ /* 0x044fee0000041848 */
[----:B------:R-:W-:Y:S01]  /*52a0*/  IMAD.MOV.U32 R74, RZ, RZ, R142 ;  /* 0x000000ffff4a7224 */ /* 0x000fe200078e008e */
[C---:B------:R-:W-:Y:S01]  /*52b0*/  HMMA.16816.F32.BF16 R84, R4.reuse, R10, R84 ;  /* 0x0000000a0454723c */ /* 0x040fe20000041854 */
[----:B------:R-:W-:Y:S01]  /*52c0*/  IMAD.MOV.U32 R75, RZ, RZ, R143 ;  /* 0x000000ffff4b7224 */ /* 0x000fe200078e008f */
[----:B------:R-:W2:Y:S06]  /*52d0*/  LDSM.16.MT88.4 R8, [R228+0x7100] ;  /* 0x00710000e408783b */ /* 0x000eac0000004200 */
[C---:B---3--:R-:W-:Y:S07]  /*52e0*/  HMMA.16816.F32.BF16 R140, R4.reuse, R26, R80 ;  /* 0x0000001a048c723c */ /* 0x048fee0000041850 */
[----:B------:R-:W-:Y:S01]  /*52f0*/  MOV R82, R154 ;  /* 0x0000009a00527202 */ /* 0x000fe20000000f00 */
[----:B------:R-:W-:Y:S01]  /*5300*/  IMAD.MOV.U32 R154, RZ, RZ, R0 ;  /* 0x000000ffff9a7224 */ /* 0x000fe200078e0000 */
[----:B------:R-:W-:Y:S01]  /*5310*/  MOV R26, R74 ;  /* 0x0000004a001a7202 */ /* 0x000fe20000000f00 */
[----:B------:R-:W-:Y:S01]  /*5320*/  IMAD.MOV.U32 R27, RZ, RZ, R75 ;  /* 0x000000ffff1b7224 */ /* 0x000fe200078e004b */
[----:B------:R-:W-:Y:S01]  /*5330*/  HMMA.16816.F32.BF16 R76, R4, R24, R68 ;  /* 0x00000018044c723c */ /* 0x000fe20000041844 */
[----:B------:R-:W-:-:S02]  /*5340*/  FFMA.FTZ R0, R169, c[0x0][0x2d0], -R12 ;  /* 0x0000b400a9007a23 */ /* 0x000fc4000001080c */
[----:B------:R-:W-:Y:S02]  /*5350*/  IMAD.MOV.U32 R80, RZ, RZ, R111 ;  /* 0x000000ffff507224 */ /* 0x000fe400078e006f */
[----:B------:R-:W-:Y:S02]  /*5360*/  IMAD.MOV.U32 R111, RZ, RZ, R183 ;  /* 0x000000ffff6f7224 */ /* 0x000fe400078e00b7 */
[----:B------:R-:W-:Y:S01]  /*5370*/  MOV R25, R31 ;  /* 0x0000001f00197202 */ /* 0x000fe20000000f00 */
[----:B------:R-:W-:Y:S01]  /*5380*/  HMMA.16816.F32.BF16 R72, R4, R20, R64 ;  /* 0x000000140448723c */ /* 0x000fe20000041840 */
[----:B------:R-:W-:Y:S01]  /*5390*/  IMAD.MOV.U32 R31, RZ, RZ, R109 ;  /* 0x000000ffff1f7224 */ /* 0x000fe200078e006d */
[----:B------:R-:W-:Y:S01]  /*53a0*/  MOV R109, R251 ;  /* 0x000000fb006d7202 */ /* 0x000fe20000000f00 */
[----:B------:R-:W-:Y:S02]  /*53b0*/  IMAD.MOV.U32 R169, RZ, RZ, R181 ;  /* 0x000000ffffa97224 */ /* 0x000fe400078e00b5 */
[----:B------:R-:W-:-:S02]  /*53c0*/  IMAD.MOV.U32 R24, RZ, RZ, R30 ;  /* 0x000000ffff187224 */ /* 0x000fc400078e001e */
[----:B------:R-:W-:Y:S01]  /*53d0*/  MOV R20, R110 ;  /* 0x0000006e00147202 */ /* 0x000fe20000000f00 */
[----:B------:R-:W-:Y:S01]  /*53e0*/  IMAD.MOV.U32 R110, RZ, RZ, R250 ;  /* 0x000000ffff6e7224 */ /* 0x000fe200078e00fa */
[C---:B------:R-:W-:Y:S01]  /*53f0*/  HMMA.16816.F32.BF16 R68, R4.reuse, R22, R60 ;  /* 0x000000160444723c */ /* 0x040fe2000004183c */
[----:B------:R3:W-:Y:S01]  /*5400*/  MUFU.EX2 R250, R0 ;  /* 0x0000000000fa7308 */ /* 0x0007e20000000800 */
[----:B------:R-:W-:Y:S02]  /*5410*/  IMAD.MOV.U32 R21, RZ, RZ, R108 ;  /* 0x000000ffff157224 */ /* 0x000fe400078e006c */
[----:B------:R-:W-:Y:S01]  /*5420*/  IMAD.MOV.U32 R83, RZ, RZ, R153 ;  /* 0x000000ffff537224 */ /* 0x000fe200078e0099 */
[----:B------:R-:W-:Y:S01]  /*5430*/  MOV R153, R37 ;  /* 0x0000002500997202 */ /* 0x000fe20000000f00 */
[----:B------:R-:W-:Y:S01]  /*5440*/  IMAD.MOV.U32 R81, RZ, RZ, R36 ;  /* 0x000000ffff517224 */ /* 0x000fe200078e0024 */
[----:B------:R-:W-:Y:S01]  /*5450*/  MOV R63, R182 ;  /* 0x000000b6003f7202 */ /* 0x000fe20000000f00 */
[----:B-1----:R-:W-:Y:S01]  /*5460*/  HMMA.16816.F32.BF16 R64, R4, R16, R56 ;  /* 0x000000100440723c */ /* 0x002fe20000041838 */
[----:B------:R-:W-:-:S02]  /*5470*/  IMAD.MOV.U32 R30, RZ, RZ, R38 ;  /* 0x000000ffff1e7224 */ /* 0x000fc400078e0026 */
[----:B------:R-:W-:-:S05]  /*5480*/  IMAD.MOV.U32 R108, RZ, RZ, R39 ;  /* 0x000000ffff6c7224 */ /* 0x000fca00078e0027 */
[C---:B------:R-:W-:Y:S01]  /*5490*/  HMMA.16816.F32.BF16 R44, R4.reuse, R18, R44 ;  /* 0x00000012042c723c */ /* 0x040fe2000004182c */
[----:B---3--:R-:W-:Y:S01]  /*54a0*/  FFMA.FTZ R0, R168, c[0x0][0x2d0], -R12 ;  /* 0x0000b400a8007a23 */ /* 0x008fe2000001080c */
[----:B------:R-:W1:Y:S01]  /*54b0*/  LDSM.16.MT88.4 R16, [R225+0x1900] ;  /* 0x00190000e110783b */ /* 0x000e620000004200 */
[----:B------:R-:W-:Y:S02]  /*54c0*/  IMAD.MOV.U32 R168, RZ, RZ, R180 ;  /* 0x000000ffffa87224 */ /* 0x000fe400078e00b4 */
[----:B------:R3:W4:Y:S03]  /*54d0*/  MUFU.EX2 R183, R0 ;  /* 0x0000000000b77308 */ /* 0x0007260000000800 */
[C---:B--2---:R-:W-:Y:S08]  /*54e0*/  HMMA.16816.F32.BF16 R36, R4.reuse, R8, R40 ;  /* 0x000000080424723c */ /* 0x044ff00000041828 */
[----:B------:R-:W-:Y:S01]  /*54f0*/  HMMA.16816.F32.BF16 R32, R4, R10, R32 ;  /* 0x0000000a0420723c */ /* 0x000fe20000041820 */
[----:B------:R-:W2:Y:S01]  /*5500*/  LDSM.16.MT88.4 R8, [R226+0x1900] ;  /* 0x00190000e208783b */ /* 0x000ea20000004200 */
[----:B---3--:R-:W-:-:S05]  /*5510*/  FFMA.FTZ R0, R167, c[0x0][0x2d0], -R12 ;  /* 0x0000b400a7007a23 */ /* 0x008fca000001080c */
[----:B----4-:R-:W-:Y:S01]  /*5520*/  F2FP.BF16.PACK_AB R4, R183, R250 ;  /* 0x000000fab704723e */ /* 0x010fe200000010ff */
[----:B------:R3:W-:Y:S02]  /*5530*/  MUFU.EX2 R182, R0 ;  /* 0x0000000000b67308 */ /* 0x0007e40000000800 */
[----:B---3--:R-:W-:-:S06]  /*5540*/  FFMA.FTZ R0, R166, c[0x0][0x2d0], -R12 ;  /* 0x0000b400a6007a23 */ /* 0x008fcc000001080c */
[----:B------:R3:W4:Y:S02]  /*5550*/  MUFU.EX2 R251, R0 ;  /* 0x0000000000fb7308 */ /* 0x0007240000000800 */
[----:B---3--:R-:W-:Y:S01]  /*5560*/  FFMA.FTZ R0, R164, c[0x0][0x2d0], -R2 ;  /* 0x0000b400a4007a23 */ /* 0x008fe20000010802 */
[----:B----4-:R-:W-:Y:S01]  /*5570*/  F2FP.BF16.PACK_AB R6, R251, R182 ;  /* 0x000000b6fb06723e */ /* 0x010fe200000010ff */
[----:B------:R-:W-:-:S04]  /*5580*/  IMAD.MOV.U32 R164, RZ, RZ, R63 ;  /* 0x000000ffffa47224 */ /* 0x000fc800078e003f */
[----:B------:R3:W-:Y:S02]  /*5590*/  MUFU.EX2 R167, R0 ;  /* 0x0000000000a77308 */ /* 0x0007e40000000800 */
[----:B---3--:R-:W-:Y:S02]  /*55a0*/  FFMA.FTZ R0, R103, c[0x0][0x2d0], -R2 ;  /* 0x0000b40067007a23 */ /* 0x008fe40000010802 */
[----:B------:R-:W-:-:S04]  /*55b0*/  IMAD.MOV.U32 R103, RZ, RZ, R20 ;  /* 0x000000ffff677224 */ /* 0x000fc800078e0014 */
[----:B------:R3:W4:Y:S02]  /*55c0*/  MUFU.EX2 R166, R0 ;  /* 0x0000000000a67308 */ /* 0x0007240000000800 */
[----:B---3--:R-:W-:Y:S01]  /*55d0*/  FFMA.FTZ R0, R102, c[0x0][0x2d0], -R2 ;  /* 0x0000b40066007a23 */ /* 0x008fe20000010802 */
[----:B----4-:R-:W-:Y:S02]  /*55e0*/  F2FP.BF16.PACK_AB R5, R166, R167 ;  /* 0x000000a7a605723e */ /* 0x010fe400000010ff */
[----:B------:R-:W-:-:S03]  /*55f0*/  MOV R102, R21 ;  /* 0x0000001500667202 */ /* 0x000fc60000000f00 */
[----:B------:R3:W-:Y:S01]  /*5600*/  MUFU.EX2 R181, R0 ;  /* 0x0000000000b57308 */ /* 0x0007e20000000800 */
[----:B------:R-:W4:Y:S01]  /*5610*/  LDSM.16.MT88.4 R20, [R229+0x1900] ;  /* 0x00190000e514783b */ /* 0x000f220000004200 */
[----:B---3--:R-:W-:Y:S02]  /*5620*/  FFMA.FTZ R0, R165, c[0x0][0x2d0], -R2 ;  /* 0x0000b400a5007a23 */ /* 0x008fe40000010802 */
[----:B------:R-:W-:Y:S01]  /*5630*/  IMAD.MOV.U32 R165, RZ, RZ, R81 ;  /* 0x000000ffffa57224 */ /* 0x000fe200078e0051 */
[----:B------:R-:W-:-:S03]  /*5640*/  MOV R81, R31 ;  /* 0x0000001f00517202 */ /* 0x000fc60000000f00 */
[----:B------:R-:W3:Y:S02]  /*5650*/  MUFU.EX2 R180, R0 ;  /* 0x0000000000b47308 */ /* 0x000ee40000000800 */
[----:B---3--:R-:W-:Y:S02]  /*5660*/  F2FP.BF16.PACK_AB R7, R180, R181 ;  /* 0x000000b5b407723e */ /* 0x008fe400000010ff */
[----:B------:R-:W-:Y:S01]  /*5670*/  MOV R0, R80 ;  /* 0x0000005000007202 */ /* 0x000fe20000000f00 */
[----:B------:R-:W-:-:S04]  /*5680*/  IMAD.MOV.U32 R80, RZ, RZ, R30 ;  /* 0x000000ffff507224 */ /* 0x000fc800078e001e */
[----:B-1----:R-:W-:Y:S01]  /*5690*/  HMMA.16816.F32.BF16 R60, R4, R16, R52 ;  /* 0x00000010043c723c */ /* 0x002fe20000041834 */
[----:B------:R-:W-:-:S07]  /*56a0*/  FFMA.FTZ R0, R0, c[0x0][0x2d0], -R12 ;  /* 0x0000b40000007a23 */ /* 0x000fce000001080c */
[C---:B------:R-:W-:Y:S01]  /*56b0*/  HMMA.16816.F32.BF16 R56, R4.reuse, R18, R48 ;  /* 0x000000120438723c */ /* 0x040fe20000041830 */
[----:B------:R-:W1:Y:S07]  /*56c0*/  LDSM.16.MT88.4 R16, [R228+0x1900] ;  /* 0x00190000e410783b */ /* 0x000e6e0000004200 */
[C---:B--2---:R-:W-:Y:S07]  /*56d0*/  HMMA.16816.F32.BF16 R52, R4.reuse, R8, R88 ;  /* 0x000000080434723c */ /* 0x044fee0000041858 */
[----:B------:R-:W-:Y:S01]  /*56e0*/  IMAD.MOV.U32 R90, RZ, RZ, R28 ;  /* 0x000000ffff5a7224 */ /* 0x000fe200078e001c */
[----:B------:R-:W-:Y:S01]  /*56f0*/  HMMA.16816.F32.BF16 R48, R4, R10, R92 ;  /* 0x0000000a0430723c */ /* 0x000fe2000004185c */
[----:B------:R-:W2:Y:S01]  /*5700*/  LDSM.16.MT88.4 R8, [R225+0x4900] ;  /* 0x00490000e108783b */ /* 0x000ea20000004200 */
[----:B------:R-:W-:-:S03]  /*5710*/  IMAD.MOV.U32 R91, RZ, RZ, R29 ;  /* 0x000000ffff5b7224 */ /* 0x000fc600078e001d */
[----:B------:R-:W3:Y:S03]  /*5720*/  LDSM.16.MT88.4 R28, [R226+0x4900] ;  /* 0x00490000e21c783b */ /* 0x000ee60000004200 */
[C---:B----4-:R-:W-:Y:S07]  /*5730*/  HMMA.16816.F32.BF16 R40, R4.reuse, R20, R96 ;  /* 0x000000140428723c */ /* 0x050fee0000041860 */
[----:B------:R-:W-:Y:S01]  /*5740*/  MOV R20, R175 ;  /* 0x000000af00147202 */ /* 0x000fe20000000f00 */
[----:B------:R-:W-:Y:S01]  /*5750*/  IMAD.MOV.U32 R21, RZ, RZ, R174 ;  /* 0x000000ffff157224 */ /* 0x000fe200078e00ae */
[----:B------:R-:W-:Y:S01]  /*5760*/  MOV R97, R172 ;  /* 0x000000ac00617202 */ /* 0x000fe20000000f00 */
[----:B------:R-:W-:Y:S01]  /*5770*/  IMAD.MOV.U32 R96, RZ, RZ, R173 ;  /* 0x000000ffff607224 */ /* 0x000fe200078e00ad */
[----:B------:R-:W-:Y:S01]  /*5780*/  MOV R98, R80 ;  /* 0x0000005000627202 */ /* 0x000fe20000000f00 */
[----:B------:R-:W-:Y:S01]  /*5790*/  HMMA.16816.F32.BF16 R172, R4, R22, R116 ;  /* 0x0000001604ac723c */ /* 0x000fe20000041874 */
[----:B------:R-:W-:-:S06]  /*57a0*/  IMAD.MOV.U32 R99, RZ, RZ, R108 ;  /* 0x000000ffff637224 */ /* 0x000fcc00078e006c */
[----:B------:R-:W-:Y:S01]  /*57b0*/  IMAD.MOV.U32 R119, RZ, RZ, R90 ;  /* 0x000000ffff777224 */ /* 0x000fe200078e005a */
[C---:B-1----:R-:W-:Y:S08]  /*57c0*/  HMMA.16816.F32.BF16 R128, R4.reuse, R16, R128 ;  /* 0x000000100480723c */ /* 0x042ff00000041880 */
[C---:B------:R-:W-:Y:S01]  /*57d0*/  HMMA.16816.F32.BF16 R92, R4.reuse, R18, R112 ;  /* 0x00000012045c723c */ /* 0x040fe20000041870 */
[----:B------:R-:W1:Y:S06]  /*57e0*/  LDSM.16.MT88.4 R16, [R229+0x4900] ;  /* 0x00490000e510783b */ /* 0x000e6c0000004200 */
[----:B------:R-:W-:Y:S01]  /*57f0*/  IMAD.MOV.U32 R115, RZ, RZ, R91 ;  /* 0x000000ffff737224 */ /* 0x000fe200078e005b */
[----:B------:R-:W-:Y:S01]  /*5800*/  MOV R113, R110 ;  /* 0x0000006e00717202 */ /* 0x000fe20000000f00 */
[----:B------:R-:W-:Y:S01]  /*5810*/  IMAD.MOV.U32 R114, RZ, RZ, R109 ;  /* 0x000000ffff727224 */ /* 0x000fe200078e006d */
[----:B--2---:R-:W-:Y:S01]  /*5820*/  HMMA.16816.F32.BF16 R88, R4, R10, R132 ;  /* 0x0000000a0458723c */ /* 0x004fe20000041884 */
[----:B------:R-:W-:-:S06]  /*5830*/  IMAD.MOV.U32 R112, RZ, RZ, R111 ;  /* 0x000000ffff707224 */ /* 0x000fcc00078e006f */
[----:B------:R-:W-:Y:S01]  /*5840*/  IMAD.MOV.U32 R133, RZ, RZ, R168 ;  /* 0x000000ffff857224 */ /* 0x000fe200078e00a8 */
[----:B------:R-:W-:Y:S01]  /*5850*/  HMMA.16816.F32.BF16 R108, R4, R8, R120 ;  /* 0x00000008046c723c */ /* 0x000fe20000041878 */
[----:B------:R-:W2:Y:S01]  /*5860*/  LDSM.16.MT88.4 R8, [R228+0x4900] ;  /* 0x00490000e408783b */ /* 0x000ea20000004200 */
[----:B------:R-:W-:Y:S01]  /*5870*/  IMAD.MOV.U32 R132, RZ, RZ, R169 ;  /* 0x000000ffff847224 */ /* 0x000fe200078e00a9 */
[----:B------:R-:W-:Y:S01]  /*5880*/  MOV R134, R97 ;  /* 0x0000006100867202 */ /* 0x000fe20000000f00 */
[----:B------:R-:W-:-:S03]  /*5890*/  IMAD.MOV.U32 R135, RZ, RZ, R83 ;  /* 0x000000ffff877224 */ /* 0x000fc600078e0053 */
[----:B------:R-:W-:Y:S01]  /*58a0*/  IMAD.MOV.U32 R121, RZ, RZ, R81 ;  /* 0x000000ffff797224 */ /* 0x000fe200078e0051 */
[----:B---3--:R-:W-:Y:S01]  /*58b0*/  HMMA.16816.F32.BF16 R148, R4, R30, R148 ;  /* 0x0000001e0494723c */ /* 0x008fe20000041894 */
[----:B------:R-:W-:Y:S01]  /*58c0*/  MOV R120, R82 ;  /* 0x0000005200787202 */ /* 0x000fe20000000f00 */
[----:B------:R-:W-:Y:S02]  /*58d0*/  IMAD.MOV.U32 R123, RZ, RZ, R96 ;  /* 0x000000ffff7b7224 */ /* 0x000fe400078e0060 */
[----:B------:R-:W-:-:S03]  /*58e0*/  IMAD.MOV.U32 R122, RZ, RZ, R21 ;  /* 0x000000ffff7a7224 */ /* 0x000fc600078e0015 */
[----:B------:R-:W-:Y:S01]  /*58f0*/  IMAD.MOV.U32 R30, RZ, RZ, R171 ;  /* 0x000000ffff1e7224 */ /* 0x000fe200078e00ab */
[----:B------:R-:W-:Y:S01]  /*5900*/  HMMA.16816.F32.BF16 R80, R4, R28, R136 ;  /* 0x0000001c0450723c */ /* 0x000fe20000041888 */
[----:B------:R-:W-:-:S06]  /*5910*/  IMAD.MOV.U32 R31, RZ, RZ, R170 ;  /* 0x000000ffff1f7224 */ /* 0x000fcc00078e00aa */
[----:B------:R-:W-:Y:S01]  /*5920*/  MOV R28, R26 ;  /* 0x0000001a001c7202 */ /* 0x000fe20000000f00 */
[C---:B-1----:R-:W-:Y:S01]  /*5930*/  HMMA.16816.F32.BF16 R168, R4.reuse, R16, R144 ;  /* 0x0000001004a8723c */ /* 0x042fe20000041890 */
[----:B------:R-:W-:Y:S01]  /*5940*/  IMAD.MOV.U32 R29, RZ, RZ, R27 ;  /* 0x000000ffff1d7224 */ /* 0x000fe200078e001b */
[----:B------:R-:W-:Y:S01]  /*5950*/  MOV R138, R20 ;  /* 0x00000014008a7202 */ /* 0x000fe20000000f00 */
[----:B------:R-:W-:Y:S01]  /*5960*/  IMAD.MOV.U32 R136, RZ, RZ, R24 ;  /* 0x000000ffff887224 */ /* 0x000fe200078e0018 */
[----:B------:R-:W-:Y:S01]  /*5970*/  MOV R137, R25 ;  /* 0x0000001900897202 */ /* 0x000fe20000000f00 */
[----:B------:R-:W-:Y:S01]  /*5980*/  IMAD.MOV.U32 R139, RZ, RZ, R119 ;  /* 0x000000ffff8b7224 */ /* 0x000fe200078e0077 */
[----:B------:R-:W1:Y:S01]  /*5990*/  LDSM.16.MT88.4 R24, [R225+0x7900] ;  /* 0x00790000e118783b */ /* 0x000e620000004200 */
[----:B------:R-:W-:Y:S01]  /*59a0*/  MOV R146, R98 ;  /* 0x0000006200927202 */ /* 0x000fe20000000f00 */
[----:B------:R-:W-:Y:S01]  /*59b0*/  IMAD.MOV.U32 R147, RZ, RZ, R99 ;  /* 0x000000ffff937224 */ /* 0x000fe200078e0063 */
[C---:B------:R-:W-:Y:S01]  /*59c0*/  HMMA.16816.F32.BF16 R116, R4.reuse, R18, R124 ;  /* 0x000000120474723c */ /* 0x040fe2000004187c */
[----:B------:R-:W3:Y:S02]  /*59d0*/  LDSM.16.MT88.4 R16, [R229+0x7900] ;  /* 0x00790000e510783b */ /* 0x000ee40000004200 */
[----:B------:R-:W-:Y:S01]  /*59e0*/  IMAD.MOV.U32 R145, RZ, RZ, R146 ;  /* 0x000000ffff917224 */ /* 0x000fe200078e0092 */
[----:B------:R-:W-:Y:S01]  /*59f0*/  MOV R146, R147 ;  /* 0x0000009300927202 */ /* 0x000fe20000000f00 */
[----:B------:R-:W-:Y:S01]  /*5a00*/  IMAD.MOV.U32 R147, RZ, RZ, R30 ;  /* 0x000000ffff937224 */ /* 0x000fe200078e001e */
[----:B------:R-:W-:Y:S01]  /*5a10*/  LDSM.16.MT88.4 R20, [R226+0x7900] ;  /* 0x00790000e214783b */ /* 0x000fe20000004200 */
[----:B------:R-:W-:Y:S01]  /*5a20*/  IMAD.MOV.U32 R30, RZ, RZ, R31 ;  /* 0x000000ffff1e7224 */ /* 0x000fe200078e001f */
[----:B------:R-:W-:Y:S01]  /*5a30*/  MOV R31, R28 ;  /* 0x0000001c001f7202 */ /* 0x000fe20000000f00 */
[----:B------:R-:W-:Y:S01]  /*5a40*/  IMAD.MOV.U32 R28, RZ, RZ, R29 ;  /* 0x000000ffff1c7224 */ /* 0x000fe200078e001d */
[----:B--2---:R-:W-:Y:S01]  /*5a50*/  HMMA.16816.F32.BF16 R96, R4, R8, R104 ;  /* 0x000000080460723c */ /* 0x004fe20000041868 */
[----:B------:R-:W-:Y:S01]  /*5a60*/  IMAD.MOV.U32 R29, RZ, RZ, R136 ;  /* 0x000000ffff1d7224 */ /* 0x000fe200078e0088 */
[----:B------:R-:W-:Y:S01]  /*5a70*/  MOV R136, R137 ;  /* 0x0000008900887202 */ /* 0x000fe20000000f00 */
[----:B------:R-:W-:-:S02]  /*5a80*/  IMAD.MOV.U32 R137, RZ, RZ, R138 ;  /* 0x000000ffff897224 */ /* 0x000fc400078e008a */
[----:B------:R-:W-:Y:S01]  /*5a90*/  IMAD.MOV.U32 R138, RZ, RZ, R139 ;  /* 0x000000ffff8a7224 */ /* 0x000fe200078e008b */
[----:B------:R-:W-:Y:S01]  /*5aa0*/  MOV R139, R135 ;  /* 0x00000087008b7202 */ /* 0x000fe20000000f00 */
[----:B------:R-:W-:Y:S01]  /*5ab0*/  IMAD.MOV.U32 R135, RZ, RZ, R120 ;  /* 0x000000ffff877224 */ /* 0x000fe200078e0078 */
[----:B------:R-:W-:Y:S01]  /*5ac0*/  HMMA.16816.F32.BF16 R84, R4, R10, R84 ;  /* 0x0000000a0454723c */ /* 0x000fe20000041854 */
[----:B------:R-:W-:Y:S01]  /*5ad0*/  IMAD.MOV.U32 R120, RZ, RZ, R121 ;  /* 0x000000ffff787224 */ /* 0x000fe200078e0079 */
[----:B------:R-:W-:Y:S01]  /*5ae0*/  MOV R121, R112 ;  /* 0x0000007000797202 */ /* 0x000fe20000000f00 */
[----:B------:R-:W-:Y:S01]  /*5af0*/  IMAD.MOV.U32 R112, RZ, RZ, R113 ;  /* 0x000000ffff707224 */ /* 0x000fe200078e0071 */
[----:B------:R-:W2:Y:S01]  /*5b00*/  LDSM.16.MT88.4 R8, [R228+0x7900] ;  /* 0x00790000e408783b */ /* 0x000ea20000004200 */
[----:B------:R-:W-:Y:S01]  /*5b10*/  MOV R113, R114 ;  /* 0x0000007200717202 */ /* 0x000fe20000000f00 */
[----:B------:R-:W-:Y:S01]  /*5b20*/  IMAD.MOV.U32 R114, RZ, RZ, R115 ;  /* 0x000000ffff727224 */ /* 0x000fe200078e0073 */
[----:B------:R-:W-:-:S02]  /*5b30*/  MOV R115, R102 ;  /* 0x0000006600737202 */ /* 0x000fc40000000f00 */
[----:B------:R4:W-:Y:S01]  /*5b40*/  MUFU.EX2 R102, R0 ;  /* 0x0000000000667308 */ /* 0x0009e20000000800 */
[C---:B-1----:R-:W-:Y:S01]  /*5b50*/  HMMA.16816.F32.BF16 R76, R4.reuse, R24, R76 ;  /* 0x00000018044c723c */ /* 0x042fe2000004184c */
[----:B----4-:R-:W-:Y:S02]  /*5b60*/  FFMA.FTZ R0, R145, c[0x0][0x2d0], -R12 ;  /* 0x0000b40091007a23 */ /* 0x010fe4000001080c */
        /* <DEDUP_REMOVED lines=15> */
[----:B---3--:R-:W-:Y:S01]  /*5c60*/  HMMA.16816.F32.BF16 R64, R4, R16, R64 ;  /* 0x000000100440723c */ /* 0x008fe20000041840 */
[----:B------:R1:W3:Y:S01]  /*5c70*/  MUFU.EX2 R154, R0 ;  /* 0x00000000009a7308 */ /* 0x0002e20000000800 */
[----:B------:R-:W-:Y:S01]  /*5c80*/  IMAD.MOV.U32 R124, RZ, RZ, R28 ;  /* 0x000000ffff7c7224 */ /* 0x000fe200078e001c */
[----:B------:R-:W-:Y:S01]  /*5c90*/  MOV R28, R29 ;  /* 0x0000001d001c7202 */ /* 0x000fe20000000f00 */
[----:B------:R-:W-:-:S04]  /*5ca0*/  IMAD.MOV.U32 R29, RZ, RZ, R152 ;  /* 0x000000ffff1d7224 */ /* 0x000fc800078e0098 */
[C---:B--2---:R-:W-:Y:S08]  /*5cb0*/  HMMA.16816.F32.BF16 R36, R4.reuse, R8, R36 ;  /* 0x000000080424723c */ /* 0x044ff00000041824 */
[C---:B------:R-:W-:Y:S01]  /*5cc0*/  HMMA.16816.F32.BF16 R32, R4.reuse, R10, R32 ;  /* 0x0000000a0420723c */ /* 0x040fe20000041820 */
[--C-:B-1----:R-:W-:Y:S01]  /*5cd0*/  FFMA.FTZ R0, R114, c[0x0][0x2d0], -R12.reuse ;  /* 0x0000b40072007a23 */ /* 0x102fe2000001080c */
[----:B------:R-:W-:Y:S01]  /*5ce0*/  MOV R114, R115 ;  /* 0x0000007300727202 */ /* 0x000fe20000000f00 */
[----:B------:R-:W-:Y:S01]  /*5cf0*/  IMAD.MOV.U32 R115, RZ, RZ, R103 ;  /* 0x000000ffff737224 */ /* 0x000fe200078e0067 */
[----:B------:R-:W-:Y:S01]  /*5d00*/  MOV R103, R155 ;  /* 0x0000009b00677202 */ /* 0x000fe20000000f00 */
[----:B------:R-:W1:Y:S01]  /*5d10*/  LDSM.16.MT88.4 R8, [R226+0x2100] ;  /* 0x00210000e208783b */ /* 0x000e620000004200 */
[----:B------:R2:W-:Y:S02]  /*5d20*/  MUFU.EX2 R155, R0 ;  /* 0x00000000009b7308 */ /* 0x0005e40000000800 */
[C---:B------:R-:W-:Y:S01]  /*5d30*/  HMMA.16816.F32.BF16 R44, R4.reuse, R18, R44 ;  /* 0x00000012042c723c */ /* 0x040fe2000004182c */
[----:B------:R-:W4:Y:S07]  /*5d40*/  LDSM.16.MT88.4 R16, [R225+0x2100] ;  /* 0x00210000e110783b */ /* 0x000f2e0000004200 */
[----:B------:R-:W-:Y:S01]  /*5d50*/  HMMA.16816.F32.BF16 R140, R4, R26, R140 ;  /* 0x0000001a048c723c */ /* 0x000fe2000004188c */
[----:B------:R-:W-:Y:S01]  /*5d60*/  LDSM.16.MT88.4 R24, [R225+0x8100] ;  /* 0x00810000e118783b */ /* 0x000fe20000004200 */
[----:B--2---:R-:W-:-:S02]  /*5d70*/  FFMA.FTZ R0, R145, c[0x0][0x2d0], -R12 ;  /* 0x0000b40091007a23 */ /* 0x004fc4000001080c */
        /* <DEDUP_REMOVED lines=12> */
[----:B------:R2:W5:Y:S01]  /*5e40*/  MUFU.EX2 R165, R0 ;  /* 0x0000000000a57308 */ /* 0x0005620000000800 */
[----:B------:R-:W-:Y:S01]  /*5e50*/  MOV R146, R153 ;  /* 0x0000009900927202 */ /* 0x000fe20000000f00 */
[C---:B------:R-:W-:Y:S01]  /*5e60*/  HMMA.16816.F32.BF16 R72, R4.reuse, R20, R72 ;  /* 0x000000140448723c */ /* 0x040fe20000041848 */
        /* <DEDUP_REMOVED lines=9> */
[----:B------:R-:W1:Y:S01]  /*5f00*/  LDSM.16.MT88.4 R20, [R229+0x2100] ;  /* 0x00210000e514783b */ /* 0x000e620000004200 */
[----:B--2---:R-:W-:Y:S01]  /*5f10*/  FFMA.FTZ R0, R178, c[0x0][0x2d0], -R2 ;  /* 0x0000b400b2007a23 */ /* 0x004fe20000010802 */
[----:B------:R-:W-:Y:S01]  /*5f20*/  MOV R178, R114 ;  /* 0x0000007200b27202 */ /* 0x000fe20000000f00 */
[----:B------:R-:W-:Y:S01]  /*5f30*/  IMAD.MOV.U32 R114, RZ, RZ, R115 ;  /* 0x000000ffff727224 */ /* 0x000fe200078e0073 */
[----:B------:R-:W-:-:S02]  /*5f40*/  MOV R115, R103 ;  /* 0x0000006700737202 */ /* 0x000fc40000000f00 */
[----:B------:R2:W-:Y:S01]  /*5f50*/  MUFU.EX2 R103, R0 ;  /* 0x0000000000677308 */ /* 0x0005e20000000800 */
[----:B---3--:R-:W-:Y:S02]  /*5f60*/  F2FP.BF16.PACK_AB R4, R154, R102 ;  /* 0x000000669a04723e */ /* 0x008fe400000010ff */
[----:B-----5:R-:W-:Y:S01]  /*5f70*/  F2FP.BF16.PACK_AB R6, R165, R155 ;  /* 0x0000009ba506723e */ /* 0x020fe200000010ff */
[----:B--2---:R-:W-:Y:S02]  /*5f80*/  FFMA.FTZ R0, R177, c[0x0][0x2d0], -R2 ;  /* 0x0000b400b1007a23 */ /* 0x004fe40000010802 */
[----:B------:R-:W-:Y:S02]  /*5f90*/  IMAD.MOV.U32 R177, RZ, RZ, R145 ;  /* 0x000000ffffb17224 */ /* 0x000fe400078e0091 */
[----:B------:R2:W3:Y:S01]  /*5fa0*/  MUFU.EX2 R152, R0 ;  /* 0x0000000000987308 */ /* 0x0004e20000000800 */
[----:B------:R-:W-:Y:S01]  /*5fb0*/  IMAD.MOV.U32 R145, RZ, RZ, R138 ;  /* 0x000000ffff917224 */ /* 0x000fe200078e008a */
[----:B------:R-:W-:Y:S01]  /*5fc0*/  MOV R138, R112 ;  /* 0x00000070008a7202 */ /* 0x000fe20000000f00 */
[----:B--2---:R-:W-:Y:S01]  /*5fd0*/  FFMA.FTZ R0, R176, c[0x0][0x2d0], -R2 ;  /* 0x0000b400b0007a23 */ /* 0x004fe20000010802 */
[----:B---3--:R-:W-:-:S02]  /*5fe0*/  F2FP.BF16.PACK_AB R5, R152, R103 ;  /* 0x000000679805723e */ /* 0x008fc400000010ff */
[----:B------:R-:W-:Y:S02]  /*5ff0*/  MOV R176, R31 ;  /* 0x0000001f00b07202 */ /* 0x000fe40000000f00 */
[----:B------:R2:W-:Y:S02]  /*6000*/  MUFU.EX2 R153, R0 ;  /* 0x0000000000997308 */ /* 0x0005e40000000800 */
[----:B--2---:R-:W-:Y:S02]  /*6010*/  FFMA.FTZ R0, R179, c[0x0][0x2d0], -R2 ;  /* 0x0000b400b3007a23 */ /* 0x004fe40000010802 */
[----:B------:R-:W-:-:S04]  /*6020*/  IMAD.MOV.U32 R179, RZ, RZ, R114 ;  /* 0x000000ffffb37224 */ /* 0x000fc800078e0072 */
[----:B------:R-:W2:Y:S02]  /*6030*/  MUFU.EX2 R164, R0 ;  /* 0x0000000000a47308 */ /* 0x000ea40000000800 */
[----:B--2---:R-:W-:Y:S01]  /*6040*/  F2FP.BF16.PACK_AB R7, R164, R153 ;  /* 0x00000099a407723e */ /* 0x004fe200000010ff */
[----:B------:R-:W-:-:S04]  /*6050*/  IMAD.MOV.U32 R0, RZ, RZ, R115 ;  /* 0x000000ffff007224 */ /* 0x000fc800078e0073 */
[----:B------:R-:W-:Y:S02]  /*6060*/  FFMA.FTZ R0, R0, c[0x0][0x2d0], -R12 ;  /* 0x0000b40000007a23 */ /* 0x000fe4000001080c */
[C---:B-1----:R-:W-:Y:S08]  /*6070*/  HMMA.16816.F32.BF16 R112, R4.reuse, R8, R52 ;  /* 0x000000080470723c */ /* 0x042ff00000041834 */
[C---:B------:R-:W-:Y:S01]  /*6080*/  HMMA.16816.F32.BF16 R52, R4.reuse, R10, R48 ;  /* 0x0000000a0434723c */ /* 0x040fe20000041830 */
[----:B------:R-:W1:Y:S07]  /*6090*/  LDSM.16.MT88.4 R8, [R225+0x5100] ;  /* 0x00510000e108783b */ /* 0x000e6e0000004200 */
[C---:B----4-:R-:W-:Y:S08]  /*60a0*/  HMMA.16816.F32.BF16 R104, R4.reuse, R16, R60 ;  /* 0x000000100468723c */ /* 0x050ff0000004183c */
[C---:B------:R-:W-:Y:S01]  /*60b0*/  HMMA.16816.F32.BF16 R60, R4.reuse, R18, R56 ;  /* 0x00000012043c723c */ /* 0x040fe20000041838 */
[----:B------:R-:W2:Y:S07]  /*60c0*/  LDSM.16.MT88.4 R16, [R228+0x2100] ;  /* 0x00210000e410783b */ /* 0x000eae0000004200 */
[C---:B------:R-:W-:Y:S07]  /*60d0*/  HMMA.16816.F32.BF16 R48, R4.reuse, R22, R172 ;  /* 0x000000160430723c */ /* 0x040fee00000418ac */
[----:B------:R-:W-:Y:S01]  /*60e0*/  MOV R172, R136 ;  /* 0x0000008800ac7202 */ /* 0x000fe20000000f00 */
[----:B------:R-:W-:Y:S01]  /*60f0*/  IMAD.MOV.U32 R173, RZ, RZ, R137 ;  /* 0x000000ffffad7224 */ /* 0x000fe200078e0089 */
[----:B------:R-:W-:Y:S01]  /*6100*/  MOV R174, R138 ;  /* 0x0000008a00ae7202 */ /* 0x000fe20000000f00 */
[----:B------:R-:W-:Y:S01]  /*6110*/  IMAD.MOV.U32 R175, RZ, RZ, R139 ;  /* 0x000000ffffaf7224 */ /* 0x000fe200078e008b */
[----:B------:R-:W-:Y:S01]  /*6120*/  HMMA.16816.F32.BF16 R40, R4, R20, R40 ;  /* 0x000000140428723c */ /* 0x000fe20000041828 */
[----:B------:R-:W-:Y:S01]  /*6130*/  MOV R22, R144 ;  /* 0x0000009000167202 */ /* 0x000fe20000000f00 */
[----:B------:R-:W-:-:S05]  /*6140*/  IMAD.MOV.U32 R23, RZ, RZ, R145 ;  /* 0x000000ffff177224 */ /* 0x000fca00078e0091 */
[----:B------:R-:W-:Y:S01]  /*6150*/  MOV R20, R28 ;  /* 0x0000001c00147202 */ /* 0x000fe20000000f00 */
[C---:B-1----:R-:W-:Y:S01]  /*6160*/  HMMA.16816.F32.BF16 R136, R4.reuse, R8, R108 ;  /* 0x000000080488723c */ /* 0x042fe2000004186c */
[----:B------:R-:W-:Y:S02]  /*6170*/  IMAD.MOV.U32 R21, RZ, RZ, R29 ;  /* 0x000000ffff157224 */ /* 0x000fe400078e001d */
[----:B------:R-:W1:Y:S04]  /*6180*/  LDSM.16.MT88.4 R28, [R226+0x5100] ;  /* 0x00510000e21c783b */ /* 0x000e680000004200 */
[----:B------:R-:W-:Y:S01]  /*6190*/  MOV R110, R146 ;  /* 0x00000092006e7202 */ /* 0x000fe20000000f00 */
[----:B------:R-:W-:Y:S01]  /*61a0*/  IMAD.MOV.U32 R111, RZ, RZ, R147 ;  /* 0x000000ffff6f7224 */ /* 0x000fe200078e0093 */
[----:B------:R-:W-:Y:S01]  /*61b0*/  MOV R108, R20 ;  /* 0x00000014006c7202 */ /* 0x000fe20000000f00 */
[----:B------:R-:W-:Y:S01]  /*61c0*/  HMMA.16816.F32.BF16 R144, R4, R10, R88 ;  /* 0x0000000a0490723c */ /* 0x000fe20000041858 */
[----:B------:R-:W3:Y:S01]  /*61d0*/  LDSM.16.MT88.4 R8, [R228+0x5100] ;  /* 0x00510000e408783b */ /* 0x000ee20000004200 */
[----:B------:R-:W-:-:S06]  /*61e0*/  IMAD.MOV.U32 R109, RZ, RZ, R21 ;  /* 0x000000ffff6d7224 */ /* 0x000fcc00078e0015 */
[C---:B--2---:R-:W-:Y:S08]  /*61f0*/  HMMA.16816.F32.BF16 R128, R4.reuse, R16, R128 ;  /* 0x000000100480723c */ /* 0x044ff00000041880 */
[C---:B------:R-:W-:Y:S01]  /*6200*/  HMMA.16816.F32.BF16 R56, R4.reuse, R18, R92 ;  /* 0x000000120438723c */ /* 0x040fe2000004185c */
[----:B------:R-:W2:Y:S07]  /*6210*/  LDSM.16.MT88.4 R16, [R229+0x5100] ;  /* 0x00510000e510783b */ /* 0x000eae0000004200 */
[C---:B------:R-:W-:Y:S08]  /*6220*/  HMMA.16816.F32.BF16 R76, R4.reuse, R24, R76 ;  /* 0x00000018044c723c */ /* 0x040ff0000004184c */
[C---:B------:R-:W-:Y:S07]  /*6230*/  HMMA.16816.F32.BF16 R24, R4.reuse, R26, R140 ;  /* 0x0000001a0418723c */ /* 0x040fee000004188c */
[----:B------:R-:W-:Y:S01]  /*6240*/  IMAD.MOV.U32 R143, RZ, RZ, R124 ;  /* 0x000000ffff8f7224 */ /* 0x000fe200078e007c */
[----:B-1----:R-:W-:Y:S01]  /*6250*/  HMMA.16816.F32.BF16 R80, R4, R28, R80 ;  /* 0x0000001c0450723c */ /* 0x002fe20000041850 */
[----:B------:R-:W-:Y:S01]  /*6260*/  IMAD.MOV.U32 R142, RZ, RZ, R3 ;  /* 0x000000ffff8e7224 */ /* 0x000fe200078e0003 */
[----:B------:R-:W-:Y:S01]  /*6270*/  MOV R141, R135 ;  /* 0x00000087008d7202 */ /* 0x000fe20000000f00 */
[----:B------:R-:W-:-:S05]  /*6280*/  IMAD.MOV.U32 R140, RZ, RZ, R134 ;  /* 0x000000ffff8c7224 */ /* 0x000fca00078e0086 */
[C---:B------:R-:W-:Y:S07]  /*6290*/  HMMA.16816.F32.BF16 R92, R4.reuse, R30, R148 ;  /* 0x0000001e045c723c */ /* 0x040fee0000041894 */
[----:B------:R-:W-:Y:S01]  /*62a0*/  IMAD.MOV.U32 R149, RZ, RZ, R173 ;  /* 0x000000ffff957224 */ /* 0x000fe200078e00ad */
[----:B---3--:R-:W-:Y:S01]  /*62b0*/  HMMA.16816.F32.BF16 R28, R4, R8, R96 ;  /* 0x00000008041c723c */ /* 0x008fe20000041860 */
[----:B------:R-:W-:Y:S01]  /*62c0*/  MOV R150, R174 ;  /* 0x000000ae00967202 */ /* 0x000fe20000000f00 */
[----:B------:R-:W-:Y:S01]  /*62d0*/  IMAD.MOV.U32 R151, RZ, RZ, R175 ;  /* 0x000000ffff977224 */ /* 0x000fe200078e00af */
[----:B------:R-:W-:-:S02]  /*62e0*/  MOV R148, R110 ;  /* 0x0000006e00947202 */ /* 0x000fc40000000f00 */
[----:B------:R-:W-:Y:S02]  /*62f0*/  MOV R110, R179 ;  /* 0x000000b3006e7202 */ /* 0x000fe40000000f00 */
[----:B------:R-:W-:Y:S01]  /*6300*/  MOV R98, R177 ;  /* 0x000000b100627202 */ /* 0x000fe20000000f00 */
[----:B------:R-:W-:Y:S01]  /*6310*/  HMMA.16816.F32.BF16 R84, R4, R10, R84 ;  /* 0x0000000a0454723c */ /* 0x000fe20000041854 */
[----:B------:R-:W1:Y:S01]  /*6320*/  LDSM.16.MT88.4 R8, [R228+0x8100] ;  /* 0x00810000e408783b */ /* 0x000e620000004200 */
[----:B------:R-:W-:-:S06]  /*6330*/  IMAD.MOV.U32 R99, RZ, RZ, R178 ;  /* 0x000000ffff637224 */ /* 0x000fcc00078e00b2 */
[C---:B--2---:R-:W-:Y:S07]  /*6340*/  HMMA.16816.F32.BF16 R88, R4.reuse, R18, R116 ;  /* 0x000000120458723c */ /* 0x044fee0000041874 */
[----:B------:R-:W-:Y:S01]  /*6350*/  MOV R118, R22 ;  /* 0x0000001600767202 */ /* 0x000fe20000000f00 */
[----:B------:R-:W-:Y:S01]  /*6360*/  IMAD.MOV.U32 R117, RZ, RZ, R23 ;  /* 0x000000ffff757224 */ /* 0x000fe200078e0017 */
[----:B------:R-:W-:Y:S01]  /*6370*/  HMMA.16816.F32.BF16 R168, R4, R16, R168 ;  /* 0x0000001004a8723c */ /* 0x000fe200000418a8 */
[----:B------:R-:W2:Y:S01]  /*6380*/  LDSM.16.MT88.4 R20, [R226+0x8100] ;  /* 0x00810000e214783b */ /* 0x000ea20000004200 */
[----:B------:R-:W-:Y:S01]  /*6390*/  MOV R116, R172 ;  /* 0x000000ac00747202 */ /* 0x000fe20000000f00 */
[----:B------:R-:W-:-:S02]  /*63a0*/  IMAD.MOV.U32 R119, RZ, RZ, R111 ;  /* 0x000000ffff777224 */ /* 0x000fc400078e006f */
[----:B------:R-:W3:Y:S01]  /*63b0*/  LDSM.16.MT88.4 R16, [R229+0x8100] ;  /* 0x00810000e510783b */ /* 0x000ee20000004200 */
[----:B------:R-:W-:Y:S02]  /*63c0*/  IMAD.MOV.U32 R111, RZ, RZ, R176 ;  /* 0x000000ffff6f7224 */ /* 0x000fe400078e00b0 */
[----:B------:R-:W-:Y:S01]  /*63d0*/  IMAD.MOV.U32 R97, RZ, RZ, R118 ;  /* 0x000000ffff617224 */ /* 0x000fe200078e0076 */
[C---:B-1----:R-:W-:Y:S01]  /*63e0*/  HMMA.16816.F32.BF16 R32, R4.reuse, R10, R32 ;  /* 0x0000000a0420723c */ /* 0x042fe20000041820 */
[----:B------:R1:W-:Y:S07]  /*63f0*/  MUFU.EX2 R10, R0 ;  /* 0x00000000000a7308 */ /* 0x0003ee0000000800 */
[----:B------:R-:W-:Y:S01]  /*6400*/  HMMA.16816.F32.BF16 R36, R4, R8, R36 ;  /* 0x000000080424723c */ /* 0x000fe20000041824 */
[----:B-1----:R-:W-:-:S07]  /*6410*/  FFMA.FTZ R0, R98, c[0x0][0x2d0], -R12 ;  /* 0x0000b40062007a23 */ /* 0x002fce000001080c */
[C---:B--2---:R-:W-:Y:S01]  /*6420*/  HMMA.16816.F32.BF16 R172, R4.reuse, R20, R72 ;  /* 0x0000001404ac723c */ /* 0x044fe20000041848 */
[----:B------:R-:W-:Y:S01]  /*6430*/  MOV R98, R117 ;  /* 0x0000007500627202 */ /* 0x000fe20000000f00 */
[----:B------:R1:W2:Y:S05]  /*6440*/  MUFU.EX2 R9, R0 ;  /* 0x0000000000097308 */ /* 0x0002aa0000000800 */
[----:B------:R-:W-:Y:S01]  /*6450*/  IMAD.MOV.U32 R72, RZ, RZ, R126 ;  /* 0x000000ffff487224 */ /* 0x000fe200078e007e */
[----:B------:R-:W-:Y:S01]  /*6460*/  HMMA.16816.F32.BF16 R20, R4, R22, R68 ;  /* 0x000000160414723c */ /* 0x000fe20000041844 */
[----:B------:R-:W-:Y:S01]  /*6470*/  MOV R73, R127 ;  /* 0x0000007f00497202 */ /* 0x000fe20000000f00 */
[----:B------:R-:W-:Y:S01]  /*6480*/  IMAD.MOV.U32 R74, RZ, RZ, R132 ;  /* 0x000000ffff4a7224 */ /* 0x000fe200078e0084 */
[----:B------:R-:W-:-:S02]  /*6490*/  MOV R75, R133 ;  /* 0x00000085004b7202 */ /* 0x000fc40000000f00 */
[----:B------:R-:W-:Y:S02]  /*64a0*/  LDSM.16.MT88.4 R132, [R228+0x2900] ;  /* 0x00290000e484783b */ /* 0x000fe40000004200 */
[----:B------:R-:W-:Y:S01]  /*64b0*/  MOV R71, R125 ;  /* 0x0000007d00477202 */ /* 0x000fe20000000f00 */
[C---:B---3--:R-:W-:Y:S01]  /*64c0*/  HMMA.16816.F32.BF16 R176, R4.reuse, R16, R64 ;  /* 0x0000001004b0723c */ /* 0x048fe20000041840 */
[----:B------:R-:W3:Y:S01]  /*64d0*/  LDSM.16.MT88.4 R124, [R229+0x2900] ;  /* 0x00290000e57c783b */ /* 0x000ee20000004200 */
[----:B-1----:R-:W-:Y:S01]  /*64e0*/  FFMA.FTZ R0, R99, c[0x0][0x2d0], -R12 ;  /* 0x0000b40063007a23 */ /* 0x002fe2000001080c */
[----:B------:R-:W-:Y:S02]  /*64f0*/  MOV R99, R148 ;  /* 0x0000009400637202 */ /* 0x000fe40000000f00 */
[----:B------:R-:W-:Y:S01]  /*6500*/  LDSM.16.MT88.4 R64, [R228+0x5900] ;  /* 0x00590000e440783b */ /* 0x000fe20000004200 */
[----:B--2---:R-:W-:Y:S01]  /*6510*/  F2FP.BF16.PACK_AB R96, R9, R10 ;  /* 0x0000000a0960723e */ /* 0x004fe200000010ff */
[----:B------:R1:W-:Y:S01]  /*6520*/  MUFU.EX2 R8, R0 ;  /* 0x0000000000087308 */ /* 0x0003e20000000800 */
[----:B------:R-:W-:Y:S01]  /*6530*/  HMMA.16816.F32.BF16 R44, R4, R18, R44 ;  /* 0x00000012042c723c */ /* 0x000fe2000004182c */
[----:B------:R-:W-:Y:S01]  /*6540*/  MOV R148, R111 ;  /* 0x0000006f00947202 */ /* 0x000fe20000000f00 */
[----:B------:R-:W-:Y:S01]  /*6550*/  IMAD.MOV.U32 R16, RZ, RZ, R121 ;  /* 0x000000ffff107224 */ /* 0x000fe200078e0079 */
[----:B------:R-:W-:-:S04]  /*6560*/  MOV R17, R120 ;  /* 0x0000007800117202 */ /* 0x000fc80000000f00 */
[----:B------:R-:W-:Y:S01]  /*6570*/  MOV R19, R122 ;  /* 0x0000007a00137202 */ /* 0x000fe20000000f00 */
[----:B------:R-:W-:Y:S02]  /*6580*/  IMAD.MOV.U32 R18, RZ, RZ, R123 ;  /* 0x000000ffff127224 */ /* 0x000fe400078e007b */
[----:B-1----:R-:W-:Y:S01]  /*6590*/  FFMA.FTZ R0, R116, c[0x0][0x2d0], -R12 ;  /* 0x0000b40074007a23 */ /* 0x002fe2000001080c */
[----:B------:R-:W-:-:S03]  /*65a0*/  MOV R12, R141 ;  /* 0x0000008d000c7202 */ /* 0x000fc60000000f00 */
[----:B------:R1:W-:Y:S02]  /*65b0*/  MUFU.EX2 R7, R0 ;  /* 0x0000000000077308 */ /* 0x0003e40000000800 */
[--C-:B-1----:R-:W-:Y:S02]  /*65c0*/  FFMA.FTZ R0, R119, c[0x0][0x2d0], -R2.reuse ;  /* 0x0000b40077007a23 */ /* 0x102fe40000010802 */
[----:B------:R-:W1:Y:S04]  /*65d0*/  LDSM.16.MT88.4 R116, [R226+0x2900] ;  /* 0x00290000e274783b */ /* 0x000e680000004200 */
[----:B------:R2:W-:Y:S02]  /*65e0*/  MUFU.EX2 R6, R0 ;  /* 0x0000000000067308 */ /* 0x0005e40000000800 */
[----:B--2---:R-:W-:-:S02]  /*65f0*/  FFMA.FTZ R0, R149, c[0x0][0x2d0], -R2 ;  /* 0x0000b40095007a23 */ /* 0x004fc40000010802 */
[----:B------:R-:W-:-:S04]  /*6600*/  IMAD.MOV.U32 R149, RZ, RZ, R110 ;  /* 0x000000ffff957224 */ /* 0x000fc800078e006e */
[----:B------:R2:W4:Y:S02]  /*6610*/  MUFU.EX2 R5, R0 ;  /* 0x0000000000057308 */ /* 0x0005240000000800 */
[--C-:B--2---:R-:W-:Y:S01]  /*6620*/  FFMA.FTZ R0, R150, c[0x0][0x2d0], -R2.reuse ;  /* 0x0000b40096007a23 */ /* 0x104fe20000010802 */
[----:B------:R-:W-:Y:S01]  /*6630*/  MOV R150, R109 ;  /* 0x0000006d00967202 */ /* 0x000fe20000000f00 */
[----:B------:R-:W-:-:S04]  /*6640*/  FFMA.FTZ R2, R151, c[0x0][0x2d0], -R2 ;  /* 0x0000b40097027a23 */ /* 0x000fc80000010802 */
[----:B------:R2:W-:Y:S01]  /*6650*/  MUFU.EX2 R4, R0 ;  /* 0x0000000000047308 */ /* 0x0005e20000000800 */
[----:B------:R-:W-:Y:S02]  /*6660*/  IMAD.MOV.U32 R151, RZ, RZ, R108 ;  /* 0x000000ffff977224 */ /* 0x000fe400078e006c */
[----:B------:R-:W-:Y:S05]  /*6670*/  LDSM.16.MT88.4 R108, [R225+0x2900] ;  /* 0x00290000e16c783b */ /* 0x000fea0000004200 */
[----:B------:R5:W1:Y:S01]  /*6680*/  MUFU.EX2 R3, R2 ;  /* 0x0000000200037308 */ /* 0x000a620000000800 */
[----:B--2---:R-:W-:Y:S01]  /*6690*/  FADD.FTZ R0, R15, R14 ;  /* 0x0000000e0f007221 */ /* 0x004fe20000010000 */
[----:B------:R-:W-:Y:S01]  /*66a0*/  MOV R15, R75 ;  /* 0x0000004b000f7202 */ /* 0x000fe20000000f00 */
[----:B------:R-:W-:-:S02]  /*66b0*/  IMAD.MOV.U32 R14, RZ, RZ, R140 ;  /* 0x000000ffff0e7224 */ /* 0x000fc400078e008c */
[----:B------:R-:W-:Y:S02]  /*66c0*/  FADD.FTZ R11, R13, R0 ;  /* 0x000000000d0b7221 */ /* 0x000fe40000010000 */
[----:B------:R-:W-:Y:S02]  /*66d0*/  IMAD.MOV.U32 R0, RZ, RZ, R72 ;  /* 0x000000ffff007224 */ /* 0x000fe400078e0048 */
[----:B-----5:R-:W-:Y:S01]  /*66e0*/  FADD.FTZ R2, R98, R97 ;  /* 0x0000006162027221 */ /* 0x020fe20000010000 */
[----:B----4-:R-:W-:Y:S01]  /*66f0*/  F2FP.BF16.PACK_AB R97, R5, R6 ;  /* 0x000000060561723e */ /* 0x010fe200000010ff */
[----:B------:R-:W-:Y:S01]  /*6700*/  IMAD.MOV.U32 R13, RZ, RZ, R74 ;  /* 0x000000ffff0d7224 */ /* 0x000fe200078e004a */
[----:B------:R-:W-:Y:S01]  /*6710*/  F2FP.BF16.PACK_AB R98, R7, R8 ;  /* 0x000000080762723e */ /* 0x000fe200000010ff */
[----:B------:R-:W-:Y:S01]  /*6720*/  FADD.FTZ R2, R99, R2 ;  /* 0x0000000263027221 */ /* 0x000fe20000010000 */
[----:B-1----:R-:W-:-:S03]  /*6730*/  F2FP.BF16.PACK_AB R99, R3, R4 ;  /* 0x000000040363723e */ /* 0x002fc600000010ff */
[----:B------:R-:W-:-:S04]  /*6740*/  FADD.FTZ R0, R0, R2 ;  /* 0x0000000200007221 */ /* 0x000fc80000010000 */
[C---:B---3--:R-:W-:Y:S07]  /*6750*/  HMMA.16816.F32.BF16 R120, R96.reuse, R124, R40 ;  /* 0x0000007c6078723c */ /* 0x048fee0000041828 */
[----:B------:R-:W-:Y:S01]  /*6760*/  MOV R40, R143 ;  /* 0x0000008f00287202 */ /* 0x000fe20000000f00 */
[----:B------:R-:W-:Y:S01]  /*6770*/  HMMA.16816.F32.BF16 R124, R96, R126, R48 ;  /* 0x0000007e607c723c */ /* 0x000fe20000041830 */
[----:B------:R-:W-:Y:S01]  /*6780*/  IMAD.MOV.U32 R41, RZ, RZ, R142 ;  /* 0x000000ffff297224 */ /* 0x000fe200078e008e */
[----:B------:R-:W-:Y:S01]  /*6790*/  MOV R42, R73 ;  /* 0x00000049002a7202 */ /* 0x000fe20000000f00 */
[----:B------:R-:W1:Y:S01]  /*67a0*/  LDSM.16.MT88.4 R140, [R225+0x5900] ;  /* 0x00590000e18c783b */ /* 0x000e620000004200 */
[----:B------:R-:W-:-:S03]  /*67b0*/  MOV R43, R71 ;  /* 0x00000047002b7202 */ /* 0x000fc60000000f00 */
[----:B------:R-:W-:Y:S01]  /*67c0*/  IMAD.MOV.U32 R48, RZ, RZ, R148 ;  /* 0x000000ffff307224 */ /* 0x000fe200078e0094 */
[----:B------:R-:W-:Y:S01]  /*67d0*/  MOV R49, R149 ;  /* 0x0000009500317202 */ /* 0x000fe20000000f00 */
[----:B------:R-:W-:Y:S01]  /*67e0*/  IMAD.MOV.U32 R50, RZ, RZ, R150 ;  /* 0x000000ffff327224 */ /* 0x000fe200078e0096 */
[----:B------:R-:W-:Y:S01]  /*67f0*/  MOV R51, R151 ;  /* 0x0000009700337202 */ /* 0x000fe20000000f00 */
[----:B------:R-:W-:Y:S01]  /*6800*/  FADD.FTZ R2, R48, R11 ;  /* 0x0000000b30027221 */ /* 0x000fe20000010000 */
[C---:B------:R-:W-:Y:S01]  /*6810*/  HMMA.16816.F32.BF16 R128, R96.reuse, R132, R128 ;  /* 0x000000846080723c */ /* 0x040fe20000041880 */
[----:B------:R-:W-:Y:S01]  /*6820*/  FADD.FTZ R0, R49, R0 ;  /* 0x0000000031007221 */ /* 0x000fe20000010000 */
[----:B------:R-:W2:Y:S01]  /*6830*/  LDSM.16.MT88.4 R148, [R226+0x5900] ;  /* 0x00590000e294783b */ /* 0x000ea20000004200 */
[----:B------:R-:W-:Y:S02]  /*6840*/  FADD.FTZ R2, R50, R2 ;  /* 0x0000000232027221 */ /* 0x000fe40000010000 */
[----:B------:R-:W-:Y:S01]  /*6850*/  FADD.FTZ R0, R13, R0 ;  /* 0x000000000d007221 */ /* 0x000fe20000010000 */
[----:B------:R-:W-:Y:S01]  /*6860*/  LDSM.16.MT88.4 R72, [R225+0x8900] ;  /* 0x00890000e148783b */ /* 0x000fe20000004200 */
[----:B------:R-:W-:Y:S01]  /*6870*/  FADD.FTZ R2, R15, R2 ;  /* 0x000000020f027221 */ /* 0x000fe20000010000 */
[----:B------:R-:W-:Y:S01]  /*6880*/  HMMA.16816.F32.BF16 R132, R96, R134, R56 ;  /* 0x000000866084723c */ /* 0x000fe20000041838 */
[----:B------:R-:W-:Y:S01]  /*6890*/  FADD.FTZ R0, R14, R0 ;  /* 0x000000000e007221 */ /* 0x000fe20000010000 */
[----:B------:R-:W3:Y:S01]  /*68a0*/  LDSM.16.MT88.4 R56, [R229+0x5900] ;  /* 0x00590000e538783b */ /* 0x000ee20000004200 */
[----:B------:R-:W-:-:S02]  /*68b0*/  FADD.FTZ R2, R12, R2 ;  /* 0x000000020c027221 */ /* 0x000fc40000010000 */
[----:B------:R-:W-:Y:S01]  /*68c0*/  FADD.FTZ R0, R51, R0 ;  /* 0x0000000033007221 */ /* 0x000fe20000010000 */
[----:B------:R-:W-:Y:S01]  /*68d0*/  LDSM.16.MT88.4 R12, [R228+0x8900] ;  /* 0x00890000e40c783b */ /* 0x000fe20000004200 */
[----:B------:R-:W-:Y:S01]  /*68e0*/  FADD.FTZ R2, R40, R2 ;  /* 0x0000000228027221 */ /* 0x000fe20000010000 */
[C---:B------:R-:W-:Y:S01]  /*68f0*/  HMMA.16816.F32.BF16 R112, R96.reuse, R116, R112 ;  /* 0x000000746070723c */ /* 0x040fe20000041870 */
[----:B------:R-:W-:Y:S02]  /*6900*/  FADD.FTZ R0, R41, R0 ;  /* 0x0000000029007221 */ /* 0x000fe40000010000 */
[----:B------:R-:W-:Y:S02]  /*6910*/  FADD.FTZ R2, R252, R2 ;  /* 0x00000002fc027221 */ /* 0x000fe40000010000 */
[----:B------:R-:W-:Y:S02]  /*6920*/  FADD.FTZ R0, R42, R0 ;  /* 0x000000002a007221 */ /* 0x000fe40000010000 */
[----:B------:R-:W-:Y:S01]  /*6930*/  FADD.FTZ R2, R43, R2 ;  /* 0x000000022b027221 */ /* 0x000fe20000010000 */
[----:B------:R-:W-:Y:S01]  /*6940*/  HMMA.16816.F32.BF16 R116, R96, R118, R52 ;  /* 0x000000766074723c */ /* 0x000fe20000041834 */
[----:B------:R-:W-:-:S02]  /*6950*/  FADD.FTZ R0, R18, R0 ;  /* 0x0000000012007221 */ /* 0x000fc40000010000 */
[----:B------:R-:W-:Y:S02]  /*6960*/  FADD.FTZ R2, R19, R2 ;  /* 0x0000000213027221 */ /* 0x000fe40000010000 */
[----:B------:R-:W-:Y:S02]  /*6970*/  FADD.FTZ R0, R16, R0 ;  /* 0x0000000010007221 */ /* 0x000fe40000010000 */
[----:B------:R-:W-:Y:S01]  /*6980*/  FADD.FTZ R2, R17, R2 ;  /* 0x0000000211027221 */ /* 0x000fe20000010000 */
[----:B-1----:R-:W-:Y:S01]  /*6990*/  HMMA.16816.F32.BF16 R136, R96, R140, R136 ;  /* 0x0000008c6088723c */ /* 0x002fe20000041888 */
[----:B------:R-:W-:Y:S02]  /*69a0*/  FADD.FTZ R0, R250, R0 ;  /* 0x00000000fa007221 */ /* 0x000fe40000010000 */
[----:B------:R-:W-:Y:S02]  /*69b0*/  FADD.FTZ R2, R167, R2 ;  /* 0x00000002a7027221 */ /* 0x000fe40000010000 */
[----:B------:R-:W-:-:S02]  /*69c0*/  FADD.FTZ R0, R183, R0 ;  /* 0x00000000b7007221 */ /* 0x000fc40000010000 */
[----:B------:R-:W-:Y:S01]  /*69d0*/  FADD.FTZ R2, R166, R2 ;  /* 0x00000002a6027221 */ /* 0x000fe20000010000 */
[C---:B------:R-:W-:Y:S01]  /*69e0*/  HMMA.16816.F32.BF16 R140, R96.reuse, R142, R144 ;  /* 0x0000008e608c723c */ /* 0x040fe20000041890 */
[----:B------:R-:W-:Y:S02]  /*69f0*/  FADD.FTZ R0, R182, R0 ;  /* 0x00000000b6007221 */ /* 0x000fe40000010000 */
[----:B------:R-:W-:Y:S02]  /*6a00*/  FADD.FTZ R2, R181, R2 ;  /* 0x00000002b5027221 */ /* 0x000fe40000010000 */
[----:B------:R-:W-:Y:S02]  /*6a10*/  FADD.FTZ R0, R251, R0 ;  /* 0x00000000fb007221 */ /* 0x000fe40000010000 */
[----:B------:R-:W-:Y:S01]  /*6a20*/  FADD.FTZ R2, R180, R2 ;  /* 0x00000002b4027221 */ /* 0x000fe20000010000 */
[----:B--2---:R-:W-:Y:S01]  /*6a30*/  HMMA.16816.F32.BF16 R144, R96, R148, R80 ;  /* 0x000000946090723c */ /* 0x004fe20000041850 */
[----:B------:R-:W-:Y:S01]  /*6a40*/  FADD.FTZ R0, R102, R0 ;  /* 0x0000000066007221 */ /* 0x000fe20000010000 */
[----:B------:R-:W1:Y:S01]  /*6a50*/  LDSM.16.MT88.4 R80, [R226+0x8900] ;  /* 0x00890000e250783b */ /* 0x000e620000004200 */
[----:B------:R-:W-:-:S02]  /*6a60*/  FADD.FTZ R11, R103, R2 ;  /* 0x00000002670b7221 */ /* 0x000fc40000010000 */
[----:B------:R-:W-:Y:S02]  /*6a70*/  FADD.FTZ R2, R154, R0 ;  /* 0x000000009a027221 */ /* 0x000fe40000010000 */
[----:B------:R-:W-:Y:S01]  /*6a80*/  FADD.FTZ R0, R152, R11 ;  /* 0x0000000b98007221 */ /* 0x000fe20000010000 */
[C---:B---3--:R-:W-:Y:S01]  /*6a90*/  HMMA.16816.F32.BF16 R52, R96.reuse, R56, R168 ;  /* 0x000000386034723c */ /* 0x048fe200000418a8 */
[----:B------:R-:W-:Y:S02]  /*6aa0*/  FADD.FTZ R11, R155, R2 ;  /* 0x000000029b0b7221 */ /* 0x000fe40000010000 */
[----:B------:R-:W-:Y:S02]  /*6ab0*/  FADD.FTZ R2, R153, R0 ;  /* 0x0000000099027221 */ /* 0x000fe40000010000 */
[----:B------:R-:W-:Y:S02]  /*6ac0*/  FADD.FTZ R0, R165, R11 ;  /* 0x0000000ba5007221 */ /* 0x000fe40000010000 */
[----:B------:R-:W-:Y:S01]  /*6ad0*/  FADD.FTZ R2, R164, R2 ;  /* 0x00000002a4027221 */ /* 0x000fe20000010000 */
[----:B------:R-:W-:Y:S01]  /*6ae0*/  HMMA.16816.F32.BF16 R56, R96, R58, R88 ;  /* 0x0000003a6038723c */ /* 0x000fe20000041858 */
[----:B------:R-:W2:Y:S01]  /*6af0*/  LDSM.16.MT88.4 R88, [R229+0x8900] ;  /* 0x00890000e558783b */ /* 0x000ea20000004200 */
[----:B------:R-:W-:-:S02]  /*6b00*/  FADD.FTZ R10, R10, R0 ;  /* 0x000000000a0a7221 */ /* 0x000fc40000010000 */
[----:B------:R-:W-:Y:S02]  /*6b10*/  FADD.FTZ R6, R6, R2 ;  /* 0x0000000206067221 */ /* 0x000fe40000010000 */
[----:B------:R-:W-:Y:S02]  /*6b20*/  FADD.FTZ R9, R9, R10 ;  /* 0x0000000a09097221 */ /* 0x000fe40000010000 */
[----:B------:R-:W-:Y:S01]  /*6b30*/  FADD.FTZ R5, R5, R6 ;  /* 0x0000000605057221 */ /* 0x000fe20000010000 */
[----:B------:R-:W-:Y:S01]  /*6b40*/  HMMA.16816.F32.BF16 R104, R96, R108, R104 ;  /* 0x0000006c6068723c */ /* 0x000fe20000041868 */
[----:B------:R-:W-:Y:S02]  /*6b50*/  FADD.FTZ R8, R8, R9 ;  /* 0x0000000908087221 */ /* 0x000fe40000010000 */
[----:B------:R-:W-:Y:S02]  /*6b60*/  FADD.FTZ R4, R4, R5 ;  /* 0x0000000504047221 */ /* 0x000fe40000010000 */
[----:B------:R-:W-:-:S02]  /*6b70*/  FADD.FTZ R2, R7, R8 ;  /* 0x0000000807027221 */ /* 0x000fc40000010000 */
[----:B------:R-:W-:Y:S01]  /*6b80*/  FADD.FTZ R0, R3, R4 ;  /* 0x0000000403007221 */ /* 0x000fe20000010000 */
[C---:B------:R-:W-:Y:S04]  /*6b90*/  HMMA.16816.F32.BF16 R108, R96.reuse, R110, R60 ;  /* 0x0000006e606c723c */ /* 0x040fe8000004183c */
[----:B------:R3:W-:Y:S04]  /*6ba0*/  STL [R1+0xc], R0 ;  /* 0x00000c0001007387 */ /* 0x0007e80000100800 */
[----:B------:R3:W-:Y:S01]  /*6bb0*/  STL [R1+0x8], R2 ;  /* 0x0000080201007387 */ /* 0x0007e20000100800 */
[C---:B------:R-:W-:Y:S08]  /*6bc0*/  HMMA.16816.F32.BF16 R60, R96.reuse, R64, R28 ;  /* 0x00000040603c723c */ /* 0x040ff0000004181c */
[C---:B------:R-:W-:Y:S08]  /*6bd0*/  HMMA.16816.F32.BF16 R64, R96.reuse, R66, R84 ;  /* 0x000000426040723c */ /* 0x040ff00000041854 */
[C---:B------:R-:W-:Y:S08]  /*6be0*/  HMMA.16816.F32.BF16 R68, R96.reuse, R72, R76 ;  /* 0x000000486044723c */ /* 0x040ff0000004184c */
[C---:B------:R-:W-:Y:S08]  /*6bf0*/  HMMA.16816.F32.BF16 R148, R96.reuse, R150, R92 ;  /* 0x000000966094723c */ /* 0x040ff0000004185c */
[C---:B-1----:R-:W-:Y:S08]  /*6c00*/  HMMA.16816.F32.BF16 R76, R96.reuse, R80, R172 ;  /* 0x00000050604c723c */ /* 0x042ff000000418ac */
[C---:B--2---:R-:W-:Y:S08]  /*6c10*/  HMMA.16816.F32.BF16 R84, R96.reuse, R88, R176 ;  /* 0x000000586054723c */ /* 0x044ff000000418b0 */
[C---:B------:R-:W-:Y:S08]  /*6c20*/  HMMA.16816.F32.BF16 R72, R96.reuse, R74, R24 ;  /* 0x0000004a6048723c */ /* 0x040ff00000041818 */
[C---:B------:R-:W-:Y:S08]  /*6c30*/  HMMA.16816.F32.BF16 R80, R96.reuse, R82, R20 ;  /* 0x000000526050723c */ /* 0x040ff00000041814 */
[C---:B------:R-:W-:Y:S08]  /*6c40*/  HMMA.16816.F32.BF16 R88, R96.reuse, R90, R44 ;  /* 0x0000005a6058723c */ /* 0x040ff0000004182c */
[C---:B------:R-:W-:Y:S08]  /*6c50*/  HMMA.16816.F32.BF16 R92, R96.reuse, R12, R36 ;  /* 0x0000000c605c723c */ /* 0x040ff00000041824 */
[----:B------:R-:W-:Y:S01]  /*6c60*/  HMMA.16816.F32.BF16 R96, R96, R14, R32 ;  /* 0x0000000e6060723c */ /* 0x000fe20000041820 */
[----:B------:R-:W-:Y:S07]  /*6c70*/  @!P0 BRA `(.L_x_504) ;  /* 0x0000486000008947 */ /* 0x000fee0003800000 */
[----:B---3--:R-:W2:Y:S01]  /*6c80*/  LDL R17, [R1+0x18] ;  /* 0x0000180001117983 */ /* 0x008ea20000100800 */
[----:B------:R-:W-:Y:S01]  /*6c90*/  PLOP3.LUT P1, PT, PT, PT, UP1, 0x80, 0x0 ;  /* 0x000000000000781c */ /* 0x000fe20003f2f018 */
[----:B------:R-:W-:Y:S01]  /*6ca0*/  IMAD.MOV.U32 R103, RZ, RZ, R100 ;  /* 0x000000ffff677224 */ /* 0x000fe200078e0064 */
[----:B------:R-:W-:Y:S01]  /*6cb0*/  PLOP3.LUT P0, PT, PT, PT, UP1, 0x80, 0x0 ;  /* 0x000000000000781c */ /* 0x000fe20003f0f018 */
[----:B------:R-:W-:Y:S01]  /*6cc0*/  IMAD.MOV.U32 R3, RZ, RZ, R101 ;  /* 0x000000ffff037224 */ /* 0x000fe200078e0065 */
[----:B------:R-:W-:-:S02]  /*6cd0*/  UMOV UR22, UR20 ;  /* 0x0000001400167c82 */ /* 0x000fc40008000000 */
[----:B------:R-:W-:Y:S02]  /*6ce0*/  ULDC.64 UR6, c[0x0][0x208] ;  /* 0x0000820000067ab9 */ /* 0x000fe40000000a00 */
[----:B------:R-:W-:-:S05]  /*6cf0*/  ULDC.64 UR4, c[0x0][0x1e0] ;  /* 0x0000780000047ab9 */ /* 0x000fca0000000a00 */
[----:B--2---:R-:W-:-:S05]  /*6d00*/  @P1 IMAD.HI.U32 R0, R17, c[0x0][0x2c8], RZ ;  /* 0x0000b20011001a27 */ /* 0x004fca00078e00ff */
[----:B------:R-:W-:-:S05]  /*6d10*/  @P0 SHF.R.U32.HI R0, RZ, c[0x0][0x2cc], R0 ;  /* 0x0000b300ff000a19 */ /* 0x000fca0000011600 */
[----:B------:R1:W-:Y:S02]  /*6d20*/  @P0 STL [R1+0x10], R0 ;  /* 0x0000100001000387 */ /* 0x0003e40000100800 */
.L_x_505:
[----:B------:R-:W2:Y:S01]  /*6d30*/  LDL.64 R22, [R1+0x20] ;  /* 0x0000200001167983 */ /* 0x000ea20000100a00 */
[----:B------:R-:W-:Y:S01]  /*6d40*/  UISETP.GE.AND UP0, UPT, UR22, URZ, UPT ;  /* 0x0000003f1600728c */ /* 0x000fe2000bf06270 */
[----:B------:R-:W-:Y:S04]  /*6d50*/  DEPBAR.LE SB0, 0x0 ;  /* 0x000080000000791a */ /* 0x000fe80000000000 */
[----:B------:R-:W2:Y:S06]  /*6d60*/  LDL.64 R20, [R1+0x38] ;  /* 0x0000380001147983 */ /* 0x000eac0000100a00 */
[----:B------:R-:W-:Y:S01]  /*6d70*/  BAR.SYNC.DEFER_BLOCKING 0x0 ;  /* 0x0000000000007b1d */ /* 0x000fe20000010000 */
[----:B------:R-:W-:Y:S01]  /*6d80*/  PLOP3.LUT P0, PT, PT, PT, UP0, 0x80, 0x0 ;  /* 0x000000000000781c */ /* 0x000fe20003f0f008 */
[----:B------:R-:W-:Y:S02]  /*6d90*/  @UP0 USHF.R.S32.HI UR20, URZ, 0x1f, UR22 ;  /* 0x0000001f3f140899 */ /* 0x000fe40008011416 */
[----:B------:R-:W-:Y:S02]  /*6da0*/  @UP0 UIMAD.WIDE.U32 UR24, UR22, UR6, URZ ;  /* 0x00000006161802a5 */ /* 0x000fe4000f8e003f */
[----:B------:R-:W-:Y:S04]  /*6db0*/  @UP0 UIMAD UR20, UR20, UR6, URZ ;  /* 0x00000006141402a4 */ /* 0x000fe8000f8e023f */
[----:B------:R-:W-:Y:S01]  /*6dc0*/  @UP0 UIMAD UR20, UR22, UR7, UR20 ;  /* 0x00000007161402a4 */ /* 0x000fe2000f8e0214 */
[----:B-1----:R-:W-:Y:S03]  /*6dd0*/  MOV R0, UR24 ;  /* 0x0000001800007c02 */ /* 0x002fe60008000f00 */
[----:B------:R-:W-:Y:S04]  /*6de0*/  @UP0 UIADD3 UR20, UR25, UR20, URZ ;  /* 0x0000001419140290 */ /* 0x000fe8000fffe03f */
[----:B------:R-:W-:Y:S02]  /*6df0*/  @UP0 UIMAD UR20, UR20, 0x60, URZ ;  /* 0x00000060141408a4 */ /* 0x000fe4000f8e023f */
[----:B------:R-:W-:Y:S01]  /*6e00*/  UISETP.GE.AND UP0, UPT, UR22, 0x1, UPT ;  /* 0x000000011600788c */ /* 0x000fe2000bf06270 */
[----:B------:R-:W1:Y:S08]  /*6e10*/  LDSM.16.M88.4 R8, [R224+0xc100] ;  /* 0x00c10000e008783b */ /* 0x000e700000000200 */
[----:B------:R-:W3:Y:S08]  /*6e20*/  LDSM.16.M88.4 R16, [R224+0xc900] ;  /* 0x00c90000e010783b */ /* 0x000ef00000000200 */
[----:B------:R-:W4:Y:S08]  /*6e30*/  LDSM.16.M88.4 R24, [R224+0xd100] ;  /* 0x00d10000e018783b */ /* 0x000f300000000200 */
[----:B------:R-:W2:Y:S08]  /*6e40*/  LDSM.16.M88.4 R32, [R224+0xd900] ;  /* 0x00d90000e020783b */ /* 0x000eb00000000200 */
[----:B------:R-:W2:Y:S01]  /*6e50*/  LDSM.16.M88.4 R40, [R224+0xe100] ;  /* 0x00e10000e028783b */ /* 0x000ea20000000200 */
[C---:B-1----:R-:W-:Y:S07]  /*6e60*/  HMMA.16816.F32.BF16 R4, R156.reuse, R8, RZ ;  /* 0x000000089c04723c */ /* 0x042fee00000418ff */
[----:B------:R-:W1:Y:S01]  /*6e70*/  LDSM.16.M88.4 R48, [R224+0xe900] ;  /* 0x00e90000e030783b */ /* 0x000e620000000200 */
[C---:B------:R-:W-:Y:S07]  /*6e80*/  HMMA.16816.F32.BF16 R8, R156.reuse, R10, RZ ;  /* 0x0000000a9c08723c */ /* 0x040fee00000418ff */
[----:B-----5:R-:W1:Y:S01]  /*6e90*/  LDSM.16.M88.4 R152, [R231] ;  /* 0x00000000e798783b */ /* 0x020e620000000200 */
[C---:B---3--:R-:W-:Y:S07]  /*6ea0*/  HMMA.16816.F32.BF16 R12, R156.reuse, R16, RZ ;  /* 0x000000109c0c723c */ /* 0x048fee00000418ff */
[----:B------:R-:W4:Y:S01]  /*6eb0*/  LDSM.16.M88.4 R164, [R248] ;  /* 0x00000000f8a4783b */ /* 0x000f220000000200 */
[C---:B------:R-:W-:Y:S07]  /*6ec0*/  HMMA.16816.F32.BF16 R16, R156.reuse, R18, RZ ;  /* 0x000000129c10723c */ /* 0x040fee00000418ff */
[----:B------:R-:W1:Y:S08]  /*6ed0*/  LDSM.16.M88.4 R168, [R247] ;  /* 0x00000000f7a8783b */ /* 0x000e700000000200 */
[----:B------:R-:W1:Y:S08]  /*6ee0*/  LDSM.16.M88.4 R172, [R246] ;  /* 0x00000000f6ac783b */ /* 0x000e700000000200 */
[----:B------:R-:W1:Y:S08]  /*6ef0*/  LDSM.16.M88.4 R176, [R245] ;  /* 0x00000000f5b0783b */ /* 0x000e700000000200 */
[----:B------:R-:W1:Y:S08]  /*6f00*/  LDSM.16.M88.4 R180, [R244] ;  /* 0x00000000f4b4783b */ /* 0x000e700000000200 */
[----:B------:R-:W4:Y:S04]  /*6f10*/  LDL R251, [R1+0x10] ;  /* 0x0000100001fb7983 */ /* 0x000f280000100800 */
[----:B------:R-:W4:Y:S04]  /*6f20*/  LDL R250, [R1+0x1c] ;  /* 0x00001c0001fa7983 */ /* 0x000f280000100800 */
[----:B------:R-:W-:Y:S04]  /*6f30*/  STL [R1+0x44], R231 ;  /* 0x000044e701007387 */ /* 0x000fe80000100800 */
[----:B------:R-:W-:Y:S04]  /*6f40*/  STL [R1+0x48], R248 ;  /* 0x000048f801007387 */ /* 0x000fe80000100800 */
[----:B------:R-:W-:Y:S04]  /*6f50*/  STL [R1+0x4c], R247 ;  /* 0x00004cf701007387 */ /* 0x000fe80000100800 */
[----:B------:R-:W-:Y:S04]  /*6f60*/  STL [R1+0x50], R246 ;  /* 0x000050f601007387 */ /* 0x000fe80000100800 */
[----:B------:R-:W-:Y:S01]  /*6f70*/  STL [R1+0x54], R245 ;  /* 0x000054f501007387 */ /* 0x000fe20000100800 */
[----:B--2---:R-:W-:Y:S05]  /*6f80*/  @P0 MOV R21, R23 ;  /* 0x0000001700150202 */ /* 0x004fea0000000f00 */
[----:B------:R-:W-:Y:S04]  /*6f90*/  @P0 IMAD.WIDE.U32 R20, R0, 0x60, R20 ;  /* 0x0000006000140825 */ /* 0x000fe800078e0014 */
[----:B------:R-:W-:Y:S01]  /*6fa0*/  @P0 IMAD.SHL.U32 R0, R20, 0x2, RZ ;  /* 0x0000000214000824 */ /* 0x000fe200078e00ff */
[----:B------:R-:W-:Y:S01]  /*6fb0*/  @P0 IADD3 R2, R21, UR20, RZ ;  /* 0x0000001415020c10 */ /* 0x000fe2000fffe0ff */
[----:B------:R-:W-:Y:S03]  /*6fc0*/  UIMAD UR20, UR22, -0x60, URZ ;  /* 0xffffffa0161478a4 */ /* 0x000fe6000f8e023f */
[----:B------:R-:W-:Y:S02]  /*6fd0*/  @P0 IADD3 R36, P6, R0, c[0x0][0x1f8], RZ ;  /* 0x00007e0000240a10 */ /* 0x000fe40007fde0ff */
[----:B------:R-:W-:Y:S02]  /*6fe0*/  @P0 SHF.L.U64.HI R2, R20, 0x1, R2 ;  /* 0x0000000114020819 */ /* 0x000fe40000010202 */
[C---:B----4-:R-:W-:Y:S01]  /*6ff0*/  HMMA.16816.F32.BF16 R20, R156.reuse, R24, RZ ;  /* 0x000000189c14723c */ /* 0x050fe200000418ff */
[----:B------:R-:W-:Y:S02]  /*7000*/  @P0 IADD3 R38, P5, R0, 0x80, RZ ;  /* 0x0000008000260810 */ /* 0x000fe40007fbe0ff */
[----:B------:R-:W-:Y:S02]  /*7010*/  @P0 IADD3.X R37, R2, c[0x0][0x1fc], RZ, P6, !PT ;  /* 0x00007f0002250a10 */ /* 0x000fe400037fe4ff */
[----:B------:R-:W-:Y:S02]  /*7020*/  @P0 IADD3 R38, P1, R38, c[0x0][0x1f8], RZ ;  /* 0x00007e0026260a10 */ /* 0x000fe40007f3e0ff */
[----:B------:R-:W-:Y:S01]  /*7030*/  @P0 IADD3 R0, P6, R0, 0x100, RZ ;  /* 0x0000010000000810 */ /* 0x000fe20007fde0ff */
[C---:B------:R-:W-:Y:S01]  /*7040*/  HMMA.16816.F32.BF16 R24, R156.reuse, R26, RZ ;  /* 0x0000001a9c18723c */ /* 0x040fe200000418ff */
[----:B------:R-:W-:Y:S01]  /*7050*/  @!PT LDS RZ, [RZ] ;  /* 0x00000000fffff984 */ /* 0x000fe20000000800 */
[----:B------:R-:W-:Y:S01]  /*7060*/  @!PT LDS RZ, [RZ] ;  /* 0x00000000fffff984 */ /* 0x000fe20000000800 */
[----:B------:R-:W-:Y:S01]  /*7070*/  @!PT LDS RZ, [RZ] ;  /* 0x00000000fffff984 */ /* 0x000fe20000000800 */
[----:B------:R2:W-:Y:S03]  /*7080*/  @P0 LDGSTS.E.BYPASS.LTC128B.128 [R249+0x100], [R36.64], !P4 ;  /* 0x0010000024f90fae */ /* 0x0005e6000e101d52 */
[--C-:B------:R-:W-:Y:S02]  /*7090*/  @P0 IADD3.X R39, RZ, c[0x0][0x1fc], R2.reuse, P1, P5 ;  /* 0x00007f00ff270a10 */ /* 0x100fe40000fea402 */
[----:B------:R-:W-:Y:S02]  /*70a0*/  @P0 IADD3 R46, P5, R0, c[0x0][0x1f8], RZ ;  /* 0x00007e00002e0a10 */ /* 0x000fe40007fbe0ff */
[C---:B------:R-:W-:Y:S01]  /*70b0*/  HMMA.16816.F32.BF16 R28, R156.reuse, R32, RZ ;  /* 0x000000209c1c723c */ /* 0x040fe200000418ff */
[----:B------:R4:W-:Y:S03]  /*70c0*/  @P0 LDGSTS.E.BYPASS.LTC128B.128 [R249+0x3100], [R38.64], !P3 ;  /* 0x0310000026f90fae */ /* 0x0009e6000d901d52 */
[----:B------:R-:W-:Y:S01]  /*70d0*/  @P0 IADD3.X R47, RZ, c[0x0][0x1fc], R2, P5, P6 ;  /* 0x00007f00ff2f0a10 */ /* 0x000fe20002fec402 */
[----:B------:R-:W-:Y:S03]  /*70e0*/  IMAD.U32 R2, RZ, RZ, UR12 ;  /* 0x0000000cff027e24 */ /* 0x000fe6000f8e00ff */
[C---:B------:R-:W-:Y:S01]  /*70f0*/  HMMA.16816.F32.BF16 R32, R156.reuse, R34, RZ ;  /* 0x000000229c20723c */ /* 0x040fe200000418ff */
[----:B------:R1:W-:Y:S08]  /*7100*/  @P0 LDGSTS.E.BYPASS.LTC128B.128 [R249+0x6100], [R46.64], !P2 ;  /* 0x061000002ef90fae */ /* 0x0003f0000d101d52 */
[----:B------:R1:W3:Y:S03]  /*7110*/  LDL R0, [R1+0x18] ;  /* 0x0000180001007983 */ /* 0x0002e60000100800 */
[----:B--2---:R-:W-:Y:S04]  /*7120*/  @P0 IADD3 R36, P1, R36, UR10, RZ ;  /* 0x0000000a24240c10 */ /* 0x004fe8000ff3e0ff */
[----:B------:R-:W-:Y:S02]  /*7130*/  @P0 IADD3.X R37, R37, UR13, RZ, P1, !PT ;  /* 0x0000000d25250c10 */ /* 0x000fe40008ffe4ff */
[----:B------:R-:W-:Y:S03]  /*7140*/  @P0 IADD3 R44, P1, R36, UR10, RZ ;  /* 0x0000000a242c0c10 */ /* 0x000fe6000ff3e0ff */
[----:B------:R4:W-:Y:S01]  /*7150*/  @P0 LDGSTS.E.BYPASS.LTC128B.128 [R249+0x1100], [R36.64], !P4 ;  /* 0x0110000024f90fae */ /* 0x0009e2000e101d52 */
[----:B------:R-:W-:Y:S07]  /*7160*/  @P0 IADD3.X R45, R37, UR13, RZ, P1, !PT ;  /* 0x0000000d252d0c10 */ /* 0x000fee0008ffe4ff */
[----:B------:R4:W-:Y:S08]  /*7170*/  @P0 LDGSTS.E.BYPASS.LTC128B.128 [R249+0x4100], [R36.64+0x80], !P3 ;  /* 0x0410008024f90fae */ /* 0x0009f0000d901d52 */
[----:B------:R4:W-:Y:S08]  /*7180*/  @P0 LDGSTS.E.BYPASS.LTC128B.128 [R249+0x7100], [R36.64+0x100], !P2 ;  /* 0x0710010024f90fae */ /* 0x0009f0000d101d52 */
[----:B------:R1:W-:Y:S08]  /*7190*/  @P0 LDGSTS.E.BYPASS.LTC128B.128 [R249+0x2100], [R44.64], !P4 ;  /* 0x021000002cf90fae */ /* 0x0003f0000e101d52 */
[----:B------:R1:W-:Y:S08]  /*71a0*/  @P0 LDGSTS.E.BYPASS.LTC128B.128 [R249+0x5100], [R44.64+0x80], !P3 ;  /* 0x051000802cf90fae */ /* 0x0003f0000d901d52 */
[----:B------:R1:W-:Y:S01]  /*71b0*/  @P0 LDGSTS.E.BYPASS.LTC128B.128 [R249+0x8100], [R44.64+0x100], !P2 ;  /* 0x081001002cf90fae */ /* 0x0003e2000d101d52 */
[----:B------:R-:W-:Y:S01]  /*71c0*/  PLOP3.LUT P0, PT, PT, PT, UP1, 0x80, 0x0 ;  /* 0x000000000000781c */ /* 0x000fe20003f0f018 */
[C---:B----4-:R-:W-:Y:S06]  /*71d0*/  HMMA.16816.F32.BF16 R36, R156.reuse, R40, RZ ;  /* 0x000000289c24723c */ /* 0x050fec00000418ff */
[----:B------:R-:W0:Y:S02]  /*71e0*/  LDGDEPBAR ;  /* 0x00000000000079af */ /* 0x000e240000000000 */
[C---:B------:R-:W-:Y:S08]  /*71f0*/  HMMA.16816.F32.BF16 R40, R156.reuse, R42, RZ ;  /* 0x0000002a9c28723c */ /* 0x040ff000000418ff */
[C---:B-1----:R-:W-:Y:S08]  /*7200*/  HMMA.16816.F32.BF16 R44, R156.reuse, R48, RZ ;  /* 0x000000309c2c723c */ /* 0x042ff000000418ff */
[----:B------:R-:W-:Y:S08]  /*7210*/  HMMA.16816.F32.BF16 R48, R156, R50, RZ ;  /* 0x000000329c30723c */ /* 0x000ff000000418ff */
[C---:B------:R-:W-:Y:S08]  /*7220*/  HMMA.16816.F32.BF16 R4, R160.reuse, R152, R4 ;  /* 0x00000098a004723c */ /* 0x040ff00000041804 */
        /* <DEDUP_REMOVED lines=13> */
[----:B------:R-:W4:Y:S07]  /*7300*/  LDSM.16.M88.4 R176, [R230+0xe100] ;  /* 0x00e10000e6b0783b */ /* 0x000f2e0000000200 */
[C---:B------:R-:W-:Y:S08]  /*7310*/  HMMA.16816.F32.BF16 R44, R160.reuse, R180, R44 ;  /* 0x000000b4a02c723c */ /* 0x040ff0000004182c */
[----:B------:R-:W-:Y:S08]  /*7320*/  HMMA.16816.F32.BF16 R48, R160, R182, R48 ;  /* 0x000000b6a030723c */ /* 0x000ff00000041830 */
[C---:B-1----:R-:W-:Y:S08]  /*7330*/  HMMA.16816.F32.BF16 R4, R184.reuse, R152, R4 ;  /* 0x00000098b804723c */ /* 0x042ff00000041804 */
[C---:B------:R-:W-:Y:S01]  /*7340*/  HMMA.16816.F32.BF16 R8, R184.reuse, R154, R8 ;  /* 0x0000009ab808723c */ /* 0x040fe20000041808 */
[----:B------:R-:W1:Y:S07]  /*7350*/  LDSM.16.M88.4 R152, [R230+0xe900] ;  /* 0x00e90000e698783b */ /* 0x000e6e0000000200 */
[C---:B--2---:R-:W-:Y:S08]  /*7360*/  HMMA.16816.F32.BF16 R12, R184.reuse, R164, R12 ;  /* 0x000000a4b80c723c */ /* 0x044ff0000004180c */
[C---:B------:R-:W-:Y:S01]  /*7370*/  HMMA.16816.F32.BF16 R16, R184.reuse, R166, R16 ;  /* 0x000000a6b810723c */ /* 0x040fe20000041810 */
[----:B------:R-:W2:Y:S07]  /*7380*/  LDSM.16.M88.4 R164, [R227] ;  /* 0x00000000e3a4783b */ /* 0x000eae0000000200 */
[C---:B----4-:R-:W-:Y:S08]  /*7390*/  HMMA.16816.F32.BF16 R20, R184.reuse, R168, R20 ;  /* 0x000000a8b814723c */ /* 0x050ff00000041814 */
[C---:B------:R-:W-:Y:S01]  /*73a0*/  HMMA.16816.F32.BF16 R24, R184.reuse, R170, R24 ;  /* 0x000000aab818723c */ /* 0x040fe20000041818 */
[----:B------:R-:W4:Y:S07]  /*73b0*/  LDSM.16.M88.4 R168, [R227+0x800] ;  /* 0x00080000e3a8783b */ /* 0x000f2e0000000200 */
[C---:B------:R-:W-:Y:S08]  /*73c0*/  HMMA.16816.F32.BF16 R28, R184.reuse, R172, R28 ;  /* 0x000000acb81c723c */ /* 0x040ff0000004181c */
[C---:B------:R-:W-:Y:S01]  /*73d0*/  HMMA.16816.F32.BF16 R32, R184.reuse, R174, R32 ;  /* 0x000000aeb820723c */ /* 0x040fe20000041820 */
[----:B------:R-:W3:Y:S07]  /*73e0*/  LDSM.16.M88.4 R172, [R227+0x1000] ;  /* 0x00100000e3ac783b */ /* 0x000eee0000000200 */
[C---:B------:R-:W-:Y:S08]  /*73f0*/  HMMA.16816.F32.BF16 R36, R184.reuse, R176, R36 ;  /* 0x000000b0b824723c */ /* 0x040ff00000041824 */
[C---:B------:R-:W-:Y:S01]  /*7400*/  HMMA.16816.F32.BF16 R40, R184.reuse, R178, R40 ;  /* 0x000000b2b828723c */ /* 0x040fe20000041828 */
[----:B------:R-:W4:Y:S07]  /*7410*/  LDSM.16.M88.4 R176, [R227+0x1800] ;  /* 0x00180000e3b0783b */ /* 0x000f2e0000000200 */
[C---:B-1----:R-:W-:Y:S08]  /*7420*/  HMMA.16816.F32.BF16 R44, R184.reuse, R152, R44 ;  /* 0x00000098b82c723c */ /* 0x042ff0000004182c */
[----:B------:R-:W-:Y:S01]  /*7430*/  HMMA.16816.F32.BF16 R48, R184, R154, R48 ;  /* 0x0000009ab830723c */ /* 0x000fe20000041830 */
[----:B------:R-:W1:Y:S07]  /*7440*/  LDSM.16.M88.4 R152, [R227+0x2000] ;  /* 0x00200000e398783b */ /* 0x000e6e0000000200 */
[C---:B--2---:R-:W-:Y:S08]  /*7450*/  HMMA.16816.F32.BF16 R4, R188.reuse, R164, R4 ;  /* 0x000000a4bc04723c */ /* 0x044ff00000041804 */
[C---:B------:R-:W-:Y:S01]  /*7460*/  HMMA.16816.F32.BF16 R8, R188.reuse, R166, R8 ;  /* 0x000000a6bc08723c */ /* 0x040fe20000041808 */
[----:B------:R-:W2:Y:S03]  /*7470*/  LDSM.16.M88.4 R164, [R227+0x2800] ;  /* 0x00280000e3a4783b */ /* 0x000ea60000000200 */
[----:B---3--:R-:W-:Y:S04]  /*7480*/  @P0 MOV R0, R251 ;  /* 0x000000fb00000202 */ /* 0x008fe80000000f00 */
[C---:B----4-:R-:W-:Y:S08]  /*7490*/  HMMA.16816.F32.BF16 R12, R188.reuse, R168, R12 ;  /* 0x000000a8bc0c723c */ /* 0x050ff0000004180c */
[C---:B------:R-:W-:Y:S01]  /*74a0*/  HMMA.16816.F32.BF16 R16, R188.reuse, R170, R16 ;  /* 0x000000aabc10723c */ /* 0x040fe20000041810 */
[----:B------:R-:W3:Y:S07]  /*74b0*/  LDSM.16.M88.4 R168, [R224+0xf100] ;  /* 0x00f10000e0a8783b */ /* 0x000eee0000000200 */
[C---:B------:R-:W-:Y:S08]  /*74c0*/  HMMA.16816.F32.BF16 R20, R188.reuse, R172, R20 ;  /* 0x000000acbc14723c */ /* 0x040ff00000041814 */
[C---:B------:R-:W-:Y:S01]  /*74d0*/  HMMA.16816.F32.BF16 R24, R188.reuse, R174, R24 ;  /* 0x000000aebc18723c */ /* 0x040fe20000041818 */
[----:B------:R-:W4:Y:S07]  /*74e0*/  LDSM.16.M88.4 R172, [R224+0xf900] ;  /* 0x00f90000e0ac783b */ /* 0x000f2e0000000200 */
[C---:B------:R-:W-:Y:S08]  /*74f0*/  HMMA.16816.F32.BF16 R28, R188.reuse, R176, R28 ;  /* 0x000000b0bc1c723c */ /* 0x040ff0000004181c */
[C---:B------:R-:W-:Y:S01]  /*7500*/  HMMA.16816.F32.BF16 R32, R188.reuse, R178, R32 ;  /* 0x000000b2bc20723c */ /* 0x040fe20000041820 */
[----:B------:R-:W4:Y:S07]  /*7510*/  LDSM.16.M88.4 R176, [R224+0x10100] ;  /* 0x01010000e0b0783b */ /* 0x000f2e0000000200 */
[C---:B-1----:R-:W-:Y:S08]  /*7520*/  HMMA.16816.F32.BF16 R36, R188.reuse, R152, R36 ;  /* 0x00000098bc24723c */ /* 0x042ff00000041824 */
[C---:B------:R-:W-:Y:S01]  /*7530*/  HMMA.16816.F32.BF16 R40, R188.reuse, R154, R40 ;  /* 0x0000009abc28723c */ /* 0x040fe20000041828 */
[----:B------:R-:W1:Y:S07]  /*7540*/  LDSM.16.M88.4 R152, [R224+0x10900] ;  /* 0x01090000e098783b */ /* 0x000e6e0000000200 */
[C---:B--2---:R-:W-:Y:S08]  /*7550*/  HMMA.16816.F32.BF16 R44, R188.reuse, R164, R44 ;  /* 0x000000a4bc2c723c */ /* 0x044ff0000004182c */
[----:B------:R-:W-:Y:S01]  /*7560*/  HMMA.16816.F32.BF16 R48, R188, R166, R48 ;  /* 0x000000a6bc30723c */ /* 0x000fe20000041830 */
[----:B------:R-:W2:Y:S07]  /*7570*/  LDSM.16.M88.4 R164, [R224+0x11100] ;  /* 0x01110000e0a4783b */ /* 0x000eae0000000200 */
[C---:B---3--:R-:W-:Y:S08]  /*7580*/  HMMA.16816.F32.BF16 R4, R192.reuse, R168, R4 ;  /* 0x000000a8c004723c */ /* 0x048ff00000041804 */
[C---:B------:R-:W-:Y:S01]  /*7590*/  HMMA.16816.F32.BF16 R8, R192.reuse, R170, R8 ;  /* 0x000000aac008723c */ /* 0x040fe20000041808 */
[----:B------:R-:W3:Y:S07]  /*75a0*/  LDSM.16.M88.4 R168, [R224+0x11900] ;  /* 0x01190000e0a8783b */ /* 0x000eee0000000200 */
[C---:B----4-:R-:W-:Y:S08]  /*75b0*/  HMMA.16816.F32.BF16 R12, R192.reuse, R172, R12 ;  /* 0x000000acc00c723c */ /* 0x050ff0000004180c */
[C---:B------:R-:W-:Y:S01]  /*75c0*/  HMMA.16816.F32.BF16 R16, R192.reuse, R174, R16 ;  /* 0x000000aec010723c */ /* 0x040fe20000041810 */
[----:B------:R-:W4:Y:S07]  /*75d0*/  LDSM.16.M88.4 R172, [R243] ;  /* 0x00000000f3ac783b */ /* 0x000f2e0000000200 */
[C---:B------:R-:W-:Y:S08]  /*75e0*/  HMMA.16816.F32.BF16 R20, R192.reuse, R176, R20 ;  /* 0x000000b0c014723c */ /* 0x040ff00000041814 */
[C---:B------:R-:W-:Y:S01]  /*75f0*/  HMMA.16816.F32.BF16 R24, R192.reuse, R178, R24 ;  /* 0x000000b2c018723c */ /* 0x040fe20000041818 */
[----:B------:R-:W4:Y:S07]  /*7600*/  LDSM.16.M88.4 R176, [R242] ;  /* 0x00000000f2b0783b */ /* 0x000f2e0000000200 */
[C---:B-1----:R-:W-:Y:S08]  /*7610*/  HMMA.16816.F32.BF16 R28, R192.reuse, R152, R28 ;  /* 0x00000098c01c723c */ /* 0x042ff0000004181c */
[C---:B------:R-:W-:Y:S01]  /*7620*/  HMMA.16816.F32.BF16 R32, R192.reuse, R154, R32 ;  /* 0x0000009ac020723c */ /* 0x040fe20000041820 */
[----:B------:R-:W1:Y:S07]  /*7630*/  LDSM.16.M88.4 R152, [R241] ;  /* 0x00000000f198783b */ /* 0x000e6e0000000200 */
[C---:B--2---:R-:W-:Y:S08]  /*7640*/  HMMA.16816.F32.BF16 R36, R192.reuse, R164, R36 ;  /* 0x000000a4c024723c */ /* 0x044ff00000041824 */
[C---:B------:R-:W-:Y:S01]  /*7650*/  HMMA.16816.F32.BF16 R40, R192.reuse, R166, R40 ;  /* 0x000000a6c028723c */ /* 0x040fe20000041828 */
[----:B------:R-:W2:Y:S07]  /*7660*/  LDSM.16.M88.4 R164, [R240] ;  /* 0x00000000f0a4783b */ /* 0x000eae0000000200 */
[C---:B---3--:R-:W-:Y:S08]  /*7670*/  HMMA.16816.F32.BF16 R44, R192.reuse, R168, R44 ;  /* 0x000000a8c02c723c */ /* 0x048ff0000004182c */
[----:B------:R-:W-:Y:S01]  /*7680*/  HMMA.16816.F32.BF16 R48, R192, R170, R48 ;  /* 0x000000aac030723c */ /* 0x000fe20000041830 */
[----:B------:R-:W3:Y:S07]  /*7690*/  LDSM.16.M88.4 R168, [R239] ;  /* 0x00000000efa8783b */ /* 0x000eee0000000200 */
[C---:B----4-:R-:W-:Y:S08]  /*76a0*/  HMMA.16816.F32.BF16 R4, R196.reuse, R172, R4 ;  /* 0x000000acc404723c */ /* 0x050ff00000041804 */
[C---:B------:R-:W-:Y:S01]  /*76b0*/  HMMA.16816.F32.BF16 R8, R196.reuse, R174, R8 ;  /* 0x000000aec408723c */ /* 0x040fe20000041808 */
[----:B------:R-:W4:Y:S07]  /*76c0*/  LDSM.16.M88.4 R172, [R238] ;  /* 0x00000000eeac783b */ /* 0x000f2e0000000200 */
[C---:B------:R-:W-:Y:S08]  /*76d0*/  HMMA.16816.F32.BF16 R12, R196.reuse, R176, R12 ;  /* 0x000000b0c40c723c */ /* 0x040ff0000004180c */
[C---:B------:R-:W-:Y:S01]  /*76e0*/  HMMA.16816.F32.BF16 R16, R196.reuse, R178, R16 ;  /* 0x000000b2c410723c */ /* 0x040fe20000041810 */
[----:B------:R-:W4:Y:S07]  /*76f0*/  LDSM.16.M88.4 R176, [R230+0xf100] ;  /* 0x00f10000e6b0783b */ /* 0x000f2e0000000200 */
        /* <DEDUP_REMOVED lines=9> */
[C---:B----4-:R-:W-:Y:S08]  /*7790*/  HMMA.16816.F32.BF16 R44, R196.reuse, R172, R44 ;  /* 0x000000acc42c723c */ /* 0x050ff0000004182c */
[----:B------:R-:W-:Y:S01]  /*77a0*/  HMMA.16816.F32.BF16 R48, R196, R174, R48 ;  /* 0x000000aec430723c */ /* 0x000fe20000041830 */
        /* <DEDUP_REMOVED lines=14> */
[C---:B------:R-:W-:Y:S01]  /*7890*/  HMMA.16816.F32.BF16 R40, R200.reuse, R174, R40 ;  /* 0x000000aec828723c */ /* 0x040fe20000041828 */
[----:B------:R-:W4:Y:S07]  /*78a0*/  LDSM.16.M88.4 R172, [R227+0x4800] ;  /* 0x00480000e3ac783b */ /* 0x000f2e0000000200 */
[C---:B------:R-:W-:Y:S08]  /*78b0*/  HMMA.16816.F32.BF16 R44, R200.reuse, R176, R44 ;  /* 0x000000b0c82c723c */ /* 0x040ff0000004182c */
[----:B------:R-:W-:Y:S01]  /*78c0*/  HMMA.16816.F32.BF16 R48, R200, R178, R48 ;  /* 0x000000b2c830723c */ /* 0x000fe20000041830 */
        /* <DEDUP_REMOVED lines=21> */
[----:B------:R-:W2:Y:S07]  /*7a20*/  LDSM.16.M88.4 R164, [R224+0x14900] ;  /* 0x01490000e0a4783b */ /* 0x000eae0000000200 */
[C---:B---3--:R-:W-:Y:S08]  /*7a30*/  HMMA.16816.F32.BF16 R12, R208.reuse, R168, R12 ;  /* 0x000000a8d00c723c */ /* 0x048ff0000004180c */
[C---:B------:R-:W-:Y:S01]  /*7a40*/  HMMA.16816.F32.BF16 R16, R208.reuse, R170, R16 ;  /* 0x000000aad010723c */ /* 0x040fe20000041810 */
[----:B------:R-:W3:Y:S07]  /*7a50*/  LDSM.16.M88.4 R168, [R237] ;  /* 0x00000000eda8783b */ /* 0x000eee0000000200 */
        /* <DEDUP_REMOVED lines=10> */
[----:B------:R-:W-:Y:S01]  /*7b00*/  HMMA.16816.F32.BF16 R48, R208, R166, R48 ;  /* 0x000000a6d030723c */ /* 0x000fe20000041830 */
[----:B------:R-:W2:Y:S07]  /*7b10*/  LDSM.16.M88.4 R164, [R233] ;  /* 0x00000000e9a4783b */ /* 0x000eae0000000200 */
[C---:B---3--:R-:W-:Y:S08]  /*7b20*/  HMMA.16816.F32.BF16 R4, R212.reuse, R168, R4 ;  /* 0x000000a8d404723c */ /* 0x048ff00000041804 */
[C---:B------:R-:W-:Y:S01]  /*7b30*/  HMMA.16816.F32.BF16 R8, R212.reuse, R170, R8 ;  /* 0x000000aad408723c */ /* 0x040fe20000041808 */
[----:B------:R-:W3:Y:S07]  /*7b40*/  LDSM.16.M88.4 R168, [R232] ;  /* 0x00000000e8a8783b */ /* 0x000eee0000000200 */
[C---:B----4-:R-:W-:Y:S08]  /*7b50*/  HMMA.16816.F32.BF16 R12, R212.reuse, R172, R12 ;  /* 0x000000acd40c723c */ /* 0x050ff0000004180c */
        /* <DEDUP_REMOVED lines=24> */
[C---:B------:R-:W-:Y:S08]  /*7ce0*/  HMMA.16816.F32.BF16 R32, R216.reuse, R166, R32 ;  /* 0x000000a6d820723c */ /* 0x040ff00000041820 */
[C---:B---3--:R-:W-:Y:S08]  /*7cf0*/  HMMA.16816.F32.BF16 R36, R216.reuse, R168, R36 ;  /* 0x000000a8d824723c */ /* 0x048ff00000041824 */
[C---:B------:R-:W-:Y:S08]  /*7d00*/  HMMA.16816.F32.BF16 R40, R216.reuse, R170, R40 ;  /* 0x000000aad828723c */ /* 0x040ff00000041828 */
[C---:B----4-:R-:W-:Y:S08]  /*7d10*/  HMMA.16816.F32.BF16 R44, R216.reuse, R172, R44 ;  /* 0x000000acd82c723c */ /* 0x050ff0000004182c */
        /* <DEDUP_REMOVED lines=8> */
[----:B------:R-:W-:Y:S03]  /*7da0*/  MUFU.TANH R173, R4 ;  /* 0x0000000400ad7308 */ /* 0x000fe60000002400 */
[----:B------:R-:W-:Y:S02]  /*7db0*/  FMUL.FTZ R7, R7, c[0x0][0x320] ;  /* 0x0000c80007077a20 */ /* 0x000fe40000410000 */
[----:B------:R-:W-:Y:S02]  /*7dc0*/  FMUL.FTZ R8, R8, c[0x0][0x320] ;  /* 0x0000c80008087a20 */ /* 0x000fe40000410000 */
[----:B------:R-:W-:Y:S02]  /*7dd0*/  FMUL.FTZ R9, R9, c[0x0][0x320] ;  /* 0x0000c80009097a20 */ /* 0x000fe40000410000 */
[----:B------:R-:W-:Y:S01]  /*7de0*/  FMUL.FTZ R10, R10, c[0x0][0x320] ;  /* 0x0000c8000a0a7a20 */ /* 0x000fe20000410000 */
[----:B------:R-:W1:Y:S01]  /*7df0*/  MUFU.TANH R172, R5 ;  /* 0x0000000500ac7308 */ /* 0x000e620000002400 */
[----:B------:R-:W-:Y:S02]  /*7e00*/  FMUL.FTZ R11, R11, c[0x0][0x320] ;  /* 0x0000c8000b0b7a20 */ /* 0x000fe40000410000 */
        /* <DEDUP_REMOVED lines=8> */
[----:B------:R-:W-:Y:S03]  /*7e90*/  FMUL.FTZ R19, R19, c[0x0][0x320] ;  /* 0x0000c80013137a20 */ /* 0x000fe60000410000 */
[----:B------:R3:W-:Y:S10]  /*7ea0*/  MUFU.TANH R165, R7 ;  /* 0x0000000700a57308 */ /* 0x0007f40000002400 */
[----:B------:R-:W-:Y:S10]  /*7eb0*/  MUFU.TANH R164, R8 ;  /* 0x0000000800a47308 */ /* 0x000ff40000002400 */
[----:B------:R-:W4:Y:S01]  /*7ec0*/  MUFU.TANH R102, R9 ;  /* 0x0000000900667308 */ /* 0x000f220000002400 */
[----:B---3--:R-:W3:Y:S09]  /*7ed0*/  LDSM.16.M88.4 R4, [R227+0x7000] ;  /* 0x00700000e304783b */ /* 0x008ef20000000200 */
[----:B------:R-:W1:Y:S10]  /*7ee0*/  MUFU.TANH R101, R10 ;  /* 0x0000000a00657308 */ /* 0x000e740000002400 */
[----:B------:R1:W-:Y:S10]  /*7ef0*/  MUFU.TANH R100, R11 ;  /* 0x0000000b00647308 */ /* 0x0003f40000002400 */
[----:B------:R-:W-:Y:S10]  /*7f00*/  MUFU.TANH R17, R17 ;  /* 0x0000001100117308 */ /* 0x000ff40000002400 */
[----:B------:R-:W-:Y:S01]  /*7f10*/  MUFU.TANH R18, R18 ;  /* 0x0000001200127308 */ /* 0x000fe20000002400 */
[C---:B---3--:R-:W-:Y:S01]  /*7f20*/  HMMA.16816.F32.BF16 R20, R220.reuse, R4, R20 ;  /* 0x00000004dc14723c */ /* 0x048fe20000041814 */
[----:B-1----:R-:W1:Y:S08]  /*7f30*/  LDSM.16.M88.4 R8, [R227+0x7800] ;  /* 0x00780000e308783b */ /* 0x002e700000000200 */
[----:B------:R2:W3:Y:S01]  /*7f40*/  MUFU.TANH R167, R13 ;  /* 0x0000000d00a77308 */ /* 0x0004e20000002400 */
[C---:B------:R-:W-:Y:S01]  /*7f50*/  HMMA.16816.F32.BF16 R24, R220.reuse, R6, R24 ;  /* 0x00000006dc18723c */ /* 0x040fe20000041818 */
[----:B------:R-:W2:Y:S08]  /*7f60*/  LDSM.16.M88.4 R4, [R227+0x8000] ;  /* 0x00800000e304783b */ /* 0x000eb00000000200 */
[----:B------:R4:W-:Y:S05]  /*7f70*/  MUFU.TANH R166, R12 ;  /* 0x0000000c00a67308 */ /* 0x0009ea0000002400 */
[----:B------:R-:W-:Y:S02]  /*7f80*/  FMUL.FTZ R21, R21, c[0x0][0x320] ;  /* 0x0000c80015157a20 */ /* 0x000fe40000410000 */
[----:B------:R-:W-:Y:S03]  /*7f90*/  FMUL.FTZ R22, R22, c[0x0][0x320] ;  /* 0x0000c80016167a20 */ /* 0x000fe60000410000 */
[----:B------:R2:W2:Y:S01]  /*7fa0*/  MUFU.TANH R168, R14 ;  /* 0x0000000e00a87308 */ /* 0x0004a20000002400 */
[----:B------:R-:W-:Y:S02]  /*7fb0*/  FMUL.FTZ R23, R23, c[0x0][0x320] ;  /* 0x0000c80017177a20 */ /* 0x000fe40000410000 */
[----:B------:R-:W-:Y:S02]  /*7fc0*/  FMUL.FTZ R20, R20, c[0x0][0x320] ;  /* 0x0000c80014147a20 */ /* 0x000fe40000410000 */
[----:B------:R-:W-:Y:S02]  /*7fd0*/  FMUL.FTZ R25, R25, c[0x0][0x320] ;  /* 0x0000c80019197a20 */ /* 0x000fe40000410000 */
[----:B------:R-:W-:Y:S02]  /*7fe0*/  FMUL.FTZ R24, R24, c[0x0][0x320] ;  /* 0x0000c80018187a20 */ /* 0x000fe40000410000 */
[----:B------:R-:W-:Y:S01]  /*7ff0*/  FMUL.FTZ R26, R26, c[0x0][0x320] ;  /* 0x0000c8001a1a7a20 */ /* 0x000fe20000410000 */
[----:B------:R-:W3:Y:S01]  /*8000*/  MUFU.TANH R21, R21 ;  /* 0x0000001500157308 */ /* 0x000ee20000002400 */
[----:B------:R-:W-:Y:S01]  /*8010*/  FMUL.FTZ R27, R27, c[0x0][0x320] ;  /* 0x0000c8001b1b7a20 */ /* 0x000fe20000410000 */
[C---:B-1----:R-:W-:Y:S08]  /*8020*/  HMMA.16816.F32.BF16 R28, R220.reuse, R8, R28 ;  /* 0x00000008dc1c723c */ /* 0x042ff0000004181c */
[----:B------:R-:W1:Y:S01]  /*8030*/  MUFU.TANH R22, R22 ;  /* 0x0000001600167308 */ /* 0x000e620000002400 */
[C---:B------:R-:W-:Y:S01]  /*8040*/  HMMA.16816.F32.BF16 R32, R220.reuse, R10, R32 ;  /* 0x0000000adc20723c */ /* 0x040fe20000041820 */
[----:B------:R-:W1:Y:S01]  /*8050*/  LDSM.16.M88.4 R8, [R227+0x8800] ;  /* 0x00880000e308783b */ /* 0x000e620000000200 */
[----:B------:R-:W-:Y:S06]  /*8060*/  DEPBAR.LE SB0, 0x0 ;  /* 0x000080000000791a */ /* 0x000fec0000000000 */
[C---:B--2---:R-:W-:Y:S01]  /*8070*/  HMMA.16816.F32.BF16 R36, R220.reuse, R4, R36 ;  /* 0x00000004dc24723c */ /* 0x044fe20000041824 */
[----:B------:R-:W2:Y:S01]  /*8080*/  SHFL.IDX PT, R5, R0, RZ, 0x1c1f ;  /* 0x001c1fff00057589 */ /* 0x000ea200000e0000 */
[----:B------:R1:W1:Y:S06]  /*8090*/  MUFU.TANH R169, R15 ;  /* 0x0000000f00a97308 */ /* 0x00026c0000002400 */
[C---:B------:R-:W-:Y:S01]  /*80a0*/  HMMA.16816.F32.BF16 R40, R220.reuse, R6, R40 ;  /* 0x00000006dc28723c */ /* 0x040fe20000041828 */
[----:B------:R2:W1:Y:S03]  /*80b0*/  SHFL.IDX PT, R4, R0, 0x1, 0x1c1f ;  /* 0x003c1f0000047f89 */ /* 0x00046600000e0000 */
[----:B------:R3:W-:Y:S01]  /*80c0*/  MUFU.TANH R170, R16 ;  /* 0x0000001000aa7308 */ /* 0x0007e20000002400 */
[----:B------:R-:W-:Y:S02]  /*80d0*/  FMUL.FTZ R29, R29, c[0x0][0x320] ;  /* 0x0000c8001d1d7a20 */ /* 0x000fe40000410000 */
[----:B------:R-:W-:Y:S02]  /*80e0*/  FMUL.FTZ R30, R30, c[0x0][0x320] ;  /* 0x0000c8001e1e7a20 */ /* 0x000fe40000410000 */
[----:B------:R-:W-:Y:S03]  /*80f0*/  FMUL.FTZ R31, R31, c[0x0][0x320] ;  /* 0x0000c8001f1f7a20 */ /* 0x000fe60000410000 */
[----:B------:R-:W-:Y:S02]  /*8100*/  FMUL.FTZ R28, R28, c[0x0][0x320] ;  /* 0x0000c8001c1c7a20 */ /* 0x000fe40000410000 */
[----:B------:R-:W3:Y:S01]  /*8110*/  MUFU.TANH R25, R25 ;  /* 0x0000001900197308 */ /* 0x000ee20000002400 */
[----:B------:R-:W-:Y:S01]  /*8120*/  BAR.SYNC.DEFER_BLOCKING 0x0 ;  /* 0x0000000000007b1d */ /* 0x000fe20000010000 */
[----:B------:R-:W-:Y:S02]  /*8130*/  FMUL.FTZ R36, R36, c[0x0][0x320] ;  /* 0x0000c80024247a20 */ /* 0x000fe40000410000 */
[----:B------:R-:W-:Y:S02]  /*8140*/  FMUL.FTZ R37, R37, c[0x0][0x320] ;  /* 0x0000c80025257a20 */ /* 0x000fe40000410000 */
[----:B------:R-:W-:Y:S02]  /*8150*/  FMUL.FTZ R38, R38, c[0x0][0x320] ;  /* 0x0000c80026267a20 */ /* 0x000fe40000410000 */
[----:B------:R-:W-:Y:S01]  /*8160*/  FMUL.FTZ R39, R39, c[0x0][0x320] ;  /* 0x0000c80027277a20 */ /* 0x000fe20000410000 */
[----:B--2---:R-:W-:Y:S01]  /*8170*/  MOV R0, UR20 ;  /* 0x0000001400007c02 */ /* 0x004fe20008000f00 */
[C---:B-1----:R-:W-:Y:S01]  /*8180*/  HMMA.16816.F32.BF16 R44, R220.reuse, R8, R44 ;  /* 0x00000008dc2c723c */ /* 0x042fe2000004182c */
[----:B------:R-:W-:Y:S02]  /*8190*/  UIADD3 UR20, UR22, -0x1, URZ ;  /* 0xffffffff16147890 */ /* 0x000fe4000fffe03f */
[----:B------:R-:W-:Y:S01]  /*81a0*/  IADD3 R0, -R250, 0x1, R0 ;  /* 0x00000001fa007810 */ /* 0x000fe20007ffe100 */
[----:B------:R-:W-:Y:S01]  /*81b0*/  FMUL.FTZ R32, R32, c[0x0][0x320] ;  /* 0x0000c80020207a20 */ /* 0x000fe20000410000 */
[----:B------:R-:W-:Y:S01]  /*81c0*/  @UP0 UIMAD.WIDE.U32 UR24, UR20, UR4, URZ ;  /* 0x00000004141802a5 */ /* 0x000fe2000f8e003f */
[----:B------:R-:W-:Y:S01]  /*81d0*/  FMUL.FTZ R41, R41, c[0x0][0x320] ;  /* 0x0000c80029297a20 */ /* 0x000fe20000410000 */
[----:B------:R-:W-:Y:S01]  /*81e0*/  IADD3 R0, -R2, UR8, R0 ;  /* 0x0000000802007c10 */ /* 0x000fe2000fffe100 */
[----:B------:R-:W-:Y:S01]  /*81f0*/  HMMA.16816.F32.BF16 R48, R220, R10, R48 ;  /* 0x0000000adc30723c */ /* 0x000fe20000041830 */
[----:B------:R-:W-:Y:S03]  /*8200*/  @UP0 USHF.R.S32.HI UR23, URZ, 0x1f, UR20 ;  /* 0x0000001f3f170899 */ /* 0x000fe60008011414 */
[C---:B------:R-:W-:Y:S01]  /*8210*/  IADD3 R2, R0.reuse, R5, RZ ;  /* 0x0000000500027210 */ /* 0x040fe20007ffe0ff */
[----:B------:R-:W-:Y:S01]  /*8220*/  FMUL.FTZ R33, R33, c[0x0][0x320] ;  /* 0x0000c80021217a20 */ /* 0x000fe20000410000 */
[----:B------:R-:W-:Y:S01]  /*8230*/  IADD3 R0, R0, R4, RZ ;  /* 0x0000000400007210 */ /* 0x000fe20007ffe0ff */
[----:B------:R-:W1:Y:S01]  /*8240*/  MUFU.TANH R26, R26 ;  /* 0x0000001a001a7308 */ /* 0x000e620000002400 */
[----:B------:R-:W-:Y:S01]  /*8250*/  ISETP.GT.AND P5, PT, R2, 0x1, PT ;  /* 0x000000010200780c */ /* 0x000fe20003fa4270 */
[----:B------:R-:W-:Y:S01]  /*8260*/  FMUL.FTZ R40, R40, c[0x0][0x320] ;  /* 0x0000c80028287a20 */ /* 0x000fe20000410000 */
[----:B------:R-:W-:Y:S01]  /*8270*/  ISETP.GT.AND P1, PT, R0, RZ, PT ;  /* 0x000000ff0000720c */ /* 0x000fe20003f24270 */
[----:B------:R-:W-:Y:S01]  /*8280*/  @UP0 UIMAD UR23, UR23, UR4, URZ ;  /* 0x00000004171702a4 */ /* 0x000fe2000f8e023f */
[----:B------:R-:W-:Y:S01]  /*8290*/  FSEL R7, R172, -INF , P5 ;  /* 0xff800000ac077808 */ /* 0x000fe20002800000 */
[----:B------:R-:W-:Y:S01]  /*82a0*/  FMUL.FTZ R34, R34, c[0x0][0x320] ;  /* 0x0000c80022227a20 */ /* 0x000fe20000410000 */
[----:B------:R-:W-:Y:S01]  /*82b0*/  FSEL R13, R171, -INF , P1 ;  /* 0xff800000ab0d7808 */ /* 0x000fe20000800000 */
[----:B------:R-:W-:Y:S01]  /*82c0*/  FMUL.FTZ R35, R35, c[0x0][0x320] ;  /* 0x0000c80023237a20 */ /* 0x000fe20000410000 */
[----:B------:R-:W-:Y:S01]  /*82d0*/  ISETP.GT.AND P5, PT, R2, 0x9, PT ;  /* 0x000000090200780c */ /* 0x000fe20003fa4270 */
[----:B------:R-:W2:Y:S01]  /*82e0*/  MUFU.TANH R19, R19 ;  /* 0x0000001300137308 */ /* 0x000ea20000002400 */
[----:B------:R-:W-:Y:S01]  /*82f0*/  ISETP.GT.AND P1, PT, R0, 0x8, PT ;  /* 0x000000080000780c */ /* 0x000fe20003f24270 */
[----:B------:R-:W-:Y:S01]  /*8300*/  FMUL.FTZ R44, R44, c[0x0][0x320] ;  /* 0x0000c8002c2c7a20 */ /* 0x000fe20000410000 */
[----:B----4-:R-:W-:Y:S01]  /*8310*/  FSEL R12, R102, -INF , P5 ;  /* 0xff800000660c7808 */ /* 0x010fe20002800000 */
[----:B------:R-:W-:Y:S01]  /*8320*/  FMUL.FTZ R45, R45, c[0x0][0x320] ;  /* 0x0000c8002d2d7a20 */ /* 0x000fe20000410000 */
[----:B------:R-:W-:Y:S01]  /*8330*/  FSEL R14, R101, -INF , P1 ;  /* 0xff800000650e7808 */ /* 0x000fe20000800000 */
[----:B------:R-:W-:Y:S01]  /*8340*/  FMUL.FTZ R42, R42, c[0x0][0x320] ;  /* 0x0000c8002a2a7a20 */ /* 0x000fe20000410000 */
[----:B------:R-:W-:Y:S01]  /*8350*/  ISETP.GT.AND P5, PT, R2, 0x11, PT ;  /* 0x000000110200780c */ /* 0x000fe20003fa4270 */
[----:B------:R-:W-:Y:S01]  /*8360*/  FMUL.FTZ R48, R48, c[0x0][0x320] ;  /* 0x0000c80030307a20 */ /* 0x000fe20000410000 */
[C---:B------:R-:W-:Y:S01]  /*8370*/  ISETP.GT.AND P1, PT, R0.reuse, 0x10, PT ;  /* 0x000000100000780c */ /* 0x040fe20003f24270 */
[----:B------:R-:W4:Y:S01]  /*8380*/  MUFU.TANH R29, R29 ;  /* 0x0000001d001d7308 */ /* 0x000f220000002400 */
[----:B------:R-:W-:Y:S01]  /*8390*/  ISETP.GT.AND P0, PT, R0, 0x1, PT ;  /* 0x000000010000780c */ /* 0x000fe20003f04270 */
[----:B------:R-:W-:Y:S01]  /*83a0*/  FMUL.FTZ R49, R49, c[0x0][0x320] ;  /* 0x0000c80031317a20 */ /* 0x000fe20000410000 */
[----:B---3--:R-:W-:Y:S01]  /*83b0*/  FSEL R167, R167, -INF , P5 ;  /* 0xff800000a7a77808 */ /* 0x008fe20002800000 */
[----:B------:R-:W-:Y:S01]  /*83c0*/  FMUL.FTZ R43, R43, c[0x0][0x320] ;  /* 0x0000c8002b2b7a20 */ /* 0x000fe20000410000 */
[----:B------:R-:W-:Y:S01]  /*83d0*/  ISETP.GT.AND P5, PT, R2, 0x19, PT ;  /* 0x000000190200780c */ /* 0x000fe20003fa4270 */
[----:B------:R-:W-:Y:S01]  /*83e0*/  FMUL.FTZ R46, R46, c[0x0][0x320] ;  /* 0x0000c8002e2e7a20 */ /* 0x000fe20000410000 */
[----:B------:R-:W-:Y:S01]  /*83f0*/  FSEL R168, R168, -INF , P1 ;  /* 0xff800000a8a87808 */ /* 0x000fe20000800000 */
[----:B------:R-:W-:Y:S01]  /*8400*/  FMUL.FTZ R8, R47, c[0x0][0x320] ;  /* 0x0000c8002f087a20 */ /* 0x000fe20000410000 */
[C---:B------:R-:W-:Y:S01]  /*8410*/  ISETP.GT.AND P1, PT, R0.reuse, 0x18, PT ;  /* 0x000000180000780c */ /* 0x040fe20003f24270 */
[----:B------:R-:W3:Y:S01]  /*8420*/  MUFU.TANH R30, R30 ;  /* 0x0000001e001e7308 */ /* 0x000ee20000002400 */
[----:B------:R-:W-:Y:S01]  /*8430*/  FSEL R15, R165, -INF , P0 ;  /* 0xff800000a50f7808 */ /* 0x000fe20000000000 */
[----:B------:R-:W-:Y:S01]  /*8440*/  FMUL.FTZ R51, R51, c[0x0][0x320] ;  /* 0x0000c80033337a20 */ /* 0x000fe20000410000 */
[----:B------:R-:W-:Y:S01]  /*8450*/  ISETP.GT.AND P0, PT, R0, 0x9, PT ;  /* 0x000000090000780c */ /* 0x000fe20003f04270 */
[----:B------:R-:W-:Y:S01]  /*8460*/  @UP0 UIMAD UR23, UR20, UR5, UR23 ;  /* 0x00000005141702a4 */ /* 0x000fe2000f8e0217 */
[----:B------:R-:W-:Y:S02]  /*8470*/  FSEL R171, R17, -INF , P5 ;  /* 0xff80000011ab7808 */ /* 0x000fe40002800000 */
[----:B------:R-:W-:Y:S01]  /*8480*/  ISETP.GT.AND P5, PT, R2, 0x21, PT ;  /* 0x000000210200780c */ /* 0x000fe20003fa4270 */
[----:B------:R-:W-:Y:S01]  /*8490*/  @UP0 UIADD3 UR23, UR25, UR23, URZ ;  /* 0x0000001719170290 */ /* 0x000fe2000fffe03f */
[----:B------:R-:W-:Y:S01]  /*84a0*/  FSEL R172, R18, -INF , P1 ;  /* 0xff80000012ac7808 */ /* 0x000fe20000800000 */
[----:B------:R-:W1:Y:S01]  /*84b0*/  MUFU.TANH R23, R23 ;  /* 0x0000001700177308 */ /* 0x000e620000002400 */
[----:B------:R-:W-:Y:S01]  /*84c0*/  ISETP.GT.AND P1, PT, R0, 0x20, PT ;  /* 0x000000200000780c */ /* 0x000fe20003f24270 */
[----:B------:R-:W-:Y:S01]  /*84d0*/  @UP0 UIMAD UR23, UR23, 0x60, URZ ;  /* 0x00000060171708a4 */ /* 0x000fe2000f8e023f */
[----:B------:R-:W-:Y:S02]  /*84e0*/  FSEL R16, R100, -INF , P0 ;  /* 0xff80000064107808 */ /* 0x000fe40000000000 */
[----:B------:R-:W-:Y:S02]  /*84f0*/  ISETP.GT.AND P0, PT, R0, 0x11, PT ;  /* 0x000000110000780c */ /* 0x000fe40003f04270 */
[----:B------:R-:W-:Y:S02]  /*8500*/  FSEL R175, R21, -INF , P5 ;  /* 0xff80000015af7808 */ /* 0x000fe40002800000 */
[----:B------:R-:W-:Y:S01]  /*8510*/  FSEL R174, R22, -INF , P1 ;  /* 0xff80000016ae7808 */ /* 0x000fe20000800000 */
[----:B------:R-:W3:Y:S01]  /*8520*/  MUFU.TANH R36, R36 ;  /* 0x0000002400247308 */ /* 0x000ee20000002400 */
[----:B------:R-:W-:Y:S02]  /*8530*/  ISETP.GT.AND P5, PT, R2, 0x29, PT ;  /* 0x000000290200780c */ /* 0x000fe40003fa4270 */
[C---:B------:R-:W-:Y:S02]  /*8540*/  ISETP.GT.AND P1, PT, R0.reuse, 0x28, PT ;  /* 0x000000280000780c */ /* 0x040fe40003f24270 */
[----:B------:R-:W-:Y:S02]  /*8550*/  FSEL R169, R169, -INF , P0 ;  /* 0xff800000a9a97808 */ /* 0x000fe40000000000 */
[----:B------:R-:W-:Y:S02]  /*8560*/  ISETP.GT.AND P0, PT, R0, 0x19, PT ;  /* 0x000000190000780c */ /* 0x000fe40003f04270 */
[C---:B------:R-:W-:Y:S01]  /*8570*/  ISETP.GT.AND P6, PT, R2.reuse, RZ, PT ;  /* 0x000000ff0200720c */ /* 0x040fe20003fc4270 */
[----:B------:R-:W3:Y:S01]  /*8580*/  MUFU.TANH R37, R37 ;  /* 0x0000002500257308 */ /* 0x000ee20000002400 */
[----:B------:R-:W-:Y:S02]  /*8590*/  FSEL R179, R25, -INF , P5 ;  /* 0xff80000019b37808 */ /* 0x000fe40002800000 */
[----:B------:R-:W-:Y:S02]  /*85a0*/  ISETP.GT.AND P5, PT, R2, 0x31, PT ;  /* 0x000000310200780c */ /* 0x000fe40003fa4270 */
[----:B-1----:R-:W-:Y:S02]  /*85b0*/  FSEL R180, R26, -INF , P1 ;  /* 0xff8000001ab47808 */ /* 0x002fe40000800000 */
[C---:B------:R-:W-:Y:S02]  /*85c0*/  ISETP.GT.AND P1, PT, R0.reuse, 0x30, PT ;  /* 0x000000300000780c */ /* 0x040fe40003f24270 */
[----:B------:R-:W-:Y:S01]  /*85d0*/  FSEL R6, R173, -INF , P6 ;  /* 0xff800000ad067808 */ /* 0x000fe20003000000 */
[----:B------:R-:W1:Y:S01]  /*85e0*/  MUFU.TANH R20, R20 ;  /* 0x0000001400147308 */ /* 0x000e620000002400 */
[----:B--2---:R-:W-:Y:S02]  /*85f0*/  FSEL R173, R19, -INF , P0 ;  /* 0xff80000013ad7808 */ /* 0x004fe40000000000 */
[----:B------:R-:W-:Y:S02]  /*8600*/  ISETP.GT.AND P0, PT, R0, 0x21, PT ;  /* 0x000000210000780c */ /* 0x000fe40003f04270 */
[----:B----4-:R-:W-:Y:S02]  /*8610*/  FSEL R250, R29, -INF , P5 ;  /* 0xff8000001dfa7808 */ /* 0x010fe40002800000 */
[----:B---3--:R-:W-:Y:S02]  /*8620*/  FSEL R251, R30, -INF , P1 ;  /* 0xff8000001efb7808 */ /* 0x008fe40000800000 */
[C---:B------:R-:W-:Y:S01]  /*8630*/  ISETP.GT.AND P5, PT, R2.reuse, 0x40, PT ;  /* 0x000000400200780c */ /* 0x040fe20003fa4270 */
[----:B------:R-:W2:Y:S01]  /*8640*/  MUFU.TANH R24, R24 ;  /* 0x0000001800187308 */ /* 0x000ea20000002400 */
[----:B------:R-:W-:Y:S02]  /*8650*/  ISETP.GT.AND P1, PT, R2, 0x41, PT ;  /* 0x000000410200780c */ /* 0x000fe40003f24270 */
[----:B------:R-:W-:Y:S02]  /*8660*/  FSEL R177, R23, -INF , P0 ;  /* 0xff80000017b17808 */ /* 0x000fe40000000000 */
[----:B------:R-:W-:Y:S01]  /*8670*/  FSEL R17, R36, -INF , P5 ;  /* 0xff80000024117808 */ /* 0x000fe20002800000 */
[----:B------:R-:W3:Y:S01]  /*8680*/  LDL.64 R22, [R1+0x30] ;  /* 0x0000300001167983 */ /* 0x000ee20000100a00 */
[----:B------:R-:W-:Y:S02]  /*8690*/  FSEL R18, R37, -INF , P1 ;  /* 0xff80000025127808 */ /* 0x000fe40000800000 */
[----:B------:R-:W-:Y:S01]  /*86a0*/  ISETP.GT.AND P6, PT, R2, 0x8, PT ;  /* 0x000000080200780c */ /* 0x000fe20003fc4270 */
[----:B------:R-:W4:Y:S01]  /*86b0*/  MUFU.TANH R28, R28 ;  /* 0x0000001c001c7308 */ /* 0x000f220000002400 */
[----:B------:R-:W-:Y:S01]  /*86c0*/  FMNMX.FTZ R4, R6, R3, !PT ;  /* 0x0000000306047209 */ /* 0x000fe20007810000 */
[----:B------:R-:W3:Y:S01]  /*86d0*/  LDL.64 R36, [R1+0x28] ;  /* 0x0000280001247983 */ /* 0x000ee20000100a00 */
[----:B------:R-:W-:Y:S02]  /*86e0*/  FSEL R10, R164, -INF , P6 ;  /* 0xff800000a40a7808 */ /* 0x000fe40003000000 */
[----:B------:R-:W-:Y:S02]  /*86f0*/  FMNMX.FTZ R4, R7, R4, !PT ;  /* 0x0000000407047209 */ /* 0x000fe40007810000 */
[----:B------:R-:W-:Y:S02]  /*8700*/  ISETP.GT.AND P6, PT, R2, 0x10, PT ;  /* 0x000000100200780c */ /* 0x000fe40003fc4270 */
[----:B------:R-:W-:Y:S01]  /*8710*/  FMNMX.FTZ R4, R10, R4, !PT ;  /* 0x000000040a047209 */ /* 0x000fe20007810000 */
[----:B------:R-:W2:Y:S01]  /*8720*/  MUFU.TANH R27, R27 ;  /* 0x0000001b001b7308 */ /* 0x000ea20000002400 */
[----:B------:R-:W-:Y:S02]  /*8730*/  FSEL R166, R166, -INF , P6 ;  /* 0xff800000a6a67808 */ /* 0x000fe40003000000 */
[----:B------:R-:W-:Y:S02]  /*8740*/  FMNMX.FTZ R4, R12, R4, !PT ;  /* 0x000000040c047209 */ /* 0x000fe40007810000 */
[----:B------:R-:W-:Y:S02]  /*8750*/  ISETP.GT.AND P6, PT, R2, 0x18, PT ;  /* 0x000000180200780c */ /* 0x000fe40003fc4270 */
[----:B------:R-:W-:Y:S02]  /*8760*/  FMNMX.FTZ R4, R166, R4, !PT ;  /* 0x00000004a6047209 */ /* 0x000fe40007810000 */
[----:B------:R-:W-:Y:S01]  /*8770*/  FSEL R170, R170, -INF , P6 ;  /* 0xff800000aaaa7808 */ /* 0x000fe20003000000 */
[----:B------:R-:W4:Y:S01]  /*8780*/  MUFU.TANH R33, R33 ;  /* 0x0000002100217308 */ /* 0x000f220000002400 */
[----:B------:R-:W-:Y:S02]  /*8790*/  FMNMX.FTZ R4, R167, R4, !PT ;  /* 0x00000004a7047209 */ /* 0x000fe40007810000 */
[----:B------:R-:W-:Y:S02]  /*87a0*/  ISETP.GT.AND P6, PT, R2, 0x20, PT ;  /* 0x000000200200780c */ /* 0x000fe40003fc4270 */
[----:B------:R-:W-:Y:S02]  /*87b0*/  FMNMX.FTZ R4, R170, R4, !PT ;  /* 0x00000004aa047209 */ /* 0x000fe40007810000 */
[----:B-1----:R-:W-:Y:S02]  /*87c0*/  FSEL R176, R20, -INF , P6 ;  /* 0xff80000014b07808 */ /* 0x002fe40003000000 */
[----:B------:R-:W-:Y:S01]  /*87d0*/  FMNMX.FTZ R4, R171, R4, !PT ;  /* 0x00000004ab047209 */ /* 0x000fe20007810000 */
[----:B------:R-:W1:Y:S01]  /*87e0*/  MUFU.TANH R32, R32 ;  /* 0x0000002000207308 */ /* 0x000e620000002400 */
[----:B------:R-:W-:Y:S02]  /*87f0*/  ISETP.GT.AND P6, PT, R2, 0x28, PT ;  /* 0x000000280200780c */ /* 0x000fe40003fc4270 */
[----:B------:R-:W-:Y:S02]  /*8800*/  FMNMX.FTZ R4, R176, R4, !PT ;  /* 0x00000004b0047209 */ /* 0x000fe40007810000 */
[----:B--2---:R-:W-:Y:S02]  /*8810*/  FSEL R178, R24, -INF , P6 ;  /* 0xff80000018b27808 */ /* 0x004fe40003000000 */
[----:B------:R-:W-:Y:S02]  /*8820*/  FMNMX.FTZ R4, R175, R4, !PT ;  /* 0x00000004af047209 */ /* 0x000fe40007810000 */
[----:B------:R-:W-:Y:S01]  /*8830*/  FMNMX.FTZ R5, R13, R103, !PT ;  /* 0x000000670d057209 */ /* 0x000fe20007810000 */
[----:B------:R-:W2:Y:S01]  /*8840*/  MUFU.TANH R40, R40 ;  /* 0x0000002800287308 */ /* 0x000ea20000002400 */
[----:B------:R-:W-:Y:S02]  /*8850*/  ISETP.GT.AND P6, PT, R2, 0x30, PT ;  /* 0x000000300200780c */ /* 0x000fe40003fc4270 */
[----:B------:R-:W-:Y:S02]  /*8860*/  FMNMX.FTZ R4, R178, R4, !PT ;  /* 0x00000004b2047209 */ /* 0x000fe40007810000 */
[----:B------:R-:W-:Y:S02]  /*8870*/  ISETP.GT.AND P0, PT, R0, 0x29, PT ;  /* 0x000000290000780c */ /* 0x000fe40003f04270 */
[----:B----4-:R-:W-:Y:S02]  /*8880*/  FSEL R182, R28, -INF , P6 ;  /* 0xff8000001cb67808 */ /* 0x010fe40003000000 */
[----:B------:R-:W-:Y:S01]  /*8890*/  FMNMX.FTZ R5, R15, R5, !PT ;  /* 0x000000050f057209 */ /* 0x000fe20007810000 */
[----:B------:R-:W4:Y:S01]  /*88a0*/  MUFU.TANH R41, R41 ;  /* 0x0000002900297308 */ /* 0x000f220000002400 */
[----:B------:R-:W-:Y:S02]  /*88b0*/  FMNMX.FTZ R4, R179, R4, !PT ;  /* 0x00000004b3047209 */ /* 0x000fe40007810000 */
[C---:B------:R-:W-:Y:S02]  /*88c0*/  ISETP.GT.AND P6, PT, R2.reuse, 0x39, PT ;  /* 0x000000390200780c */ /* 0x040fe40003fc4270 */
[----:B------:R-:W-:Y:S02]  /*88d0*/  FSEL R181, R27, -INF , P0 ;  /* 0xff8000001bb57808 */ /* 0x000fe40000000000 */
[----:B------:R-:W-:Y:S02]  /*88e0*/  ISETP.GT.AND P0, PT, R2, 0x38, PT ;  /* 0x000000380200780c */ /* 0x000fe40003f04270 */
[----:B------:R-:W-:Y:S01]  /*88f0*/  FMNMX.FTZ R5, R14, R5, !PT ;  /* 0x000000050e057209 */ /* 0x000fe20007810000 */
[----:B------:R-:W4:Y:S01]  /*8900*/  MUFU.TANH R44, R44 ;  /* 0x0000002c002c7308 */ /* 0x000f220000002400 */
[----:B------:R-:W-:Y:S02]  /*8910*/  FMNMX.FTZ R4, R182, R4, !PT ;  /* 0x00000004b6047209 */ /* 0x000fe40007810000 */
[----:B------:R-:W-:Y:S02]  /*8920*/  FSEL R33, R33, -INF , P6 ;  /* 0xff80000021217808 */ /* 0x000fe40003000000 */
[----:B-1----:R-:W-:Y:S02]  /*8930*/  FSEL R24, R32, -INF , P0 ;  /* 0xff80000020187808 */ /* 0x002fe40000000000 */
[----:B------:R-:W-:Y:S02]  /*8940*/  ISETP.GT.AND P0, PT, R2, 0x48, PT ;  /* 0x000000480200780c */ /* 0x000fe40003f04270 */
[----:B------:R-:W-:Y:S01]  /*8950*/  FMNMX.FTZ R5, R16, R5, !PT ;  /* 0x0000000510057209 */ /* 0x000fe20007810000 */
[----:B------:R-:W1:Y:S01]  /*8960*/  MUFU.TANH R45, R45 ;  /* 0x0000002d002d7308 */ /* 0x000e620000002400 */
[----:B------:R-:W-:Y:S02]  /*8970*/  FMNMX.FTZ R4, R250, R4, !PT ;  /* 0x00000004fa047209 */ /* 0x000fe40007810000 */
[----:B--2---:R-:W-:Y:S01]  /*8980*/  FSEL R152, R40, -INF , P0 ;  /* 0xff80000028987808 */ /* 0x004fe20000000000 */
[----:B------:R-:W-:Y:S01]  /*8990*/  IMAD.MOV.U32 R40, RZ, RZ, R33 ;  /* 0x000000ffff287224 */ /* 0x000fe200078e0021 */
[----:B------:R-:W-:Y:S02]  /*89a0*/  ISETP.GT.AND P6, PT, R2, 0x49, PT ;  /* 0x000000490200780c */ /* 0x000fe40003fc4270 */
[----:B------:R-:W-:Y:S02]  /*89b0*/  FMNMX.FTZ R5, R168, R5, !PT ;  /* 0x00000005a8057209 */ /* 0x000fe40007810000 */
[----:B------:R-:W-:Y:S01]  /*89c0*/  FMNMX.FTZ R4, R24, R4, !PT ;  /* 0x0000000418047209 */ /* 0x000fe20007810000 */
[----:B------:R-:W2:Y:S01]  /*89d0*/  MUFU.TANH R48, R48 ;  /* 0x0000003000307308 */ /* 0x000ea20000002400 */
[----:B----4-:R-:W-:Y:S02]  /*89e0*/  FSEL R28, R41, -INF , P6 ;  /* 0xff800000291c7808 */ /* 0x010fe40003000000 */
[C---:B------:R-:W-:Y:S02]  /*89f0*/  ISETP.GT.AND P5, PT, R2.reuse, 0x50, PT ;  /* 0x000000500200780c */ /* 0x040fe40003fa4270 */
[C---:B------:R-:W-:Y:S02]  /*8a00*/  ISETP.GT.AND P1, PT, R2.reuse, 0x51, PT ;  /* 0x000000510200780c */ /* 0x040fe40003f24270 */
[C---:B------:R-:W-:Y:S02]  /*8a10*/  ISETP.GT.AND P6, PT, R2.reuse, 0x59, PT ;  /* 0x000000590200780c */ /* 0x040fe40003fc4270 */
[----:B------:R-:W-:Y:S01]  /*8a20*/  ISETP.GT.AND P0, PT, R2, 0x58, PT ;  /* 0x000000580200780c */ /* 0x000fe20003f04270 */
[----:B------:R-:W4:Y:S01]  /*8a30*/  MUFU.TANH R31, R31 ;  /* 0x0000001f001f7308 */ /* 0x000f220000002400 */
[----:B------:R-:W-:Y:S02]  /*8a40*/  FMNMX.FTZ R5, R169, R5, !PT ;  /* 0x00000005a9057209 */ /* 0x000fe40007810000 */
[----:B------:R-:W-:Y:S02]  /*8a50*/  FMNMX.FTZ R2, R40, R4, !PT ;  /* 0x0000000428027209 */ /* 0x000fe40007810000 */
[----:B------:R-:W-:Y:S01]  /*8a60*/  FMNMX.FTZ R4, R172, R5, !PT ;  /* 0x00000005ac047209 */ /* 0x000fe20007810000 */
[----:B------:R-:W-:Y:S01]  /*8a70*/  FMUL.FTZ R5, R50, c[0x0][0x320] ;  /* 0x0000c80032057a20 */ /* 0x000fe20000410000 */
[----:B------:R-:W-:Y:S02]  /*8a80*/  FMNMX.FTZ R2, R17, R2, !PT ;  /* 0x0000000211027209 */ /* 0x000fe40007810000 */
[----:B------:R-:W-:Y:S01]  /*8a90*/  FMNMX.FTZ R4, R173, R4, !PT ;  /* 0x00000004ad047209 */ /* 0x000fe20007810000 */
[----:B------:R-:W4:Y:S01]  /*8aa0*/  MUFU.TANH R49, R49 ;  /* 0x0000003100317308 */ /* 0x000f220000002400 */
[----:B------:R-:W-:Y:S02]  /*8ab0*/  FMNMX.FTZ R2, R18, R2, !PT ;  /* 0x0000000212027209 */ /* 0x000fe40007810000 */
[----:B------:R-:W-:Y:S02]  /*8ac0*/  FMNMX.FTZ R4, R174, R4, !PT ;  /* 0x00000004ae047209 */ /* 0x000fe40007810000 */
[----:B------:R-:W-:Y:S02]  /*8ad0*/  FMNMX.FTZ R2, R152, R2, !PT ;  /* 0x0000000298027209 */ /* 0x000fe40007810000 */
[----:B------:R-:W-:Y:S02]  /*8ae0*/  FSEL R50, R44, -INF , P5 ;  /* 0xff8000002c327808 */ /* 0x000fe40002800000 */
[----:B------:R-:W-:Y:S01]  /*8af0*/  FMNMX.FTZ R2, R28, R2, !PT ;  /* 0x000000021c027209 */ /* 0x000fe20007810000 */
[----:B------:R-:W4:Y:S01]  /*8b00*/  MUFU.TANH R34, R34 ;  /* 0x0000002200227308 */ /* 0x000f220000002400 */
[----:B------:R-:W-:Y:S02]  /*8b10*/  FMNMX.FTZ R4, R177, R4, !PT ;  /* 0x00000004b1047209 */ /* 0x000fe40007810000 */
[----:B-1----:R-:W-:Y:S02]  /*8b20*/  FSEL R25, R45, -INF , P1 ;  /* 0xff8000002d197808 */ /* 0x002fe40000800000 */
[----:B------:R-:W-:Y:S02]  /*8b30*/  FMNMX.FTZ R2, R50, R2, !PT ;  /* 0x0000000232027209 */ /* 0x000fe40007810000 */
[----:B------:R-:W-:Y:S02]  /*8b40*/  FMNMX.FTZ R4, R180, R4, !PT ;  /* 0x00000004b4047209 */ /* 0x000fe40007810000 */
[----:B------:R-:W-:Y:S01]  /*8b50*/  ISETP.GT.AND P5, PT, R0, 0x31, PT ;  /* 0x000000310000780c */ /* 0x000fe20003fa4270 */
[----:B------:R-:W1:Y:S01]  /*8b60*/  MUFU.TANH R35, R35 ;  /* 0x0000002300237308 */ /* 0x000e620000002400 */
[----:B--2---:R-:W-:Y:S02]  /*8b70*/  FSEL R48, R48, -INF , P0 ;  /* 0xff80000030307808 */ /* 0x004fe40000000000 */
[----:B------:R-:W-:Y:S02]  /*8b80*/  FMNMX.FTZ R2, R25, R2, !PT ;  /* 0x0000000219027209 */ /* 0x000fe40007810000 */
[----:B------:R-:W-:Y:S02]  /*8b90*/  FMNMX.FTZ R4, R181, R4, !PT ;  /* 0x00000004b5047209 */ /* 0x000fe40007810000 */
[----:B----4-:R-:W-:Y:S02]  /*8ba0*/  FSEL R183, R31, -INF , P5 ;  /* 0xff8000001fb77808 */ /* 0x010fe40002800000 */
[----:B------:R-:W-:Y:S01]  /*8bb0*/  FSEL R19, R49, -INF , P6 ;  /* 0xff80000031137808 */ /* 0x000fe20003000000 */
[----:B------:R-:W2:Y:S01]  /*8bc0*/  MUFU.TANH R38, R38 ;  /* 0x0000002600267308 */ /* 0x000ea20000002400 */
[----:B------:R-:W-:Y:S02]  /*8bd0*/  ISETP.GT.AND P1, PT, R0, 0x38, PT ;  /* 0x000000380000780c */ /* 0x000fe40003f24270 */
[----:B------:R-:W-:Y:S02]  /*8be0*/  FMNMX.FTZ R2, R48, R2, !PT ;  /* 0x0000000230027209 */ /* 0x000fe40007810000 */
[----:B------:R-:W-:Y:S02]  /*8bf0*/  FMNMX.FTZ R4, R251, R4, !PT ;  /* 0x00000004fb047209 */ /* 0x000fe40007810000 */
[----:B------:R-:W-:Y:S02]  /*8c00*/  FSEL R252, R34, -INF , P1 ;  /* 0xff80000022fc7808 */ /* 0x000fe40000800000 */
[C---:B------:R-:W-:Y:S01]  /*8c10*/  ISETP.GT.AND P0, PT, R0.reuse, 0x39, PT ;  /* 0x000000390000780c */ /* 0x040fe20003f04270 */
[----:B------:R-:W4:Y:S01]  /*8c20*/  MUFU.TANH R39, R39 ;  /* 0x0000002700277308 */ /* 0x000f220000002400 */
[----:B------:R-:W-:Y:S02]  /*8c30*/  FMNMX.FTZ R4, R183, R4, !PT ;  /* 0x00000004b7047209 */ /* 0x000fe40007810000 */
[----:B------:R-:W-:Y:S02]  /*8c40*/  FMNMX.FTZ R2, R19, R2, !PT ;  /* 0x0000000213027209 */ /* 0x000fe40007810000 */
[----:B------:R-:W-:Y:S02]  /*8c50*/  ISETP.GT.AND P1, PT, R0, 0x40, PT ;  /* 0x000000400000780c */ /* 0x000fe40003f24270 */
[----:B------:R-:W-:Y:S01]  /*8c60*/  FMNMX.FTZ R4, R252, R4, !PT ;  /* 0x00000004fc047209 */ /* 0x000fe20007810000 */
[----:B------:R-:W4:Y:S01]  /*8c70*/  SHFL.BFLY PT, R101, R2, 0x2, 0x1f ;  /* 0x0c401f0002657f89 */ /* 0x000f2200000e0000 */
[----:B-1----:R-:W-:Y:S01]  /*8c80*/  FSEL R26, R35, -INF , P0 ;  /* 0xff800000231a7808 */ /* 0x002fe20000000000 */
[----:B------:R-:W1:Y:S01]  /*8c90*/  MUFU.TANH R42, R42 ;  /* 0x0000002a002a7308 */ /* 0x000e620000002400 */
[----:B------:R-:W-:Y:S02]  /*8ca0*/  ISETP.GT.AND P0, PT, R0, 0x41, PT ;  /* 0x000000410000780c */ /* 0x000fe40003f04270 */
[----:B------:R-:W-:Y:S02]  /*8cb0*/  FMNMX.FTZ R4, R26, R4, !PT ;  /* 0x000000041a047209 */ /* 0x000fe40007810000 */
[----:B--2---:R-:W-:Y:S02]  /*8cc0*/  FSEL R34, R38, -INF , P1 ;  /* 0xff80000026227808 */ /* 0x004fe40000800000 */
[----:B------:R-:W-:Y:S02]  /*8cd0*/  ISETP.GT.AND P1, PT, R0, 0x48, PT ;  /* 0x000000480000780c */ /* 0x000fe40003f24270 */
[----:B------:R-:W-:Y:S01]  /*8ce0*/  FMNMX.FTZ R4, R34, R4, !PT ;  /* 0x0000000422047209 */ /* 0x000fe20007810000 */
[----:B------:R-:W2:Y:S01]  /*8cf0*/  MUFU.TANH R43, R43 ;  /* 0x0000002b002b7308 */ /* 0x000ea20000002400 */
[----:B------:R-:W-:Y:S02]  /*8d00*/  PLOP3.LUT P5, PT, PT, PT, UP0, 0x80, 0x0 ;  /* 0x000000000000781c */ /* 0x000fe40003faf008 */
[----:B------:R-:W-:Y:S02]  /*8d10*/  MOV R49, R25 ;  /* 0x0000001900317202 */ /* 0x000fe40000000f00 */
[----:B----4-:R-:W-:Y:S02]  /*8d20*/  FSEL R20, R39, -INF , P0 ;  /* 0xff80000027147808 */ /* 0x010fe40000000000 */
[----:B------:R-:W-:Y:S02]  /*8d30*/  ISETP.GT.AND P0, PT, R0, 0x49, PT ;  /* 0x000000490000780c */ /* 0x000fe40003f04270 */
[----:B------:R-:W-:Y:S01]  /*8d40*/  FMNMX.FTZ R4, R20, R4, !PT ;  /* 0x0000000414047209 */ /* 0x000fe20007810000 */
[----:B------:R-:W4:Y:S01]  /*8d50*/  MUFU.TANH R46, R46 ;  /* 0x0000002e002e7308 */ /* 0x000f220000002400 */
[----:B------:R-:W-:Y:S02]  /*8d60*/  FMNMX.FTZ R101, R2, R101, !PT ;  /* 0x0000006502657209 */ /* 0x000fe40007810000 */
[----:B-1----:R-:W-:Y:S02]  /*8d70*/  FSEL R27, R42, -INF , P1 ;  /* 0xff8000002a1b7808 */ /* 0x002fe40000800000 */
[C---:B------:R-:W-:Y:S02]  /*8d80*/  ISETP.GT.AND P1, PT, R0.reuse, 0x50, PT ;  /* 0x000000500000780c */ /* 0x040fe40003f24270 */
[----:B------:R-:W-:Y:S03]  /*8d90*/  FMNMX.FTZ R4, R27, R4, !PT ;  /* 0x000000041b047209 */ /* 0x000fe60007810000 */
[----:B------:R-:W1:Y:S01]  /*8da0*/  MUFU.TANH R8, R8 ;  /* 0x0000000800087308 */ /* 0x000e620000002400 */
[----:B--2---:R-:W-:Y:S02]  /*8db0*/  FSEL R41, R43, -INF , P0 ;  /* 0xff8000002b297808 */ /* 0x004fe40000000000 */
[----:B------:R-:W-:Y:S02]  /*8dc0*/  ISETP.GT.AND P0, PT, R0, 0x51, PT ;  /* 0x000000510000780c */ /* 0x000fe40003f04270 */
[----:B------:R-:W-:Y:S05]  /*8dd0*/  FMNMX.FTZ R4, R41, R4, !PT ;  /* 0x0000000429047209 */ /* 0x000fea0007810000 */
[----:B------:R-:W2:Y:S01]  /*8de0*/  MUFU.TANH R5, R5 ;  /* 0x0000000500057308 */ /* 0x000ea20000002400 */
[----:B----4-:R-:W-:Y:S02]  /*8df0*/  FSEL R32, R46, -INF , P1 ;  /* 0xff8000002e207808 */ /* 0x010fe40000800000 */
[----:B------:R-:W-:Y:S02]  /*8e00*/  ISETP.GT.AND P1, PT, R0, 0x58, PT ;  /* 0x000000580000780c */ /* 0x000fe40003f24270 */
[----:B------:R-:W-:Y:S05]  /*8e10*/  FMNMX.FTZ R4, R32, R4, !PT ;  /* 0x0000000420047209 */ /* 0x000fea0007810000 */
[----:B------:R2:W4:Y:S01]  /*8e20*/  MUFU.TANH R102, R51 ;  /* 0x0000003300667308 */ /* 0x0005220000002400 */
[----:B-1----:R-:W-:Y:S02]  /*8e30*/  FSEL R35, R8, -INF , P0 ;  /* 0xff80000008237808 */ /* 0x002fe40000000000 */
[----:B------:R-:W-:Y:S02]  /*8e40*/  ISETP.GT.AND P0, PT, R0, 0x59, PT ;  /* 0x000000590000780c */ /* 0x000fe40003f04270 */
[----:B------:R-:W-:Y:S02]  /*8e50*/  FMNMX.FTZ R0, R35, R4, !PT ;  /* 0x0000000423007209 */ /* 0x000fe40007810000 */
[----:B------:R-:W1:Y:S01]  /*8e60*/  SHFL.BFLY PT, R4, R101, 0x1, 0x1f ;  /* 0x0c201f0065047f89 */ /* 0x000e6200000e0000 */
[----:B------:R-:W-:Y:S01]  /*8e70*/  MOV R8, UR24 ;  /* 0x0000001800087c02 */ /* 0x000fe20008000f00 */
[----:B------:R-:W-:Y:S01]  /*8e80*/  @UP0 USHF.L.U64.HI UR24, UR4, 0x6, UR5 ;  /* 0x0000000604180899 */ /* 0x000fe20008010205 */
[----:B--2---:R-:W-:Y:S02]  /*8e90*/  FSEL R51, R5, -INF , P1 ;  /* 0xff80000005337808 */ /* 0x004fe40000800000 */
[----:B----4-:R-:W-:Y:S02]  /*8ea0*/  FSEL R102, R102, -INF , P0 ;  /* 0xff80000066667808 */ /* 0x010fe40000000000 */
[----:B------:R-:W-:Y:S04]  /*8eb0*/  FMNMX.FTZ R0, R51, R0, !PT ;  /* 0x0000000033007209 */ /* 0x000fe80007810000 */
[----:B------:R-:W-:Y:S02]  /*8ec0*/  FMNMX.FTZ R0, R102, R0, !PT ;  /* 0x0000000066007209 */ /* 0x000fe40007810000 */
[----:B-1----:R-:W-:Y:S03]  /*8ed0*/  FMNMX.FTZ R101, R101, R4, !PT ;  /* 0x0000000465657209 */ /* 0x002fe60007810000 */
[----:B------:R-:W1:Y:S01]  /*8ee0*/  SHFL.BFLY PT, R2, R0, 0x2, 0x1f ;  /* 0x0c401f0000027f89 */ /* 0x000e6200000e0000 */
[C---:B------:R-:W-:Y:S01]  /*8ef0*/  FSETP.NEU.FTZ.AND P1, PT, R101.reuse, -INF , PT ;  /* 0xff8000006500780b */ /* 0x040fe20003f3d000 */
[----:B------:R-:W-:Y:S05]  /*8f00*/  FMUL.FTZ R164, R101, c[0x0][0x2d0] ;  /* 0x0000b40065a47a20 */ /* 0x000fea0000410000 */
[----:B------:R-:W-:Y:S05]  /*8f10*/  FSEL R164, R164, RZ, P1 ;  /* 0x000000ffa4a47208 */ /* 0x000fea0000800000 */
[--C-:B------:R-:W-:Y:S02]  /*8f20*/  FFMA.FTZ R7, R7, c[0x0][0x2d0], -R164.reuse ;  /* 0x0000b40007077a23 */ /* 0x100fe400000108a4 */
[----:B------:R-:W-:Y:S02]  /*8f30*/  FFMA.FTZ R12, R12, c[0x0][0x2d0], -R164 ;  /* 0x0000b4000c0c7a23 */ /* 0x000fe400000108a4 */
[----:B------:R-:W-:Y:S01]  /*8f40*/  MUFU.EX2 R245, R7 ;  /* 0x0000000700f57308 */ /* 0x000fe20000000800 */
[----:B-1----:R-:W-:Y:S09]  /*8f50*/  FMNMX.FTZ R0, R0, R2, !PT ;  /* 0x0000000200007209 */ /* 0x002ff20007810000 */
[----:B------:R-:W-:Y:S01]  /*8f60*/  MUFU.EX2 R231, R12 ;  /* 0x0000000c00e77308 */ /* 0x000fe20000000800 */
[----:B------:R-:W1:Y:S02]  /*8f70*/  SHFL.BFLY PT, R2, R0, 0x1, 0x1f ;  /* 0x0c201f0000027f89 */ /* 0x000e6400000e0000 */
[----:B-1----:R-:W-:Y:S02]  /*8f80*/  FMNMX.FTZ R100, R0, R2, !PT ;  /* 0x0000000200647209 */ /* 0x002fe40007810000 */
[----:B------:R-:W-:Y:S03]  /*8f90*/  FSEL R0, R101, RZ, P1 ;  /* 0x000000ff65007208 */ /* 0x000fe60000800000 */
[----:B------:R-:W-:Y:S01]  /*8fa0*/  FMUL.FTZ R165, R100, c[0x0][0x2d0] ;  /* 0x0000b40064a57a20 */ /* 0x000fe20000410000 */
[----:B---3--:R-:W-:Y:S01]  /*8fb0*/  @P5 MOV R4, R22 ;  /* 0x0000001600045202 */ /* 0x008fe20000000f00 */
[----:B------:R-:W-:Y:S04]  /*8fc0*/  FADD.FTZ R0, -R0, R3 ;  /* 0x0000000300007221 */ /* 0x000fe80000010100 */
[----:B------:R-:W-:Y:S02]  /*8fd0*/  FMUL.FTZ R0, R0, c[0x0][0x2d0] ;  /* 0x0000b40000007a20 */ /* 0x000fe40000410000 */
[----:B------:R-:W-:Y:S02]  /*8fe0*/  @P5 IMAD.MOV.U32 R5, RZ, RZ, R37 ;  /* 0x000000ffff055224 */ /* 0x000fe400078e0025 */
[----:B------:R-:W1:Y:S02]  /*8ff0*/  MUFU.EX2 R3, R0 ;  /* 0x0000000000037308 */ /* 0x000e640000000800 */
[----:B------:R-:W-:Y:S04]  /*9000*/  @P5 IMAD.WIDE.U32 R4, R8, 0x60, R4 ;  /* 0x0000006008045825 */ /* 0x000fe800078e0004 */
[--C-:B------:R-:W-:Y:S01]  /*9010*/  FFMA.FTZ R8, R6, c[0x0][0x2d0], -R164.reuse ;  /* 0x0000b40006087a23 */ /* 0x100fe200000108a4 */
[----:B------:R-:W-:Y:S01]  /*9020*/  @P5 IADD3 R5, R5, UR23, RZ ;  /* 0x0000001705055c10 */ /* 0x000fe2000fffe0ff */
[----:B------:R-:W-:Y:S01]  /*9030*/  @UP0 USHF.L.U32 UR23, UR4, 0x6, URZ ;  /* 0x0000000604170899 */ /* 0x000fe2000800063f */
[C---:B------:R-:W-:Y:S01]  /*9040*/  @P5 SHF.L.U32 R6, R4.reuse, 0x1, RZ ;  /* 0x0000000104065819 */ /* 0x040fe200000006ff */
[----:B------:R2:W3:Y:S01]  /*9050*/  MUFU.EX2 R43, R8 ;  /* 0x00000008002b7308 */ /* 0x0004e20000000800 */
[----:B------:R-:W-:Y:S01]  /*9060*/  @P5 SHF.L.U64.HI R5, R4, 0x1, R5 ;  /* 0x0000000104055819 */ /* 0x000fe20000010205 */
[----:B------:R-:W-:Y:S01]  /*9070*/  FFMA.FTZ R4, R10, c[0x0][0x2d0], -R164 ;  /* 0x0000b4000a047a23 */ /* 0x000fe200000108a4 */
[----:B------:R-:W-:Y:S03]  /*9080*/  UISETP.GT.AND UP0, UPT, UR22, UR21, UPT ;  /* 0x000000151600728c */ /* 0x000fe6000bf04270 */
[----:B------:R-:W-:Y:S04]  /*9090*/  UMOV UR22, UR20 ;  /* 0x0000001400167c82 */ /* 0x000fe80008000000 */
[----:B------:R-:W4:Y:S01]  /*90a0*/  MUFU.EX2 R247, R4 ;  /* 0x0000000400f77308 */ /* 0x000f220000000800 */
[C---:B-1----:R-:W-:Y:S02]  /*90b0*/  FMUL.FTZ R25, R3.reuse, R125 ;  /* 0x0000007d03197220 */ /* 0x042fe40000410000 */
[C---:B------:R-:W-:Y:S02]  /*90c0*/  FMUL.FTZ R52, R3.reuse, R52 ;  /* 0x0000003403347220 */ /* 0x040fe40000410000 */
[C---:B------:R-:W-:Y:S02]  /*90d0*/  FMUL.FTZ R53, R3.reuse, R53 ;  /* 0x0000003503357220 */ /* 0x040fe40000410000 */
[C---:B------:R-:W-:Y:S02]  /*90e0*/  FMUL.FTZ R56, R3.reuse, R56 ;  /* 0x0000003803387220 */ /* 0x040fe40000410000 */
[C---:B------:R-:W-:Y:S01]  /*90f0*/  FMUL.FTZ R57, R3.reuse, R57 ;  /* 0x0000003903397220 */ /* 0x040fe20000410000 */
[----:B--2---:R-:W-:Y:S01]  /*9100*/  @P5 IADD3 R8, P6, R6, 0x80, RZ ;  /* 0x0000008006085810 */ /* 0x004fe20007fde0ff */
[C---:B------:R-:W-:Y:S01]  /*9110*/  FMUL.FTZ R60, R3.reuse, R60 ;  /* 0x0000003c033c7220 */ /* 0x040fe20000410000 */
[----:B---3--:R-:W-:Y:S01]  /*9120*/  MOV R125, R43 ;  /* 0x0000002b007d7202 */ /* 0x008fe20000000f00 */
[C---:B------:R-:W-:Y:S01]  /*9130*/  FMUL.FTZ R61, R3.reuse, R61 ;  /* 0x0000003d033d7220 */ /* 0x040fe20000410000 */
[----:B------:R-:W-:Y:S01]  /*9140*/  @P5 IADD3 R8, P0, R8, c[0x0][0x1c8], RZ ;  /* 0x0000720008085a10 */ /* 0x000fe20007f1e0ff */
[C---:B------:R-:W-:Y:S02]  /*9150*/  FMUL.FTZ R64, R3.reuse, R64 ;  /* 0x0000004003407220 */ /* 0x040fe40000410000 */
[C---:B------:R-:W-:Y:S01]  /*9160*/  FMUL.FTZ R65, R3.reuse, R65 ;  /* 0x0000004103417220 */ /* 0x040fe20000410000 */
[--C-:B------:R-:W-:Y:S01]  /*9170*/  @P5 IADD3.X R9, RZ, c[0x0][0x1cc], R5.reuse, P0, P6 ;  /* 0x00007300ff095a10 */ /* 0x100fe200007ec405 */
[C---:B------:R-:W-:Y:S01]  /*9180*/  FMUL.FTZ R68, R3.reuse, R68 ;  /* 0x0000004403447220 */ /* 0x040fe20000410000 */
[C---:B------:R-:W-:Y:S01]  /*9190*/  @P5 IADD3 R11, P6, R6.reuse, 0x100, RZ ;  /* 0x00000100060b5810 */ /* 0x040fe20007fde0ff */
[----:B------:R-:W-:Y:S01]  /*91a0*/  FMUL.FTZ R69, R3, R69 ;  /* 0x0000004503457220 */ /* 0x000fe20000410000 */
[----:B----4-:R-:W-:Y:S01]  /*91b0*/  F2FP.BF16.PACK_AB R154, R231, R247 ;  /* 0x000000f7e79a723e */ /* 0x010fe200000010ff */
[----:B------:R-:W-:Y:S01]  /*91c0*/  FMUL.FTZ R72, R3, R72 ;  /* 0x0000004803487220 */ /* 0x000fe20000410000 */
[----:B------:R-:W-:Y:S01]  /*91d0*/  @P5 IADD3 R10, P0, R11, c[0x0][0x1c8], RZ ;  /* 0x000072000b0a5a10 */ /* 0x000fe20007f1e0ff */
[C---:B------:R-:W-:Y:S02]  /*91e0*/  FMUL.FTZ R73, R3.reuse, R73 ;  /* 0x0000004903497220 */ /* 0x040fe40000410000 */
[C---:B------:R-:W-:Y:S01]  /*91f0*/  FMUL.FTZ R76, R3.reuse, R76 ;  /* 0x0000004c034c7220 */ /* 0x040fe20000410000 */
[----:B------:R-:W-:Y:S01]  /*9200*/  @P5 IADD3.X R11, RZ, c[0x0][0x1cc], R5, P0, P6 ;  /* 0x00007300ff0b5a10 */ /* 0x000fe200007ec405 */
[C---:B------:R-:W-:Y:S01]  /*9210*/  FMUL.FTZ R77, R3.reuse, R77 ;  /* 0x0000004d034d7220 */ /* 0x040fe20000410000 */
[----:B------:R-:W-:Y:S01]  /*9220*/  @P5 IADD3 R4, P6, R6, c[0x0][0x1c8], RZ ;  /* 0x0000720006045a10 */ /* 0x000fe20007fde0ff */
[C---:B------:R-:W-:Y:S01]  /*9230*/  FMUL.FTZ R80, R3.reuse, R80 ;  /* 0x0000005003507220 */ /* 0x040fe20000410000 */
[C---:B------:R-:W-:Y:S01]  /*9240*/  FSETP.NEU.FTZ.AND P0, PT, R100.reuse, -INF , PT ;  /* 0xff8000006400780b */ /* 0x040fe20003f1d000 */
[----:B------:R-:W-:Y:S01]  /*9250*/  FMUL.FTZ R81, R3, R81 ;  /* 0x0000005103517220 */ /* 0x000fe20000410000 */
[----:B------:R-:W-:Y:S01]  /*9260*/  @P5 IADD3.X R5, R5, c[0x0][0x1cc], RZ, P6, !PT ;  /* 0x0000730005055a10 */ /* 0x000fe200037fe4ff */
[----:B------:R-:W-:Y:S01]  /*9270*/  FMUL.FTZ R84, R3, R84 ;  /* 0x0000005403547220 */ /* 0x000fe20000410000 */
[----:B------:R-:W-:Y:S01]  /*9280*/  FSEL R165, R165, RZ, P0 ;  /* 0x000000ffa5a57208 */ /* 0x000fe20000000000 */
[C---:B------:R-:W-:Y:S01]  /*9290*/  FMUL.FTZ R85, R3.reuse, R85 ;  /* 0x0000005503557220 */ /* 0x040fe20000410000 */
[----:B------:R-:W-:Y:S01]  /*92a0*/  FSEL R2, R100, RZ, P0 ;  /* 0x000000ff64027208 */ /* 0x000fe20000000000 */
[----:B------:R1:W-:Y:S01]  /*92b0*/  @P5 LDGSTS.E.BYPASS.LTC128B.128 [R249+0xc100], [R4.64], !P4 ;  /* 0x0c10000004f95fae */ /* 0x0003e2000e101d52 */
[----:B------:R-:W-:Y:S01]  /*92c0*/  FMUL.FTZ R88, R3, R88 ;  /* 0x0000005803587220 */ /* 0x000fe20000410000 */
[----:B------:R-:W-:Y:S01]  /*92d0*/  PLOP3.LUT P0, PT, PT, PT, UP0, 0x80, 0x0 ;  /* 0x000000000000781c */ /* 0x000fe20003f0f008 */
[--C-:B------:R-:W-:Y:S02]  /*92e0*/  FFMA.FTZ R13, R13, c[0x0][0x2d0], -R165.reuse ;  /* 0x0000b4000d0d7a23 */ /* 0x100fe400000108a5 */
[--C-:B------:R-:W-:Y:S02]  /*92f0*/  FFMA.FTZ R15, R15, c[0x0][0x2d0], -R165.reuse ;  /* 0x0000b4000f0f7a23 */ /* 0x100fe400000108a5 */
[----:B------:R-:W-:Y:S01]  /*9300*/  FFMA.FTZ R14, R14, c[0x0][0x2d0], -R165 ;  /* 0x0000b4000e0e7a23 */ /* 0x000fe200000108a5 */
[----:B------:R2:W-:Y:S01]  /*9310*/  @P5 LDGSTS.E.BYPASS.LTC128B.128 [R249+0xf100], [R8.64], !P3 ;  /* 0x0f10000008f95fae */ /* 0x0005e2000d901d52 */
[----:B------:R-:W-:Y:S01]  /*9320*/  MUFU.EX2 R33, R13 ;  /* 0x0000000d00217308 */ /* 0x000fe20000000800 */
[----:B------:R-:W-:Y:S01]  /*9330*/  FADD.FTZ R0, -R2, R103 ;  /* 0x0000006702007221 */ /* 0x000fe20000010100 */
[----:B------:R-:W-:Y:S01]  /*9340*/  MOV R103, R20 ;  /* 0x0000001400677202 */ /* 0x000fe20000000f00 */
[----:B------:R-:W-:Y:S02]  /*9350*/  FFMA.FTZ R16, R16, c[0x0][0x2d0], -R165 ;  /* 0x0000b40010107a23 */ /* 0x000fe400000108a5 */
[----:B------:R-:W-:Y:S02]  /*9360*/  FMUL.FTZ R0, R0, c[0x0][0x2d0] ;  /* 0x0000b40000007a20 */ /* 0x000fe40000410000 */
[----:B------:R3:W-:Y:S01]  /*9370*/  @P5 LDGSTS.E.BYPASS.LTC128B.128 [R249+0x12100], [R10.64], !P2 ;  /* 0x121000000af95fae */ /* 0x0007e2000d101d52 */
[----:B------:R-:W-:Y:S01]  /*9380*/  IMAD.MOV.U32 R2, RZ, RZ, R152 ;  /* 0x000000ffff027224 */ /* 0x000fe200078e0098 */
[----:B------:R-:W-:Y:S01]  /*9390*/  F2FP.BF16.PACK_AB R152, R245, R43 ;  /* 0x0000002bf598723e */ /* 0x000fe200000010ff */
[----:B------:R-:W4:Y:S01]  /*93a0*/  MUFU.EX2 R246, R15 ;  /* 0x0000000f00f67308 */ /* 0x000f220000000800 */
[C---:B------:R-:W-:Y:S02]  /*93b0*/  FMUL.FTZ R89, R3.reuse, R89 ;  /* 0x0000005903597220 */ /* 0x040fe40000410000 */
[C---:B------:R-:W-:Y:S02]  /*93c0*/  FMUL.FTZ R92, R3.reuse, R92 ;  /* 0x0000005c035c7220 */ /* 0x040fe40000410000 */
[C---:B------:R-:W-:Y:S02]  /*93d0*/  FMUL.FTZ R93, R3.reuse, R93 ;  /* 0x0000005d035d7220 */ /* 0x040fe40000410000 */
[C---:B------:R-:W-:Y:S01]  /*93e0*/  FMUL.FTZ R96, R3.reuse, R96 ;  /* 0x0000006003607220 */ /* 0x040fe20000410000 */
[----:B-1----:R-:W-:Y:S01]  /*93f0*/  @P5 IADD3 R4, P6, R4, UR23, RZ ;  /* 0x0000001704045c10 */ /* 0x002fe2000ffde0ff */
[----:B------:R-:W-:Y:S01]  /*9400*/  FMUL.FTZ R97, R3, R97 ;  /* 0x0000006103617220 */ /* 0x000fe20000410000 */
[----:B------:R-:W-:Y:S02]  /*9410*/  MUFU.EX2 R248, R14 ;  /* 0x0000000e00f87308 */ /* 0x000fe40000000800 */
[----:B------:R-:W-:Y:S02]  /*9420*/  @P5 IADD3.X R5, R5, UR24, RZ, P6, !PT ;  /* 0x0000001805055c10 */ /* 0x000fe4000b7fe4ff */
[----:B------:R-:W-:Y:S01]  /*9430*/  @P5 IADD3 R6, P1, R4, UR23, RZ ;  /* 0x0000001704065c10 */ /* 0x000fe2000ff3e0ff */
[----:B--2---:R-:W-:Y:S02]  /*9440*/  FMUL.FTZ R8, R3, R108 ;  /* 0x0000006c03087220 */ /* 0x004fe40000410000 */
[----:B------:R1:W-:Y:S01]  /*9450*/  @P5 LDGSTS.E.BYPASS.LTC128B.128 [R249+0xd100], [R4.64], !P4 ;  /* 0x0d10000004f95fae */ /* 0x0003e2000e101d52 */
[----:B------:R-:W-:Y:S01]  /*9460*/  @P5 IADD3.X R7, R5, UR24, RZ, P1, !PT ;  /* 0x0000001805075c10 */ /* 0x000fe20008ffe4ff */
[C---:B------:R-:W-:Y:S01]  /*9470*/  FMUL.FTZ R9, R3.reuse, R109 ;  /* 0x0000006d03097220 */ /* 0x040fe20000410000 */
[----:B------:R-:W2:Y:S01]  /*9480*/  MUFU.EX2 R42, R16 ;  /* 0x00000010002a7308 */ /* 0x000ea20000000800 */
[----:B----4-:R-:W-:Y:S04]  /*9490*/  F2FP.BF16.PACK_AB R153, R246, R33 ;  /* 0x00000021f699723e */ /* 0x010fe800000010ff */
[----:B------:R1:W-:Y:S05]  /*94a0*/  @P5 LDGSTS.E.BYPASS.LTC128B.128 [R249+0x10100], [R4.64+0x80], !P3 ;  /* 0x1010008004f95fae */ /* 0x0003ea000d901d52 */
[----:B------:R-:W3:Y:S03]  /*94b0*/  MUFU.EX2 R0, R0 ;  /* 0x0000000000007308 */ /* 0x000ee60000000800 */
[----:B------:R1:W-:Y:S08]  /*94c0*/  @P5 LDGSTS.E.BYPASS.LTC128B.128 [R249+0x13100], [R4.64+0x100], !P2 ;  /* 0x1310010004f95fae */ /* 0x0003f0000d101d52 */
[----:B------:R4:W-:Y:S01]  /*94d0*/  @P5 LDGSTS.E.BYPASS.LTC128B.128 [R249+0xe100], [R6.64], !P4 ;  /* 0x0e10000006f95fae */ /* 0x0009e2000e101d52 */
[----:B--2---:R-:W-:Y:S01]  /*94e0*/  F2FP.BF16.PACK_AB R155, R42, R248 ;  /* 0x000000f82a9b723e */ /* 0x004fe200000010ff */
[C---:B------:R-:W-:Y:S01]  /*94f0*/  FMUL.FTZ R16, R3.reuse, R116 ;  /* 0x0000007403107220 */ /* 0x040fe20000410000 */
[----:B------:R-:W-:Y:S01]  /*9500*/  MOV R116, R17 ;  /* 0x0000001100747202 */ /* 0x000fe20000000f00 */
[C---:B------:R-:W-:Y:S04]  /*9510*/  FMUL.FTZ R17, R3.reuse, R117 ;  /* 0x0000007503117220 */ /* 0x040fe80000410000 */
[----:B------:R4:W-:Y:S01]  /*9520*/  @P5 LDGSTS.E.BYPASS.LTC128B.128 [R249+0x11100], [R6.64+0x80], !P3 ;  /* 0x1110008006f95fae */ /* 0x0009e2000d901d52 */
[----:B------:R-:W-:Y:S02]  /*9530*/  IMAD.MOV.U32 R117, RZ, RZ, R18 ;  /* 0x000000ffff757224 */ /* 0x000fe400078e0012 */
[C---:B---3--:R-:W-:Y:S02]  /*9540*/  FMUL.FTZ R10, R0.reuse, R110 ;  /* 0x0000006e000a7220 */ /* 0x048fe40000410000 */
[C---:B------:R-:W-:Y:S03]  /*9550*/  FMUL.FTZ R11, R0.reuse, R111 ;  /* 0x0000006f000b7220 */ /* 0x040fe60000410000 */
[----:B------:R4:W-:Y:S01]  /*9560*/  @P5 LDGSTS.E.BYPASS.LTC128B.128 [R249+0x14100], [R6.64+0x100], !P2 ;  /* 0x1410010006f95fae */ /* 0x0009e2000d101d52 */
[C---:B------:R-:W-:Y:S01]  /*9570*/  FMUL.FTZ R18, R0.reuse, R118 ;  /* 0x0000007600127220 */ /* 0x040fe20000410000 */
[----:B------:R-:W-:Y:S01]  /*9580*/  MOV R118, R19 ;  /* 0x0000001300767202 */ /* 0x000fe20000000f00 */
[C---:B-1----:R-:W-:Y:S02]  /*9590*/  FMUL.FTZ R5, R3.reuse, R105 ;  /* 0x0000006903057220 */ /* 0x042fe40000410000 */
[C---:B------:R-:W-:Y:S01]  /*95a0*/  FMUL.FTZ R4, R3.reuse, R104 ;  /* 0x0000006803047220 */ /* 0x040fe20000410000 */
[----:B------:R-:W-:Y:S01]  /*95b0*/  MOV R104, R28 ;  /* 0x0000001c00687202 */ /* 0x000fe20000000f00 */
[C---:B------:R-:W-:Y:S01]  /*95c0*/  FMUL.FTZ R19, R0.reuse, R119 ;  /* 0x0000007700137220 */ /* 0x040fe20000410000 */
[----:B------:R-:W1:Y:S01]  /*95d0*/  LDSM.16.MT88.4 R12, [R225+0x100] ;  /* 0x00010000e10c783b */ /* 0x000e620000004200 */
[----:B------:R-:W-:Y:S01]  /*95e0*/  MOV R119, R41 ;  /* 0x0000002900777202 */ /* 0x000fe20000000f00 */
[C---:B------:R-:W-:Y:S01]  /*95f0*/  FMUL.FTZ R43, R0.reuse, R143 ;  /* 0x0000008f002b7220 */ /* 0x040fe20000410000 */
[----:B------:R-:W-:Y:S01]  /*9600*/  MOV R41, R24 ;  /* 0x0000001800297202 */ /* 0x000fe20000000f00 */
[C---:B------:R-:W-:Y:S02]  /*9610*/  FMUL.FTZ R24, R3.reuse, R124 ;  /* 0x0000007c03187220 */ /* 0x040fe40000410000 */
[----:B------:R-:W-:Y:S02]  /*9620*/  IMAD.MOV.U32 R124, RZ, RZ, R51 ;  /* 0x000000ffff7c7224 */ /* 0x000fe400078e0033 */
[----:B------:R-:W2:Y:S01]  /*9630*/  LDSM.16.MT88.4 R20, [R226+0x100] ;  /* 0x00010000e214783b */ /* 0x000ea20000004200 */
[----:B------:R-:W-:Y:S01]  /*9640*/  FMUL.FTZ R51, R0, R151 ;  /* 0x0000009700337220 */ /* 0x000fe20000410000 */
[----:B------:R-:W-:Y:S01]  /*9650*/  MOV R151, R117 ;  /* 0x0000007500977202 */ /* 0x000fe20000000f00 */
[----:B------:R-:W-:Y:S02]  /*9660*/  FFMA.FTZ R124, R124, c[0x0][0x2d0], -R165 ;  /* 0x0000b4007c7c7a23 */ /* 0x000fe400000108a5 */
[C---:B------:R-:W-:Y:S02]  /*9670*/  FMUL.FTZ R54, R0.reuse, R54 ;  /* 0x0000003600367220 */ /* 0x040fe40000410000 */
[C---:B------:R-:W-:Y:S01]  /*9680*/  FMUL.FTZ R55, R0.reuse, R55 ;  /* 0x0000003700377220 */ /* 0x040fe20000410000 */
[----:B------:R-:W3:Y:S01]  /*9690*/  LDSM.16.MT88.4 R28, [R229+0x100] ;  /* 0x00010000e51c783b */ /* 0x000ee20000004200 */
[C---:B------:R-:W-:Y:S02]  /*96a0*/  FMUL.FTZ R58, R0.reuse, R58 ;  /* 0x0000003a003a7220 */ /* 0x040fe40000410000 */
[C---:B----4-:R-:W-:Y:S02]  /*96b0*/  FMUL.FTZ R6, R0.reuse, R106 ;  /* 0x0000006a00067220 */ /* 0x050fe40000410000 */
[C---:B------:R-:W-:Y:S02]  /*96c0*/  FMUL.FTZ R7, R0.reuse, R107 ;  /* 0x0000006b00077220 */ /* 0x040fe40000410000 */
[C---:B------:R-:W-:Y:S01]  /*96d0*/  FMUL.FTZ R59, R0.reuse, R59 ;  /* 0x0000003b003b7220 */ /* 0x040fe20000410000 */
[----:B------:R-:W4:Y:S01]  /*96e0*/  LDSM.16.MT88.4 R36, [R228+0x100] ;  /* 0x00010000e424783b */ /* 0x000f220000004200 */
[C---:B------:R-:W-:Y:S02]  /*96f0*/  FMUL.FTZ R62, R0.reuse, R62 ;  /* 0x0000003e003e7220 */ /* 0x040fe40000410000 */
[C---:B------:R-:W-:Y:S02]  /*9700*/  FMUL.FTZ R63, R0.reuse, R63 ;  /* 0x0000003f003f7220 */ /* 0x040fe40000410000 */
[C---:B------:R-:W-:Y:S02]  /*9710*/  FMUL.FTZ R66, R0.reuse, R66 ;  /* 0x0000004200427220 */ /* 0x040fe40000410000 */
[C---:B------:R-:W-:Y:S01]  /*9720*/  FMUL.FTZ R67, R0.reuse, R67 ;  /* 0x0000004300437220 */ /* 0x040fe20000410000 */
[----:B------:R-:W3:Y:S01]  /*9730*/  LDSM.16.MT88.4 R44, [R225+0x3100] ;  /* 0x00310000e12c783b */ /* 0x000ee20000004200 */
[C---:B------:R-:W-:Y:S02]  /*9740*/  FMUL.FTZ R70, R0.reuse, R70 ;  /* 0x0000004600467220 */ /* 0x040fe40000410000 */
[C---:B------:R-:W-:Y:S02]  /*9750*/  FMUL.FTZ R71, R0.reuse, R71 ;  /* 0x0000004700477220 */ /* 0x040fe40000410000 */
[C---:B------:R-:W-:Y:S02]  /*9760*/  FMUL.FTZ R74, R0.reuse, R74 ;  /* 0x0000004a004a7220 */ /* 0x040fe40000410000 */
[C---:B------:R-:W-:Y:S01]  /*9770*/  FMUL.FTZ R75, R0.reuse, R75 ;  /* 0x0000004b004b7220 */ /* 0x040fe20000410000 */
[C---:B-1----:R-:W-:Y:S01]  /*9780*/  HMMA.16816.F32.BF16 R4, R152.reuse, R12, R4 ;  /* 0x0000000c9804723c */ /* 0x042fe20000041804 */
[----:B------:R-:W-:Y:S04]  /*9790*/  LDSM.16.MT88.4 R108, [R229+0x3100] ;  /* 0x00310000e56c783b */ /* 0x000fe80000004200 */
[C---:B------:R-:W-:Y:S02]  /*97a0*/  FMUL.FTZ R78, R0.reuse, R78 ;  /* 0x0000004e004e7220 */ /* 0x040fe40000410000 */
[C---:B------:R-:W-:Y:S01]  /*97b0*/  FMUL.FTZ R12, R3.reuse, R112 ;  /* 0x00000070030c7220 */ /* 0x040fe20000410000 */
[C---:B------:R-:W-:Y:S01]  /*97c0*/  HMMA.16816.F32.BF16 R8, R152.reuse, R14, R8 ;  /* 0x0000000e9808723c */ /* 0x040fe20000041808 */
[----:B------:R-:W0:Y:S03]  /*97d0*/  LDGDEPBAR ;  /* 0x00000000000079af */ /* 0x000e260000000000 */
[C---:B------:R-:W-:Y:S02]  /*97e0*/  FMUL.FTZ R13, R3.reuse, R113 ;  /* 0x00000071030d7220 */ /* 0x040fe40000410000 */
[C---:B------:R-:W-:Y:S02]  /*97f0*/  FMUL.FTZ R79, R0.reuse, R79 ;  /* 0x0000004f004f7220 */ /* 0x040fe40000410000 */
[C---:B------:R-:W-:Y:S04]  /*9800*/  FMUL.FTZ R14, R0.reuse, R114 ;  /* 0x00000072000e7220 */ /* 0x040fe80000410000 */
[C---:B------:R-:W-:Y:S02]  /*9810*/  FMUL.FTZ R15, R0.reuse, R115 ;  /* 0x00000073000f7220 */ /* 0x040fe40000410000 */
[----:B------:R-:W-:Y:S01]  /*9820*/  LDSM.16.MT88.4 R112, [R228+0x3100] ;  /* 0x00310000e470783b */ /* 0x000fe20000004200 */
[C---:B------:R-:W-:Y:S02]  /*9830*/  FMUL.FTZ R82, R0.reuse, R82 ;  /* 0x0000005200527220 */ /* 0x040fe40000410000 */
[C---:B------:R-:W-:Y:S02]  /*9840*/  FMUL.FTZ R83, R0.reuse, R83 ;  /* 0x0000005300537220 */ /* 0x040fe40000410000 */
[C---:B--2---:R-:W-:Y:S03]  /*9850*/  HMMA.16816.F32.BF16 R12, R152.reuse, R20, R12 ;  /* 0x00000014980c723c */ /* 0x044fe6000004180c */
[C---:B------:R-:W-:Y:S02]  /*9860*/  FMUL.FTZ R86, R0.reuse, R86 ;  /* 0x0000005600567220 */ /* 0x040fe40000410000 */
[C---:B------:R-:W-:Y:S02]  /*9870*/  FMUL.FTZ R87, R0.reuse, R87 ;  /* 0x0000005700577220 */ /* 0x040fe40000410000 */
[C---:B------:R-:W-:Y:S01]  /*9880*/  FMUL.FTZ R21, R3.reuse, R121 ;  /* 0x0000007903157220 */ /* 0x040fe20000410000 */
[C---:B------:R-:W-:Y:S04]  /*9890*/  HMMA.16816.F32.BF16 R16, R152.reuse, R22, R16 ;  /* 0x000000169810723c */ /* 0x040fe80000041810 */
[C---:B------:R-:W-:Y:S01]  /*98a0*/  FMUL.FTZ R20, R3.reuse, R120 ;  /* 0x0000007803147220 */ /* 0x040fe20000410000 */
[----:B------:R-:W-:Y:S01]  /*98b0*/  MOV R121, R48 ;  /* 0x0000003000797202 */ /* 0x000fe20000000f00 */
[----:B------:R-:W-:Y:S02]  /*98c0*/  IMAD.MOV.U32 R120, RZ, RZ, R26 ;  /* 0x000000ffff787224 */ /* 0x000fe400078e001a */
[C---:B------:R-:W-:Y:S01]  /*98d0*/  FMUL.FTZ R22, R0.reuse, R122 ;  /* 0x0000007a00167220 */ /* 0x040fe20000410000 */
[----:B------:R-:W-:Y:S03]  /*98e0*/  MOV R122, R49 ;  /* 0x00000031007a7202 */ /* 0x000fe60000000f00 */
[C---:B------:R-:W-:Y:S02]  /*98f0*/  FMUL.FTZ R23, R0.reuse, R123 ;  /* 0x0000007b00177220 */ /* 0x040fe40000410000 */
[----:B------:R-:W-:Y:S02]  /*9900*/  IMAD.MOV.U32 R123, RZ, RZ, R50 ;  /* 0x000000ffff7b7224 */ /* 0x000fe400078e0032 */
[C---:B------:R-:W-:Y:S02]  /*9910*/  FMUL.FTZ R26, R0.reuse, R126 ;  /* 0x0000007e001a7220 */ /* 0x040fe40000410000 */
[----:B------:R-:W-:Y:S01]  /*9920*/  IMAD.MOV.U32 R126, RZ, RZ, R27 ;  /* 0x000000ffff7e7224 */ /* 0x000fe200078e001b */
[C---:B---3--:R-:W-:Y:S03]  /*9930*/  HMMA.16816.F32.BF16 R20, R152.reuse, R28, R20 ;  /* 0x0000001c9814723c */ /* 0x048fe60000041814 */
[C---:B------:R-:W-:Y:S01]  /*9940*/  FMUL.FTZ R27, R0.reuse, R127 ;  /* 0x0000007f001b7220 */ /* 0x040fe20000410000 */
[----:B------:R-:W-:Y:S01]  /*9950*/  MOV R127, R42 ;  /* 0x0000002a007f7202 */ /* 0x000fe20000000f00 */
[C---:B------:R-:W-:Y:S01]  /*9960*/  FMUL.FTZ R42, R0.reuse, R142 ;  /* 0x0000008e002a7220 */ /* 0x040fe20000410000 */
[----:B------:R-:W-:Y:S01]  /*9970*/  MOV R143, R126 ;  /* 0x0000007e008f7202 */ /* 0x000fe20000000f00 */
[C---:B------:R-:W-:Y:S01]  /*9980*/  FMUL.FTZ R28, R3.reuse, R128 ;  /* 0x00000080031c7220 */ /* 0x040fe20000410000 */
[----:B------:R-:W-:Y:S01]  /*9990*/  MOV R128, R104 ;  /* 0x0000006800807202 */ /* 0x000fe20000000f00 */
[----:B------:R-:W-:Y:S01]  /*99a0*/  FMUL.FTZ R50, R0, R150 ;  /* 0x0000009600327220 */ /* 0x000fe20000410000 */
[C---:B------:R-:W-:Y:S01]  /*99b0*/  HMMA.16816.F32.BF16 R24, R152.reuse, R30, R24 ;  /* 0x0000001e9818723c */ /* 0x040fe20000041818 */
[----:B------:R-:W1:Y:S02]  /*99c0*/  LDSM.16.MT88.4 R104, [R226+0x3100] ;  /* 0x00310000e268783b */ /* 0x000e640000004200 */
[C---:B------:R-:W-:Y:S01]  /*99d0*/  FMUL.FTZ R29, R3.reuse, R129 ;  /* 0x00000081031d7220 */ /* 0x040fe20000410000 */
[----:B------:R-:W-:Y:S01]  /*99e0*/  MOV R129, R2 ;  /* 0x0000000200817202 */ /* 0x000fe20000000f00 */
[----:B------:R-:W-:Y:S01]  /*99f0*/  FFMA.FTZ R2, R166, c[0x0][0x2d0], -R164 ;  /* 0x0000b400a6027a23 */ /* 0x000fe200000108a4 */
[----:B------:R-:W-:Y:S01]  /*9a00*/  MOV R142, R119 ;  /* 0x00000077008e7202 */ /* 0x000fe20000000f00 */
[C---:B------:R-:W-:Y:S01]  /*9a10*/  FMUL.FTZ R30, R0.reuse, R130 ;  /* 0x00000082001e7220 */ /* 0x040fe20000410000 */
[----:B------:R-:W-:Y:S01]  /*9a20*/  MOV R166, R116 ;  /* 0x0000007400a67202 */ /* 0x000fe20000000f00 */
[C---:B------:R-:W-:Y:S03]  /*9a30*/  FMUL.FTZ R31, R0.reuse, R131 ;  /* 0x00000083001f7220 */ /* 0x040fe60000410000 */
[----:B------:R-:W-:Y:S01]  /*9a40*/  IMAD.MOV.U32 R130, RZ, RZ, R103 ;  /* 0x000000ffff827224 */ /* 0x000fe200078e0067 */
[----:B------:R-:W-:Y:S01]  /*9a50*/  MOV R131, R35 ;  /* 0x0000002300837202 */ /* 0x000fe20000000f00 */
[C---:B------:R-:W-:Y:S01]  /*9a60*/  FMUL.FTZ R35, R0.reuse, R135 ;  /* 0x0000008700237220 */ /* 0x040fe20000410000 */
[----:B------:R-:W-:Y:S01]  /*9a70*/  MOV R103, R32 ;  /* 0x0000002000677202 */ /* 0x000fe20000000f00 */
[C---:B----4-:R-:W-:Y:S03]  /*9a80*/  HMMA.16816.F32.BF16 R28, R152.reuse, R36, R28 ;  /* 0x00000024981c723c */ /* 0x050fe6000004181c */
[C---:B------:R-:W-:Y:S01]  /*9a90*/  FMUL.FTZ R32, R3.reuse, R132 ;  /* 0x0000008403207220 */ /* 0x040fe20000410000 */
[----:B------:R-:W-:Y:S01]  /*9aa0*/  MOV R150, R130 ;  /* 0x0000008200967202 */ /* 0x000fe20000000f00 */
[----:B------:R-:W-:Y:S02]  /*9ab0*/  IMAD.MOV.U32 R132, RZ, RZ, R33 ;  /* 0x000000ffff847224 */ /* 0x000fe400078e0021 */
[C---:B------:R-:W-:Y:S01]  /*9ac0*/  FMUL.FTZ R33, R3.reuse, R133 ;  /* 0x0000008503217220 */ /* 0x040fe20000410000 */
[----:B------:R-:W-:Y:S01]  /*9ad0*/  MOV R133, R34 ;  /* 0x0000002200857202 */ /* 0x000fe20000000f00 */
[C---:B------:R-:W-:Y:S03]  /*9ae0*/  FMUL.FTZ R34, R0.reuse, R134 ;  /* 0x0000008600227220 */ /* 0x040fe60000410000 */
[----:B------:R-:W-:Y:S01]  /*9af0*/  MOV R134, R41 ;  /* 0x0000002900867202 */ /* 0x000fe20000000f00 */
[----:B------:R-:W-:Y:S02]  /*9b00*/  IMAD.MOV.U32 R135, RZ, RZ, R40 ;  /* 0x000000ffff877224 */ /* 0x000fe400078e0028 */
[C---:B------:R-:W-:Y:S01]  /*9b10*/  FMUL.FTZ R48, R3.reuse, R148 ;  /* 0x0000009403307220 */ /* 0x040fe20000410000 */
[C---:B------:R-:W-:Y:S03]  /*9b20*/  HMMA.16816.F32.BF16 R32, R152.reuse, R38, R32 ;  /* 0x000000269820723c */ /* 0x040fe60000041820 */
[C---:B------:R-:W-:Y:S02]  /*9b30*/  FMUL.FTZ R36, R3.reuse, R136 ;  /* 0x0000008803247220 */ /* 0x040fe40000410000 */
[C---:B------:R-:W-:Y:S02]  /*9b40*/  FMUL.FTZ R37, R3.reuse, R137 ;  /* 0x0000008903257220 */ /* 0x040fe40000410000 */
[C---:B------:R-:W-:Y:S02]  /*9b50*/  FMUL.FTZ R38, R0.reuse, R138 ;  /* 0x0000008a00267220 */ /* 0x040fe40000410000 */
[----:B------:R2:W-:Y:S03]  /*9b60*/  MUFU.EX2 R138, R2 ;  /* 0x00000002008a7308 */ /* 0x0005e60000000800 */
[C---:B------:R-:W-:Y:S02]  /*9b70*/  FMUL.FTZ R39, R0.reuse, R139 ;  /* 0x0000008b00277220 */ /* 0x040fe40000410000 */
[----:B------:R-:W-:Y:S02]  /*9b80*/  IMAD.MOV.U32 R148, RZ, RZ, R128 ;  /* 0x000000ffff947224 */ /* 0x000fe400078e0080 */
[C---:B------:R-:W-:Y:S01]  /*9b90*/  FMUL.FTZ R49, R3.reuse, R149 ;  /* 0x0000009503317220 */ /* 0x040fe20000410000 */
[----:B------:R-:W-:Y:S01]  /*9ba0*/  MOV R149, R129 ;  /* 0x0000008100957202 */ /* 0x000fe20000000f00 */
[C---:B------:R-:W-:Y:S01]  /*9bb0*/  FMUL.FTZ R90, R0.reuse, R90 ;  /* 0x0000005a005a7220 */ /* 0x040fe20000410000 */
[C---:B------:R-:W-:Y:S03]  /*9bc0*/  HMMA.16816.F32.BF16 R36, R152.reuse, R44, R36 ;  /* 0x0000002c9824723c */ /* 0x040fe60000041824 */
[C---:B------:R-:W-:Y:S01]  /*9bd0*/  FMUL.FTZ R40, R3.reuse, R140 ;  /* 0x0000008c03287220 */ /* 0x040fe20000410000 */
[----:B------:R-:W-:Y:S01]  /*9be0*/  MOV R140, R131 ;  /* 0x00000083008c7202 */ /* 0x000fe20000000f00 */
[C---:B------:R-:W-:Y:S01]  /*9bf0*/  FMUL.FTZ R41, R3.reuse, R141 ;  /* 0x0000008d03297220 */ /* 0x040fe20000410000 */
[----:B------:R-:W-:Y:S01]  /*9c00*/  MOV R141, R133 ;  /* 0x00000085008d7202 */ /* 0x000fe20000000f00 */
[C---:B------:R-:W-:Y:S02]  /*9c10*/  FMUL.FTZ R45, R3.reuse, R145 ;  /* 0x00000091032d7220 */ /* 0x040fe40000410000 */
[----:B------:R-:W-:Y:S03]  /*9c20*/  FMUL.FTZ R44, R3, R144 ;  /* 0x00000090032c7220 */ /* 0x000fe60000410000 */
[C---:B------:R-:W-:Y:S03]  /*9c30*/  HMMA.16816.F32.BF16 R40, R152.reuse, R46, R40 ;  /* 0x0000002e9828723c */ /* 0x040fe60000041828 */
[----:B--2---:R-:W-:Y:S01]  /*9c40*/  FFMA.FTZ R2, R167, c[0x0][0x2d0], -R164 ;  /* 0x0000b400a7027a23 */ /* 0x004fe200000108a4 */
[----:B------:R-:W-:Y:S01]  /*9c50*/  MOV R167, R120 ;  /* 0x0000007800a77202 */ /* 0x000fe20000000f00 */
[----:B------:R-:W-:Y:S02]  /*9c60*/  IMAD.MOV.U32 R120, RZ, RZ, R118 ;  /* 0x000000ffff787224 */ /* 0x000fe400078e0076 */
[----:B------:R2:W3:Y:S01]  /*9c70*/  MUFU.EX2 R136, R2 ;  /* 0x0000000200887308 */ /* 0x0004e20000000800 */
[C---:B------:R-:W-:Y:S01]  /*9c80*/  FMUL.FTZ R46, R0.reuse, R146 ;  /* 0x00000092002e7220 */ /* 0x040fe20000410000 */
[----:B------:R-:W-:Y:S03]  /*9c90*/  LDSM.16.MT88.4 R116, [R229+0x900] ;  /* 0x00090000e574783b */ /* 0x000fe60000004200 */
[C---:B------:R-:W-:Y:S02]  /*9ca0*/  FMUL.FTZ R47, R0.reuse, R147 ;  /* 0x00000093002f7220 */ /* 0x040fe40000410000 */
[C---:B------:R-:W-:Y:S02]  /*9cb0*/  FMUL.FTZ R91, R0.reuse, R91 ;  /* 0x0000005b005b7220 */ /* 0x040fe40000410000 */
[C---:B------:R-:W-:Y:S02]  /*9cc0*/  FMUL.FTZ R94, R0.reuse, R94 ;  /* 0x0000005e005e7220 */ /* 0x040fe40000410000 */
[C---:B------:R-:W-:Y:S01]  /*9cd0*/  FMUL.FTZ R95, R0.reuse, R95 ;  /* 0x0000005f005f7220 */ /* 0x040fe20000410000 */
[C---:B-1----:R-:W-:Y:S03]  /*9ce0*/  HMMA.16816.F32.BF16 R44, R152.reuse, R104, R44 ;  /* 0x00000068982c723c */ /* 0x042fe6000004182c */
[C---:B------:R-:W-:Y:S02]  /*9cf0*/  FMUL.FTZ R98, R0.reuse, R98 ;  /* 0x0000006200627220 */ /* 0x040fe40000410000 */
[----:B------:R-:W-:Y:S02]  /*9d00*/  FMUL.FTZ R99, R0, R99 ;  /* 0x0000006300637220 */ /* 0x000fe40000410000 */
[--C-:B------:R-:W-:Y:S01]  /*9d10*/  FFMA.FTZ R103, R103, c[0x0][0x2d0], -R165.reuse ;  /* 0x0000b40067677a23 */ /* 0x100fe200000108a5 */
[C---:B------:R-:W-:Y:S01]  /*9d20*/  HMMA.16816.F32.BF16 R48, R152.reuse, R106, R48 ;  /* 0x0000006a9830723c */ /* 0x040fe20000041830 */
[----:B------:R-:W1:Y:S03]  /*9d30*/  LDSM.16.MT88.4 R104, [R225+0x6100] ;  /* 0x00610000e168783b */ /* 0x000e660000004200 */
[--C-:B--2---:R-:W-:Y:S01]  /*9d40*/  FFMA.FTZ R2, R168, c[0x0][0x2d0], -R165.reuse ;  /* 0x0000b400a8027a23 */ /* 0x104fe200000108a5 */
[----:B------:R-:W-:Y:S01]  /*9d50*/  MOV R168, R135 ;  /* 0x0000008700a87202 */ /* 0x000fe20000000f00 */
[----:B------:R-:W-:Y:S01]  /*9d60*/  IMAD.MOV.U32 R135, RZ, RZ, R132 ;  /* 0x000000ffff877224 */ /* 0x000fe200078e0084 */
[----:B------:R-:W-:Y:S01]  /*9d70*/  MUFU.EX2 R103, R103 ;  /* 0x0000006700677308 */ /* 0x000fe20000000800 */
[C---:B------:R-:W-:Y:S08]  /*9d80*/  HMMA.16816.F32.BF16 R52, R152.reuse, R108, R52 ;  /* 0x0000006c9834723c */ /* 0x040ff00000041834 */
[C---:B------:R-:W-:Y:S01]  /*9d90*/  HMMA.16816.F32.BF16 R56, R152.reuse, R110, R56 ;  /* 0x0000006e9838723c */ /* 0x040fe20000041838 */
[----:B------:R2:W-:Y:S01]  /*9da0*/  MUFU.EX2 R137, R2 ;  /* 0x0000000200897308 */ /* 0x0005e20000000800 */
[----:B------:R-:W4:Y:S06]  /*9db0*/  LDSM.16.MT88.4 R108, [R226+0x6100] ;  /* 0x00610000e26c783b */ /* 0x000f2c0000004200 */
[C---:B------:R-:W-:Y:S08]  /*9dc0*/  HMMA.16816.F32.BF16 R60, R152.reuse, R112, R60 ;  /* 0x00000070983c723c */ /* 0x040ff0000004183c */
[C---:B------:R-:W-:Y:S01]  /*9dd0*/  HMMA.16816.F32.BF16 R64, R152.reuse, R114, R64 ;  /* 0x000000729840723c */ /* 0x040fe20000041840 */
[----:B------:R-:W3:Y:S07]  /*9de0*/  LDSM.16.MT88.4 R112, [R229+0x6100] ;  /* 0x00610000e570783b */ /* 0x000eee0000004200 */
[C---:B-1----:R-:W-:Y:S04]  /*9df0*/  HMMA.16816.F32.BF16 R68, R152.reuse, R104, R68 ;  /* 0x000000689844723c */ /* 0x042fe80000041844 */
[--C-:B--2---:R-:W-:Y:S01]  /*9e00*/  FFMA.FTZ R2, R169, c[0x0][0x2d0], -R165.reuse ;  /* 0x0000b400a9027a23 */ /* 0x104fe200000108a5 */
[----:B------:R-:W-:Y:S03]  /*9e10*/  MOV R169, R134 ;  /* 0x0000008600a97202 */ /* 0x000fe60000000f00 */
[----:B------:R1:W2:Y:S01]  /*9e20*/  MUFU.EX2 R146, R2 ;  /* 0x0000000200927308 */ /* 0x0002a20000000800 */
[C---:B------:R-:W-:Y:S01]  /*9e30*/  HMMA.16816.F32.BF16 R72, R152.reuse, R106, R72 ;  /* 0x0000006a9848723c */ /* 0x040fe20000041848 */
[----:B------:R-:W2:Y:S07]  /*9e40*/  LDSM.16.MT88.4 R104, [R228+0x6100] ;  /* 0x00610000e468783b */ /* 0x000eae0000004200 */
[C---:B----4-:R-:W-:Y:S08]  /*9e50*/  HMMA.16816.F32.BF16 R76, R152.reuse, R108, R76 ;  /* 0x0000006c984c723c */ /* 0x050ff0000004184c */
[C---:B------:R-:W-:Y:S01]  /*9e60*/  HMMA.16816.F32.BF16 R80, R152.reuse, R110, R80 ;  /* 0x0000006e9850723c */ /* 0x040fe20000041850 */
[----:B------:R-:W4:Y:S03]  /*9e70*/  LDSM.16.MT88.4 R108, [R225+0x900] ;  /* 0x00090000e16c783b */ /* 0x000f260000004200 */
[--C-:B-1----:R-:W-:Y:S01]  /*9e80*/  FFMA.FTZ R2, R170, c[0x0][0x2d0], -R164.reuse ;  /* 0x0000b400aa027a23 */ /* 0x102fe200000108a4 */
[----:B------:R-:W-:Y:S03]  /*9e90*/  MOV R170, R251 ;  /* 0x000000fb00aa7202 */ /* 0x000fe60000000f00 */
[C---:B---3--:R-:W-:Y:S01]  /*9ea0*/  HMMA.16816.F32.BF16 R84, R152.reuse, R112, R84 ;  /* 0x000000709854723c */ /* 0x048fe20000041854 */
[----:B------:R1:W-:Y:S07]  /*9eb0*/  MUFU.EX2 R145, R2 ;  /* 0x0000000200917308 */ /* 0x0003ee0000000800 */
[C---:B------:R-:W-:Y:S01]  /*9ec0*/  HMMA.16816.F32.BF16 R88, R152.reuse, R114, R88 ;  /* 0x000000729858723c */ /* 0x040fe20000041858 */
[----:B------:R-:W3:Y:S07]  /*9ed0*/  LDSM.16.MT88.4 R112, [R226+0x900] ;  /* 0x00090000e270783b */ /* 0x000eee0000004200 */
[C---:B--2---:R-:W-:Y:S07]  /*9ee0*/  HMMA.16816.F32.BF16 R92, R152.reuse, R104, R92 ;  /* 0x00000068985c723c */ /* 0x044fee000004185c */
[----:B------:R-:W-:Y:S01]  /*9ef0*/  F2FP.BF16.PACK_AB R104, R136, R138 ;  /* 0x0000008a8868723e */ /* 0x000fe200000010ff */
[----:B------:R-:W-:Y:S04]  /*9f00*/  HMMA.16816.F32.BF16 R96, R152, R106, R96 ;  /* 0x0000006a9860723c */ /* 0x000fe80000041860 */
[--C-:B-1----:R-:W-:Y:S01]  /*9f10*/  FFMA.FTZ R2, R171, c[0x0][0x2d0], -R164.reuse ;  /* 0x0000b400ab027a23 */ /* 0x102fe200000108a4 */
[----:B------:R-:W-:Y:S03]  /*9f20*/  F2FP.BF16.PACK_AB R105, R146, R137 ;  /* 0x000000899269723e */ /* 0x000fe600000010ff */
[----:B------:R1:W2:Y:S04]  /*9f30*/  MUFU.EX2 R139, R2 ;  /* 0x00000002008b7308 */ /* 0x0002a80000000800 */
[--C-:B-1----:R-:W-:Y:S01]  /*9f40*/  FFMA.FTZ R2, R172, c[0x0][0x2d0], -R165.reuse ;  /* 0x0000b400ac027a23 */ /* 0x102fe200000108a5 */
[----:B--2---:R-:W-:Y:S05]  /*9f50*/  F2FP.BF16.PACK_AB R106, R139, R145 ;  /* 0x000000918b6a723e */ /* 0x004fea00000010ff */
[----:B------:R1:W-:Y:S02]  /*9f60*/  MUFU.EX2 R144, R2 ;  /* 0x0000000200907308 */ /* 0x0003e40000000800 */
[--C-:B-1----:R-:W-:Y:S08]  /*9f70*/  FFMA.FTZ R2, R173, c[0x0][0x2d0], -R165.reuse ;  /* 0x0000b400ad027a23 */ /* 0x102ff000000108a5 */
[----:B------:R1:W2:Y:S02]  /*9f80*/  MUFU.EX2 R131, R2 ;  /* 0x0000000200837308 */ /* 0x0002a40000000800 */
[--C-:B-1----:R-:W-:Y:S01]  /*9f90*/  FFMA.FTZ R2, R176, c[0x0][0x2d0], -R164.reuse ;  /* 0x0000b400b0027a23 */ /* 0x102fe200000108a4 */
[----:B--2---:R-:W-:Y:S07]  /*9fa0*/  F2FP.BF16.PACK_AB R107, R131, R144 ;  /* 0x00000090836b723e */ /* 0x004fee00000010ff */
[----:B------:R1:W-:Y:S01]  /*9fb0*/  MUFU.EX2 R130, R2 ;  /* 0x0000000200827308 */ /* 0x0003e20000000800 */
[C---:B----4-:R-:W-:Y:S08]  /*9fc0*/  HMMA.16816.F32.BF16 R4, R104.reuse, R108, R4 ;  /* 0x0000006c6804723c */ /* 0x050ff00000041804 */
[C---:B------:R-:W-:Y:S01]  /*9fd0*/  HMMA.16816.F32.BF16 R8, R104.reuse, R110, R8 ;  /* 0x0000006e6808723c */ /* 0x040fe20000041808 */
[----:B------:R-:W2:Y:S07]  /*9fe0*/  LDSM.16.MT88.4 R108, [R228+0x900] ;  /* 0x00090000e46c783b */ /* 0x000eae0000004200 */
[C---:B---3--:R-:W-:Y:S04]  /*9ff0*/  HMMA.16816.F32.BF16 R12, R104.reuse, R112, R12 ;  /* 0x00000070680c723c */ /* 0x048fe8000004180c */
[--C-:B-1----:R-:W-:Y:S04]  /*a000*/  FFMA.FTZ R2, R175, c[0x0][0x2d0], -R164.reuse ;  /* 0x0000b400af027a23 */ /* 0x102fe800000108a4 */
[C---:B------:R-:W-:Y:S01]  /*a010*/  HMMA.16816.F32.BF16 R16, R104.reuse, R114, R16 ;  /* 0x000000726810723c */ /* 0x040fe20000041810 */
[----:B------:R1:W-:Y:S01]  /*a020*/  MUFU.EX2 R128, R2 ;  /* 0x0000000200807308 */ /* 0x0003e20000000800 */
[----:B------:R-:W3:Y:S06]  /*a030*/  LDSM.16.MT88.4 R112, [R225+0x3900] ;  /* 0x00390000e170783b */ /* 0x000eec0000004200 */
[C---:B------:R-:W-:Y:S08]  /*a040*/  HMMA.16816.F32.BF16 R20, R104.reuse, R116, R20 ;  /* 0x000000746814723c */ /* 0x040ff00000041814 */
        /* <DEDUP_REMOVED lines=10> */
[--C-:B-1----:R-:W-:Y:S04]  /*a0f0*/  FFMA.FTZ R2, R177, c[0x0][0x2d0], -R165.reuse ;  /* 0x0000b400b1027a23 */ /* 0x102fe800000108a5 */
        /* <DEDUP_REMOVED lines=28> */
[--C-:B---3--:R-:W-:Y:S03]  /*a2c0*/  FFMA.FTZ R2, R181, c[0x0][0x2d0], -R165.reuse ;  /* 0x0000b400b5027a23 */ /* 0x108fe600000108a5 */
        /* <DEDUP_REMOVED lines=28> */
[----:B------:R1:W2:Y:S07]  /*a490*/  MUFU.EX2 R183, R2 ;  /* 0x0000000200b77308 */ /* 0x0002ae0000000800 */
[C---:B------:R-:W-:Y:S01]  /*a4a0*/  HMMA.16816.F32.BF16 R48, R104.reuse, R118, R48 ;  /* 0x000000766830723c */ /* 0x040fe20000041830 */
[----:B------:R-:W2:Y:S07]  /*a4b0*/  LDSM.16.MT88.4 R116, [R225+0x7100] ;  /* 0x00710000e174783b */ /* 0x000eae0000004200 */
[C---:B---3--:R-:W-:Y:S08]  /*a4c0*/  HMMA.16816.F32.BF16 R52, R104.reuse, R108, R52 ;  /* 0x0000006c6834723c */ /* 0x048ff00000041834 */
[C---:B------:R-:W-:Y:S01]  /*a4d0*/  HMMA.16816.F32.BF16 R56, R104.reuse, R110, R56 ;  /* 0x0000006e6838723c */ /* 0x040fe20000041838 */
[----:B------:R-:W3:Y:S03]  /*a4e0*/  LDSM.16.MT88.4 R108, [R226+0x7100] ;  /* 0x00710000e26c783b */ /* 0x000ee60000004200 */
[--C-:B-1----:R-:W-:Y:S04]  /*a4f0*/  FFMA.FTZ R2, R169, c[0x0][0x2d0], -R164.reuse ;  /* 0x0000b400a9027a23 */ /* 0x102fe800000108a4 */
[----:B------:R1:W-:Y:S01]  /*a500*/  MUFU.EX2 R181, R2 ;  /* 0x0000000200b57308 */ /* 0x0003e20000000800 */
[C---:B----4-:R-:W-:Y:S08]  /*a510*/  HMMA.16816.F32.BF16 R60, R104.reuse, R112, R60 ;  /* 0x00000070683c723c */ /* 0x050ff0000004183c */
[C---:B------:R-:W-:Y:S01]  /*a520*/  HMMA.16816.F32.BF16 R64, R104.reuse, R114, R64 ;  /* 0x000000726840723c */ /* 0x040fe20000041840 */
[----:B------:R-:W4:Y:S07]  /*a530*/  LDSM.16.MT88.4 R112, [R229+0x7100] ;  /* 0x00710000e570783b */ /* 0x000f2e0000004200 */
[C---:B--2---:R-:W-:Y:S04]  /*a540*/  HMMA.16816.F32.BF16 R68, R104.reuse, R116, R68 ;  /* 0x000000746844723c */ /* 0x044fe80000041844 */
[--C-:B-1----:R-:W-:Y:S04]  /*a550*/  FFMA.FTZ R2, R168, c[0x0][0x2d0], -R164.reuse ;  /* 0x0000b400a8027a23 */ /* 0x102fe800000108a4 */
[C---:B------:R-:W-:Y:S01]  /*a560*/  HMMA.16816.F32.BF16 R72, R104.reuse, R118, R72 ;  /* 0x000000766848723c */ /* 0x040fe20000041848 */
[----:B------:R-:W1:Y:S01]  /*a570*/  LDSM.16.MT88.4 R116, [R228+0x7100] ;  /* 0x00710000e474783b */ /* 0x000e620000004200 */
[----:B------:R2:W1:Y:S02]  /*a580*/  MUFU.EX2 R180, R2 ;  /* 0x0000000200b47308 */ /* 0x0004640000000800 */
[--C-:B------:R-:W-:Y:S04]  /*a590*/  FFMA.FTZ R168, R121, c[0x0][0x2d0], -R164.reuse ;  /* 0x0000b40079a87a23 */ /* 0x100fe800000108a4 */
[C---:B---3--:R-:W-:Y:S04]  /*a5a0*/  HMMA.16816.F32.BF16 R76, R104.reuse, R108, R76 ;  /* 0x0000006c684c723c */ /* 0x048fe8000004184c */
[----:B------:R-:W-:Y:S04]  /*a5b0*/  MUFU.EX2 R168, R168 ;  /* 0x000000a800a87308 */ /* 0x000fe80000000800 */
[C---:B------:R-:W-:Y:S01]  /*a5c0*/  HMMA.16816.F32.BF16 R80, R104.reuse, R110, R80 ;  /* 0x0000006e6850723c */ /* 0x040fe20000041850 */
[----:B------:R-:W3:Y:S07]  /*a5d0*/  LDSM.16.MT88.4 R108, [R225+0x1900] ;  /* 0x00190000e16c783b */ /* 0x000eee0000004200 */
[C---:B----4-:R-:W-:Y:S04]  /*a5e0*/  HMMA.16816.F32.BF16 R84, R104.reuse, R112, R84 ;  /* 0x000000706854723c */ /* 0x050fe80000041854 */
[--C-:B--2---:R-:W-:Y:S01]  /*a5f0*/  FFMA.FTZ R2, R252, c[0x0][0x2d0], -R165.reuse ;  /* 0x0000b400fc027a23 */ /* 0x104fe200000108a5 */
[----:B------:R-:W-:Y:S03]  /*a600*/  MOV R252, R132 ;  /* 0x0000008400fc7202 */ /* 0x000fe60000000f00 */
[----:B------:R2:W-:Y:S01]  /*a610*/  MUFU.EX2 R179, R2 ;  /* 0x0000000200b37308 */ /* 0x0005e20000000800 */
[C---:B------:R-:W-:Y:S01]  /*a620*/  HMMA.16816.F32.BF16 R88, R104.reuse, R114, R88 ;  /* 0x000000726858723c */ /* 0x040fe20000041858 */
[----:B------:R-:W4:Y:S07]  /*a630*/  LDSM.16.MT88.4 R112, [R226+0x1900] ;  /* 0x00190000e270783b */ /* 0x000f2e0000004200 */
[C---:B-1----:R-:W-:Y:S08]  /*a640*/  HMMA.16816.F32.BF16 R92, R104.reuse, R116, R92 ;  /* 0x00000074685c723c */ /* 0x042ff0000004185c */
[----:B------:R-:W-:Y:S01]  /*a650*/  HMMA.16816.F32.BF16 R96, R104, R118, R96 ;  /* 0x000000766860723c */ /* 0x000fe20000041860 */
[----:B------:R-:W1:Y:S03]  /*a660*/  LDSM.16.MT88.4 R116, [R229+0x1900] ;  /* 0x00190000e574783b */ /* 0x000e660000004200 */
[--C-:B--2---:R-:W-:Y:S03]  /*a670*/  FFMA.FTZ R2, R167, c[0x0][0x2d0], -R165.reuse ;  /* 0x0000b400a7027a23 */ /* 0x104fe600000108a5 */
[----:B------:R-:W-:Y:S01]  /*a680*/  F2FP.BF16.PACK_AB R104, R250, R251 ;  /* 0x000000fbfa68723e */ /* 0x000fe200000010ff */
[----:B------:R2:W2:Y:S01]  /*a690*/  MUFU.EX2 R178, R2 ;  /* 0x0000000200b27308 */ /* 0x0004a20000000800 */
[----:B------:R-:W-:Y:S03]  /*a6a0*/  F2FP.BF16.PACK_AB R105, R183, R182 ;  /* 0x000000b6b769723e */ /* 0x000fe600000010ff */
[----:B------:R-:W-:Y:S01]  /*a6b0*/  F2FP.BF16.PACK_AB R106, R180, R181 ;  /* 0x000000b5b46a723e */ /* 0x000fe200000010ff */
[--C-:B--2---:R-:W-:Y:S01]  /*a6c0*/  FFMA.FTZ R2, R166, c[0x0][0x2d0], -R164.reuse ;  /* 0x0000b400a6027a23 */ /* 0x104fe200000108a4 */
[----:B------:R-:W-:Y:S01]  /*a6d0*/  F2FP.BF16.PACK_AB R107, R178, R179 ;  /* 0x000000b3b26b723e */ /* 0x000fe200000010ff */
[--C-:B------:R-:W-:Y:S03]  /*a6e0*/  FFMA.FTZ R166, R122, c[0x0][0x2d0], -R164.reuse ;  /* 0x0000b4007aa67a23 */ /* 0x100fe600000108a4 */
[----:B------:R2:W-:Y:S03]  /*a6f0*/  MUFU.EX2 R176, R2 ;  /* 0x0000000200b07308 */ /* 0x0005e60000000800 */
[C---:B---3--:R-:W-:Y:S07]  /*a700*/  HMMA.16816.F32.BF16 R4, R104.reuse, R108, R4 ;  /* 0x0000006c6804723c */ /* 0x048fee0000041804 */
[----:B------:R-:W-:Y:S01]  /*a710*/  MUFU.EX2 R166, R166 ;  /* 0x000000a600a67308 */ /* 0x000fe20000000800 */
[C---:B------:R-:W-:Y:S01]  /*a720*/  HMMA.16816.F32.BF16 R8, R104.reuse, R110, R8 ;  /* 0x0000006e6808723c */ /* 0x040fe20000041808 */
[----:B------:R-:W3:Y:S07]  /*a730*/  LDSM.16.MT88.4 R108, [R228+0x1900] ;  /* 0x00190000e46c783b */ /* 0x000eee0000004200 */
[C---:B----4-:R-:W-:Y:S04]  /*a740*/  HMMA.16816.F32.BF16 R12, R104.reuse, R112, R12 ;  /* 0x00000070680c723c */ /* 0x050fe8000004180c */
[----:B--2---:R-:W-:Y:S04]  /*a750*/  FFMA.FTZ R2, R151, c[0x0][0x2d0], -R164 ;  /* 0x0000b40097027a23 */ /* 0x004fe800000108a4 */
[C---:B------:R-:W-:Y:S01]  /*a760*/  HMMA.16816.F32.BF16 R16, R104.reuse, R114, R16 ;  /* 0x000000726810723c */ /* 0x040fe20000041810 */
[----:B------:R2:W-:Y:S01]  /*a770*/  MUFU.EX2 R177, R2 ;  /* 0x0000000200b17308 */ /* 0x0005e20000000800 */
[----:B------:R-:W4:Y:S06]  /*a780*/  LDSM.16.MT88.4 R112, [R225+0x4900] ;  /* 0x00490000e170783b */ /* 0x000f2c0000004200 */
[C---:B-1----:R-:W-:Y:S08]  /*a790*/  HMMA.16816.F32.BF16 R20, R104.reuse, R116, R20 ;  /* 0x000000746814723c */ /* 0x042ff00000041814 */
[C---:B------:R-:W-:Y:S01]  /*a7a0*/  HMMA.16816.F32.BF16 R24, R104.reuse, R118, R24 ;  /* 0x000000766818723c */ /* 0x040fe20000041818 */
[----:B------:R-:W1:Y:S07]  /*a7b0*/  LDSM.16.MT88.4 R116, [R226+0x4900] ;  /* 0x00490000e274783b */ /* 0x000e6e0000004200 */
[C---:B---3--:R-:W-:Y:S04]  /*a7c0*/  HMMA.16816.F32.BF16 R28, R104.reuse, R108, R28 ;  /* 0x0000006c681c723c */ /* 0x048fe8000004181c */
[--C-:B--2---:R-:W-:Y:S02]  /*a7d0*/  FFMA.FTZ R2, R141, c[0x0][0x2d0], -R165.reuse ;  /* 0x0000b4008d027a23 */ /* 0x104fe400000108a5 */
[----:B------:R-:W-:Y:S01]  /*a7e0*/  IMAD.MOV.U32 R141, RZ, RZ, R140 ;  /* 0x000000ffff8d7224 */ /* 0x000fe200078e008c */
[----:B------:R-:W-:Y:S01]  /*a7f0*/  MOV R140, R125 ;  /* 0x0000007d008c7202 */ /* 0x000fe20000000f00 */
[----:B------:R2:W-:Y:S01]  /*a800*/  MUFU.EX2 R175, R2 ;  /* 0x0000000200af7308 */ /* 0x0005e20000000800 */
[C---:B------:R-:W-:Y:S01]  /*a810*/  HMMA.16816.F32.BF16 R32, R104.reuse, R110, R32 ;  /* 0x0000006e6820723c */ /* 0x040fe20000041820 */
[----:B------:R-:W3:Y:S02]  /*a820*/  LDL.LU R125, [R1+0x8] ;  /* 0x00000800017d7983 */ /* 0x000ee40000300800 */
[--C-:B------:R-:W-:Y:S02]  /*a830*/  FFMA.FTZ R167, R141, c[0x0][0x2d0], -R165.reuse ;  /* 0x0000b4008da77a23 */ /* 0x100fe400000108a5 */
[----:B------:R-:W1:Y:S03]  /*a840*/  LDSM.16.MT88.4 R108, [R229+0x4900] ;  /* 0x00490000e56c783b */ /* 0x000e660000004200 */
[C---:B----4-:R-:W-:Y:S01]  /*a850*/  HMMA.16816.F32.BF16 R36, R104.reuse, R112, R36 ;  /* 0x000000706824723c */ /* 0x050fe20000041824 */
[----:B------:R-:W4:Y:S07]  /*a860*/  MUFU.EX2 R167, R167 ;  /* 0x000000a700a77308 */ /* 0x000f2e0000000800 */
[C---:B------:R-:W-:Y:S01]  /*a870*/  HMMA.16816.F32.BF16 R40, R104.reuse, R114, R40 ;  /* 0x000000726828723c */ /* 0x040fe20000041828 */
[----:B------:R-:W1:Y:S03]  /*a880*/  LDSM.16.MT88.4 R112, [R228+0x4900] ;  /* 0x00490000e470783b */ /* 0x000e660000004200 */
[--C-:B--2---:R-:W-:Y:S04]  /*a890*/  FFMA.FTZ R2, R150, c[0x0][0x2d0], -R165.reuse ;  /* 0x0000b40096027a23 */ /* 0x104fe800000108a5 */
[C---:B-1----:R-:W-:Y:S01]  /*a8a0*/  HMMA.16816.F32.BF16 R44, R104.reuse, R116, R44 ;  /* 0x00000074682c723c */ /* 0x042fe2000004182c */
[----:B------:R1:W2:Y:S07]  /*a8b0*/  MUFU.EX2 R174, R2 ;  /* 0x0000000200ae7308 */ /* 0x0002ae0000000800 */
[C---:B------:R-:W-:Y:S01]  /*a8c0*/  HMMA.16816.F32.BF16 R48, R104.reuse, R118, R48 ;  /* 0x000000766830723c */ /* 0x040fe20000041830 */
[----:B------:R-:W2:Y:S03]  /*a8d0*/  LDSM.16.MT88.4 R116, [R225+0x7900] ;  /* 0x00790000e174783b */ /* 0x000ea60000004200 */
[----:B----4-:R-:W-:Y:S04]  /*a8e0*/  F2FP.BF16.PACK_AB R153, R167, R103 ;  /* 0x00000067a799723e */ /* 0x010fe800000010ff */
[C---:B------:R-:W-:Y:S04]  /*a8f0*/  HMMA.16816.F32.BF16 R52, R104.reuse, R108, R52 ;  /* 0x0000006c6834723c */ /* 0x040fe80000041834 */
[--C-:B-1----:R-:W-:Y:S04]  /*a900*/  FFMA.FTZ R2, R149, c[0x0][0x2d0], -R164.reuse ;  /* 0x0000b40095027a23 */ /* 0x102fe800000108a4 */
[C---:B------:R-:W-:Y:S01]  /*a910*/  HMMA.16816.F32.BF16 R56, R104.reuse, R110, R56 ;  /* 0x0000006e6838723c */ /* 0x040fe20000041838 */
[----:B------:R-:W1:Y:S01]  /*a920*/  LDSM.16.MT88.4 R108, [R226+0x7900] ;  /* 0x00790000e26c783b */ /* 0x000e620000004200 */
[----:B------:R4:W-:Y:S06]  /*a930*/  MUFU.EX2 R173, R2 ;  /* 0x0000000200ad7308 */ /* 0x0009ec0000000800 */
[C---:B------:R-:W-:Y:S08]  /*a940*/  HMMA.16816.F32.BF16 R60, R104.reuse, R112, R60 ;  /* 0x00000070683c723c */ /* 0x040ff0000004183c */
[C---:B------:R-:W-:Y:S01]  /*a950*/  HMMA.16816.F32.BF16 R64, R104.reuse, R114, R64 ;  /* 0x000000726840723c */ /* 0x040fe20000041840 */
[----:B------:R-:W1:Y:S07]  /*a960*/  LDSM.16.MT88.4 R112, [R229+0x7900] ;  /* 0x00790000e570783b */ /* 0x000e6e0000004200 */
[C---:B--2---:R-:W-:Y:S04]  /*a970*/  HMMA.16816.F32.BF16 R68, R104.reuse, R116, R68 ;  /* 0x000000746844723c */ /* 0x044fe80000041844 */
[--C-:B----4-:R-:W-:Y:S02]  /*a980*/  FFMA.FTZ R2, R148, c[0x0][0x2d0], -R164.reuse ;  /* 0x0000b40094027a23 */ /* 0x110fe400000108a4 */
[----:B------:R-:W-:Y:S02]  /*a990*/  LDSM.16.MT88.4 R148, [R226+0x5900] ;  /* 0x00590000e294783b */ /* 0x000fe40000004200 */
[C---:B------:R-:W-:Y:S01]  /*a9a0*/  HMMA.16816.F32.BF16 R72, R104.reuse, R118, R72 ;  /* 0x000000766848723c */ /* 0x040fe20000041848 */
[----:B------:R2:W4:Y:S05]  /*a9b0*/  MUFU.EX2 R172, R2 ;  /* 0x0000000200ac7308 */ /* 0x00052a0000000800 */
[----:B------:R-:W4:Y:S02]  /*a9c0*/  LDSM.16.MT88.4 R116, [R228+0x7900] ;  /* 0x00790000e474783b */ /* 0x000f240000004200 */
[C---:B-1----:R-:W-:Y:S08]  /*a9d0*/  HMMA.16816.F32.BF16 R76, R104.reuse, R108, R76 ;  /* 0x0000006c684c723c */ /* 0x042ff0000004184c */
[C---:B------:R-:W-:Y:S01]  /*a9e0*/  HMMA.16816.F32.BF16 R80, R104.reuse, R110, R80 ;  /* 0x0000006e6850723c */ /* 0x040fe20000041850 */
[----:B------:R-:W1:Y:S07]  /*a9f0*/  LDSM.16.MT88.4 R108, [R225+0x2100] ;  /* 0x00210000e16c783b */ /* 0x000e6e0000004200 */
[C---:B------:R-:W-:Y:S04]  /*aa00*/  HMMA.16816.F32.BF16 R84, R104.reuse, R112, R84 ;  /* 0x000000706854723c */ /* 0x040fe80000041854 */
[--C-:B--2---:R-:W-:Y:S04]  /*aa10*/  FFMA.FTZ R2, R143, c[0x0][0x2d0], -R165.reuse ;  /* 0x0000b4008f027a23 */ /* 0x104fe800000108a5 */
[C---:B------:R-:W-:Y:S01]  /*aa20*/  HMMA.16816.F32.BF16 R88, R104.reuse, R114, R88 ;  /* 0x000000726858723c */ /* 0x040fe20000041858 */
[----:B------:R2:W-:Y:S01]  /*aa30*/  MUFU.EX2 R171, R2 ;  /* 0x0000000200ab7308 */ /* 0x0005e20000000800 */
[----:B------:R-:W1:Y:S06]  /*aa40*/  LDSM.16.MT88.4 R112, [R226+0x2100] ;  /* 0x00210000e270783b */ /* 0x000e6c0000004200 */
[C---:B----4-:R-:W-:Y:S08]  /*aa50*/  HMMA.16816.F32.BF16 R92, R104.reuse, R116, R92 ;  /* 0x00000074685c723c */ /* 0x050ff0000004185c */
[----:B------:R-:W-:Y:S01]  /*aa60*/  HMMA.16816.F32.BF16 R96, R104, R118, R96 ;  /* 0x000000766860723c */ /* 0x000fe20000041860 */
[----:B------:R-:W-:Y:S03]  /*aa70*/  LDSM.16.MT88.4 R116, [R228+0x2100] ;  /* 0x00210000e474783b */ /* 0x000fe60000004200 */
[--C-:B--2---:R-:W-:Y:S02]  /*aa80*/  FFMA.FTZ R2, R142, c[0x0][0x2d0], -R165.reuse ;  /* 0x0000b4008e027a23 */ /* 0x104fe400000108a5 */
[----:B------:R-:W-:Y:S01]  /*aa90*/  FFMA.FTZ R165, R102, c[0x0][0x2d0], -R165 ;  /* 0x0000b40066a57a23 */ /* 0x000fe200000108a5 */
[----:B------:R-:W-:Y:S01]  /*aaa0*/  F2FP.BF16.PACK_AB R104, R177, R176 ;  /* 0x000000b0b168723e */ /* 0x000fe200000010ff */
[----:B------:R2:W4:Y:S01]  /*aab0*/  MUFU.EX2 R170, R2 ;  /* 0x0000000200aa7308 */ /* 0x0005220000000800 */
[----:B------:R-:W-:Y:S03]  /*aac0*/  F2FP.BF16.PACK_AB R105, R174, R175 ;  /* 0x000000afae69723e */ /* 0x000fe600000010ff */
[----:B------:R-:W-:Y:S06]  /*aad0*/  F2FP.BF16.PACK_AB R106, R172, R173 ;  /* 0x000000adac6a723e */ /* 0x000fec00000010ff */
[----:B------:R-:W-:Y:S10]  /*aae0*/  MUFU.EX2 R102, R124 ;  /* 0x0000007c00667308 */ /* 0x000ff40000000800 */
[----:B------:R-:W1:Y:S01]  /*aaf0*/  MUFU.EX2 R165, R165 ;  /* 0x000000a500a57308 */ /* 0x000e620000000800 */
[--C-:B--2---:R-:W-:Y:S01]  /*ab00*/  FFMA.FTZ R2, R123, c[0x0][0x2d0], -R164.reuse ;  /* 0x0000b4007b027a23 */ /* 0x104fe200000108a4 */
[----:B----4-:R-:W-:Y:S01]  /*ab10*/  F2FP.BF16.PACK_AB R107, R170, R171 ;  /* 0x000000abaa6b723e */ /* 0x010fe200000010ff */
[----:B------:R-:W-:Y:S02]  /*ab20*/  FFMA.FTZ R164, R120, c[0x0][0x2d0], -R164 ;  /* 0x0000b40078a47a23 */ /* 0x000fe400000108a4 */
[----:B------:R-:W2:Y:S04]  /*ab30*/  LDSM.16.MT88.4 R120, [R229+0x2100] ;  /* 0x00210000e578783b */ /* 0x000ea80000004200 */
[C---:B-1----:R-:W-:Y:S01]  /*ab40*/  HMMA.16816.F32.BF16 R4, R104.reuse, R108, R4 ;  /* 0x0000006c6804723c */ /* 0x042fe20000041804 */
[----:B------:R-:W1:Y:S07]  /*ab50*/  MUFU.EX2 R164, R164 ;  /* 0x000000a400a47308 */ /* 0x000e6e0000000800 */
[C---:B------:R-:W-:Y:S01]  /*ab60*/  HMMA.16816.F32.BF16 R8, R104.reuse, R110, R8 ;  /* 0x0000006e6808723c */ /* 0x040fe20000041808 */
[----:B------:R-:W4:Y:S03]  /*ab70*/  LDSM.16.MT88.4 R108, [R225+0x5100] ;  /* 0x00510000e16c783b */ /* 0x000f260000004200 */
[----:B------:R-:W-:Y:S04]  /*ab80*/  F2FP.BF16.PACK_AB R155, R165, R102 ;  /* 0x00000066a59b723e */ /* 0x000fe800000010ff */
[C---:B------:R-:W-:Y:S08]  /*ab90*/  HMMA.16816.F32.BF16 R12, R104.reuse, R112, R12 ;  /* 0x00000070680c723c */ /* 0x040ff0000004180c */
[C---:B------:R-:W-:Y:S01]  /*aba0*/  HMMA.16816.F32.BF16 R16, R104.reuse, R114, R16 ;  /* 0x000000726810723c */ /* 0x040fe20000041810 */
[----:B------:R-:W4:Y:S03]  /*abb0*/  LDSM.16.MT88.4 R112, [R226+0x5100] ;  /* 0x00510000e270783b */ /* 0x000f260000004200 */
[----:B-1----:R-:W-:Y:S04]  /*abc0*/  F2FP.BF16.PACK_AB R154, R164, R168 ;  /* 0x000000a8a49a723e */ /* 0x002fe800000010ff */
[C---:B--2---:R-:W-:Y:S08]  /*abd0*/  HMMA.16816.F32.BF16 R20, R104.reuse, R120, R20 ;  /* 0x000000786814723c */ /* 0x044ff00000041814 */
[C---:B------:R-:W-:Y:S01]  /*abe0*/  HMMA.16816.F32.BF16 R24, R104.reuse, R122, R24 ;  /* 0x0000007a6818723c */ /* 0x040fe20000041818 */
[----:B------:R-:W1:Y:S07]  /*abf0*/  LDSM.16.MT88.4 R120, [R229+0x5100] ;  /* 0x00510000e578783b */ /* 0x000e6e0000004200 */
[C---:B------:R-:W-:Y:S08]  /*ac00*/  HMMA.16816.F32.BF16 R28, R104.reuse, R116, R28 ;  /* 0x00000074681c723c */ /* 0x040ff0000004181c */
[C---:B------:R-:W-:Y:S01]  /*ac10*/  HMMA.16816.F32.BF16 R32, R104.reuse, R118, R32 ;  /* 0x000000766820723c */ /* 0x040fe20000041820 */
[----:B------:R-:W2:Y:S07]  /*ac20*/  LDSM.16.MT88.4 R116, [R228+0x5100] ;  /* 0x00510000e474783b */ /* 0x000eae0000004200 */
[C---:B----4-:R-:W-:Y:S08]  /*ac30*/  HMMA.16816.F32.BF16 R36, R104.reuse, R108, R36 ;  /* 0x0000006c6824723c */ /* 0x050ff00000041824 */
[C---:B------:R-:W-:Y:S01]  /*ac40*/  HMMA.16816.F32.BF16 R40, R104.reuse, R110, R40 ;  /* 0x0000006e6828723c */ /* 0x040fe20000041828 */
[----:B------:R-:W4:Y:S07]  /*ac50*/  LDSM.16.MT88.4 R108, [R225+0x8100] ;  /* 0x00810000e16c783b */ /* 0x000f2e0000004200 */
[C---:B------:R-:W-:Y:S08]  /*ac60*/  HMMA.16816.F32.BF16 R44, R104.reuse, R112, R44 ;  /* 0x00000070682c723c */ /* 0x040ff0000004182c */
[C---:B------:R-:W-:Y:S01]  /*ac70*/  HMMA.16816.F32.BF16 R48, R104.reuse, R114, R48 ;  /* 0x000000726830723c */ /* 0x040fe20000041830 */
[----:B------:R-:W4:Y:S07]  /*ac80*/  LDSM.16.MT88.4 R112, [R226+0x8100] ;  /* 0x00810000e270783b */ /* 0x000f2e0000004200 */
[C---:B-1----:R-:W-:Y:S08]  /*ac90*/  HMMA.16816.F32.BF16 R52, R104.reuse, R120, R52 ;  /* 0x000000786834723c */ /* 0x042ff00000041834 */
[C---:B------:R-:W-:Y:S01]  /*aca0*/  HMMA.16816.F32.BF16 R56, R104.reuse, R122, R56 ;  /* 0x0000007a6838723c */ /* 0x040fe20000041838 */
[----:B------:R-:W1:Y:S07]  /*acb0*/  LDSM.16.MT88.4 R120, [R229+0x8100] ;  /* 0x00810000e578783b */ /* 0x000e6e0000004200 */
[C---:B--2---:R-:W-:Y:S04]  /*acc0*/  HMMA.16816.F32.BF16 R60, R104.reuse, R116, R60 ;  /* 0x00000074683c723c */ /* 0x044fe8000004183c */
[----:B---3--:R-:W-:Y:S01]  /*acd0*/  FFMA.FTZ R125, R3, R125, R140 ;  /* 0x0000007d037d7223 */ /* 0x008fe2000001008c */
[----:B------:R-:W-:Y:S03]  /*ace0*/  MOV R140, R135 ;  /* 0x00000087008c7202 */ /* 0x000fe60000000f00 */
[C---:B------:R-:W-:Y:S01]  /*acf0*/  HMMA.16816.F32.BF16 R64, R104.reuse, R118, R64 ;  /* 0x000000766840723c */ /* 0x040fe20000041840 */
[----:B------:R-:W2:Y:S01]  /*ad00*/  LDL.LU R135, [R1+0xc] ;  /* 0x00000c0001877983 */ /* 0x000ea20000300800 */
[----:B------:R-:W3:Y:S03]  /*ad10*/  MUFU.EX2 R3, R2 ;  /* 0x0000000200037308 */ /* 0x000ee60000000800 */
[----:B------:R-:W1:Y:S03]  /*ad20*/  LDSM.16.MT88.4 R116, [R228+0x8100] ;  /* 0x00810000e474783b */ /* 0x000e660000004200 */
[C---:B----4-:R-:W-:Y:S08]  /*ad30*/  HMMA.16816.F32.BF16 R68, R104.reuse, R108, R68 ;  /* 0x0000006c6844723c */ /* 0x050ff00000041844 */
[C---:B------:R-:W-:Y:S01]  /*ad40*/  HMMA.16816.F32.BF16 R72, R104.reuse, R110, R72 ;  /* 0x0000006e6848723c */ /* 0x040fe20000041848 */
[----:B------:R-:W4:Y:S07]  /*ad50*/  LDSM.16.MT88.4 R108, [R225+0x2900] ;  /* 0x00290000e16c783b */ /* 0x000f2e0000004200 */
[C---:B------:R-:W-:Y:S04]  /*ad60*/  HMMA.16816.F32.BF16 R76, R104.reuse, R112, R76 ;  /* 0x00000070684c723c */ /* 0x040fe8000004184c */
[----:B---3--:R-:W-:Y:S04]  /*ad70*/  F2FP.BF16.PACK_AB R152, R166, R3 ;  /* 0x00000003a698723e */ /* 0x008fe800000010ff */
[C---:B------:R-:W-:Y:S08]  /*ad80*/  HMMA.16816.F32.BF16 R80, R104.reuse, R114, R80 ;  /* 0x000000726850723c */ /* 0x040ff00000041850 */
[C---:B-1----:R-:W-:Y:S08]  /*ad90*/  HMMA.16816.F32.BF16 R84, R104.reuse, R120, R84 ;  /* 0x000000786854723c */ /* 0x042ff00000041854 */
[C---:B------:R-:W-:Y:S01]  /*ada0*/  HMMA.16816.F32.BF16 R88, R104.reuse, R122, R88 ;  /* 0x0000007a6858723c */ /* 0x040fe20000041858 */
[----:B------:R-:W1:Y:S07]  /*adb0*/  LDSM.16.MT88.4 R120, [R226+0x2900] ;  /* 0x00290000e278783b */ /* 0x000e6e0000004200 */
[C---:B------:R-:W-:Y:S07]  /*adc0*/  HMMA.16816.F32.BF16 R92, R104.reuse, R116, R92 ;  /* 0x00000074685c723c */ /* 0x040fee000004185c */
[----:B------:R-:W-:Y:S01]  /*add0*/  MOV R116, R134 ;  /* 0x0000008600747202 */ /* 0x000fe20000000f00 */
[----:B------:R-:W-:Y:S04]  /*ade0*/  HMMA.16816.F32.BF16 R96, R104, R118, R96 ;  /* 0x000000766860723c */ /* 0x000fe80000041860 */
[----:B------:R-:W-:Y:S03]  /*adf0*/  IMAD.MOV.U32 R117, RZ, RZ, R133 ;  /* 0x000000ffff757224 */ /* 0x000fe600078e0085 */
[----:B------:R-:W-:Y:S01]  /*ae00*/  MOV R119, R126 ;  /* 0x0000007e00777202 */ /* 0x000fe20000000f00 */
[C---:B----4-:R-:W-:Y:S01]  /*ae10*/  HMMA.16816.F32.BF16 R104, R152.reuse, R108, R4 ;  /* 0x0000006c9868723c */ /* 0x050fe20000041804 */
[----:B------:R-:W-:Y:S07]  /*ae20*/  LDSM.16.MT88.4 R4, [R229+0x5900] ;  /* 0x00590000e504783b */ /* 0x000fee0000004200 */
[C---:B------:R-:W-:Y:S01]  /*ae30*/  HMMA.16816.F32.BF16 R108, R152.reuse, R110, R8 ;  /* 0x0000006e986c723c */ /* 0x040fe20000041808 */
[----:B------:R-:W-:Y:S07]  /*ae40*/  LDSM.16.MT88.4 R8, [R228+0x5900] ;  /* 0x00590000e408783b */ /* 0x000fee0000004200 */
[C---:B-1----:R-:W-:Y:S07]  /*ae50*/  HMMA.16816.F32.BF16 R112, R152.reuse, R120, R12 ;  /* 0x000000789870723c */ /* 0x042fee000004180c */
[----:B------:R-:W-:Y:S01]  /*ae60*/  IMAD.MOV.U32 R13, RZ, RZ, R119 ;  /* 0x000000ffff0d7224 */ /* 0x000fe200078e0077 */
[----:B------:R-:W-:Y:S04]  /*ae70*/  MOV R14, R116 ;  /* 0x00000074000e7202 */ /* 0x000fe80000000f00 */
[----:B------:R-:W-:Y:S02]  /*ae80*/  MOV R15, R117 ;  /* 0x00000075000f7202 */ /* 0x000fe40000000f00 */
[C---:B------:R-:W-:Y:S01]  /*ae90*/  HMMA.16816.F32.BF16 R116, R152.reuse, R122, R16 ;  /* 0x0000007a9874723c */ /* 0x040fe20000041810 */
[----:B------:R-:W-:Y:S02]  /*aea0*/  LDSM.16.MT88.4 R16, [R226+0x8900] ;  /* 0x00890000e210783b */ /* 0x000fe40000004200 */
[----:B--2---:R-:W-:Y:S02]  /*aeb0*/  FFMA.FTZ R2, R0, R135, R140 ;  /* 0x0000008700027223 */ /* 0x004fe4000001008c */
[----:B------:R-:W-:Y:S04]  /*aec0*/  FADD.FTZ R0, R245, R125 ;  /* 0x0000007df5007221 */ /* 0x000fe80000010000 */
[----:B------:R-:W-:Y:S03]  /*aed0*/  LDSM.16.MT88.4 R132, [R228+0x2900] ;  /* 0x00290000e484783b */ /* 0x000fe60000004200 */
[----:B------:R-:W-:Y:S02]  /*aee0*/  FADD.FTZ R2, R246, R2 ;  /* 0x00000002f6027221 */ /* 0x000fe40000010000 */
[----:B------:R-:W-:Y:S02]  /*aef0*/  FADD.FTZ R0, R247, R0 ;  /* 0x00000000f7007221 */ /* 0x000fe40000010000 */
[----:B------:R-:W-:Y:S02]  /*af00*/  FADD.FTZ R169, R248, R2 ;  /* 0x00000002f8a97221 */ /* 0x000fe40000010000 */
[----:B------:R-:W-:Y:S01]  /*af10*/  FADD.FTZ R2, R231, R0 ;  /* 0x00000000e7027221 */ /* 0x000fe20000010000 */
[----:B------:R1:W5:Y:S01]  /*af20*/  LDL.LU R245, [R1+0x54] ;  /* 0x0000540001f57983 */ /* 0x0003620000300800 */
[----:B------:R-:W-:Y:S03]  /*af30*/  MOV R0, R127 ;  /* 0x0000007f00007202 */ /* 0x000fe60000000f00 */
[----:B------:R1:W5:Y:S02]  /*af40*/  LDL.LU R246, [R1+0x50] ;  /* 0x0000500001f67983 */ /* 0x0003640000300800 */
[----:B------:R-:W-:Y:S02]  /*af50*/  FADD.FTZ R0, R0, R169 ;  /* 0x000000a900007221 */ /* 0x000fe40000010000 */
[----:B------:R1:W5:Y:S04]  /*af60*/  LDL.LU R247, [R1+0x4c] ;  /* 0x00004c0001f77983 */ /* 0x0003680000300800 */
[----:B------:R1:W5:Y:S04]  /*af70*/  LDL.LU R248, [R1+0x48] ;  /* 0x0000480001f87983 */ /* 0x0003680000300800 */
[----:B------:R1:W5:Y:S04]  /*af80*/  LDL.LU R231, [R1+0x44] ;  /* 0x0000440001e77983 */ /* 0x0003680000300800 */
[----:B------:R-:W2:Y:S08]  /*af90*/  LDSM.16.MT88.4 R124, [R229+0x2900] ;  /* 0x00290000e57c783b */ /* 0x000eb00000004200 */
[----:B------:R-:W3:Y:S01]  /*afa0*/  LDSM.16.MT88.4 R140, [R225+0x5900] ;  /* 0x00590000e18c783b */ /* 0x000ee20000004200 */
[C---:B--2---:R-:W-:Y:S07]  /*afb0*/  HMMA.16816.F32.BF16 R120, R152.reuse, R124, R20 ;  /* 0x0000007c9878723c */ /* 0x044fee0000041814 */
[----:B------:R-:W-:Y:S01]  /*afc0*/  IMAD.MOV.U32 R22, RZ, RZ, R14 ;  /* 0x000000ffff167224 */ /* 0x000fe200078e000e */
[C---:B------:R-:W-:Y:S04]  /*afd0*/  HMMA.16816.F32.BF16 R124, R152.reuse, R126, R24 ;  /* 0x0000007e987c723c */ /* 0x040fe80000041818 */
[----:B------:R-:W-:Y:S02]  /*afe0*/  MOV R23, R13 ;  /* 0x0000000d00177202 */ /* 0x000fe40000000f00 */
[----:B------:R-:W-:Y:S01]  /*aff0*/  MOV R20, R15 ;  /* 0x0000000f00147202 */ /* 0x000fe20000000f00 */
[----:B------:R-:W-:Y:S01]  /*b000*/  IMAD.MOV.U32 R25, RZ, RZ, R130 ;  /* 0x000000ffff197224 */ /* 0x000fe200078e0082 */
[----:B------:R-:W-:Y:S01]  /*b010*/  MOV R24, R131 ;  /* 0x0000008300187202 */ /* 0x000fe20000000f00 */
[----:B------:R-:W2:Y:S03]  /*b020*/  LDSM.16.MT88.4 R12, [R225+0x8900] ;  /* 0x00890000e10c783b */ /* 0x000ea60000004200 */
[----:B------:R-:W-:Y:S02]  /*b030*/  MOV R26, R129 ;  /* 0x00000081001a7202 */ /* 0x000fe40000000f00 */
[----:B------:R-:W-:Y:S02]  /*b040*/  MOV R27, R128 ;  /* 0x00000080001b7202 */ /* 0x000fe40000000f00 */
[C---:B------:R-:W-:Y:S03]  /*b050*/  HMMA.16816.F32.BF16 R128, R152.reuse, R132, R28 ;  /* 0x000000849880723c */ /* 0x040fe6000004181c */
[----:B------:R-:W-:Y:S04]  /*b060*/  MOV R21, R147 ;  /* 0x0000009300157202 */ /* 0x000fe80000000f00 */
[----:B------:R-:W-:Y:S01]  /*b070*/  MOV R28, R146 ;  /* 0x00000092001c7202 */ /* 0x000fe20000000f00 */
[C---:B------:R-:W-:Y:S04]  /*b080*/  HMMA.16816.F32.BF16 R132, R152.reuse, R134, R32 ;  /* 0x000000869884723c */ /* 0x040fe80000041820 */
[----:B------:R-:W-:Y:S01]  /*b090*/  MOV R31, R139 ;  /* 0x0000008b001f7202 */ /* 0x000fe20000000f00 */
[----:B------:R-:W-:Y:S01]  /*b0a0*/  IMAD.MOV.U32 R29, RZ, RZ, R145 ;  /* 0x000000ffff1d7224 */ /* 0x000fe200078e0091 */
[----:B------:R-:W-:Y:S01]  /*b0b0*/  MOV R30, R144 ;  /* 0x00000090001e7202 */ /* 0x000fe20000000f00 */
[----:B------:R-:W-:Y:S01]  /*b0c0*/  IMAD.MOV.U32 R34, RZ, RZ, R137 ;  /* 0x000000ffff227224 */ /* 0x000fe200078e0089 */
[----:B------:R-:W-:Y:S04]  /*b0d0*/  MOV R33, R138 ;  /* 0x0000008a00217202 */ /* 0x000fe80000000f00 */
[----:B------:R-:W-:Y:S01]  /*b0e0*/  MOV R35, R136 ;  /* 0x0000008800237202 */ /* 0x000fe20000000f00 */
[----:B------:R-:W-:Y:S01]  /*b0f0*/  FADD.FTZ R2, R33, R2 ;  /* 0x0000000221027221 */ /* 0x000fe20000010000 */
[C---:B---3--:R-:W-:Y:S03]  /*b100*/  HMMA.16816.F32.BF16 R136, R152.reuse, R140, R36 ;  /* 0x0000008c9888723c */ /* 0x048fe60000041824 */
[----:B------:R-:W-:Y:S02]  /*b110*/  FADD.FTZ R2, R35, R2 ;  /* 0x0000000223027221 */ /* 0x000fe40000010000 */
[----:B------:R-:W-:Y:S02]  /*b120*/  FADD.FTZ R0, R34, R0 ;  /* 0x0000000022007221 */ /* 0x000fe40000010000 */
[----:B------:R-:W-:Y:S01]  /*b130*/  FADD.FTZ R2, R29, R2 ;  /* 0x000000021d027221 */ /* 0x000fe20000010000 */
        /* <DEDUP_REMOVED lines=41> */
[----:B------:R-:W-:Y:S01]  /*b3d0*/  FADD.FTZ R0, R171, R0 ;  /* 0x00000000ab007221 */ /* 0x000fe20000010000 */
[C---:B----4-:R-:W-:Y:S03]  /*b3e0*/  HMMA.16816.F32.BF16 R92, R152.reuse, R8, R92 ;  /* 0x00000008985c723c */ /* 0x050fe6000004185c */
[----:B------:R-:W-:Y:S02]  /*b3f0*/  FADD.FTZ R0, R170, R0 ;  /* 0x00000000aa007221 */ /* 0x000fe40000010000 */
[----:B------:R-:W-:Y:S02]  /*b400*/  FADD.FTZ R2, R3, R2 ;  /* 0x0000000203027221 */ /* 0x000fe40000010000 */
[----:B------:R-:W-:Y:S01]  /*b410*/  FADD.FTZ R3, R103, R0 ;  /* 0x0000000067037221 */ /* 0x000fe20000010000 */
[----:B------:R-:W-:Y:S01]  /*b420*/  MOV R103, R100 ;  /* 0x0000006400677202 */ /* 0x000fe20000000f00 */
[----:B------:R-:W-:Y:S01]  /*b430*/  FADD.FTZ R0, R166, R2 ;  /* 0x00000002a6007221 */ /* 0x000fe20000010000 */
[----:B------:R-:W-:Y:S03]  /*b440*/  HMMA.16816.F32.BF16 R96, R152, R10, R96 ;  /* 0x0000000a9860723c */ /* 0x000fe60000041860 */
[----:B------:R-:W-:Y:S02]  /*b450*/  FADD.FTZ R3, R167, R3 ;  /* 0x00000003a7037221 */ /* 0x000fe40000010000 */
[----:B------:R-:W-:Y:S02]  /*b460*/  FADD.FTZ R2, R168, R0 ;  /* 0x00000000a8027221 */ /* 0x000fe40000010000 */
[----:B------:R-:W-:Y:S01]  /*b470*/  FADD.FTZ R0, R102, R3 ;  /* 0x0000000366007221 */ /* 0x000fe20000010000 */
[----:B------:R-:W-:Y:S01]  /*b480*/  MOV R3, R101 ;  /* 0x0000006500037202 */ /* 0x000fe20000000f00 */
[----:B------:R-:W-:Y:S03]  /*b490*/  FADD.FTZ R2, R164, R2 ;  /* 0x00000002a4027221 */ /* 0x000fe60000010000 */
[----:B------:R-:W-:Y:S02]  /*b4a0*/  FADD.FTZ R0, R165, R0 ;  /* 0x00000000a5007221 */ /* 0x000fe40000010000 */
[----:B------:R1:W-:Y:S04]  /*b4b0*/  STL [R1+0x8], R2 ;  /* 0x0000080201007387 */ /* 0x0003e80000100800 */
[----:B------:R1:W-:Y:S01]  /*b4c0*/  STL [R1+0xc], R0 ;  /* 0x00000c0001007387 */ /* 0x0003e20000100800 */
[----:B------:R-:W-:-:S05]  /*b4d0*/  @P0 BRA `(.L_x_505) ;  /* 0xffffb85000000947 */ /* 0x000fca000383ffff */
.L_x_504:
[----:B---3--:R-:W-:-:S13]  /*b4e0*/  ISETP.LE.AND P0, PT, RZ, UR20, PT ;  /* 0x00000014ff007c0c */ /* 0x008fda000bf03270 */
[----:B------:R-:W-:Y:S05]  /*b4f0*/  @!P0 BRA `(.L_x_506) ;  /* 0x000041b000008947 */ /* 0x000fea0003800000 */
[----:B------:R-:W2:Y:S04]  /*b500*/  LDL.64 R4, [R1+0x38] ;  /* 0x0000380001047983 */ /* 0x000ea80000100a00 */
[----:B------:R-:W3:Y:S01]  /*b510*/  LDL.64 R6, [R1+0x20] ;  /* 0x0000200001067983 */ /* 0x000ee20000100a00 */
[----:B------:R-:W-:Y:S01]  /*b520*/  UIADD3 UR6, UP3, UR14, 0x80, URZ ;  /* 0x000000800e067890 */ /* 0x000fe2000ff7e03f */
[----:B------:R-:W-:Y:S01]  /*b530*/  IMAD.MOV.U32 R103, RZ, RZ, R100 ;  /* 0x000000ffff677224 */ /* 0x000fe200078e0064 */
[----:B------:R-:W-:Y:S01]  /*b540*/  UIADD3 UR14, UP2, UR14, 0x100, URZ ;  /* 0x000001000e0e7890 */ /* 0x000fe2000ff5e03f */
[----:B------:R-:W-:Y:S01]  /*b550*/  IMAD.MOV.U32 R102, RZ, RZ, R101 ;  /* 0x000000ffff667224 */ /* 0x000fe200078e0065 */
[----:B------:R-:W-:Y:S02]  /*b560*/  UIADD3 UR15, UP1, UR10, 0x80, URZ ;  /* 0x000000800a0f7890 */ /* 0x000fe4000ff3e03f */
[----:B------:R-:W-:-:S02]  /*b570*/  UIADD3 UR21, UP0, UR10, 0x100, URZ ;  /* 0x000001000a157890 */ /* 0x000fc4000ff1e03f */
[----:B------:R-:W-:Y:S02]  /*b580*/  ULDC.64 UR4, c[0x0][0x1e0] ;  /* 0x0000780000047ab9 */ /* 0x000fe40000000a00 */
[----:B------:R-:W-:Y:S02]  /*b590*/  UIADD3.X UR12, URZ, UR9, URZ, UP3, !UPT ;  /* 0x000000093f0c7290 */ /* 0x000fe40009ffe43f */
[----:B------:R-:W-:Y:S02]  /*b5a0*/  USHF.L.U64.HI UR7, UR4, 0x6, UR5 ;  /* 0x0000000604077899 */ /* 0x000fe40008010205 */
[----:B------:R-:W-:Y:S02]  /*b5b0*/  USHF.L.U32 UR8, UR4, 0x6, URZ ;  /* 0x0000000604087899 */ /* 0x000fe4000800063f */
[----:B------:R-:W-:Y:S02]  /*b5c0*/  UIADD3.X UR9, URZ, UR9, URZ, UP2, !UPT ;  /* 0x000000093f097290 */ /* 0x000fe400097fe43f */
[----:B------:R-:W-:-:S02]  /*b5d0*/  UIADD3.X UR22, URZ, UR13, URZ, UP1, !UPT ;  /* 0x0000000d3f167290 */ /* 0x000fc40008ffe43f */
[----:B------:R-:W-:Y:S01]  /*b5e0*/  UIADD3.X UR23, URZ, UR13, URZ, UP0, !UPT ;  /* 0x0000000d3f177290 */ /* 0x000fe200087fe43f */
[C---:B-12---:R-:W-:Y:S02]  /*b5f0*/  IADD3 R2, P0, R4.reuse, 0x80, RZ ;  /* 0x0000008004027810 */ /* 0x046fe40007f1e0ff */
[----:B------:R-:W-:-:S03]  /*b600*/  IADD3 R8, P1, R4, 0x40, RZ ;  /* 0x0000004004087810 */ /* 0x000fc60007f3e0ff */
[----:B---3--:R-:W-:Y:S01]  /*b610*/  IMAD.X R3, RZ, RZ, R7, P0 ;  /* 0x000000ffff037224 */ /* 0x008fe200000e0607 */
[----:B------:R-:W-:-:S04]  /*b620*/  IADD3.X R9, RZ, R7, RZ, P1, !PT ;  /* 0x00000007ff097210 */ /* 0x000fc80000ffe4ff */
[----:B------:R1:W-:Y:S04]  /*b630*/  STL.64 [R1], R2 ;  /* 0x0000000201007387 */ /* 0x0003e80000100a00 */
[----:B------:R2:W-:Y:S01]  /*b640*/  STL.64 [R1+0x18], R8 ;  /* 0x0000180801007387 */ /* 0x0005e20000100a00 */
[----:B-1----:R-:W-:Y:S01]  /*b650*/  MOV R2, R4 ;  /* 0x0000000400027202 */ /* 0x002fe20000000f00 */
[----:B------:R-:W-:-:S05]  /*b660*/  IMAD.MOV.U32 R3, RZ, RZ, R7 ;  /* 0x000000ffff037224 */ /* 0x000fca00078e0007 */
[----:B------:R2:W-:Y:S02]  /*b670*/  STL.64 [R1+0x20], R2 ;  /* 0x0000200201007387 */ /* 0x0005e40000100a00 */
.L_x_507:
[----:B---3--:R-:W3:Y:S01]  /*b680*/  LDL.64 R14, [R1+0x20] ;  /* 0x00002000010e7983 */ /* 0x008ee20000100a00 */
[----:B------:R-:W-:Y:S04]  /*b690*/  DEPBAR.LE SB0, 0x0 ;  /* 0x000080000000791a */ /* 0x000fe80000000000 */
[----:B------:R-:W-:Y:S01]  /*b6a0*/  USHF.R.S32.HI UR5, URZ, 0x1f, UR20 ;  /* 0x0000001f3f057899 */ /* 0x000fe20008011414 */
[----:B------:R-:W4:Y:S01]  /*b6b0*/  LDL.64 R28, [R1] ;  /* 0x00000000011c7983 */ /* 0x000f220000100a00 */
[----:B------:R-:W-:Y:S01]  /*b6c0*/  UIMAD UR4, UR11, UR20, URZ ;  /* 0x000000140b0472a4 */ /* 0x000fe2000f8e023f */
[----:B------:R-:W-:Y:S01]  /*b6d0*/  MOV R22, UR20 ;  /* 0x0000001400167c02 */ /* 0x000fe20008000f00 */
[----:B------:R-:W-:Y:S01]  /*b6e0*/  UISETP.GT.AND UP0, UPT, UR20, URZ, UPT ;  /* 0x0000003f1400728c */ /* 0x000fe2000bf04270 */
[----:B--2---:R-:W-:Y:S01]  /*b6f0*/  MOV R2, UR20 ;  /* 0x0000001400027c02 */ /* 0x004fe20008000f00 */
[----:B------:R-:W-:Y:S01]  /*b700*/  UIMAD UR4, UR5, UR16, UR4 ;  /* 0x00000010050472a4 */ /* 0x000fe2000f8e0204 */
[----:B------:R-:W2:Y:S01]  /*b710*/  LDL.64 R12, [R1+0x18] ;  /* 0x00001800010c7983 */ /* 0x000ea20000100a00 */
[----:B------:R-:W-:Y:S01]  /*b720*/  MOV R20, UR20 ;  /* 0x0000001400147c02 */ /* 0x000fe20008000f00 */
[----:B------:R-:W-:Y:S04]  /*b730*/  UIADD3 UR20, UR20, -0x1, URZ ;  /* 0xffffffff14147890 */ /* 0x000fe8000fffe03f */
[----:B------:R-:W-:Y:S02]  /*b740*/  BAR.SYNC.DEFER_BLOCKING 0x0 ;  /* 0x0000000000007b1d */ /* 0x000fe40000010000 */
[----:B------:R-:W-:Y:S06]  /*b750*/  @UP0 USHF.R.S32.HI UR24, URZ, 0x1f, UR20 ;  /* 0x0000001f3f180899 */ /* 0x000fec0008011414 */
[----:B-----5:R-:W-:Y:S04]  /*b760*/  STL [R1+0x44], R231 ;  /* 0x000044e701007387 */ /* 0x020fe80000100800 */
[----:B------:R-:W-:Y:S04]  /*b770*/  STL [R1+0x48], R248 ;  /* 0x000048f801007387 */ /* 0x000fe80000100800 */
[----:B------:R-:W-:Y:S04]  /*b780*/  STL [R1+0x4c], R247 ;  /* 0x00004cf701007387 */ /* 0x000fe80000100800 */
[----:B------:R-:W-:Y:S04]  /*b790*/  STL [R1+0x50], R246 ;  /* 0x000050f601007387 */ /* 0x000fe80000100800 */
[----:B------:R-:W1:Y:S08]  /*b7a0*/  LDSM.16.M88.4 R8, [R224+0xc100] ;  /* 0x00c10000e008783b */ /* 0x000e700000000200 */
[----:B------:R-:W2:Y:S08]  /*b7b0*/  LDSM.16.M88.4 R16, [R224+0xc900] ;  /* 0x00c90000e010783b */ /* 0x000eb00000000200 */
[----:B------:R-:W2:Y:S08]  /*b7c0*/  LDSM.16.M88.4 R24, [R224+0xd100] ;  /* 0x00d10000e018783b */ /* 0x000eb00000000200 */
[----:B------:R-:W2:Y:S08]  /*b7d0*/  LDSM.16.M88.4 R32, [R224+0xd900] ;  /* 0x00d90000e020783b */ /* 0x000eb00000000200 */
[----:B------:R-:W2:Y:S01]  /*b7e0*/  LDSM.16.M88.4 R40, [R224+0xe100] ;  /* 0x00e10000e028783b */ /* 0x000ea20000000200 */
[C---:B-1----:R-:W-:Y:S07]  /*b7f0*/  HMMA.16816.F32.BF16 R4, R156.reuse, R8, RZ ;  /* 0x000000089c04723c */ /* 0x042fee00000418ff */
[----:B------:R-:W1:Y:S01]  /*b800*/  LDSM.16.M88.4 R48, [R224+0xe900] ;  /* 0x00e90000e030783b */ /* 0x000e620000000200 */
[C---:B------:R-:W-:Y:S07]  /*b810*/  HMMA.16816.F32.BF16 R8, R156.reuse, R10, RZ ;  /* 0x0000000a9c08723c */ /* 0x040fee00000418ff */
[----:B------:R-:W1:Y:S08]  /*b820*/  LDSM.16.M88.4 R152, [R231] ;  /* 0x00000000e798783b */ /* 0x000e700000000200 */
[----:B------:R-:W1:Y:S08]  /*b830*/  LDSM.16.M88.4 R164, [R248] ;  /* 0x00000000f8a4783b */ /* 0x000e700000000200 */
[----:B------:R-:W1:Y:S08]  /*b840*/  LDSM.16.M88.4 R168, [R247] ;  /* 0x00000000f7a8783b */ /* 0x000e700000000200 */
[----:B------:R-:W1:Y:S08]  /*b850*/  LDSM.16.M88.4 R172, [R246] ;  /* 0x00000000f6ac783b */ /* 0x000e700000000200 */
[----:B------:R-:W1:Y:S08]  /*b860*/  LDSM.16.M88.4 R176, [R245] ;  /* 0x00000000f5b0783b */ /* 0x000e700000000200 */
[----:B------:R-:W1:Y:S08]  /*b870*/  LDSM.16.M88.4 R180, [R244] ;  /* 0x00000000f4b4783b */ /* 0x000e700000000200 */
[----:B------:R-:W-:Y:S01]  /*b880*/  STL [R1+0x54], R245 ;  /* 0x000054f501007387 */ /* 0x000fe20000100800 */
[----:B---3--:R-:W-:Y:S05]  /*b890*/  IMAD.WIDE.U32 R22, R22, UR16, R14 ;  /* 0x0000001016167c25 */ /* 0x008fea000f8e000e */
[----:B------:R-:W-:Y:S01]  /*b8a0*/  IADD3 R0, R23, UR4, RZ ;  /* 0x0000000417007c10 */ /* 0x000fe2000fffe0ff */
[----:B----4-:R-:W-:Y:S01]  /*b8b0*/  IMAD.WIDE.U32 R2, R2, UR16, R28 ;  /* 0x0000001002027c25 */ /* 0x010fe2000f8e001c */
[C---:B------:R-:W-:Y:S04]  /*b8c0*/  LEA R28, P5, R22.reuse, c[0x0][0x1f8], 0x1 ;  /* 0x00007e00161c7a11 */ /* 0x040fe800078a08ff */
[----:B------:R-:W-:Y:S01]  /*b8d0*/  LEA.HI.X R29, R22, c[0x0][0x1fc], R0, 0x1, P5 ;  /* 0x00007f00161d7a11 */ /* 0x000fe200028f0c00 */
[----:B--2---:R-:W-:Y:S01]  /*b8e0*/  IMAD.WIDE.U32 R20, R20, UR16, R12 ;  /* 0x0000001014147c25 */ /* 0x004fe2000f8e000c */
[----:B------:R-:W-:Y:S01]  /*b8f0*/  IADD3 R3, R3, UR4, RZ ;  /* 0x0000000403037c10 */ /* 0x000fe2000fffe0ff */
[C---:B------:R-:W-:Y:S01]  /*b900*/  HMMA.16816.F32.BF16 R12, R156.reuse, R16, RZ ;  /* 0x000000109c0c723c */ /* 0x040fe200000418ff */
[----:B------:R-:W-:Y:S01]  /*b910*/  LEA R36, P0, R2, c[0x0][0x1f8], 0x1 ;  /* 0x00007e0002247a11 */ /* 0x000fe200078008ff */
[----:B------:R-:W-:Y:S01]  /*b920*/  @!PT LDS RZ, [RZ] ;  /* 0x00000000fffff984 */ /* 0x000fe20000000800 */
[----:B------:R-:W-:Y:S01]  /*b930*/  @!PT LDS RZ, [RZ] ;  /* 0x00000000fffff984 */ /* 0x000fe20000000800 */
[----:B------:R-:W-:Y:S01]  /*b940*/  @!PT LDS RZ, [RZ] ;  /* 0x00000000fffff984 */ /* 0x000fe20000000800 */
[----:B------:R2:W-:Y:S01]  /*b950*/  LDGSTS.E.BYPASS.LTC128B.128 [R249+0x100], [R28.64], !P4 ;  /* 0x001000001cf97fae */ /* 0x0005e2000e101d52 */
[----:B------:R-:W-:Y:S01]  /*b960*/  IADD3 R21, R21, UR4, RZ ;  /* 0x0000000415157c10 */ /* 0x000fe2000fffe0ff */
[----:B------:R-:W-:Y:S01]  /*b970*/  ULDC.64 UR4, c[0x0][0x1e0] ;  /* 0x0000780000047ab9 */ /* 0x000fe20000000a00 */
[----:B------:R-:W-:Y:S02]  /*b980*/  LEA R30, P1, R20, c[0x0][0x1f8], 0x1 ;  /* 0x00007e00141e7a11 */ /* 0x000fe400078208ff */
[----:B------:R-:W-:Y:S01]  /*b990*/  LEA.HI.X R37, R2, c[0x0][0x1fc], R3, 0x1, P0 ;  /* 0x00007f0002257a11 */ /* 0x000fe200000f0c03 */
[C---:B------:R-:W-:Y:S01]  /*b9a0*/  HMMA.16816.F32.BF16 R16, R156.reuse, R18, RZ ;  /* 0x000000129c10723c */ /* 0x040fe200000418ff */
[----:B------:R-:W-:Y:S01]  /*b9b0*/  LEA.HI.X R31, R20, c[0x0][0x1fc], R21, 0x1, P1 ;  /* 0x00007f00141f7a11 */ /* 0x000fe200008f0c15 */
[----:B------:R-:W-:Y:S02]  /*b9c0*/  @UP0 UIMAD.WIDE.U32 UR26, UR20, UR4, URZ ;  /* 0x00000004141a02a5 */ /* 0x000fe4000f8e003f */
[----:B------:R-:W-:Y:S01]  /*b9d0*/  IADD3 R2, P0, R28, UR10, RZ ;  /* 0x0000000a1c027c10 */ /* 0x000fe2000ff1e0ff */
[----:B------:R-:W-:Y:S01]  /*b9e0*/  @UP0 UIMAD UR24, UR24, UR4, URZ ;  /* 0x00000004181802a4 */ /* 0x000fe2000f8e023f */
[----:B------:R2:W-:Y:S02]  /*b9f0*/  LDGSTS.E.BYPASS.LTC128B.128 [R249+0x3100], [R30.64], !P3 ;  /* 0x031000001ef97fae */ /* 0x0005e4000d901d52 */
[C---:B------:R-:W-:Y:S01]  /*ba00*/  HMMA.16816.F32.BF16 R20, R156.reuse, R24, RZ ;  /* 0x000000189c14723c */ /* 0x040fe200000418ff */
[----:B------:R-:W-:Y:S01]  /*ba10*/  IADD3.X R3, R29, UR13, RZ, P0, !PT ;  /* 0x0000000d1d037c10 */ /* 0x000fe200087fe4ff */
[----:B------:R-:W-:Y:S02]  /*ba20*/  @UP0 UIMAD UR24, UR20, UR5, UR24 ;  /* 0x00000005141802a4 */ /* 0x000fe4000f8e0218 */
[C---:B------:R-:W-:Y:S02]  /*ba30*/  IADD3 R38, P0, R2.reuse, UR10, RZ ;  /* 0x0000000a02267c10 */ /* 0x040fe4000ff1e0ff */
[----:B------:R3:W-:Y:S01]  /*ba40*/  LDGSTS.E.BYPASS.LTC128B.128 [R249+0x6100], [R36.64], !P2 ;  /* 0x0610000024f97fae */ /* 0x0007e2000d101d52 */
[----:B------:R-:W-:Y:S01]  /*ba50*/  @UP0 UIADD3 UR4, UR27, UR24, URZ ;  /* 0x000000181b040290 */ /* 0x000fe2000fffe03f */
[C---:B------:R-:W-:Y:S01]  /*ba60*/  HMMA.16816.F32.BF16 R24, R156.reuse, R26, RZ ;  /* 0x0000001a9c18723c */ /* 0x040fe200000418ff */
[C---:B------:R-:W-:Y:S02]  /*ba70*/  IADD3.X R39, R3.reuse, UR13, RZ, P0, !PT ;  /* 0x0000000d03277c10 */ /* 0x040fe400087fe4ff */
[----:B------:R-:W-:Y:S03]  /*ba80*/  @UP0 UIMAD UR4, UR4, 0x60, URZ ;  /* 0x00000060040408a4 */ /* 0x000fe6000f8e023f */
[----:B------:R4:W-:Y:S08]  /*ba90*/  LDGSTS.E.BYPASS.LTC128B.128 [R249+0x1100], [R2.64], !P4 ;  /* 0x0110000002f97fae */ /* 0x0009f0000e101d52 */
[----:B------:R4:W-:Y:S01]  /*baa0*/  LDGSTS.E.BYPASS.LTC128B.128 [R249+0x4100], [R2.64+0x80], !P3 ;  /* 0x0410008002f97fae */ /* 0x0009e2000d901d52 */
[C---:B--2---:R-:W-:Y:S07]  /*bab0*/  HMMA.16816.F32.BF16 R28, R156.reuse, R32, RZ ;  /* 0x000000209c1c723c */ /* 0x044fee00000418ff */
[----:B------:R4:W-:Y:S01]  /*bac0*/  LDGSTS.E.BYPASS.LTC128B.128 [R249+0x7100], [R2.64+0x100], !P2 ;  /* 0x0710010002f97fae */ /* 0x0009e2000d101d52 */
[C---:B------:R-:W-:Y:S01]  /*bad0*/  HMMA.16816.F32.BF16 R32, R156.reuse, R34, RZ ;  /* 0x000000229c20723c */ /* 0x040fe200000418ff */
[C---:B---3--:R-:W-:Y:S06]  /*bae0*/  IADD3 R36, P0, R2.reuse, UR15, RZ ;  /* 0x0000000f02247c10 */ /* 0x048fec000ff1e0ff */
[----:B------:R2:W-:Y:S01]  /*baf0*/  LDGSTS.E.BYPASS.LTC128B.128 [R249+0x2100], [R38.64], !P4 ;  /* 0x0210000026f97fae */ /* 0x0005e2000e101d52 */
[C---:B------:R-:W-:Y:S07]  /*bb00*/  IADD3.X R37, R3.reuse, UR22, RZ, P0, !PT ;  /* 0x0000001603257c10 */ /* 0x040fee00087fe4ff */
[----:B------:R2:W-:Y:S01]  /*bb10*/  LDGSTS.E.BYPASS.LTC128B.128 [R249+0x5100], [R36.64], !P3 ;  /* 0x0510000024f97fae */ /* 0x0005e2000d901d52 */
[----:B----4-:R-:W-:Y:S04]  /*bb20*/  IADD3 R2, P0, R2, UR21, RZ ;  /* 0x0000001502027c10 */ /* 0x010fe8000ff1e0ff */
[----:B------:R-:W-:Y:S02]  /*bb30*/  IADD3.X R3, R3, UR23, RZ, P0, !PT ;  /* 0x0000001703037c10 */ /* 0x000fe400087fe4ff */
[----:B------:R-:W-:Y:S03]  /*bb40*/  PLOP3.LUT P0, PT, PT, PT, UP0, 0x80, 0x0 ;  /* 0x000000000000781c */ /* 0x000fe60003f0f008 */
[----:B------:R3:W-:Y:S01]  /*bb50*/  LDGSTS.E.BYPASS.LTC128B.128 [R249+0x8100], [R2.64], !P2 ;  /* 0x0810000002f97fae */ /* 0x0007e2000d101d52 */
[C---:B--2---:R-:W-:Y:S07]  /*bb60*/  HMMA.16816.F32.BF16 R36, R156.reuse, R40, RZ ;  /* 0x000000289c24723c */ /* 0x044fee00000418ff */
[----:B------:R-:W0:Y:S01]  /*bb70*/  LDGDEPBAR ;  /* 0x00000000000079af */ /* 0x000e220000000000 */
        /* <DEDUP_REMOVED lines=17> */
[----:B------:R-:W3:Y:S07]  /*bc90*/  LDSM.16.M88.4 R176, [R230+0xe100] ;  /* 0x00e10000e6b0783b */ /* 0x000eee0000000200 */
        /* <DEDUP_REMOVED lines=13> */
[----:B------:R-:W4:Y:S07]  /*bd70*/  LDSM.16.M88.4 R172, [R227+0x1000] ;  /* 0x00100000e3ac783b */ /* 0x000f2e0000000200 */
[C---:B---3--:R-:W-:Y:S08]  /*bd80*/  HMMA.16816.F32.BF16 R36, R184.reuse, R176, R36 ;  /* 0x000000b0b824723c */ /* 0x048ff00000041824 */
[C---:B------:R-:W-:Y:S01]  /*bd90*/  HMMA.16816.F32.BF16 R40, R184.reuse, R178, R40 ;  /* 0x000000b2b828723c */ /* 0x040fe20000041828 */
[----:B------:R-:W3:Y:S07]  /*bda0*/  LDSM.16.M88.4 R176, [R227+0x1800] ;  /* 0x00180000e3b0783b */ /* 0x000eee0000000200 */
[C---:B-1----:R-:W-:Y:S08]  /*bdb0*/  HMMA.16816.F32.BF16 R44, R184.reuse, R152, R44 ;  /* 0x00000098b82c723c */ /* 0x042ff0000004182c */
[----:B------:R-:W-:Y:S01]  /*bdc0*/  HMMA.16816.F32.BF16 R48, R184, R154, R48 ;  /* 0x0000009ab830723c */ /* 0x000fe20000041830 */
[----:B------:R-:W1:Y:S07]  /*bdd0*/  LDSM.16.M88.4 R152, [R227+0x2000] ;  /* 0x00200000e398783b */ /* 0x000e6e0000000200 */
[C---:B--2---:R-:W-:Y:S08]  /*bde0*/  HMMA.16816.F32.BF16 R4, R188.reuse, R164, R4 ;  /* 0x000000a4bc04723c */ /* 0x044ff00000041804 */
[C---:B------:R-:W-:Y:S01]  /*bdf0*/  HMMA.16816.F32.BF16 R8, R188.reuse, R166, R8 ;  /* 0x000000a6bc08723c */ /* 0x040fe20000041808 */
[----:B------:R-:W2:Y:S07]  /*be00*/  LDSM.16.M88.4 R164, [R227+0x2800] ;  /* 0x00280000e3a4783b */ /* 0x000eae0000000200 */
        /* <DEDUP_REMOVED lines=10> */
[C---:B------:R-:W-:Y:S01]  /*beb0*/  HMMA.16816.F32.BF16 R40, R188.reuse, R154, R40 ;  /* 0x0000009abc28723c */ /* 0x040fe20000041828 */
[----:B------:R-:W1:Y:S07]  /*bec0*/  LDSM.16.M88.4 R152, [R224+0x10900] ;  /* 0x01090000e098783b */ /* 0x000e6e0000000200 */
[C---:B--2---:R-:W-:Y:S08]  /*bed0*/  HMMA.16816.F32.BF16 R44, R188.reuse, R164, R44 ;  /* 0x000000a4bc2c723c */ /* 0x044ff0000004182c */
[----:B------:R-:W-:Y:S01]  /*bee0*/  HMMA.16816.F32.BF16 R48, R188, R166, R48 ;  /* 0x000000a6bc30723c */ /* 0x000fe20000041830 */
[----:B------:R-:W2:Y:S07]  /*bef0*/  LDSM.16.M88.4 R164, [R224+0x11100] ;  /* 0x01110000e0a4783b */ /* 0x000eae0000000200 */
[C---:B----4-:R-:W-:Y:S08]  /*bf00*/  HMMA.16816.F32.BF16 R4, R192.reuse, R168, R4 ;  /* 0x000000a8c004723c */ /* 0x050ff00000041804 */
[C---:B------:R-:W-:Y:S01]  /*bf10*/  HMMA.16816.F32.BF16 R8, R192.reuse, R170, R8 ;  /* 0x000000aac008723c */ /* 0x040fe20000041808 */
[----:B------:R-:W4:Y:S07]  /*bf20*/  LDSM.16.M88.4 R168, [R224+0x11900] ;  /* 0x01190000e0a8783b */ /* 0x000f2e0000000200 */
[C---:B------:R-:W-:Y:S08]  /*bf30*/  HMMA.16816.F32.BF16 R12, R192.reuse, R172, R12 ;  /* 0x000000acc00c723c */ /* 0x040ff0000004180c */
[C---:B------:R-:W-:Y:S01]  /*bf40*/  HMMA.16816.F32.BF16 R16, R192.reuse, R174, R16 ;  /* 0x000000aec010723c */ /* 0x040fe20000041810 */
[----:B------:R-:W4:Y:S07]  /*bf50*/  LDSM.16.M88.4 R172, [R243] ;  /* 0x00000000f3ac783b */ /* 0x000f2e0000000200 */
[C---:B---3--:R-:W-:Y:S08]  /*bf60*/  HMMA.16816.F32.BF16 R20, R192.reuse, R176, R20 ;  /* 0x000000b0c014723c */ /* 0x048ff00000041814 */
[C---:B------:R-:W-:Y:S01]  /*bf70*/  HMMA.16816.F32.BF16 R24, R192.reuse, R178, R24 ;  /* 0x000000b2c018723c */ /* 0x040fe20000041818 */
[----:B------:R-:W3:Y:S07]  /*bf80*/  LDSM.16.M88.4 R176, [R242] ;  /* 0x00000000f2b0783b */ /* 0x000eee0000000200 */
[C---:B-1----:R-:W-:Y:S08]  /*bf90*/  HMMA.16816.F32.BF16 R28, R192.reuse, R152, R28 ;  /* 0x00000098c01c723c */ /* 0x042ff0000004181c */
[C---:B------:R-:W-:Y:S01]  /*bfa0*/  HMMA.16816.F32.BF16 R32, R192.reuse, R154, R32 ;  /* 0x0000009ac020723c */ /* 0x040fe20000041820 */
[----:B------:R-:W1:Y:S07]  /*bfb0*/  LDSM.16.M88.4 R152, [R241] ;  /* 0x00000000f198783b */ /* 0x000e6e0000000200 */
[C---:B--2---:R-:W-:Y:S08]  /*bfc0*/  HMMA.16816.F32.BF16 R36, R192.reuse, R164, R36 ;  /* 0x000000a4c024723c */ /* 0x044ff00000041824 */
[C---:B------:R-:W-:Y:S01]  /*bfd0*/  HMMA.16816.F32.BF16 R40, R192.reuse, R166, R40 ;  /* 0x000000a6c028723c */ /* 0x040fe20000041828 */
[----:B------:R-:W2:Y:S07]  /*bfe0*/  LDSM.16.M88.4 R164, [R240] ;  /* 0x00000000f0a4783b */ /* 0x000eae0000000200 */
[C---:B----4-:R-:W-:Y:S08]  /*bff0*/  HMMA.16816.F32.BF16 R44, R192.reuse, R168, R44 ;  /* 0x000000a8c02c723c */ /* 0x050ff0000004182c */
[----:B------:R-:W-:Y:S01]  /*c000*/  HMMA.16816.F32.BF16 R48, R192, R170, R48 ;  /* 0x000000aac030723c */ /* 0x000fe20000041830 */
[----:B------:R-:W4:Y:S07]  /*c010*/  LDSM.16.M88.4 R168, [R239] ;  /* 0x00000000efa8783b */ /* 0x000f2e0000000200 */
[C---:B------:R-:W-:Y:S08]  /*c020*/  HMMA.16816.F32.BF16 R4, R196.reuse, R172, R4 ;  /* 0x000000acc404723c */ /* 0x040ff00000041804 */
[C---:B------:R-:W-:Y:S01]  /*c030*/  HMMA.16816.F32.BF16 R8, R196.reuse, R174, R8 ;  /* 0x000000aec408723c */ /* 0x040fe20000041808 */
[----:B------:R-:W4:Y:S07]  /*c040*/  LDSM.16.M88.4 R172, [R238] ;  /* 0x00000000eeac783b */ /* 0x000f2e0000000200 */
[C---:B---3--:R-:W-:Y:S08]  /*c050*/  HMMA.16816.F32.BF16 R12, R196.reuse, R176, R12 ;  /* 0x000000b0c40c723c */ /* 0x048ff0000004180c */
[C---:B------:R-:W-:Y:S01]  /*c060*/  HMMA.16816.F32.BF16 R16, R196.reuse, R178, R16 ;  /* 0x000000b2c410723c */ /* 0x040fe20000041810 */
[----:B------:R-:W3:Y:S07]  /*c070*/  LDSM.16.M88.4 R176, [R230+0xf100] ;  /* 0x00f10000e6b0783b */ /* 0x000eee0000000200 */
[C---:B-1----:R-:W-:Y:S08]  /*c080*/  HMMA.16816.F32.BF16 R20, R196.reuse, R152, R20 ;  /* 0x00000098c414723c */ /* 0x042ff00000041814 */
[C---:B------:R-:W-:Y:S01]  /*c090*/  HMMA.16816.F32.BF16 R24, R196.reuse, R154, R24 ;  /* 0x0000009ac418723c */ /* 0x040fe20000041818 */
        /* <DEDUP_REMOVED lines=8> */
[----:B------:R-:W-:Y:S01]  /*c120*/  HMMA.16816.F32.BF16 R48, R196, R174, R48 ;  /* 0x000000aec430723c */ /* 0x000fe20000041830 */
        /* <DEDUP_REMOVED lines=17> */
[----:B------:R-:W-:Y:S01]  /*c240*/  HMMA.16816.F32.BF16 R48, R200, R178, R48 ;  /* 0x000000b2c830723c */ /* 0x000fe20000041830 */
        /* <DEDUP_REMOVED lines=24> */
[----:B------:R-:W4:Y:S07]  /*c3d0*/  LDSM.16.M88.4 R168, [R237] ;  /* 0x00000000eda8783b */ /* 0x000f2e0000000200 */
        /* <DEDUP_REMOVED lines=10> */
[----:B------:R-:W-:Y:S01]  /*c480*/  HMMA.16816.F32.BF16 R48, R208, R166, R48 ;  /* 0x000000a6d030723c */ /* 0x000fe20000041830 */
[----:B------:R-:W2:Y:S07]  /*c490*/  LDSM.16.M88.4 R164, [R233] ;  /* 0x00000000e9a4783b */ /* 0x000eae0000000200 */
[C---:B----4-:R-:W-:Y:S08]  /*c4a0*/  HMMA.16816.F32.BF16 R4, R212.reuse, R168, R4 ;  /* 0x000000a8d404723c */ /* 0x050ff00000041804 */
[C---:B------:R-:W-:Y:S01]  /*c4b0*/  HMMA.16816.F32.BF16 R8, R212.reuse, R170, R8 ;  /* 0x000000aad408723c */ /* 0x040fe20000041808 */
[----:B------:R-:W4:Y:S07]  /*c4c0*/  LDSM.16.M88.4 R168, [R232] ;  /* 0x00000000e8a8783b */ /* 0x000f2e0000000200 */
        /* <DEDUP_REMOVED lines=13> */
[----:B------:R-:W-:Y:S01]  /*c5a0*/  HMMA.16816.F32.BF16 R48, R212, R170, R48 ;  /* 0x000000aad430723c */ /* 0x000fe20000041830 */
        /* <DEDUP_REMOVED lines=11> */
[C---:B------:R-:W-:Y:S08]  /*c660*/  HMMA.16816.F32.BF16 R32, R216.reuse, R166, R32 ;  /* 0x000000a6d820723c */ /* 0x040ff00000041820 */
[C---:B----4-:R-:W-:Y:S08]  /*c670*/  HMMA.16816.F32.BF16 R36, R216.reuse, R168, R36 ;  /* 0x000000a8d824723c */ /* 0x050ff00000041824 */
[C---:B------:R-:W-:Y:S08]  /*c680*/  HMMA.16816.F32.BF16 R40, R216.reuse, R170, R40 ;  /* 0x000000aad828723c */ /* 0x040ff00000041828 */
[C---:B------:R-:W-:Y:S08]  /*c690*/  HMMA.16816.F32.BF16 R44, R216.reuse, R172, R44 ;  /* 0x000000acd82c723c */ /* 0x040ff0000004182c */
[----:B------:R-:W-:Y:S08]  /*c6a0*/  HMMA.16816.F32.BF16 R48, R216, R174, R48 ;  /* 0x000000aed830723c */ /* 0x000ff00000041830 */
[C---:B---3--:R-:W-:Y:S08]  /*c6b0*/  HMMA.16816.F32.BF16 R4, R220.reuse, R176, R4 ;  /* 0x000000b0dc04723c */ /* 0x048ff00000041804 */
        /* <DEDUP_REMOVED lines=65> */
[----:B------:R-:W-:Y:S07]  /*cad0*/  BAR.SYNC.DEFER_BLOCKING 0x0 ;  /* 0x0000000000007b1d */ /* 0x000fee0000010000 */
[C---:B------:R-:W-:Y:S04]  /*cae0*/  HMMA.16816.F32.BF16 R40, R220.reuse, R6, R40 ;  /* 0x00000006dc28723c */ /* 0x040fe80000041828 */
[----:B------:R-:W-:Y:S02]  /*caf0*/  FMUL.FTZ R28, R28, c[0x0][0x320] ;  /* 0x0000c8001c1c7a20 */ /* 0x000fe40000410000 */
[----:B------:R-:W-:Y:S02]  /*cb00*/  FMUL.FTZ R29, R29, c[0x0][0x320] ;  /* 0x0000c8001d1d7a20 */ /* 0x000fe40000410000 */
[----:B------:R-:W-:Y:S04]  /*cb10*/  FMUL.FTZ R30, R30, c[0x0][0x320] ;  /* 0x0000c8001e1e7a20 */ /* 0x000fe80000410000 */
[----:B------:R-:W-:Y:S02]  /*cb20*/  FMUL.FTZ R31, R31, c[0x0][0x320] ;  /* 0x0000c8001f1f7a20 */ /* 0x000fe40000410000 */
[----:B------:R-:W-:Y:S02]  /*cb30*/  FMUL.FTZ R33, R33, c[0x0][0x320] ;  /* 0x0000c80021217a20 */ /* 0x000fe40000410000 */
[----:B------:R-:W-:Y:S01]  /*cb40*/  FMUL.FTZ R36, R36, c[0x0][0x320] ;  /* 0x0000c80024247a20 */ /* 0x000fe20000410000 */
[----:B------:R-:W-:Y:S01]  /*cb50*/  MUFU.TANH R250, R22 ;  /* 0x0000001600fa7308 */ /* 0x000fe20000002400 */
[----:B------:R-:W-:Y:S02]  /*cb60*/  FMUL.FTZ R37, R37, c[0x0][0x320] ;  /* 0x0000c80025257a20 */ /* 0x000fe40000410000 */
[----:B------:R-:W-:Y:S02]  /*cb70*/  FMUL.FTZ R38, R38, c[0x0][0x320] ;  /* 0x0000c80026267a20 */ /* 0x000fe40000410000 */
[----:B------:R-:W-:Y:S02]  /*cb80*/  FMUL.FTZ R39, R39, c[0x0][0x320] ;  /* 0x0000c80027277a20 */ /* 0x000fe40000410000 */
[----:B------:R-:W-:Y:S01]  /*cb90*/  FMUL.FTZ R41, R41, c[0x0][0x320] ;  /* 0x0000c80029297a20 */ /* 0x000fe20000410000 */
[C---:B-1----:R-:W-:Y:S02]  /*cba0*/  HMMA.16816.F32.BF16 R44, R220.reuse, R8, R44 ;  /* 0x00000008dc2c723c */ /* 0x042fe4000004182c */
[----:B------:R-:W-:Y:S01]  /*cbb0*/  MUFU.TANH R252, R23 ;  /* 0x0000001700fc7308 */ /* 0x000fe20000002400 */
[----:B------:R-:W-:Y:S02]  /*cbc0*/  FMUL.FTZ R42, R42, c[0x0][0x320] ;  /* 0x0000c8002a2a7a20 */ /* 0x000fe40000410000 */
[----:B------:R-:W-:Y:S02]  /*cbd0*/  FMUL.FTZ R43, R43, c[0x0][0x320] ;  /* 0x0000c8002b2b7a20 */ /* 0x000fe40000410000 */
[----:B------:R-:W-:Y:S01]  /*cbe0*/  FMUL.FTZ R34, R34, c[0x0][0x320] ;  /* 0x0000c80022227a20 */ /* 0x000fe20000410000 */
[----:B------:R-:W-:Y:S01]  /*cbf0*/  HMMA.16816.F32.BF16 R48, R220, R10, R48 ;  /* 0x0000000adc30723c */ /* 0x000fe20000041830 */
[----:B------:R-:W2:Y:S03]  /*cc00*/  LDL.64 R10, [R1+0x30] ;  /* 0x00003000010a7983 */ /* 0x000ea60000100a00 */
[----:B------:R-:W1:Y:S01]  /*cc10*/  MUFU.TANH R174, R16 ;  /* 0x0000001000ae7308 */ /* 0x000e620000002400 */
[----:B------:R-:W-:Y:S02]  /*cc20*/  FMUL.FTZ R32, R32, c[0x0][0x320] ;  /* 0x0000c80020207a20 */ /* 0x000fe40000410000 */
[----:B------:R-:W-:Y:S02]  /*cc30*/  FMUL.FTZ R35, R35, c[0x0][0x320] ;  /* 0x0000c80023237a20 */ /* 0x000fe40000410000 */
[----:B------:R-:W-:Y:S05]  /*cc40*/  FMUL.FTZ R40, R40, c[0x0][0x320] ;  /* 0x0000c80028287a20 */ /* 0x000fea0000410000 */
[----:B------:R-:W3:Y:S02]  /*cc50*/  MUFU.TANH R177, R18 ;  /* 0x0000001200b17308 */ /* 0x000ee40000002400 */
[----:B------:R-:W-:Y:S02]  /*cc60*/  FMUL.FTZ R44, R44, c[0x0][0x320] ;  /* 0x0000c8002c2c7a20 */ /* 0x000fe40000410000 */
[----:B------:R-:W-:Y:S02]  /*cc70*/  FMUL.FTZ R45, R45, c[0x0][0x320] ;  /* 0x0000c8002d2d7a20 */ /* 0x000fe40000410000 */
[----:B------:R-:W-:Y:S02]  /*cc80*/  FMUL.FTZ R46, R46, c[0x0][0x320] ;  /* 0x0000c8002e2e7a20 */ /* 0x000fe40000410000 */
[----:B------:R-:W-:Y:S02]  /*cc90*/  FMUL.FTZ R47, R47, c[0x0][0x320] ;  /* 0x0000c8002f2f7a20 */ /* 0x000fe40000410000 */
[----:B------:R-:W3:Y:S01]  /*cca0*/  MUFU.TANH R179, R19 ;  /* 0x0000001300b37308 */ /* 0x000ee20000002400 */
[----:B------:R-:W-:Y:S02]  /*ccb0*/  FMUL.FTZ R48, R48, c[0x0][0x320] ;  /* 0x0000c80030307a20 */ /* 0x000fe40000410000 */
[----:B------:R-:W-:Y:S01]  /*ccc0*/  FMUL.FTZ R49, R49, c[0x0][0x320] ;  /* 0x0000c80031317a20 */ /* 0x000fe20000410000 */
[----:B-1----:R-:W-:Y:S01]  /*ccd0*/  FMNMX.FTZ R0, R174, R0, !PT ;  /* 0x00000000ae007209 */ /* 0x002fe20007810000 */
[----:B------:R-:W-:Y:S03]  /*cce0*/  FMUL.FTZ R50, R50, c[0x0][0x320] ;  /* 0x0000c80032327a20 */ /* 0x000fe60000410000 */
[----:B------:R-:W-:Y:S02]  /*ccf0*/  FMNMX.FTZ R0, R175, R0, !PT ;  /* 0x00000000af007209 */ /* 0x000fe40007810000 */
[----:B------:R-:W1:Y:S02]  /*cd00*/  MUFU.TANH R181, R24 ;  /* 0x0000001800b57308 */ /* 0x000e640000002400 */
[----:B------:R-:W-:Y:S02]  /*cd10*/  FMNMX.FTZ R0, R183, R0, !PT ;  /* 0x00000000b7007209 */ /* 0x000fe40007810000 */
[----:B---3--:R-:W-:Y:S02]  /*cd20*/  FMNMX.FTZ R2, R177, R2, !PT ;  /* 0x00000002b1027209 */ /* 0x008fe40007810000 */
[----:B------:R-:W-:Y:S04]  /*cd30*/  FMNMX.FTZ R0, R182, R0, !PT ;  /* 0x00000000b6007209 */ /* 0x000fe80007810000 */
[----:B------:R-:W3:Y:S01]  /*cd40*/  MUFU.TANH R180, R25 ;  /* 0x0000001900b47308 */ /* 0x000ee20000002400 */
[----:B------:R-:W-:Y:S04]  /*cd50*/  FMNMX.FTZ R2, R179, R2, !PT ;  /* 0x00000002b3027209 */ /* 0x000fe80007810000 */
[----:B------:R-:W-:Y:S05]  /*cd60*/  FMNMX.FTZ R2, R250, R2, !PT ;  /* 0x00000002fa027209 */ /* 0x000fea0007810000 */
[----:B------:R-:W3:Y:S01]  /*cd70*/  MUFU.TANH R251, R26 ;  /* 0x0000001a00fb7308 */ /* 0x000ee20000002400 */
[----:B------:R-:W-:Y:S02]  /*cd80*/  FMNMX.FTZ R2, R252, R2, !PT ;  /* 0x00000002fc027209 */ /* 0x000fe40007810000 */
[----:B-1----:R-:W-:Y:S07]  /*cd90*/  FMNMX.FTZ R0, R181, R0, !PT ;  /* 0x00000000b5007209 */ /* 0x002fee0007810000 */
[----:B------:R-:W1:Y:S01]  /*cda0*/  MUFU.TANH R26, R28 ;  /* 0x0000001c001a7308 */ /* 0x000e620000002400 */
[----:B---3--:R-:W-:Y:S09]  /*cdb0*/  FMNMX.FTZ R0, R180, R0, !PT ;  /* 0x00000000b4007209 */ /* 0x008ff20007810000 */
[----:B------:R-:W3:Y:S01]  /*cdc0*/  MUFU.TANH R248, R27 ;  /* 0x0000001b00f87308 */ /* 0x000ee20000002400 */
[----:B------:R-:W-:Y:S09]  /*cdd0*/  FMNMX.FTZ R2, R251, R2, !PT ;  /* 0x00000002fb027209 */ /* 0x000ff20007810000 */
[----:B------:R3:W-:Y:S01]  /*cde0*/  MUFU.TANH R7, R48 ;  /* 0x0000003000077308 */ /* 0x0007e20000002400 */
[----:B-1----:R-:W-:Y:S09]  /*cdf0*/  FMNMX.FTZ R0, R26, R0, !PT ;  /* 0x000000001a007209 */ /* 0x002ff20007810000 */
[----:B------:R-:W1:Y:S10]  /*ce00*/  MUFU.TANH R27, R29 ;  /* 0x0000001d001b7308 */ /* 0x000e740000002400 */
[----:B------:R-:W1:Y:S01]  /*ce10*/  MUFU.TANH R246, R30 ;  /* 0x0000001e00f67308 */ /* 0x000e620000002400 */
[----:B---3--:R-:W-:Y:S04]  /*ce20*/  MOV R48, R248 ;  /* 0x000000f800307202 */ /* 0x008fe80000000f00 */
[----:B------:R-:W-:Y:S05]  /*ce30*/  FMNMX.FTZ R2, R48, R2, !PT ;  /* 0x0000000230027209 */ /* 0x000fea0007810000 */
[----:B------:R3:W-:Y:S01]  /*ce40*/  MUFU.TANH R100, R43 ;  /* 0x0000002b00647308 */ /* 0x0007e20000002400 */
[----:B-1----:R-:W-:Y:S09]  /*ce50*/  FMNMX.FTZ R0, R27, R0, !PT ;  /* 0x000000001b007209 */ /* 0x002ff20007810000 */
[----:B------:R-:W-:Y:S10]  /*ce60*/  MUFU.TANH R13, R49 ;  /* 0x00000031000d7308 */ /* 0x000ff40000002400 */
[----:B------:R-:W1:Y:S01]  /*ce70*/  MUFU.TANH R101, R33 ;  /* 0x0000002100657308 */ /* 0x000e620000002400 */
[----:B---3--:R-:W-:Y:S04]  /*ce80*/  MOV R43, R246 ;  /* 0x000000f6002b7202 */ /* 0x008fe80000000f00 */
[----:B------:R-:W-:Y:S05]  /*ce90*/  FMNMX.FTZ R2, R43, R2, !PT ;  /* 0x000000022b027209 */ /* 0x000fea0007810000 */
[----:B------:R-:W3:Y:S10]  /*cea0*/  MUFU.TANH R32, R32 ;  /* 0x0000002000207308 */ /* 0x000ef40000002400 */
[----:B------:R-:W3:Y:S01]  /*ceb0*/  MUFU.TANH R24, R31 ;  /* 0x0000001f00187308 */ /* 0x000ee20000002400 */
[----:B-1----:R-:W-:Y:S09]  /*cec0*/  MOV R49, R101 ;  /* 0x0000006500317202 */ /* 0x002ff20000000f00 */
[----:B------:R-:W1:Y:S01]  /*ced0*/  MUFU.TANH R33, R36 ;  /* 0x0000002400217308 */ /* 0x000e620000002400 */
[----:B---3--:R-:W-:Y:S04]  /*cee0*/  FMNMX.FTZ R0, R32, R0, !PT ;  /* 0x0000000020007209 */ /* 0x008fe80007810000 */
[----:B------:R-:W-:Y:S05]  /*cef0*/  FMNMX.FTZ R0, R49, R0, !PT ;  /* 0x0000000031007209 */ /* 0x000fea0007810000 */
[----:B------:R-:W3:Y:S01]  /*cf00*/  MUFU.TANH R25, R34 ;  /* 0x0000002200197308 */ /* 0x000ee20000002400 */
[----:B------:R-:W-:Y:S09]  /*cf10*/  FMNMX.FTZ R2, R24, R2, !PT ;  /* 0x0000000218027209 */ /* 0x000ff20007810000 */
[----:B------:R-:W-:Y:S01]  /*cf20*/  MUFU.TANH R231, R37 ;  /* 0x0000002500e77308 */ /* 0x000fe20000002400 */
[----:B-1----:R-:W-:Y:S09]  /*cf30*/  FMNMX.FTZ R0, R33, R0, !PT ;  /* 0x0000000021007209 */ /* 0x002ff20007810000 */
[----:B------:R-:W1:Y:S01]  /*cf40*/  MUFU.TANH R34, R35 ;  /* 0x0000002300227308 */ /* 0x000e620000002400 */
[----:B---3--:R-:W-:Y:S09]  /*cf50*/  FMNMX.FTZ R2, R25, R2, !PT ;  /* 0x0000000219027209 */ /* 0x008ff20007810000 */
[----:B------:R-:W3:Y:S10]  /*cf60*/  MUFU.TANH R247, R38 ;  /* 0x0000002600f77308 */ /* 0x000ef40000002400 */
[----:B------:R3:W3:Y:S01]  /*cf70*/  MUFU.TANH R18, R40 ;  /* 0x0000002800127308 */ /* 0x0006e20000002400 */
[----:B-1----:R-:W-:Y:S02]  /*cf80*/  FMNMX.FTZ R3, R34, R2, !PT ;  /* 0x0000000222037209 */ /* 0x002fe40007810000 */
[----:B------:R-:W-:Y:S01]  /*cf90*/  FMNMX.FTZ R2, R231, R0, !PT ;  /* 0x00000000e7027209 */ /* 0x000fe20007810000 */
[----:B------:R-:W-:Y:S01]  /*cfa0*/  FMUL.FTZ R0, R51, c[0x0][0x320] ;  /* 0x0000c80033007a20 */ /* 0x000fe20000410000 */
[----:B----4-:R-:W-:Y:S05]  /*cfb0*/  @P0 MOV R5, R15 ;  /* 0x0000000f00050202 */ /* 0x010fea0000000f00 */
[----:B------:R-:W1:Y:S01]  /*cfc0*/  MUFU.TANH R35, R41 ;  /* 0x0000002900237308 */ /* 0x000e620000002400 */
[----:B------:R-:W-:Y:S09]  /*cfd0*/  MOV R51, R231 ;  /* 0x000000e700337202 */ /* 0x000ff20000000f00 */
[----:B------:R1:W-:Y:S01]  /*cfe0*/  MUFU.TANH R153, R0 ;  /* 0x0000000000997308 */ /* 0x0003e20000002400 */
[----:B---3--:R-:W-:Y:S02]  /*cff0*/  MOV R40, R247 ;  /* 0x000000f700287202 */ /* 0x008fe40000000f00 */
[----:B------:R-:W-:Y:S02]  /*d000*/  FMNMX.FTZ R2, R18, R2, !PT ;  /* 0x0000000212027209 */ /* 0x000fe40007810000 */
[----:B------:R-:W-:Y:S05]  /*d010*/  FMNMX.FTZ R3, R40, R3, !PT ;  /* 0x0000000328037209 */ /* 0x000fea0007810000 */
[----:B------:R-:W3:Y:S10]  /*d020*/  MUFU.TANH R17, R39 ;  /* 0x0000002700117308 */ /* 0x000ef40000002400 */
[----:B------:R-:W4:Y:S01]  /*d030*/  MUFU.TANH R8, R44 ;  /* 0x0000002c00087308 */ /* 0x000f220000002400 */
[----:B-1----:R-:W-:Y:S09]  /*d040*/  FMNMX.FTZ R0, R35, R2, !PT ;  /* 0x0000000223007209 */ /* 0x002ff20007810000 */
[----:B------:R-:W1:Y:S01]  /*d050*/  MUFU.TANH R19, R42 ;  /* 0x0000002a00137308 */ /* 0x000e620000002400 */
[----:B---3--:R-:W-:Y:S09]  /*d060*/  FMNMX.FTZ R3, R17, R3, !PT ;  /* 0x0000000311037209 */ /* 0x008ff20007810000 */
[----:B------:R3:W-:Y:S01]  /*d070*/  MUFU.TANH R152, R50 ;  /* 0x0000003200987308 */ /* 0x0007e20000002400 */
[----:B----4-:R-:W-:Y:S09]  /*d080*/  FMNMX.FTZ R0, R8, R0, !PT ;  /* 0x0000000008007209 */ /* 0x010ff20007810000 */
[----:B------:R-:W4:Y:S01]  /*d090*/  MUFU.TANH R6, R45 ;  /* 0x0000002d00067308 */ /* 0x000f220000002400 */
[----:B-1----:R-:W-:Y:S09]  /*d0a0*/  FMNMX.FTZ R2, R19, R3, !PT ;  /* 0x0000000313027209 */ /* 0x002ff20007810000 */
[----:B------:R-:W1:Y:S01]  /*d0b0*/  MUFU.TANH R41, R46 ;  /* 0x0000002e00297308 */ /* 0x000e620000002400 */
[----:B---3--:R-:W-:Y:S04]  /*d0c0*/  MOV R50, R100 ;  /* 0x0000006400327202 */ /* 0x008fe80000000f00 */
[----:B------:R-:W-:Y:S05]  /*d0d0*/  FMNMX.FTZ R2, R50, R2, !PT ;  /* 0x0000000232027209 */ /* 0x000fea0007810000 */
[----:B------:R-:W3:Y:S01]  /*d0e0*/  MUFU.TANH R12, R47 ;  /* 0x0000002f000c7308 */ /* 0x000ee20000002400 */
[----:B----4-:R-:W-:Y:S04]  /*d0f0*/  FMNMX.FTZ R0, R6, R0, !PT ;  /* 0x0000000006007209 */ /* 0x010fe80007810000 */
[----:B------:R-:W-:Y:S04]  /*d100*/  FMNMX.FTZ R101, R7, R0, !PT ;  /* 0x0000000007657209 */ /* 0x000fe80007810000 */
[----:B------:R-:W-:Y:S02]  /*d110*/  FMNMX.FTZ R101, R13, R101, !PT ;  /* 0x000000650d657209 */ /* 0x000fe40007810000 */
[----:B-1----:R-:W-:Y:S03]  /*d120*/  FMNMX.FTZ R2, R41, R2, !PT ;  /* 0x0000000229027209 */ /* 0x002fe60007810000 */
[----:B------:R-:W1:Y:S01]  /*d130*/  SHFL.BFLY PT, R3, R101, 0x2, 0x1f ;  /* 0x0c401f0065037f89 */ /* 0x000e6200000e0000 */
[----:B---3--:R-:W-:Y:S04]  /*d140*/  FMNMX.FTZ R0, R12, R2, !PT ;  /* 0x000000020c007209 */ /* 0x008fe80007810000 */
[----:B------:R-:W-:Y:S04]  /*d150*/  FMNMX.FTZ R0, R152, R0, !PT ;  /* 0x0000000098007209 */ /* 0x000fe80007810000 */
[----:B------:R-:W-:Y:S05]  /*d160*/  FMNMX.FTZ R0, R153, R0, !PT ;  /* 0x0000000099007209 */ /* 0x000fea0007810000 */
[----:B------:R-:W3:Y:S01]  /*d170*/  SHFL.BFLY PT, R2, R0, 0x2, 0x1f ;  /* 0x0c401f0000027f89 */ /* 0x000ee200000e0000 */
[----:B-1----:R-:W-:Y:S07]  /*d180*/  FMNMX.FTZ R101, R101, R3, !PT ;  /* 0x0000000365657209 */ /* 0x002fee0007810000 */
[----:B------:R-:W1:Y:S01]  /*d190*/  SHFL.BFLY PT, R4, R101, 0x1, 0x1f ;  /* 0x0c201f0065047f89 */ /* 0x000e6200000e0000 */
[----:B---3--:R-:W-:Y:S07]  /*d1a0*/  FMNMX.FTZ R0, R0, R2, !PT ;  /* 0x0000000200007209 */ /* 0x008fee0007810000 */
[----:B------:R-:W3:Y:S01]  /*d1b0*/  SHFL.BFLY PT, R3, R0, 0x1, 0x1f ;  /* 0x0c201f0000037f89 */ /* 0x000ee200000e0000 */
[----:B-1----:R-:W-:Y:S02]  /*d1c0*/  FMNMX.FTZ R101, R101, R4, !PT ;  /* 0x0000000465657209 */ /* 0x002fe40007810000 */
[----:B--2---:R-:W-:Y:S03]  /*d1d0*/  @P0 MOV R4, R10 ;  /* 0x0000000a00040202 */ /* 0x004fe60000000f00 */
[C---:B------:R-:W-:Y:S01]  /*d1e0*/  FADD.FTZ R2, -R101.reuse, R102 ;  /* 0x0000006665027221 */ /* 0x040fe20000010100 */
[----:B------:R-:W-:Y:S01]  /*d1f0*/  MOV R102, R8 ;  /* 0x0000000800667202 */ /* 0x000fe20000000f00 */
[----:B------:R-:W-:Y:S01]  /*d200*/  FMUL.FTZ R154, R101, c[0x0][0x2d0] ;  /* 0x0000b400659a7a20 */ /* 0x000fe20000410000 */
[----:B---3--:R-:W-:Y:S01]  /*d210*/  FMNMX.FTZ R100, R0, R3, !PT ;  /* 0x0000000300647209 */ /* 0x008fe20007810000 */
[----:B------:R-:W-:Y:S01]  /*d220*/  FMUL.FTZ R0, R2, c[0x0][0x2d0] ;  /* 0x0000b40002007a20 */ /* 0x000fe20000410000 */
[----:B------:R-:W-:Y:S03]  /*d230*/  MOV R3, UR26 ;  /* 0x0000001a00037c02 */ /* 0x000fe60008000f00 */
[----:B------:R1:W2:Y:S02]  /*d240*/  MUFU.EX2 R2, R0 ;  /* 0x0000000000027308 */ /* 0x0002a40000000800 */
[----:B------:R-:W-:Y:S05]  /*d250*/  @P0 IMAD.WIDE.U32 R4, R3, 0x60, R4 ;  /* 0x0000006003040825 */ /* 0x000fea00078e0004 */
[----:B------:R-:W-:Y:S01]  /*d260*/  @P0 IADD3 R3, R5, UR4, RZ ;  /* 0x0000000405030c10 */ /* 0x000fe2000fffe0ff */
[--C-:B------:R-:W-:Y:S01]  /*d270*/  FFMA.FTZ R5, R166, c[0x0][0x2d0], -R154.reuse ;  /* 0x0000b400a6057a23 */ /* 0x100fe2000001089a */
[----:B------:R-:W-:Y:S01]  /*d280*/  MOV R166, R7 ;  /* 0x0000000700a67202 */ /* 0x000fe20000000f00 */
[--C-:B------:R-:W-:Y:S01]  /*d290*/  FFMA.FTZ R7, R167, c[0x0][0x2d0], -R154.reuse ;  /* 0x0000b400a7077a23 */ /* 0x100fe2000001089a */
[----:B------:R-:W-:Y:S01]  /*d2a0*/  @P0 SHF.L.U64.HI R3, R4, 0x1, R3 ;  /* 0x0000000104030819 */ /* 0x000fe20000010203 */
[----:B------:R-:W3:Y:S01]  /*d2b0*/  MUFU.EX2 R42, R5 ;  /* 0x00000005002a7308 */ /* 0x000ee20000000800 */
[----:B------:R-:W-:Y:S09]  /*d2c0*/  MOV R167, R19 ;  /* 0x0000001300a77202 */ /* 0x000ff20000000f00 */
[----:B------:R4:W-:Y:S01]  /*d2d0*/  MUFU.EX2 R246, R7 ;  /* 0x0000000700f67308 */ /* 0x0009e20000000800 */
[----:B-1----:R-:W-:Y:S01]  /*d2e0*/  FADD.FTZ R0, -R100, R103 ;  /* 0x0000006764007221 */ /* 0x002fe20000010100 */
[----:B------:R-:W-:Y:S01]  /*d2f0*/  MOV R103, R6 ;  /* 0x0000000600677202 */ /* 0x000fe20000000f00 */
[--C-:B------:R-:W-:Y:S02]  /*d300*/  FFMA.FTZ R6, R165, c[0x0][0x2d0], -R154.reuse ;  /* 0x0000b400a5067a23 */ /* 0x100fe4000001089a */
[----:B------:R-:W-:Y:S02]  /*d310*/  FMUL.FTZ R0, R0, c[0x0][0x2d0] ;  /* 0x0000b40000007a20 */ /* 0x000fe40000410000 */
[C---:B--2---:R-:W-:Y:S03]  /*d320*/  FMUL.FTZ R16, R2.reuse, R116 ;  /* 0x0000007402107220 */ /* 0x044fe60000410000 */
[----:B------:R1:W-:Y:S01]  /*d330*/  MUFU.EX2 R165, R6 ;  /* 0x0000000600a57308 */ /* 0x0003e20000000800 */
[C---:B------:R-:W-:Y:S02]  /*d340*/  FMUL.FTZ R52, R2.reuse, R52 ;  /* 0x0000003402347220 */ /* 0x040fe40000410000 */
[C---:B------:R-:W-:Y:S01]  /*d350*/  FMUL.FTZ R53, R2.reuse, R53 ;  /* 0x0000003502357220 */ /* 0x040fe20000410000 */
[----:B---3--:R-:W-:Y:S01]  /*d360*/  MOV R116, R42 ;  /* 0x0000002a00747202 */ /* 0x008fe20000000f00 */
[C---:B------:R-:W-:Y:S02]  /*d370*/  FMUL.FTZ R56, R2.reuse, R56 ;  /* 0x0000003802387220 */ /* 0x040fe40000410000 */
[C---:B------:R-:W-:Y:S02]  /*d380*/  FMUL.FTZ R57, R2.reuse, R57 ;  /* 0x0000003902397220 */ /* 0x040fe40000410000 */
[C---:B------:R-:W-:Y:S01]  /*d390*/  FMUL.FTZ R60, R2.reuse, R60 ;  /* 0x0000003c023c7220 */ /* 0x040fe20000410000 */
[----:B------:R-:W2:Y:S01]  /*d3a0*/  MUFU.EX2 R0, R0 ;  /* 0x0000000000007308 */ /* 0x000ea20000000800 */
[C---:B------:R-:W-:Y:S02]  /*d3b0*/  FMUL.FTZ R61, R2.reuse, R61 ;  /* 0x0000003d023d7220 */ /* 0x040fe40000410000 */
[----:B------:R-:W-:Y:S02]  /*d3c0*/  FMUL.FTZ R64, R2, R64 ;  /* 0x0000004002407220 */ /* 0x000fe40000410000 */
[--C-:B----4-:R-:W-:Y:S01]  /*d3d0*/  FFMA.FTZ R7, R164, c[0x0][0x2d0], -R154.reuse ;  /* 0x0000b400a4077a23 */ /* 0x110fe2000001089a */
[----:B------:R-:W-:Y:S01]  /*d3e0*/  MOV R164, R12 ;  /* 0x0000000c00a47202 */ /* 0x000fe20000000f00 */
[C---:B------:R-:W-:Y:S02]  /*d3f0*/  FMUL.FTZ R65, R2.reuse, R65 ;  /* 0x0000004102417220 */ /* 0x040fe40000410000 */
[C---:B------:R-:W-:Y:S01]  /*d400*/  FMUL.FTZ R68, R2.reuse, R68 ;  /* 0x0000004402447220 */ /* 0x040fe20000410000 */
[----:B------:R3:W-:Y:S01]  /*d410*/  MUFU.EX2 R248, R7 ;  /* 0x0000000700f87308 */ /* 0x0007e20000000800 */
[C---:B------:R-:W-:Y:S02]  /*d420*/  FMUL.FTZ R69, R2.reuse, R69 ;  /* 0x0000004502457220 */ /* 0x040fe40000410000 */
[----:B------:R-:W-:Y:S01]  /*d430*/  FMUL.FTZ R72, R2, R72 ;  /* 0x0000004802487220 */ /* 0x000fe20000410000 */
[----:B-1----:R-:W-:Y:S01]  /*d440*/  @P0 SHF.L.U32 R6, R4, 0x1, RZ ;  /* 0x0000000104060819 */ /* 0x002fe200000006ff */
[C---:B------:R-:W-:Y:S02]  /*d450*/  FMUL.FTZ R73, R2.reuse, R73 ;  /* 0x0000004902497220 */ /* 0x040fe40000410000 */
[----:B------:R-:W-:Y:S01]  /*d460*/  FMUL.FTZ R76, R2, R76 ;  /* 0x0000004c024c7220 */ /* 0x000fe20000410000 */
[----:B------:R-:W-:Y:S01]  /*d470*/  @P0 IADD3 R4, P1, R6, c[0x0][0x1c8], RZ ;  /* 0x0000720006040a10 */ /* 0x000fe20007f3e0ff */
[----:B------:R-:W-:Y:S01]  /*d480*/  FMUL.FTZ R77, R2, R77 ;  /* 0x0000004d024d7220 */ /* 0x000fe20000410000 */
[----:B------:R-:W-:Y:S01]  /*d490*/  @P0 IADD3 R8, P6, R6, 0x80, RZ ;  /* 0x0000008006080810 */ /* 0x000fe20007fde0ff */
[C---:B------:R-:W-:Y:S01]  /*d4a0*/  FMUL.FTZ R80, R2.reuse, R80 ;  /* 0x0000005002507220 */ /* 0x040fe20000410000 */
[----:B------:R-:W-:Y:S01]  /*d4b0*/  @P0 IADD3.X R5, R3, c[0x0][0x1cc], RZ, P1, !PT ;  /* 0x0000730003050a10 */ /* 0x000fe20000ffe4ff */
[----:B------:R-:W-:Y:S01]  /*d4c0*/  FMUL.FTZ R81, R2, R81 ;  /* 0x0000005102517220 */ /* 0x000fe20000410000 */
[----:B------:R-:W-:Y:S01]  /*d4d0*/  @P0 IADD3 R8, P5, R8, c[0x0][0x1c8], RZ ;  /* 0x0000720008080a10 */ /* 0x000fe20007fbe0ff */
[----:B--2---:R-:W-:Y:S01]  /*d4e0*/  FMUL.FTZ R19, R0, R119 ;  /* 0x0000007700137220 */ /* 0x004fe20000410000 */
[----:B------:R-:W-:Y:S01]  /*d4f0*/  @P0 IADD3 R6, P1, R6, 0x100, RZ ;  /* 0x0000010006060810 */ /* 0x000fe20007f3e0ff */
[----:B------:R1:W-:Y:S01]  /*d500*/  @P0 LDGSTS.E.BYPASS.LTC128B.128 [R249+0xc100], [R4.64], !P4 ;  /* 0x0c10000004f90fae */ /* 0x0003e2000e101d52 */
[--C-:B------:R-:W-:Y:S01]  /*d510*/  @P0 IADD3.X R9, RZ, c[0x0][0x1cc], R3.reuse, P5, P6 ;  /* 0x00007300ff090a10 */ /* 0x100fe20002fec403 */
[----:B------:R-:W-:Y:S01]  /*d520*/  FMUL.FTZ R54, R0, R54 ;  /* 0x0000003600367220 */ /* 0x000fe20000410000 */
[----:B------:R-:W-:Y:S01]  /*d530*/  @P0 IADD3 R6, P5, R6, c[0x0][0x1c8], RZ ;  /* 0x0000720006060a10 */ /* 0x000fe20007fbe0ff */
[C---:B------:R-:W-:Y:S01]  /*d540*/  FMUL.FTZ R55, R0.reuse, R55 ;  /* 0x0000003700377220 */ /* 0x040fe20000410000 */
[----:B------:R-:W-:Y:S01]  /*d550*/  MOV R119, R34 ;  /* 0x0000002200777202 */ /* 0x000fe20000000f00 */
[----:B------:R-:W-:Y:S01]  /*d560*/  FMUL.FTZ R34, R0, R134 ;  /* 0x0000008600227220 */ /* 0x000fe20000410000 */
[----:B---3--:R-:W-:Y:S01]  /*d570*/  @P0 IADD3.X R7, RZ, c[0x0][0x1cc], R3, P5, P1 ;  /* 0x00007300ff070a10 */ /* 0x008fe20002fe2403 */
[----:B------:R2:W-:Y:S01]  /*d580*/  @P0 LDGSTS.E.BYPASS.LTC128B.128 [R249+0xf100], [R8.64], !P3 ;  /* 0x0f10000008f90fae */ /* 0x0005e2000d901d52 */
[----:B------:R-:W-:Y:S01]  /*d590*/  FMUL.FTZ R3, R100, c[0x0][0x2d0] ;  /* 0x0000b40064037a20 */ /* 0x000fe20000410000 */
[----:B------:R-:W-:Y:S01]  /*d5a0*/  MOV R134, R49 ;  /* 0x0000003100867202 */ /* 0x000fe20000000f00 */
[----:B------:R-:W-:Y:S02]  /*d5b0*/  FMUL.FTZ R49, R2, R149 ;  /* 0x0000009502317220 */ /* 0x000fe40000410000 */
[C---:B------:R-:W-:Y:S02]  /*d5c0*/  FMUL.FTZ R58, R0.reuse, R58 ;  /* 0x0000003a003a7220 */ /* 0x040fe40000410000 */
[C---:B------:R-:W-:Y:S01]  /*d5d0*/  FMUL.FTZ R59, R0.reuse, R59 ;  /* 0x0000003b003b7220 */ /* 0x040fe20000410000 */
[----:B------:R3:W-:Y:S01]  /*d5e0*/  @P0 LDGSTS.E.BYPASS.LTC128B.128 [R249+0x12100], [R6.64], !P2 ;  /* 0x1210000006f90fae */ /* 0x0007e2000d101d52 */
[C---:B------:R-:W-:Y:S02]  /*d5f0*/  FMUL.FTZ R62, R0.reuse, R62 ;  /* 0x0000003e003e7220 */ /* 0x040fe40000410000 */
[C---:B------:R-:W-:Y:S02]  /*d600*/  FMUL.FTZ R63, R0.reuse, R63 ;  /* 0x0000003f003f7220 */ /* 0x040fe40000410000 */
[C---:B------:R-:W-:Y:S02]  /*d610*/  FMUL.FTZ R66, R0.reuse, R66 ;  /* 0x0000004200427220 */ /* 0x040fe40000410000 */
[C---:B------:R-:W-:Y:S02]  /*d620*/  FMUL.FTZ R67, R0.reuse, R67 ;  /* 0x0000004300437220 */ /* 0x040fe40000410000 */
[----:B------:R-:W-:Y:S01]  /*d630*/  FMUL.FTZ R70, R0, R70 ;  /* 0x0000004600467220 */ /* 0x000fe20000410000 */
[----:B-1----:R-:W-:Y:S01]  /*d640*/  @P0 IADD3 R4, P1, R4, UR8, RZ ;  /* 0x0000000804040c10 */ /* 0x002fe2000ff3e0ff */
[C---:B------:R-:W-:Y:S02]  /*d650*/  FMUL.FTZ R71, R0.reuse, R71 ;  /* 0x0000004700477220 */ /* 0x040fe40000410000 */
[C---:B------:R-:W-:Y:S01]  /*d660*/  FMUL.FTZ R74, R0.reuse, R74 ;  /* 0x0000004a004a7220 */ /* 0x040fe20000410000 */
[----:B------:R-:W-:Y:S01]  /*d670*/  @P0 IADD3.X R5, R5, UR7, RZ, P1, !PT ;  /* 0x0000000705050c10 */ /* 0x000fe20008ffe4ff */
[----:B------:R-:W-:Y:S01]  /*d680*/  FMUL.FTZ R75, R0, R75 ;  /* 0x0000004b004b7220 */ /* 0x000fe20000410000 */
[----:B------:R-:W-:Y:S01]  /*d690*/  @P0 IADD3 R10, P6, R4, UR8, RZ ;  /* 0x00000008040a0c10 */ /* 0x000fe2000ffde0ff */
[----:B------:R-:W-:Y:S02]  /*d6a0*/  FMUL.FTZ R78, R0, R78 ;  /* 0x0000004e004e7220 */ /* 0x000fe40000410000 */
[----:B------:R1:W-:Y:S01]  /*d6b0*/  @P0 LDGSTS.E.BYPASS.LTC128B.128 [R249+0xd100], [R4.64], !P4 ;  /* 0x0d10000004f90fae */ /* 0x0003e2000e101d52 */
[--C-:B--2---:R-:W-:Y:S01]  /*d6c0*/  FFMA.FTZ R8, R170, c[0x0][0x2d0], -R3.reuse ;  /* 0x0000b400aa087a23 */ /* 0x104fe20000010803 */
[----:B------:R-:W-:Y:S01]  /*d6d0*/  @P0 IADD3.X R11, R5, UR7, RZ, P6, !PT ;  /* 0x00000007050b0c10 */ /* 0x000fe2000b7fe4ff */
[----:B------:R-:W-:Y:S01]  /*d6e0*/  FMUL.FTZ R79, R0, R79 ;  /* 0x0000004f004f7220 */ /* 0x000fe20000410000 */
[----:B------:R-:W-:Y:S01]  /*d6f0*/  MOV R170, R41 ;  /* 0x0000002900aa7202 */ /* 0x000fe20000000f00 */
[----:B------:R2:W-:Y:S01]  /*d700*/  MUFU.EX2 R155, R8 ;  /* 0x00000008009b7308 */ /* 0x0005e20000000800 */
[----:B------:R-:W-:Y:S01]  /*d710*/  FMUL.FTZ R41, R2, R141 ;  /* 0x0000008d02297220 */ /* 0x000fe20000410000 */
[----:B---3--:R-:W-:Y:S01]  /*d720*/  @P0 IADD3 R6, P1, R4, UR14, RZ ;  /* 0x0000000e04060c10 */ /* 0x008fe2000ff3e0ff */
[----:B------:R1:W-:Y:S01]  /*d730*/  @P0 LDGSTS.E.BYPASS.LTC128B.128 [R249+0x10100], [R4.64+0x80], !P3 ;  /* 0x1010008004f90fae */ /* 0x0003e2000d901d52 */
[--C-:B------:R-:W-:Y:S01]  /*d740*/  FFMA.FTZ R7, R171, c[0x0][0x2d0], -R3.reuse ;  /* 0x0000b400ab077a23 */ /* 0x100fe20000010803 */
[----:B------:R-:W-:Y:S01]  /*d750*/  MOV R171, R13 ;  /* 0x0000000d00ab7202 */ /* 0x000fe20000000f00 */
[C---:B------:R-:W-:Y:S01]  /*d760*/  FMUL.FTZ R82, R0.reuse, R82 ;  /* 0x0000005200527220 */ /* 0x040fe20000410000 */
[----:B------:R-:W-:Y:S01]  /*d770*/  MOV R141, R43 ;  /* 0x0000002b008d7202 */ /* 0x000fe20000000f00 */
[----:B------:R-:W-:Y:S01]  /*d780*/  FMUL.FTZ R43, R0, R143 ;  /* 0x0000008f002b7220 */ /* 0x000fe20000410000 */
[----:B------:R-:W-:Y:S01]  /*d790*/  MOV R143, R48 ;  /* 0x00000030008f7202 */ /* 0x000fe20000000f00 */
[----:B------:R3:W4:Y:S01]  /*d7a0*/  MUFU.EX2 R245, R7 ;  /* 0x0000000700f57308 */ /* 0x0007220000000800 */
[----:B------:R1:W-:Y:S01]  /*d7b0*/  @P0 LDGSTS.E.BYPASS.LTC128B.128 [R249+0x13100], [R4.64+0x100], !P2 ;  /* 0x1310010004f90fae */ /* 0x0003e2000d101d52 */
[----:B------:R-:W-:Y:S02]  /*d7c0*/  FMUL.FTZ R48, R2, R148 ;  /* 0x0000009402307220 */ /* 0x000fe40000410000 */
[----:B------:R-:W-:Y:S02]  /*d7d0*/  FMUL.FTZ R83, R0, R83 ;  /* 0x0000005300537220 */ /* 0x000fe40000410000 */
[C---:B------:R-:W-:Y:S02]  /*d7e0*/  FMUL.FTZ R84, R2.reuse, R84 ;  /* 0x0000005402547220 */ /* 0x040fe40000410000 */
[----:B------:R-:W-:Y:S01]  /*d7f0*/  FMUL.FTZ R85, R2, R85 ;  /* 0x0000005502557220 */ /* 0x000fe20000410000 */
[----:B------:R4:W-:Y:S01]  /*d800*/  @P0 LDGSTS.E.BYPASS.LTC128B.128 [R249+0xe100], [R10.64], !P4 ;  /* 0x0e1000000af90fae */ /* 0x0009e2000e101d52 */
[C---:B------:R-:W-:Y:S02]  /*d810*/  FMUL.FTZ R86, R0.reuse, R86 ;  /* 0x0000005600567220 */ /* 0x040fe40000410000 */
[----:B------:R-:W-:Y:S01]  /*d820*/  FMUL.FTZ R87, R0, R87 ;  /* 0x0000005700577220 */ /* 0x000fe20000410000 */
[----:B--2---:R-:W-:Y:S01]  /*d830*/  @P0 IADD3 R8, P5, R4, UR6, RZ ;  /* 0x0000000604080c10 */ /* 0x004fe2000ffbe0ff */
[C---:B------:R-:W-:Y:S02]  /*d840*/  FMUL.FTZ R88, R2.reuse, R88 ;  /* 0x0000005802587220 */ /* 0x040fe40000410000 */
[----:B------:R-:W-:Y:S01]  /*d850*/  FMUL.FTZ R89, R2, R89 ;  /* 0x0000005902597220 */ /* 0x000fe20000410000 */
[C---:B------:R-:W-:Y:S01]  /*d860*/  @P0 IADD3.X R9, R5.reuse, UR12, RZ, P5, !PT ;  /* 0x0000000c05090c10 */ /* 0x040fe2000affe4ff */
[C---:B------:R-:W-:Y:S02]  /*d870*/  FMUL.FTZ R90, R0.reuse, R90 ;  /* 0x0000005a005a7220 */ /* 0x040fe40000410000 */
[----:B------:R-:W-:Y:S02]  /*d880*/  FMUL.FTZ R91, R0, R91 ;  /* 0x0000005b005b7220 */ /* 0x000fe40000410000 */
[----:B------:R2:W-:Y:S01]  /*d890*/  @P0 LDGSTS.E.BYPASS.LTC128B.128 [R249+0x11100], [R8.64], !P3 ;  /* 0x1110000008f90fae */ /* 0x0005e2000d901d52 */
[----:B---3--:R-:W-:Y:S01]  /*d8a0*/  @P0 IADD3.X R7, R5, UR9, RZ, P1, !PT ;  /* 0x0000000905070c10 */ /* 0x008fe20008ffe4ff */
[C---:B------:R-:W-:Y:S02]  /*d8b0*/  FMUL.FTZ R92, R2.reuse, R92 ;  /* 0x0000005c025c7220 */ /* 0x040fe40000410000 */
[----:B------:R-:W-:Y:S02]  /*d8c0*/  FMUL.FTZ R93, R2, R93 ;  /* 0x0000005d025d7220 */ /* 0x000fe40000410000 */
[--C-:B-1----:R-:W-:Y:S01]  /*d8d0*/  FFMA.FTZ R4, R168, c[0x0][0x2d0], -R3.reuse ;  /* 0x0000b400a8047a23 */ /* 0x102fe20000010803 */
[----:B------:R-:W-:Y:S01]  /*d8e0*/  MOV R168, R17 ;  /* 0x0000001100a87202 */ /* 0x000fe20000000f00 */
[----:B------:R1:W-:Y:S01]  /*d8f0*/  @P0 LDGSTS.E.BYPASS.LTC128B.128 [R249+0x14100], [R6.64], !P2 ;  /* 0x1410000006f90fae */ /* 0x0003e2000d101d52 */
[C---:B------:R-:W-:Y:S01]  /*d900*/  FMUL.FTZ R5, R2.reuse, R105 ;  /* 0x0000006902057220 */ /* 0x040fe20000410000 */
[----:B------:R3:W-:Y:S01]  /*d910*/  MUFU.EX2 R247, R4 ;  /* 0x0000000400f77308 */ /* 0x0007e20000000800 */
[----:B----4-:R-:W-:Y:S01]  /*d920*/  F2FP.BF16.PACK_AB R105, R245, R155 ;  /* 0x0000009bf569723e */ /* 0x010fe200000010ff */
[----:B------:R-:W-:Y:S01]  /*d930*/  FMUL.FTZ R17, R2, R117 ;  /* 0x0000007502117220 */ /* 0x000fe20000410000 */
[----:B------:R-:W-:Y:S01]  /*d940*/  MOV R117, R18 ;  /* 0x0000001200757202 */ /* 0x000fe20000000f00 */
[C---:B------:R-:W-:Y:S02]  /*d950*/  FMUL.FTZ R10, R0.reuse, R110 ;  /* 0x0000006e000a7220 */ /* 0x040fe40000410000 */
[----:B------:R-:W4:Y:S01]  /*d960*/  LDSM.16.MT88.4 R12, [R225+0x100] ;  /* 0x00010000e10c783b */ /* 0x000f220000004200 */
[C---:B------:R-:W-:Y:S02]  /*d970*/  FMUL.FTZ R11, R0.reuse, R111 ;  /* 0x0000006f000b7220 */ /* 0x040fe40000410000 */
[C---:B------:R-:W-:Y:S01]  /*d980*/  FMUL.FTZ R18, R0.reuse, R118 ;  /* 0x0000007600127220 */ /* 0x040fe20000410000 */
[----:B------:R-:W-:Y:S01]  /*d990*/  MOV R118, R35 ;  /* 0x0000002300767202 */ /* 0x000fe20000000f00 */
[C---:B------:R-:W-:Y:S02]  /*d9a0*/  FMUL.FTZ R35, R0.reuse, R135 ;  /* 0x0000008700237220 */ /* 0x040fe40000410000 */
[C---:B------:R-:W-:Y:S01]  /*d9b0*/  FMUL.FTZ R94, R0.reuse, R94 ;  /* 0x0000005e005e7220 */ /* 0x040fe20000410000 */
[----:B------:R-:W4:Y:S01]  /*d9c0*/  LDSM.16.MT88.4 R20, [R226+0x100] ;  /* 0x00010000e214783b */ /* 0x000f220000004200 */
[----:B------:R-:W-:Y:S02]  /*d9d0*/  FMUL.FTZ R95, R0, R95 ;  /* 0x0000005f005f7220 */ /* 0x000fe40000410000 */
[C---:B--2---:R-:W-:Y:S02]  /*d9e0*/  FMUL.FTZ R8, R2.reuse, R108 ;  /* 0x0000006c02087220 */ /* 0x044fe40000410000 */
[C---:B------:R-:W-:Y:S02]  /*d9f0*/  FMUL.FTZ R9, R2.reuse, R109 ;  /* 0x0000006d02097220 */ /* 0x040fe40000410000 */
[C---:B------:R-:W-:Y:S01]  /*da00*/  FMUL.FTZ R96, R2.reuse, R96 ;  /* 0x0000006002607220 */ /* 0x040fe20000410000 */
[----:B------:R-:W2:Y:S01]  /*da10*/  LDSM.16.MT88.4 R28, [R229+0x100] ;  /* 0x00010000e51c783b */ /* 0x000ea20000004200 */
[----:B------:R-:W-:Y:S02]  /*da20*/  FMUL.FTZ R97, R2, R97 ;  /* 0x0000006102617220 */ /* 0x000fe40000410000 */
[--C-:B---3--:R-:W-:Y:S01]  /*da30*/  FFMA.FTZ R4, R169, c[0x0][0x2d0], -R3.reuse ;  /* 0x0000b400a9047a23 */ /* 0x108fe20000010803 */
[----:B------:R-:W-:Y:S01]  /*da40*/  MOV R169, R40 ;  /* 0x0000002800a97202 */ /* 0x000fe20000000f00 */
[----:B-1----:R-:W-:Y:S01]  /*da50*/  FMUL.FTZ R6, R0, R106 ;  /* 0x0000006a00067220 */ /* 0x002fe20000410000 */
[----:B------:R-:W-:Y:S01]  /*da60*/  F2FP.BF16.PACK_AB R106, R248, R246 ;  /* 0x000000f6f86a723e */ /* 0x000fe200000010ff */
[----:B------:R-:W1:Y:S01]  /*da70*/  MUFU.EX2 R231, R4 ;  /* 0x0000000400e77308 */ /* 0x000e620000000800 */
[----:B------:R-:W-:Y:S01]  /*da80*/  FMUL.FTZ R7, R0, R107 ;  /* 0x0000006b00077220 */ /* 0x000fe20000410000 */
[----:B------:R-:W3:Y:S01]  /*da90*/  LDSM.16.MT88.4 R36, [R228+0x100] ;  /* 0x00010000e424783b */ /* 0x000ee20000004200 */
[----:B------:R-:W-:Y:S02]  /*daa0*/  FMUL.FTZ R40, R2, R140 ;  /* 0x0000008c02287220 */ /* 0x000fe40000410000 */
[C---:B------:R-:W-:Y:S02]  /*dab0*/  FMUL.FTZ R98, R0.reuse, R98 ;  /* 0x0000006200627220 */ /* 0x040fe40000410000 */
[----:B------:R-:W-:Y:S02]  /*dac0*/  FMUL.FTZ R99, R0, R99 ;  /* 0x0000006300637220 */ /* 0x000fe40000410000 */
[--C-:B------:R-:W-:Y:S01]  /*dad0*/  FFMA.FTZ R103, R103, c[0x0][0x2d0], -R154.reuse ;  /* 0x0000b40067677a23 */ /* 0x100fe2000001089a */
[----:B------:R-:W2:Y:S01]  /*dae0*/  LDSM.16.MT88.4 R44, [R225+0x3100] ;  /* 0x00310000e12c783b */ /* 0x000ea20000004200 */
[--C-:B------:R-:W-:Y:S07]  /*daf0*/  FFMA.FTZ R152, R152, c[0x0][0x2d0], -R3.reuse ;  /* 0x0000b40098987a23 */ /* 0x100fee0000010803 */
[----:B------:R-:W2:Y:S01]  /*db00*/  LDSM.16.MT88.4 R108, [R226+0x3100] ;  /* 0x00310000e26c783b */ /* 0x000ea20000004200 */
[----:B-1----:R-:W-:Y:S01]  /*db10*/  F2FP.BF16.PACK_AB R107, R231, R247 ;  /* 0x000000f7e76b723e */ /* 0x002fe200000010ff */
[----:B------:R-:W-:Y:S01]  /*db20*/  FMUL.FTZ R4, R2, R104 ;  /* 0x0000006802047220 */ /* 0x000fe20000410000 */
[----:B------:R-:W-:Y:S05]  /*db30*/  F2FP.BF16.PACK_AB R104, R42, R165 ;  /* 0x000000a52a68723e */ /* 0x000fea00000010ff */
[----:B------:R-:W0:Y:S01]  /*db40*/  LDGDEPBAR ;  /* 0x00000000000079af */ /* 0x000e220000000000 */
[----:B------:R-:W-:Y:S01]  /*db50*/  FMUL.FTZ R42, R0, R142 ;  /* 0x0000008e002a7220 */ /* 0x000fe20000410000 */
[C---:B----4-:R-:W-:Y:S07]  /*db60*/  HMMA.16816.F32.BF16 R4, R104.reuse, R12, R4 ;  /* 0x0000000c6804723c */ /* 0x050fee0000041804 */
[C---:B------:R-:W-:Y:S01]  /*db70*/  FMUL.FTZ R12, R2.reuse, R112 ;  /* 0x00000070020c7220 */ /* 0x040fe20000410000 */
[C---:B------:R-:W-:Y:S04]  /*db80*/  HMMA.16816.F32.BF16 R8, R104.reuse, R14, R8 ;  /* 0x0000000e6808723c */ /* 0x040fe80000041808 */
[----:B------:R-:W-:Y:S03]  /*db90*/  FMUL.FTZ R13, R2, R113 ;  /* 0x00000071020d7220 */ /* 0x000fe60000410000 */
[C---:B------:R-:W-:Y:S02]  /*dba0*/  FMUL.FTZ R14, R0.reuse, R114 ;  /* 0x00000072000e7220 */ /* 0x040fe40000410000 */
[----:B------:R-:W-:Y:S02]  /*dbb0*/  FMUL.FTZ R15, R0, R115 ;  /* 0x00000073000f7220 */ /* 0x000fe40000410000 */
[----:B------:R-:W1:Y:S05]  /*dbc0*/  LDSM.16.MT88.4 R112, [R229+0x3100] ;  /* 0x00310000e570783b */ /* 0x000e6a0000004200 */
[C---:B------:R-:W-:Y:S07]  /*dbd0*/  HMMA.16816.F32.BF16 R12, R104.reuse, R20, R12 ;  /* 0x00000014680c723c */ /* 0x040fee000004180c */
[C---:B------:R-:W-:Y:S01]  /*dbe0*/  FMUL.FTZ R20, R2.reuse, R120 ;  /* 0x0000007802147220 */ /* 0x040fe20000410000 */
[C---:B------:R-:W-:Y:S04]  /*dbf0*/  HMMA.16816.F32.BF16 R16, R104.reuse, R22, R16 ;  /* 0x000000166810723c */ /* 0x040fe80000041810 */
[C---:B------:R-:W-:Y:S01]  /*dc00*/  FMUL.FTZ R21, R2.reuse, R121 ;  /* 0x0000007902157220 */ /* 0x040fe20000410000 */
[----:B------:R-:W-:Y:S01]  /*dc10*/  MOV R121, R32 ;  /* 0x0000002000797202 */ /* 0x000fe20000000f00 */
[----:B------:R-:W-:Y:S01]  /*dc20*/  FMUL.FTZ R32, R2, R132 ;  /* 0x0000008402207220 */ /* 0x000fe20000410000 */
[----:B------:R-:W-:Y:S01]  /*dc30*/  MOV R120, R33 ;  /* 0x0000002100787202 */ /* 0x000fe20000000f00 */
[C---:B------:R-:W-:Y:S01]  /*dc40*/  FMUL.FTZ R22, R0.reuse, R122 ;  /* 0x0000007a00167220 */ /* 0x040fe20000410000 */
[----:B------:R-:W-:Y:S03]  /*dc50*/  MOV R122, R27 ;  /* 0x0000001b007a7202 */ /* 0x000fe60000000f00 */
[----:B------:R-:W-:Y:S01]  /*dc60*/  FMUL.FTZ R23, R0, R123 ;  /* 0x0000007b00177220 */ /* 0x000fe20000410000 */
[----:B------:R-:W-:Y:S01]  /*dc70*/  MOV R123, R24 ;  /* 0x00000018007b7202 */ /* 0x000fe20000000f00 */
[C---:B------:R-:W-:Y:S01]  /*dc80*/  FMUL.FTZ R33, R2.reuse, R133 ;  /* 0x0000008502217220 */ /* 0x040fe20000410000 */
[----:B------:R-:W-:Y:S01]  /*dc90*/  MOV R133, R121 ;  /* 0x0000007900857202 */ /* 0x000fe20000000f00 */
[----:B------:R-:W-:Y:S01]  /*dca0*/  FMUL.FTZ R24, R2, R124 ;  /* 0x0000007c02187220 */ /* 0x000fe20000410000 */
[----:B------:R-:W-:Y:S01]  /*dcb0*/  MOV R121, R102 ;  /* 0x0000006600797202 */ /* 0x000fe20000000f00 */
[--C-:B------:R-:W-:Y:S01]  /*dcc0*/  FFMA.FTZ R102, R172, c[0x0][0x2d0], -R154.reuse ;  /* 0x0000b400ac667a23 */ /* 0x100fe2000001089a */
[C---:B--2---:R-:W-:Y:S03]  /*dcd0*/  HMMA.16816.F32.BF16 R20, R104.reuse, R28, R20 ;  /* 0x0000001c6814723c */ /* 0x044fe60000041814 */
[----:B------:R-:W-:Y:S01]  /*dce0*/  MOV R124, R25 ;  /* 0x00000019007c7202 */ /* 0x000fe20000000f00 */
[----:B------:R-:W-:Y:S01]  /*dcf0*/  FMUL.FTZ R25, R2, R125 ;  /* 0x0000007d02197220 */ /* 0x000fe20000410000 */
[----:B------:R-:W-:Y:S01]  /*dd00*/  MOV R125, R26 ;  /* 0x0000001a007d7202 */ /* 0x000fe20000000f00 */
[C---:B------:R-:W-:Y:S01]  /*dd10*/  FMUL.FTZ R26, R0.reuse, R126 ;  /* 0x0000007e001a7220 */ /* 0x040fe20000410000 */
[----:B------:R-:W-:Y:S01]  /*dd20*/  MOV R140, R123 ;  /* 0x0000007b008c7202 */ /* 0x000fe20000000f00 */
[----:B------:R-:W-:Y:S01]  /*dd30*/  FMUL.FTZ R27, R0, R127 ;  /* 0x0000007f001b7220 */ /* 0x000fe20000410000 */
[----:B------:R-:W-:Y:S03]  /*dd40*/  MOV R127, R119 ;  /* 0x00000077007f7202 */ /* 0x000fe60000000f00 */
[C---:B------:R-:W-:Y:S01]  /*dd50*/  FMUL.FTZ R29, R2.reuse, R129 ;  /* 0x00000081021d7220 */ /* 0x040fe20000410000 */
[----:B------:R-:W-:Y:S01]  /*dd60*/  MOV R123, R117 ;  /* 0x00000075007b7202 */ /* 0x000fe20000000f00 */
[----:B------:R2:W-:Y:S01]  /*dd70*/  MUFU.EX2 R129, R102 ;  /* 0x0000006600817308 */ /* 0x0005e20000000800 */
[C---:B------:R-:W-:Y:S03]  /*dd80*/  HMMA.16816.F32.BF16 R24, R104.reuse, R30, R24 ;  /* 0x0000001e6818723c */ /* 0x040fe60000041818 */
[----:B------:R-:W-:Y:S01]  /*dd90*/  FMUL.FTZ R28, R2, R128 ;  /* 0x00000080021c7220 */ /* 0x000fe20000410000 */
[----:B------:R-:W-:Y:S02]  /*dda0*/  MOV R128, R124 ;  /* 0x0000007c00807202 */ /* 0x000fe40000000f00 */
[----:B------:R-:W-:Y:S01]  /*ddb0*/  MOV R124, R116 ;  /* 0x00000074007c7202 */ /* 0x000fe20000000f00 */
[C---:B------:R-:W-:Y:S01]  /*ddc0*/  FMUL.FTZ R30, R0.reuse, R130 ;  /* 0x00000082001e7220 */ /* 0x040fe20000410000 */
[----:B------:R-:W-:Y:S01]  /*ddd0*/  MOV R135, R122 ;  /* 0x0000007a00877202 */ /* 0x000fe20000000f00 */
[----:B------:R-:W-:Y:S03]  /*dde0*/  FMUL.FTZ R31, R0, R131 ;  /* 0x00000083001f7220 */ /* 0x000fe60000410000 */
[----:B------:R-:W-:Y:S02]  /*ddf0*/  MOV R122, R118 ;  /* 0x00000076007a7202 */ /* 0x000fe40000000f00 */
[----:B------:R-:W4:Y:S01]  /*de00*/  LDSM.16.MT88.4 R116, [R228+0x3100] ;  /* 0x00310000e474783b */ /* 0x000f220000004200 */
[----:B------:R-:W-:Y:S01]  /*de10*/  MOV R142, R125 ;  /* 0x0000007d008e7202 */ /* 0x000fe20000000f00 */
[C---:B---3--:R-:W-:Y:S03]  /*de20*/  HMMA.16816.F32.BF16 R28, R104.reuse, R36, R28 ;  /* 0x00000024681c723c */ /* 0x048fe6000004181c */
[----:B------:R-:W-:Y:S02]  /*de30*/  MOV R126, R120 ;  /* 0x00000078007e7202 */ /* 0x000fe40000000f00 */
[----:B------:R-:W-:Y:S01]  /*de40*/  MOV R120, R171 ;  /* 0x000000ab00787202 */ /* 0x000fe20000000f00 */
[--C-:B--2---:R-:W-:Y:S02]  /*de50*/  FFMA.FTZ R102, R173, c[0x0][0x2d0], -R154.reuse ;  /* 0x0000b400ad667a23 */ /* 0x104fe4000001089a */
[C---:B------:R-:W-:Y:S04]  /*de60*/  HMMA.16816.F32.BF16 R32, R104.reuse, R38, R32 ;  /* 0x000000266820723c */ /* 0x040fe80000041820 */
[----:B------:R-:W-:Y:S01]  /*de70*/  FMUL.FTZ R36, R2, R136 ;  /* 0x0000008802247220 */ /* 0x000fe20000410000 */
[----:B------:R-:W-:Y:S01]  /*de80*/  MOV R125, R51 ;  /* 0x00000033007d7202 */ /* 0x000fe20000000f00 */
[----:B------:R2:W3:Y:S01]  /*de90*/  MUFU.EX2 R136, R102 ;  /* 0x0000006600887308 */ /* 0x0004e20000000800 */
[----:B------:R-:W-:Y:S01]  /*dea0*/  FMUL.FTZ R39, R0, R139 ;  /* 0x0000008b00277220 */ /* 0x000fe20000410000 */
[----:B------:R-:W-:Y:S01]  /*deb0*/  MOV R171, R166 ;  /* 0x000000a600ab7202 */ /* 0x000fe20000000f00 */
[----:B------:R-:W-:Y:S03]  /*dec0*/  FMUL.FTZ R37, R2, R137 ;  /* 0x0000008902257220 */ /* 0x000fe60000410000 */
[C---:B------:R-:W-:Y:S01]  /*ded0*/  FMUL.FTZ R38, R0.reuse, R138 ;  /* 0x0000008a00267220 */ /* 0x040fe20000410000 */
[----:B------:R-:W-:Y:S01]  /*dee0*/  MOV R166, R50 ;  /* 0x0000003200a67202 */ /* 0x000fe20000000f00 */
[C---:B------:R-:W-:Y:S02]  /*def0*/  FMUL.FTZ R50, R0.reuse, R150 ;  /* 0x0000009600327220 */ /* 0x040fe40000410000 */
[----:B------:R-:W-:Y:S02]  /*df00*/  FMUL.FTZ R51, R0, R151 ;  /* 0x0000009700337220 */ /* 0x000fe40000410000 */
[----:B------:R-:W-:Y:S01]  /*df10*/  LDSM.16.MT88.4 R148, [R226+0x5900] ;  /* 0x00590000e294783b */ /* 0x000fe20000004200 */
[C---:B------:R-:W-:Y:S03]  /*df20*/  HMMA.16816.F32.BF16 R36, R104.reuse, R44, R36 ;  /* 0x0000002c6824723c */ /* 0x040fe60000041824 */
[--C-:B------:R-:W-:Y:S04]  /*df30*/  FFMA.FTZ R171, R171, c[0x0][0x2d0], -R154.reuse ;  /* 0x0000b400abab7a23 */ /* 0x100fe8000001089a */
[----:B------:R-:W-:Y:S01]  /*df40*/  FMUL.FTZ R44, R2, R144 ;  /* 0x00000090022c7220 */ /* 0x000fe20000410000 */
[C---:B------:R-:W-:Y:S01]  /*df50*/  HMMA.16816.F32.BF16 R40, R104.reuse, R46, R40 ;  /* 0x0000002e6828723c */ /* 0x040fe20000041828 */
[----:B------:R-:W-:Y:S03]  /*df60*/  MUFU.EX2 R171, R171 ;  /* 0x000000ab00ab7308 */ /* 0x000fe60000000800 */
[--C-:B--2---:R-:W-:Y:S02]  /*df70*/  FFMA.FTZ R102, R174, c[0x0][0x2d0], -R154.reuse ;  /* 0x0000b400ae667a23 */ /* 0x104fe4000001089a */
[----:B------:R-:W-:Y:S02]  /*df80*/  FMUL.FTZ R45, R2, R145 ;  /* 0x00000091022d7220 */ /* 0x000fe40000410000 */
[C---:B------:R-:W-:Y:S01]  /*df90*/  FMUL.FTZ R47, R0.reuse, R147 ;  /* 0x00000093002f7220 */ /* 0x040fe20000410000 */
[----:B------:R-:W-:Y:S02]  /*dfa0*/  MOV R147, R252 ;  /* 0x000000fc00937202 */ /* 0x000fe40000000f00 */
[----:B------:R2:W-:Y:S01]  /*dfb0*/  MUFU.EX2 R139, R102 ;  /* 0x00000066008b7308 */ /* 0x0005e20000000800 */
[----:B------:R-:W-:Y:S07]  /*dfc0*/  FMUL.FTZ R46, R0, R146 ;  /* 0x00000092002e7220 */ /* 0x000fee0000410000 */
[C---:B------:R-:W-:Y:S08]  /*dfd0*/  HMMA.16816.F32.BF16 R44, R104.reuse, R108, R44 ;  /* 0x0000006c682c723c */ /* 0x040ff0000004182c */
[C---:B------:R-:W-:Y:S01]  /*dfe0*/  HMMA.16816.F32.BF16 R48, R104.reuse, R110, R48 ;  /* 0x0000006e6830723c */ /* 0x040fe20000041830 */
[----:B------:R-:W3:Y:S07]  /*dff0*/  LDSM.16.MT88.4 R108, [R225+0x6100] ;  /* 0x00610000e16c783b */ /* 0x000eee0000004200 */
[C---:B-1----:R-:W-:Y:S04]  /*e000*/  HMMA.16816.F32.BF16 R52, R104.reuse, R112, R52 ;  /* 0x000000706834723c */ /* 0x042fe80000041834 */
[--C-:B--2---:R-:W-:Y:S04]  /*e010*/  FFMA.FTZ R102, R175, c[0x0][0x2d0], -R154.reuse ;  /* 0x0000b400af667a23 */ /* 0x104fe8000001089a */
[C---:B------:R-:W-:Y:S01]  /*e020*/  HMMA.16816.F32.BF16 R56, R104.reuse, R114, R56 ;  /* 0x000000726838723c */ /* 0x040fe20000041838 */
[----:B------:R1:W2:Y:S01]  /*e030*/  MUFU.EX2 R137, R102 ;  /* 0x0000006600897308 */ /* 0x0002a20000000800 */
[----:B------:R-:W2:Y:S06]  /*e040*/  LDSM.16.MT88.4 R112, [R226+0x6100] ;  /* 0x00610000e270783b */ /* 0x000eac0000004200 */
[C---:B----4-:R-:W-:Y:S08]  /*e050*/  HMMA.16816.F32.BF16 R60, R104.reuse, R116, R60 ;  /* 0x00000074683c723c */ /* 0x050ff0000004183c */
[C---:B------:R-:W-:Y:S01]  /*e060*/  HMMA.16816.F32.BF16 R64, R104.reuse, R118, R64 ;  /* 0x000000766840723c */ /* 0x040fe20000041840 */
[----:B------:R-:W4:Y:S07]  /*e070*/  LDSM.16.MT88.4 R116, [R229+0x6100] ;  /* 0x00610000e574783b */ /* 0x000f2e0000004200 */
[C---:B---3--:R-:W-:Y:S04]  /*e080*/  HMMA.16816.F32.BF16 R68, R104.reuse, R108, R68 ;  /* 0x0000006c6844723c */ /* 0x048fe80000041844 */
[--C-:B-1----:R-:W-:Y:S02]  /*e090*/  FFMA.FTZ R102, R176, c[0x0][0x2d0], -R3.reuse ;  /* 0x0000b400b0667a23 */ /* 0x102fe40000010803 */
[----:B------:R-:W-:Y:S02]  /*e0a0*/  MUFU.EX2 R176, R103 ;  /* 0x0000006700b07308 */ /* 0x000fe40000000800 */
[C---:B------:R-:W-:Y:S01]  /*e0b0*/  HMMA.16816.F32.BF16 R72, R104.reuse, R110, R72 ;  /* 0x0000006e6848723c */ /* 0x040fe20000041848 */
[----:B------:R-:W1:Y:S07]  /*e0c0*/  LDSM.16.MT88.4 R108, [R228+0x6100] ;  /* 0x00610000e46c783b */ /* 0x000e6e0000004200 */
[----:B------:R3:W-:Y:S01]  /*e0d0*/  MUFU.EX2 R132, R102 ;  /* 0x0000006600847308 */ /* 0x0007e20000000800 */
[C---:B--2---:R-:W-:Y:S08]  /*e0e0*/  HMMA.16816.F32.BF16 R76, R104.reuse, R112, R76 ;  /* 0x00000070684c723c */ /* 0x044ff0000004184c */
[C---:B------:R-:W-:Y:S01]  /*e0f0*/  HMMA.16816.F32.BF16 R80, R104.reuse, R114, R80 ;  /* 0x000000726850723c */ /* 0x040fe20000041850 */
[----:B------:R-:W2:Y:S01]  /*e100*/  LDSM.16.MT88.4 R112, [R225+0x900] ;  /* 0x00090000e170783b */ /* 0x000ea20000004200 */
[----:B------:R-:W-:Y:S06]  /*e110*/  MUFU.EX2 R103, R152 ;  /* 0x0000009800677308 */ /* 0x000fec0000000800 */
[C---:B----4-:R-:W-:Y:S04]  /*e120*/  HMMA.16816.F32.BF16 R84, R104.reuse, R116, R84 ;  /* 0x000000746854723c */ /* 0x050fe80000041854 */
[--C-:B---3--:R-:W-:Y:S04]  /*e130*/  FFMA.FTZ R102, R178, c[0x0][0x2d0], -R3.reuse ;  /* 0x0000b400b2667a23 */ /* 0x108fe80000010803 */
[C---:B------:R-:W-:Y:S01]  /*e140*/  HMMA.16816.F32.BF16 R88, R104.reuse, R118, R88 ;  /* 0x000000766858723c */ /* 0x040fe20000041858 */
[----:B------:R-:W3:Y:S01]  /*e150*/  LDSM.16.MT88.4 R116, [R226+0x900] ;  /* 0x00090000e274783b */ /* 0x000ee20000004200 */
[----:B------:R4:W2:Y:S06]  /*e160*/  MUFU.EX2 R144, R102 ;  /* 0x0000006600907308 */ /* 0x0008ac0000000800 */
[C---:B-1----:R-:W-:Y:S08]  /*e170*/  HMMA.16816.F32.BF16 R92, R104.reuse, R108, R92 ;  /* 0x0000006c685c723c */ /* 0x042ff0000004185c */
[----:B------:R-:W-:Y:S01]  /*e180*/  HMMA.16816.F32.BF16 R96, R104, R110, R96 ;  /* 0x0000006e6860723c */ /* 0x000fe20000041860 */
[----:B------:R-:W1:Y:S06]  /*e190*/  LDSM.16.MT88.4 R108, [R229+0x900] ;  /* 0x00090000e56c783b */ /* 0x000e6c0000004200 */
[----:B------:R-:W-:Y:S02]  /*e1a0*/  F2FP.BF16.PACK_AB R104, R136, R129 ;  /* 0x000000818868723e */ /* 0x000fe400000010ff */
[----:B------:R-:W-:Y:S03]  /*e1b0*/  F2FP.BF16.PACK_AB R106, R137, R139 ;  /* 0x0000008b896a723e */ /* 0x000fe600000010ff */
[--C-:B----4-:R-:W-:Y:S01]  /*e1c0*/  FFMA.FTZ R102, R177, c[0x0][0x2d0], -R3.reuse ;  /* 0x0000b400b1667a23 */ /* 0x110fe20000010803 */
[----:B--2---:R-:W-:Y:S03]  /*e1d0*/  F2FP.BF16.PACK_AB R105, R144, R132 ;  /* 0x000000849069723e */ /* 0x004fe600000010ff */
[----:B------:R2:W-:Y:S02]  /*e1e0*/  MUFU.EX2 R138, R102 ;  /* 0x00000066008a7308 */ /* 0x0005e40000000800 */
[--C-:B--2---:R-:W-:Y:S08]  /*e1f0*/  FFMA.FTZ R102, R179, c[0x0][0x2d0], -R3.reuse ;  /* 0x0000b400b3667a23 */ /* 0x104ff00000010803 */
[----:B------:R2:W4:Y:S02]  /*e200*/  MUFU.EX2 R252, R102 ;  /* 0x0000006600fc7308 */ /* 0x0005240000000800 */
[--C-:B--2---:R-:W-:Y:S01]  /*e210*/  FFMA.FTZ R102, R183, c[0x0][0x2d0], -R154.reuse ;  /* 0x0000b400b7667a23 */ /* 0x104fe2000001089a */
[----:B----4-:R-:W-:Y:S07]  /*e220*/  F2FP.BF16.PACK_AB R107, R252, R138 ;  /* 0x0000008afc6b723e */ /* 0x010fee00000010ff */
[----:B------:R2:W-:Y:S01]  /*e230*/  MUFU.EX2 R146, R102 ;  /* 0x0000006600927308 */ /* 0x0005e20000000800 */
[C---:B------:R-:W-:Y:S08]  /*e240*/  HMMA.16816.F32.BF16 R4, R104.reuse, R112, R4 ;  /* 0x000000706804723c */ /* 0x040ff00000041804 */
[C---:B------:R-:W-:Y:S01]  /*e250*/  HMMA.16816.F32.BF16 R8, R104.reuse, R114, R8 ;  /* 0x000000726808723c */ /* 0x040fe20000041808 */
[----:B------:R-:W4:Y:S07]  /*e260*/  LDSM.16.MT88.4 R112, [R228+0x900] ;  /* 0x00090000e470783b */ /* 0x000f2e0000004200 */
[C---:B---3--:R-:W-:Y:S04]  /*e270*/  HMMA.16816.F32.BF16 R12, R104.reuse, R116, R12 ;  /* 0x00000074680c723c */ /* 0x048fe8000004180c */
[--C-:B--2---:R-:W-:Y:S04]  /*e280*/  FFMA.FTZ R102, R182, c[0x0][0x2d0], -R154.reuse ;  /* 0x0000b400b6667a23 */ /* 0x104fe8000001089a */
[C---:B------:R-:W-:Y:S01]  /*e290*/  HMMA.16816.F32.BF16 R16, R104.reuse, R118, R16 ;  /* 0x000000766810723c */ /* 0x040fe20000041810 */
[----:B------:R2:W3:Y:S01]  /*e2a0*/  MUFU.EX2 R145, R102 ;  /* 0x0000006600917308 */ /* 0x0004e20000000800 */
        /* <DEDUP_REMOVED lines=16> */
[----:B------:R-:W2:Y:S07]  /*e3b0*/  LDSM.16.MT88.4 R108, [R225+0x6900] ;  /* 0x00690000e16c783b */ /* 0x000eae0000004200 */
[C---:B----4-:R-:W-:Y:S08]  /*e3c0*/  HMMA.16816.F32.BF16 R52, R104.reuse, R112, R52 ;  /* 0x000000706834723c */ /* 0x050ff00000041834 */
[C---:B------:R-:W-:Y:S01]  /*e3d0*/  HMMA.16816.F32.BF16 R56, R104.reuse, R114, R56 ;  /* 0x000000726838723c */ /* 0x040fe20000041838 */
[----:B------:R-:W4:Y:S03]  /*e3e0*/  LDSM.16.MT88.4 R112, [R226+0x6900] ;  /* 0x00690000e270783b */ /* 0x000f260000004200 */
[--C-:B-1----:R-:W-:Y:S04]  /*e3f0*/  FFMA.FTZ R102, R250, c[0x0][0x2d0], -R3.reuse ;  /* 0x0000b400fa667a23 */ /* 0x102fe80000010803 */
[----:B------:R1:W-:Y:S01]  /*e400*/  MUFU.EX2 R181, R102 ;  /* 0x0000006600b57308 */ /* 0x0003e20000000800 */
[C---:B---3--:R-:W-:Y:S08]  /*e410*/  HMMA.16816.F32.BF16 R60, R104.reuse, R116, R60 ;  /* 0x00000074683c723c */ /* 0x048ff0000004183c */
[C---:B------:R-:W-:Y:S01]  /*e420*/  HMMA.16816.F32.BF16 R64, R104.reuse, R118, R64 ;  /* 0x000000766840723c */ /* 0x040fe20000041840 */
[----:B------:R-:W3:Y:S07]  /*e430*/  LDSM.16.MT88.4 R116, [R229+0x6900] ;  /* 0x00690000e574783b */ /* 0x000eee0000004200 */
[C---:B--2---:R-:W-:Y:S04]  /*e440*/  HMMA.16816.F32.BF16 R68, R104.reuse, R108, R68 ;  /* 0x0000006c6844723c */ /* 0x044fe80000041844 */
[--C-:B-1----:R-:W-:Y:S04]  /*e450*/  FFMA.FTZ R102, R147, c[0x0][0x2d0], -R3.reuse ;  /* 0x0000b40093667a23 */ /* 0x102fe80000010803 */
[C---:B------:R-:W-:Y:S01]  /*e460*/  HMMA.16816.F32.BF16 R72, R104.reuse, R110, R72 ;  /* 0x0000006e6848723c */ /* 0x040fe20000041848 */
[----:B------:R-:W1:Y:S01]  /*e470*/  LDSM.16.MT88.4 R108, [R228+0x6900] ;  /* 0x00690000e46c783b */ /* 0x000e620000004200 */
[----:B------:R2:W1:Y:S06]  /*e480*/  MUFU.EX2 R180, R102 ;  /* 0x0000006600b47308 */ /* 0x00046c0000000800 */
[C---:B----4-:R-:W-:Y:S08]  /*e490*/  HMMA.16816.F32.BF16 R76, R104.reuse, R112, R76 ;  /* 0x00000070684c723c */ /* 0x050ff0000004184c */
[C---:B------:R-:W-:Y:S01]  /*e4a0*/  HMMA.16816.F32.BF16 R80, R104.reuse, R114, R80 ;  /* 0x000000726850723c */ /* 0x040fe20000041850 */
[----:B------:R-:W4:Y:S07]  /*e4b0*/  LDSM.16.MT88.4 R112, [R225+0x1100] ;  /* 0x00110000e170783b */ /* 0x000f2e0000004200 */
[C---:B---3--:R-:W-:Y:S04]  /*e4c0*/  HMMA.16816.F32.BF16 R84, R104.reuse, R116, R84 ;  /* 0x000000746854723c */ /* 0x048fe80000041854 */
[--C-:B--2---:R-:W-:Y:S04]  /*e4d0*/  FFMA.FTZ R102, R251, c[0x0][0x2d0], -R3.reuse ;  /* 0x0000b400fb667a23 */ /* 0x104fe80000010803 */
[----:B------:R2:W-:Y:S01]  /*e4e0*/  MUFU.EX2 R179, R102 ;  /* 0x0000006600b37308 */ /* 0x0005e20000000800 */
[C---:B------:R-:W-:Y:S01]  /*e4f0*/  HMMA.16816.F32.BF16 R88, R104.reuse, R118, R88 ;  /* 0x000000766858723c */ /* 0x040fe20000041858 */
[----:B------:R-:W3:Y:S07]  /*e500*/  LDSM.16.MT88.4 R116, [R226+0x1100] ;  /* 0x00110000e274783b */ /* 0x000eee0000004200 */
        /* <DEDUP_REMOVED lines=9> */
[----:B------:R-:W-:Y:S04]  /*e5a0*/  F2FP.BF16.PACK_AB R107, R178, R179 ;  /* 0x000000b3b26b723e */ /* 0x000fe800000010ff */
[----:B------:R2:W-:Y:S03]  /*e5b0*/  MUFU.EX2 R147, R102 ;  /* 0x0000006600937308 */ /* 0x0005e60000000800 */
[C---:B----4-:R-:W-:Y:S08]  /*e5c0*/  HMMA.16816.F32.BF16 R4, R104.reuse, R112, R4 ;  /* 0x000000706804723c */ /* 0x050ff00000041804 */
        /* <DEDUP_REMOVED lines=35> */
[----:B------:R2:W1:Y:S02]  /*e800*/  MUFU.EX2 R174, R102 ;  /* 0x0000006600ae7308 */ /* 0x0004640000000800 */
[----:B------:R-:W-:Y:S04]  /*e810*/  MOV R140, R124 ;  /* 0x0000007c008c7202 */ /* 0x000fe80000000f00 */
        /* <DEDUP_REMOVED lines=18> */
[----:B------:R-:W2:Y:S03]  /*e940*/  LDL.LU R126, [R1+0x8] ;  /* 0x00000800017e7983 */ /* 0x000ea60000300800 */
[----:B------:R1:W-:Y:S03]  /*e950*/  MUFU.EX2 R250, R102 ;  /* 0x0000006600fa7308 */ /* 0x0003e60000000800 */
[C---:B----4-:R-:W-:Y:S08]  /*e960*/  HMMA.16816.F32.BF16 R4, R104.reuse, R112, R4 ;  /* 0x000000706804723c */ /* 0x050ff00000041804 */
[C---:B------:R-:W-:Y:S01]  /*e970*/  HMMA.16816.F32.BF16 R8, R104.reuse, R114, R8 ;  /* 0x000000726808723c */ /* 0x040fe20000041808 */
[----:B------:R-:W4:Y:S07]  /*e980*/  LDSM.16.MT88.4 R112, [R228+0x1900] ;  /* 0x00190000e470783b */ /* 0x000f2e0000004200 */
[C---:B---3--:R-:W-:Y:S04]  /*e990*/  HMMA.16816.F32.BF16 R12, R104.reuse, R116, R12 ;  /* 0x00000074680c723c */ /* 0x048fe8000004180c */
[--C-:B-1----:R-:W-:Y:S02]  /*e9a0*/  FFMA.FTZ R102, R125, c[0x0][0x2d0], -R154.reuse ;  /* 0x0000b4007d667a23 */ /* 0x102fe4000001089a */
[----:B------:R-:W3:Y:S02]  /*e9b0*/  LDL.LU R125, [R1+0xc] ;  /* 0x00000c00017d7983 */ /* 0x000ee40000300800 */
[C---:B------:R-:W-:Y:S01]  /*e9c0*/  HMMA.16816.F32.BF16 R16, R104.reuse, R118, R16 ;  /* 0x000000766810723c */ /* 0x040fe20000041810 */
[----:B------:R1:W1:Y:S01]  /*e9d0*/  MUFU.EX2 R251, R102 ;  /* 0x0000006600fb7308 */ /* 0x0002620000000800 */
[----:B------:R-:W1:Y:S06]  /*e9e0*/  LDSM.16.MT88.4 R116, [R225+0x4900] ;  /* 0x00490000e174783b */ /* 0x000e6c0000004200 */
[C---:B------:R-:W-:Y:S08]  /*e9f0*/  HMMA.16816.F32.BF16 R20, R104.reuse, R108, R20 ;  /* 0x0000006c6814723c */ /* 0x040ff00000041814 */
[C---:B------:R-:W-:Y:S01]  /*ea00*/  HMMA.16816.F32.BF16 R24, R104.reuse, R110, R24 ;  /* 0x0000006e6818723c */ /* 0x040fe20000041818 */
[----:B------:R-:W1:Y:S07]  /*ea10*/  LDSM.16.MT88.4 R108, [R226+0x4900] ;  /* 0x00490000e26c783b */ /* 0x000e6e0000004200 */
[C---:B----4-:R-:W-:Y:S04]  /*ea20*/  HMMA.16816.F32.BF16 R28, R104.reuse, R112, R28 ;  /* 0x00000070681c723c */ /* 0x050fe8000004181c */
[--C-:B-1----:R-:W-:Y:S04]  /*ea30*/  FFMA.FTZ R102, R169, c[0x0][0x2d0], -R3.reuse ;  /* 0x0000b400a9667a23 */ /* 0x102fe80000010803 */
[----:B------:R1:W-:Y:S01]  /*ea40*/  MUFU.EX2 R169, R102 ;  /* 0x0000006600a97308 */ /* 0x0003e20000000800 */
[C---:B------:R-:W-:Y:S01]  /*ea50*/  HMMA.16816.F32.BF16 R32, R104.reuse, R114, R32 ;  /* 0x000000726820723c */ /* 0x040fe20000041820 */
[----:B------:R-:W4:Y:S07]  /*ea60*/  LDSM.16.MT88.4 R112, [R229+0x4900] ;  /* 0x00490000e570783b */ /* 0x000f2e0000004200 */
[C---:B------:R-:W-:Y:S08]  /*ea70*/  HMMA.16816.F32.BF16 R36, R104.reuse, R116, R36 ;  /* 0x000000746824723c */ /* 0x040ff00000041824 */
[C---:B------:R-:W-:Y:S01]  /*ea80*/  HMMA.16816.F32.BF16 R40, R104.reuse, R118, R40 ;  /* 0x000000766828723c */ /* 0x040fe20000041828 */
[----:B------:R-:W4:Y:S03]  /*ea90*/  LDSM.16.MT88.4 R116, [R228+0x4900] ;  /* 0x00490000e474783b */ /* 0x000f260000004200 */
[--C-:B-1----:R-:W-:Y:S04]  /*eaa0*/  FFMA.FTZ R102, R168, c[0x0][0x2d0], -R3.reuse ;  /* 0x0000b400a8667a23 */ /* 0x102fe80000010803 */
[C---:B------:R-:W-:Y:S01]  /*eab0*/  HMMA.16816.F32.BF16 R44, R104.reuse, R108, R44 ;  /* 0x0000006c682c723c */ /* 0x040fe2000004182c */
[----:B------:R1:W1:Y:S07]  /*eac0*/  MUFU.EX2 R168, R102 ;  /* 0x0000006600a87308 */ /* 0x00026e0000000800 */
[C---:B------:R-:W-:Y:S01]  /*ead0*/  HMMA.16816.F32.BF16 R48, R104.reuse, R110, R48 ;  /* 0x0000006e6830723c */ /* 0x040fe20000041830 */
[----:B------:R-:W4:Y:S07]  /*eae0*/  LDSM.16.MT88.4 R108, [R225+0x7900] ;  /* 0x00790000e16c783b */ /* 0x000f2e0000004200 */
[C---:B----4-:R-:W-:Y:S08]  /*eaf0*/  HMMA.16816.F32.BF16 R52, R104.reuse, R112, R52 ;  /* 0x000000706834723c */ /* 0x050ff00000041834 */
[C---:B------:R-:W-:Y:S01]  /*eb00*/  HMMA.16816.F32.BF16 R56, R104.reuse, R114, R56 ;  /* 0x000000726838723c */ /* 0x040fe20000041838 */
[----:B------:R-:W4:Y:S03]  /*eb10*/  LDSM.16.MT88.4 R112, [R226+0x7900] ;  /* 0x00790000e270783b */ /* 0x000f260000004200 */
[--C-:B-1----:R-:W-:Y:S04]  /*eb20*/  FFMA.FTZ R102, R123, c[0x0][0x2d0], -R154.reuse ;  /* 0x0000b4007b667a23 */ /* 0x102fe8000001089a */
[----:B------:R1:W-:Y:S01]  /*eb30*/  MUFU.EX2 R183, R102 ;  /* 0x0000006600b77308 */ /* 0x0003e20000000800 */
[C---:B------:R-:W-:Y:S08]  /*eb40*/  HMMA.16816.F32.BF16 R60, R104.reuse, R116, R60 ;  /* 0x00000074683c723c */ /* 0x040ff0000004183c */
[C---:B------:R-:W-:Y:S01]  /*eb50*/  HMMA.16816.F32.BF16 R64, R104.reuse, R118, R64 ;  /* 0x000000766840723c */ /* 0x040fe20000041840 */
[----:B------:R-:W4:Y:S07]  /*eb60*/  LDSM.16.MT88.4 R116, [R229+0x7900] ;  /* 0x00790000e574783b */ /* 0x000f2e0000004200 */
[C---:B------:R-:W-:Y:S04]  /*eb70*/  HMMA.16816.F32.BF16 R68, R104.reuse, R108, R68 ;  /* 0x0000006c6844723c */ /* 0x040fe80000041844 */
[--C-:B-1----:R-:W-:Y:S04]  /*eb80*/  FFMA.FTZ R102, R122, c[0x0][0x2d0], -R154.reuse ;  /* 0x0000b4007a667a23 */ /* 0x102fe8000001089a */
[C---:B------:R-:W-:Y:S01]  /*eb90*/  HMMA.16816.F32.BF16 R72, R104.reuse, R110, R72 ;  /* 0x0000006e6848723c */ /* 0x040fe20000041848 */
[----:B------:R-:W1:Y:S01]  /*eba0*/  LDSM.16.MT88.4 R108, [R228+0x7900] ;  /* 0x00790000e46c783b */ /* 0x000e620000004200 */
[----:B------:R4:W1:Y:S06]  /*ebb0*/  MUFU.EX2 R182, R102 ;  /* 0x0000006600b67308 */ /* 0x00086c0000000800 */
[C---:B----4-:R-:W-:Y:S08]  /*ebc0*/  HMMA.16816.F32.BF16 R76, R104.reuse, R112, R76 ;  /* 0x00000070684c723c */ /* 0x050ff0000004184c */
[C---:B------:R-:W-:Y:S01]  /*ebd0*/  HMMA.16816.F32.BF16 R80, R104.reuse, R114, R80 ;  /* 0x000000726850723c */ /* 0x040fe20000041850 */
[----:B------:R-:W4:Y:S07]  /*ebe0*/  LDSM.16.MT88.4 R112, [R225+0x2100] ;  /* 0x00210000e170783b */ /* 0x000f2e0000004200 */
[C---:B------:R-:W-:Y:S04]  /*ebf0*/  HMMA.16816.F32.BF16 R84, R104.reuse, R116, R84 ;  /* 0x000000746854723c */ /* 0x040fe80000041854 */
[--C-:B------:R-:W-:Y:S04]  /*ec00*/  FFMA.FTZ R102, R167, c[0x0][0x2d0], -R3.reuse ;  /* 0x0000b400a7667a23 */ /* 0x100fe80000010803 */
[----:B------:R4:W-:Y:S01]  /*ec10*/  MUFU.EX2 R167, R102 ;  /* 0x0000006600a77308 */ /* 0x0009e20000000800 */
[C---:B------:R-:W-:Y:S01]  /*ec20*/  HMMA.16816.F32.BF16 R88, R104.reuse, R118, R88 ;  /* 0x000000766858723c */ /* 0x040fe20000041858 */
[----:B------:R-:W4:Y:S07]  /*ec30*/  LDSM.16.MT88.4 R116, [R226+0x2100] ;  /* 0x00210000e274783b */ /* 0x000f2e0000004200 */
        /* <DEDUP_REMOVED lines=10> */
[----:B------:R-:W-:Y:S02]  /*ece0*/  FFMA.FTZ R154, R120, c[0x0][0x2d0], -R154 ;  /* 0x0000b400789a7a23 */ /* 0x000fe4000001089a */
[----:B------:R-:W1:Y:S01]  /*ecf0*/  LDSM.16.MT88.4 R120, [R229+0x2100] ;  /* 0x00210000e578783b */ /* 0x000e620000004200 */
[----:B------:R-:W4:Y:S03]  /*ed00*/  MUFU.EX2 R177, R102 ;  /* 0x0000006600b17308 */ /* 0x000f260000000800 */
[C---:B------:R-:W-:Y:S08]  /*ed10*/  HMMA.16816.F32.BF16 R4, R104.reuse, R112, R4 ;  /* 0x000000706804723c */ /* 0x040ff00000041804 */
[C---:B------:R-:W-:Y:S01]  /*ed20*/  HMMA.16816.F32.BF16 R8, R104.reuse, R114, R8 ;  /* 0x000000726808723c */ /* 0x040fe20000041808 */
[----:B------:R-:W2:Y:S07]  /*ed30*/  LDSM.16.MT88.4 R112, [R225+0x5100] ;  /* 0x00510000e170783b */ /* 0x000eae0000004200 */
[C---:B------:R-:W-:Y:S04]  /*ed40*/  HMMA.16816.F32.BF16 R12, R104.reuse, R116, R12 ;  /* 0x00000074680c723c */ /* 0x040fe8000004180c */
[----:B----4-:R-:W-:Y:S04]  /*ed50*/  F2FP.BF16.PACK_AB R152, R176, R177 ;  /* 0x000000b1b098723e */ /* 0x010fe800000010ff */
[C---:B------:R-:W-:Y:S01]  /*ed60*/  HMMA.16816.F32.BF16 R16, R104.reuse, R118, R16 ;  /* 0x000000766810723c */ /* 0x040fe20000041810 */
[----:B------:R-:W-:Y:S07]  /*ed70*/  LDSM.16.MT88.4 R116, [R229+0x5100] ;  /* 0x00510000e574783b */ /* 0x000fee0000004200 */
[C---:B-1----:R-:W-:Y:S08]  /*ed80*/  HMMA.16816.F32.BF16 R20, R104.reuse, R120, R20 ;  /* 0x000000786814723c */ /* 0x042ff00000041814 */
[C---:B------:R-:W-:Y:S01]  /*ed90*/  HMMA.16816.F32.BF16 R24, R104.reuse, R122, R24 ;  /* 0x0000007a6818723c */ /* 0x040fe20000041818 */
[----:B------:R-:W-:Y:S07]  /*eda0*/  LDSM.16.MT88.4 R120, [R228+0x5100] ;  /* 0x00510000e478783b */ /* 0x000fee0000004200 */
[C---:B------:R-:W-:Y:S08]  /*edb0*/  HMMA.16816.F32.BF16 R28, R104.reuse, R108, R28 ;  /* 0x0000006c681c723c */ /* 0x040ff0000004181c */
[C---:B------:R-:W-:Y:S01]  /*edc0*/  HMMA.16816.F32.BF16 R32, R104.reuse, R110, R32 ;  /* 0x0000006e6820723c */ /* 0x040fe20000041820 */
[----:B------:R-:W-:Y:S03]  /*edd0*/  LDSM.16.MT88.4 R108, [R225+0x8100] ;  /* 0x00810000e16c783b */ /* 0x000fe60000004200 */
[----:B--2---:R-:W-:Y:S04]  /*ede0*/  FFMA.FTZ R2, R2, R126, R165 ;  /* 0x0000007e02027223 */ /* 0x004fe800000100a5 */
[C---:B------:R-:W-:Y:S08]  /*edf0*/  HMMA.16816.F32.BF16 R36, R104.reuse, R112, R36 ;  /* 0x000000706824723c */ /* 0x040ff00000041824 */
[C---:B------:R-:W-:Y:S01]  /*ee00*/  HMMA.16816.F32.BF16 R40, R104.reuse, R114, R40 ;  /* 0x000000726828723c */ /* 0x040fe20000041828 */
[----:B------:R-:W-:Y:S03]  /*ee10*/  LDSM.16.MT88.4 R112, [R226+0x8100] ;  /* 0x00810000e270783b */ /* 0x000fe60000004200 */
[----:B---3--:R-:W-:Y:S02]  /*ee20*/  FFMA.FTZ R128, R0, R125, R155 ;  /* 0x0000007d00807223 */ /* 0x008fe4000001009b */
[--C-:B------:R-:W-:Y:S03]  /*ee30*/  FFMA.FTZ R0, R170, c[0x0][0x2d0], -R3.reuse ;  /* 0x0000b400aa007a23 */ /* 0x100fe60000010803 */
[----:B------:R-:W1:Y:S01]  /*ee40*/  LDSM.16.MT88.4 R124, [R226+0x5100] ;  /* 0x00510000e27c783b */ /* 0x000e620000004200 */
[----:B------:R-:W2:Y:S10]  /*ee50*/  MUFU.EX2 R170, R154 ;  /* 0x0000009a00aa7308 */ /* 0x000eb40000000800 */
[----:B------:R3:W-:Y:S01]  /*ee60*/  MUFU.EX2 R165, R0 ;  /* 0x0000000000a57308 */ /* 0x0007e20000000800 */
[----:B--2---:R-:W-:Y:S01]  /*ee70*/  F2FP.BF16.PACK_AB R154, R170, R171 ;  /* 0x000000abaa9a723e */ /* 0x004fe200000010ff */
[--C-:B---3--:R-:W-:Y:S02]  /*ee80*/  FFMA.FTZ R0, R164, c[0x0][0x2d0], -R3.reuse ;  /* 0x0000b400a4007a23 */ /* 0x108fe40000010803 */
[----:B------:R-:W-:Y:S06]  /*ee90*/  FFMA.FTZ R3, R153, c[0x0][0x2d0], -R3 ;  /* 0x0000b40099037a23 */ /* 0x000fec0000010803 */
[----:B------:R2:W3:Y:S01]  /*eea0*/  MUFU.EX2 R164, R0 ;  /* 0x0000000000a47308 */ /* 0x0004e20000000800 */
[C---:B-1----:R-:W-:Y:S08]  /*eeb0*/  HMMA.16816.F32.BF16 R44, R104.reuse, R124, R44 ;  /* 0x0000007c682c723c */ /* 0x042ff0000004182c */
[C---:B------:R-:W-:Y:S01]  /*eec0*/  HMMA.16816.F32.BF16 R48, R104.reuse, R126, R48 ;  /* 0x0000007e6830723c */ /* 0x040fe20000041830 */
[----:B------:R-:W1:Y:S01]  /*eed0*/  MUFU.EX2 R102, R3 ;  /* 0x0000000300667308 */ /* 0x000e620000000800 */
[----:B------:R-:W4:Y:S06]  /*eee0*/  LDSM.16.MT88.4 R124, [R229+0x8100] ;  /* 0x00810000e57c783b */ /* 0x000f2c0000004200 */
[C---:B------:R-:W-:Y:S04]  /*eef0*/  HMMA.16816.F32.BF16 R52, R104.reuse, R116, R52 ;  /* 0x000000746834723c */ /* 0x040fe80000041834 */
[----:B--2---:R-:W-:Y:S04]  /*ef00*/  FADD.FTZ R0, R140, R2 ;  /* 0x000000028c007221 */ /* 0x004fe80000010000 */
[C---:B------:R-:W-:Y:S01]  /*ef10*/  HMMA.16816.F32.BF16 R56, R104.reuse, R118, R56 ;  /* 0x000000766838723c */ /* 0x040fe20000041838 */
[----:B------:R-:W2:Y:S03]  /*ef20*/  LDSM.16.MT88.4 R116, [R228+0x8100] ;  /* 0x00810000e474783b */ /* 0x000ea60000004200 */
[----:B------:R-:W-:Y:S01]  /*ef30*/  FADD.FTZ R2, R245, R128 ;  /* 0x00000080f5027221 */ /* 0x000fe20000010000 */
[----:B------:R-:W-:Y:S01]  /*ef40*/  MOV R128, R135 ;  /* 0x0000008700807202 */ /* 0x000fe20000000f00 */
[----:B------:R-:W-:Y:S01]  /*ef50*/  FADD.FTZ R0, R246, R0 ;  /* 0x00000000f6007221 */ /* 0x000fe20000010000 */
[----:B---3--:R-:W-:Y:S01]  /*ef60*/  F2FP.BF16.PACK_AB R153, R164, R165 ;  /* 0x000000a5a499723e */ /* 0x008fe200000010ff */
[C---:B------:R-:W-:Y:S01]  /*ef70*/  HMMA.16816.F32.BF16 R60, R104.reuse, R120, R60 ;  /* 0x00000078683c723c */ /* 0x040fe2000004183c */
[----:B------:R3:W5:Y:S03]  /*ef80*/  LDL.LU R245, [R1+0x54] ;  /* 0x0000540001f57983 */ /* 0x0007660000300800 */
[----:B------:R-:W-:Y:S01]  /*ef90*/  FADD.FTZ R2, R247, R2 ;  /* 0x00000002f7027221 */ /* 0x000fe20000010000 */
[----:B------:R3:W5:Y:S01]  /*efa0*/  LDL.LU R246, [R1+0x50] ;  /* 0x0000500001f67983 */ /* 0x0007620000300800 */
[----:B------:R-:W-:Y:S01]  /*efb0*/  FADD.FTZ R0, R248, R0 ;  /* 0x00000000f8007221 */ /* 0x000fe20000010000 */
[----:B-1----:R-:W-:Y:S01]  /*efc0*/  F2FP.BF16.PACK_AB R155, R102, R103 ;  /* 0x00000067669b723e */ /* 0x002fe200000010ff */
[C---:B------:R-:W-:Y:S01]  /*efd0*/  HMMA.16816.F32.BF16 R64, R104.reuse, R122, R64 ;  /* 0x0000007a6840723c */ /* 0x040fe20000041840 */
[----:B------:R3:W5:Y:S03]  /*efe0*/  LDL.LU R247, [R1+0x4c] ;  /* 0x00004c0001f77983 */ /* 0x0007660000300800 */
[----:B------:R-:W-:Y:S01]  /*eff0*/  FADD.FTZ R3, R231, R2 ;  /* 0x00000002e7037221 */ /* 0x000fe20000010000 */
[----:B------:R3:W5:Y:S01]  /*f000*/  LDL.LU R248, [R1+0x48] ;  /* 0x0000480001f87983 */ /* 0x0007620000300800 */
[----:B------:R-:W-:Y:S01]  /*f010*/  FADD.FTZ R2, R129, R0 ;  /* 0x0000000081027221 */ /* 0x000fe20000010000 */
[----:B------:R-:W-:Y:S01]  /*f020*/  MOV R129, R133 ;  /* 0x0000008500817202 */ /* 0x000fe20000000f00 */
[C---:B------:R-:W-:Y:S01]  /*f030*/  HMMA.16816.F32.BF16 R68, R104.reuse, R108, R68 ;  /* 0x0000006c6844723c */ /* 0x040fe20000041844 */
[----:B------:R3:W5:Y:S03]  /*f040*/  LDL.LU R231, [R1+0x44] ;  /* 0x0000440001e77983 */ /* 0x0007660000300800 */
[----:B------:R-:W-:Y:S01]  /*f050*/  MOV R0, R132 ;  /* 0x0000008400007202 */ /* 0x000fe20000000f00 */
[----:B------:R-:W-:Y:S03]  /*f060*/  LDSM.16.MT88.4 R120, [R226+0x2900] ;  /* 0x00290000e278783b */ /* 0x000fe60000004200 */
[C---:B------:R-:W-:Y:S04]  /*f070*/  HMMA.16816.F32.BF16 R72, R104.reuse, R110, R72 ;  /* 0x0000006e6848723c */ /* 0x040fe80000041848 */
[----:B------:R-:W-:Y:S01]  /*f080*/  FADD.FTZ R0, R0, R3 ;  /* 0x0000000300007221 */ /* 0x000fe20000010000 */
[----:B------:R-:W1:Y:S03]  /*f090*/  LDSM.16.MT88.4 R108, [R225+0x2900] ;  /* 0x00290000e16c783b */ /* 0x000e660000004200 */
[C---:B------:R-:W-:Y:S05]  /*f0a0*/  HMMA.16816.F32.BF16 R76, R104.reuse, R112, R76 ;  /* 0x00000070684c723c */ /* 0x040fea000004184c */
[----:B------:R-:W-:Y:S03]  /*f0b0*/  LDSM.16.MT88.4 R140, [R225+0x5900] ;  /* 0x00590000e18c783b */ /* 0x000fe60000004200 */
[C---:B------:R-:W-:Y:S08]  /*f0c0*/  HMMA.16816.F32.BF16 R80, R104.reuse, R114, R80 ;  /* 0x000000726850723c */ /* 0x040ff00000041850 */
[C---:B----4-:R-:W-:Y:S08]  /*f0d0*/  HMMA.16816.F32.BF16 R84, R104.reuse, R124, R84 ;  /* 0x0000007c6854723c */ /* 0x050ff00000041854 */
[C---:B------:R-:W-:Y:S01]  /*f0e0*/  HMMA.16816.F32.BF16 R88, R104.reuse, R126, R88 ;  /* 0x0000007e6858723c */ /* 0x040fe20000041858 */
[----:B------:R-:W4:Y:S07]  /*f0f0*/  LDSM.16.MT88.4 R124, [R229+0x2900] ;  /* 0x00290000e57c783b */ /* 0x000f2e0000004200 */
[C---:B--2---:R-:W-:Y:S07]  /*f100*/  HMMA.16816.F32.BF16 R92, R104.reuse, R116, R92 ;  /* 0x00000074685c723c */ /* 0x044fee000004185c */
[----:B------:R-:W-:Y:S01]  /*f110*/  MOV R117, R134 ;  /* 0x0000008600757202 */ /* 0x000fe20000000f00 */
[----:B------:R-:W-:Y:S01]  /*f120*/  HMMA.16816.F32.BF16 R96, R104, R118, R96 ;  /* 0x000000766860723c */ /* 0x000fe20000041860 */
[----:B------:R-:W2:Y:S07]  /*f130*/  LDSM.16.MT88.4 R132, [R228+0x2900] ;  /* 0x00290000e484783b */ /* 0x000eae0000004200 */
[C---:B-1----:R-:W-:Y:S01]  /*f140*/  HMMA.16816.F32.BF16 R104, R152.reuse, R108, R4 ;  /* 0x0000006c9868723c */ /* 0x042fe20000041804 */
[----:B------:R-:W1:Y:S07]  /*f150*/  LDSM.16.MT88.4 R4, [R229+0x5900] ;  /* 0x00590000e504783b */ /* 0x000e6e0000004200 */
[C---:B------:R-:W-:Y:S01]  /*f160*/  HMMA.16816.F32.BF16 R108, R152.reuse, R110, R8 ;  /* 0x0000006e986c723c */ /* 0x040fe20000041808 */
[----:B------:R-:W1:Y:S07]  /*f170*/  LDSM.16.MT88.4 R8, [R228+0x5900] ;  /* 0x00590000e408783b */ /* 0x000e6e0000004200 */
[C---:B------:R-:W-:Y:S07]  /*f180*/  HMMA.16816.F32.BF16 R112, R152.reuse, R120, R12 ;  /* 0x000000789870723c */ /* 0x040fee000004180c */
[----:B------:R-:W-:Y:S02]  /*f190*/  MOV R15, R117 ;  /* 0x00000075000f7202 */ /* 0x000fe40000000f00 */
[C---:B------:R-:W-:Y:S01]  /*f1a0*/  HMMA.16816.F32.BF16 R116, R152.reuse, R122, R16 ;  /* 0x0000007a9874723c */ /* 0x040fe20000041810 */
[----:B------:R-:W-:Y:S07]  /*f1b0*/  LDSM.16.MT88.4 R16, [R226+0x8900] ;  /* 0x00890000e210783b */ /* 0x000fee0000004200 */
[C---:B----4-:R-:W-:Y:S07]  /*f1c0*/  HMMA.16816.F32.BF16 R120, R152.reuse, R124, R20 ;  /* 0x0000007c9878723c */ /* 0x050fee0000041814 */
[----:B------:R-:W-:Y:S01]  /*f1d0*/  MOV R23, R15 ;  /* 0x0000000f00177202 */ /* 0x000fe20000000f00 */
[C---:B------:R-:W-:Y:S01]  /*f1e0*/  HMMA.16816.F32.BF16 R124, R152.reuse, R126, R24 ;  /* 0x0000007e987c723c */ /* 0x040fe20000041818 */
[----:B------:R-:W4:Y:S03]  /*f1f0*/  LDSM.16.MT88.4 R12, [R225+0x8900] ;  /* 0x00890000e10c783b */ /* 0x000f260000004200 */
[----:B------:R-:W-:Y:S02]  /*f200*/  MOV R22, R129 ;  /* 0x0000008100167202 */ /* 0x000fe40000000f00 */
[----:B------:R-:W-:Y:S02]  /*f210*/  MOV R21, R128 ;  /* 0x0000008000157202 */ /* 0x000fe40000000f00 */
[----:B------:R-:W-:Y:S04]  /*f220*/  MOV R26, R131 ;  /* 0x00000083001a7202 */ /* 0x000fe80000000f00 */
[----:B------:R-:W-:Y:S02]  /*f230*/  MOV R27, R130 ;  /* 0x00000082001b7202 */ /* 0x000fe40000000f00 */
[C---:B--2---:R-:W-:Y:S03]  /*f240*/  HMMA.16816.F32.BF16 R128, R152.reuse, R132, R28 ;  /* 0x000000849880723c */ /* 0x044fe6000004181c */
[----:B------:R-:W-:Y:S02]  /*f250*/  MOV R20, R147 ;  /* 0x0000009300147202 */ /* 0x000fe40000000f00 */
[----:B------:R-:W-:Y:S02]  /*f260*/  MOV R24, R146 ;  /* 0x0000009200187202 */ /* 0x000fe40000000f00 */
[----:B------:R-:W-:Y:S01]  /*f270*/  MOV R25, R145 ;  /* 0x0000009100197202 */ /* 0x000fe20000000f00 */
[C---:B------:R-:W-:Y:S04]  /*f280*/  HMMA.16816.F32.BF16 R132, R152.reuse, R134, R32 ;  /* 0x000000869884723c */ /* 0x040fe80000041820 */
[----:B------:R-:W-:Y:S02]  /*f290*/  MOV R29, R139 ;  /* 0x0000008b001d7202 */ /* 0x000fe40000000f00 */
[----:B------:R-:W-:Y:S02]  /*f2a0*/  MOV R30, R138 ;  /* 0x0000008a001e7202 */ /* 0x000fe40000000f00 */
[----:B------:R-:W-:Y:S04]  /*f2b0*/  MOV R31, R137 ;  /* 0x00000089001f7202 */ /* 0x000fe80000000f00 */
[----:B------:R-:W-:Y:S02]  /*f2c0*/  MOV R35, R136 ;  /* 0x0000008800237202 */ /* 0x000fe40000000f00 */
[C---:B------:R-:W-:Y:S03]  /*f2d0*/  HMMA.16816.F32.BF16 R136, R152.reuse, R140, R36 ;  /* 0x0000008c9888723c */ /* 0x040fe60000041824 */
[----:B------:R-:W-:Y:S01]  /*f2e0*/  MOV R28, R144 ;  /* 0x00000090001c7202 */ /* 0x000fe20000000f00 */
[----:B------:R-:W-:Y:S04]  /*f2f0*/  FADD.FTZ R2, R35, R2 ;  /* 0x0000000223027221 */ /* 0x000fe80000010000 */
        /* <DEDUP_REMOVED lines=20> */
[----:B------:R-:W2:Y:S03]  /*f440*/  LDSM.16.MT88.4 R8, [R228+0x8900] ;  /* 0x00890000e408783b */ /* 0x000ea60000004200 */
[----:B------:R-:W-:Y:S02]  /*f450*/  FADD.FTZ R2, R20, R2 ;  /* 0x0000000214027221 */ /* 0x000fe40000010000 */
[----:B------:R-:W-:Y:S02]  /*f460*/  FADD.FTZ R0, R178, R0 ;  /* 0x00000000b2007221 */ /* 0x000fe40000010000 */
[C---:B----4-:R-:W-:Y:S04]  /*f470*/  HMMA.16816.F32.BF16 R68, R152.reuse, R12, R68 ;  /* 0x0000000c9844723c */ /* 0x050fe80000041844 */
        /* <DEDUP_REMOVED lines=14> */
[----:B------:R-:W-:Y:S01]  /*f560*/  FADD.FTZ R0, R168, R0 ;  /* 0x00000000a8007221 */ /* 0x000fe20000010000 */
[C---:B------:R-:W-:Y:S03]  /*f570*/  HMMA.16816.F32.BF16 R88, R152.reuse, R6, R88 ;  /* 0x000000069858723c */ /* 0x040fe60000041858 */
[----:B------:R-:W-:Y:S02]  /*f580*/  FADD.FTZ R2, R183, R2 ;  /* 0x00000002b7027221 */ /* 0x000fe40000010000 */
[----:B------:R-:W-:Y:S02]  /*f590*/  FADD.FTZ R0, R167, R0 ;  /* 0x00000000a7007221 */ /* 0x000fe40000010000 */
[----:B------:R-:W-:Y:S01]  /*f5a0*/  FADD.FTZ R2, R182, R2 ;  /* 0x00000002b6027221 */ /* 0x000fe20000010000 */
[C---:B--2---:R-:W-:Y:S04]  /*f5b0*/  HMMA.16816.F32.BF16 R92, R152.reuse, R8, R92 ;  /* 0x00000008985c723c */ /* 0x044fe8000004185c */
        /* <DEDUP_REMOVED lines=10> */
[----:B------:R-:W-:Y:S01]  /*f660*/  FADD.FTZ R0, R102, R0 ;  /* 0x0000000066007221 */ /* 0x000fe20000010000 */
[----:B------:R-:W-:Y:S02]  /*f670*/  MOV R102, R101 ;  /* 0x0000006500667202 */ /* 0x000fe40000000f00 */
[----:B------:R3:W-:Y:S04]  /*f680*/  STL [R1+0x8], R2 ;  /* 0x0000080201007387 */ /* 0x0007e80000100800 */
[----:B------:R3:W-:Y:S01]  /*f690*/  STL [R1+0xc], R0 ;  /* 0x00000c0001007387 */ /* 0x0007e20000100800 */
[----:B------:R-:W-:-:S05]  /*f6a0*/  @P0 BRA `(.L_x_507) ;  /* 0xffffbfd000000947 */ /* 0x000fca000383ffff */
.L_x_506:
[----:B-1-3--:R-:W2:Y:S04]  /*f6b0*/  LDL.LU R2, [R1+0x8] ;  /* 0x0000080001027983 */ /* 0x00aea80000300800 */
        /* <DEDUP_REMOVED lines=124> */
.L_x_502:
[----:B------:R-:W-:Y:S05]  /*fe80*/  @P1 BRA `(.L_x_508) ;  /* 0x000016b000001947 */ /* 0x000fea0003800000 */
        /* <DEDUP_REMOVED lines=151> */
.L_x_509:
        /* <DEDUP_REMOVED lines=139> */
.L_x_511:
[----:B---3--:R-:W-:Y:S05]  /*110b0*/  BSYNC B0 ;  /* 0x0000000000007941 */ /* 0x008fea0003800000 */
.L_x_510:
        /* <DEDUP_REMOVED lines=23> */
.L_x_513:
[----:B------:R-:W-:Y:S05]  /*11230*/  BSYNC B0 ;  /* 0x0000000000007941 */ /* 0x000fea0003800000 */
.L_x_512:
        /* <DEDUP_REMOVED lines=23> */
.L_x_515:
[----:B------:R-:W-:Y:S05]  /*113b0*/  BSYNC B0 ;  /* 0x0000000000007941 */ /* 0x000fea0003800000 */
.L_x_514:
        /* <DEDUP_REMOVED lines=24> */
.L_x_508:
        /* <DEDUP_REMOVED lines=19> */
.L_x_516:
        /* <DEDUP_REMOVED lines=42> */
.L_x_518:
[----:B------:R-:W-:Y:S05]  /*11910*/  BSYNC B0 ;  /* 0x0000000000007941 */ /* 0x000fea0003800000 */
.L_x_517:
        /* <DEDUP_REMOVED lines=66> */
.L_x_520:
[----:B------:R-:W-:Y:S05]  /*11d40*/  BSYNC B0 ;  /* 0x0000000000007941 */ /* 0x000fea0003800000 */
.L_x_519:
        /* <DEDUP_REMOVED lines=21> */
.L_x_522:
[----:B------:R-:W-:Y:S05]  /*11ea0*/  BSYNC B0 ;  /* 0x0000000000007941 */ /* 0x000fea0003800000 */
.L_x_521:
        /* <DEDUP_REMOVED lines=21> */
.L_x_524:
[----:B------:R-:W-:Y:S05]  /*12000*/  BSYNC B0 ;  /* 0x0000000000007941 */ /* 0x000fea0003800000 */
.L_x_523:
        /* <DEDUP_REMOVED lines=22> */
.L_x_525:
        /* <DEDUP_REMOVED lines=9> */
.L_x_2623:


//--------------------- .text._ZN7cutlass13device_kernelIN5flash19enable_sm80_to_sm89INS1_16FlashAttnFwdSm80INS1_25CollectiveMainloopFwdSm80ILi8ELi1ELb0EN4cute5tupleIJNS5_1CILi128EEENS7_ILi64EEENS7_ILi192EEEEEELi192ENS_10bfloat16_tEfNS_4arch4Sm80ELb1ELb0ELb1ELb1ELb0ELb1ELb1ELb0EEENS1_21CollectiveEpilogueFwdINS6_IJS8_SA_S9_EEENS6_IJNS7_ILi1EEESI_SI_EEESC_SE_Li256ELb1ELb1ELb0ELb0EEENS1_19SingleTileSchedulerILb1ELb0ELb1ELi128EEEEEEEEEvNT_6ParamsE --------------------------
	.section	.text._ZN7cutlass13device_kernelIN5flash19enable_sm80_to_sm89INS1_16FlashAttnFwdSm80INS1_25CollectiveMainloopFwdSm80ILi8ELi1ELb0EN4cute5tupleIJNS5_1CILi128EEENS7_ILi64EEENS7_ILi192EEEEEELi192ENS_10bfloat16_tEfNS_4arch4Sm80ELb1ELb0ELb1ELb1ELb0ELb1ELb1ELb0EEENS1_21CollectiveEpilogueFwdINS6_IJS8_SA_S9_EEENS6_IJNS7_ILi1EEESI_SI_EEESC_SE_Li256ELb1ELb1ELb0ELb0EEENS1_19SingleTileSchedulerILb1ELb0ELb1ELi128EEEEEEEEEvNT_6ParamsE,"ax",@progbits
	.sectioninfo	@"SHI_REGISTERS=254"
	.align	128
.text._ZN7cutlass13device_kernelIN5flash19enable_sm80_to_sm89INS1_16FlashAttnFwdSm80INS1_25CollectiveMainloopFwdSm80ILi8ELi1ELb0EN4cute5tupleIJNS5_1CILi128EEENS7_ILi64EEENS7_ILi192EEEEEELi192ENS_10bfloat16_tEfNS_4arch4Sm80ELb1ELb0ELb1ELb1ELb0ELb1ELb1ELb0EEENS1_21CollectiveEpilogueFwdINS6_IJS8_SA_S9_EEENS6_IJNS7_ILi1EEESI_SI_EEESC_SE_Li256ELb1ELb1ELb0ELb0EEENS1_19SingleTileSchedulerILb1ELb0ELb1ELi128EEEEEEEEEvNT_6ParamsE:
        .type           _ZN7cutlass13device_kernelIN5flash19enable_sm80_to_sm89INS1_16FlashAttnFwdSm80INS1_25CollectiveMainloopFwdSm80ILi8ELi1ELb0EN4cute5tupleIJNS5_1CILi128EEENS7_ILi64EEENS7_ILi192EEEEEELi192ENS_10bfloat16_tEfNS_4arch4Sm80ELb1ELb0ELb1ELb1ELb0ELb1ELb1ELb0EEENS1_21CollectiveEpilogueFwdINS6_IJS8_SA_S9_EEENS6_IJNS7_ILi1EEESI_SI_EEESC_SE_Li256ELb1ELb1ELb0ELb0EEENS1_19SingleTileSchedulerILb1ELb0ELb1ELi128EEEEEEEEEvNT_6ParamsE,@function
        .size           _ZN7cutlass13device_kernelIN5flash19enable_sm80_to_sm89INS1_16FlashAttnFwdSm80INS1_25CollectiveMainloopFwdSm80ILi8ELi1ELb0EN4cute5tupleIJNS5_1CILi128EEENS7_ILi64EEENS7_ILi192EEEEEELi192ENS_10bfloat16_tEfNS_4arch4Sm80ELb1ELb0ELb1ELb1ELb0ELb1ELb1ELb0EEENS1_21CollectiveEpilogueFwdINS6_IJS8_SA_S9_EEENS6_IJNS7_ILi1EEESI_SI_EEESC_SE_Li256ELb1ELb1ELb0ELb0EEENS1_19SingleTileSchedulerILb1ELb0ELb1ELi128EEEEEEEEEvNT_6ParamsE,(.L_x_2624 - _ZN7cutlass13device_kernelIN5flash19enable_sm80_to_sm89INS1_16FlashAttnFwdSm80INS1_25CollectiveMainloopFwdSm80ILi8ELi1ELb0EN4cute5tupleIJNS5_1CILi128EEENS7_ILi64EEENS7_ILi192EEEEEELi192ENS_10bfloat16_tEfNS_4arch4Sm80ELb1ELb0ELb1ELb1ELb0ELb1ELb1ELb0EEENS1_21CollectiveEpilogueFwdINS6_IJS8_SA_S9_EEENS6_IJNS7_ILi1EEESI_SI_EEESC_SE_Li256ELb1ELb1ELb0ELb0EEENS1_19SingleTileSchedulerILb1ELb0ELb1ELi128EEEEEEEEEvNT_6ParamsE)
        .other          _ZN7cutlass13device_kernelIN5flash19enable_sm80_to_sm89INS1_16FlashAttnFwdSm80INS1_25CollectiveMainloopFwdSm80ILi8ELi1ELb0EN4cute5tupleIJNS5_1CILi128EEENS7_ILi64EEENS7_ILi192EEEEEELi192ENS_10bfloat16_tEfNS_4arch4Sm80ELb1ELb0ELb1ELb1ELb0ELb1ELb1ELb0EEENS1_21CollectiveEpilogueFwdINS6_IJS8_SA_S9_EEENS6_IJNS7_ILi1EEESI_SI_EEESC_SE_Li256ELb1ELb1ELb0ELb0EEENS1_19SingleTileSchedulerILb1ELb0ELb1ELi128EEEEEEEEEvNT_6ParamsE,@"STO_CUDA_ENTRY STV_DEFAULT"
_ZN7cutlass13device_kernelIN5flash19enable_sm80_to_sm89INS1_16FlashAttnFwdSm80INS1_25CollectiveMainloopFwdSm80ILi8ELi1ELb0EN4cute5tupleIJNS5_1CILi128EEENS7_ILi64EEENS7_ILi192EEEEEELi192ENS_10bfloat16_tEfNS_4arch4Sm80ELb1ELb0ELb1ELb1ELb0ELb1ELb1ELb0EEENS1_21CollectiveEpilogueFwdINS6_IJS8_SA_S9_EEENS6_IJNS7_ILi1EEESI_SI_EEESC_SE_Li256ELb1ELb1ELb0ELb0EEENS1_19SingleTileSchedulerILb1ELb0ELb1ELi128EEEEEEEEEvNT_6ParamsE:
        /* <DEDUP_REMOVED lines=16> */
.L_x_527:
        /* <DEDUP_REMOVED lines=8> */
.L_x_529:
[----:B------:R-:W-:-:S04]  /*0180*/  MOV R0, c[0x0][0x54c] ;  /* 0x0001530000007a02 */ /* 0x000fc80000000f00 */
.L_x_528:
[----:B------:R-:W-:Y:S01]  /*0190*/  USHF.L.U32 UR4, UR4, 0x7, URZ ;  /* 0x0000000704047899 */ /* 0x000fe2000800063f */
[----:B-----5:R-:W-:-:S05]  /*01a0*/  IMAD R0, R0, c[0x0][0x548], RZ ;  /* 0x0001520000007a24 */ /* 0x020fca00078e02ff */
[----:B------:R-:W-:-:S04]  /*01b0*/  MOV R12, UR4 ;  /* 0x00000004000c7c02 */ /* 0x000fc80008000f00 */
[----:B------:R-:W-:-:S04]  /*01c0*/  ISETP.GE.AND P0, PT, R12, R0, PT ;  /* 0x000000000c00720c */ /* 0x000fc80003f06270 */
[----:B------:R-:W-:Y:S01]  /*01d0*/  SEL R243, R5, 0xffffffff, !P0 ;  /* 0xffffffff05f37807 */ /* 0x000fe20004000000 */
[----:B------:R-:W-:Y:S05]  /*01e0*/  BRA `(.L_x_530) ;  /* 0x0000013000007947 */ /* 0x000fea0003800000 */
.L_x_526:
[----:B------:R-:W-:-:S04]  /*01f0*/  ISETP.NE.U32.AND P0, PT, RZ, c[0x0][0x568], PT ;  /* 0x00015a00ff007a0c */ /* 0x000fc80003f05070 */
[----:B------:R-:W-:-:S13]  /*0200*/  ISETP.NE.AND.EX P0, PT, RZ, c[0x0][0x56c], PT, P0 ;  /* 0x00015b00ff007a0c */ /* 0x000fda0003f05300 */
[----:B------:R-:W-:Y:S05]  /*0210*/  @!P0 BRA `(.L_x_531) ;  /* 0x0000002000008947 */ /* 0x000fea0003800000 */
[----:B------:R1:W5:Y:S01]  /*0220*/  LDG.E R0, [R2.64] ;  /* 0x0000000602007981 */ /* 0x000362000c1e1900 */
[----:B------:R-:W-:Y:S05]  /*0230*/  BRA `(.L_x_532) ;  /* 0x0000009000007947 */ /* 0x000fea0003800000 */
.L_x_531:
        /* <DEDUP_REMOVED lines=8> */
.L_x_533:
[----:B------:R-:W-:-:S04]  /*02c0*/  MOV R0, c[0x0][0x54c] ;  /* 0x0001530000007a02 */ /* 0x000fc80000000f00 */
.L_x_532:
[----:B------:R-:W-:Y:S01]  /*02d0*/  USHF.L.U32 UR4, UR4, 0x7, URZ ;  /* 0x0000000704047899 */ /* 0x000fe2000800063f */
[----:B-----5:R-:W-:-:S05]  /*02e0*/  IMAD R0, R0, c[0x0][0x548], RZ ;  /* 0x0001520000007a24 */ /* 0x020fca00078e02ff */
[----:B------:R-:W-:-:S04]  /*02f0*/  MOV R12, UR4 ;  /* 0x00000004000c7c02 */ /* 0x000fc80008000f00 */
[----:B------:R-:W-:-:S04]  /*0300*/  ISETP.GE.AND P0, PT, R12, R0, PT ;  /* 0x000000000c00720c */ /* 0x000fc80003f06270 */
[----:B------:R-:W-:-:S04]  /*0310*/  SEL R243, R5, 0xffffffff, !P0 ;  /* 0xffffffff05f37807 */ /* 0x000fc80004000000 */
.L_x_530:
        /* <DEDUP_REMOVED lines=17> */
[----:B-1----:R-:W-:Y:S01]  /*0430*/  IMAD.WIDE R2, R243, R14, c[0x0][0x358] ;  /* 0x0000d600f3027625 */ /* 0x002fe200078e020e */
[----:B------:R-:W-:-:S03]  /*0440*/  ISETP.NE.AND.EX P3, PT, RZ, c[0x0][0x35c], PT, P3 ;  /* 0x0000d700ff007a0c */ /* 0x000fc60003f65330 */
[CC--:B------:R-:W-:Y:S01]  /*0450*/  @P0 IMAD.WIDE R8, R243.reuse, R14.reuse, c[0x0][0x360] ;  /* 0x0000d800f3080625 */ /* 0x0c0fe200078e020e */
[----:B------:R-:W1:Y:S03]  /*0460*/  S2R R251, SR_CTAID.Y ;  /* 0x0000000000fb7919 */ /* 0x000e660000002600 */
[----:B------:R-:W-:Y:S01]  /*0470*/  @P2 IMAD.WIDE R10, R243, R14, c[0x0][0x370] ;  /* 0x0000dc00f30a2625 */ /* 0x000fe200078e020e */
[----:B------:R2:W5:Y:S04]  /*0480*/  @P0 LDG.E R242, [R8.64] ;  /* 0x0000000608f20981 */ /* 0x000568000c1e1900 */
[----:B------:R2:W5:Y:S04]  /*0490*/  @P1 LDG.E R145, [R6.64] ;  /* 0x0000000606911981 */ /* 0x000568000c1e1900 */
[----:B------:R2:W5:Y:S04]  /*04a0*/  @P6 LDG.E R147, [R4.64] ;  /* 0x0000000604936981 */ /* 0x000568000c1e1900 */
[----:B------:R2:W5:Y:S01]  /*04b0*/  @P3 LDG.E R13, [R2.64] ;  /* 0x00000006020d3981 */ /* 0x000562000c1e1900 */
[----:B------:R-:W-:-:S03]  /*04c0*/  IMAD.MOV.U32 R94, RZ, RZ, c[0x0][0x228] ;  /* 0x00008a00ff5e7624 */ /* 0x000fc600078e00ff */
[----:B------:R3:W5:Y:S01]  /*04d0*/  @P2 LDG.E R146, [R10.64] ;  /* 0x000000060a922981 */ /* 0x000762000c1e1900 */
[----:B-1----:R-:W-:Y:S01]  /*04e0*/  SHF.R.S32.HI R164, RZ, 0x1f, R251 ;  /* 0x0000001fffa47819 */ /* 0x002fe200000114fb */
[----:B---3--:R-:W-:Y:S01]  /*04f0*/  IMAD.MOV.U32 R11, RZ, RZ, c[0x0][0x1d0] ;  /* 0x00007400ff0b7624 */ /* 0x008fe200078e00ff */
[----:B------:R-:W-:Y:S05]  /*0500*/  @P0 BRA `(.L_x_534) ;  /* 0x0000004000000947 */ /* 0x000fea0003800000 */
[----:B--2---:R-:W-:Y:S05]  /*0510*/  @!P1 BRA `(.L_x_534) ;  /* 0x0000003000009947 */ /* 0x004fea0003800000 */
[----:B------:R1:W2:Y:S04]  /*0520*/  LDG.E R0, [R6.64] ;  /* 0x0000000606007981 */ /* 0x0002a8000c1e1900 */
[----:B-1----:R-:W2:Y:S02]  /*0530*/  LDG.E R6, [R6.64+0x4] ;  /* 0x0000040606067981 */ /* 0x002ea4000c1e1900 */
[----:B--2--5:R-:W-:Y:S02]  /*0540*/  IADD3 R242, -R0, R6, RZ ;  /* 0x0000000600f27210 */ /* 0x024fe40007ffe1ff */
.L_x_534:
[----:B--2---:R-:W-:-:S04]  /*0550*/  ISETP.NE.U32.AND P0, PT, RZ, c[0x0][0x368], PT ;  /* 0x0000da00ff007a0c */ /* 0x004fc80003f05070 */
[----:B------:R-:W-:-:S13]  /*0560*/  ISETP.NE.AND.EX P0, PT, RZ, c[0x0][0x36c], PT, P0 ;  /* 0x0000db00ff007a0c */ /* 0x000fda0003f05300 */
[----:B------:R-:W-:Y:S05]  /*0570*/  @!P0 BRA `(.L_x_535) ;  /* 0x0000003000008947 */ /* 0x000fea0003800000 */
[----:B------:R-:W-:-:S05]  /*0580*/  IMAD.WIDE R4, R243, R14, c[0x0][0x368] ;  /* 0x0000da00f3047625 */ /* 0x000fca00078e020e */
[----:B------:R1:W5:Y:S01]  /*0590*/  LDG.E R11, [R4.64] ;  /* 0x00000006040b7981 */ /* 0x000362000c1e1900 */
[----:B------:R-:W-:Y:S05]  /*05a0*/  BRA `(.L_x_536) ;  /* 0x0000004000007947 */ /* 0x000fea0003800000 */
.L_x_535:
[----:B------:R-:W-:Y:S05]  /*05b0*/  @!P6 BRA `(.L_x_536) ;  /* 0x000000300000e947 */ /* 0x000fea0003800000 */
[----:B------:R1:W2:Y:S04]  /*05c0*/  LDG.E R0, [R4.64] ;  /* 0x0000000604007981 */ /* 0x0002a8000c1e1900 */
[----:B-1----:R-:W2:Y:S02]  /*05d0*/  LDG.E R4, [R4.64+0x4] ;  /* 0x0000040604047981 */ /* 0x002ea4000c1e1900 */
[----:B--2---:R-:W-:Y:S02]  /*05e0*/  IADD3 R11, -R0, R4, RZ ;  /* 0x00000004000b7210 */ /* 0x004fe40007ffe1ff */
.L_x_536:
[----:B-1----:R1:W2:Y:S04]  /*05f0*/  @P3 LDG.E R4, [R2.64] ;  /* 0x0000000602043981 */ /* 0x0022a8000c1e1900 */
[----:B------:R1:W2:Y:S01]  /*0600*/  @P3 LDG.E R0, [R2.64+0x4] ;  /* 0x0000040602003981 */ /* 0x0002a2000c1e1900 */
[----:B------:R-:W-:Y:S01]  /*0610*/  ISETP.NE.U32.AND P0, PT, RZ, c[0x0][0x378], PT ;  /* 0x0000de00ff007a0c */ /* 0x000fe20003f05070 */
[----:B------:R-:W-:-:S02]  /*0620*/  IMAD.MOV.U32 R249, RZ, RZ, c[0x0][0x2c4] ;  /* 0x0000b100fff97624 */ /* 0x000fc400078e00ff */
[----:B-----5:R-:W-:Y:S01]  /*0630*/  IMAD.MOV.U32 R144, RZ, RZ, R11 ;  /* 0x000000ffff907224 */ /* 0x020fe200078e000b */
[----:B------:R-:W-:Y:S02]  /*0640*/  ISETP.NE.AND.EX P0, PT, RZ, c[0x0][0x37c], PT, P0 ;  /* 0x0000df00ff007a0c */ /* 0x000fe40003f05300 */
[----:B------:R-:W-:Y:S01]  /*0650*/  ISETP.NE.AND P1, PT, R249, 0x1, PT ;  /* 0x00000001f900780c */ /* 0x000fe20003f25270 */
[----:B------:R-:W-:Y:S02]  /*0660*/  IMAD.MOV.U32 R244, RZ, RZ, R12 ;  /* 0x000000fffff47224 */ /* 0x000fe400078e000c */
[----:B------:R-:W-:-:S08]  /*0670*/  IMAD.IADD R5, R11, 0x1, -R146 ;  /* 0x000000010b057824 */ /* 0x000fd000078e0a92 */
[----:B-1----:R-:W-:-:S05]  /*0680*/  @P0 IMAD.WIDE R2, R243, R14, c[0x0][0x378] ;  /* 0x0000de00f3020625 */ /* 0x002fca00078e020e */
[----:B------:R1:W5:Y:S01]  /*0690*/  @P0 LDG.E R144, [R2.64] ;  /* 0x0000000602900981 */ /* 0x000362000c1e1900 */
[----:B--2---:R-:W-:Y:S01]  /*06a0*/  @P3 IMAD.IADD R94, R0, 0x1, -R4 ;  /* 0x00000001005e3824 */ /* 0x004fe200078e0a04 */
[----:B------:R-:W-:Y:S02]  /*06b0*/  P2R R0, PR, RZ, 0x2 ;  /* 0x00000002ff007803 */ /* 0x000fe40000000000 */
[----:B------:R-:W-:Y:S01]  /*06c0*/  @P1 IADD3 R0, R244, 0x7f, RZ ;  /* 0x0000007ff4001810 */ /* 0x000fe20007ffe0ff */
[----:B------:R-:W-:-:S04]  /*06d0*/  IMAD.IADD R232, R5, 0x1, R94 ;  /* 0x0000000105e87824 */ /* 0x000fc800078e025e */
[----:B-1----:R-:W-:Y:S01]  /*06e0*/  @P1 IMAD.HI.U32 R2, R0, c[0x0][0x2c8], RZ ;  /* 0x0000b20000021a27 */ /* 0x002fe200078e00ff */
[----:B------:R-:W-:Y:S02]  /*06f0*/  IADD3 R0, R12, 0x7f, RZ ;  /* 0x0000007f0c007810 */ /* 0x000fe40007ffe0ff */
[C---:B------:R-:W-:Y:S02]  /*0700*/  IADD3 R152, R232.reuse, 0x40, -R242 ;  /* 0x00000040e8987810 */ /* 0x040fe40007ffe8f2 */
[----:B------:R-:W-:Y:S02]  /*0710*/  @P1 SHF.R.U32.HI R0, RZ, c[0x0][0x2cc], R2 ;  /* 0x0000b300ff001a19 */ /* 0x000fe40000011602 */
[----:B------:R-:W-:-:S03]  /*0720*/  IADD3 R2, R232, 0x3f, RZ ;  /* 0x0000003fe8027810 */ /* 0x000fc60007ffe0ff */
[----:B------:R-:W-:Y:S01]  /*0730*/  IMAD.IADD R0, R152, 0x1, R0 ;  /* 0x0000000198007824 */ /* 0x000fe200078e0200 */
[----:B------:R-:W-:-:S04]  /*0740*/  SHF.R.S32.HI R3, RZ, 0x1f, R2 ;  /* 0x0000001fff037819 */ /* 0x000fc80000011402 */
[----:B------:R-:W-:Y:S02]  /*0750*/  SHF.R.S32.HI R4, RZ, 0x1f, R0 ;  /* 0x0000001fff047819 */ /* 0x000fe40000011400 */
[----:B------:R-:W-:Y:S02]  /*0760*/  LEA.HI R2, R3, R2, RZ, 0x6 ;  /* 0x0000000203027211 */ /* 0x000fe400078f30ff */
[----:B------:R-:W-:Y:S02]  /*0770*/  LEA.HI R0, R4, R0, RZ, 0x6 ;  /* 0x0000000004007211 */ /* 0x000fe400078f30ff */
[----:B------:R-:W-:Y:S02]  /*0780*/  SHF.R.S32.HI R151, RZ, 0x6, R2 ;  /* 0x00000006ff977819 */ /* 0x000fe40000011402 */
[----:B------:R-:W-:-:S04]  /*0790*/  SHF.R.S32.HI R0, RZ, 0x6, R0 ;  /* 0x00000006ff007819 */ /* 0x000fc80000011400 */
[----:B------:R-:W-:Y:S01]  /*07a0*/  IMNMX R2, R151, R0, PT ;  /* 0x0000000097027217 */ /* 0x000fe20003800200 */
[----:B------:R-:W-:-:S04]  /*07b0*/  IMAD.MOV R0, RZ, RZ, -R5 ;  /* 0x000000ffff007224 */ /* 0x000fc800078e0a05 */
[----:B------:R-:W-:Y:S01]  /*07c0*/  IMAD R3, R2, 0x40, -R5 ;  /* 0x0000004002037824 */ /* 0x000fe200078e0a05 */
[----:B------:R-:W-:-:S04]  /*07d0*/  IMNMX R2, RZ, R0, !PT ;  /* 0x00000000ff027217 */ /* 0x000fc80007800200 */
[----:B------:R-:W-:Y:S02]  /*07e0*/  IMNMX R0, R3, R94, PT ;  /* 0x0000005e03007217 */ /* 0x000fe40003800200 */
[----:B------:R-:W-:Y:S02]  /*07f0*/  SHF.R.U32.HI R138, RZ, 0x6, R2 ;  /* 0x00000006ff8a7819 */ /* 0x000fe40000011602 */
[----:B------:R-:W-:-:S03]  /*0800*/  ISETP.GT.AND P0, PT, R0, R2, PT ;  /* 0x000000020000720c */ /* 0x000fc60003f04270 */
[----:B------:R-:W-:-:S10]  /*0810*/  IMAD.MOV.U32 R5, RZ, RZ, R138 ;  /* 0x000000ffff057224 */ /* 0x000fd400078e008a */
[----:B------:R-:W-:-:S04]  /*0820*/  @P0 IADD3 R0, R0, 0x3f, RZ ;  /* 0x0000003f00000810 */ /* 0x000fc80007ffe0ff */
[----:B------:R-:W-:-:S04]  /*0830*/  @P0 SHF.R.S32.HI R2, RZ, 0x1f, R0 ;  /* 0x0000001fff020819 */ /* 0x000fc80000011400 */
[----:B------:R-:W-:-:S04]  /*0840*/  @P0 LEA.HI R0, R2, R0, RZ, 0x6 ;  /* 0x0000000002000211 */ /* 0x000fc800078f30ff */
[----:B------:R-:W-:-:S04]  /*0850*/  @P0 SHF.R.S32.HI R5, RZ, 0x6, R0 ;  /* 0x00000006ff050819 */ /* 0x000fc80000011400 */
[----:B------:R-:W-:-:S13]  /*0860*/  ISETP.GT.AND P0, PT, R5, R138, PT ;  /* 0x0000008a0500720c */ /* 0x000fda0003f04270 */
[----:B------:R-:W-:Y:S05]  /*0870*/  @!P0 BRA `(.L_x_537) ;  /* 0x0000522000008947 */ /* 0x000fea0003800000 */
[----:B------:R-:W-:Y:S01]  /*0880*/  SHF.R.S32.HI R44, RZ, 0x1f, R162 ;  /* 0x0000001fff2c7819 */ /* 0x000fe200000114a2 */
[----:B------:R-:W-:Y:S01]  /*0890*/  IMAD R6, R164, c[0x0][0x240], RZ ;  /* 0x00009000a4067a24 */ /* 0x000fe200078e02ff */
[----:B------:R-:W-:Y:S01]  /*08a0*/  IADD3 R77, R5, -0x1, RZ ;  /* 0xffffffff054d7810 */ /* 0x000fe20007ffe0ff */
[----:B------:R-:W-:Y:S01]  /*08b0*/  IMAD.MOV.U32 R15, RZ, RZ, c[0x0][0x238] ;  /* 0x00008e00ff0f7624 */ /* 0x000fe200078e00ff */
[----:B------:R-:W-:Y:S01]  /*08c0*/  LEA.HI R2, R44, R162, RZ, 0x3 ;  /* 0x000000a22c027211 */ /* 0x000fe200078f18ff */
[----:B------:R-:W-:Y:S01]  /*08d0*/  IMAD.MOV.U32 R150, RZ, RZ, 0x6 ;  /* 0x00000006ff967424 */ /* 0x000fe200078e00ff */
[----:B------:R-:W-:Y:S01]  /*08e0*/  SEL R96, R243, RZ, !P3 ;  /* 0x000000fff3607207 */ /* 0x000fe20005800000 */
[C---:B------:R-:W-:Y:S01]  /*08f0*/  IMAD.SHL.U32 R158, R15.reuse, 0x40, RZ ;  /* 0x000000400f9e7824 */ /* 0x040fe200078e00ff */
[----:B------:R-:W-:Y:S01]  /*0900*/  LOP3.LUT R0, R2, 0x1ffffff8, RZ, 0xc0, !PT ;  /* 0x1ffffff802007812 */ /* 0x000fe200078ec0ff */
[----:B------:R-:W-:Y:S01]  /*0910*/  IMAD.MOV.U32 R153, RZ, RZ, 0x5 ;  /* 0x00000005ff997424 */ /* 0x000fe200078e00ff */
[----:B------:R-:W-:Y:S01]  /*0920*/  SHF.R.S32.HI R4, RZ, 0x3, R2 ;  /* 0x00000003ff047819 */ /* 0x000fe20000011402 */
[----:B------:R-:W-:Y:S01]  /*0930*/  IMAD.SHL.U32 R159, R15, 0x20, RZ ;  /* 0x000000200f9f7824 */ /* 0x000fe200078e00ff */
[----:B------:R-:W-:Y:S01]  /*0940*/  SHF.R.S32.HI R2, RZ, 0x1f, R13 ;  /* 0x0000001fff027819 */ /* 0x000fe2000001140d */
[----:B------:R-:W-:Y:S01]  /*0950*/  IMAD.IADD R0, R162, 0x1, -R0 ;  /* 0x00000001a2007824 */ /* 0x000fe200078e0a00 */
[----:B------:R-:W-:Y:S01]  /*0960*/  IADD3 R137, P0, R4, R13, RZ ;  /* 0x0000000d04897210 */ /* 0x000fe20007f1e0ff */
[----:B------:R-:W-:Y:S01]  /*0970*/  IMAD.IADD R135, R94, 0x1, -R4 ;  /* 0x000000015e877824 */ /* 0x000fe200078e0a04 */
[----:B------:R-:W-:Y:S01]  /*0980*/  SHF.R.S32.HI R13, RZ, 0x1f, R243 ;  /* 0x0000001fff0d7819 */ /* 0x000fe200000114f3 */
[----:B------:R-:W-:Y:S01]  /*0990*/  IMAD.SHL.U32 R8, R0, 0x8, RZ ;  /* 0x0000000800087824 */ /* 0x000fe200078e00ff */
[C---:B------:R-:W-:Y:S01]  /*09a0*/  LEA.HI.X.SX32 R143, R4.reuse, R2, 0x1, P0 ;  /* 0x00000002048f7211 */ /* 0x040fe200000f0eff */
[----:B------:R-:W-:Y:S01]  /*09b0*/  IMAD R10, R77, -0x40, R135 ;  /* 0xffffffc04d0a7824 */ /* 0x000fe200078e0287 */
[----:B------:R-:W-:Y:S01]  /*09c0*/  SEL R22, R13, RZ, !P3 ;  /* 0x000000ff0d167207 */ /* 0x000fe20005800000 */
[----:B------:R-:W-:Y:S01]  /*09d0*/  IMAD.SHL.U32 R5, R4, 0x40, RZ ;  /* 0x0000004004057824 */ /* 0x000fe200078e00ff */
[----:B------:R-:W-:Y:S01]  /*09e0*/  SHF.R.S32.HI R9, RZ, 0x1f, R8 ;  /* 0x0000001fff097819 */ /* 0x000fe20000011408 */
[----:B------:R-:W-:Y:S01]  /*09f0*/  IMAD R0, R143, c[0x0][0x238], RZ ;  /* 0x00008e008f007a24 */ /* 0x000fe200078e02ff */
[----:B------:R-:W-:-:S02]  /*0a00*/  SHF.L.U64.HI R154, R15, R150, c[0x0][0x23c] ;  /* 0x00008f000f9a7619 */ /* 0x000fc40000010296 */
[----:B------:R-:W-:Y:S01]  /*0a10*/  ISETP.GE.AND P1, PT, R10, 0x1, PT ;  /* 0x000000010a00780c */ /* 0x000fe20003f26270 */
[C---:B------:R-:W-:Y:S01]  /*0a20*/  IMAD R0, R137.reuse, c[0x0][0x23c], R0 ;  /* 0x00008f0089007a24 */ /* 0x040fe200078e0200 */
[----:B------:R-:W-:Y:S01]  /*0a30*/  LEA.HI R12, R44, R162, RZ, 0x6 ;  /* 0x000000a22c0c7211 */ /* 0x000fe200078f30ff */
[----:B------:R-:W-:Y:S01]  /*0a40*/  IMAD.WIDE.U32 R2, R137, c[0x0][0x238], R8 ;  /* 0x00008e0089027a25 */ /* 0x000fe200078e0008 */
[----:B------:R-:W-:Y:S02]  /*0a50*/  ISETP.GE.AND P5, PT, R8, c[0x0][0x1d4], PT ;  /* 0x0000750008007a0c */ /* 0x000fe40003fa6270 */
[----:B------:R-:W-:Y:S01]  /*0a60*/  SHF.L.U64.HI R153, R15, R153, c[0x0][0x23c] ;  /* 0x00008f000f997619 */ /* 0x000fe20000010299 */
[----:B------:R-:W-:Y:S02]  /*0a70*/  IMAD.IADD R3, R3, 0x1, R0 ;  /* 0x0000000103037824 */ /* 0x000fe400078e0200 */
[C---:B------:R-:W-:Y:S01]  /*0a80*/  IMAD R0, R251.reuse, c[0x0][0x244], R6 ;  /* 0x00009100fb007a24 */ /* 0x040fe200078e0206 */
[----:B------:R-:W-:Y:S01]  /*0a90*/  SHF.R.S32.HI R6, RZ, 0x1f, R77 ;  /* 0x0000001fff067819 */ /* 0x000fe2000001144d */
[----:B------:R-:W-:-:S04]  /*0aa0*/  IMAD.WIDE.U32 R2, R251, c[0x0][0x240], R2 ;  /* 0x00009000fb027a25 */ /* 0x000fc800078e0002 */
[----:B------:R-:W-:Y:S02]  /*0ab0*/  IMAD.IADD R3, R3, 0x1, R0 ;  /* 0x0000000103037824 */ /* 0x000fe400078e0200 */
[----:B------:R-:W-:Y:S02]  /*0ac0*/  IMAD R0, R22, c[0x0][0x248], RZ ;  /* 0x0000920016007a24 */ /* 0x000fe400078e02ff */
[----:B------:R-:W-:-:S04]  /*0ad0*/  IMAD.WIDE.U32 R114, R96, c[0x0][0x248], R2 ;  /* 0x0000920060727a25 */ /* 0x000fc800078e0002 */
[----:B------:R-:W-:Y:S01]  /*0ae0*/  IMAD R4, R96, c[0x0][0x24c], R0 ;  /* 0x0000930060047a24 */ /* 0x000fe200078e0200 */
[----:B------:R-:W-:Y:S01]  /*0af0*/  LOP3.LUT R0, R5, 0x1c0, RZ, 0xc0, !PT ;  /* 0x000001c005007812 */ /* 0x000fe200078ec0ff */
[----:B------:R-:W-:Y:S02]  /*0b00*/  IMAD R2, R154, R77, RZ ;  /* 0x0000004d9a027224 */ /* 0x000fe400078e02ff */
[----:B------:R-:W-:Y:S01]  /*0b10*/  IMAD.IADD R103, R115, 0x1, R4 ;  /* 0x0000000173677824 */ /* 0x000fe200078e0204 */
[----:B------:R-:W-:Y:S01]  /*0b20*/  LOP3.LUT R3, R0, 0x38, R8, 0xf8, !PT ;  /* 0x0000003800037812 */ /* 0x000fe200078ef808 */
[----:B------:R-:W-:Y:S01]  /*0b30*/  IMAD.MOV.U32 R102, RZ, RZ, R114 ;  /* 0x000000ffff667224 */ /* 0x000fe200078e0072 */
[----:B------:R-:W-:Y:S01]  /*0b40*/  SHF.R.U32.HI R0, RZ, 0x3, R0 ;  /* 0x00000003ff007819 */ /* 0x000fe20000011600 */
[-C--:B------:R-:W-:Y:S01]  /*0b50*/  IMAD R2, R6, R158.reuse, R2 ;  /* 0x0000009e06027224 */ /* 0x080fe200078e0202 */
[----:B------:R-:W-:Y:S01]  /*0b60*/  IADD3 R6, R8, 0x80, RZ ;  /* 0x0000008008067810 */ /* 0x000fe20007ffe0ff */
[----:B------:R-:W-:Y:S01]  /*0b70*/  IMAD.WIDE.U32 R4, R77, R158, R102 ;  /* 0x0000009e4d047225 */ /* 0x000fe200078e0066 */
[----:B------:R-:W-:-:S02]  /*0b80*/  LOP3.LUT R7, R3, R0, RZ, 0x3c, !PT ;  /* 0x0000000003077212 */ /* 0x000fc400078e3cff */
[----:B------:R-:W-:Y:S01]  /*0b90*/  IADD3 R3, R8, 0x40, RZ ;  /* 0x0000004008037810 */ /* 0x000fe20007ffe0ff */
[----:B------:R-:W-:Y:S01]  /*0ba0*/  IMAD.IADD R0, R5, 0x1, R2 ;  /* 0x0000000105007824 */ /* 0x000fe200078e0202 */
[----:B------:R-:W-:Y:S01]  /*0bb0*/  @P1 LEA R2, P0, R4, c[0x0][0x220], 0x1 ;  /* 0x0000880004021a11 */ /* 0x000fe200078008ff */
[----:B------:R-:W-:Y:S01]  /*0bc0*/  IMAD.SHL.U32 R5, R12, 0x8, RZ ;  /* 0x000000080c057824 */ /* 0x000fe200078e00ff */
[----:B------:R-:W-:Y:S02]  /*0bd0*/  ISETP.GE.AND P4, PT, R3, c[0x0][0x1d4], PT ;  /* 0x0000750003007a0c */ /* 0x000fe40003f86270 */
[----:B------:R-:W-:Y:S02]  /*0be0*/  ISETP.GE.AND P3, PT, R6, c[0x0][0x1d4], PT ;  /* 0x0000750006007a0c */ /* 0x000fe40003f66270 */
[----:B------:R-:W-:Y:S02]  /*0bf0*/  @P1 LEA.HI.X R3, R4, c[0x0][0x224], R0, 0x1, P0 ;  /* 0x0000890004031a11 */ /* 0x000fe400000f0c00 */
[----:B------:R-:W-:-:S02]  /*0c00*/  ISETP.GT.AND P0, PT, R10, 0x20, PT ;  /* 0x000000200a00780c */ /* 0x000fc40003f04270 */
[----:B------:R-:W-:-:S05]  /*0c10*/  LOP3.LUT R5, R7, 0xfffffe00, R5, 0xf8, !PT ;  /* 0xfffffe0007057812 */ /* 0x000fca00078ef805 */
[----:B------:R-:W-:-:S05]  /*0c20*/  IMAD.SHL.U32 R83, R5, 0x2, RZ ;  /* 0x0000000205537824 */ /* 0x000fca00078e00ff */
[----:B------:R-:W-:Y:S01]  /*0c30*/  @!PT LDS RZ, [RZ] ;  /* 0x00000000fffff984 */ /* 0x000fe20000000800 */
[----:B------:R-:W-:Y:S01]  /*0c40*/  @!PT LDS RZ, [RZ] ;  /* 0x00000000fffff984 */ /* 0x000fe20000000800 */
[----:B------:R-:W-:Y:S01]  /*0c50*/  @!PT LDS RZ, [RZ] ;  /* 0x00000000fffff984 */ /* 0x000fe20000000800 */
[----:B------:R1:W-:Y:S04]  /*0c60*/  @P1 LDGSTS.E.BYPASS.LTC128B.128 [R83+0x6100], [R2.64], !P5 ;  /* 0x0610000002531fae */ /* 0x0003e8000e901d46 */
[----:B------:R1:W-:Y:S04]  /*0c70*/  @P1 LDGSTS.E.BYPASS.LTC128B.128 [R83+0x8100], [R2.64+0x80], !P4 ;  /* 0x0810008002531fae */ /* 0x0003e8000e101d46 */
[----:B------:R1:W-:Y:S01]  /*0c80*/  @P1 LDGSTS.E.BYPASS.LTC128B.128 [R83+0xa100], [R2.64+0x100], !P3 ;  /* 0x0a10010002531fae */ /* 0x0003e2000d901d46 */
[----:B------:R-:W-:-:S05]  /*0c90*/  @P0 IADD3 R5, P1, R159, R4, RZ ;  /* 0x000000049f050210 */ /* 0x000fca0007f3e0ff */
[----:B------:R-:W-:Y:S01]  /*0ca0*/  @P0 IMAD.X R0, R153, 0x1, R0, P1 ;  /* 0x0000000199000824 */ /* 0x000fe200008e0600 */
[----:B------:R-:W-:-:S04]  /*0cb0*/  @P0 LEA R4, P1, R5, c[0x0][0x220], 0x1 ;  /* 0x0000880005040a11 */ /* 0x000fc800078208ff */
[----:B------:R-:W-:Y:S02]  /*0cc0*/  @P0 LEA.HI.X R5, R5, c[0x0][0x224], R0, 0x1, P1 ;  /* 0x0000890005050a11 */ /* 0x000fe400008f0c00 */
[----:B------:R-:W-:Y:S01]  /*0cd0*/  ISETP.NE.U32.AND P1, PT, RZ, c[0x0][0x340], PT ;  /* 0x0000d000ff007a0c */ /* 0x000fe20003f25070 */
[----:B------:R-:W-:Y:S01]  /*0ce0*/  IMAD.IADD R18, R147, 0x1, R11 ;  /* 0x0000000193127824 */ /* 0x000fe200078e020b */
[----:B------:R-:W-:Y:S01]  /*0cf0*/  LEA.HI R21, R44, R162, RZ, 0x2 ;  /* 0x000000a22c157211 */ /* 0x000fe200078f10ff */
[----:B------:R-:W-:Y:S01]  /*0d00*/  IMAD.MOV.U32 R163, RZ, RZ, c[0x0][0x27c] ;  /* 0x00009f00ffa37624 */ /* 0x000fe200078e00ff */
[----:B------:R-:W-:Y:S01]  /*0d10*/  ISETP.NE.AND.EX P1, PT, RZ, c[0x0][0x344], PT, P1 ;  /* 0x0000d100ff007a0c */ /* 0x000fe20003f25310 */
[----:B------:R2:W-:Y:S01]  /*0d20*/  @P0 LDGSTS.E.BYPASS.LTC128B.128 [R83+0x7100], [R4.64], !P5 ;  /* 0x0710000004530fae */ /* 0x0005e2000e901d46 */
[----:B------:R-:W-:Y:S02]  /*0d30*/  SHF.R.S32.HI R32, RZ, 0x1f, R18 ;  /* 0x0000001fff207819 */ /* 0x000fe40000011412 */
[----:B------:R-:W-:Y:S01]  /*0d40*/  LOP3.LUT R24, R21, 0xfffffffc, RZ, 0xc0, !PT ;  /* 0xfffffffc15187812 */ /* 0x000fe200078ec0ff */
[----:B------:R2:W-:Y:S08]  /*0d50*/  @P0 LDGSTS.E.BYPASS.LTC128B.128 [R83+0x9100], [R4.64+0x80], !P4 ;  /* 0x0910008004530fae */ /* 0x0005f0000e101d46 */
[----:B-1----:R-:W-:Y:S01]  /*0d60*/  @P1 IMAD.WIDE R2, R243, R14, c[0x0][0x340] ;  /* 0x0000d000f3021625 */ /* 0x002fe200078e020e */
[----:B------:R2:W-:Y:S01]  /*0d70*/  @P0 LDGSTS.E.BYPASS.LTC128B.128 [R83+0xb100], [R4.64+0x100], !P3 ;  /* 0x0b10010004530fae */ /* 0x0005e2000d901d46 */
[----:B------:R-:W-:-:S03]  /*0d80*/  ISETP.GE.AND P0, PT, R163, 0x1, PT ;  /* 0x00000001a300780c */ /* 0x000fc60003f06270 */
[----:B------:R-:W0:Y:S04]  /*0d90*/  LDGDEPBAR ;  /* 0x00000000000079af */ /* 0x000e280000000000 */
[----:B------:R1:W3:Y:S01]  /*0da0*/  @P1 LDG.E R0, [R2.64] ;  /* 0x0000000602001981 */ /* 0x0002e2000c1e1900 */
[----:B------:R-:W-:Y:S01]  /*0db0*/  IMAD R6, R32, c[0x0][0x1e0], RZ ;  /* 0x0000780020067a24 */ /* 0x000fe200078e02ff */
[----:B------:R-:W-:Y:S01]  /*0dc0*/  SHF.R.S32.HI R90, RZ, 0x2, R21 ;  /* 0x00000002ff5a7819 */ /* 0x000fe20000011415 */
[----:B------:R-:W-:Y:S01]  /*0dd0*/  IMAD.IADD R24, R162, 0x1, -R24 ;  /* 0x00000001a2187824 */ /* 0x000fe200078e0a18 */
[----:B------:R-:W-:Y:S01]  /*0de0*/  ULDC.U8 UR4, c[0x0][0x298] ;  /* 0x0000a60000047ab9 */ /* 0x000fe20000000000 */
[----:B------:R-:W-:Y:S01]  /*0df0*/  IMAD R6, R18, c[0x0][0x1e4], R6 ;  /* 0x0000790012067a24 */ /* 0x000fe200078e0206 */
[----:B------:R-:W-:Y:S01]  /*0e00*/  SHF.R.S32.HI R35, RZ, 0x1f, R90 ;  /* 0x0000001fff237819 */ /* 0x000fe2000001145a */
[----:B------:R-:W-:-:S02]  /*0e10*/  IMAD.SHL.U32 R30, R24, 0x4, RZ ;  /* 0x00000004181e7824 */ /* 0x000fc400078e00ff */
[----:B------:R-:W-:Y:S02]  /*0e20*/  IMAD.SHL.U32 R24, R24, 0x8, RZ ;  /* 0x0000000818187824 */ /* 0x000fe400078e00ff */
[----:B------:R-:W-:Y:S01]  /*0e30*/  IMAD R12, R164, c[0x0][0x260], RZ ;  /* 0x00009800a40c7a24 */ /* 0x000fe200078e02ff */
[----:B------:R-:W-:Y:S01]  /*0e40*/  IADD3 R34, R30, 0x20, RZ ;  /* 0x000000201e227810 */ /* 0x000fe20007ffe0ff */
[----:B------:R-:W-:Y:S01]  /*0e50*/  IMAD.WIDE.U32 R160, R90, c[0x0][0x1e0], RZ ;  /* 0x000078005aa07a25 */ /* 0x000fe200078e00ff */
[C---:B------:R-:W-:Y:S02]  /*0e60*/  IADD3 R33, R30.reuse, 0x40, RZ ;  /* 0x000000401e217810 */ /* 0x040fe40007ffe0ff */
[----:B------:R-:W-:Y:S01]  /*0e70*/  SHF.R.S32.HI R31, RZ, 0x1f, R30 ;  /* 0x0000001fff1f7819 */ /* 0x000fe2000001141e */
[C---:B------:R-:W-:Y:S01]  /*0e80*/  IMAD.IADD R26, R30.reuse, 0x1, R34 ;  /* 0x000000011e1a7824 */ /* 0x040fe200078e0222 */
[----:B------:R-:W-:Y:S01]  /*0e90*/  SHF.R.S32.HI R25, RZ, 0x1f, R24 ;  /* 0x0000001fff197819 */ /* 0x000fe20000011418 */
[----:B------:R-:W-:Y:S01]  /*0ea0*/  IMAD.IADD R27, R30, 0x1, R33 ;  /* 0x000000011e1b7824 */ /* 0x000fe200078e0221 */
[C---:B------:R-:W-:Y:S01]  /*0eb0*/  IADD3 R93, R24.reuse, 0x60, RZ ;  /* 0x00000060185d7810 */ /* 0x040fe20007ffe0ff */
[----:B------:R-:W-:Y:S01]  /*0ec0*/  IMAD R16, R35, c[0x0][0x280], RZ ;  /* 0x0000a00023107a24 */ /* 0x000fe200078e02ff */
[----:B------:R-:W-:Y:S01]  /*0ed0*/  IADD3 R92, R24, 0x80, RZ ;  /* 0x00000080185c7810 */ /* 0x000fe20007ffe0ff */
[----:B------:R-:W-:Y:S01]  /*0ee0*/  IMAD R17, R164, c[0x0][0x210], RZ ;  /* 0x00008400a4117a24 */ /* 0x000fe200078e02ff */
[----:B------:R-:W-:Y:S01]  /*0ef0*/  IADD3 R91, R24, 0xa0, RZ ;  /* 0x000000a0185b7810 */ /* 0x000fe20007ffe0ff */
[----:B-1----:R-:W-:-:S04]  /*0f00*/  IMAD.WIDE.U32 R2, R18, c[0x0][0x1e0], RZ ;  /* 0x0000780012027a25 */ /* 0x002fc800078e00ff */
[----:B------:R-:W-:Y:S02]  /*0f10*/  IMAD.IADD R7, R3, 0x1, R6 ;  /* 0x0000000103077824 */ /* 0x000fe400078e0206 */
[----:B------:R-:W-:Y:S02]  /*0f20*/  IMAD.MOV.U32 R6, RZ, RZ, R2 ;  /* 0x000000ffff067224 */ /* 0x000fe400078e0002 */
[----:B------:R-:W-:Y:S02]  /*0f30*/  IMAD R16, R90, c[0x0][0x284], R16 ;  /* 0x0000a1005a107a24 */ /* 0x000fe400078e0210 */
[----:B--2---:R-:W-:-:S04]  /*0f40*/  IMAD.WIDE.U32 R4, R251, c[0x0][0x1e8], R6 ;  /* 0x00007a00fb047a25 */ /* 0x004fc800078e0006 */
[C---:B------:R-:W-:Y:S02]  /*0f50*/  IMAD R7, R251.reuse, c[0x0][0x264], R12 ;  /* 0x00009900fb077a24 */ /* 0x040fe400078e020c */
[C---:B------:R-:W-:Y:S02]  /*0f60*/  IMAD R17, R251.reuse, c[0x0][0x214], R17 ;  /* 0x00008500fb117a24 */ /* 0x040fe400078e0211 */
[----:B------:R-:W-:-:S04]  /*0f70*/  IMAD.WIDE.U32 R14, R251, c[0x0][0x210], R24 ;  /* 0x00008400fb0e7a25 */ /* 0x000fc800078e0018 */
[----:B------:R-:W-:Y:S02]  /*0f80*/  IMAD.IADD R15, R15, 0x1, R17 ;  /* 0x000000010f0f7824 */ /* 0x000fe400078e0211 */
        /* <DEDUP_REMOVED lines=9> */
[----:B------:R-:W-:Y:S01]  /*1020*/  BAR.SYNC.DEFER_BLOCKING 0x0 ;  /* 0x0000000000007b1d */ /* 0x000fe20000010000 */
[--C-:B---3--:R-:W-:Y:S01]  /*1030*/  @P1 IMAD.MOV.U32 R2, RZ, RZ, R0.reuse ;  /* 0x000000ffff021224 */ /* 0x108fe200078e0000 */
[----:B------:R-:W-:Y:S01]  /*1040*/  @P1 SHF.R.S32.HI R3, RZ, 0x1f, R0 ;  /* 0x0000001fff031819 */ /* 0x000fe20000011400 */
[----:B------:R-:W-:Y:S01]  /*1050*/  @!P1 IMAD.MOV.U32 R2, RZ, RZ, R243 ;  /* 0x000000ffff029224 */ /* 0x000fe200078e00f3 */
[----:B------:R-:W-:Y:S01]  /*1060*/  P2R R0, PR, RZ, 0x1 ;  /* 0x00000001ff007803 */ /* 0x000fe20000000000 */
[----:B------:R-:W-:Y:S01]  /*1070*/  @!P1 IMAD.MOV.U32 R3, RZ, RZ, R13 ;  /* 0x000000ffff039224 */ /* 0x000fe200078e000d */
[----:B------:R-:W-:Y:S01]  /*1080*/  ISETP.GE.AND P0, PT, R24, c[0x0][0x27c], PT ;  /* 0x00009f0018007a0c */ /* 0x000fe20003f06270 */
[----:B------:R-:W-:Y:S01]  /*1090*/  IMAD.WIDE.U32 R12, R90, c[0x0][0x280], R30 ;  /* 0x0000a0005a0c7a25 */ /* 0x000fe200078e001e */
[----:B------:R-:W-:-:S02]  /*10a0*/  SEL R112, R2, RZ, !P6 ;  /* 0x000000ff02707207 */ /* 0x000fc40007000000 */
[----:B------:R-:W-:Y:S01]  /*10b0*/  SEL R43, R3, RZ, !P6 ;  /* 0x000000ff032b7207 */ /* 0x000fe20007000000 */
[----:B------:R-:W-:Y:S01]  /*10c0*/  IMAD.SHL.U32 R2, R163, 0x2, RZ ;  /* 0x00000002a3027824 */ /* 0x000fe200078e00ff */
[----:B------:R-:W-:Y:S01]  /*10d0*/  SEL R11, RZ, c[0x0][0x27c], !P0 ;  /* 0x00009f00ff0b7a07 */ /* 0x000fe20004000000 */
[----:B------:R-:W-:Y:S01]  /*10e0*/  IMAD R3, R164, c[0x0][0x1e8], RZ ;  /* 0x00007a00a4037a24 */ /* 0x000fe200078e02ff */
[----:B------:R-:W-:Y:S01]  /*10f0*/  ISETP.GE.AND P1, PT, R26, c[0x0][0x27c], PT ;  /* 0x00009f001a007a0c */ /* 0x000fe20003f26270 */
[----:B------:R-:W-:Y:S01]  /*1100*/  IMAD.MOV.U32 R40, RZ, RZ, R12 ;  /* 0x000000ffff287224 */ /* 0x000fe200078e000c */
[C---:B------:R-:W-:Y:S01]  /*1110*/  IADD3 R20, -R2.reuse, c[0x0][0x1d4], RZ ;  /* 0x0000750002147a10 */ /* 0x040fe20007ffe1ff */
[----:B------:R-:W-:Y:S01]  /*1120*/  IMAD R0, R251, c[0x0][0x1ec], R3 ;  /* 0x00007b00fb007a24 */ /* 0x000fe200078e0203 */
[----:B------:R-:W-:Y:S01]  /*1130*/  ISETP.NE.AND P6, PT, RZ, UR4, PT ;  /* 0x00000004ff007c0c */ /* 0x000fe2000bfc5270 */
[----:B------:R-:W-:Y:S01]  /*1140*/  IMAD.IADD R41, R13, 0x1, R16 ;  /* 0x000000010d297824 */ /* 0x000fe200078e0210 */
[-C--:B------:R-:W-:Y:S01]  /*1150*/  SEL R10, R2, R20.reuse, !P0 ;  /* 0x00000014020a7207 */ /* 0x080fe20004000000 */
[----:B------:R-:W-:Y:S01]  /*1160*/  IMAD.IADD R5, R5, 0x1, R0 ;  /* 0x0000000105057824 */ /* 0x000fe200078e0200 */
[----:B------:R-:W-:Y:S01]  /*1170*/  ISETP.GE.AND P0, PT, R27, c[0x0][0x27c], PT ;  /* 0x00009f001b007a0c */ /* 0x000fe20003f06270 */
[----:B------:R-:W-:Y:S01]  /*1180*/  IMAD.IADD R0, R24, 0x1, R11 ;  /* 0x0000000118007824 */ /* 0x000fe200078e020b */
[----:B------:R-:W-:Y:S01]  /*1190*/  SHF.R.S32.HI R6, RZ, 0x1f, R10 ;  /* 0x0000001fff067819 */ /* 0x000fe2000001140a */
[----:B------:R-:W-:Y:S01]  /*11a0*/  IMAD.WIDE.U32 R86, R112, c[0x0][0x1f0], R4 ;  /* 0x00007c0070567a25 */ /* 0x000fe200078e0004 */
[----:B------:R-:W-:-:S02]  /*11b0*/  SEL R19, R2, R20, !P1 ;  /* 0x0000001402137207 */ /* 0x000fc40004800000 */
[----:B------:R-:W-:Y:S01]  /*11c0*/  LEA.HI R37, R6, R10, RZ, 0x4 ;  /* 0x0000000a06257211 */ /* 0x000fe200078f20ff */
[----:B------:R-:W-:Y:S01]  /*11d0*/  IMAD.WIDE.U32 R10, R90, c[0x0][0x290], R30 ;  /* 0x0000a4005a0a7a25 */ /* 0x000fe200078e001e */
[----:B------:R-:W-:Y:S02]  /*11e0*/  SHF.R.S32.HI R6, RZ, 0x1f, R0 ;  /* 0x0000001fff067819 */ /* 0x000fe40000011400 */
[----:B------:R-:W-:Y:S01]  /*11f0*/  SEL R20, R2, R20, !P0 ;  /* 0x0000001402147207 */ /* 0x000fe20004000000 */
[----:B------:R-:W-:Y:S01]  /*1200*/  IMAD.WIDE.U32 R2, R251, c[0x0][0x260], R8 ;  /* 0x00009800fb027a25 */ /* 0x000fe200078e0008 */
[CC--:B------:R-:W-:Y:S02]  /*1210*/  LEA.HI R42, R6.reuse, R0.reuse, RZ, 0x3 ;  /* 0x00000000062a7211 */ /* 0x0c0fe400078f18ff */
[----:B------:R-:W-:Y:S01]  /*1220*/  LEA.HI R36, R6, R0, RZ, 0x6 ;  /* 0x0000000006247211 */ /* 0x000fe200078f30ff */
[----:B------:R-:W-:Y:S01]  /*1230*/  IMAD R0, R35, c[0x0][0x290], RZ ;  /* 0x0000a40023007a24 */ /* 0x000fe200078e02ff */
[----:B------:R-:W-:Y:S01]  /*1240*/  SEL R4, RZ, c[0x0][0x27c], !P0 ;  /* 0x00009f00ff047a07 */ /* 0x000fe20004000000 */
[----:B------:R-:W-:Y:S01]  /*1250*/  IMAD.IADD R3, R3, 0x1, R7 ;  /* 0x0000000103037824 */ /* 0x000fe200078e0207 */
[----:B------:R-:W-:Y:S01]  /*1260*/  LOP3.LUT R117, R42, 0xfffffff8, RZ, 0xc0, !PT ;  /* 0xfffffff82a757812 */ /* 0x000fe200078ec0ff */
[----:B------:R-:W-:-:S02]  /*1270*/  IMAD R0, R90, c[0x0][0x294], R0 ;  /* 0x0000a5005a007a24 */ /* 0x000fc400078e0200 */
[----:B------:R-:W-:Y:S01]  /*1280*/  IMAD.WIDE.U32 R6, R90, c[0x0][0x290], R24 ;  /* 0x0000a4005a067a25 */ /* 0x000fe200078e0018 */
[----:B------:R-:W-:-:S03]  /*1290*/  SHF.R.S32.HI R131, RZ, 0x1f, R117 ;  /* 0x0000001fff837819 */ /* 0x000fc60000011475 */
[----:B------:R-:W-:Y:S02]  /*12a0*/  IMAD.IADD R39, R11, 0x1, R0 ;  /* 0x000000010b277824 */ /* 0x000fe400078e0200 */
[----:B------:R-:W-:Y:S01]  /*12b0*/  IMAD.IADD R23, R0, 0x1, R7 ;  /* 0x0000000100177824 */ /* 0x000fe200078e0207 */
[----:B------:R-:W-:Y:S01]  /*12c0*/  SEL R7, RZ, c[0x0][0x27c], !P1 ;  /* 0x00009f00ff077a07 */ /* 0x000fe20004800000 */
[----:B------:R-:W-:Y:S01]  /*12d0*/  IMAD R0, R22, c[0x0][0x268], RZ ;  /* 0x00009a0016007a24 */ /* 0x000fe200078e02ff */
[----:B------:R-:W-:Y:S01]  /*12e0*/  IADD3 R142, P1, R18, R90, RZ ;  /* 0x0000005a128e7210 */ /* 0x000fe20007f3e0ff */
[----:B------:R-:W-:Y:S01]  /*12f0*/  IMAD.MOV.U32 R22, RZ, RZ, R6 ;  /* 0x000000ffff167224 */ /* 0x000fe200078e0006 */
[----:B------:R-:W-:Y:S01]  /*1300*/  SHF.R.S32.HI R6, RZ, 0x1f, R21 ;  /* 0x0000001fff067819 */ /* 0x000fe20000011415 */
[C---:B------:R-:W-:Y:S01]  /*1310*/  IMAD R99, R96.reuse, c[0x0][0x26c], R0 ;  /* 0x00009b0060637a24 */ /* 0x040fe200078e0200 */
[----:B------:R-:W-:Y:S01]  /*1320*/  SHF.R.S32.HI R0, RZ, 0x1f, R19 ;  /* 0x0000001fff007819 */ /* 0x000fe20000011413 */
[----:B------:R-:W-:Y:S01]  /*1330*/  IMAD.WIDE.U32 R96, R96, c[0x0][0x268], R2 ;  /* 0x00009a0060607a25 */ /* 0x000fe200078e0002 */
[----:B------:R-:W-:-:S02]  /*1340*/  SHF.R.S32.HI R2, RZ, 0x1f, R20 ;  /* 0x0000001fff027819 */ /* 0x000fc40000011414 */
[----:B------:R-:W-:Y:S01]  /*1350*/  LEA.HI R19, R0, R19, RZ, 0x4 ;  /* 0x0000001300137211 */ /* 0x000fe200078f20ff */
[----:B------:R-:W-:Y:S01]  /*1360*/  IMAD R0, R35, c[0x0][0x1e0], RZ ;  /* 0x0000780023007a24 */ /* 0x000fe200078e02ff */
[----:B------:R-:W-:Y:S01]  /*1370*/  LEA.HI R6, R6, R90, RZ, 0x3 ;  /* 0x0000005a06067211 */ /* 0x000fe200078f18ff */
[----:B------:R-:W-:Y:S01]  /*1380*/  IMAD R3, R43, c[0x0][0x1f0], RZ ;  /* 0x00007c002b037a24 */ /* 0x000fe200078e02ff */
[----:B------:R-:W-:Y:S01]  /*1390*/  LEA.HI R20, R2, R20, RZ, 0x4 ;  /* 0x0000001402147211 */ /* 0x000fe200078f20ff */
[----:B------:R-:W-:Y:S02]  /*13a0*/  IMAD R0, R90, c[0x0][0x1e4], R0 ;  /* 0x000079005a007a24 */ /* 0x000fe400078e0200 */
[----:B------:R-:W-:Y:S01]  /*13b0*/  IMAD R2, R112, c[0x0][0x1f4], R3 ;  /* 0x00007d0070027a24 */ /* 0x000fe200078e0203 */
[----:B------:R-:W-:Y:S01]  /*13c0*/  LOP3.LUT R3, R6, 0xfffffff8, RZ, 0xc0, !PT ;  /* 0xfffffff806037812 */ /* 0x000fe200078ec0ff */
[----:B------:R-:W-:Y:S02]  /*13d0*/  IMAD.IADD R136, R161, 0x1, R0 ;  /* 0x00000001a1887824 */ /* 0x000fe400078e0200 */
[----:B------:R-:W-:-:S02]  /*13e0*/  IMAD.IADD R0, R7, 0x1, R26 ;  /* 0x0000000107007824 */ /* 0x000fc400078e021a */
[----:B------:R-:W-:Y:S01]  /*13f0*/  IMAD.X R141, R32, 0x1, R35, P1 ;  /* 0x00000001208d7824 */ /* 0x000fe200008e0623 */
[----:B------:R-:W-:Y:S01]  /*1400*/  IADD3 R140, P1, P0, R86, R160, R24 ;  /* 0x000000a0568c7210 */ /* 0x000fe2000783e018 */
[----:B------:R-:W-:Y:S01]  /*1410*/  IMAD.IADD R88, R87, 0x1, R2 ;  /* 0x0000000157587824 */ /* 0x000fe200078e0202 */
[----:B------:R-:W-:Y:S01]  /*1420*/  IADD3 R35, R30, 0x50, RZ ;  /* 0x000000501e237810 */ /* 0x000fe20007ffe0ff */
[----:B------:R-:W-:Y:S02]  /*1430*/  IMAD.IADD R3, R90, 0x1, -R3 ;  /* 0x000000015a037824 */ /* 0x000fe400078e0a03 */
[----:B------:R-:W-:Y:S01]  /*1440*/  IMAD.IADD R2, R4, 0x1, R27 ;  /* 0x0000000104027824 */ /* 0x000fe200078e021b */
[----:B------:R-:W-:Y:S01]  /*1450*/  SHF.R.S32.HI R4, RZ, 0x1f, R0 ;  /* 0x0000001fff047819 */ /* 0x000fe20000011400 */
[C---:B------:R-:W-:Y:S01]  /*1460*/  IMAD.SHL.U32 R5, R3.reuse, 0x40, RZ ;  /* 0x0000004003057824 */ /* 0x040fe200078e00ff */
[--C-:B------:R-:W-:Y:S01]  /*1470*/  IADD3.X R139, R88, R136, R25.reuse, P1, P0 ;  /* 0x00000088588b7210 */ /* 0x100fe20000fe0419 */
[----:B------:R-:W-:Y:S01]  /*1480*/  IMAD.WIDE.U32 R8, R90, c[0x0][0x280], R24 ;  /* 0x0000a0005a087a25 */ /* 0x000fe200078e0018 */
[----:B------:R-:W-:-:S02]  /*1490*/  LOP3.LUT P0, RZ, R3, 0x4, RZ, 0xc0, !PT ;  /* 0x0000000403ff7812 */ /* 0x000fc4000780c0ff */
[-C--:B------:R-:W-:Y:S01]  /*14a0*/  LEA.HI R12, R4, R0.reuse, RZ, 0x3 ;  /* 0x00000000040c7211 */ /* 0x080fe200078f18ff */
[----:B------:R-:W-:Y:S01]  /*14b0*/  IMAD.IADD R29, R16, 0x1, R9 ;  /* 0x00000001101d7824 */ /* 0x000fe200078e0209 */
[----:B------:R-:W-:Y:S01]  /*14c0*/  LEA.HI R6, R4, R0, RZ, 0x6 ;  /* 0x0000000004067211 */ /* 0x000fe200078f30ff */
[----:B------:R-:W-:Y:S01]  /*14d0*/  IMAD.MOV.U32 R28, RZ, RZ, R8 ;  /* 0x000000ffff1c7224 */ /* 0x000fe200078e0008 */
[----:B------:R-:W-:Y:S01]  /*14e0*/  SHF.R.S32.HI R3, RZ, 0x1f, R2 ;  /* 0x0000001fff037819 */ /* 0x000fe20000011402 */
[----:B------:R-:W-:Y:S01]  /*14f0*/  IMAD.MOV.U32 R38, RZ, RZ, R10 ;  /* 0x000000ffff267224 */ /* 0x000fe200078e000a */
[----:B------:R-:W-:Y:S01]  /*1500*/  LEA.HI R4, R44, R162, RZ, 0x5 ;  /* 0x000000a22c047211 */ /* 0x000fe200078f28ff */
[C---:B-----5:R-:W-:Y:S01]  /*1510*/  IMAD.WIDE.U32 R110, R144.reuse, c[0x0][0x280], R40 ;  /* 0x0000a000906e7a25 */ /* 0x060fe200078e0028 */
[----:B------:R-:W-:Y:S02]  /*1520*/  LOP3.LUT R0, R5, 0x1c0, RZ, 0xc0, !PT ;  /* 0x000001c005007812 */ /* 0x000fe400078ec0ff */
[CC--:B------:R-:W-:Y:S01]  /*1530*/  LEA.HI R11, R3.reuse, R2.reuse, RZ, 0x3 ;  /* 0x00000002030b7211 */ /* 0x0c0fe200078f18ff */
[----:B------:R-:W-:Y:S01]  /*1540*/  IMAD.WIDE.U32 R108, R144, c[0x0][0x280], R28 ;  /* 0x0000a000906c7a25 */ /* 0x000fe200078e001c */
[----:B------:R-:W-:-:S02]  /*1550*/  LEA.HI R7, R3, R2, RZ, 0x6 ;  /* 0x0000000203077211 */ /* 0x000fc400078f30ff */
[----:B------:R-:W-:Y:S01]  /*1560*/  SHF.R.U32.HI R2, RZ, 0x3, R0 ;  /* 0x00000003ff027819 */ /* 0x000fe20000011600 */
[----:B------:R-:W-:Y:S01]  /*1570*/  IMAD.SHL.U32 R3, R4, 0x10, RZ ;  /* 0x0000001004037824 */ /* 0x000fe200078e00ff */
[----:B------:R-:W-:Y:S01]  /*1580*/  LOP3.LUT R5, R0, 0x38, R42, 0xf8, !PT ;  /* 0x0000003800057812 */ /* 0x000fe200078ef82a */
[----:B------:R-:W-:Y:S01]  /*1590*/  IMAD.SHL.U32 R4, R36, 0x40, RZ ;  /* 0x0000004024047824 */ /* 0x000fe200078e00ff */
[----:B------:R-:W-:Y:S01]  /*15a0*/  SHF.R.S32.HI R10, RZ, 0x4, R37 ;  /* 0x00000004ff0a7819 */ /* 0x000fe20000011425 */
[----:B------:R-:W-:Y:S01]  /*15b0*/  IMAD.WIDE.U32 R106, R144, c[0x0][0x290], R38 ;  /* 0x0000a400906a7a25 */ /* 0x000fe200078e0026 */
[----:B------:R-:W-:Y:S02]  /*15c0*/  LOP3.LUT R9, R5, R2, RZ, 0x3c, !PT ;  /* 0x0000000205097212 */ /* 0x000fe400078e3cff */
[----:B------:R-:W-:Y:S01]  /*15d0*/  LOP3.LUT R13, R4, 0x7ffff000, RZ, 0xc0, !PT ;  /* 0x7ffff000040d7812 */ /* 0x000fe200078ec0ff */
[----:B------:R-:W-:Y:S01]  /*15e0*/  IMAD.SHL.U32 R5, R6, 0x40, RZ ;  /* 0x0000004006057824 */ /* 0x000fe200078e00ff */
[C---:B------:R-:W-:Y:S01]  /*15f0*/  LOP3.LUT R6, R0.reuse, 0x38, R12, 0xf8, !PT ;  /* 0x0000003800067812 */ /* 0x040fe200078ef80c */
[----:B------:R-:W-:Y:S01]  /*1600*/  IMAD.SHL.U32 R4, R7, 0x40, RZ ;  /* 0x0000004007047824 */ /* 0x000fe200078e00ff */
[----:B------:R-:W-:Y:S01]  /*1610*/  LOP3.LUT R7, R0, 0x38, R11, 0xf8, !PT ;  /* 0x0000003800077812 */ /* 0x000fe200078ef80b */
[----:B------:R-:W-:Y:S01]  /*1620*/  IMAD.WIDE.U32 R104, R144, c[0x0][0x290], R22 ;  /* 0x0000a40090687a25 */ /* 0x000fe200078e0016 */
[----:B------:R-:W-:-:S02]  /*1630*/  LOP3.LUT R8, R5, 0x7ffff000, RZ, 0xc0, !PT ;  /* 0x7ffff00005087812 */ /* 0x000fc400078ec0ff */
[----:B------:R-:W-:Y:S01]  /*1640*/  LOP3.LUT R5, R4, 0x7ffff000, RZ, 0xc0, !PT ;  /* 0x7ffff00004057812 */ /* 0x000fe200078ec0ff */
[----:B------:R-:W-:Y:S01]  /*1650*/  IMAD.IADD R99, R97, 0x1, R99 ;  /* 0x0000000161637824 */ /* 0x000fe200078e0263 */
[----:B------:R-:W-:Y:S02]  /*1660*/  LOP3.LUT R3, R3, 0xfffffe00, RZ, 0xc0, !PT ;  /* 0xfffffe0003037812 */ /* 0x000fe400078ec0ff */
[-C--:B------:R-:W-:Y:S02]  /*1670*/  LOP3.LUT R6, R6, R2.reuse, RZ, 0x3c, !PT ;  /* 0x0000000206067212 */ /* 0x080fe400078e3cff */
[----:B------:R-:W-:Y:S02]  /*1680*/  LOP3.LUT R4, R7, R2, RZ, 0x3c, !PT ;  /* 0x0000000207047212 */ /* 0x000fe400078e3cff */
[--C-:B------:R-:W-:Y:S02]  /*1690*/  IADD3 R127, R6, R8, R3.reuse ;  /* 0x00000008067f7210 */ /* 0x100fe40007ffe003 */
[----:B------:R-:W-:-:S02]  /*16a0*/  IADD3 R126, R4, R5, R3 ;  /* 0x00000005047e7210 */ /* 0x000fc40007ffe003 */
[----:B------:R-:W-:Y:S01]  /*16b0*/  LEA.HI.SX32 R6, R42, R10, 0x1d ;  /* 0x0000000a2a067211 */ /* 0x000fe200078feaff */
[----:B------:R-:W-:Y:S01]  /*16c0*/  IMAD.SHL.U32 R127, R127, 0x2, RZ ;  /* 0x000000027f7f7824 */ /* 0x000fe200078e00ff */
[----:B------:R-:W-:Y:S01]  /*16d0*/  SHF.R.S32.HI R5, RZ, 0x4, R19 ;  /* 0x00000004ff057819 */ /* 0x000fe20000011413 */
[----:B------:R-:W-:Y:S01]  /*16e0*/  IMAD.SHL.U32 R126, R126, 0x2, RZ ;  /* 0x000000027e7e7824 */ /* 0x000fe200078e00ff */
[----:B------:R-:W-:Y:S01]  /*16f0*/  SHF.R.S32.HI R4, RZ, 0x4, R20 ;  /* 0x00000004ff047819 */ /* 0x000fe20000011414 */
[----:B------:R-:W-:Y:S01]  /*1700*/  IMAD.SHL.U32 R98, R6, 0x8, RZ ;  /* 0x0000000806627824 */ /* 0x000fe200078e00ff */
[----:B------:R-:W-:Y:S02]  /*1710*/  IADD3 R13, R9, R13, R3 ;  /* 0x0000000d090d7210 */ /* 0x000fe40007ffe003 */
[----:B------:R-:W-:Y:S02]  /*1720*/  SHF.R.S32.HI R9, RZ, 0x1f, R6 ;  /* 0x0000001fff097819 */ /* 0x000fe40000011406 */
[----:B------:R-:W-:Y:S01]  /*1730*/  LEA.HI.SX32 R5, R12, R5, 0x1d ;  /* 0x000000050c057211 */ /* 0x000fe200078feaff */
[----:B------:R-:W-:Y:S01]  /*1740*/  IMAD.SHL.U32 R128, R13, 0x2, RZ ;  /* 0x000000020d807824 */ /* 0x000fe200078e00ff */
[----:B------:R-:W-:-:S02]  /*1750*/  LEA.HI.SX32 R4, R11, R4, 0x1d ;  /* 0x000000040b047211 */ /* 0x000fc400078feaff */
[----:B------:R-:W-:Y:S01]  /*1760*/  LEA.HI R9, R9, R6, RZ, 0x3 ;  /* 0x0000000609097211 */ /* 0x000fe200078f18ff */
[----:B------:R-:W-:Y:S01]  /*1770*/  IMAD.SHL.U32 R95, R5, 0x8, RZ ;  /* 0x00000008055f7824 */ /* 0x000fe200078e00ff */
[----:B------:R-:W-:Y:S01]  /*1780*/  SHF.R.S32.HI R7, RZ, 0x1f, R5 ;  /* 0x0000001fff077819 */ /* 0x000fe20000011405 */
[----:B------:R-:W-:Y:S01]  /*1790*/  IMAD.SHL.U32 R100, R4, 0x8, RZ ;  /* 0x0000000804647824 */ /* 0x000fe200078e00ff */
[----:B------:R-:W-:Y:S02]  /*17a0*/  SHF.R.S32.HI R6, RZ, 0x1f, R4 ;  /* 0x0000001fff067819 */ /* 0x000fe40000011404 */
[----:B------:R-:W-:Y:S02]  /*17b0*/  LEA.HI R7, R7, R5, RZ, 0x3 ;  /* 0x0000000507077211 */ /* 0x000fe400078f18ff */
[----:B------:R-:W-:Y:S02]  /*17c0*/  LEA.HI R6, R6, R4, RZ, 0x3 ;  /* 0x0000000406067211 */ /* 0x000fe400078f18ff */
[C---:B------:R-:W-:Y:S01]  /*17d0*/  LOP3.LUT R8, R0.reuse, 0x18, R24, 0xf8, !PT ;  /* 0x0000001800087812 */ /* 0x040fe200078ef818 */
[----:B------:R-:W-:Y:S01]  /*17e0*/  IMAD.SHL.U32 R5, R7, 0x200, RZ ;  /* 0x0000020007057824 */ /* 0x000fe200078e00ff */
[----:B------:R-:W-:-:S02]  /*17f0*/  LOP3.LUT R4, R0, 0x38, R95, 0xf8, !PT ;  /* 0x0000003800047812 */ /* 0x000fc400078ef85f */
[----:B------:R-:W-:Y:S01]  /*1800*/  LOP3.LUT R84, R3, R8, R2, 0xf6, !PT ;  /* 0x0000000803547212 */ /* 0x000fe200078ef602 */
[----:B------:R-:W-:Y:S01]  /*1810*/  IMAD.SHL.U32 R8, R9, 0x200, RZ ;  /* 0x0000020009087824 */ /* 0x000fe200078e00ff */
[-C--:B------:R-:W-:Y:S01]  /*1820*/  LOP3.LUT R7, R4, R2.reuse, RZ, 0x3c, !PT ;  /* 0x0000000204077212 */ /* 0x080fe200078e3cff */
[----:B------:R-:W-:Y:S01]  /*1830*/  IMAD.SHL.U32 R4, R6, 0x200, RZ ;  /* 0x0000020006047824 */ /* 0x000fe200078e00ff */
[C---:B------:R-:W-:Y:S02]  /*1840*/  LOP3.LUT R10, R0.reuse, 0x38, R98, 0xf8, !PT ;  /* 0x00000038000a7812 */ /* 0x040fe400078ef862 */
[----:B------:R-:W-:Y:S02]  /*1850*/  LOP3.LUT R0, R0, 0x38, R100, 0xf8, !PT ;  /* 0x0000003800007812 */ /* 0x000fe400078ef864 */
[-C--:B------:R-:W-:Y:S02]  /*1860*/  LOP3.LUT R10, R10, R2.reuse, RZ, 0x3c, !PT ;  /* 0x000000020a0a7212 */ /* 0x080fe400078e3cff */
[----:B------:R-:W-:Y:S01]  /*1870*/  LOP3.LUT R2, R0, R2, RZ, 0x3c, !PT ;  /* 0x0000000200027212 */ /* 0x000fe200078e3cff */
[----:B------:R-:W-:Y:S01]  /*1880*/  IMAD R0, R43, c[0x0][0x218], RZ ;  /* 0x000086002b007a24 */ /* 0x000fe200078e02ff */
[----:B------:R-:W-:-:S02]  /*1890*/  LOP3.LUT R6, R8, 0x7ffff000, RZ, 0xc0, !PT ;  /* 0x7ffff00008067812 */ /* 0x000fc400078ec0ff */
[----:B------:R-:W-:Y:S02]  /*18a0*/  LOP3.LUT R5, R5, 0x7ffff000, RZ, 0xc0, !PT ;  /* 0x7ffff00005057812 */ /* 0x000fe400078ec0ff */
[----:B------:R-:W-:Y:S02]  /*18b0*/  LOP3.LUT R4, R4, 0x7ffff000, RZ, 0xc0, !PT ;  /* 0x7ffff00004047812 */ /* 0x000fe400078ec0ff */
[--C-:B------:R-:W-:Y:S02]  /*18c0*/  IADD3 R6, R10, R6, R3.reuse ;  /* 0x000000060a067210 */ /* 0x100fe40007ffe003 */
[--C-:B------:R-:W-:Y:S02]  /*18d0*/  IADD3 R5, R7, R5, R3.reuse ;  /* 0x0000000507057210 */ /* 0x100fe40007ffe003 */
[----:B------:R-:W-:Y:S01]  /*18e0*/  IADD3 R4, R2, R4, R3 ;  /* 0x0000000402047210 */ /* 0x000fe20007ffe003 */
[C---:B------:R-:W-:Y:S01]  /*18f0*/  IMAD R3, R112.reuse, c[0x0][0x21c], R0 ;  /* 0x0000870070037a24 */ /* 0x040fe200078e0200 */
[----:B------:R-:W-:Y:S01]  /*1900*/  SHF.R.S32.HI R0, RZ, 0x1f, R144 ;  /* 0x0000001fff007819 */ /* 0x000fe20000011490 */
[----:B------:R-:W-:Y:S01]  /*1910*/  IMAD.WIDE.U32 R112, R112, c[0x0][0x218], R14 ;  /* 0x0000860070707a25 */ /* 0x000fe200078e000e */
[----:B------:R-:W-:-:S02]  /*1920*/  LEA R84, R84, 0x100, 0x1 ;  /* 0x0000010054547811 */ /* 0x000fc400078e08ff */
[----:B------:R-:W-:Y:S01]  /*1930*/  LOP3.LUT R116, R12, 0xfffffff8, RZ, 0xc0, !PT ;  /* 0xfffffff80c747812 */ /* 0x000fe200078ec0ff */
[C---:B------:R-:W-:Y:S01]  /*1940*/  IMAD R2, R0.reuse, c[0x0][0x280], RZ ;  /* 0x0000a00000027a24 */ /* 0x040fe200078e02ff */
[----:B------:R-:W-:Y:S01]  /*1950*/  LOP3.LUT R101, R11, 0xfffffff8, RZ, 0xc0, !PT ;  /* 0xfffffff80b657812 */ /* 0x000fe200078ec0ff */
[----:B------:R-:W-:Y:S01]  /*1960*/  IMAD R0, R0, c[0x0][0x290], RZ ;  /* 0x0000a40000007a24 */ /* 0x000fe200078e02ff */
[----:B------:R-:W-:Y:S01]  /*1970*/  IADD3 R85, R84, 0x40, RZ ;  /* 0x0000004054557810 */ /* 0x000fe20007ffe0ff */
[----:B------:R-:W-:Y:S01]  /*1980*/  IMAD R2, R144, c[0x0][0x284], R2 ;  /* 0x0000a10090027a24 */ /* 0x000fe200078e0202 */
[----:B------:R-:W-:Y:S01]  /*1990*/  IADD3 R37, R30, 0x10, RZ ;  /* 0x000000101e257810 */ /* 0x000fe20007ffe0ff */
[----:B------:R-:W-:Y:S01]  /*19a0*/  IMAD R0, R144, c[0x0][0x294], R0 ;  /* 0x0000a50090007a24 */ /* 0x000fe200078e0200 */
[----:B------:R-:W-:Y:S01]  /*19b0*/  IADD3 R36, R30, 0x30, RZ ;  /* 0x000000301e247810 */ /* 0x000fe20007ffe0ff */
[----:B------:R-:W-:Y:S01]  /*19c0*/  IMAD.IADD R134, R111, 0x1, R2 ;  /* 0x000000016f867824 */ /* 0x000fe200078e0202 */
[----:B------:R-:W-:Y:S01]  /*19d0*/  @P0 IADD3 R85, R84, -0x40, RZ ;  /* 0xffffffc054550810 */ /* 0x000fe20007ffe0ff */
[----:B------:R-:W-:Y:S01]  /*19e0*/  IMAD.IADD R132, R2, 0x1, R109 ;  /* 0x0000000102847824 */ /* 0x000fe200078e026d */
[----:B------:R-:W-:Y:S01]  /*19f0*/  SHF.R.S32.HI R123, RZ, 0x1f, R98 ;  /* 0x0000001fff7b7819 */ /* 0x000fe20000011462 */
[----:B------:R-:W-:Y:S01]  /*1a00*/  IMAD.IADD R133, R107, 0x1, R0 ;  /* 0x000000016b857824 */ /* 0x000fe200078e0200 */
[----:B------:R-:W-:Y:S01]  /*1a10*/  SHF.R.S32.HI R125, RZ, 0x1f, R116 ;  /* 0x0000001fff7d7819 */ /* 0x000fe20000011474 */
[----:B------:R-:W-:Y:S01]  /*1a20*/  IMAD.IADD R130, R0, 0x1, R105 ;  /* 0x0000000100827824 */ /* 0x000fe200078e0269 */
[----:B------:R-:W-:Y:S01]  /*1a30*/  SHF.R.S32.HI R124, RZ, 0x1f, R101 ;  /* 0x0000001fff7c7819 */ /* 0x000fe20000011465 */
[----:B------:R-:W-:Y:S01]  /*1a40*/  IMAD.IADD R129, R113, 0x1, R3 ;  /* 0x0000000171817824 */ /* 0x000fe200078e0203 */
[----:B------:R-:W-:Y:S01]  /*1a50*/  SHF.R.S32.HI R122, RZ, 0x1f, R95 ;  /* 0x0000001fff7a7819 */ /* 0x000fe2000001145f */
[----:B------:R-:W-:Y:S01]  /*1a60*/  IMAD.SHL.U32 R120, R6, 0x2, RZ ;  /* 0x0000000206787824 */ /* 0x000fe200078e00ff */
[----:B------:R-:W-:Y:S01]  /*1a70*/  SHF.R.S32.HI R121, RZ, 0x1f, R100 ;  /* 0x0000001fff797819 */ /* 0x000fe20000011464 */
[----:B------:R-:W-:-:S02]  /*1a80*/  IMAD.SHL.U32 R119, R5, 0x2, RZ ;  /* 0x0000000205777824 */ /* 0x000fc400078e00ff */
[----:B------:R-:W-:Y:S02]  /*1a90*/  IMAD.SHL.U32 R118, R4, 0x2, RZ ;  /* 0x0000000204767824 */ /* 0x000fe400078e00ff */
.L_x_562:
[-C--:B------:R-:W-:Y:S01]  /*1aa0*/  IMAD R0, R148, R77.reuse, RZ ;  /* 0x0000004d94007224 */ /* 0x080fe200078e02ff */
[----:B------:R-:W-:Y:S01]  /*1ab0*/  SHF.R.S32.HI R89, RZ, 0x1f, R77 ;  /* 0x0000001fff597819 */ /* 0x000fe2000001144d */
[----:B------:R-:W-:Y:S01]  /*1ac0*/  IMAD.WIDE.U32 R10, R156, R77, RZ ;  /* 0x0000004d9c0a7225 */ /* 0x000fe200078e00ff */
[----:B------:R-:W-:Y:S04]  /*1ad0*/  DEPBAR.LE SB0, 0x0 ;  /* 0x000080000000791a */ /* 0x000fe80000000000 */
[----:B------:R-:W-:Y:S01]  /*1ae0*/  BAR.SYNC.DEFER_BLOCKING 0x0 ;  /* 0x0000000000007b1d */ /* 0x000fe20000010000 */
[----:B------:R-:W-:Y:S01]  /*1af0*/  ISETP.GE.AND P1, PT, R163, 0x1, PT ;  /* 0x00000001a300780c */ /* 0x000fe20003f26270 */
[----:B-1----:R-:W-:Y:S01]  /*1b00*/  IMAD R2, R89, R156, R0 ;  /* 0x0000009c59027224 */ /* 0x002fe200078e0200 */
[----:B------:R-:W-:Y:S03]  /*1b10*/  IADD3 R0, P0, R140, R10, RZ ;  /* 0x0000000a8c007210 */ /* 0x000fe60007f1e0ff */
[----:B------:R-:W-:Y:S04]  /*1b20*/  IMAD.IADD R12, R11, 0x1, R2 ;  /* 0x000000010b0c7824 */ /* 0x000fe800078e0202 */
[----:B------:R-:W-:Y:S01]  /*1b30*/  IMAD.X R2, R12, 0x1, R139, P0 ;  /* 0x000000010c027824 */ /* 0x000fe200000e068b */
[C---:B------:R-:W-:Y:S04]  /*1b40*/  LEA R58, P0, R0.reuse, c[0x0][0x1c8], 0x1 ;  /* 0x00007200003a7a11 */ /* 0x040fe800078008ff */
[----:B------:R-:W-:Y:S01]  /*1b50*/  LEA.HI.X R59, R0, c[0x0][0x1cc], R2, 0x1, P0 ;  /* 0x00007300003b7a11 */ /* 0x000fe200000f0c02 */
[----:B------:R-:W-:Y:S01]  /*1b60*/  BSSY B1, `(.L_x_538) ;  /* 0x000038b000017945 */ /* 0x000fe20003800000 */
[----:B------:R-:W-:-:S05]  /*1b70*/  @!P1 BRA `(.L_x_539) ;  /* 0x000036c000009947 */ /* 0x000fca0003800000 */
[-C--:B------:R-:W-:Y:S02]  /*1b80*/  IMAD R2, R149, R77.reuse, RZ ;  /* 0x0000004d95027224 */ /* 0x080fe400078e02ff */
[-C--:B------:R-:W-:Y:S02]  /*1b90*/  IMAD R0, R150, R77.reuse, RZ ;  /* 0x0000004d96007224 */ /* 0x080fe400078e02ff */
[----:B------:R-:W-:Y:S02]  /*1ba0*/  IMAD R4, R77, -0x40, R94 ;  /* 0xffffffc04d047824 */ /* 0x000fe400078e025e */
[-C--:B------:R-:W-:Y:S04]  /*1bb0*/  IMAD.WIDE.U32 R8, R157, R77.reuse, RZ ;  /* 0x0000004d9d087225 */ /* 0x080fe800078e00ff */
[----:B------:R-:W-:Y:S04]  /*1bc0*/  IMAD.WIDE.U32 R14, R155, R77, RZ ;  /* 0x0000004d9b0e7225 */ /* 0x000fe800078e00ff */
[C---:B------:R-:W-:Y:S02]  /*1bd0*/  IMAD R3, R89.reuse, R157, R2 ;  /* 0x0000009d59037224 */ /* 0x040fe400078e0202 */
[----:B------:R-:W-:Y:S01]  /*1be0*/  IMAD R2, R89, R155, R0 ;  /* 0x0000009b59027224 */ /* 0x000fe200078e0200 */
[----:B------:R-:W-:Y:S02]  /*1bf0*/  IMNMX R0, R4, 0x40, PT ;  /* 0x0000004004007817 */ /* 0x000fe40003800200 */
        /* <DEDUP_REMOVED lines=34> */
[----:B------:R-:W-:Y:S02]  /*1e20*/  LEA.HI.X R9, R0, c[0x0][0x274], R3, 0x1, P0 ;  /* 0x00009d0000097a11 */ /* 0x000fe400000f0c03 */
[C---:B------:R-:W-:Y:S04]  /*1e30*/  LEA R4, P0, R2.reuse, c[0x0][0x288], 0x1 ;  /* 0x0000a20002047a11 */ /* 0x040fe800078008ff */
[----:B------:R-:W-:Y:S02]  /*1e40*/  LEA.HI.X R5, R2, c[0x0][0x28c], R5, 0x1, P0 ;  /* 0x0000a30002057a11 */ /* 0x000fe400000f0c05 */
[----:B------:R-:W-:Y:S01]  /*1e50*/  ISETP.GE.AND P0, PT, R30, c[0x0][0x27c], PT ;  /* 0x00009f001e007a0c */ /* 0x000fe20003f06270 */
[----:B------:R-:W-:Y:S11]  /*1e60*/  CS2R R2, SRZ ;  /* 0x0000000000027805 */ /* 0x000ff6000001ff00 */
[----:B------:R-:W-:Y:S01]  /*1e70*/  @!UPT UIADD3 URZ, URZ, URZ, URZ ;  /* 0x0000003f3f3ff290 */ /* 0x000fe2000fffe03f */
        /* <DEDUP_REMOVED lines=22> */
.L_x_542:
[----:B------:R-:W-:Y:S05]  /*1fe0*/  BSYNC B0 ;  /* 0x0000000000007941 */ /* 0x000fea0003800000 */
.L_x_541:
[----:B------:R-:W-:-:S05]  /*1ff0*/  @P1 BRA `(.L_x_543) ;  /* 0x0000341000001947 */ /* 0x000fca0003800000 */
[----:B-----5:R-:W-:Y:S01]  /*2000*/  MOV R0, R19 ;  /* 0x0000001300007202 */ /* 0x020fe20000000f00 */
[----:B-1----:R-:W-:Y:S01]  /*2010*/  IMAD.MOV.U32 R8, RZ, RZ, R20 ;  /* 0x000000ffff087224 */ /* 0x002fe200078e0014 */
[----:B------:R-:W-:Y:S01]  /*2020*/  ISETP.GE.AND P0, PT, R24, c[0x0][0x1d4], PT ;  /* 0x0000750018007a0c */ /* 0x000fe20003f06270 */
[----:B------:R-:W-:Y:S01]  /*2030*/  IMAD.MOV.U32 R5, RZ, RZ, R21 ;  /* 0x000000ffff057224 */ /* 0x000fe200078e0015 */
[----:B------:R-:W-:Y:S01]  /*2040*/  BSSY B0, `(.L_x_544) ;  /* 0x0000054000007945 */ /* 0x000fe20003800000 */
[----:B------:R-:W-:Y:S03]  /*2050*/  IMAD.MOV.U32 R4, RZ, RZ, R18 ;  /* 0x000000ffff047224 */ /* 0x000fe600078e0012 */
[----:B------:R-:W-:Y:S01]  /*2060*/  PRMT R29, R5, 0x5410, R8 ;  /* 0x00005410051d7816 */ /* 0x000fe20000000008 */
[----:B------:R-:W-:Y:S01]  /*2070*/  IMAD.MOV.U32 R8, RZ, RZ, R16 ;  /* 0x000000ffff087224 */ /* 0x000fe200078e0010 */
[----:B------:R-:W-:Y:S01]  /*2080*/  PRMT R28, R0, 0x5410, R4 ;  /* 0x00005410001c7816 */ /* 0x000fe20000000004 */
[----:B------:R-:W-:Y:S01]  /*2090*/  IMAD.MOV.U32 R5, RZ, RZ, R17 ;  /* 0x000000ffff057224 */ /* 0x000fe200078e0011 */
[----:B------:R-:W-:Y:S01]  /*20a0*/  MOV R4, R12 ;  /* 0x0000000c00047202 */ /* 0x000fe20000000f00 */
        /* <DEDUP_REMOVED lines=11> */
[----:B------:R-:W-:Y:S02]  /*2160*/  MOV R8, R50 ;  /* 0x0000003200087202 */ /* 0x000fe40000000f00 */
[----:B------:R-:W-:Y:S02]  /*2170*/  MOV R0, R49 ;  /* 0x0000003100007202 */ /* 0x000fe40000000f00 */
[----:B------:R-:W-:Y:S01]  /*2180*/  PRMT R56, R8, 0x5410, R5 ;  /* 0x0000541008387816 */ /* 0x000fe20000000005 */
[----:B------:R-:W-:Y:S01]  /*2190*/  IMAD.MOV.U32 R8, RZ, RZ, R46 ;  /* 0x000000ffff087224 */ /* 0x000fe200078e002e */
[----:B------:R-:W-:Y:S01]  /*21a0*/  PRMT R55, R4, 0x5410, R0 ;  /* 0x0000541004377816 */ /* 0x000fe20000000000 */
[----:B------:R-:W-:Y:S01]  /*21b0*/  IMAD.MOV.U32 R5, RZ, RZ, R47 ;  /* 0x000000ffff057224 */ /* 0x000fe200078e002f */
[----:B------:R-:W-:Y:S01]  /*21c0*/  MOV R4, R44 ;  /* 0x0000002c00047202 */ /* 0x000fe20000000f00 */
[----:B------:R-:W-:Y:S03]  /*21d0*/  IMAD.MOV.U32 R0, RZ, RZ, R45 ;  /* 0x000000ffff007224 */ /* 0x000fe600078e002d */
[----:B------:R-:W-:Y:S02]  /*21e0*/  PRMT R54, R8, 0x5410, R5 ;  /* 0x0000541008367816 */ /* 0x000fe40000000005 */
[----:B------:R-:W-:Y:S01]  /*21f0*/  PRMT R43, R4, 0x5410, R0 ;  /* 0x00005410042b7816 */ /* 0x000fe20000000000 */
[----:B------:R-:W-:-:S05]  /*2200*/  @P0 BRA `(.L_x_545) ;  /* 0x0000037000000947 */ /* 0x000fca0003800000 */
[----:B------:R-:W-:Y:S01]  /*2210*/  ISETP.GE.AND P0, PT, R30, c[0x0][0x27c], PT ;  /* 0x00009f001e007a0c */ /* 0x000fe20003f06270 */
[----:B------:R-:W1:Y:S01]  /*2220*/  LDS.128 R8, [R84+0x6000] ;  /* 0x0060000054087984 */ /* 0x000e620000000c00 */
[----:B------:R-:W-:Y:S01]  /*2230*/  MOV R4, R2 ;  /* 0x0000000200047202 */ /* 0x000fe20000000f00 */
[----:B------:R-:W-:Y:S02]  /*2240*/  IMAD.MOV.U32 R32, RZ, RZ, R38 ;  /* 0x000000ffff207224 */ /* 0x000fe400078e0026 */
[--C-:B------:R-:W-:Y:S08]  /*2250*/  IMAD.MOV.U32 R40, RZ, RZ, R39.reuse ;  /* 0x000000ffff287224 */ /* 0x100ff000078e0027 */
[----:B------:R-:W-:Y:S02]  /*2260*/  @!P0 SHF.R.U64 R38, R38, 0x10, R39 ;  /* 0x0000001026268819 */ /* 0x000fe40000001227 */
[--C-:B------:R-:W-:Y:S01]  /*2270*/  @!P0 SHF.R.U64 R5, R2, 0x10, R3.reuse ;  /* 0x0000001002058819 */ /* 0x100fe20000001203 */
[----:B------:R-:W-:Y:S01]  /*2280*/  IMAD.MOV.U32 R2, RZ, RZ, R3 ;  /* 0x000000ffff027224 */ /* 0x000fe200078e0003 */
[----:B------:R-:W-:Y:S02]  /*2290*/  @!P0 SHF.R.U32.HI R14, RZ, 0x10, R39 ;  /* 0x00000010ff0e8819 */ /* 0x000fe40000011627 */
[----:B------:R-:W-:Y:S02]  /*22a0*/  @!P0 SHF.R.U32.HI R0, RZ, 0x10, R3 ;  /* 0x00000010ff008819 */ /* 0x000fe40000011603 */
[----:B------:R-:W-:Y:S02]  /*22b0*/  @!P0 PRMT R38, R32, 0x5410, R38 ;  /* 0x0000541020268816 */ /* 0x000fe40000000026 */
[----:B------:R-:W-:Y:S02]  /*22c0*/  @!P0 PRMT R4, R4, 0x5410, R5 ;  /* 0x0000541004048816 */ /* 0x000fe40000000005 */
[----:B------:R-:W-:Y:S01]  /*22d0*/  @!P0 PRMT R41, R40, 0x5410, R14 ;  /* 0x0000541028298816 */ /* 0x000fe2000000000e */
[----:B------:R-:W-:Y:S01]  /*22e0*/  @!P0 IMAD.U32 R5, R38, 0x10000, RZ ;  /* 0x0001000026058824 */ /* 0x000fe200078e00ff */
[----:B------:R-:W-:Y:S02]  /*22f0*/  @!P0 PRMT R14, R2, 0x5410, R0 ;  /* 0x00005410020e8816 */ /* 0x000fe40000000000 */
[----:B------:R-:W-:Y:S02]  /*2300*/  @!P0 SHF.L.U32 R3, R4, 0x10, RZ ;  /* 0x0000001004038819 */ /* 0x000fe400000006ff */
[----:B------:R-:W-:Y:S02]  /*2310*/  @!P0 LOP3.LUT R38, R38, 0xffff0000, RZ, 0xc0, !PT ;  /* 0xffff000026268812 */ /* 0x000fe400078ec0ff */
[----:B------:R-:W-:Y:S01]  /*2320*/  @!P0 LOP3.LUT R4, R4, 0xffff0000, RZ, 0xc0, !PT ;  /* 0xffff000004048812 */ /* 0x000fe200078ec0ff */
[C---:B-1----:R-:W-:Y:S01]  /*2330*/  @!P0 IMAD.U32 R32, R8.reuse, 0x10000, RZ ;  /* 0x0001000008208824 */ /* 0x042fe200078e00ff */
[----:B------:R-:W-:Y:S02]  /*2340*/  @!P0 LOP3.LUT R0, R8, 0xffff0000, RZ, 0xc0, !PT ;  /* 0xffff000008008812 */ /* 0x000fe400078ec0ff */
[C---:B------:R-:W-:Y:S02]  /*2350*/  @!P0 LOP3.LUT R2, R9.reuse, 0xffff0000, RZ, 0xc0, !PT ;  /* 0xffff000009028812 */ /* 0x040fe400078ec0ff */
[----:B------:R-:W-:Y:S01]  /*2360*/  @!P0 SHF.L.U32 R39, R9, 0x10, RZ ;  /* 0x0000001009278819 */ /* 0x000fe200000006ff */
[C---:B------:R-:W-:Y:S02]  /*2370*/  @!P0 FMUL.FTZ R40, R0.reuse, R5 ;  /* 0x0000000500288220 */ /* 0x040fe40000410000 */
[-C--:B------:R-:W-:Y:S02]  /*2380*/  @!P0 FMUL.FTZ R0, R0, R3.reuse ;  /* 0x0000000300008220 */ /* 0x080fe40000410000 */
[----:B------:R-:W-:Y:S02]  /*2390*/  @!P0 FMUL.FTZ R42, R2, R38 ;  /* 0x00000026022a8220 */ /* 0x000fe40000410000 */
[----:B------:R-:W-:Y:S01]  /*23a0*/  @!P0 FFMA.FTZ R63, R32, R3, -R40 ;  /* 0x00000003203f8223 */ /* 0x000fe20000010828 */
[C---:B------:R-:W-:Y:S01]  /*23b0*/  @!P0 LOP3.LUT R3, R10.reuse, 0xffff0000, RZ, 0xc0, !PT ;  /* 0xffff00000a038812 */ /* 0x040fe200078ec0ff */
[----:B------:R-:W-:Y:S01]  /*23c0*/  @!P0 FFMA.FTZ R0, R5, R32, R0 ;  /* 0x0000002005008223 */ /* 0x000fe20000010000 */
[----:B------:R-:W-:Y:S01]  /*23d0*/  @!P0 SHF.L.U32 R40, R10, 0x10, RZ ;  /* 0x000000100a288819 */ /* 0x000fe200000006ff */
[C---:B------:R-:W-:Y:S01]  /*23e0*/  @!P0 IMAD.U32 R32, R41.reuse, 0x10000, RZ ;  /* 0x0001000029208824 */ /* 0x040fe200078e00ff */
[----:B------:R-:W-:Y:S01]  /*23f0*/  @!P0 LOP3.LUT R41, R41, 0xffff0000, RZ, 0xc0, !PT ;  /* 0xffff000029298812 */ /* 0x000fe200078ec0ff */
[----:B------:R-:W-:Y:S01]  /*2400*/  @!P0 IMAD.U32 R5, R14, 0x10000, RZ ;  /* 0x000100000e058824 */ /* 0x000fe200078e00ff */
[----:B------:R-:W-:Y:S01]  /*2410*/  @!P0 F2FP.BF16.PACK_AB R0, R0, R63 ;  /* 0x0000003f0000823e */ /* 0x000fe200000010ff */
[-C--:B------:R-:W-:Y:S01]  /*2420*/  @!P0 FMUL.FTZ R2, R2, R4.reuse ;  /* 0x0000000402028220 */ /* 0x080fe20000410000 */
[----:B------:R-:W-:Y:S01]  /*2430*/  @!P0 LOP3.LUT R14, R14, 0xffff0000, RZ, 0xc0, !PT ;  /* 0xffff00000e0e8812 */ /* 0x000fe200078ec0ff */
[----:B------:R-:W-:Y:S01]  /*2440*/  @!P0 FFMA.FTZ R62, R39, R4, -R42 ;  /* 0x00000004273e8223 */ /* 0x000fe2000001082a */
[----:B------:R-:W-:Y:S01]  /*2450*/  @!P0 LOP3.LUT R4, R11, 0xffff0000, RZ, 0xc0, !PT ;  /* 0xffff00000b048812 */ /* 0x000fe200078ec0ff */
[----:B------:R-:W-:Y:S01]  /*2460*/  @!P0 FMUL.FTZ R60, R3, R32 ;  /* 0x00000020033c8220 */ /* 0x000fe20000410000 */
[----:B------:R-:W-:Y:S01]  /*2470*/  @!P0 SHF.L.U32 R42, R11, 0x10, RZ ;  /* 0x000000100b2a8819 */ /* 0x000fe200000006ff */
        /* <DEDUP_REMOVED lines=16> */
.L_x_545:
[----:B------:R-:W-:Y:S05]  /*2580*/  BSYNC B0 ;  /* 0x0000000000007941 */ /* 0x000fea0003800000 */
.L_x_544:
        /* <DEDUP_REMOVED lines=10> */
[C---:B------:R-:W-:Y:S02]  /*2630*/  @!P0 PRMT R0, R15.reuse, 0x5432, R0 ;  /* 0x000054320f008816 */ /* 0x040fe40000000000 */
[----:B------:R-:W-:Y:S01]  /*2640*/  @!P0 SHF.R.U32.HI R6, RZ, 0x10, R7 ;  /* 0x00000010ff068819 */ /* 0x000fe20000011607 */
[----:B------:R-:W-:Y:S01]  /*2650*/  @!P0 IMAD.U32 R7, R4, 0x10000, RZ ;  /* 0x0001000004078824 */ /* 0x000fe200078e00ff */
[----:B------:R-:W-:Y:S01]  /*2660*/  @!P0 SHF.R.U32.HI R38, RZ, 0x10, R45 ;  /* 0x00000010ff268819 */ /* 0x000fe2000001162d */
[----:B------:R-:W-:Y:S01]  /*2670*/  @!P0 IMAD.U32 R5, R0, 0x10000, RZ ;  /* 0x0001000000058824 */ /* 0x000fe200078e00ff */
[----:B------:R-:W-:Y:S02]  /*2680*/  @!P0 PRMT R6, R15, 0x5410, R6 ;  /* 0x000054100f068816 */ /* 0x000fe40000000006 */
[----:B------:R-:W-:Y:S02]  /*2690*/  @!P0 LOP3.LUT R15, R4, 0xffff0000, RZ, 0xc0, !PT ;  /* 0xffff0000040f8812 */ /* 0x000fe400078ec0ff */
[----:B------:R-:W-:Y:S02]  /*26a0*/  @!P0 LOP3.LUT R4, R0, 0xffff0000, RZ, 0xc0, !PT ;  /* 0xffff000000048812 */ /* 0x000fe400078ec0ff */
[----:B------:R-:W-:Y:S01]  /*26b0*/  @!P0 PRMT R38, R43, 0x5432, R38 ;  /* 0x000054322b268816 */ /* 0x000fe20000000026 */
[C---:B-1----:R-:W-:Y:S01]  /*26c0*/  @!P0 IMAD.U32 R32, R9.reuse, 0x10000, RZ ;  /* 0x0001000009208824 */ /* 0x042fe200078e00ff */
[C---:B------:R-:W-:Y:S02]  /*26d0*/  @!P0 LOP3.LUT R2, R8.reuse, 0xffff0000, RZ, 0xc0, !PT ;  /* 0xffff000008028812 */ /* 0x040fe400078ec0ff */
[----:B------:R-:W-:Y:S02]  /*26e0*/  @!P0 LOP3.LUT R3, R9, 0xffff0000, RZ, 0xc0, !PT ;  /* 0xffff000009038812 */ /* 0x000fe400078ec0ff */
[----:B------:R-:W-:Y:S01]  /*26f0*/  @!P0 SHF.L.U32 R14, R8, 0x10, RZ ;  /* 0x00000010080e8819 */ /* 0x000fe200000006ff */
[C---:B------:R-:W-:Y:S02]  /*2700*/  @!P0 FMUL.FTZ R39, R2.reuse, R7 ;  /* 0x0000000702278220 */ /* 0x040fe40000410000 */
[----:B------:R-:W-:Y:S02]  /*2710*/  @!P0 FMUL.FTZ R0, R2, R5 ;  /* 0x0000000502008220 */ /* 0x000fe40000410000 */
[C---:B------:R-:W-:Y:S02]  /*2720*/  @!P0 FMUL.FTZ R40, R3.reuse, R15 ;  /* 0x0000000f03288220 */ /* 0x040fe40000410000 */
[----:B------:R-:W-:Y:S01]  /*2730*/  @!P0 FMUL.FTZ R2, R3, R4 ;  /* 0x0000000403028220 */ /* 0x000fe20000410000 */
[----:B------:R-:W-:Y:S01]  /*2740*/  @!P0 LOP3.LUT R3, R10, 0xffff0000, RZ, 0xc0, !PT ;  /* 0xffff00000a038812 */ /* 0x000fe200078ec0ff */
[----:B------:R-:W-:Y:S01]  /*2750*/  @!P0 FFMA.FTZ R43, R14, R5, -R39 ;  /* 0x000000050e2b8223 */ /* 0x000fe20000010827 */
[----:B------:R-:W-:Y:S01]  /*2760*/  @!P0 SHF.L.U32 R39, R11, 0x10, RZ ;  /* 0x000000100b278819 */ /* 0x000fe200000006ff */
[----:B------:R-:W-:Y:S01]  /*2770*/  @!P0 FFMA.FTZ R0, R7, R14, R0 ;  /* 0x0000000e07008223 */ /* 0x000fe20000010000 */
[----:B------:R-:W-:Y:S01]  /*2780*/  @!P0 SHF.L.U32 R14, R10, 0x10, RZ ;  /* 0x000000100a0e8819 */ /* 0x000fe200000006ff */
[C---:B------:R-:W-:Y:S01]  /*2790*/  @!P0 IMAD.U32 R7, R38.reuse, 0x10000, RZ ;  /* 0x0001000026078824 */ /* 0x040fe200078e00ff */
[----:B------:R-:W-:Y:S01]  /*27a0*/  @!P0 LOP3.LUT R38, R38, 0xffff0000, RZ, 0xc0, !PT ;  /* 0xffff000026268812 */ /* 0x000fe200078ec0ff */
[----:B------:R-:W-:Y:S01]  /*27b0*/  @!P0 IMAD.U32 R5, R6, 0x10000, RZ ;  /* 0x0001000006058824 */ /* 0x000fe200078e00ff */
[----:B------:R-:W-:Y:S01]  /*27c0*/  @!P0 F2FP.BF16.PACK_AB R0, R0, R43 ;  /* 0x0000002b0000823e */ /* 0x000fe200000010ff */
[----:B------:R-:W-:Y:S01]  /*27d0*/  @!P0 FFMA.FTZ R42, R32, R4, -R40 ;  /* 0x00000004202a8223 */ /* 0x000fe20000010828 */
[----:B------:R-:W-:Y:S01]  /*27e0*/  @!P0 LOP3.LUT R4, R11, 0xffff0000, RZ, 0xc0, !PT ;  /* 0xffff00000b048812 */ /* 0x000fe200078ec0ff */
[C---:B------:R-:W-:Y:S01]  /*27f0*/  @!P0 FMUL.FTZ R40, R3.reuse, R7 ;  /* 0x0000000703288220 */ /* 0x040fe20000410000 */
[----:B------:R-:W-:Y:S01]  /*2800*/  @!P0 LOP3.LUT R6, R6, 0xffff0000, RZ, 0xc0, !PT ;  /* 0xffff000006068812 */ /* 0x000fe200078ec0ff */
[-C--:B------:R-:W-:Y:S02]  /*2810*/  @!P0 FMUL.FTZ R3, R3, R5.reuse ;  /* 0x0000000503038220 */ /* 0x080fe40000410000 */
        /* <DEDUP_REMOVED lines=15> */
.L_x_547:
[----:B------:R-:W-:Y:S05]  /*2910*/  BSYNC B0 ;  /* 0x0000000000007941 */ /* 0x000fea0003800000 */
.L_x_546:
        /* <DEDUP_REMOVED lines=9> */
[----:B------:R-:W-:Y:S02]  /*29b0*/  @!P0 SHF.R.U32.HI R2, RZ, 0x10, R13 ;  /* 0x00000010ff028819 */ /* 0x000fe4000001160d */
[----:B------:R-:W-:Y:S02]  /*29c0*/  @!P0 PRMT R13, R54, 0x5410, R3 ;  /* 0x00005410360d8816 */ /* 0x000fe40000000003 */
[C---:B------:R-:W-:Y:S02]  /*29d0*/  @!P0 PRMT R0, R22.reuse, 0x5432, R0 ;  /* 0x0000543216008816 */ /* 0x040fe40000000000 */
[----:B------:R-:W-:Y:S01]  /*29e0*/  @!P0 PRMT R5, R22, 0x5410, R2 ;  /* 0x0000541016058816 */ /* 0x000fe20000000002 */
[C---:B------:R-:W-:Y:S01]  /*29f0*/  @!P0 IMAD.U32 R7, R13.reuse, 0x10000, RZ ;  /* 0x000100000d078824 */ /* 0x040fe200078e00ff */
[----:B------:R-:W-:Y:S01]  /*2a00*/  @!P0 SHF.R.U32.HI R15, RZ, 0x10, R47 ;  /* 0x00000010ff0f8819 */ /* 0x000fe2000001162f */
[C---:B------:R-:W-:Y:S01]  /*2a10*/  @!P0 IMAD.U32 R6, R0.reuse, 0x10000, RZ ;  /* 0x0001000000068824 */ /* 0x040fe200078e00ff */
        /* <DEDUP_REMOVED lines=22> */
[----:B------:R-:W-:Y:S01]  /*2b80*/  @!P0 FMUL.FTZ R32, R3, R7 ;  /* 0x0000000703208220 */ /* 0x000fe20000410000 */
[----:B------:R-:W-:Y:S01]  /*2b90*/  @!P0 LOP3.LUT R5, R5, 0xffff0000, RZ, 0xc0, !PT ;  /* 0xffff000005058812 */ /* 0x000fe200078ec0ff */
        /* <DEDUP_REMOVED lines=16> */
.L_x_549:
[----:B------:R-:W-:Y:S05]  /*2ca0*/  BSYNC B0 ;  /* 0x0000000000007941 */ /* 0x000fea0003800000 */
.L_x_548:
        /* <DEDUP_REMOVED lines=11> */
[----:B------:R-:W-:Y:S02]  /*2d60*/  @!P0 PRMT R13, R55, 0x5410, R13 ;  /* 0x00005410370d8816 */ /* 0x000fe4000000000d */
        /* <DEDUP_REMOVED lines=44> */
.L_x_551:
[----:B------:R-:W-:Y:S05]  /*3030*/  BSYNC B0 ;  /* 0x0000000000007941 */ /* 0x000fea0003800000 */
.L_x_550:
        /* <DEDUP_REMOVED lines=56> */
.L_x_553:
[----:B------:R-:W-:Y:S05]  /*33c0*/  BSYNC B0 ;  /* 0x0000000000007941 */ /* 0x000fea0003800000 */
.L_x_552:
[----:B------:R-:W-:Y:S11]  /*33d0*/  ISETP.GE.AND P0, PT, R91, c[0x0][0x1d4], PT ;  /* 0x000075005b007a0c */ /* 0x000ff60003f06270 */
[----:B------:R-:W-:Y:S02]  /*33e0*/  @!UPT UIADD3 URZ, URZ, URZ, URZ ;  /* 0x0000003f3f3ff290 */ /* 0x000fe4000fffe03f */
        /* <DEDUP_REMOVED lines=54> */
.L_x_540:
        /* <DEDUP_REMOVED lines=47> */
.L_x_555:
[----:B------:R-:W-:Y:S05]  /*3a40*/  BSYNC B0 ;  /* 0x0000000000007941 */ /* 0x000fea0003800000 */
.L_x_554:
[----:B------:R-:W-:Y:S04]  /*3a50*/  IADD3 R80, P0, R160, R10, RZ ;  /* 0x0000000aa0507210 */ /* 0x000fe80007f1e0ff */
[----:B------:R-:W-:Y:S01]  /*3a60*/  IADD3.X R79, R136, R12, RZ, P0, !PT ;  /* 0x0000000c884f7210 */ /* 0x000fe200007fe4ff */
        /* <DEDUP_REMOVED lines=25> */
[----:B------:R-:W-:Y:S02]  /*3c00*/  PRMT R65, R3, 0x5410, R8 ;  /* 0x0000541003417816 */ /* 0x000fe40000000008 */
[----:B------:R-:W-:Y:S01]  /*3c10*/  PRMT R64, R2, 0x5410, R0 ;  /* 0x0000541002407816 */ /* 0x000fe20000000000 */
[----:B------:R-:W-:-:S05]  /*3c20*/  @P0 BRA `(.L_x_557) ;  /* 0x0000077000000947 */ /* 0x000fca0003800000 */
[----:B------:R-:W-:Y:S01]  /*3c30*/  ISETP.GE.AND P2, PT, R98, c[0x0][0x1d4], PT ;  /* 0x0000750062007a0c */ /* 0x000fe20003f46270 */
[----:B------:R-:W-:Y:S01]  /*3c40*/  LDS.128 R12, [R120+0x6100] ;  /* 0x00610000780c7984 */ /* 0x000fe20000000c00 */
[----:B------:R-:W-:Y:S01]  /*3c50*/  IADD3 R0, P1, P0, R86, R80, R117 ;  /* 0x0000005056007210 */ /* 0x000fe2000783e075 */
[----:B------:R-:W-:Y:S01]  /*3c60*/  IMAD.MOV.U32 R9, RZ, RZ, R4 ;  /* 0x000000ffff097224 */ /* 0x000fe200078e0004 */
[----:B------:R-:W-:Y:S01]  /*3c70*/  MOV R39, R42 ;  /* 0x0000002a00277202 */ /* 0x000fe20000000f00 */
[----:B------:R-:W-:Y:S01]  /*3c80*/  IMAD.MOV.U32 R47, RZ, RZ, R41 ;  /* 0x000000ffff2f7224 */ /* 0x000fe200078e0029 */
[-C--:B------:R-:W-:Y:S01]  /*3c90*/  IADD3.X R3, R88, R79.reuse, R131, P1, P0 ;  /* 0x0000004f58037210 */ /* 0x080fe20000fe0483 */
[----:B------:R-:W-:Y:S02]  /*3ca0*/  IMAD.MOV.U32 R45, RZ, RZ, R40 ;  /* 0x000000ffff2d7224 */ /* 0x000fe400078e0028 */
[----:B------:R-:W1:Y:S04]  /*3cb0*/  LDS.128 R52, [R128+0x6100] ;  /* 0x0061000080347984 */ /* 0x000e680000000c00 */
[----:B------:R-:W-:Y:S04]  /*3cc0*/  @!P2 IADD3 R2, P1, P0, R86, R80, R98 ;  /* 0x000000505602a210 */ /* 0x000fe8000783e062 */
[----:B------:R-:W-:Y:S02]  /*3cd0*/  @!P2 IADD3.X R8, R88, R79, R123, P1, P0 ;  /* 0x0000004f5808a210 */ /* 0x000fe40000fe047b */
[C---:B------:R-:W-:Y:S04]  /*3ce0*/  LEA R74, P0, R0.reuse, c[0x0][0x1c8], 0x1 ;  /* 0x00007200004a7a11 */ /* 0x040fe800078008ff */
[----:B------:R-:W-:Y:S01]  /*3cf0*/  LEA.HI.X R75, R0, c[0x0][0x1cc], R3, 0x1, P0 ;  /* 0x00007300004b7a11 */ /* 0x000fe200000f0c03 */
[----:B------:R-:W-:Y:S01]  /*3d00*/  IMAD.MOV.U32 R3, RZ, RZ, R6 ;  /* 0x000000ffff037224 */ /* 0x000fe200078e0006 */
[C---:B------:R-:W-:Y:S04]  /*3d10*/  @!P2 LEA R72, P0, R2.reuse, c[0x0][0x1c8], 0x1 ;  /* 0x000072000248aa11 */ /* 0x040fe800078008ff */
[----:B------:R-:W-:Y:S01]  /*3d20*/  @!P2 LEA.HI.X R73, R2, c[0x0][0x1cc], R8, 0x1, P0 ;  /* 0x000073000249aa11 */ /* 0x000fe200000f0c08 */
[----:B------:R-:W-:Y:S01]  /*3d30*/  IMAD.MOV.U32 R8, RZ, RZ, R5 ;  /* 0x000000ffff087224 */ /* 0x000fe200078e0005 */
[----:B------:R-:W-:Y:S01]  /*3d40*/  ISETP.GE.AND P0, PT, R24, c[0x0][0x27c], PT ;  /* 0x00009f0018007a0c */ /* 0x000fe20003f06270 */
[--C-:B------:R-:W-:Y:S11]  /*3d50*/  IMAD.MOV.U32 R2, RZ, RZ, R7.reuse ;  /* 0x000000ffff027224 */ /* 0x100ff600078e0007 */
[----:B------:R-:W-:Y:S01]  /*3d60*/  @!UPT UIADD3 URZ, URZ, URZ, URZ ;  /* 0x0000003f3f3ff290 */ /* 0x000fe2000fffe03f */
[----:B------:R-:W-:Y:S02]  /*3d70*/  @!P0 SHF.R.U32.HI R0, RZ, 0x10, R7 ;  /* 0x00000010ff008819 */ /* 0x000fe40000011607 */
[----:B------:R-:W-:Y:S02]  /*3d80*/  @!P0 SHF.R.U32.HI R38, RZ, 0x10, R43 ;  /* 0x00000010ff268819 */ /* 0x000fe4000001162b */
[----:B------:R-:W-:Y:S02]  /*3d90*/  @!P0 SHF.R.U64 R46, R40, 0x10, R41 ;  /* 0x00000010282e8819 */ /* 0x000fe40000001229 */
[C---:B-1----:R-:W-:Y:S02]  /*3da0*/  @!P0 SHF.L.U32 R49, R55.reuse, 0x10, RZ ;  /* 0x0000001037318819 */ /* 0x042fe400000006ff */
[----:B------:R-:W-:Y:S02]  /*3db0*/  @!P0 LOP3.LUT R51, R55, 0xffff0000, RZ, 0xc0, !PT ;  /* 0xffff000037338812 */ /* 0x000fe400078ec0ff */
[----:B------:R-:W-:Y:S02]  /*3dc0*/  @!P0 PRMT R45, R45, 0x5410, R46 ;  /* 0x000054102d2d8816 */ /* 0x000fe4000000002e */
[----:B------:R-:W-:Y:S02]  /*3dd0*/  @!P0 SHF.R.U64 R40, R42, 0x10, R43 ;  /* 0x000000102a288819 */ /* 0x000fe4000000122b */
[----:B------:R-:W-:Y:S02]  /*3de0*/  @!P0 SHF.R.U64 R10, R4, 0x10, R5 ;  /* 0x00000010040a8819 */ /* 0x000fe40000001205 */
[----:B------:R-:W-:Y:S01]  /*3df0*/  @!P0 SHF.R.U32.HI R44, RZ, 0x10, R41 ;  /* 0x00000010ff2c8819 */ /* 0x000fe20000011629 */
[----:B------:R-:W-:Y:S01]  /*3e00*/  IMAD.MOV.U32 R41, RZ, RZ, R43 ;  /* 0x000000ffff297224 */ /* 0x000fe200078e002b */
[----:B------:R-:W-:Y:S02]  /*3e10*/  @!P0 LOP3.LUT R43, R53, 0xffff0000, RZ, 0xc0, !PT ;  /* 0xffff0000352b8812 */ /* 0x000fe400078ec0ff */
[----:B------:R-:W-:Y:S02]  /*3e20*/  @!P0 PRMT R44, R47, 0x5410, R44 ;  /* 0x000054102f2c8816 */ /* 0x000fe4000000002c */
[----:B------:R-:W-:Y:S02]  /*3e30*/  @!P0 LOP3.LUT R47, R54, 0xffff0000, RZ, 0xc0, !PT ;  /* 0xffff0000362f8812 */ /* 0x000fe400078ec0ff */
[----:B------:R-:W-:Y:S01]  /*3e40*/  @!P0 PRMT R50, R41, 0x5410, R38 ;  /* 0x0000541029328816 */ /* 0x000fe20000000026 */
[----:B------:R-:W-:Y:S01]  /*3e50*/  @!P0 IMAD.U32 R41, R53, 0x10000, RZ ;  /* 0x0001000035298824 */ /* 0x000fe200078e00ff */
[----:B------:R-:W-:Y:S01]  /*3e60*/  @!P0 PRMT R46, R39, 0x5410, R40 ;  /* 0x00005410272e8816 */ /* 0x000fe20000000028 */
[C---:B------:R-:W-:Y:S01]  /*3e70*/  @!P0 IMAD.U32 R40, R44.reuse, 0x10000, RZ ;  /* 0x000100002c288824 */ /* 0x040fe200078e00ff */
[----:B------:R-:W-:Y:S02]  /*3e80*/  @!P0 LOP3.LUT R42, R44, 0xffff0000, RZ, 0xc0, !PT ;  /* 0xffff00002c2a8812 */ /* 0x000fe400078ec0ff */
[----:B------:R-:W-:Y:S02]  /*3e90*/  @!P0 SHF.R.U32.HI R4, RZ, 0x10, R5 ;  /* 0x00000010ff048819 */ /* 0x000fe40000011605 */
[----:B------:R-:W-:Y:S02]  /*3ea0*/  @!P0 SHF.R.U64 R5, R6, 0x10, R7 ;  /* 0x0000001006058819 */ /* 0x000fe40000001207 */
[----:B------:R-:W-:Y:S02]  /*3eb0*/  @!P0 PRMT R7, R9, 0x5410, R10 ;  /* 0x0000541009078816 */ /* 0x000fe4000000000a */
[----:B------:R-:W-:Y:S02]  /*3ec0*/  @!P0 SHF.L.U32 R9, R52, 0x10, RZ ;  /* 0x0000001034098819 */ /* 0x000fe400000006ff */
[----:B------:R-:W-:Y:S01]  /*3ed0*/  @!P0 PRMT R10, R2, 0x5410, R0 ;  /* 0x00005410020a8816 */ /* 0x000fe20000000000 */
[----:B------:R-:W-:Y:S01]  /*3ee0*/  @!P0 IMAD.U32 R0, R12, 0x10000, RZ ;  /* 0x000100000c008824 */ /* 0x000fe200078e00ff */
[----:B------:R-:W-:Y:S01]  /*3ef0*/  @!P0 PRMT R6, R8, 0x5410, R4 ;  /* 0x0000541008068816 */ /* 0x000fe20000000004 */
[----:B------:R-:W-:Y:S01]  /*3f00*/  @!P0 IMAD.U32 R2, R7, 0x10000, RZ ;  /* 0x0001000007028824 */ /* 0x000fe200078e00ff */
[----:B------:R-:W-:Y:S01]  /*3f10*/  @!P0 PRMT R8, R3, 0x5410, R5 ;  /* 0x0000541003088816 */ /* 0x000fe20000000005 */
[----:B------:R-:W-:Y:S01]  /*3f20*/  @!P0 IMAD.U32 R5, R45, 0x10000, RZ ;  /* 0x000100002d058824 */ /* 0x000fe200078e00ff */
[----:B------:R-:W-:Y:S01]  /*3f30*/  @!P0 SHF.L.U32 R3, R13, 0x10, RZ ;  /* 0x000000100d038819 */ /* 0x000fe200000006ff */
[C---:B------:R-:W-:Y:S01]  /*3f40*/  @!P0 IMAD.U32 R4, R6.reuse, 0x10000, RZ ;  /* 0x0001000006048824 */ /* 0x040fe200078e00ff */
[----:B------:R-:W-:Y:S01]  /*3f50*/  @!P0 LOP3.LUT R6, R6, 0xffff0000, RZ, 0xc0, !PT ;  /* 0xffff000006068812 */ /* 0x000fe200078ec0ff */
[C---:B------:R-:W-:Y:S01]  /*3f60*/  @!P0 FMUL.FTZ R38, R0.reuse, R5 ;  /* 0x0000000500268220 */ /* 0x040fe20000410000 */
[----:B------:R-:W-:Y:S01]  /*3f70*/  @!P0 LOP3.LUT R7, R7, 0xffff0000, RZ, 0xc0, !PT ;  /* 0xffff000007078812 */ /* 0x000fe200078ec0ff */
[----:B------:R-:W-:Y:S02]  /*3f80*/  @!P0 FMUL.FTZ R0, R0, R2 ;  /* 0x0000000200008220 */ /* 0x000fe40000410000 */
[----:B------:R-:W-:Y:S02]  /*3f90*/  @!P0 FMUL.FTZ R39, R3, R40 ;  /* 0x0000002803278220 */ /* 0x000fe40000410000 */
[----:B------:R-:W-:Y:S01]  /*3fa0*/  @!P0 FFMA.FTZ R82, R9, R2, -R38 ;  /* 0x0000000209528223 */ /* 0x000fe20000010826 */
[----:B------:R-:W-:Y:S01]  /*3fb0*/  @!P0 LOP3.LUT R2, R13, 0xffff0000, RZ, 0xc0, !PT ;  /* 0xffff00000d028812 */ /* 0x000fe200078ec0ff */
[----:B------:R-:W-:Y:S01]  /*3fc0*/  @!P0 FFMA.FTZ R0, R5, R9, R0 ;  /* 0x0000000905008223 */ /* 0x000fe20000010000 */
[----:B------:R-:W-:Y:S01]  /*3fd0*/  @!P0 LOP3.LUT R5, R12, 0xffff0000, RZ, 0xc0, !PT ;  /* 0xffff00000c058812 */ /* 0x000fe200078ec0ff */
[----:B------:R-:W-:Y:S01]  /*3fe0*/  @!P0 FFMA.FTZ R81, R41, R4, -R39 ;  /* 0x0000000429518223 */ /* 0x000fe20000010827 */
[----:B------:R-:W-:Y:S01]  /*3ff0*/  @!P0 LOP3.LUT R39, R52, 0xffff0000, RZ, 0xc0, !PT ;  /* 0xffff000034278812 */ /* 0x000fe200078ec0ff */
[----:B------:R-:W-:Y:S01]  /*4000*/  @!P0 FMUL.FTZ R9, R2, R42 ;  /* 0x0000002a02098220 */ /* 0x000fe20000410000 */
[----:B------:R-:W-:Y:S01]  /*4010*/  @!P0 LOP3.LUT R38, R45, 0xffff0000, RZ, 0xc0, !PT ;  /* 0xffff00002d268812 */ /* 0x000fe200078ec0ff */
[----:B------:R-:W-:Y:S01]  /*4020*/  @!P0 FMUL.FTZ R3, R3, R4 ;  /* 0x0000000403038220 */ /* 0x000fe20000410000 */
[----:B------:R-:W-:Y:S01]  /*4030*/  @!P0 SHF.L.U32 R45, R54, 0x10, RZ ;  /* 0x00000010362d8819 */ /* 0x000fe200000006ff */
[----:B------:R-:W-:Y:S02]  /*4040*/  @!P0 FMUL.FTZ R4, R2, R6 ;  /* 0x0000000602048220 */ /* 0x000fe40000410000 */
[----:B------:R-:W-:Y:S02]  /*4050*/  @!P0 FMUL.FTZ R44, R5, R38 ;  /* 0x00000026052c8220 */ /* 0x000fe40000410000 */
[----:B------:R-:W-:Y:S01]  /*4060*/  @!P0 FFMA.FTZ R78, R43, R6, -R9 ;  /* 0x000000062b4e8223 */ /* 0x000fe20000010809 */
[----:B------:R-:W-:Y:S01]  /*4070*/  @!P0 LOP3.LUT R6, R14, 0xffff0000, RZ, 0xc0, !PT ;  /* 0xffff00000e068812 */ /* 0x000fe200078ec0ff */
[-C--:B------:R-:W-:Y:S02]  /*4080*/  @!P0 FFMA.FTZ R76, R39, R7.reuse, -R44 ;  /* 0x00000007274c8223 */ /* 0x080fe4000001082c */
[C---:B------:R-:W-:Y:S01]  /*4090*/  @!P0 IMAD.U32 R44, R46.reuse, 0x10000, RZ ;  /* 0x000100002e2c8824 */ /* 0x040fe200078e00ff */
[----:B------:R-:W-:Y:S01]  /*40a0*/  @!P0 LOP3.LUT R46, R46, 0xffff0000, RZ, 0xc0, !PT ;  /* 0xffff00002e2e8812 */ /* 0x000fe200078ec0ff */
[----:B------:R-:W-:Y:S02]  /*40b0*/  @!P0 FMUL.FTZ R2, R5, R7 ;  /* 0x0000000705028220 */ /* 0x000fe40000410000 */
[----:B------:R-:W-:Y:S02]  /*40c0*/  @!P0 IMAD.U32 R5, R14, 0x10000, RZ ;  /* 0x000100000e058824 */ /* 0x000fe400078e00ff */
[C---:B------:R-:W-:Y:S01]  /*40d0*/  @!P0 IMAD.U32 R7, R8.reuse, 0x10000, RZ ;  /* 0x0001000008078824 */ /* 0x040fe200078e00ff */
[----:B------:R-:W-:Y:S01]  /*40e0*/  @!P0 LOP3.LUT R8, R8, 0xffff0000, RZ, 0xc0, !PT ;  /* 0xffff000008088812 */ /* 0x000fe200078ec0ff */
[C---:B------:R-:W-:Y:S02]  /*40f0*/  @!P0 FMUL.FTZ R48, R6.reuse, R46 ;  /* 0x0000002e06308220 */ /* 0x040fe40000410000 */
[----:B------:R-:W-:Y:S02]  /*4100*/  @!P0 FMUL.FTZ R9, R5, R44 ;  /* 0x0000002c05098220 */ /* 0x000fe40000410000 */
[-C--:B------:R-:W-:Y:S02]  /*4110*/  @!P0 FMUL.FTZ R6, R6, R8.reuse ;  /* 0x0000000806068220 */ /* 0x080fe40000410000 */
[----:B------:R-:W-:Y:S01]  /*4120*/  @!P0 FFMA.FTZ R70, R47, R8, -R48 ;  /* 0x000000082f468223 */ /* 0x000fe20000010830 */
[----:B------:R-:W-:Y:S01]  /*4130*/  @!P0 LOP3.LUT R8, R15, 0xffff0000, RZ, 0xc0, !PT ;  /* 0xffff00000f088812 */ /* 0x000fe200078ec0ff */
[C---:B------:R-:W-:Y:S01]  /*4140*/  @!P0 IMAD.U32 R48, R50.reuse, 0x10000, RZ ;  /* 0x0001000032308824 */ /* 0x040fe200078e00ff */
[----:B------:R-:W-:Y:S01]  /*4150*/  @!P0 LOP3.LUT R50, R50, 0xffff0000, RZ, 0xc0, !PT ;  /* 0xffff000032328812 */ /* 0x000fe200078ec0ff */
[-C--:B------:R-:W-:Y:S02]  /*4160*/  @!P0 FMUL.FTZ R5, R5, R7.reuse ;  /* 0x0000000705058220 */ /* 0x080fe40000410000 */
[----:B------:R-:W-:Y:S02]  /*4170*/  @!P0 FFMA.FTZ R71, R45, R7, -R9 ;  /* 0x000000072d478223 */ /* 0x000fe40000010809 */
[----:B------:R-:W-:Y:S02]  /*4180*/  @!P0 IMAD.U32 R7, R15, 0x10000, RZ ;  /* 0x000100000f078824 */ /* 0x000fe400078e00ff */
[C---:B------:R-:W-:Y:S01]  /*4190*/  @!P0 IMAD.U32 R9, R10.reuse, 0x10000, RZ ;  /* 0x000100000a098824 */ /* 0x040fe200078e00ff */
[----:B------:R-:W-:Y:S01]  /*41a0*/  @!P0 LOP3.LUT R10, R10, 0xffff0000, RZ, 0xc0, !PT ;  /* 0xffff00000a0a8812 */ /* 0x000fe200078ec0ff */
[----:B------:R-:W-:Y:S01]  /*41b0*/  @!P0 FFMA.FTZ R2, R38, R39, R2 ;  /* 0x0000002726028223 */ /* 0x000fe20000010002 */
[----:B------:R-:W-:Y:S01]  /*41c0*/  @!P0 F2FP.BF16.PACK_AB R39, R78, R81 ;  /* 0x000000514e27823e */ /* 0x000fe200000010ff */
[----:B------:R-:W-:Y:S01]  /*41d0*/  @!P0 FMUL.FTZ R68, R7, R48 ;  /* 0x0000003007448220 */ /* 0x000fe20000410000 */
[----:B------:R-:W-:Y:S01]  /*41e0*/  @!P0 F2FP.BF16.PACK_AB R38, R76, R82 ;  /* 0x000000524c26823e */ /* 0x000fe200000010ff */
[----:B------:R-:W-:Y:S01]  /*41f0*/  @!P0 FMUL.FTZ R69, R8, R50 ;  /* 0x0000003208458220 */ /* 0x000fe20000410000 */
[----:B------:R-:W-:Y:S01]  /*4200*/  @!P0 F2FP.BF16.PACK_AB R0, R2, R0 ;  /* 0x000000000200823e */ /* 0x000fe200000010ff */
[----:B------:R-:W-:Y:S01]  /*4210*/  @!P0 FFMA.FTZ R3, R40, R41, R3 ;  /* 0x0000002928038223 */ /* 0x000fe20000010003 */
[----:B------:R-:W-:Y:S01]  /*4220*/  @!P0 MOV R52, R38 ;  /* 0x0000002600348202 */ /* 0x000fe20000000f00 */
[----:B------:R-:W-:Y:S02]  /*4230*/  @!P0 FFMA.FTZ R4, R42, R43, R4 ;  /* 0x0000002b2a048223 */ /* 0x000fe40000010004 */
[----:B------:R-:W-:Y:S02]  /*4240*/  @!P0 FFMA.FTZ R68, R49, R9, -R68 ;  /* 0x0000000931448223 */ /* 0x000fe40000010844 */
        /* <DEDUP_REMOVED lines=9> */
[----:B------:R-:W-:Y:S02]  /*42e0*/  @!P0 FFMA.FTZ R7, R48, R49, R7 ;  /* 0x0000003130078223 */ /* 0x000fe40000010007 */
[----:B------:R-:W-:Y:S01]  /*42f0*/  @!P0 FFMA.FTZ R8, R50, R51, R8 ;  /* 0x0000003332088223 */ /* 0x000fe20000010008 */
[----:B------:R-:W-:Y:S01]  /*4300*/  @!P0 F2FP.BF16.PACK_AB R5, R6, R5 ;  /* 0x000000050605823e */ /* 0x000fe200000010ff */
[----:B------:R-:W-:Y:S02]  /*4310*/  @!P0 IMAD.MOV.U32 R53, RZ, RZ, R39 ;  /* 0x000000ffff358224 */ /* 0x000fe400078e0027 */
        /* <DEDUP_REMOVED lines=8> */
.L_x_557:
[----:B------:R-:W-:Y:S05]  /*43a0*/  BSYNC B0 ;  /* 0x0000000000007941 */ /* 0x000fea0003800000 */
.L_x_556:
[----:B------:R-:W-:Y:S01]  /*43b0*/  ISETP.GE.AND P0, PT, R26, c[0x0][0x1d4], PT ;  /* 0x000075001a007a0c */ /* 0x000fe20003f06270 */
[----:B------:R-:W-:Y:S01]  /*43c0*/  @!UPT UIADD3 URZ, URZ, URZ, URZ ;  /* 0x0000003f3f3ff290 */ /* 0x000fe2000fffe03f */
[----:B------:R-:W-:Y:S11]  /*43d0*/  BSSY B0, `(.L_x_558) ;  /* 0x0000071000007945 */ /* 0x000ff60003800000 */
[----:B------:R-:W-:-:S05]  /*43e0*/  @P0 BRA `(.L_x_559) ;  /* 0x000006f000000947 */ /* 0x000fca0003800000 */
[----:B------:R-:W-:Y:S01]  /*43f0*/  ISETP.GE.AND P2, PT, R95, c[0x0][0x1d4], PT ;  /* 0x000075005f007a0c */ /* 0x000fe20003f46270 */
[----:B-1----:R-:W-:Y:S01]  /*4400*/  LDS.128 R12, [R119+0x6100] ;  /* 0x00610000770c7984 */ /* 0x002fe20000000c00 */
[-C--:B------:R-:W-:Y:S04]  /*4410*/  IADD3 R0, P1, P0, R86, R80.reuse, R116 ;  /* 0x0000005056007210 */ /* 0x080fe8000783e074 */
[-C--:B------:R-:W-:Y:S03]  /*4420*/  IADD3.X R3, R88, R79.reuse, R125, P1, P0 ;  /* 0x0000004f58037210 */ /* 0x080fe60000fe047d */
[----:B------:R-:W1:Y:S04]  /*4430*/  LDS.128 R48, [R127+0x6100] ;  /* 0x006100007f307984 */ /* 0x000e680000000c00 */
        /* <DEDUP_REMOVED lines=10> */
[----:B------:R-:W-:Y:S01]  /*44e0*/  @!P0 SHF.R.U64 R5, R56, 0x10, R57 ;  /* 0x0000001038058819 */ /* 0x000fe20000001239 */
[----:B-1----:R-:W-:Y:S01]  /*44f0*/  @!P0 IMAD.U32 R10, R48, 0x10000, RZ ;  /* 0x00010000300a8824 */ /* 0x002fe200078e00ff */
[C---:B------:R-:W-:Y:S01]  /*4500*/  @!P0 LOP3.LUT R45, R51.reuse, 0xffff0000, RZ, 0xc0, !PT ;  /* 0xffff0000332d8812 */ /* 0x040fe200078ec0ff */
[----:B------:R-:W-:Y:S01]  /*4510*/  @!P0 IMAD.U32 R43, R51, 0x10000, RZ ;  /* 0x00010000332b8824 */ /* 0x000fe200078e00ff */
[C---:B------:R-:W-:Y:S01]  /*4520*/  @!P0 LOP3.LUT R41, R50.reuse, 0xffff0000, RZ, 0xc0, !PT ;  /* 0xffff000032298812 */ /* 0x040fe200078ec0ff */
[----:B------:R-:W-:Y:S01]  /*4530*/  @!P0 IMAD.U32 R39, R50, 0x10000, RZ ;  /* 0x0001000032278824 */ /* 0x000fe200078e00ff */
[----:B------:R-:W-:Y:S01]  /*4540*/  @!P0 PRMT R9, R28, 0x5432, R2 ;  /* 0x000054321c098816 */ /* 0x000fe20000000002 */
[----:B------:R-:W-:Y:S01]  /*4550*/  @!P0 IMAD.U32 R2, R12, 0x10000, RZ ;  /* 0x000100000c028824 */ /* 0x000fe200078e00ff */
[----:B------:R-:W-:Y:S02]  /*4560*/  @!P0 SHF.R.U64 R0, R16, 0x10, R17 ;  /* 0x0000001010008819 */ /* 0x000fe40000001211 */
[----:B------:R-:W-:Y:S02]  /*4570*/  @!P0 PRMT R16, R64, 0x5410, R5 ;  /* 0x0000541040108816 */ /* 0x000fe40000000005 */
[C---:B------:R-:W-:Y:S02]  /*4580*/  @!P0 PRMT R5, R11.reuse, 0x5410, R3 ;  /* 0x000054100b058816 */ /* 0x040fe40000000003 */
[----:B------:R-:W-:Y:S02]  /*4590*/  @!P0 LOP3.LUT R3, R12, 0xffff0000, RZ, 0xc0, !PT ;  /* 0xffff00000c038812 */ /* 0x000fe400078ec0ff */
[----:B------:R-:W-:Y:S02]  /*45a0*/  @!P0 SHF.R.U32.HI R8, RZ, 0x10, R59 ;  /* 0x00000010ff088819 */ /* 0x000fe4000001163b */
[----:B------:R-:W-:Y:S02]  /*45b0*/  @!P0 SHF.R.U32.HI R6, RZ, 0x10, R57 ;  /* 0x00000010ff068819 */ /* 0x000fe40000011639 */
[----:B------:R-:W-:Y:S02]  /*45c0*/  @!P0 SHF.R.U32.HI R4, RZ, 0x10, R19 ;  /* 0x00000010ff048819 */ /* 0x000fe40000011613 */
[----:B------:R-:W-:Y:S02]  /*45d0*/  @!P0 PRMT R0, R11, 0x5432, R0 ;  /* 0x000054320b008816 */ /* 0x000fe40000000000 */
[C---:B------:R-:W-:Y:S02]  /*45e0*/  @!P0 LOP3.LUT R11, R16.reuse, 0xffff0000, RZ, 0xc0, !PT ;  /* 0xffff0000100b8812 */ /* 0x040fe400078ec0ff */
[----:B------:R-:W-:Y:S01]  /*45f0*/  @!P0 PRMT R38, R65, 0x5410, R8 ;  /* 0x0000541041268816 */ /* 0x000fe20000000008 */
[----:B------:R-:W-:Y:S01]  /*4600*/  @!P0 IMAD.U32 R8, R16, 0x10000, RZ ;  /* 0x0001000010088824 */ /* 0x000fe200078e00ff */
[----:B------:R-:W-:Y:S01]  /*4610*/  @!P0 LOP3.LUT R16, R48, 0xffff0000, RZ, 0xc0, !PT ;  /* 0xffff000030108812 */ /* 0x000fe200078ec0ff */
[----:B------:R-:W-:Y:S01]  /*4620*/  @!P0 FMUL.FTZ R18, R3, R11 ;  /* 0x0000000b03128220 */ /* 0x000fe20000410000 */
[----:B------:R-:W-:Y:S01]  /*4630*/  @!P0 PRMT R19, R64, 0x5432, R6 ;  /* 0x0000543240138816 */ /* 0x000fe20000000006 */
[----:B------:R-:W-:Y:S01]  /*4640*/  @!P0 FMUL.FTZ R17, R2, R8 ;  /* 0x0000000802118220 */ /* 0x000fe20000410000 */
[----:B------:R-:W-:Y:S01]  /*4650*/  @!P0 PRMT R6, R28, 0x5410, R4 ;  /* 0x000054101c068816 */ /* 0x000fe20000000004 */
[----:B------:R-:W-:Y:S01]  /*4660*/  @!P0 IMAD.U32 R42, R38, 0x10000, RZ ;  /* 0x00010000262a8824 */ /* 0x000fe200078e00ff */
[C---:B------:R-:W-:Y:S02]  /*4670*/  @!P0 LOP3.LUT R28, R49.reuse, 0xffff0000, RZ, 0xc0, !PT ;  /* 0xffff0000311c8812 */ /* 0x040fe400078ec0ff */
[----:B------:R-:W-:Y:S02]  /*4680*/  @!P0 LOP3.LUT R4, R0, 0xffff0000, RZ, 0xc0, !PT ;  /* 0xffff000000048812 */ /* 0x000fe400078ec0ff */
[----:B------:R-:W-:Y:S02]  /*4690*/  @!P0 LOP3.LUT R44, R38, 0xffff0000, RZ, 0xc0, !PT ;  /* 0xffff0000262c8812 */ /* 0x000fe400078ec0ff */
[----:B------:R-:W-:Y:S01]  /*46a0*/  @!P0 SHF.R.U64 R7, R58, 0x10, R59 ;  /* 0x000000103a078819 */ /* 0x000fe2000000123b */
[-C--:B------:R-:W-:Y:S02]  /*46b0*/  @!P0 FFMA.FTZ R56, R16, R4.reuse, -R18 ;  /* 0x0000000410388223 */ /* 0x080fe40000010812 */
[----:B------:R-:W-:Y:S01]  /*46c0*/  @!P0 IMAD.U32 R18, R49, 0x10000, RZ ;  /* 0x0001000031128824 */ /* 0x000fe200078e00ff */
[----:B------:R-:W-:Y:S01]  /*46d0*/  @!P0 PRMT R40, R65, 0x5432, R7 ;  /* 0x0000543241288816 */ /* 0x000fe20000000007 */
[----:B------:R-:W-:Y:S04]  /*46e0*/  @!P0 IMAD.U32 R7, R0, 0x10000, RZ ;  /* 0x0001000000078824 */ /* 0x000fe800078e00ff */
[-C--:B------:R-:W-:Y:S02]  /*46f0*/  @!P0 FMUL.FTZ R0, R2, R7.reuse ;  /* 0x0000000702008220 */ /* 0x080fe40000410000 */
[----:B------:R-:W-:Y:S01]  /*4700*/  @!P0 FFMA.FTZ R57, R10, R7, -R17 ;  /* 0x000000070a398223 */ /* 0x000fe20000010811 */
[----:B------:R-:W-:Y:S01]  /*4710*/  @!P0 SHF.L.U32 R17, R19, 0x10, RZ ;  /* 0x0000001013118819 */ /* 0x000fe200000006ff */
[----:B------:R-:W-:Y:S01]  /*4720*/  @!P0 FMUL.FTZ R2, R3, R4 ;  /* 0x0000000403028220 */ /* 0x000fe20000410000 */
[C---:B------:R-:W-:Y:S01]  /*4730*/  @!P0 LOP3.LUT R4, R13.reuse, 0xffff0000, RZ, 0xc0, !PT ;  /* 0xffff00000d048812 */ /* 0x040fe200078ec0ff */
[----:B------:R-:W-:Y:S01]  /*4740*/  @!P0 IMAD.U32 R3, R13, 0x10000, RZ ;  /* 0x000100000d038824 */ /* 0x000fe200078e00ff */
[----:B------:R-:W-:Y:S01]  /*4750*/  @!P0 LOP3.LUT R19, R19, 0xffff0000, RZ, 0xc0, !PT ;  /* 0xffff000013138812 */ /* 0x000fe200078ec0ff */
[C---:B------:R-:W-:Y:S01]  /*4760*/  @!P0 IMAD.U32 R7, R5.reuse, 0x10000, RZ ;  /* 0x0001000005078824 */ /* 0x040fe200078e00ff */
[----:B------:R-:W-:Y:S01]  /*4770*/  @!P0 LOP3.LUT R5, R5, 0xffff0000, RZ, 0xc0, !PT ;  /* 0xffff000005058812 */ /* 0x000fe200078ec0ff */
[----:B------:R-:W-:Y:S02]  /*4780*/  @!P0 FFMA.FTZ R0, R8, R10, R0 ;  /* 0x0000000a08008223 */ /* 0x000fe40000010000 */
[C---:B------:R-:W-:Y:S02]  /*4790*/  @!P0 FMUL.FTZ R10, R4.reuse, R19 ;  /* 0x00000013040a8220 */ /* 0x040fe40000410000 */
[----:B------:R-:W-:Y:S02]  /*47a0*/  @!P0 FMUL.FTZ R8, R3, R17 ;  /* 0x0000001103088220 */ /* 0x000fe40000410000 */
[-C--:B------:R-:W-:Y:S02]  /*47b0*/  @!P0 FMUL.FTZ R4, R4, R5.reuse ;  /* 0x0000000504048220 */ /* 0x080fe40000410000 */
[----:B------:R-:W-:Y:S01]  /*47c0*/  @!P0 FFMA.FTZ R54, R28, R5, -R10 ;  /* 0x000000051c368223 */ /* 0x000fe2000001080a */
[----:B------:R-:W-:Y:S01]  /*47d0*/  @!P0 LOP3.LUT R5, R15, 0xffff0000, RZ, 0xc0, !PT ;  /* 0xffff00000f058812 */ /* 0x000fe200078ec0ff */
[-C--:B------:R-:W-:Y:S02]  /*47e0*/  @!P0 FMUL.FTZ R3, R3, R7.reuse ;  /* 0x0000000703038220 */ /* 0x080fe40000410000 */
[----:B------:R-:W-:Y:S01]  /*47f0*/  @!P0 FFMA.FTZ R55, R18, R7, -R8 ;  /* 0x0000000712378223 */ /* 0x000fe20000010808 */
[C---:B------:R-:W-:Y:S01]  /*4800*/  @!P0 SHF.L.U32 R8, R6.reuse, 0x10, RZ ;  /* 0x0000001006088819 */ /* 0x040fe200000006ff */
[----:B------:R-:W-:Y:S01]  /*4810*/  @!P0 IMAD.U32 R7, R15, 0x10000, RZ ;  /* 0x000100000f078824 */ /* 0x000fe200078e00ff */
[----:B------:R-:W-:Y:S01]  /*4820*/  @!P0 LOP3.LUT R6, R6, 0xffff0000, RZ, 0xc0, !PT ;  /* 0xffff000006068812 */ /* 0x000fe200078ec0ff */
[----:B------:R-:W-:Y:S02]  /*4830*/  @!P0 FMUL.FTZ R38, R5, R44 ;  /* 0x0000002c05268220 */ /* 0x000fe40000410000 */
[C---:B------:R-:W-:Y:S02]  /*4840*/  @!P0 FMUL.FTZ R10, R7.reuse, R42 ;  /* 0x0000002a070a8220 */ /* 0x040fe40000410000 */
[-C--:B------:R-:W-:Y:S02]  /*4850*/  @!P0 FMUL.FTZ R7, R7, R8.reuse ;  /* 0x0000000807078220 */ /* 0x080fe40000410000 */
[----:B------:R-:W-:Y:S02]  /*4860*/  @!P0 FFMA.FTZ R53, R43, R8, -R10 ;  /* 0x000000082b358223 */ /* 0x000fe4000001080a */
[-C--:B------:R-:W-:Y:S02]  /*4870*/  @!P0 FMUL.FTZ R8, R5, R6.reuse ;  /* 0x0000000605088220 */ /* 0x080fe40000410000 */
[----:B------:R-:W-:Y:S01]  /*4880*/  @!P0 FFMA.FTZ R52, R45, R6, -R38 ;  /* 0x000000062d348223 */ /* 0x000fe20000010826 */
[----:B------:R-:W-:Y:S01]  /*4890*/  @!P0 LOP3.LUT R6, R14, 0xffff0000, RZ, 0xc0, !PT ;  /* 0xffff00000e068812 */ /* 0x000fe200078ec0ff */
[C---:B------:R-:W-:Y:S01]  /*48a0*/  @!P0 IMAD.U32 R38, R40.reuse, 0x10000, RZ ;  /* 0x0001000028268824 */ /* 0x040fe200078e00ff */
[----:B------:R-:W-:Y:S01]  /*48b0*/  @!P0 LOP3.LUT R40, R40, 0xffff0000, RZ, 0xc0, !PT ;  /* 0xffff000028288812 */ /* 0x000fe200078ec0ff */
[----:B------:R-:W-:Y:S02]  /*48c0*/  @!P0 IMAD.U32 R5, R14, 0x10000, RZ ;  /* 0x000100000e058824 */ /* 0x000fe400078e00ff */
[C---:B------:R-:W-:Y:S01]  /*48d0*/  @!P0 IMAD.U32 R10, R9.reuse, 0x10000, RZ ;  /* 0x00010000090a8824 */ /* 0x040fe200078e00ff */
[----:B------:R-:W-:Y:S01]  /*48e0*/  @!P0 LOP3.LUT R9, R9, 0xffff0000, RZ, 0xc0, !PT ;  /* 0xffff000009098812 */ /* 0x000fe200078ec0ff */
[----:B------:R-:W-:Y:S02]  /*48f0*/  @!P0 FMUL.FTZ R46, R5, R38 ;  /* 0x00000026052e8220 */ /* 0x000fe40000410000 */
[----:B------:R-:W-:Y:S02]  /*4900*/  @!P0 FMUL.FTZ R47, R6, R40 ;  /* 0x00000028062f8220 */ /* 0x000fe40000410000 */
[----:B------:R-:W-:Y:S01]  /*4910*/  @!P0 FFMA.FTZ R2, R11, R16, R2 ;  /* 0x000000100b028223 */ /* 0x000fe20000010002 */
[----:B------:R-:W-:Y:S01]  /*4920*/  @!P0 F2FP.BF16.PACK_AB R16, R54, R55 ;  /* 0x000000373610823e */ /* 0x000fe200000010ff */
[----:B------:R-:W-:Y:S01]  /*4930*/  @!P0 FMUL.FTZ R5, R5, R10 ;  /* 0x0000000a05058220 */ /* 0x000fe20000410000 */
[----:B------:R-:W-:Y:S01]  /*4940*/  @!P0 F2FP.BF16.PACK_AB R11, R56, R57 ;  /* 0x00000039380b823e */ /* 0x000fe200000010ff */
[----:B------:R-:W-:Y:S01]  /*4950*/  @!P0 FFMA.FTZ R3, R17, R18, R3 ;  /* 0x0000001211038223 */ /* 0x000fe20000010003 */
[----:B------:R-:W-:Y:S01]  /*4960*/  @!P0 F2FP.BF16.PACK_AB R0, R2, R0 ;  /* 0x000000000200823e */ /* 0x000fe200000010ff */
[----:B------:R-:W-:Y:S01]  /*4970*/  @!P0 FFMA.FTZ R46, R39, R10, -R46 ;  /* 0x0000000a272e8223 */ /* 0x000fe2000001082e */
[----:B------:R-:W-:Y:S01]  /*4980*/  @!P0 MOV R48, R11 ;  /* 0x0000000b00308202 */ /* 0x000fe20000000f00 */
[----:B------:R-:W-:Y:S01]  /*4990*/  @!P0 FMUL.FTZ R6, R6, R9 ;  /* 0x0000000906068220 */ /* 0x000fe20000410000 */
[----:B------:R-:W-:Y:S01]  /*49a0*/  @!P0 F2FP.BF16.PACK_AB R10, R52, R53 ;  /* 0x00000035340a823e */ /* 0x000fe200000010ff */
        /* <DEDUP_REMOVED lines=19> */
.L_x_559:
[----:B------:R-:W-:Y:S05]  /*4ae0*/  BSYNC B0 ;  /* 0x0000000000007941 */ /* 0x000fea0003800000 */
.L_x_558:
[----:B------:R-:W-:Y:S11]  /*4af0*/  ISETP.GE.AND P0, PT, R27, c[0x0][0x1d4], PT ;  /* 0x000075001b007a0c */ /* 0x000ff60003f06270 */
[----:B------:R-:W-:Y:S02]  /*4b00*/  @!UPT UIADD3 URZ, URZ, URZ, URZ ;  /* 0x0000003f3f3ff290 */ /* 0x000fe4000fffe03f */
[----:B------:R-:W-:-:S05]  /*4b10*/  @P0 BRA `(.L_x_543) ;  /* 0x000008f000000947 */ /* 0x000fca0003800000 */
[----:B------:R-:W-:Y:S01]  /*4b20*/  IADD3 R0, P1, P0, R86, R80, R101 ;  /* 0x0000005056007210 */ /* 0x000fe2000783e065 */
[----:B-1----:R-:W1:Y:S03]  /*4b30*/  LDS.128 R12, [R118+0x6100] ;  /* 0x00610000760c7984 */ /* 0x002e660000000c00 */
[----:B------:R-:W-:Y:S02]  /*4b40*/  IADD3.X R2, R88, R79, R124, P1, P0 ;  /* 0x0000004f58027210 */ /* 0x000fe40000fe047c */
[C---:B------:R-:W-:Y:S03]  /*4b50*/  LEA R54, P0, R0.reuse, c[0x0][0x1c8], 0x1 ;  /* 0x0000720000367a11 */ /* 0x040fe600078008ff */
[----:B------:R-:W2:Y:S01]  /*4b60*/  LDS.128 R44, [R126+0x6100] ;  /* 0x006100007e2c7984 */ /* 0x000ea20000000c00 */
[----:B------:R-:W-:Y:S02]  /*4b70*/  LEA.HI.X R55, R0, c[0x0][0x1cc], R2, 0x1, P0 ;  /* 0x0000730000377a11 */ /* 0x000fe400000f0c02 */
[----:B------:R-:W-:Y:S11]  /*4b80*/  ISETP.GE.AND P0, PT, R27, c[0x0][0x27c], PT ;  /* 0x00009f001b007a0c */ /* 0x000ff60003f06270 */
[----:B------:R-:W-:Y:S02]  /*4b90*/  @!UPT UIADD3 URZ, URZ, URZ, URZ ;  /* 0x0000003f3f3ff290 */ /* 0x000fe4000fffe03f */
[----:B------:R-:W-:Y:S02]  /*4ba0*/  @!P0 SHF.R.U32.HI R0, RZ, 0x10, R21 ;  /* 0x00000010ff008819 */ /* 0x000fe40000011615 */
[----:B------:R-:W-:Y:S02]  /*4bb0*/  @!P0 SHF.R.U64 R4, R22, 0x10, R23 ;  /* 0x0000001016048819 */ /* 0x000fe40000001217 */
[----:B------:R-:W-:Y:S02]  /*4bc0*/  @!P0 SHF.R.U64 R3, R20, 0x10, R21 ;  /* 0x0000001014038819 */ /* 0x000fe40000001215 */
[----:B------:R-:W-:Y:S02]  /*4bd0*/  @!P0 SHF.R.U32.HI R5, RZ, 0x10, R23 ;  /* 0x00000010ff058819 */ /* 0x000fe40000011617 */
[----:B------:R-:W-:Y:S02]  /*4be0*/  @!P0 PRMT R6, R29, 0x5432, R3 ;  /* 0x000054321d068816 */ /* 0x000fe40000000003 */
[----:B------:R-:W-:Y:S02]  /*4bf0*/  @!P0 SHF.R.U32.HI R2, RZ, 0x10, R61 ;  /* 0x00000010ff028819 */ /* 0x000fe4000001163d */
[----:B------:R-:W-:Y:S02]  /*4c00*/  @!P0 PRMT R10, R32, 0x5410, R4 ;  /* 0x00005410200a8816 */ /* 0x000fe40000000004 */
[----:B------:R-:W-:Y:S01]  /*4c10*/  @!P0 PRMT R22, R66, 0x5410, R2 ;  /* 0x0000541042168816 */ /* 0x000fe20000000002 */
[----:B-1----:R-:W-:Y:S01]  /*4c20*/  @!P0 IMAD.U32 R3, R13, 0x10000, RZ ;  /* 0x000100000d038824 */ /* 0x002fe200078e00ff */
[----:B------:R-:W-:Y:S03]  /*4c30*/  @!P0 PRMT R2, R29, 0x5410, R0 ;  /* 0x000054101d028816 */ /* 0x000fe60000000000 */
[----:B------:R-:W-:Y:S01]  /*4c40*/  @!P0 IMAD.U32 R20, R22, 0x10000, RZ ;  /* 0x0001000016148824 */ /* 0x000fe200078e00ff */
[----:B------:R-:W-:Y:S01]  /*4c50*/  @!P0 PRMT R9, R32, 0x5432, R5 ;  /* 0x0000543220098816 */ /* 0x000fe20000000005 */
[----:B------:R-:W-:Y:S01]  /*4c60*/  @!P0 IMAD.U32 R0, R2, 0x10000, RZ ;  /* 0x0001000002008824 */ /* 0x000fe200078e00ff */
[----:B------:R-:W-:Y:S01]  /*4c70*/  @!P0 SHF.L.U32 R5, R12, 0x10, RZ ;  /* 0x000000100c058819 */ /* 0x000fe200000006ff */
[C---:B--2---:R-:W-:Y:S01]  /*4c80*/  @!P0 IMAD.U32 R21, R45.reuse, 0x10000, RZ ;  /* 0x000100002d158824 */ /* 0x044fe200078e00ff */
[----:B------:R-:W-:Y:S01]  /*4c90*/  @!P0 LOP3.LUT R23, R45, 0xffff0000, RZ, 0xc0, !PT ;  /* 0xffff00002d178812 */ /* 0x000fe200078ec0ff */
[C---:B------:R-:W-:Y:S01]  /*4ca0*/  @!P0 FMUL.FTZ R4, R3.reuse, R20 ;  /* 0x0000001403048220 */ /* 0x040fe20000410000 */
[----:B------:R-:W-:Y:S01]  /*4cb0*/  @!P0 LOP3.LUT R38, R46, 0xffff0000, RZ, 0xc0, !PT ;  /* 0xffff00002e268812 */ /* 0x000fe200078ec0ff */
[-C--:B------:R-:W-:Y:S01]  /*4cc0*/  @!P0 FMUL.FTZ R3, R3, R0.reuse ;  /* 0x0000000003038220 */ /* 0x080fe20000410000 */
[----:B------:R-:W-:Y:S01]  /*4cd0*/  @!P0 SHF.L.U32 R40, R47, 0x10, RZ ;  /* 0x000000102f288819 */ /* 0x000fe200000006ff */
[----:B------:R-:W-:Y:S01]  /*4ce0*/  @!P0 FFMA.FTZ R58, R21, R0, -R4 ;  /* 0x00000000153a8223 */ /* 0x000fe20000010804 */
[----:B------:R-:W-:Y:S01]  /*4cf0*/  @!P0 LOP3.LUT R42, R47, 0xffff0000, RZ, 0xc0, !PT ;  /* 0xffff00002f2a8812 */ /* 0x000fe200078ec0ff */
[----:B------:R-:W-:Y:S01]  /*4d00*/  @!P0 IMAD.U32 R17, R44, 0x10000, RZ ;  /* 0x000100002c118824 */ /* 0x000fe200078e00ff */
[----:B------:R-:W-:Y:S01]  /*4d10*/  @!P0 LOP3.LUT R2, R2, 0xffff0000, RZ, 0xc0, !PT ;  /* 0xffff000002028812 */ /* 0x000fe200078ec0ff */
[----:B------:R-:W-:Y:S01]  /*4d20*/  @!P0 IMAD.U32 R29, R46, 0x10000, RZ ;  /* 0x000100002e1d8824 */ /* 0x000fe200078e00ff */
[----:B------:R-:W-:Y:S02]  /*4d30*/  @!P0 LOP3.LUT R0, R13, 0xffff0000, RZ, 0xc0, !PT ;  /* 0xffff00000d008812 */ /* 0x000fe400078ec0ff */
[----:B------:R-:W-:Y:S02]  /*4d40*/  @!P0 LOP3.LUT R22, R22, 0xffff0000, RZ, 0xc0, !PT ;  /* 0xffff000016168812 */ /* 0x000fe400078ec0ff */
[----:B------:R-:W-:Y:S01]  /*4d50*/  @!P0 SHF.R.U64 R7, R62, 0x10, R63 ;  /* 0x000000103e078819 */ /* 0x000fe2000000123f */
[----:B------:R-:W-:Y:S01]  /*4d60*/  @!P0 FMUL.FTZ R4, R0, R2 ;  /* 0x0000000200048220 */ /* 0x000fe20000410000 */
[----:B------:R-:W-:Y:S01]  /*4d70*/  @!P0 SHF.R.U64 R18, R60, 0x10, R61 ;  /* 0x000000103c128819 */ /* 0x000fe2000000123d */
[----:B------:R-:W-:Y:S01]  /*4d80*/  @!P0 FMUL.FTZ R8, R0, R22 ;  /* 0x0000001600088220 */ /* 0x000fe20000410000 */
[----:B------:R-:W-:Y:S01]  /*4d90*/  @!P0 PRMT R11, R67, 0x5410, R7 ;  /* 0x00005410430b8816 */ /* 0x000fe20000000007 */
[C---:B------:R-:W-:Y:S01]  /*4da0*/  @!P0 IMAD.U32 R7, R6.reuse, 0x10000, RZ ;  /* 0x0001000006078824 */ /* 0x040fe200078e00ff */
[----:B------:R-:W-:Y:S01]  /*4db0*/  @!P0 LOP3.LUT R6, R6, 0xffff0000, RZ, 0xc0, !PT ;  /* 0xffff000006068812 */ /* 0x000fe200078ec0ff */
[----:B------:R-:W-:Y:S01]  /*4dc0*/  @!P0 FFMA.FTZ R57, R23, R2, -R8 ;  /* 0x0000000217398223 */ /* 0x000fe20000010808 */
[----:B------:R-:W-:Y:S01]  /*4dd0*/  @!P0 PRMT R18, R66, 0x5432, R18 ;  /* 0x0000543242128816 */ /* 0x000fe20000000012 */
[-C--:B------:R-:W-:Y:S01]  /*4de0*/  @!P0 FMUL.FTZ R0, R5, R7.reuse ;  /* 0x0000000705008220 */ /* 0x080fe20000410000 */
[----:B------:R-:W-:Y:S01]  /*4df0*/  @!P0 LOP3.LUT R2, R12, 0xffff0000, RZ, 0xc0, !PT ;  /* 0xffff00000c028812 */ /* 0x000fe200078ec0ff */
[----:B------:R-:W-:Y:S01]  /*4e00*/  @!P0 IMAD.U32 R28, R11, 0x10000, RZ ;  /* 0x000100000b1c8824 */ /* 0x000fe200078e00ff */
[----:B------:R-:W-:Y:S01]  /*4e10*/  @!P0 SHF.R.U32.HI R41, RZ, 0x10, R63 ;  /* 0x00000010ff298819 */ /* 0x000fe2000001163f */
[C---:B------:R-:W-:Y:S01]  /*4e20*/  @!P0 IMAD.U32 R16, R18.reuse, 0x10000, RZ ;  /* 0x0001000012108824 */ /* 0x040fe200078e00ff */
[----:B------:R-:W-:Y:S02]  /*4e30*/  @!P0 LOP3.LUT R18, R18, 0xffff0000, RZ, 0xc0, !PT ;  /* 0xffff000012128812 */ /* 0x000fe400078ec0ff */
[----:B------:R-:W-:Y:S01]  /*4e40*/  @!P0 PRMT R41, R67, 0x5432, R41 ;  /* 0x0000543243298816 */ /* 0x000fe20000000029 */
[----:B------:R-:W-:Y:S01]  /*4e50*/  @!P0 FMUL.FTZ R19, R5, R16 ;  /* 0x0000001005138220 */ /* 0x000fe20000410000 */
[----:B------:R-:W-:Y:S01]  /*4e60*/  @!P0 SHF.L.U32 R5, R14, 0x10, RZ ;  /* 0x000000100e058819 */ /* 0x000fe200000006ff */
[----:B------:R-:W-:Y:S02]  /*4e70*/  @!P0 FMUL.FTZ R8, R2, R18 ;  /* 0x0000001202088220 */ /* 0x000fe40000410000 */
[----:B------:R-:W-:Y:S01]  /*4e80*/  @!P0 FFMA.FTZ R56, R17, R7, -R19 ;  /* 0x0000000711388223 */ /* 0x000fe20000010813 */
[----:B------:R-:W-:Y:S01]  /*4e90*/  @!P0 LOP3.LUT R19, R44, 0xffff0000, RZ, 0xc0, !PT ;  /* 0xffff00002c138812 */ /* 0x000fe200078ec0ff */
[----:B------:R-:W-:Y:S02]  /*4ea0*/  @!P0 IMAD.U32 R7, R10, 0x10000, RZ ;  /* 0x000100000a078824 */ /* 0x000fe400078e00ff */
[----:B------:R-:W-:Y:S02]  /*4eb0*/  @!P0 FMUL.FTZ R32, R5, R28 ;  /* 0x0000001c05208220 */ /* 0x000fe40000410000 */
[-C--:B------:R-:W-:Y:S02]  /*4ec0*/  @!P0 FMUL.FTZ R2, R2, R6.reuse ;  /* 0x0000000602028220 */ /* 0x080fe40000410000 */
[----:B------:R-:W-:Y:S01]  /*4ed0*/  @!P0 FFMA.FTZ R53, R19, R6, -R8 ;  /* 0x0000000613358223 */ /* 0x000fe20000010808 */
[----:B------:R-:W-:Y:S01]  /*4ee0*/  @!P0 LOP3.LUT R6, R14, 0xffff0000, RZ, 0xc0, !PT ;  /* 0xffff00000e068812 */ /* 0x000fe200078ec0ff */
[-C--:B------:R-:W-:Y:S01]  /*4ef0*/  @!P0 FFMA.FTZ R52, R29, R7.reuse, -R32 ;  /* 0x000000071d348223 */ /* 0x080fe20000010820 */
[----:B------:R-:W-:Y:S01]  /*4f00*/  @!P0 LOP3.LUT R32, R11, 0xffff0000, RZ, 0xc0, !PT ;  /* 0xffff00000b208812 */ /* 0x000fe200078ec0ff */
[----:B------:R-:W-:Y:S01]  /*4f10*/  @!P0 IMAD.U32 R39, R41, 0x10000, RZ ;  /* 0x0001000029278824 */ /* 0x000fe200078e00ff */
[----:B------:R-:W-:Y:S01]  /*4f20*/  @!P0 LOP3.LUT R11, R10, 0xffff0000, RZ, 0xc0, !PT ;  /* 0xffff00000a0b8812 */ /* 0x000fe200078ec0ff */
[----:B------:R-:W-:Y:S01]  /*4f30*/  @!P0 FMUL.FTZ R5, R5, R7 ;  /* 0x0000000705058220 */ /* 0x000fe20000410000 */
[C---:B------:R-:W-:Y:S01]  /*4f40*/  @!P0 LOP3.LUT R8, R15.reuse, 0xffff0000, RZ, 0xc0, !PT ;  /* 0xffff00000f088812 */ /* 0x040fe200078ec0ff */
[----:B------:R-:W-:Y:S01]  /*4f50*/  @!P0 IMAD.U32 R7, R15, 0x10000, RZ ;  /* 0x000100000f078824 */ /* 0x000fe200078e00ff */
[----:B------:R-:W-:Y:S01]  /*4f60*/  @!P0 LOP3.LUT R41, R41, 0xffff0000, RZ, 0xc0, !PT ;  /* 0xffff000029298812 */ /* 0x000fe200078ec0ff */
[C---:B------:R-:W-:Y:S01]  /*4f70*/  @!P0 IMAD.U32 R10, R9.reuse, 0x10000, RZ ;  /* 0x00010000090a8824 */ /* 0x040fe200078e00ff */
[----:B------:R-:W-:Y:S01]  /*4f80*/  @!P0 LOP3.LUT R9, R9, 0xffff0000, RZ, 0xc0, !PT ;  /* 0xffff000009098812 */ /* 0x000fe200078ec0ff */
[----:B------:R-:W-:Y:S02]  /*4f90*/  @!P0 FMUL.FTZ R49, R6, R32 ;  /* 0x0000002006318220 */ /* 0x000fe40000410000 */
[----:B------:R-:W-:Y:S02]  /*4fa0*/  @!P0 FFMA.FTZ R0, R16, R17, R0 ;  /* 0x0000001110008223 */ /* 0x000fe40000010000 */
[----:B------:R-:W-:Y:S02]  /*4fb0*/  @!P0 FMUL.FTZ R48, R7, R39 ;  /* 0x0000002707308220 */ /* 0x000fe40000410000 */
[----:B------:R-:W-:Y:S02]  /*4fc0*/  @!P0 FMUL.FTZ R43, R8, R41 ;  /* 0x00000029082b8220 */ /* 0x000fe40000410000 */
[----:B------:R-:W-:Y:S02]  /*4fd0*/  @!P0 FFMA.FTZ R2, R18, R19, R2 ;  /* 0x0000001312028223 */ /* 0x000fe40000010002 */
[----:B------:R-:W-:Y:S02]  /*4fe0*/  @!P0 FFMA.FTZ R49, R38, R11, -R49 ;  /* 0x0000000b26318223 */ /* 0x000fe40000010831 */
[----:B------:R-:W-:Y:S01]  /*4ff0*/  @!P0 FFMA.FTZ R3, R20, R21, R3 ;  /* 0x0000001514038223 */ /* 0x000fe20000010003 */
[----:B------:R-:W-:Y:S01]  /*5000*/  @!P0 F2FP.BF16.PACK_AB R0, R2, R0 ;  /* 0x000000000200823e */ /* 0x000fe200000010ff */
[----:B------:R-:W-:Y:S01]  /*5010*/  @!P0 FFMA.FTZ R51, R40, R10, -R48 ;  /* 0x0000000a28338223 */ /* 0x000fe20000010830 */
[----:B------:R-:W-:Y:S01]  /*5020*/  @!P0 F2FP.BF16.PACK_AB R48, R57, R58 ;  /* 0x0000003a3930823e */ /* 0x000fe200000010ff */
[----:B------:R-:W-:Y:S01]  /*5030*/  @!P0 FFMA.FTZ R50, R42, R9, -R43 ;  /* 0x000000092a328223 */ /* 0x000fe2000001082b */
[----:B------:R-:W-:Y:S01]  /*5040*/  @!P0 F2FP.BF16.PACK_AB R43, R53, R56 ;  /* 0x00000038352b823e */ /* 0x000fe200000010ff */
[----:B------:R-:W-:Y:S02]  /*5050*/  @!P0 FMUL.FTZ R6, R6, R11 ;  /* 0x0000000b06068220 */ /* 0x000fe40000410000 */
[----:B------:R-:W-:Y:S01]  /*5060*/  @!P0 FFMA.FTZ R4, R22, R23, R4 ;  /* 0x0000001716048223 */ /* 0x000fe20000010004 */
[----:B------:R-:W-:Y:S01]  /*5070*/  @!P0 MOV R44, R43 ;  /* 0x0000002b002c8202 */ /* 0x000fe20000000f00 */
[----:B------:R-:W-:Y:S01]  /*5080*/  @!P0 FMUL.FTZ R7, R7, R10 ;  /* 0x0000000a07078220 */ /* 0x000fe20000410000 */
[----:B------:R-:W-:Y:S01]  /*5090*/  @!P0 F2FP.BF16.PACK_AB R10, R49, R52 ;  /* 0x00000034310a823e */ /* 0x000fe200000010ff */
[----:B------:R-:W-:Y:S01]  /*50a0*/  @!P0 FFMA.FTZ R5, R28, R29, R5 ;  /* 0x0000001d1c058223 */ /* 0x000fe20000010005 */
[----:B------:R-:W-:Y:S01]  /*50b0*/  @!P0 F2FP.BF16.PACK_AB R11, R50, R51 ;  /* 0x00000033320b823e */ /* 0x000fe200000010ff */
[----:B------:R-:W-:Y:S01]  /*50c0*/  @!P0 FMUL.FTZ R8, R8, R9 ;  /* 0x0000000908088220 */ /* 0x000fe20000410000 */
[----:B------:R-:W-:Y:S01]  /*50d0*/  @!P0 F2FP.BF16.PACK_AB R3, R4, R3 ;  /* 0x000000030403823e */ /* 0x000fe200000010ff */
[----:B------:R-:W-:Y:S01]  /*50e0*/  @!P0 FFMA.FTZ R6, R32, R38, R6 ;  /* 0x0000002620068223 */ /* 0x000fe20000010006 */
[----:B------:R-:W-:Y:S01]  /*50f0*/  @!P0 MOV R47, R11 ;  /* 0x0000000b002f8202 */ /* 0x000fe20000000f00 */
[----:B------:R-:W-:Y:S02]  /*5100*/  @!P0 FFMA.FTZ R7, R39, R40, R7 ;  /* 0x0000002827078223 */ /* 0x000fe40000010007 */
[----:B------:R-:W-:Y:S01]  /*5110*/  @!P0 IMAD.MOV.U32 R45, RZ, RZ, R48 ;  /* 0x000000ffff2d8224 */ /* 0x000fe200078e0030 */
[----:B------:R-:W-:Y:S01]  /*5120*/  @!P0 F2FP.BF16.PACK_AB R5, R6, R5 ;  /* 0x000000050605823e */ /* 0x000fe200000010ff */
[----:B------:R-:W-:Y:S02]  /*5130*/  @!P0 IMAD.MOV.U32 R46, RZ, RZ, R10 ;  /* 0x000000ffff2e8224 */ /* 0x000fe400078e000a */
[----:B------:R-:W-:Y:S01]  /*5140*/  @!P0 FFMA.FTZ R8, R41, R42, R8 ;  /* 0x0000002a29088223 */ /* 0x000fe20000010008 */
[----:B------:R-:W-:Y:S01]  /*5150*/  @!P0 MOV R14, R5 ;  /* 0x00000005000e8202 */ /* 0x000fe20000000f00 */
[----:B------:R-:W-:Y:S01]  /*5160*/  @!P0 IMAD.MOV.U32 R12, RZ, RZ, R0 ;  /* 0x000000ffff0c8224 */ /* 0x000fe200078e0000 */
[----:B------:R1:W-:Y:S01]  /*5170*/  STG.E.128 [R54.64], R44 ;  /* 0x0000002c36007986 */ /* 0x0003e2000c101d06 */
[----:B------:R-:W-:Y:S01]  /*5180*/  @!P0 IMAD.MOV.U32 R13, RZ, RZ, R3 ;  /* 0x000000ffff0d8224 */ /* 0x000fe200078e0003 */
[----:B------:R-:W-:Y:S05]  /*5190*/  @!P0 F2FP.BF16.PACK_AB R7, R8, R7 ;  /* 0x000000070807823e */ /* 0x000fea00000010ff */
[----:B------:R-:W-:Y:S01]  /*51a0*/  @!P0 IMAD.MOV.U32 R15, RZ, RZ, R7 ;  /* 0x000000ffff0f8224 */ /* 0x000fe200078e0007 */
[----:B------:R-:W-:Y:S11]  /*51b0*/  ISETP.GE.AND P0, PT, R100, c[0x0][0x1d4], PT ;  /* 0x0000750064007a0c */ /* 0x000ff60003f06270 */
[----:B------:R-:W-:Y:S02]  /*51c0*/  @!UPT UIADD3 URZ, URZ, URZ, URZ ;  /* 0x0000003f3f3ff290 */ /* 0x000fe4000fffe03f */
[----:B------:R-:W-:-:S05]  /*51d0*/  @P0 BRA `(.L_x_543) ;  /* 0x0000023000000947 */ /* 0x000fca0003800000 */
[----:B------:R-:W-:Y:S04]  /*51e0*/  IADD3 R0, P1, P0, R86, R80, R100 ;  /* 0x0000005056007210 */ /* 0x000fe8000783e064 */
[----:B------:R-:W-:Y:S02]  /*51f0*/  IADD3.X R3, R88, R79, R121, P1, P0 ;  /* 0x0000004f58037210 */ /* 0x000fe40000fe0479 */
[C---:B------:R-:W-:Y:S04]  /*5200*/  LEA R2, P0, R0.reuse, c[0x0][0x1c8], 0x1 ;  /* 0x0000720000027a11 */ /* 0x040fe800078008ff */
[----:B------:R-:W-:Y:S05]  /*5210*/  LEA.HI.X R3, R0, c[0x0][0x1cc], R3, 0x1, P0 ;  /* 0x0000730000037a11 */ /* 0x000fea00000f0c03 */
[----:B------:R2:W-:Y:S01]  /*5220*/  STG.E.128 [R2.64], R12 ;  /* 0x0000000c02007986 */ /* 0x0005e2000c101d06 */
[----:B------:R-:W-:-:S05]  /*5230*/  BRA `(.L_x_543) ;  /* 0x000001d000007947 */ /* 0x000fca0003800000 */
.L_x_539:
[----:B------:R-:W-:Y:S05]  /*5240*/  IMAD R0, R77, -0x40, R94 ;  /* 0xffffffc04d007824 */ /* 0x000fea00078e025e */
[----:B------:R-:W-:Y:S04]  /*5250*/  IMNMX R0, R0, 0x40, PT ;  /* 0x0000004000007817 */ /* 0x000fe80003800200 */
[----:B------:R-:W-:Y:S11]  /*5260*/  ISETP.GE.AND P0, PT, R90, R0, PT ;  /* 0x000000005a00720c */ /* 0x000ff60003f06270 */
[----:B------:R-:W-:Y:S02]  /*5270*/  @!UPT UIADD3 URZ, URZ, URZ, URZ ;  /* 0x0000003f3f3ff290 */ /* 0x000fe4000fffe03f */
[----:B------:R-:W-:-:S05]  /*5280*/  @P0 BRA `(.L_x_543) ;  /* 0x0000018000000947 */ /* 0x000fca0003800000 */
[----:B------:R-:W-:Y:S11]  /*5290*/  ISETP.GE.AND P0, PT, R24, c[0x0][0x1d4], PT ;  /* 0x0000750018007a0c */ /* 0x000ff60003f06270 */
[----:B------:R-:W-:Y:S02]  /*52a0*/  @!UPT UIADD3 URZ, URZ, URZ, URZ ;  /* 0x0000003f3f3ff290 */ /* 0x000fe4000fffe03f */
[----:B------:R-:W1:Y:S04]  /*52b0*/  @!P0 LDS.128 R4, [R84+0x6000] ;  /* 0x0060000054048984 */ /* 0x000e680000000c00 */
[----:B-1----:R-:W-:Y:S01]  /*52c0*/  @!P0 STG.E.128 [R58.64], R4 ;  /* 0x000000043a008986 */ /* 0x002fe2000c101d06 */
[----:B------:R-:W-:Y:S11]  /*52d0*/  ISETP.GE.AND P0, PT, R26, c[0x0][0x1d4], PT ;  /* 0x000075001a007a0c */ /* 0x000ff60003f06270 */
[----:B------:R-:W-:Y:S02]  /*52e0*/  @!UPT UIADD3 URZ, URZ, URZ, URZ ;  /* 0x0000003f3f3ff290 */ /* 0x000fe4000fffe03f */
[----:B------:R-:W1:Y:S04]  /*52f0*/  @!P0 LDS.128 R4, [R85+0x6000] ;  /* 0x0060000055048984 */ /* 0x000e680000000c00 */
[----:B-1----:R-:W-:Y:S01]  /*5300*/  @!P0 STG.E.128 [R58.64+0x40], R4 ;  /* 0x000040043a008986 */ /* 0x002fe2000c101d06 */
        /* <DEDUP_REMOVED lines=15> */
[----:B-1----:R1:W-:Y:S02]  /*5400*/  @!P0 STG.E.128 [R58.64+0x140], R4 ;  /* 0x000140043a008986 */ /* 0x0023e4000c101d06 */
.L_x_543:
[----:B------:R-:W-:Y:S05]  /*5410*/  BSYNC B1 ;  /* 0x0000000000017941 */ /* 0x000fea0003800000 */
.L_x_538:
[C---:B-1----:R-:W-:Y:S01]  /*5420*/  IMAD.SHL.U32 R10, R77.reuse, 0x40, RZ ;  /* 0x000000404d0a7824 */ /* 0x042fe200078e00ff */
[----:B------:R-:W-:Y:S01]  /*5430*/  SHF.L.U64.HI R8, R77, 0x6, R89 ;  /* 0x000000064d087819 */ /* 0x000fe20000010259 */
[----:B------:R-:W-:Y:S02]  /*5440*/  BSSY B0, `(.L_x_560) ;  /* 0x000004c000007945 */ /* 0x000fe40003800000 */
[----:B--2--5:R-:W-:Y:S01]  /*5450*/  IMAD.IADD R3, R135, 0x1, -R10 ;  /* 0x0000000187037824 */ /* 0x024fe200078e0a0a */
[----:B------:R-:W-:Y:S04]  /*5460*/  IADD3 R0, P0, R10, R137, RZ ;  /* 0x000000890a007210 */ /* 0x000fe80007f1e0ff */
[----:B------:R-:W-:Y:S02]  /*5470*/  IADD3.X R2, R8, R143, RZ, P0, !PT ;  /* 0x0000008f08027210 */ /* 0x000fe400007fe4ff */
[C---:B------:R-:W-:Y:S11]  /*5480*/  ISETP.GE.AND P0, PT, R3.reuse, 0x21, PT ;  /* 0x000000210300780c */ /* 0x040ff60003f06270 */
[----:B------:R-:W-:Y:S02]  /*5490*/  @!UPT UIADD3 URZ, URZ, URZ, URZ ;  /* 0x0000003f3f3ff290 */ /* 0x000fe4000fffe03f */
[----:B------:R-:W-:Y:S05]  /*54a0*/  @P0 IADD3 R5, P1, R0, 0x20, RZ ;  /* 0x0000002000050810 */ /* 0x000fea0007f3e0ff */
[----:B------:R-:W-:Y:S01]  /*54b0*/  @P0 IMAD.X R9, RZ, RZ, R2, P1 ;  /* 0x000000ffff090224 */ /* 0x000fe200008e0602 */
[----:B------:R-:W-:Y:S11]  /*54c0*/  ISETP.GE.AND P1, PT, R3, 0x1, PT ;  /* 0x000000010300780c */ /* 0x000ff60003f26270 */
[----:B------:R-:W-:Y:S02]  /*54d0*/  @!UPT UIADD3 URZ, URZ, URZ, URZ ;  /* 0x0000003f3f3ff290 */ /* 0x000fe4000fffe03f */
[-C--:B------:R-:W-:Y:S01]  /*54e0*/  @P1 MOV R3, R99.reuse ;  /* 0x0000006300031202 */ /* 0x080fe20000000f00 */
[----:B------:R-:W-:Y:S02]  /*54f0*/  @P1 IMAD R4, R2, c[0x0][0x258], RZ ;  /* 0x0000960002041a24 */ /* 0x000fe400078e02ff */
[----:B------:R-:W-:Y:S04]  /*5500*/  @P1 IMAD.MOV.U32 R2, RZ, RZ, R96 ;  /* 0x000000ffff021224 */ /* 0x000fe800078e0060 */
[C---:B------:R-:W-:Y:S04]  /*5510*/  @P1 IMAD.WIDE.U32 R2, R0.reuse, c[0x0][0x258], R2 ;  /* 0x0000960000021a25 */ /* 0x040fe800078e0002 */
[----:B------:R-:W-:Y:S01]  /*5520*/  @P1 IMAD R0, R0, c[0x0][0x25c], R4 ;  /* 0x0000970000001a24 */ /* 0x000fe200078e0204 */
[C---:B------:R-:W-:Y:S03]  /*5530*/  @P1 LEA R6, P2, R2.reuse, c[0x0][0x250], 0x1 ;  /* 0x0000940002061a11 */ /* 0x040fe600078408ff */
[----:B------:R-:W-:Y:S01]  /*5540*/  @P1 IMAD.IADD R0, R3, 0x1, R0 ;  /* 0x0000000103001824 */ /* 0x000fe200078e0200 */
[----:B------:R-:W-:Y:S04]  /*5550*/  @P0 MOV R3, R99 ;  /* 0x0000006300030202 */ /* 0x000fe80000000f00 */
[----:B------:R-:W-:Y:S01]  /*5560*/  @P1 LEA.HI.X R7, R2, c[0x0][0x254], R0, 0x1, P2 ;  /* 0x0000950002071a11 */ /* 0x000fe200010f0c00 */
[----:B------:R-:W-:Y:S02]  /*5570*/  @P0 IMAD R0, R9, c[0x0][0x258], RZ ;  /* 0x0000960009000a24 */ /* 0x000fe400078e02ff */
[----:B------:R-:W-:Y:S02]  /*5580*/  @P0 IMAD.MOV.U32 R2, RZ, RZ, R96 ;  /* 0x000000ffff020224 */ /* 0x000fe400078e0060 */
[----:B------:R-:W-:Y:S01]  /*5590*/  @!PT LDS RZ, [RZ] ;  /* 0x00000000fffff984 */ /* 0x000fe20000000800 */
[----:B------:R-:W-:Y:S01]  /*55a0*/  @!PT LDS RZ, [RZ] ;  /* 0x00000000fffff984 */ /* 0x000fe20000000800 */
[----:B------:R-:W-:Y:S01]  /*55b0*/  @!PT LDS RZ, [RZ] ;  /* 0x00000000fffff984 */ /* 0x000fe20000000800 */
[----:B------:R1:W-:Y:S01]  /*55c0*/  @P1 LDGSTS.E.BYPASS.LTC128B.128 [R83+0x100], [R6.64], !P5 ;  /* 0x0010000006531fae */ /* 0x0003e2000e901d46 */
[C---:B------:R-:W-:Y:S02]  /*55d0*/  @P0 IMAD R0, R5.reuse, c[0x0][0x25c], R0 ;  /* 0x0000970005000a24 */ /* 0x040fe400078e0200 */
[----:B------:R-:W-:Y:S01]  /*55e0*/  @P0 IMAD.WIDE.U32 R2, R5, c[0x0][0x258], R2 ;  /* 0x0000960005020a25 */ /* 0x000fe200078e0002 */
[----:B------:R1:W-:Y:S03]  /*55f0*/  @P1 LDGSTS.E.BYPASS.LTC128B.128 [R83+0x2100], [R6.64+0x80], !P4 ;  /* 0x0210008006531fae */ /* 0x0003e6000e101d46 */
[----:B------:R-:W-:Y:S01]  /*5600*/  @P0 IMAD.IADD R0, R3, 0x1, R0 ;  /* 0x0000000103000824 */ /* 0x000fe200078e0200 */
[----:B------:R1:W-:Y:S01]  /*5610*/  @P1 LDGSTS.E.BYPASS.LTC128B.128 [R83+0x4100], [R6.64+0x100], !P3 ;  /* 0x0410010006531fae */ /* 0x0003e2000d901d46 */
[C---:B------:R-:W-:Y:S04]  /*5620*/  @P0 LEA R4, P2, R2.reuse, c[0x0][0x250], 0x1 ;  /* 0x0000940002040a11 */ /* 0x040fe800078408ff */
[----:B------:R-:W-:Y:S02]  /*5630*/  @P0 LEA.HI.X R5, R2, c[0x0][0x254], R0, 0x1, P2 ;  /* 0x0000950002050a11 */ /* 0x000fe400010f0c00 */
[----:B------:R-:W-:Y:S03]  /*5640*/  IADD3 R0, -R10, R94, RZ ;  /* 0x0000005e0a007210 */ /* 0x000fe60007ffe1ff */
[----:B------:R1:W-:Y:S01]  /*5650*/  @P0 LDGSTS.E.BYPASS.LTC128B.128 [R83+0x1100], [R4.64], !P5 ;  /* 0x0110000004530fae */ /* 0x0003e2000e901d46 */
[----:B------:R-:W-:Y:S03]  /*5660*/  IMNMX R0, R0, 0x40, PT ;  /* 0x0000004000007817 */ /* 0x000fe60003800200 */
        /* <DEDUP_REMOVED lines=8> */
[----:B------:R-:W-:Y:S02]  /*56f0*/  IMAD.MOV.U32 R4, RZ, RZ, R112 ;  /* 0x000000ffff047224 */ /* 0x000fe400078e0070 */
[----:B------:R-:W-:Y:S02]  /*5700*/  IMAD.MOV.U32 R5, RZ, RZ, R129 ;  /* 0x000000ffff057224 */ /* 0x000fe400078e0081 */
[----:B------:R-:W-:Y:S02]  /*5710*/  IMAD.X R2, R8, 0x1, R141, P0 ;  /* 0x0000000108027824 */ /* 0x000fe400000e068d */
[----:B------:R-:W-:Y:S04]  /*5720*/  IMAD.WIDE.U32 R4, R0, c[0x0][0x208], R4 ;  /* 0x0000820000047a25 */ /* 0x000fe800078e0004 */
[----:B------:R-:W-:Y:S04]  /*5730*/  IMAD R2, R2, c[0x0][0x208], RZ ;  /* 0x0000820002027a24 */ /* 0x000fe800078e02ff */
[----:B------:R-:W-:Y:S01]  /*5740*/  IMAD R0, R0, c[0x0][0x20c], R2 ;  /* 0x0000830000007a24 */ /* 0x000fe200078e0202 */
[C---:B------:R-:W-:Y:S03]  /*5750*/  LEA R2, P0, R4.reuse, c[0x0][0x1f8], 0x1 ;  /* 0x00007e0004027a11 */ /* 0x040fe600078008ff */
[----:B------:R-:W-:Y:S05]  /*5760*/  IMAD.IADD R0, R5, 0x1, R0 ;  /* 0x0000000105007824 */ /* 0x000fea00078e0200 */
[----:B------:R-:W-:Y:S02]  /*5770*/  LEA.HI.X R3, R4, c[0x0][0x1fc], R0, 0x1, P0 ;  /* 0x00007f0004037a11 */ /* 0x000fe400000f0c00 */
[----:B------:R-:W-:Y:S11]  /*5780*/  ISETP.GE.AND P0, PT, R24, c[0x0][0x1d4], PT ;  /* 0x0000750018007a0c */ /* 0x000ff60003f06270 */
[----:B------:R-:W-:Y:S02]  /*5790*/  @!UPT UIADD3 URZ, URZ, URZ, URZ ;  /* 0x0000003f3f3ff290 */ /* 0x000fe4000fffe03f */
[----:B------:R-:W1:Y:S04]  /*57a0*/  @!P0 LDS.128 R4, [R84] ;  /* 0x0000000054048984 */ /* 0x000e680000000c00 */
[----:B-1----:R-:W-:Y:S01]  /*57b0*/  @!P0 STG.E.128 [R2.64], R4 ;  /* 0x0000000402008986 */ /* 0x002fe2000c101d06 */
[----:B------:R-:W-:Y:S11]  /*57c0*/  ISETP.GE.AND P0, PT, R26, c[0x0][0x1d4], PT ;  /* 0x000075001a007a0c */ /* 0x000ff60003f06270 */
[----:B------:R-:W-:Y:S02]  /*57d0*/  @!UPT UIADD3 URZ, URZ, URZ, URZ ;  /* 0x0000003f3f3ff290 */ /* 0x000fe4000fffe03f */
[----:B------:R-:W1:Y:S04]  /*57e0*/  @!P0 LDS.128 R4, [R85] ;  /* 0x0000000055048984 */ /* 0x000e680000000c00 */
        /* <DEDUP_REMOVED lines=17> */
.L_x_561:
[----:B-1----:R-:W-:Y:S05]  /*5900*/  BSYNC B0 ;  /* 0x0000000000007941 */ /* 0x002fea0003800000 */
.L_x_560:
        /* <DEDUP_REMOVED lines=25> */
.L_x_537:
[----:B------:R-:W-:Y:S01]  /*5aa0*/  ISETP.NE.AND P3, PT, R249, 0x1, PT ;  /* 0x00000001f900780c */ /* 0x000fe20003f65270 */
[----:B------:R-:W-:Y:S01]  /*5ab0*/  IMAD.IADD R8, R147, 0x1, R146 ;  /* 0x0000000193087824 */ /* 0x000fe200078e0292 */
[----:B------:R-:W-:Y:S01]  /*5ac0*/  IADD3 R0, R244, 0x7f, RZ ;  /* 0x0000007ff4007810 */ /* 0x000fe20007ffe0ff */
[----:B------:R-:W-:Y:S01]  /*5ad0*/  CS2R R10, SRZ ;  /* 0x00000000000a7805 */ /* 0x000fe2000001ff00 */
[----:B------:R-:W-:Y:S01]  /*5ae0*/  PLOP3.LUT P2, PT, PT, PT, PT, 0x80, 0x0 ;  /* 0x000000000000781c */ /* 0x000fe20003f4f070 */
[----:B------:R-:W-:Y:S01]  /*5af0*/  CS2R R14, SRZ ;  /* 0x00000000000e7805 */ /* 0x000fe2000001ff00 */
[----:B------:R-:W-:Y:S01]  /*5b00*/  MOV R98, RZ ;  /* 0x000000ff00627202 */ /* 0x000fe20000000f00 */
[----:B------:R-:W-:Y:S01]  /*5b10*/  IMAD.MOV.U32 R96, RZ, RZ, RZ ;  /* 0x000000ffff607224 */ /* 0x000fe200078e00ff */
[----:B------:R-:W-:Y:S01]  /*5b20*/  MOV R9, RZ ;  /* 0x000000ff00097202 */ /* 0x000fe20000000f00 */
[----:B------:R-:W-:Y:S01]  /*5b30*/  IMAD.MOV.U32 R94, RZ, RZ, RZ ;  /* 0x000000ffff5e7224 */ /* 0x000fe200078e00ff */
[----:B------:R-:W-:Y:S01]  /*5b40*/  CS2R R12, SRZ ;  /* 0x00000000000c7805 */ /* 0x000fe2000001ff00 */
[----:B------:R-:W-:Y:S01]  /*5b50*/  IMAD.MOV.U32 R92, RZ, RZ, RZ ;  /* 0x000000ffff5c7224 */ /* 0x000fe200078e00ff */
[----:B------:R-:W-:Y:S01]  /*5b60*/  MOV R88, RZ ;  /* 0x000000ff00587202 */ /* 0x000fe20000000f00 */
[----:B-1----:R-:W-:Y:S01]  /*5b70*/  @P3 IMAD.HI.U32 R2, R0, c[0x0][0x2c8], RZ ;  /* 0x0000b20000023a27 */ /* 0x002fe200078e00ff */
[----:B------:R-:W-:Y:S01]  /*5b80*/  CS2R R16, SRZ ;  /* 0x0000000000107805 */ /* 0x000fe2000001ff00 */
[----:B------:R-:W-:Y:S01]  /*5b90*/  MOV R82, RZ ;  /* 0x000000ff00527202 */ /* 0x000fe20000000f00 */
[----:B------:R-:W-:Y:S01]  /*5ba0*/  CS2R R18, SRZ ;  /* 0x0000000000127805 */ /* 0x000fe2000001ff00 */
[----:B------:R-:W-:Y:S01]  /*5bb0*/  IMAD.MOV.U32 R90, RZ, RZ, RZ ;  /* 0x000000ffff5a7224 */ /* 0x000fe200078e00ff */
[----:B------:R-:W-:Y:S01]  /*5bc0*/  @P3 SHF.R.U32.HI R0, RZ, c[0x0][0x2cc], R2 ;  /* 0x0000b300ff003a19 */ /* 0x000fe20000011602 */
[----:B------:R-:W-:Y:S01]  /*5bd0*/  IMAD.MOV.U32 R86, RZ, RZ, RZ ;  /* 0x000000ffff567224 */ /* 0x000fe200078e00ff */
[----:B------:R-:W-:Y:S01]  /*5be0*/  CS2R R20, SRZ ;  /* 0x0000000000147805 */ /* 0x000fe2000001ff00 */
[----:B------:R-:W-:Y:S01]  /*5bf0*/  IMAD.MOV.U32 R84, RZ, RZ, RZ ;  /* 0x000000ffff547224 */ /* 0x000fe200078e00ff */
[----:B------:R-:W-:Y:S01]  /*5c00*/  MOV R76, RZ ;  /* 0x000000ff004c7202 */ /* 0x000fe20000000f00 */
[----:B------:R-:W-:Y:S01]  /*5c10*/  IMAD.IADD R0, R152, 0x1, R0 ;  /* 0x0000000198007824 */ /* 0x000fe200078e0200 */
[----:B------:R-:W-:Y:S01]  /*5c20*/  CS2R R74, SRZ ;  /* 0x00000000004a7805 */ /* 0x000fe2000001ff00 */
[----:B------:R-:W-:Y:S01]  /*5c30*/  IMAD.MOV.U32 R80, RZ, RZ, RZ ;  /* 0x000000ffff507224 */ /* 0x000fe200078e00ff */
[----:B------:R-:W-:Y:S01]  /*5c40*/  CS2R R70, SRZ ;  /* 0x0000000000467805 */ /* 0x000fe2000001ff00 */
[----:B------:R-:W-:Y:S01]  /*5c50*/  IMAD.MOV.U32 R78, RZ, RZ, RZ ;  /* 0x000000ffff4e7224 */ /* 0x000fe200078e00ff */
[----:B------:R-:W-:Y:S01]  /*5c60*/  SHF.R.S32.HI R2, RZ, 0x1f, R0 ;  /* 0x0000001fff027819 */ /* 0x000fe20000011400 */
[----:B------:R-:W-:Y:S01]  /*5c70*/  IMAD.MOV.U32 R72, RZ, RZ, RZ ;  /* 0x000000ffff487224 */ /* 0x000fe200078e00ff */
[----:B------:R-:W-:Y:S01]  /*5c80*/  MOV R68, RZ ;  /* 0x000000ff00447202 */ /* 0x000fe20000000f00 */
[----:B------:R-:W-:Y:S01]  /*5c90*/  IMAD.MOV.U32 R22, RZ, RZ, RZ ;  /* 0x000000ffff167224 */ /* 0x000fe200078e00ff */
[----:B------:R-:W-:Y:S01]  /*5ca0*/  LEA.HI R0, R2, R0, RZ, 0x6 ;  /* 0x0000000002007211 */ /* 0x000fe200078f30ff */
[----:B------:R-:W-:Y:S01]  /*5cb0*/  CS2R R66, SRZ ;  /* 0x0000000000427805 */ /* 0x000fe2000001ff00 */
[----:B------:R-:W-:Y:S01]  /*5cc0*/  CS2R R24, SRZ ;  /* 0x0000000000187805 */ /* 0x000fe2000001ff00 */
[----:B------:R-:W-:Y:S01]  /*5cd0*/  IMAD.MOV.U32 R64, RZ, RZ, RZ ;  /* 0x000000ffff407224 */ /* 0x000fe200078e00ff */
[----:B------:R-:W-:Y:S01]  /*5ce0*/  SHF.R.S32.HI R0, RZ, 0x6, R0 ;  /* 0x00000006ff007819 */ /* 0x000fe20000011400 */
[----:B------:R-:W-:Y:S01]  /*5cf0*/  CS2R R62, SRZ ;  /* 0x00000000003e7805 */ /* 0x000fe2000001ff00 */
[----:B------:R-:W-:Y:S01]  /*5d00*/  MOV R60, RZ ;  /* 0x000000ff003c7202 */ /* 0x000fe20000000f00 */
[----:B------:R-:W-:Y:S01]  /*5d10*/  CS2R R58, SRZ ;  /* 0x00000000003a7805 */ /* 0x000fe2000001ff00 */
[----:B------:R-:W-:Y:S01]  /*5d20*/  IMNMX R207, R151, R0, PT ;  /* 0x0000000097cf7217 */ /* 0x000fe20003800200 */
[----:B------:R-:W-:Y:S01]  /*5d30*/  CS2R R26, SRZ ;  /* 0x00000000001a7805 */ /* 0x000fe2000001ff00 */
[----:B------:R-:W-:Y:S01]  /*5d40*/  IMAD.MOV.U32 R56, RZ, RZ, RZ ;  /* 0x000000ffff387224 */ /* 0x000fe200078e00ff */
[----:B------:R-:W-:Y:S01]  /*5d50*/  CS2R R54, SRZ ;  /* 0x0000000000367805 */ /* 0x000fe2000001ff00 */
[----:B------:R-:W-:Y:S01]  /*5d60*/  ISETP.GE.AND P0, PT, R207, 0x1, PT ;  /* 0x00000001cf00780c */ /* 0x000fe20003f06270 */
[----:B------:R-:W-:Y:S01]  /*5d70*/  CS2R R50, SRZ ;  /* 0x0000000000327805 */ /* 0x000fe2000001ff00 */
[----:B------:R-:W-:Y:S01]  /*5d80*/  MOV R52, RZ ;  /* 0x000000ff00347202 */ /* 0x000fe20000000f00 */
[----:B------:R-:W-:Y:S01]  /*5d90*/  CS2R R28, SRZ ;  /* 0x00000000001c7805 */ /* 0x000fe2000001ff00 */
[----:B------:R-:W-:Y:S01]  /*5da0*/  IMAD.MOV.U32 R48, RZ, RZ, RZ ;  /* 0x000000ffff307224 */ /* 0x000fe200078e00ff */
[----:B------:R-:W-:Y:S01]  /*5db0*/  CS2R R46, SRZ ;  /* 0x00000000002e7805 */ /* 0x000fe2000001ff00 */
        /* <DEDUP_REMOVED lines=17> */
[----:B------:R-:W-:Y:S01]  /*5ed0*/  IMAD.MOV.U32 R7, RZ, RZ, RZ ;  /* 0x000000ffff077224 */ /* 0x000fe200078e00ff */
[----:B------:R-:W-:Y:S01]  /*5ee0*/  MOV R116, RZ ;  /* 0x000000ff00747202 */ /* 0x000fe20000000f00 */
[----:B------:R-:W-:Y:S01]  /*5ef0*/  CS2R R114, SRZ ;  /* 0x0000000000727805 */ /* 0x000fe2000001ff00 */
[----:B------:R-:W-:Y:S01]  /*5f00*/  CS2R R112, SRZ ;  /* 0x0000000000707805 */ /* 0x000fe2000001ff00 */
[----:B------:R-:W-:Y:S01]  /*5f10*/  CS2R R110, SRZ ;  /* 0x00000000006e7805 */ /* 0x000fe2000001ff00 */
[----:B------:R-:W-:Y:S01]  /*5f20*/  CS2R R108, SRZ ;  /* 0x00000000006c7805 */ /* 0x000fe2000001ff00 */
[----:B------:R-:W-:Y:S01]  /*5f30*/  CS2R R106, SRZ ;  /* 0x00000000006a7805 */ /* 0x000fe2000001ff00 */
[----:B------:R-:W-:Y:S01]  /*5f40*/  CS2R R104, SRZ ;  /* 0x0000000000687805 */ /* 0x000fe2000001ff00 */
[----:B------:R-:W-:Y:S05]  /*5f50*/  @!P0 BRA `(.L_x_563) ;  /* 0x00011a5000008947 */ /* 0x000fea0003800000 */
[----:B------:R-:W-:-:S04]  /*5f60*/  ISETP.NE.U32.AND P0, PT, RZ, c[0x0][0x340], PT ;  /* 0x0000d000ff007a0c */ /* 0x000fc80003f05070 */
[----:B------:R-:W-:-:S13]  /*5f70*/  ISETP.NE.AND.EX P0, PT, RZ, c[0x0][0x344], PT, P0 ;  /* 0x0000d100ff007a0c */ /* 0x000fda0003f05300 */
[----:B------:R-:W-:-:S04]  /*5f80*/  @P0 IMAD.MOV.U32 R2, RZ, RZ, 0x4 ;  /* 0x00000004ff020424 */ /* 0x000fc800078e00ff */
[----:B------:R-:W-:-:S05]  /*5f90*/  @P0 IMAD.WIDE R2, R243, R2, c[0x0][0x340] ;  /* 0x0000d000f3020625 */ /* 0x000fca00078e0202 */
[----:B------:R1:W2:Y:S01]  /*5fa0*/  @P0 LDG.E R21, [R2.64] ;  /* 0x0000000602150981 */ /* 0x0002a2000c1e1900 */
[----:B------:R-:W-:Y:S01]  /*5fb0*/  SHF.R.S32.HI R0, RZ, 0x1f, R145 ;  /* 0x0000001fff007819 */ /* 0x000fe20000011491 */
[----:B------:R-:W-:Y:S01]  /*5fc0*/  IMAD R5, R164, c[0x0][0x1b8], RZ ;  /* 0x00006e00a4057a24 */ /* 0x000fe200078e02ff */
[----:B------:R-:W-:Y:S01]  /*5fd0*/  SHF.R.S32.HI R112, RZ, 0x1f, R162 ;  /* 0x0000001fff707819 */ /* 0x000fe200000114a2 */
[----:B------:R-:W-:Y:S01]  /*5fe0*/  IMAD R44, R242, c[0x0][0x2c4], RZ ;  /* 0x0000b100f22c7a24 */ /* 0x000fe200078e02ff */
[----:B------:R-:W-:Y:S01]  /*5ff0*/  ISETP.NE.U32.AND P2, PT, RZ, c[0x0][0x348], PT ;  /* 0x0000d200ff007a0c */ /* 0x000fe20003f45070 */
[----:B------:R-:W-:Y:S01]  /*6000*/  IMAD R0, R0, c[0x0][0x178], RZ ;  /* 0x00005e0000007a24 */ /* 0x000fe200078e02ff */
[CC--:B------:R-:W-:Y:S01]  /*6010*/  LEA.HI R4, R112.reuse, R162.reuse, RZ, 0x3 ;  /* 0x000000a270047211 */ /* 0x0c0fe200078f18ff */
[----:B------:R-:W-:Y:S01]  /*6020*/  IMAD R5, R251, c[0x0][0x1bc], R5 ;  /* 0x00006f00fb057a24 */ /* 0x000fe200078e0205 */
[----:B------:R-:W-:Y:S01]  /*6030*/  LEA.HI R11, R112, R162, RZ, 0x4 ;  /* 0x000000a2700b7211 */ /* 0x000fe200078f20ff */
[----:B------:R-:W-:Y:S01]  /*6040*/  IMAD R0, R145, c[0x0][0x17c], R0 ;  /* 0x00005f0091007a24 */ /* 0x000fe200078e0200 */
[----:B------:R-:W-:Y:S01]  /*6050*/  SHF.R.S32.HI R88, RZ, 0x3, R4 ;  /* 0x00000003ff587819 */ /* 0x000fe20000011404 */
[----:B------:R-:W-:Y:S01]  /*6060*/  BSSY B0, `(.L_x_564) ;  /* 0x0000089000007945 */ /* 0x000fe20003800000 */
[----:B------:R-:W-:-:S02]  /*6070*/  SHF.R.S32.HI R9, RZ, 0x4, R11 ;  /* 0x00000004ff097819 */ /* 0x000fc4000001140b */
[----:B------:R-:W-:Y:S02]  /*6080*/  SHF.R.S32.HI R20, RZ, 0x1f, R243 ;  /* 0x0000001fff147819 */ /* 0x000fe400000114f3 */
[----:B------:R-:W-:Y:S02]  /*6090*/  LEA.HI R6, R11, R9, RZ, 0x1 ;  /* 0x000000090b067211 */ /* 0x000fe400078f08ff */
[----:B------:R-:W-:Y:S02]  /*60a0*/  ISETP.NE.AND.EX P2, PT, RZ, c[0x0][0x34c], PT, P2 ;  /* 0x0000d300ff007a0c */ /* 0x000fe40003f45320 */
[----:B------:R-:W-:Y:S02]  /*60b0*/  LOP3.LUT R6, R6, 0xfffffffe, RZ, 0xc0, !PT ;  /* 0xfffffffe06067812 */ /* 0x000fe400078ec0ff */
[----:B------:R-:W-:Y:S01]  /*60c0*/  SEL R12, R20, RZ, !P2 ;  /* 0x000000ff140c7207 */ /* 0x000fe20005000000 */
[----:B-1----:R-:W-:-:S04]  /*60d0*/  IMAD.WIDE.U32 R2, R145, c[0x0][0x178], RZ ;  /* 0x00005e0091027a25 */ /* 0x002fc800078e00ff */
[----:B------:R-:W-:Y:S01]  /*60e0*/  IMAD.IADD R3, R3, 0x1, R0 ;  /* 0x0000000103037824 */ /* 0x000fe200078e0200 */
[----:B------:R-:W-:Y:S01]  /*60f0*/  LOP3.LUT R0, R4, 0xfffffff8, RZ, 0xc0, !PT ;  /* 0xfffffff804007812 */ /* 0x000fe200078ec0ff */
[----:B------:R-:W-:Y:S02]  /*6100*/  IMAD.SHL.U32 R4, R88, 0x40, RZ ;  /* 0x0000004058047824 */ /* 0x000fe400078e00ff */
[----:B------:R-:W-:Y:S01]  /*6110*/  IMAD.IADD R106, R9, 0x1, -R6 ;  /* 0x00000001096a7824 */ /* 0x000fe200078e0a06 */
[----:B------:R-:W-:Y:S01]  /*6120*/  SEL R6, R243, RZ, !P2 ;  /* 0x000000fff3067207 */ /* 0x000fe20005000000 */
[----:B------:R-:W-:Y:S01]  /*6130*/  IMAD.IADD R87, R162, 0x1, -R0 ;  /* 0x00000001a2577824 */ /* 0x000fe200078e0a00 */
[----:B------:R-:W-:Y:S01]  /*6140*/  LOP3.LUT R0, R4, 0x1c0, RZ, 0xc0, !PT ;  /* 0x000001c004007812 */ /* 0x000fe200078ec0ff */
[----:B------:R-:W-:-:S03]  /*6150*/  IMAD.WIDE.U32 R2, R251, c[0x0][0x1b8], R2 ;  /* 0x00006e00fb027a25 */ /* 0x000fc600078e0002 */
[C---:B------:R-:W-:Y:S01]  /*6160*/  SHF.L.U32 R10, R87.reuse, 0x3, RZ ;  /* 0x00000003570a7819 */ /* 0x040fe200000006ff */
[----:B------:R-:W-:Y:S02]  /*6170*/  IMAD R9, R87, 0x20, R88 ;  /* 0x0000002057097824 */ /* 0x000fe400078e0258 */
[----:B------:R-:W-:Y:S01]  /*6180*/  IMAD.IADD R3, R3, 0x1, R5 ;  /* 0x0000000103037824 */ /* 0x000fe200078e0205 */
[----:B------:R-:W-:Y:S01]  /*6190*/  IADD3 R4, R10, 0x80, RZ ;  /* 0x000000800a047810 */ /* 0x000fe20007ffe0ff */
[----:B------:R-:W-:Y:S01]  /*61a0*/  IMAD.IADD R9, R244, 0x1, R9 ;  /* 0x00000001f4097824 */ /* 0x000fe200078e0209 */
[----:B------:R-:W-:Y:S01]  /*61b0*/  LOP3.LUT R7, R0, 0x38, R10, 0xf8, !PT ;  /* 0x0000003800077812 */ /* 0x000fe200078ef80a */
[----:B------:R-:W-:Y:S01]  /*61c0*/  IMAD R14, R12, c[0x0][0x1c0], RZ ;  /* 0x000070000c0e7a24 */ /* 0x000fe200078e02ff */
[----:B------:R-:W-:Y:S01]  /*61d0*/  SHF.R.U32.HI R0, RZ, 0x3, R0 ;  /* 0x00000003ff007819 */ /* 0x000fe20000011600 */
[----:B------:R-:W-:Y:S01]  /*61e0*/  @P3 IMAD.HI.U32 R5, R9, c[0x0][0x2c8], RZ ;  /* 0x0000b20009053a27 */ /* 0x000fe200078e00ff */
[----:B------:R-:W-:-:S02]  /*61f0*/  ISETP.GE.AND P1, PT, R4, c[0x0][0x1d4], PT ;  /* 0x0000750004007a0c */ /* 0x000fc40003f26270 */
[----:B------:R-:W-:Y:S01]  /*6200*/  LOP3.LUT R17, R7, R0, RZ, 0x3c, !PT ;  /* 0x0000000007117212 */ /* 0x000fe200078e3cff */
[----:B------:R-:W-:Y:S01]  /*6210*/  IMAD.WIDE.U32 R2, R6, c[0x0][0x1c0], R2 ;  /* 0x0000700006027a25 */ /* 0x000fe200078e0002 */
[----:B------:R-:W-:Y:S02]  /*6220*/  P2R R240, PR, RZ, 0x2 ;  /* 0x00000002fff07803 */ /* 0x000fe40000000000 */
[----:B------:R-:W-:Y:S02]  /*6230*/  SHF.R.S32.HI R4, RZ, 0x1f, R8 ;  /* 0x0000001fff047819 */ /* 0x000fe40000011408 */
[C---:B------:R-:W-:Y:S02]  /*6240*/  IADD3 R0, P1, R88.reuse, R8, RZ ;  /* 0x0000000858007210 */ /* 0x040fe40007f3e0ff */
[----:B------:R-:W-:Y:S02]  /*6250*/  LOP3.LUT R7, R11, 0xfffffff0, RZ, 0xc0, !PT ;  /* 0xfffffff00b077812 */ /* 0x000fe400078ec0ff */
[----:B------:R-:W-:-:S02]  /*6260*/  LEA.HI.X.SX32 R4, R88, R4, 0x1, P1 ;  /* 0x0000000458047211 */ /* 0x000fc400008f0eff */
[----:B------:R-:W-:Y:S01]  /*6270*/  MOV R8, R9 ;  /* 0x0000000900087202 */ /* 0x000fe20000000f00 */
[----:B------:R-:W-:Y:S01]  /*6280*/  IMAD.IADD R7, R162, 0x1, -R7 ;  /* 0x00000001a2077824 */ /* 0x000fe200078e0a07 */
[----:B------:R-:W-:Y:S01]  /*6290*/  @P3 SHF.R.U32.HI R8, RZ, c[0x0][0x2cc], R5 ;  /* 0x0000b300ff083a19 */ /* 0x000fe20000011605 */
[C---:B------:R-:W-:Y:S01]  /*62a0*/  IMAD R5, R4.reuse, c[0x0][0x1e0], RZ ;  /* 0x0000780004057a24 */ /* 0x040fe200078e02ff */
[----:B------:R-:W-:Y:S01]  /*62b0*/  SHF.R.S32.HI R11, RZ, 0x1f, R10 ;  /* 0x0000001fff0b7819 */ /* 0x000fe2000001140a */
[----:B------:R-:W-:Y:S01]  /*62c0*/  IMAD R4, R4, c[0x0][0x208], RZ ;  /* 0x0000820004047a24 */ /* 0x000fe200078e02ff */
[----:B------:R-:W-:Y:S01]  /*62d0*/  SHF.R.S32.HI R15, RZ, 0x1f, R7 ;  /* 0x0000001fff0f7819 */ /* 0x000fe20000011407 */
[C---:B------:R-:W-:Y:S01]  /*62e0*/  IMAD R16, R0.reuse, c[0x0][0x1e4], R5 ;  /* 0x0000790000107a24 */ /* 0x040fe200078e0205 */
[----:B------:R-:W-:Y:S01]  /*62f0*/  ISETP.NE.U32.AND P1, PT, RZ, c[0x0][0x350], PT ;  /* 0x0000d400ff007a0c */ /* 0x000fe20003f25070 */
[C---:B------:R-:W-:Y:S01]  /*6300*/  IMAD R19, R0.reuse, c[0x0][0x20c], R4 ;  /* 0x0000830000137a24 */ /* 0x040fe200078e0204 */
[----:B------:R-:W-:Y:S01]  /*6310*/  LEA.HI R18, R15, R7, RZ, 0x3 ;  /* 0x000000070f127211 */ /* 0x000fe200078f18ff */
[----:B------:R-:W-:Y:S01]  /*6320*/  IMAD.WIDE.U32 R4, R0, c[0x0][0x1e0], R10 ;  /* 0x0000780000047a25 */ /* 0x000fe200078e000a */
[----:B------:R-:W-:-:S02]  /*6330*/  ISETP.NE.AND.EX P1, PT, RZ, c[0x0][0x354], PT, P1 ;  /* 0x0000d500ff007a0c */ /* 0x000fc40003f25310 */
[----:B------:R-:W-:Y:S01]  /*6340*/  ISETP.GE.AND P5, PT, R10, c[0x0][0x1d4], PT ;  /* 0x000075000a007a0c */ /* 0x000fe20003fa6270 */
[----:B------:R-:W-:Y:S01]  /*6350*/  IMAD.WIDE.U32 R12, R0, c[0x0][0x208], R10 ;  /* 0x00008200000c7a25 */ /* 0x000fe200078e000a */
[----:B------:R-:W-:Y:S02]  /*6360*/  LEA.HI R0, R112, R162, RZ, 0x6 ;  /* 0x000000a270007211 */ /* 0x000fe400078f30ff */
[----:B------:R-:W-:Y:S01]  /*6370*/  IADD3 R5, R5, R16, RZ ;  /* 0x0000001005057210 */ /* 0x000fe20007ffe0ff */
[----:B------:R-:W-:Y:S02]  /*6380*/  IMAD R15, R6, c[0x0][0x1c4], R14 ;  /* 0x00007100060f7a24 */ /* 0x000fe400078e020e */
[----:B------:R-:W-:Y:S01]  /*6390*/  IMAD.SHL.U32 R6, R0, 0x8, RZ ;  /* 0x0000000800067824 */ /* 0x000fe200078e00ff */
[----:B------:R-:W-:Y:S01]  /*63a0*/  LOP3.LUT R0, R18, 0xfffffff8, RZ, 0xc0, !PT ;  /* 0xfffffff812007812 */ /* 0x000fe200078ec0ff */
[----:B------:R-:W-:Y:S02]  /*63b0*/  IMAD.MOV R14, RZ, RZ, -R8 ;  /* 0x000000ffff0e7224 */ /* 0x000fe400078e0a08 */
[----:B------:R-:W-:Y:S01]  /*63c0*/  IMAD.IADD R3, R3, 0x1, R15 ;  /* 0x0000000103037824 */ /* 0x000fe200078e020f */
[----:B------:R-:W-:Y:S01]  /*63d0*/  LOP3.LUT R209, R17, 0xfffffe00, R6, 0xf8, !PT ;  /* 0xfffffe0011d17812 */ /* 0x000fe200078ef806 */
[----:B------:R-:W-:Y:S01]  /*63e0*/  IMAD.IADD R0, R7, 0x1, -R0 ;  /* 0x0000000107007824 */ /* 0x000fe200078e0a00 */
[----:B------:R-:W-:Y:S01]  /*63f0*/  SHF.R.S32.HI R6, RZ, 0x1f, R8 ;  /* 0x0000001fff067819 */ /* 0x000fe20000011408 */
[----:B------:R-:W-:Y:S01]  /*6400*/  IMAD R14, R14, c[0x0][0x2c4], R9 ;  /* 0x0000b1000e0e7a24 */ /* 0x000fe200078e0209 */
[----:B------:R-:W-:Y:S01]  /*6410*/  SHF.L.U32 R15, R106, 0x3, RZ ;  /* 0x000000036a0f7819 */ /* 0x000fe200000006ff */
[C---:B------:R-:W-:Y:S01]  /*6420*/  IMAD.SHL.U32 R9, R0.reuse, 0x40, RZ ;  /* 0x0000004000097824 */ /* 0x040fe200078e00ff */
[----:B------:R-:W-:Y:S01]  /*6430*/  LOP3.LUT P3, RZ, R0, 0x4, RZ, 0xc0, !PT ;  /* 0x0000000400ff7812 */ /* 0x000fe2000786c0ff */
[----:B------:R-:W-:Y:S01]  /*6440*/  IMAD.WIDE.U32 R2, R8, c[0x0][0x1b0], R2 ;  /* 0x00006c0008027a25 */ /* 0x000fe200078e0002 */
[----:B------:R-:W-:-:S02]  /*6450*/  LOP3.LUT P2, RZ, R0, 0x2, RZ, 0xc0, !PT ;  /* 0x0000000200ff7812 */ /* 0x000fc4000784c0ff */
[----:B------:R-:W-:Y:S01]  /*6460*/  LOP3.LUT R9, R9, 0x1c0, RZ, 0xc0, !PT ;  /* 0x000001c009097812 */ /* 0x000fe200078ec0ff */
[----:B------:R-:W-:Y:S02]  /*6470*/  IMAD R0, R6, c[0x0][0x1b0], RZ ;  /* 0x00006c0006007a24 */ /* 0x000fe400078e02ff */
[----:B------:R-:W-:Y:S01]  /*6480*/  IMAD.WIDE.U32 R6, R251, c[0x0][0x1e8], R4 ;  /* 0x00007a00fb067a25 */ /* 0x000fe200078e0004 */
[----:B------:R-:W-:-:S03]  /*6490*/  MOV R4, R12 ;  /* 0x0000000c00047202 */ /* 0x000fc60000000f00 */
[----:B------:R-:W-:Y:S01]  /*64a0*/  IMAD R17, R8, c[0x0][0x1b4], R0 ;  /* 0x00006d0008117a24 */ /* 0x000fe200078e0200 */
[----:B------:R-:W-:Y:S01]  /*64b0*/  LOP3.LUT R0, R9, 0x8, R15, 0xf8, !PT ;  /* 0x0000000809007812 */ /* 0x000fe200078ef80f */
[----:B------:R-:W-:Y:S01]  /*64c0*/  IMAD R16, R164, c[0x0][0x1e8], RZ ;  /* 0x00007a00a4107a24 */ /* 0x000fe200078e02ff */
[----:B------:R-:W-:Y:S01]  /*64d0*/  SHF.R.U32.HI R9, RZ, 0x3, R9 ;  /* 0x00000003ff097819 */ /* 0x000fe20000011609 */
[----:B------:R-:W-:Y:S02]  /*64e0*/  IMAD.MOV.U32 R12, RZ, RZ, R6 ;  /* 0x000000ffff0c7224 */ /* 0x000fe400078e0006 */
[----:B------:R-:W-:Y:S01]  /*64f0*/  IMAD.IADD R5, R13, 0x1, R19 ;  /* 0x000000010d057824 */ /* 0x000fe200078e0213 */
[----:B------:R-:W-:Y:S01]  /*6500*/  LOP3.LUT R15, R0, R9, RZ, 0x3c, !PT ;  /* 0x00000009000f7212 */ /* 0x000fe200078e3cff */
[----:B------:R-:W-:Y:S01]  /*6510*/  IMAD R6, R164, c[0x0][0x210], RZ ;  /* 0x00008400a4067a24 */ /* 0x000fe200078e02ff */
[----:B------:R-:W-:Y:S01]  /*6520*/  SHF.R.S32.HI R0, RZ, 0x1f, R14 ;  /* 0x0000001fff007819 */ /* 0x000fe2000001140e */
[----:B------:R-:W-:-:S02]  /*6530*/  IMAD.IADD R3, R3, 0x1, R17 ;  /* 0x0000000103037824 */ /* 0x000fc400078e0211 */
[C---:B------:R-:W-:Y:S02]  /*6540*/  IMAD R16, R251.reuse, c[0x0][0x1ec], R16 ;  /* 0x00007b00fb107a24 */ /* 0x040fe400078e0210 */
[----:B------:R-:W-:Y:S02]  /*6550*/  IMAD R0, R0, c[0x0][0x1a8], RZ ;  /* 0x00006a0000007a24 */ /* 0x000fe400078e02ff */
[C---:B------:R-:W-:Y:S02]  /*6560*/  IMAD R6, R251.reuse, c[0x0][0x214], R6 ;  /* 0x00008500fb067a24 */ /* 0x040fe400078e0206 */
[----:B------:R-:W-:-:S04]  /*6570*/  IMAD.WIDE.U32 R4, R251, c[0x0][0x210], R4 ;  /* 0x00008400fb047a25 */ /* 0x000fc800078e0004 */
[C---:B------:R-:W-:Y:S02]  /*6580*/  IMAD R0, R14.reuse, c[0x0][0x1ac], R0 ;  /* 0x00006b000e007a24 */ /* 0x040fe400078e0200 */
[----:B------:R-:W-:-:S04]  /*6590*/  IMAD.WIDE.U32 R2, R14, c[0x0][0x1a8], R2 ;  /* 0x00006a000e027a25 */ /* 0x000fc800078e0002 */
[----:B------:R-:W-:Y:S02]  /*65a0*/  IMAD.IADD R13, R16, 0x1, R7 ;  /* 0x00000001100d7824 */ /* 0x000fe400078e0207 */
[----:B------:R-:W-:Y:S01]  /*65b0*/  IMAD.IADD R7, R6, 0x1, R5 ;  /* 0x0000000106077824 */ /* 0x000fe200078e0205 */
[----:B------:R-:W-:Y:S01]  /*65c0*/  MOV R6, R4 ;  /* 0x0000000400067202 */ /* 0x000fe20000000f00 */
[----:B------:R-:W-:Y:S02]  /*65d0*/  IMAD.SHL.U32 R5, R18, 0x40, RZ ;  /* 0x0000004012057824 */ /* 0x000fe400078e00ff */
[----:B------:R-:W-:Y:S02]  /*65e0*/  IMAD.IADD R3, R3, 0x1, R0 ;  /* 0x0000000103037824 */ /* 0x000fe400078e0200 */
[----:B------:R-:W-:Y:S01]  /*65f0*/  IMAD.IADD R16, R244, 0x1, R88 ;  /* 0x00000001f4107824 */ /* 0x000fe200078e0258 */
[----:B------:R-:W-:Y:S02]  /*6600*/  LOP3.LUT R4, R15, 0xfffffe00, R5, 0xf8, !PT ;  /* 0xfffffe000f047812 */ /* 0x000fe400078ef805 */
[----:B------:R-:W-:-:S04]  /*6610*/  SHF.L.U32 R15, R87, 0x3, RZ ;  /* 0x00000003570f7819 */ /* 0x000fc800000006ff */
[----:B------:R-:W-:Y:S02]  /*6620*/  IADD3 R5, R15, 0x80, RZ ;  /* 0x000000800f057810 */ /* 0x000fe40007ffe0ff */
[--C-:B--2---:R-:W-:Y:S01]  /*6630*/  @P0 SHF.R.S32.HI R9, RZ, 0x1f, R21.reuse ;  /* 0x0000001fff090819 */ /* 0x104fe20000011415 */
[----:B------:R-:W-:Y:S01]  /*6640*/  @P0 IMAD.MOV.U32 R8, RZ, RZ, R21 ;  /* 0x000000ffff080224 */ /* 0x000fe200078e0015 */
[----:B------:R-:W-:Y:S01]  /*6650*/  @!P0 MOV R9, R20 ;  /* 0x0000001400098202 */ /* 0x000fe20000000f00 */
[----:B------:R-:W-:Y:S01]  /*6660*/  @!P0 IMAD.MOV.U32 R8, RZ, RZ, R243 ;  /* 0x000000ffff088224 */ /* 0x000fe200078e00f3 */
[C---:B------:R-:W-:Y:S02]  /*6670*/  LEA R18, P0, R2.reuse, c[0x0][0x160], 0x1 ;  /* 0x0000580002127a11 */ /* 0x040fe400078008ff */
[----:B------:R-:W-:Y:S02]  /*6680*/  SEL R0, R9, RZ, !P1 ;  /* 0x000000ff09007207 */ /* 0x000fe40004800000 */
[----:B------:R-:W-:Y:S01]  /*6690*/  LEA.HI.X R17, R2, c[0x0][0x164], R3, 0x1, P0 ;  /* 0x0000590002117a11 */ /* 0x000fe200000f0c03 */
[----:B------:R-:W-:Y:S01]  /*66a0*/  IMAD.MOV.U32 R3, RZ, RZ, 0x10 ;  /* 0x00000010ff037424 */ /* 0x000fe200078e00ff */
[----:B------:R-:W-:Y:S01]  /*66b0*/  ISETP.GE.AND P0, PT, R16, R44, PT ;  /* 0x0000002c1000720c */ /* 0x000fe20003f06270 */
[----:B------:R-:W-:Y:S01]  /*66c0*/  IMAD R2, R0, c[0x0][0x1f0], RZ ;  /* 0x00007c0000027a24 */ /* 0x000fe200078e02ff */
[----:B------:R-:W-:Y:S01]  /*66d0*/  SEL R8, R8, RZ, !P1 ;  /* 0x000000ff08087207 */ /* 0x000fe20004800000 */
[----:B------:R-:W-:Y:S01]  /*66e0*/  IMAD R0, R0, c[0x0][0x218], RZ ;  /* 0x0000860000007a24 */ /* 0x000fe200078e02ff */
[----:B------:R-:W-:-:S02]  /*66f0*/  SEL R3, R3, 0xfffffff0, !P2 ;  /* 0xfffffff003037807 */ /* 0x000fc40005000000 */
[----:B------:R-:W-:Y:S01]  /*6700*/  ISETP.GE.AND P1, PT, R15, c[0x0][0x198], PT ;  /* 0x000066000f007a0c */ /* 0x000fe20003f26270 */
[C---:B------:R-:W-:Y:S02]  /*6710*/  IMAD R14, R8.reuse, c[0x0][0x1f4], R2 ;  /* 0x00007d00080e7a24 */ /* 0x040fe400078e0202 */
[----:B------:R-:W-:Y:S02]  /*6720*/  IMAD.MOV.U32 R2, RZ, RZ, 0x20 ;  /* 0x00000020ff027424 */ /* 0x000fe400078e00ff */
[----:B------:R-:W-:Y:S01]  /*6730*/  IMAD R9, R8, c[0x0][0x21c], R0 ;  /* 0x0000870008097a24 */ /* 0x000fe200078e0200 */
[----:B------:R-:W-:Y:S01]  /*6740*/  IADD3 R0, R10, 0x40, RZ ;  /* 0x000000400a007810 */ /* 0x000fe20007ffe0ff */
[----:B------:R-:W-:Y:S01]  /*6750*/  IMAD.WIDE.U32 R228, R8, c[0x0][0x1f0], R12 ;  /* 0x00007c0008e47a25 */ /* 0x000fe200078e000c */
[----:B------:R-:W-:Y:S02]  /*6760*/  SEL R2, R2, 0xffffffe0, !P3 ;  /* 0xffffffe002027807 */ /* 0x000fe40005800000 */
[----:B------:R-:W-:Y:S01]  /*6770*/  ISETP.GE.AND P6, PT, R0, c[0x0][0x1d4], PT ;  /* 0x0000750000007a0c */ /* 0x000fe20003fc6270 */
[----:B------:R-:W-:Y:S01]  /*6780*/  IMAD.WIDE.U32 R236, R8, c[0x0][0x218], R6 ;  /* 0x0000860008ec7a25 */ /* 0x000fe200078e0006 */
[----:B------:R-:W-:Y:S01]  /*6790*/  ISETP.GE.AND P2, PT, R0, c[0x0][0x198], PT ;  /* 0x0000660000007a0c */ /* 0x000fe20003f46270 */
[----:B------:R1:W2:Y:S01]  /*67a0*/  SHFL.IDX PT, R6, R18, RZ, 0x181f ;  /* 0x00181fff12067589 */ /* 0x0002a200000e0000 */
[----:B------:R-:W-:Y:S01]  /*67b0*/  ISETP.GE.AND P3, PT, R5, c[0x0][0x198], PT ;  /* 0x0000660005007a0c */ /* 0x000fe20003f66270 */
[----:B------:R-:W-:-:S02]  /*67c0*/  IMAD.IADD R231, R229, 0x1, R14 ;  /* 0x00000001e5e77824 */ /* 0x000fc400078e020e */
[----:B------:R1:W3:Y:S01]  /*67d0*/  SHFL.IDX PT, R7, R17, RZ, 0x181f ;  /* 0x00181fff11077589 */ /* 0x0002e200000e0000 */
[----:B------:R-:W-:Y:S01]  /*67e0*/  IMAD.IADD R233, R237, 0x1, R9 ;  /* 0x00000001ede97824 */ /* 0x000fe200078e0209 */
[----:B------:R-:W-:Y:S05]  /*67f0*/  @P0 BRA `(.L_x_565) ;  /* 0x000000f000000947 */ /* 0x000fea0003800000 */
[----:B------:R-:W-:Y:S02]  /*6800*/  SHF.R.S32.HI R12, RZ, 0x1f, R0 ;  /* 0x0000001fff0c7819 */ /* 0x000fe40000011400 */
[----:B------:R-:W-:Y:S02]  /*6810*/  SHF.R.S32.HI R13, RZ, 0x1f, R5 ;  /* 0x0000001fff0d7819 */ /* 0x000fe40000011405 */
[----:B------:R-:W-:Y:S02]  /*6820*/  LEA.HI R12, R12, R0, RZ, 0x3 ;  /* 0x000000000c0c7211 */ /* 0x000fe400078f18ff */
[----:B------:R-:W-:Y:S02]  /*6830*/  LEA.HI R5, R13, R5, RZ, 0x3 ;  /* 0x000000050d057211 */ /* 0x000fe400078f18ff */
[----:B--2---:R-:W-:-:S02]  /*6840*/  LEA R8, P0, R15, R6, 0x1 ;  /* 0x000000060f087211 */ /* 0x004fc400078008ff */
[----:B------:R-:W-:Y:S02]  /*6850*/  LOP3.LUT R12, R12, 0xfffffff8, RZ, 0xc0, !PT ;  /* 0xfffffff80c0c7812 */ /* 0x000fe400078ec0ff */
[----:B------:R-:W-:Y:S01]  /*6860*/  LOP3.LUT R14, R5, 0xfffffff8, RZ, 0xc0, !PT ;  /* 0xfffffff8050e7812 */ /* 0x000fe200078ec0ff */
[----:B------:R-:W-:Y:S01]  /*6870*/  IMAD.SHL.U32 R5, R209, 0x2, RZ ;  /* 0x00000002d1057824 */ /* 0x000fe200078e00ff */
[----:B---3--:R-:W-:Y:S01]  /*6880*/  LEA.HI.X R9, R15, R7, R11, 0x1, P0 ;  /* 0x000000070f097211 */ /* 0x008fe200000f0c0b */
[----:B------:R-:W-:-:S04]  /*6890*/  IMAD.WIDE R12, R12, 0x2, R6 ;  /* 0x000000020c0c7825 */ /* 0x000fc800078e0206 */
[----:B------:R-:W-:Y:S01]  /*68a0*/  IMAD.WIDE R6, R14, 0x2, R6 ;  /* 0x000000020e067825 */ /* 0x000fe200078e0206 */
[----:B------:R-:W-:Y:S01]  /*68b0*/  @!PT LDS RZ, [RZ] ;  /* 0x00000000fffff984 */ /* 0x000fe20000000800 */
[----:B------:R2:W-:Y:S04]  /*68c0*/  LDGSTS.E.BYPASS.LTC128B.128 [R5+0xc100], [R8.64], !P1 ;  /* 0x0c10000008057fae */ /* 0x0005e8000c901d46 */
[----:B------:R2:W-:Y:S04]  /*68d0*/  LDGSTS.E.BYPASS.LTC128B.128 [R5+0x10100], [R12.64], !P2 ;  /* 0x101000000c057fae */ /* 0x0005e8000d101d46 */
[----:B------:R2:W-:Y:S02]  /*68e0*/  LDGSTS.E.BYPASS.LTC128B.128 [R5+0x14100], [R6.64], !P3 ;  /* 0x1410000006057fae */ /* 0x0005e4000d901d46 */
.L_x_565:
[----:B------:R-:W-:Y:S05]  /*68f0*/  BSYNC B0 ;  /* 0x0000000000007941 */ /* 0x000fea0003800000 */
.L_x_564:
[----:B--2---:R-:W-:Y:S01]  /*6900*/  IADD3 R5, R16, 0x20, RZ ;  /* 0x0000002010057810 */ /* 0x004fe20007ffe0ff */
[----:B---3--:R2:W3:Y:S01]  /*6910*/  SHFL.IDX PT, R7, R17, 0x1, 0x181f ;  /* 0x00381f0011077f89 */ /* 0x0084e200000e0000 */
[----:B------:R-:W-:Y:S02]  /*6920*/  BSSY B0, `(.L_x_566) ;  /* 0x0000014000007945 */ /* 0x000fe40003800000 */
[----:B------:R-:W-:Y:S01]  /*6930*/  ISETP.GE.AND P0, PT, R5, R44, PT ;  /* 0x0000002c0500720c */ /* 0x000fe20003f06270 */
[----:B------:R2:W4:-:S12]  /*6940*/  SHFL.IDX PT, R6, R18, 0x1, 0x181f ;  /* 0x00381f0012067f89 */ /* 0x00051800000e0000 */
[----:B------:R-:W-:Y:S05]  /*6950*/  @P0 BRA `(.L_x_567) ;  /* 0x0000010000000947 */ /* 0x000fea0003800000 */
[----:B------:R-:W-:Y:S02]  /*6960*/  IADD3 R13, R15, 0x80, RZ ;  /* 0x000000800f0d7810 */ /* 0x000fe40007ffe0ff */
[----:B------:R-:W-:Y:S02]  /*6970*/  SHF.R.S32.HI R5, RZ, 0x1f, R0 ;  /* 0x0000001fff057819 */ /* 0x000fe40000011400 */
[----:B------:R-:W-:Y:S02]  /*6980*/  SHF.R.S32.HI R14, RZ, 0x1f, R13 ;  /* 0x0000001fff0e7819 */ /* 0x000fe4000001140d */
[----:B------:R-:W-:Y:S02]  /*6990*/  LEA.HI R12, R5, R0, RZ, 0x3 ;  /* 0x00000000050c7211 */ /* 0x000fe400078f18ff */
[----:B------:R-:W-:Y:S02]  /*69a0*/  LEA.HI R5, R14, R13, RZ, 0x3 ;  /* 0x0000000d0e057211 */ /* 0x000fe400078f18ff */
[----:B----4-:R-:W-:-:S02]  /*69b0*/  LEA R8, P0, R15, R6, 0x1 ;  /* 0x000000060f087211 */ /* 0x010fc400078008ff */
        /* <DEDUP_REMOVED lines=10> */
.L_x_567:
[----:B------:R-:W-:Y:S05]  /*6a60*/  BSYNC B0 ;  /* 0x0000000000007941 */ /* 0x000fea0003800000 */
.L_x_566:
[----:B---3--:R-:W-:Y:S01]  /*6a70*/  IADD3 R5, R16, 0x40, RZ ;  /* 0x0000004010057810 */ /* 0x008fe20007ffe0ff */
[----:B------:R3:W1:Y:S01]  /*6a80*/  SHFL.IDX PT, R7, R17, 0x2, 0x181f ;  /* 0x00581f0011077f89 */ /* 0x00066200000e0000 */
[----:B------:R-:W-:Y:S02]  /*6a90*/  BSSY B0, `(.L_x_568) ;  /* 0x0000014000007945 */ /* 0x000fe40003800000 */
[----:B------:R-:W-:Y:S01]  /*6aa0*/  ISETP.GE.AND P0, PT, R5, R44, PT ;  /* 0x0000002c0500720c */ /* 0x000fe20003f06270 */
[----:B----4-:R3:W4:-:S12]  /*6ab0*/  SHFL.IDX PT, R6, R18, 0x2, 0x181f ;  /* 0x00581f0012067f89 */ /* 0x01071800000e0000 */
        /* <DEDUP_REMOVED lines=10> */
[----:B-1----:R-:W-:Y:S01]  /*6b60*/  LEA.HI.X R9, R15, R7, R11, 0x1, P0 ;  /* 0x000000070f097211 */ /* 0x002fe200000f0c0b */
[----:B------:R-:W-:-:S04]  /*6b70*/  IMAD.WIDE R12, R12, 0x2, R6 ;  /* 0x000000020c0c7825 */ /* 0x000fc800078e0206 */
[----:B------:R-:W-:Y:S01]  /*6b80*/  IMAD.WIDE R6, R14, 0x2, R6 ;  /* 0x000000020e067825 */ /* 0x000fe200078e0206 */
[----:B------:R-:W-:Y:S01]  /*6b90*/  @!PT LDS RZ, [RZ] ;  /* 0x00000000fffff984 */ /* 0x000fe20000000800 */
[----:B------:R1:W-:Y:S04]  /*6ba0*/  LDGSTS.E.BYPASS.LTC128B.128 [R5+0xe100], [R8.64], !P1 ;  /* 0x0e10000008057fae */ /* 0x0003e8000c901d46 */
[----:B------:R1:W-:Y:S04]  /*6bb0*/  LDGSTS.E.BYPASS.LTC128B.128 [R5+0x12100], [R12.64], !P2 ;  /* 0x121000000c057fae */ /* 0x0003e8000d101d46 */
[----:B------:R1:W-:Y:S02]  /*6bc0*/  LDGSTS.E.BYPASS.LTC128B.128 [R5+0x16100], [R6.64], !P3 ;  /* 0x1610000006057fae */ /* 0x0003e4000d901d46 */
.L_x_569:
[----:B------:R-:W-:Y:S05]  /*6bd0*/  BSYNC B0 ;  /* 0x0000000000007941 */ /* 0x000fea0003800000 */
.L_x_568:
[----:B-1--4-:R-:W1:Y:S01]  /*6be0*/  SHFL.IDX PT, R6, R18, 0x3, 0x181f ;  /* 0x00781f0012067f89 */ /* 0x012e6200000e0000 */
[----:B------:R-:W-:Y:S01]  /*6bf0*/  IADD3 R5, R16, 0x60, RZ ;  /* 0x0000006010057810 */ /* 0x000fe20007ffe0ff */
[----:B------:R-:W-:Y:S01]  /*6c00*/  IMAD.IADD R10, R232, 0x1, -R88 ;  /* 0x00000001e80a7824 */ /* 0x000fe200078e0a58 */
[----:B------:R-:W-:Y:S01]  /*6c10*/  IADD3 R109, R207, -0x1, RZ ;  /* 0xffffffffcf6d7810 */ /* 0x000fe20007ffe0ff */
[----:B------:R-:W4:Y:S01]  /*6c20*/  SHFL.IDX PT, R7, R17, 0x3, 0x181f ;  /* 0x00781f0011077f89 */ /* 0x000f2200000e0000 */
[----:B------:R-:W-:Y:S01]  /*6c30*/  ISETP.GE.AND P0, PT, R5, R44, PT ;  /* 0x0000002c0500720c */ /* 0x000fe20003f06270 */
[----:B------:R-:W-:Y:S01]  /*6c40*/  IMAD.MOV.U32 R12, RZ, RZ, c[0x0][0x1e0] ;  /* 0x00007800ff0c7624 */ /* 0x000fe200078e00ff */
[----:B------:R-:W-:Y:S01]  /*6c50*/  SHF.R.S32.HI R105, RZ, 0x1f, R109 ;  /* 0x0000001fff697819 */ /* 0x000fe2000001146d */
[----:B------:R-:W-:Y:S01]  /*6c60*/  IMAD.MOV.U32 R246, RZ, RZ, 0x6 ;  /* 0x00000006fff67424 */ /* 0x000fe200078e00ff */
[----:B------:R-:W-:Y:S01]  /*6c70*/  LEA.HI R110, R112, R162, RZ, 0x5 ;  /* 0x000000a2706e7211 */ /* 0x000fe200078f28ff */
[C---:B------:R-:W-:Y:S01]  /*6c80*/  IMAD.SHL.U32 R114, R12.reuse, 0x40, RZ ;  /* 0x000000400c727824 */ /* 0x040fe200078e00ff */
[----:B------:R-:W-:Y:S01]  /*6c90*/  SEL R107, RZ, 0x1, P5 ;  /* 0x00000001ff6b7807 */ /* 0x000fe20002800000 */
[----:B------:R-:W-:Y:S01]  /*6ca0*/  IMAD.MOV.U32 R230, RZ, RZ, R228 ;  /* 0x000000ffffe67224 */ /* 0x000fe200078e00e4 */
[C---:B------:R-:W-:Y:S01]  /*6cb0*/  SHF.L.U64.HI R113, R12.reuse, R246, c[0x0][0x1e4] ;  /* 0x000079000c717619 */ /* 0x040fe200000102f6 */
[----:B------:R-:W-:Y:S01]  /*6cc0*/  IMAD.SHL.U32 R247, R12, 0x20, RZ ;  /* 0x000000200cf77824 */ /* 0x000fe200078e00ff */
[----:B------:R-:W-:-:S03]  /*6cd0*/  SHF.R.S32.HI R111, RZ, 0x5, R110 ;  /* 0x00000005ff6f7819 */ /* 0x000fc6000001146e */
[C---:B------:R-:W-:Y:S02]  /*6ce0*/  @!P0 IADD3 R5, R15.reuse, 0x80, RZ ;  /* 0x000000800f058810 */ /* 0x040fe40007ffe0ff */
[----:B-1----:R-:W-:-:S04]  /*6cf0*/  @!P0 LEA R8, P4, R15, R6, 0x1 ;  /* 0x000000060f088211 */ /* 0x002fc800078808ff */
[----:B----4-:R-:W-:Y:S01]  /*6d00*/  @!P0 LEA.HI.X R9, R15, R7, R11, 0x1, P4 ;  /* 0x000000070f098211 */ /* 0x010fe200020f0c0b */
[----:B------:R-:W-:Y:S01]  /*6d10*/  @!P0 IMAD.SHL.U32 R11, R209, 0x2, RZ ;  /* 0x00000002d10b8824 */ /* 0x000fe200078e00ff */
[----:B------:R-:W-:-:S04]  /*6d20*/  ISETP.NE.AND P4, PT, R249, 0x1, PT ;  /* 0x00000001f900780c */ /* 0x000fc80003f85270 */
[----:B------:R-:W-:Y:S01]  /*6d30*/  @!PT LDS RZ, [RZ] ;  /* 0x00000000fffff984 */ /* 0x000fe20000000800 */
[----:B------:R1:W-:Y:S02]  /*6d40*/  @!P0 LDGSTS.E.BYPASS.LTC128B.128 [R11+0xf100], [R8.64], !P1 ;  /* 0x0f100000080b8fae */ /* 0x0003e4000c901d46 */
[----:B-1----:R-:W-:Y:S02]  /*6d50*/  @!P0 SHF.R.S32.HI R8, RZ, 0x1f, R0 ;  /* 0x0000001fff088819 */ /* 0x002fe40000011400 */
[----:B------:R-:W-:Y:S02]  /*6d60*/  @!P0 SHF.R.S32.HI R9, RZ, 0x1f, R5 ;  /* 0x0000001fff098819 */ /* 0x000fe40000011405 */
[----:B------:R-:W-:Y:S02]  /*6d70*/  @!P0 LEA.HI R8, R8, R0, RZ, 0x3 ;  /* 0x0000000008088211 */ /* 0x000fe400078f18ff */
[----:B------:R-:W-:Y:S02]  /*6d80*/  @!P0 LEA.HI R5, R9, R5, RZ, 0x3 ;  /* 0x0000000509058211 */ /* 0x000fe400078f18ff */
[----:B------:R-:W-:-:S02]  /*6d90*/  @!P0 LOP3.LUT R8, R8, 0xfffffff8, RZ, 0xc0, !PT ;  /* 0xfffffff808088812 */ /* 0x000fc400078ec0ff */
[----:B------:R-:W-:Y:S01]  /*6da0*/  @!P0 LOP3.LUT R0, R5, 0xfffffff8, RZ, 0xc0, !PT ;  /* 0xfffffff805008812 */ /* 0x000fe200078ec0ff */
[----:B------:R-:W-:Y:S02]  /*6db0*/  IMAD R5, R109, -0x40, R10 ;  /* 0xffffffc06d057824 */ /* 0x000fe400078e020a */
[----:B------:R-:W-:-:S03]  /*6dc0*/  @!P0 IMAD.WIDE R8, R8, 0x2, R6 ;  /* 0x0000000208088825 */ /* 0x000fc600078e0206 */
[----:B------:R-:W-:Y:S01]  /*6dd0*/  ISETP.GE.AND P1, PT, R5, 0x1, PT ;  /* 0x000000010500780c */ /* 0x000fe20003f26270 */
[----:B------:R-:W-:Y:S01]  /*6de0*/  @!P0 IMAD.WIDE R6, R0, 0x2, R6 ;  /* 0x0000000200068825 */ /* 0x000fe200078e0206 */
[----:B------:R1:W-:Y:S03]  /*6df0*/  @!P0 LDGSTS.E.BYPASS.LTC128B.128 [R11+0x13100], [R8.64], !P2 ;  /* 0x13100000080b8fae */ /* 0x0003e6000d101d46 */
[----:B------:R-:W-:Y:S01]  /*6e00*/  IMAD R0, R113, R109, RZ ;  /* 0x0000006d71007224 */ /* 0x000fe200078e02ff */
[----:B------:R4:W-:Y:S01]  /*6e10*/  @!P0 LDGSTS.E.BYPASS.LTC128B.128 [R11+0x17100], [R6.64], !P3 ;  /* 0x17100000060b8fae */ /* 0x0009e2000d901d46 */
[----:B------:R-:W-:Y:S01]  /*6e20*/  ISETP.GE.AND P0, PT, R5, 0x21, PT ;  /* 0x000000210500780c */ /* 0x000fe20003f06270 */
[----:B------:R-:W-:Y:S01]  /*6e30*/  IMAD.MOV.U32 R5, RZ, RZ, 0x5 ;  /* 0x00000005ff057424 */ /* 0x000fe200078e00ff */
[----:B------:R-:W-:Y:S01]  /*6e40*/  ISETP.NE.AND P3, PT, R240, RZ, PT ;  /* 0x000000fff000720c */ /* 0x000fe20003f65270 */
[----:B------:R-:W0:Y:S01]  /*6e50*/  LDGDEPBAR ;  /* 0x00000000000079af */ /* 0x000e220000000000 */
[----:B------:R-:W-:-:S02]  /*6e60*/  IMAD R0, R105, R114, R0 ;  /* 0x0000007269007224 */ /* 0x000fc400078e0200 */
[----:B------:R-:W-:Y:S01]  /*6e70*/  SHF.L.U64.HI R245, R12, R5, c[0x0][0x1e4] ;  /* 0x000079000cf57619 */ /* 0x000fe20000010205 */
[----:B------:R-:W-:Y:S02]  /*6e80*/  @P1 IMAD.SHL.U32 R5, R209, 0x2, RZ ;  /* 0x00000002d1051824 */ /* 0x000fe400078e00ff */
[----:B----4-:R-:W-:-:S04]  /*6e90*/  IMAD.WIDE.U32 R6, R109, R114, R230 ;  /* 0x000000726d067225 */ /* 0x010fc800078e00e6 */
[----:B------:R-:W-:Y:S01]  /*6ea0*/  IMAD.IADD R0, R7, 0x1, R0 ;  /* 0x0000000107007824 */ /* 0x000fe200078e0200 */
[----:B------:R-:W-:Y:S01]  /*6eb0*/  BAR.SYNC.DEFER_BLOCKING 0x0 ;  /* 0x0000000000007b1d */ /* 0x000fe20000010000 */
[----:B-1----:R-:W-:-:S04]  /*6ec0*/  @P1 LEA R8, P2, R6, c[0x0][0x1c8], 0x1 ;  /* 0x0000720006081a11 */ /* 0x002fc800078408ff */
[----:B------:R-:W-:Y:S02]  /*6ed0*/  @P1 LEA.HI.X R9, R6, c[0x0][0x1cc], R0, 0x1, P2 ;  /* 0x0000730006091a11 */ /* 0x000fe400010f0c00 */
[----:B------:R-:W-:-:S05]  /*6ee0*/  @P0 IADD3 R7, P2, R247, R6, RZ ;  /* 0x00000006f7070210 */ /* 0x000fca0007f5e0ff */
[----:B------:R-:W-:Y:S01]  /*6ef0*/  @P0 IMAD.X R0, R245, 0x1, R0, P2 ;  /* 0x00000001f5000824 */ /* 0x000fe200010e0600 */
[----:B------:R-:W-:-:S04]  /*6f00*/  @P0 LEA R6, P2, R7, c[0x0][0x1c8], 0x1 ;  /* 0x0000720007060a11 */ /* 0x000fc800078408ff */
[----:B------:R-:W-:Y:S01]  /*6f10*/  @P0 LEA.HI.X R7, R7, c[0x0][0x1cc], R0, 0x1, P2 ;  /* 0x0000730007070a11 */ /* 0x000fe200010f0c00 */
[----:B------:R-:W-:Y:S01]  /*6f20*/  @P0 IMAD.SHL.U32 R0, R209, 0x2, RZ ;  /* 0x00000002d1000824 */ /* 0x000fe200078e00ff */
        /* <DEDUP_REMOVED lines=9> */
[----:B------:R-:W-:-:S03]  /*6fc0*/  ISETP.LT.AND P0, PT, RZ, c[0x0][0x27c], PT ;  /* 0x00009f00ff007a0c */ /* 0x000fc60003f01270 */
[----:B------:R-:W0:Y:S10]  /*6fd0*/  LDGDEPBAR ;  /* 0x00000000000079af */ /* 0x000e340000000000 */
[----:B------:R-:W-:Y:S05]  /*6fe0*/  @P0 BRA `(.L_x_570) ;  /* 0x0000002000000947 */ /* 0x000fea0003800000 */
[----:B------:R-:W-:-:S04]  /*6ff0*/  DEPBAR.LE SB0, 0x1 ;  /* 0x000080400000791a */ /* 0x000fc80000000000 */
[----:B------:R-:W-:Y:S05]  /*7000*/  BRA `(.L_x_571) ;  /* 0x0000742000007947 */ /* 0x000fea0003800000 */
.L_x_570:
[----:B------:R-:W-:Y:S01]  /*7010*/  ULDC.U8 UR4, c[0x0][0x298] ;  /* 0x0000a60000047ab9 */ /* 0x000fe20000000000 */
[----:B-1---5:R-:W-:Y:S01]  /*7020*/  SHF.R.S32.HI R0, RZ, 0x1f, R144 ;  /* 0x0000001fff007819 */ /* 0x022fe20000011490 */
        /* <DEDUP_REMOVED lines=12> */
[----:B------:R-:W-:-:S02]  /*70f0*/  IADD3 R28, R244, R65, RZ ;  /* 0x00000041f41c7210 */ /* 0x000fc40007ffe0ff */
[----:B------:R-:W-:Y:S01]  /*7100*/  IADD3 R9, R5, R13, RZ ;  /* 0x0000000d05097210 */ /* 0x000fe20007ffe0ff */
[----:B------:R-:W-:Y:S01]  /*7110*/  IMAD.IADD R7, R0, 0x1, R11 ;  /* 0x0000000100077824 */ /* 0x000fe200078e020b */
[C---:B------:R-:W-:Y:S01]  /*7120*/  SHF.L.U32 R64, R47.reuse, 0x3, RZ ;  /* 0x000000032f407819 */ /* 0x040fe200000006ff */
[----:B------:R-:W-:Y:S01]  /*7130*/  IMAD R0, R47, 0x40, R28 ;  /* 0x000000402f007824 */ /* 0x000fe200078e021c */
[----:B------:R-:W-:Y:S05]  /*7140*/  @!P0 BRA `(.L_x_572) ;  /* 0x000037f000008947 */ /* 0x000fea0003800000 */
[----:B------:R-:W-:Y:S01]  /*7150*/  @P4 IMAD.HI.U32 R5, R0, c[0x0][0x2c8], RZ ;  /* 0x0000b20000054a27 */ /* 0x000fe200078e00ff */
[----:B------:R-:W-:Y:S01]  /*7160*/  MOV R8, R12 ;  /* 0x0000000c00087202 */ /* 0x000fe20000000f00 */
[----:B------:R-:W-:Y:S01]  /*7170*/  BSSY B0, `(.L_x_573) ;  /* 0x0000062000007945 */ /* 0x000fe20003800000 */
[----:B------:R-:W-:Y:S01]  /*7180*/  MOV R6, R10 ;  /* 0x0000000a00067202 */ /* 0x000fe20000000f00 */
[----:B------:R-:W-:Y:S01]  /*7190*/  IMAD.SHL.U32 R20, R47, 0x4, RZ ;  /* 0x000000042f147824 */ /* 0x000fe200078e00ff */
[----:B------:R-:W-:Y:S01]  /*71a0*/  @P4 SHF.R.U32.HI R0, RZ, c[0x0][0x2cc], R5 ;  /* 0x0000b300ff004a19 */ /* 0x000fe20000011605 */
[----:B------:R-:W-:Y:S01]  /*71b0*/  CS2R R74, SRZ ;  /* 0x00000000004a7805 */ /* 0x000fe2000001ff00 */
[----:B------:R-:W-:Y:S01]  /*71c0*/  CS2R R48, SRZ ;  /* 0x0000000000307805 */ /* 0x000fe2000001ff00 */
[----:B------:R-:W-:Y:S01]  /*71d0*/  CS2R R42, SRZ ;  /* 0x00000000002a7805 */ /* 0x000fe2000001ff00 */
[----:B------:R-:W-:Y:S01]  /*71e0*/  SHF.R.S32.HI R5, RZ, 0x1f, R0 ;  /* 0x0000001fff057819 */ /* 0x000fe20000011400 */
[----:B------:R-:W-:Y:S01]  /*71f0*/  IMAD.WIDE.U32 R8, R0, c[0x0][0x280], R8 ;  /* 0x0000a00000087a25 */ /* 0x000fe200078e0008 */
[----:B------:R-:W-:Y:S01]  /*7200*/  CS2R R40, SRZ ;  /* 0x0000000000287805 */ /* 0x000fe2000001ff00 */
[----:B------:R-:W-:Y:S01]  /*7210*/  CS2R R36, SRZ ;  /* 0x0000000000247805 */ /* 0x000fe2000001ff00 */
[----:B------:R-:W-:Y:S01]  /*7220*/  CS2R R26, SRZ ;  /* 0x00000000001a7805 */ /* 0x000fe2000001ff00 */
[C---:B------:R-:W-:Y:S01]  /*7230*/  IMAD R11, R5.reuse, c[0x0][0x280], RZ ;  /* 0x0000a000050b7a24 */ /* 0x040fe200078e02ff */
[----:B------:R-:W-:Y:S01]  /*7240*/  LEA R32, P1, R8, c[0x0][0x270], 0x1 ;  /* 0x00009c0008207a11 */ /* 0x000fe200078208ff */
[----:B------:R-:W-:Y:S01]  /*7250*/  IMAD R10, R5, c[0x0][0x290], RZ ;  /* 0x0000a400050a7a24 */ /* 0x000fe200078e02ff */
[----:B------:R-:W-:Y:S01]  /*7260*/  CS2R R24, SRZ ;  /* 0x0000000000187805 */ /* 0x000fe2000001ff00 */
[C---:B------:R-:W-:Y:S01]  /*7270*/  IMAD.WIDE.U32 R6, R0.reuse, c[0x0][0x290], R6 ;  /* 0x0000a40000067a25 */ /* 0x040fe200078e0006 */
[----:B------:R-:W-:Y:S01]  /*7280*/  CS2R R50, SRZ ;  /* 0x0000000000327805 */ /* 0x000fe2000001ff00 */
[----:B------:R-:W-:Y:S01]  /*7290*/  CS2R R46, SRZ ;  /* 0x00000000002e7805 */ /* 0x000fe2000001ff00 */
[----:B------:R-:W-:Y:S01]  /*72a0*/  CS2R R38, SRZ ;  /* 0x0000000000267805 */ /* 0x000fe2000001ff00 */
[----:B------:R-:W-:Y:S01]  /*72b0*/  IMAD R5, R0, c[0x0][0x284], R11 ;  /* 0x0000a10000057a24 */ /* 0x000fe200078e020b */
[----:B------:R-:W-:Y:S01]  /*72c0*/  LEA R33, P0, R6, c[0x0][0x288], 0x1 ;  /* 0x0000a20006217a11 */ /* 0x000fe200078008ff */
[----:B------:R-:W-:Y:S01]  /*72d0*/  IMAD R0, R0, c[0x0][0x294], R10 ;  /* 0x0000a50000007a24 */ /* 0x000fe200078e020a */
[----:B------:R-:W-:Y:S01]  /*72e0*/  CS2R R34, SRZ ;  /* 0x0000000000227805 */ /* 0x000fe2000001ff00 */
[----:B------:R-:W-:Y:S01]  /*72f0*/  IMAD.IADD R5, R9, 0x1, R5 ;  /* 0x0000000109057824 */ /* 0x000fe200078e0205 */
[----:B------:R-:W-:Y:S01]  /*7300*/  CS2R R30, SRZ ;  /* 0x00000000001e7805 */ /* 0x000fe2000001ff00 */
[----:B------:R-:W-:Y:S01]  /*7310*/  CS2R R22, SRZ ;  /* 0x0000000000167805 */ /* 0x000fe2000001ff00 */
[----:B------:R-:W-:-:S02]  /*7320*/  IADD3 R0, R7, R0, RZ ;  /* 0x0000000007007210 */ /* 0x000fc40007ffe0ff */
[----:B------:R-:W-:Y:S02]  /*7330*/  LEA.HI.X R29, R8, c[0x0][0x274], R5, 0x1, P1 ;  /* 0x00009d00081d7a11 */ /* 0x000fe400008f0c05 */
[----:B------:R-:W-:Y:S01]  /*7340*/  LEA.HI.X R21, R6, c[0x0][0x28c], R0, 0x1, P0 ;  /* 0x0000a30006157a11 */ /* 0x000fe200000f0c00 */
[----:B------:R1:W4:Y:S01]  /*7350*/  SHFL.IDX PT, R8, R32, RZ, 0x1c1f ;  /* 0x001c1fff20087589 */ /* 0x00032200000e0000 */
[----:B------:R-:W-:-:S03]  /*7360*/  ISETP.GE.AND P0, PT, R28, R44, PT ;  /* 0x0000002c1c00720c */ /* 0x000fc60003f06270 */
[----:B------:R1:W2:Y:S04]  /*7370*/  SHFL.IDX PT, R6, R33, RZ, 0x1c1f ;  /* 0x001c1fff21067589 */ /* 0x0002a800000e0000 */
[----:B------:R1:W3:Y:S04]  /*7380*/  SHFL.IDX PT, R9, R29, RZ, 0x1c1f ;  /* 0x001c1fff1d097589 */ /* 0x0002e800000e0000 */
[----:B------:R1:W1:Y:S02]  /*7390*/  SHFL.IDX PT, R7, R21, RZ, 0x1c1f ;  /* 0x001c1fff15077589 */ /* 0x00026400000e0000 */
[----:B------:R-:W-:Y:S05]  /*73a0*/  @P0 BRA `(.L_x_574) ;  /* 0x000003e000000947 */ /* 0x000fea0003800000 */
[C---:B------:R-:W-:Y:S01]  /*73b0*/  IADD3 R12, R20.reuse, 0x10, RZ ;  /* 0x00000010140c7810 */ /* 0x040fe20007ffe0ff */
[----:B------:R-:W-:Y:S01]  /*73c0*/  CS2R R24, SRZ ;  /* 0x0000000000187805 */ /* 0x000fe2000001ff00 */
[----:B------:R-:W-:-:S02]  /*73d0*/  IADD3 R13, R20, 0x20, RZ ;  /* 0x00000020140d7810 */ /* 0x000fc40007ffe0ff */
[----:B------:R-:W-:Y:S02]  /*73e0*/  ISETP.GE.AND P1, PT, R12, c[0x0][0x27c], PT ;  /* 0x00009f000c007a0c */ /* 0x000fe40003f26270 */
[----:B------:R-:W-:Y:S02]  /*73f0*/  ISETP.GE.AND P0, PT, R13, c[0x0][0x27c], PT ;  /* 0x00009f000d007a0c */ /* 0x000fe40003f06270 */
[----:B------:R-:W-:Y:S01]  /*7400*/  ISETP.GE.AND P2, PT, R20, c[0x0][0x27c], PT ;  /* 0x00009f0014007a0c */ /* 0x000fe20003f46270 */
[----:B------:R-:W-:-:S08]  /*7410*/  CS2R R22, SRZ ;  /* 0x0000000000167805 */ /* 0x000fd0000001ff00 */
[----:B------:R-:W-:Y:S02]  /*7420*/  @!P1 SHF.R.S32.HI R5, RZ, 0x1f, R12 ;  /* 0x0000001fff059819 */ /* 0x000fe4000001140c */
[----:B------:R-:W-:Y:S02]  /*7430*/  @!P0 SHF.R.S32.HI R0, RZ, 0x1f, R13 ;  /* 0x0000001fff008819 */ /* 0x000fe4000001140d */
[----:B------:R-:W-:Y:S01]  /*7440*/  @!P1 LEA.HI R12, R5, R12, RZ, 0x2 ;  /* 0x0000000c050c9211 */ /* 0x000fe200078f10ff */
[----:B---34-:R-:W-:Y:S01]  /*7450*/  @!P2 IMAD.WIDE R10, R20, 0x2, R8 ;  /* 0x00000002140aa825 */ /* 0x018fe200078e0208 */
[----:B------:R-:W-:Y:S02]  /*7460*/  @!P0 LEA.HI R5, R0, R13, RZ, 0x2 ;  /* 0x0000000d00058211 */ /* 0x000fe400078f10ff */
[----:B------:R-:W-:Y:S01]  /*7470*/  @!P1 LOP3.LUT R0, R12, 0xfffffffc, RZ, 0xc0, !PT ;  /* 0xfffffffc0c009812 */ /* 0x000fe200078ec0ff */
[----:B-12---:R-:W-:Y:S01]  /*7480*/  @!P2 IMAD.WIDE R12, R20, 0x2, R6 ;  /* 0x00000002140ca825 */ /* 0x006fe200078e0206 */
[----:B------:R-:W-:Y:S01]  /*7490*/  @!P0 LOP3.LUT R5, R5, 0xfffffffc, RZ, 0xc0, !PT ;  /* 0xfffffffc05058812 */ /* 0x000fe200078ec0ff */
[----:B------:R1:W5:Y:S01]  /*74a0*/  @!P2 LD.E.64 R24, [R10.64] ;  /* 0x000000060a18a980 */ /* 0x000362000c101b00 */
[----:B------:R-:W-:Y:S01]  /*74b0*/  CS2R R30, SRZ ;  /* 0x00000000001e7805 */ /* 0x000fe2000001ff00 */
[----:B------:R-:W-:Y:S01]  /*74c0*/  CS2R R36, SRZ ;  /* 0x0000000000247805 */ /* 0x000fe2000001ff00 */
[----:B------:R-:W-:Y:S01]  /*74d0*/  CS2R R26, SRZ ;  /* 0x00000000001a7805 */ /* 0x000fe2000001ff00 */
[----:B------:R2:W5:Y:S01]  /*74e0*/  @!P2 LD.E.64 R22, [R12.64] ;  /* 0x000000060c16a980 */ /* 0x000562000c101b00 */
[----:B------:R-:W-:Y:S01]  /*74f0*/  @!P1 IMAD.WIDE R14, R0, 0x2, R8 ;  /* 0x00000002000e9825 */ /* 0x000fe200078e0208 */
[----:B------:R-:W-:-:S04]  /*7500*/  CS2R R34, SRZ ;  /* 0x0000000000227805 */ /* 0x000fc8000001ff00 */
[----:B------:R3:W5:Y:S01]  /*7510*/  @!P1 LD.E.64 R26, [R14.64] ;  /* 0x000000060e1a9980 */ /* 0x000762000c101b00 */
[----:B-1----:R-:W-:-:S04]  /*7520*/  @!P1 IMAD.WIDE R10, R0, 0x2, R6 ;  /* 0x00000002000a9825 */ /* 0x002fc800078e0206 */
[C---:B--2---:R-:W-:Y:S01]  /*7530*/  @!P0 IMAD.WIDE R12, R5.reuse, 0x2, R8 ;  /* 0x00000002050c8825 */ /* 0x044fe200078e0208 */
[----:B------:R1:W5:Y:S04]  /*7540*/  @!P1 LD.E.64 R30, [R10.64] ;  /* 0x000000060a1e9980 */ /* 0x000368000c101b00 */
[----:B------:R2:W5:Y:S01]  /*7550*/  @!P0 LD.E.64 R36, [R12.64] ;  /* 0x000000060c248980 */ /* 0x000562000c101b00 */
[C---:B---3--:R-:W-:Y:S01]  /*7560*/  IADD3 R14, R20.reuse, 0x50, RZ ;  /* 0x00000050140e7810 */ /* 0x048fe20007ffe0ff */
[----:B-1----:R-:W-:Y:S01]  /*7570*/  @!P0 IMAD.WIDE R10, R5, 0x2, R6 ;  /* 0x00000002050a8825 */ /* 0x002fe200078e0206 */
[----:B--2---:R-:W-:-:S04]  /*7580*/  IADD3 R12, R20, 0x30, RZ ;  /* 0x00000030140c7810 */ /* 0x004fc80007ffe0ff */
[----:B------:R1:W5:Y:S01]  /*7590*/  @!P0 LD.E.64 R34, [R10.64] ;  /* 0x000000060a228980 */ /* 0x000362000c101b00 */
[----:B------:R-:W-:Y:S02]  /*75a0*/  IADD3 R13, R20, 0x40, RZ ;  /* 0x00000040140d7810 */ /* 0x000fe40007ffe0ff */
[----:B------:R-:W-:Y:S02]  /*75b0*/  ISETP.GE.AND P2, PT, R12, c[0x0][0x27c], PT ;  /* 0x00009f000c007a0c */ /* 0x000fe40003f46270 */
[----:B------:R-:W-:Y:S02]  /*75c0*/  ISETP.GE.AND P1, PT, R13, c[0x0][0x27c], PT ;  /* 0x00009f000d007a0c */ /* 0x000fe40003f26270 */
[----:B------:R-:W-:-:S11]  /*75d0*/  ISETP.GE.AND P0, PT, R14, c[0x0][0x27c], PT ;  /* 0x00009f000e007a0c */ /* 0x000fd60003f06270 */
[----:B------:R-:W-:Y:S02]  /*75e0*/  @!P1 SHF.R.S32.HI R5, RZ, 0x1f, R13 ;  /* 0x0000001fff059819 */ /* 0x000fe4000001140d */
[----:B------:R-:W-:Y:S02]  /*75f0*/  @!P0 SHF.R.S32.HI R0, RZ, 0x1f, R14 ;  /* 0x0000001fff008819 */ /* 0x000fe4000001140e */
[----:B-1----:R-:W-:-:S04]  /*7600*/  @!P2 SHF.R.S32.HI R10, RZ, 0x1f, R12 ;  /* 0x0000001fff0aa819 */ /* 0x002fc8000001140c */
[----:B------:R-:W-:Y:S02]  /*7610*/  @!P2 LEA.HI R11, R10, R12, RZ, 0x2 ;  /* 0x0000000c0a0ba211 */ /* 0x000fe400078f10ff */
[----:B------:R-:W-:Y:S02]  /*7620*/  @!P1 LEA.HI R10, R5, R13, RZ, 0x2 ;  /* 0x0000000d050a9211 */ /* 0x000fe400078f10ff */
[----:B------:R-:W-:Y:S02]  /*7630*/  @!P0 LEA.HI R12, R0, R14, RZ, 0x2 ;  /* 0x0000000e000c8211 */ /* 0x000fe400078f10ff */
[----:B------:R-:W-:Y:S02]  /*7640*/  @!P2 LOP3.LUT R5, R11, 0xfffffffc, RZ, 0xc0, !PT ;  /* 0xfffffffc0b05a812 */ /* 0x000fe400078ec0ff */
[----:B------:R-:W-:Y:S02]  /*7650*/  @!P1 LOP3.LUT R0, R10, 0xfffffffc, RZ, 0xc0, !PT ;  /* 0xfffffffc0a009812 */ /* 0x000fe400078ec0ff */
[----:B------:R-:W-:Y:S01]  /*7660*/  @!P0 LOP3.LUT R12, R12, 0xfffffffc, RZ, 0xc0, !PT ;  /* 0xfffffffc0c0c8812 */ /* 0x000fe200078ec0ff */
[C-C-:B------:R-:W-:Y:S01]  /*7670*/  @!P2 IMAD.WIDE R18, R5.reuse, 0x2, R8.reuse ;  /* 0x000000020512a825 */ /* 0x140fe200078e0208 */
[----:B------:R-:W-:Y:S01]  /*7680*/  CS2R R40, SRZ ;  /* 0x0000000000287805 */ /* 0x000fe2000001ff00 */
[----:B------:R-:W-:Y:S01]  /*7690*/  CS2R R38, SRZ ;  /* 0x0000000000267805 */ /* 0x000fe2000001ff00 */
[----:B------:R-:W-:Y:S01]  /*76a0*/  CS2R R42, SRZ ;  /* 0x00000000002a7805 */ /* 0x000fe2000001ff00 */
[--C-:B------:R-:W-:Y:S01]  /*76b0*/  @!P1 IMAD.WIDE R16, R0, 0x2, R8.reuse ;  /* 0x0000000200109825 */ /* 0x100fe200078e0208 */
[----:B------:R-:W-:Y:S01]  /*76c0*/  CS2R R48, SRZ ;  /* 0x0000000000307805 */ /* 0x000fe2000001ff00 */
[----:B------:R-:W-:Y:S01]  /*76d0*/  CS2R R46, SRZ ;  /* 0x00000000002e7805 */ /* 0x000fe2000001ff00 */
[----:B------:R-:W-:Y:S01]  /*76e0*/  CS2R R50, SRZ ;  /* 0x0000000000327805 */ /* 0x000fe2000001ff00 */
[----:B------:R-:W-:Y:S01]  /*76f0*/  @!P0 IMAD.WIDE R14, R12, 0x2, R8 ;  /* 0x000000020c0e8825 */ /* 0x000fe200078e0208 */
[----:B------:R1:W5:Y:S03]  /*7700*/  @!P2 LD.E.64 R40, [R18.64] ;  /* 0x000000061228a980 */ /* 0x000366000c101b00 */
[--C-:B------:R-:W-:Y:S01]  /*7710*/  @!P2 IMAD.WIDE R10, R5, 0x2, R6.reuse ;  /* 0x00000002050aa825 */ /* 0x100fe200078e0206 */
[----:B------:R1:W5:Y:S03]  /*7720*/  @!P1 LD.E.64 R42, [R16.64] ;  /* 0x00000006102a9980 */ /* 0x000366000c101b00 */
[--C-:B------:R-:W-:Y:S01]  /*7730*/  @!P1 IMAD.WIDE R8, R0, 0x2, R6.reuse ;  /* 0x0000000200089825 */ /* 0x100fe200078e0206 */
[----:B------:R1:W5:Y:S03]  /*7740*/  @!P2 LD.E.64 R38, [R10.64] ;  /* 0x000000060a26a980 */ /* 0x000366000c101b00 */
[----:B------:R-:W-:Y:S01]  /*7750*/  @!P0 IMAD.WIDE R6, R12, 0x2, R6 ;  /* 0x000000020c068825 */ /* 0x000fe200078e0206 */
[----:B------:R1:W5:Y:S04]  /*7760*/  @!P0 LD.E.64 R48, [R14.64] ;  /* 0x000000060e308980 */ /* 0x000368000c101b00 */
[----:B------:R1:W5:Y:S04]  /*7770*/  @!P1 LD.E.64 R46, [R8.64] ;  /* 0x00000006082e9980 */ /* 0x000368000c101b00 */
[----:B------:R1:W5:Y:S02]  /*7780*/  @!P0 LD.E.64 R50, [R6.64] ;  /* 0x0000000606328980 */ /* 0x000364000c101b00 */
.L_x_574:
[----:B------:R-:W-:Y:S05]  /*7790*/  BSYNC B0 ;  /* 0x0000000000007941 */ /* 0x000fea0003800000 */
.L_x_573:
[----:B------:R-:W-:Y:S01]  /*77a0*/  IADD3 R5, R28, 0x40, RZ ;  /* 0x000000401c057810 */ /* 0x000fe20007ffe0ff */
[----:B-----5:R-:W-:Y:S01]  /*77b0*/  IMAD.MOV.U32 R0, RZ, RZ, R48 ;  /* 0x000000ffff007224 */ /* 0x020fe200078e0030 */
[----:B-1-3--:R-:W1:Y:S01]  /*77c0*/  SHFL.IDX PT, R9, R29, 0x1, 0x1c1f ;  /* 0x003c1f001d097f89 */ /* 0x00ae6200000e0000 */
[----:B------:R-:W-:Y:S01]  /*77d0*/  IMAD.MOV.U32 R7, RZ, RZ, R49 ;  /* 0x000000ffff077224 */ /* 0x000fe200078e0031 */
[----:B------:R-:W-:Y:S01]  /*77e0*/  ISETP.GE.AND P0, PT, R5, R44, PT ;  /* 0x0000002c0500720c */ /* 0x000fe20003f06270 */
[----:B--2---:R-:W-:Y:S01]  /*77f0*/  IMAD.MOV.U32 R6, RZ, RZ, R42 ;  /* 0x000000ffff067224 */ /* 0x004fe200078e002a */
[----:B----4-:R-:W2:Y:S01]  /*7800*/  SHFL.IDX PT, R8, R32, 0x1, 0x1c1f ;  /* 0x003c1f0020087f89 */ /* 0x010ea200000e0000 */
[----:B------:R-:W-:Y:S01]  /*7810*/  IMAD.MOV.U32 R5, RZ, RZ, R43 ;  /* 0x000000ffff057224 */ /* 0x000fe200078e002b */
[----:B------:R-:W-:Y:S01]  /*7820*/  PRMT R89, R7, 0x5410, R0 ;  /* 0x0000541007597816 */ /* 0x000fe20000000000 */
[----:B------:R-:W-:Y:S01]  /*7830*/  IMAD.MOV.U32 R0, RZ, RZ, R40 ;  /* 0x000000ffff007224 */ /* 0x000fe200078e0028 */
[----:B------:R-:W-:Y:S01]  /*7840*/  BSSY B0, `(.L_x_575) ;  /* 0x000006f000007945 */ /* 0x000fe20003800000 */
[----:B------:R-:W-:Y:S01]  /*7850*/  IMAD.MOV.U32 R7, RZ, RZ, R41 ;  /* 0x000000ffff077224 */ /* 0x000fe200078e0029 */
[----:B------:R-:W-:Y:S01]  /*7860*/  PRMT R83, R5, 0x5410, R6 ;  /* 0x0000541005537816 */ /* 0x000fe20000000006 */
[----:B------:R-:W-:Y:S01]  /*7870*/  IMAD.MOV.U32 R5, RZ, RZ, R37 ;  /* 0x000000ffff057224 */ /* 0x000fe200078e0025 */
[----:B------:R-:W-:Y:S01]  /*7880*/  PRMT R81, R81, 0x5410, R0 ;  /* 0x0000541051517816 */ /* 0x000fe20000000000 */
[----:B------:R-:W-:Y:S01]  /*7890*/  IMAD.MOV.U32 R0, RZ, RZ, R26 ;  /* 0x000000ffff007224 */ /* 0x000fe200078e001a */
[----:B------:R-:W-:Y:S01]  /*78a0*/  MOV R6, R36 ;  /* 0x0000002400067202 */ /* 0x000fe20000000f00 */
[----:B------:R-:W-:Y:S01]  /*78b0*/  IMAD.MOV.U32 R10, RZ, RZ, R39 ;  /* 0x000000ffff0a7224 */ /* 0x000fe200078e0027 */
[----:B------:R-:W-:Y:S01]  /*78c0*/  PRMT R81, R7, 0x7610, R81 ;  /* 0x0000761007517816 */ /* 0x000fe20000000051 */
        /* <DEDUP_REMOVED lines=14> */
[----:B------:R-:W-:Y:S01]  /*79b0*/  CS2R R68, SRZ ;  /* 0x0000000000447805 */ /* 0x000fe2000001ff00 */
[----:B------:R-:W-:Y:S01]  /*79c0*/  PRMT R85, R7, 0x7610, R85 ;  /* 0x0000761007557816 */ /* 0x000fe20000000055 */
[----:B------:R-:W-:Y:S01]  /*79d0*/  CS2R R66, SRZ ;  /* 0x0000000000427805 */ /* 0x000fe2000001ff00 */
[----:B------:R-:W-:Y:S01]  /*79e0*/  PRMT R82, R5, 0x5410, R6 ;  /* 0x0000541005527816 */ /* 0x000fe20000000006 */
[----:B------:R-:W-:Y:S01]  /*79f0*/  IMAD.MOV.U32 R5, RZ, RZ, R34 ;  /* 0x000000ffff057224 */ /* 0x000fe200078e0022 */
[----:B------:R-:W-:Y:S01]  /*7a00*/  PRMT R80, R80, 0x5410, R0 ;  /* 0x0000541050507816 */ /* 0x000fe20000000000 */
[----:B------:R-:W-:Y:S01]  /*7a10*/  IMAD.MOV.U32 R0, RZ, RZ, R35 ;  /* 0x000000ffff007224 */ /* 0x000fe200078e0023 */
[----:B------:R3:W4:Y:S01]  /*7a20*/  SHFL.IDX PT, R7, R21, 0x1, 0x1c1f ;  /* 0x003c1f0015077f89 */ /* 0x00072200000e0000 */
[----:B------:R-:W-:Y:S01]  /*7a30*/  CS2R R60, SRZ ;  /* 0x00000000003c7805 */ /* 0x000fe2000001ff00 */
[----:B------:R-:W-:Y:S01]  /*7a40*/  PRMT R80, R10, 0x7610, R80 ;  /* 0x000076100a507816 */ /* 0x000fe20000000050 */
[----:B------:R-:W-:Y:S01]  /*7a50*/  CS2R R54, SRZ ;  /* 0x0000000000367805 */ /* 0x000fe2000001ff00 */
[----:B------:R-:W-:Y:S01]  /*7a60*/  PRMT R78, R0, 0x5410, R5 ;  /* 0x00005410004e7816 */ /* 0x000fe20000000005 */
[----:B------:R-:W-:Y:S01]  /*7a70*/  IMAD.MOV.U32 R5, RZ, RZ, R22 ;  /* 0x000000ffff057224 */ /* 0x000fe200078e0016 */
[----:B------:R-:W-:Y:S01]  /*7a80*/  MOV R10, R31 ;  /* 0x0000001f000a7202 */ /* 0x000fe20000000f00 */
[----:B------:R-:W-:Y:S01]  /*7a90*/  IMAD.MOV.U32 R0, RZ, RZ, R23 ;  /* 0x000000ffff007224 */ /* 0x000fe200078e0017 */
[----:B------:R1:W2:Y:S01]  /*7aa0*/  SHFL.IDX PT, R6, R33, 0x1, 0x1c1f ;  /* 0x003c1f0021067f89 */ /* 0x0002a200000e0000 */
[----:B------:R-:W-:Y:S01]  /*7ab0*/  CS2R R52, SRZ ;  /* 0x0000000000347805 */ /* 0x000fe2000001ff00 */
[----:B------:R-:W-:Y:S01]  /*7ac0*/  PRMT R76, R10, 0x5410, R11 ;  /* 0x000054100a4c7816 */ /* 0x000fe2000000000b */
[----:B------:R-:W-:Y:S01]  /*7ad0*/  CS2R R72, SRZ ;  /* 0x0000000000487805 */ /* 0x000fe2000001ff00 */
[----:B------:R-:W-:Y:S01]  /*7ae0*/  CS2R R70, SRZ ;  /* 0x0000000000467805 */ /* 0x000fe2000001ff00 */
[----:B------:R-:W-:Y:S01]  /*7af0*/  CS2R R62, SRZ ;  /* 0x00000000003e7805 */ /* 0x000fe2000001ff00 */
[----:B------:R-:W-:Y:S01]  /*7b00*/  CS2R R58, SRZ ;  /* 0x00000000003a7805 */ /* 0x000fe2000001ff00 */
[----:B------:R-:W-:Y:S01]  /*7b10*/  CS2R R56, SRZ ;  /* 0x0000000000387805 */ /* 0x000fe2000001ff00 */
[----:B---3--:R-:W-:Y:S01]  /*7b20*/  PRMT R21, R0, 0x5410, R5 ;  /* 0x0000541000157816 */ /* 0x008fe20000000005 */
[----:B-1----:R-:W-:Y:S01]  /*7b30*/  CS2R R32, SRZ ;  /* 0x0000000000207805 */ /* 0x002fe2000001ff00 */
[----:B------:R-:W-:Y:S05]  /*7b40*/  @P0 BRA `(.L_x_576) ;  /* 0x000003e000000947 */ /* 0x000fea0003800000 */
[C---:B--2-4-:R-:W-:Y:S01]  /*7b50*/  IADD3 R12, R20.reuse, 0x10, RZ ;  /* 0x00000010140c7810 */ /* 0x054fe20007ffe0ff */
        /* <DEDUP_REMOVED lines=9> */
[----:B------:R-:W-:Y:S01]  /*7bf0*/  @!P2 IMAD.WIDE R10, R20, 0x2, R8 ;  /* 0x00000002140aa825 */ /* 0x000fe200078e0208 */
[----:B------:R-:W-:Y:S02]  /*7c00*/  @!P0 LEA.HI R5, R0, R13, RZ, 0x2 ;  /* 0x0000000d00058211 */ /* 0x000fe400078f10ff */
[----:B------:R-:W-:Y:S01]  /*7c10*/  @!P1 LOP3.LUT R0, R12, 0xfffffffc, RZ, 0xc0, !PT ;  /* 0xfffffffc0c009812 */ /* 0x000fe200078ec0ff */
[----:B------:R-:W-:Y:S01]  /*7c20*/  @!P2 IMAD.WIDE R12, R20, 0x2, R6 ;  /* 0x00000002140ca825 */ /* 0x000fe200078e0206 */
        /* <DEDUP_REMOVED lines=48> */
.L_x_576:
[----:B--2-4-:R-:W-:Y:S05]  /*7f30*/  BSYNC B0 ;  /* 0x0000000000007941 */ /* 0x014fea0003800000 */
.L_x_575:
[----:B-----5:R-:W-:Y:S01]  /*7f40*/  IMAD.MOV.U32 R5, RZ, RZ, R74 ;  /* 0x000000ffff057224 */ /* 0x020fe200078e004a */
[----:B------:R-:W-:-:S04]  /*7f50*/  DEPBAR.LE SB0, 0x1 ;  /* 0x000080400000791a */ /* 0x000fc80000000000 */
[----:B------:R-:W-:Y:S01]  /*7f60*/  IMAD.MOV.U32 R0, RZ, RZ, R75 ;  /* 0x000000ffff007224 */ /* 0x000fe200078e004b */
[----:B------:R-:W-:Y:S01]  /*7f70*/  BSSY B1, `(.L_x_577) ;  /* 0x0000169000017945 */ /* 0x000fe20003800000 */
[----:B-1----:R-:W-:Y:S02]  /*7f80*/  IMAD.MOV.U32 R6, RZ, RZ, R68 ;  /* 0x000000ffff067224 */ /* 0x002fe400078e0044 */
[----:B------:R-:W-:Y:S01]  /*7f90*/  IMAD.MOV.U32 R7, RZ, RZ, R70 ;  /* 0x000000ffff077224 */ /* 0x000fe200078e0046 */
[----:B------:R-:W-:Y:S01]  /*7fa0*/  PRMT R98, R0, 0x5410, R5 ;  /* 0x0000541000627816 */ /* 0x000fe20000000005 */
[----:B------:R-:W-:Y:S02]  /*7fb0*/  IMAD.MOV.U32 R5, RZ, RZ, R69 ;  /* 0x000000ffff057224 */ /* 0x000fe400078e0045 */
[----:B------:R-:W-:Y:S02]  /*7fc0*/  IMAD.MOV.U32 R0, RZ, RZ, R66 ;  /* 0x000000ffff007224 */ /* 0x000fe400078e0042 */
[----:B------:R-:W-:Y:S01]  /*7fd0*/  IMAD.MOV.U32 R8, RZ, RZ, R57 ;  /* 0x000000ffff087224 */ /* 0x000fe200078e0039 */
[----:B------:R-:W-:Y:S01]  /*7fe0*/  PRMT R96, R5, 0x5410, R6 ;  /* 0x0000541005607816 */ /* 0x000fe20000000006 */
[----:B------:R-:W-:-:S02]  /*7ff0*/  IMAD.MOV.U32 R6, RZ, RZ, R67 ;  /* 0x000000ffff067224 */ /* 0x000fc400078e0043 */
[----:B------:R-:W-:-:S03]  /*8000*/  IMAD.MOV.U32 R5, RZ, RZ, R54 ;  /* 0x000000ffff057224 */ /* 0x000fc600078e0036 */
[----:B------:R-:W-:Y:S01]  /*8010*/  PRMT R94, R6, 0x5410, R0 ;  /* 0x00005410065e7816 */ /* 0x000fe20000000000 */
[----:B------:R-:W-:Y:S02]  /*8020*/  IMAD.MOV.U32 R0, RZ, RZ, R60 ;  /* 0x000000ffff007224 */ /* 0x000fe400078e003c */
[----:B------:R-:W-:-:S05]  /*8030*/  IMAD.MOV.U32 R6, RZ, RZ, R61 ;  /* 0x000000ffff067224 */ /* 0x000fca00078e003d */
[----:B------:R-:W-:Y:S01]  /*8040*/  PRMT R92, R6, 0x5410, R0 ;  /* 0x00005410065c7816 */ /* 0x000fe20000000000 */
[----:B------:R-:W-:Y:S02]  /*8050*/  IMAD.MOV.U32 R0, RZ, RZ, R55 ;  /* 0x000000ffff007224 */ /* 0x000fe400078e0037 */
[----:B------:R-:W-:-:S03]  /*8060*/  IMAD.MOV.U32 R6, RZ, RZ, R52 ;  /* 0x000000ffff067224 */ /* 0x000fc600078e0034 */
[----:B------:R-:W-:Y:S01]  /*8070*/  PRMT R90, R0, 0x5410, R5 ;  /* 0x00005410005a7816 */ /* 0x000fe20000000005 */
[----:B------:R-:W-:Y:S02]  /*8080*/  IMAD.MOV.U32 R5, RZ, RZ, R53 ;  /* 0x000000ffff057224 */ /* 0x000fe400078e0035 */
[----:B------:R-:W-:-:S03]  /*8090*/  IMAD.MOV.U32 R0, RZ, RZ, R72 ;  /* 0x000000ffff007224 */ /* 0x000fc600078e0048 */
[----:B------:R-:W-:Y:S02]  /*80a0*/  PRMT R84, R5, 0x5410, R6 ;  /* 0x0000541005547816 */ /* 0x000fe40000000006 */
[----:B------:R-:W-:Y:S02]  /*80b0*/  SHF.R.S32.HI R6, RZ, 0x1f, R65 ;  /* 0x0000001fff067819 */ /* 0x000fe40000011441 */
[----:B------:R-:W-:Y:S01]  /*80c0*/  PRMT R97, R97, 0x5410, R0 ;  /* 0x0000541061617816 */ /* 0x000fe20000000000 */
[----:B------:R-:W-:Y:S01]  /*80d0*/  IMAD.MOV.U32 R0, RZ, RZ, R73 ;  /* 0x000000ffff007224 */ /* 0x000fe200078e0049 */
[----:B------:R-:W-:Y:S01]  /*80e0*/  LEA.HI R5, R6, R65, RZ, 0x3 ;  /* 0x0000004106057211 */ /* 0x000fe200078f18ff */
[----:B------:R-:W-:-:S03]  /*80f0*/  IMAD.MOV.U32 R6, RZ, RZ, R71 ;  /* 0x000000ffff067224 */ /* 0x000fc600078e0047 */
[----:B------:R-:W-:Y:S02]  /*8100*/  PRMT R97, R0, 0x7610, R97 ;  /* 0x0000761000617816 */ /* 0x000fe40000000061 */
[----:B------:R-:W-:Y:S01]  /*8110*/  LOP3.LUT R0, R5, 0xfffffff8, RZ, 0xc0, !PT ;  /* 0xfffffff805007812 */ /* 0x000fe200078ec0ff */
[----:B------:R-:W-:Y:S01]  /*8120*/  IMAD.MOV.U32 R5, RZ, RZ, R58 ;  /* 0x000000ffff057224 */ /* 0x000fe200078e003a */
[----:B------:R-:W-:Y:S01]  /*8130*/  PRMT R95, R6, 0x5410, R7 ;  /* 0x00005410065f7816 */ /* 0x000fe20000000007 */
[----:B------:R-:W-:Y:S02]  /*8140*/  IMAD.MOV.U32 R7, RZ, RZ, R62 ;  /* 0x000000ffff077224 */ /* 0x000fe400078e003e */
[----:B------:R-:W-:Y:S01]  /*8150*/  IMAD.MOV.U32 R6, RZ, RZ, R63 ;  /* 0x000000ffff067224 */ /* 0x000fe200078e003f */
[----:B------:R-:W-:Y:S01]  /*8160*/  PRMT R91, R91, 0x5410, R5 ;  /* 0x000054105b5b7816 */ /* 0x000fe20000000005 */
[----:B------:R-:W-:-:S03]  /*8170*/  IMAD.IADD R0, R65, 0x1, -R0 ;  /* 0x0000000141007824 */ /* 0x000fc600078e0a00 */
[----:B------:R-:W-:Y:S01]  /*8180*/  PRMT R93, R6, 0x5410, R7 ;  /* 0x00005410065d7816 */ /* 0x000fe20000000007 */
[C---:B------:R-:W-:Y:S01]  /*8190*/  IMAD.SHL.U32 R7, R0.reuse, 0x40, RZ ;  /* 0x0000004000077824 */ /* 0x040fe200078e00ff */
[----:B------:R-:W-:Y:S01]  /*81a0*/  BAR.SYNC.DEFER_BLOCKING 0x0 ;  /* 0x0000000000007b1d */ /* 0x000fe20000010000 */
[----:B------:R-:W-:-:S03]  /*81b0*/  LOP3.LUT P1, RZ, R0, 0x4, RZ, 0xc0, !PT ;  /* 0x0000000400ff7812 */ /* 0x000fc6000782c0ff */
[----:B------:R-:W-:Y:S01]  /*81c0*/  LOP3.LUT R0, R7, 0x1c0, RZ, 0xc0, !PT ;  /* 0x000001c007007812 */ /* 0x000fe200078ec0ff */
[----:B------:R-:W-:-:S03]  /*81d0*/  IMAD.MOV.U32 R7, RZ, RZ, R56 ;  /* 0x000000ffff077224 */ /* 0x000fc600078e0038 */
[----:B------:R-:W-:Y:S02]  /*81e0*/  LOP3.LUT R6, R0, 0x18, R64, 0xf8, !PT ;  /* 0x0000001800067812 */ /* 0x000fe400078ef840 */
[----:B------:R-:W-:Y:S01]  /*81f0*/  SHF.R.U32.HI R5, RZ, 0x3, R0 ;  /* 0x00000003ff057819 */ /* 0x000fe20000011600 */
[----:B------:R-:W-:Y:S01]  /*8200*/  IMAD.MOV.U32 R0, RZ, RZ, R59 ;  /* 0x000000ffff007224 */ /* 0x000fe200078e003b */
[----:B------:R-:W-:Y:S01]  /*8210*/  PRMT R86, R86, 0x5410, R7 ;  /* 0x0000541056567816 */ /* 0x000fe20000000007 */
[----:B------:R-:W-:Y:S01]  /*8220*/  IMAD.MOV.U32 R7, RZ, RZ, R32 ;  /* 0x000000ffff077224 */ /* 0x000fe200078e0020 */
[----:B------:R-:W-:Y:S01]  /*8230*/  LOP3.LUT R6, R6, R5, RZ, 0x3c, !PT ;  /* 0x0000000506067212 */ /* 0x000fe200078e3cff */
[----:B------:R-:W-:Y:S01]  /*8240*/  IMAD.IADD R5, R44, 0x1, -R244 ;  /* 0x000000012c057824 */ /* 0x000fe200078e0af4 */
[----:B------:R-:W-:Y:S02]  /*8250*/  PRMT R91, R0, 0x7610, R91 ;  /* 0x00007610005b7816 */ /* 0x000fe4000000005b */
[----:B------:R-:W-:Y:S01]  /*8260*/  PRMT R86, R8, 0x7610, R86 ;  /* 0x0000761008567816 */ /* 0x000fe20000000056 */
[----:B------:R-:W-:Y:S01]  /*8270*/  IMAD R0, R111, 0x200, R6 ;  /* 0x000002006f007824 */ /* 0x000fe200078e0206 */
[----:B------:R-:W-:Y:S01]  /*8280*/  IMNMX R44, R5, 0x80, PT ;  /* 0x00000080052c7817 */ /* 0x000fe20003800200 */
[----:B------:R-:W-:-:S03]  /*8290*/  IMAD.MOV.U32 R6, RZ, RZ, R33 ;  /* 0x000000ffff067224 */ /* 0x000fc600078e0021 */
[----:B------:R-:W-:Y:S02]  /*82a0*/  ISETP.GE.AND P0, PT, R65, R44, PT ;  /* 0x0000002c4100720c */ /* 0x000fe40003f06270 */
[C---:B------:R-:W-:Y:S02]  /*82b0*/  IADD3 R5, R0.reuse, 0x20, RZ ;  /* 0x0000002000057810 */ /* 0x040fe40007ffe0ff */
[----:B------:R-:W-:Y:S02]  /*82c0*/  @P1 IADD3 R5, R0, -0x20, RZ ;  /* 0xffffffe000051810 */ /* 0x000fe40007ffe0ff */
[----:B------:R-:W-:Y:S02]  /*82d0*/  PRMT R64, R6, 0x5410, R7 ;  /* 0x0000541006407816 */ /* 0x000fe40000000007 */
[----:B------:R-:W-:Y:S02]  /*82e0*/  LEA R28, R0, 0xc100, 0x1 ;  /* 0x0000c100001c7811 */ /* 0x000fe400078e08ff */
[----:B------:R-:W-:-:S03]  /*82f0*/  LEA R29, R5, 0xc100, 0x1 ;  /* 0x0000c100051d7811 */ /* 0x000fc600078e08ff */
[----:B------:R-:W-:Y:S05]  /*8300*/  @P0 BRA `(.L_x_578) ;  /* 0x000012f000000947 */ /* 0x000fea0003800000 */
[----:B------:R-:W-:Y:S01]  /*8310*/  ISETP.GE.AND P0, PT, R20, c[0x0][0x27c], PT ;  /* 0x00009f0014007a0c */ /* 0x000fe20003f06270 */
[----:B------:R-:W-:-:S12]  /*8320*/  BSSY B0, `(.L_x_579) ;  /* 0x0000030000007945 */ /* 0x000fd80003800000 */
[----:B------:R-:W-:Y:S05]  /*8330*/  @P0 BRA `(.L_x_580) ;  /* 0x000002e000000947 */ /* 0x000fea0003800000 */
[----:B------:R-:W1:Y:S01]  /*8340*/  LDS.128 R8, [R28] ;  /* 0x000000001c087984 */ /* 0x000e620000000c00 */
[----:B------:R-:W-:Y:S02]  /*8350*/  SHF.R.U64 R0, R24, 0x10, R25 ;  /* 0x0000001018007819 */ /* 0x000fe40000001219 */
[----:B------:R-:W-:Y:S02]  /*8360*/  SHF.R.U32.HI R7, RZ, 0x10, R23 ;  /* 0x00000010ff077819 */ /* 0x000fe40000011617 */
[----:B------:R-:W-:Y:S02]  /*8370*/  SHF.R.U32.HI R5, RZ, 0x10, R25 ;  /* 0x00000010ff057819 */ /* 0x000fe40000011619 */
[----:B------:R-:W-:Y:S02]  /*8380*/  SHF.R.U64 R6, R22, 0x10, R23 ;  /* 0x0000001016067819 */ /* 0x000fe40000001217 */
[----:B------:R-:W-:Y:S02]  /*8390*/  PRMT R14, R45, 0x5432, R0 ;  /* 0x000054322d0e7816 */ /* 0x000fe40000000000 */
[----:B------:R-:W-:-:S02]  /*83a0*/  PRMT R0, R21, 0x5410, R7 ;  /* 0x0000541015007816 */ /* 0x000fc40000000007 */
[----:B------:R-:W-:Y:S02]  /*83b0*/  PRMT R5, R45, 0x5410, R5 ;  /* 0x000054102d057816 */ /* 0x000fe40000000005 */
[----:B------:R-:W-:Y:S01]  /*83c0*/  PRMT R13, R21, 0x5432, R6 ;  /* 0x00005432150d7816 */ /* 0x000fe20000000006 */
[C---:B------:R-:W-:Y:S01]  /*83d0*/  IMAD.U32 R17, R0.reuse, 0x10000, RZ ;  /* 0x0001000000117824 */ /* 0x040fe200078e00ff */
[----:B------:R-:W-:Y:S01]  /*83e0*/  LOP3.LUT R21, R0, 0xffff0000, RZ, 0xc0, !PT ;  /* 0xffff000000157812 */ /* 0x000fe200078ec0ff */
[C---:B------:R-:W-:Y:S01]  /*83f0*/  IMAD.U32 R18, R5.reuse, 0x10000, RZ ;  /* 0x0001000005127824 */ /* 0x040fe200078e00ff */
[----:B------:R-:W-:Y:S02]  /*8400*/  LOP3.LUT R19, R5, 0xffff0000, RZ, 0xc0, !PT ;  /* 0xffff000005137812 */ /* 0x000fe400078ec0ff */
[C---:B-1----:R-:W-:Y:S01]  /*8410*/  LOP3.LUT R6, R10.reuse, 0xffff0000, RZ, 0xc0, !PT ;  /* 0xffff00000a067812 */ /* 0x042fe200078ec0ff */
[----:B------:R-:W-:Y:S01]  /*8420*/  IMAD.U32 R7, R10, 0x10000, RZ ;  /* 0x000100000a077824 */ /* 0x000fe200078e00ff */
[C---:B------:R-:W-:Y:S01]  /*8430*/  LOP3.LUT R10, R11.reuse, 0xffff0000, RZ, 0xc0, !PT ;  /* 0xffff00000b0a7812 */ /* 0x040fe200078ec0ff */
[----:B------:R-:W-:Y:S01]  /*8440*/  IMAD.U32 R12, R11, 0x10000, RZ ;  /* 0x000100000b0c7824 */ /* 0x000fe200078e00ff */
[----:B------:R-:W-:Y:S01]  /*8450*/  SHF.L.U32 R15, R8, 0x10, RZ ;  /* 0x00000010080f7819 */ /* 0x000fe200000006ff */
[----:B------:R-:W-:Y:S01]  /*8460*/  FMUL.FTZ R5, R6, R17 ;  /* 0x0000001106057220 */ /* 0x000fe20000410000 */
[----:B------:R-:W-:Y:S01]  /*8470*/  LOP3.LUT R11, R8, 0xffff0000, RZ, 0xc0, !PT ;  /* 0xffff0000080b7812 */ /* 0x000fe200078ec0ff */
[-C--:B------:R-:W-:Y:S01]  /*8480*/  FMUL.FTZ R6, R6, R18.reuse ;  /* 0x0000001206067220 */ /* 0x080fe20000410000 */
[C---:B------:R-:W-:Y:S01]  /*8490*/  SHF.L.U32 R16, R9.reuse, 0x10, RZ ;  /* 0x0000001009107819 */ /* 0x040fe200000006ff */
[----:B------:R-:W-:Y:S01]  /*84a0*/  FMUL.FTZ R0, R10, R21 ;  /* 0x000000150a007220 */ /* 0x000fe20000410000 */
[----:B------:R-:W-:Y:S01]  /*84b0*/  LOP3.LUT R8, R9, 0xffff0000, RZ, 0xc0, !PT ;  /* 0xffff000009087812 */ /* 0x000fe200078ec0ff */
[C---:B------:R-:W-:Y:S01]  /*84c0*/  FFMA.FTZ R18, R7.reuse, R18, -R5 ;  /* 0x0000001207127223 */ /* 0x040fe20000010805 */
[C---:B------:R-:W-:Y:S01]  /*84d0*/  SHF.L.U32 R9, R14.reuse, 0x10, RZ ;  /* 0x000000100e097819 */ /* 0x040fe200000006ff */
[----:B------:R-:W-:Y:S01]  /*84e0*/  FFMA.FTZ R17, R7, R17, R6 ;  /* 0x0000001107117223 */ /* 0x000fe20000010006 */
[----:B------:R-:W-:Y:S01]  /*84f0*/  LOP3.LUT R14, R14, 0xffff0000, RZ, 0xc0, !PT ;  /* 0xffff00000e0e7812 */ /* 0x000fe200078ec0ff */
[----:B------:R-:W-:-:S02]  /*8500*/  FMUL.FTZ R10, R10, R19 ;  /* 0x000000130a0a7220 */ /* 0x000fc40000410000 */
[----:B------:R-:W-:Y:S02]  /*8510*/  FFMA.FTZ R7, R12, R19, -R0 ;  /* 0x000000130c077223 */ /* 0x000fe40000010800 */
[C---:B------:R-:W-:Y:S01]  /*8520*/  IMAD.U32 R19, R13.reuse, 0x10000, RZ ;  /* 0x000100000d137824 */ /* 0x040fe200078e00ff */
[----:B------:R-:W-:Y:S01]  /*8530*/  LOP3.LUT R13, R13, 0xffff0000, RZ, 0xc0, !PT ;  /* 0xffff00000d0d7812 */ /* 0x000fe200078ec0ff */
[C---:B------:R-:W-:Y:S02]  /*8540*/  FMUL.FTZ R5, R11.reuse, R9 ;  /* 0x000000090b057220 */ /* 0x040fe40000410000 */
[----:B------:R-:W-:Y:S02]  /*8550*/  FMUL.FTZ R6, R11, R19 ;  /* 0x000000130b067220 */ /* 0x000fe40000410000 */
[C---:B------:R-:W-:Y:S02]  /*8560*/  FMUL.FTZ R0, R8.reuse, R13 ;  /* 0x0000000d08007220 */ /* 0x040fe40000410000 */
[----:B------:R-:W-:-:S02]  /*8570*/  FMUL.FTZ R8, R8, R14 ;  /* 0x0000000e08087220 */ /* 0x000fc40000410000 */
[----:B------:R-:W-:Y:S02]  /*8580*/  FFMA.FTZ R6, R15, R9, -R6 ;  /* 0x000000090f067223 */ /* 0x000fe40000010806 */
[----:B------:R-:W-:Y:S01]  /*8590*/  FFMA.FTZ R12, R12, R21, R10 ;  /* 0x000000150c0c7223 */ /* 0x000fe2000001000a */
[----:B------:R-:W-:Y:S01]  /*85a0*/  F2FP.BF16.PACK_AB R10, R17, R18 ;  /* 0x00000012110a723e */ /* 0x000fe200000010ff */
[----:B------:R-:W-:Y:S02]  /*85b0*/  FFMA.FTZ R5, R15, R19, R5 ;  /* 0x000000130f057223 */ /* 0x000fe40000010005 */
[----:B------:R-:W-:Y:S01]  /*85c0*/  FFMA.FTZ R0, R16, R14, -R0 ;  /* 0x0000000e10007223 */ /* 0x000fe20000010800 */
[----:B------:R-:W-:Y:S01]  /*85d0*/  F2FP.BF16.PACK_AB R11, R12, R7 ;  /* 0x000000070c0b723e */ /* 0x000fe200000010ff */
[----:B------:R-:W-:Y:S01]  /*85e0*/  FFMA.FTZ R9, R16, R13, R8 ;  /* 0x0000000d10097223 */ /* 0x000fe20000010008 */
[----:B------:R-:W-:-:S04]  /*85f0*/  F2FP.BF16.PACK_AB R8, R5, R6 ;  /* 0x000000060508723e */ /* 0x000fc800000010ff */
[----:B------:R-:W-:-:S05]  /*8600*/  F2FP.BF16.PACK_AB R9, R9, R0 ;  /* 0x000000000909723e */ /* 0x000fca00000010ff */
[----:B------:R1:W-:Y:S02]  /*8610*/  STS.128 [R28], R8 ;  /* 0x000000081c007388 */ /* 0x0003e40000000c00 */
.L_x_580:
[----:B------:R-:W-:Y:S05]  /*8620*/  BSYNC B0 ;  /* 0x0000000000007941 */ /* 0x000fea0003800000 */
.L_x_579:
[----:B------:R-:W-:Y:S01]  /*8630*/  IADD3 R0, R20, 0x10, RZ ;  /* 0x0000001014007810 */ /* 0x000fe20007ffe0ff */
[----:B------:R-:W-:Y:S03]  /*8640*/  BSSY B0, `(.L_x_581) ;  /* 0x0000031000007945 */ /* 0x000fe60003800000 */
[----:B------:R-:W-:-:S13]  /*8650*/  ISETP.GE.AND P0, PT, R0, c[0x0][0x27c], PT ;  /* 0x00009f0000007a0c */ /* 0x000fda0003f06270 */
[----:B------:R-:W-:Y:S05]  /*8660*/  @P0 BRA `(.L_x_582) ;  /* 0x000002e000000947 */ /* 0x000fea0003800000 */
[----:B-1----:R-:W1:Y:S01]  /*8670*/  LDS.128 R8, [R29] ;  /* 0x000000001d087984 */ /* 0x002e620000000c00 */
        /* <DEDUP_REMOVED lines=45> */
.L_x_582:
[----:B------:R-:W-:Y:S05]  /*8950*/  BSYNC B0 ;  /* 0x0000000000007941 */ /* 0x000fea0003800000 */
.L_x_581:
[----:B------:R-:W-:Y:S01]  /*8960*/  IADD3 R0, R20, 0x20, RZ ;  /* 0x0000002014007810 */ /* 0x000fe20007ffe0ff */
[----:B------:R-:W-:Y:S03]  /*8970*/  BSSY B0, `(.L_x_583) ;  /* 0x0000031000007945 */ /* 0x000fe60003800000 */
[----:B------:R-:W-:-:S13]  /*8980*/  ISETP.GE.AND P0, PT, R0, c[0x0][0x27c], PT ;  /* 0x00009f0000007a0c */ /* 0x000fda0003f06270 */
[----:B------:R-:W-:Y:S05]  /*8990*/  @P0 BRA `(.L_x_584) ;  /* 0x000002e000000947 */ /* 0x000fea0003800000 */
[----:B-1----:R-:W1:Y:S01]  /*89a0*/  LDS.128 R8, [R28+0x4000] ;  /* 0x004000001c087984 */ /* 0x002e620000000c00 */
        /* <DEDUP_REMOVED lines=44> */
[----:B------:R1:W-:Y:S02]  /*8c70*/  STS.128 [R28+0x4000], R8 ;  /* 0x004000081c007388 */ /* 0x0003e40000000c00 */
.L_x_584:
[----:B------:R-:W-:Y:S05]  /*8c80*/  BSYNC B0 ;  /* 0x0000000000007941 */ /* 0x000fea0003800000 */
.L_x_583:
        /* <DEDUP_REMOVED lines=50> */
.L_x_586:
[----:B------:R-:W-:Y:S05]  /*8fb0*/  BSYNC B0 ;  /* 0x0000000000007941 */ /* 0x000fea0003800000 */
.L_x_585:
        /* <DEDUP_REMOVED lines=50> */
.L_x_588:
[----:B------:R-:W-:Y:S05]  /*92e0*/  BSYNC B0 ;  /* 0x0000000000007941 */ /* 0x000fea0003800000 */
.L_x_587:
[----:B------:R-:W-:-:S04]  /*92f0*/  IADD3 R0, R20, 0x50, RZ ;  /* 0x0000005014007810 */ /* 0x000fc80007ffe0ff */
        /* <DEDUP_REMOVED lines=48> */
.L_x_578:
[----:B------:R-:W-:Y:S05]  /*9600*/  BSYNC B1 ;  /* 0x0000000000017941 */ /* 0x000fea0003800000 */
.L_x_577:
[----:B------:R-:W-:-:S04]  /*9610*/  IADD3 R0, R65, 0x40, RZ ;  /* 0x0000004041007810 */ /* 0x000fc80007ffe0ff */
[----:B------:R-:W-:-:S13]  /*9620*/  ISETP.GE.AND P0, PT, R0, R44, PT ;  /* 0x0000002c0000720c */ /* 0x000fda0003f06270 */
[----:B------:R-:W-:Y:S05]  /*9630*/  @P0 BRA `(.L_x_589) ;  /* 0x00004de000000947 */ /* 0x000fea0003800000 */
[----:B------:R-:W-:Y:S01]  /*9640*/  ISETP.GE.AND P0, PT, R20, c[0x0][0x27c], PT ;  /* 0x00009f0014007a0c */ /* 0x000fe20003f06270 */
[----:B------:R-:W-:-:S12]  /*9650*/  BSSY B0, `(.L_x_590) ;  /* 0x0000030000007945 */ /* 0x000fd80003800000 */
        /* <DEDUP_REMOVED lines=47> */
.L_x_591:
[----:B------:R-:W-:Y:S05]  /*9950*/  BSYNC B0 ;  /* 0x0000000000007941 */ /* 0x000fea0003800000 */
.L_x_590:
        /* <DEDUP_REMOVED lines=50> */
.L_x_593:
[----:B------:R-:W-:Y:S05]  /*9c80*/  BSYNC B0 ;  /* 0x0000000000007941 */ /* 0x000fea0003800000 */
.L_x_592:
        /* <DEDUP_REMOVED lines=50> */
.L_x_595:
[----:B------:R-:W-:Y:S05]  /*9fb0*/  BSYNC B0 ;  /* 0x0000000000007941 */ /* 0x000fea0003800000 */
.L_x_594:
        /* <DEDUP_REMOVED lines=50> */
.L_x_597:
[----:B------:R-:W-:Y:S05]  /*a2e0*/  BSYNC B0 ;  /* 0x0000000000007941 */ /* 0x000fea0003800000 */
.L_x_596:
        /* <DEDUP_REMOVED lines=50> */
.L_x_599:
[----:B------:R-:W-:Y:S05]  /*a610*/  BSYNC B0 ;  /* 0x0000000000007941 */ /* 0x000fea0003800000 */
.L_x_598:
        /* <DEDUP_REMOVED lines=21> */
[-C--:B------:R-:W-:Y:S01]  /*a770*/  FMUL.FTZ R5, R6, R17.reuse ;  /* 0x0000001106057220 */ /* 0x080fe20000410000 */
[----:B------:R-:W-:Y:S01]  /*a780*/  LOP3.LUT R11, R8, 0xffff0000, RZ, 0xc0, !PT ;  /* 0xffff0000080b7812 */ /* 0x000fe200078ec0ff */
[----:B------:R-:W-:Y:S01]  /*a790*/  FMUL.FTZ R6, R6, R18 ;  /* 0x0000001206067220 */ /* 0x000fe20000410000 */
        /* <DEDUP_REMOVED lines=24> */
[----:B------:R1:W-:Y:S01]  /*a920*/  STS.128 [R29+0xa000], R8 ;  /* 0x00a000081d007388 */ /* 0x0003e20000000c00 */
[----:B------:R-:W-:Y:S05]  /*a930*/  BRA `(.L_x_589) ;  /* 0x00003ae000007947 */ /* 0x000fea0003800000 */
.L_x_572:
[----:B------:R-:W-:Y:S01]  /*a940*/  @P4 IMAD.HI.U32 R5, R0, c[0x0][0x2c8], RZ ;  /* 0x0000b20000054a27 */ /* 0x000fe200078e00ff */
[----:B------:R-:W-:Y:S01]  /*a950*/  BSSY B0, `(.L_x_600) ;  /* 0x0000047000007945 */ /* 0x000fe20003800000 */
[----:B------:R-:W-:Y:S01]  /*a960*/  CS2R R82, SRZ ;  /* 0x0000000000527805 */ /* 0x000fe2000001ff00 */
[----:B------:R-:W-:Y:S01]  /*a970*/  CS2R R50, SRZ ;  /* 0x0000000000327805 */ /* 0x000fe2000001ff00 */
[----:B------:R-:W-:Y:S01]  /*a980*/  IMAD.MOV.U32 R8, RZ, RZ, R12 ;  /* 0x000000ffff087224 */ /* 0x000fe200078e000c */
[----:B------:R-:W-:Y:S01]  /*a990*/  @P4 SHF.R.U32.HI R0, RZ, c[0x0][0x2cc], R5 ;  /* 0x0000b300ff004a19 */ /* 0x000fe20000011605 */
[----:B------:R-:W-:Y:S01]  /*a9a0*/  IMAD.MOV.U32 R6, RZ, RZ, R10 ;  /* 0x000000ffff067224 */ /* 0x000fe200078e000a */
        /* <DEDUP_REMOVED lines=19> */
[----:B------:R-:W-:Y:S01]  /*aae0*/  CS2R R20, SRZ ;  /* 0x0000000000147805 */ /* 0x000fe2000001ff00 */
[----:B------:R-:W-:-:S02]  /*aaf0*/  IADD3 R5, R9, R5, RZ ;  /* 0x0000000509057210 */ /* 0x000fc40007ffe0ff */
[----:B------:R-:W-:Y:S02]  /*ab00*/  IADD3 R0, R7, R0, RZ ;  /* 0x0000000007007210 */ /* 0x000fe40007ffe0ff */
[----:B------:R-:W-:Y:S02]  /*ab10*/  LEA.HI.X R19, R8, c[0x0][0x274], R5, 0x1, P1 ;  /* 0x00009d0008137a11 */ /* 0x000fe400008f0c05 */
[----:B--23--:R-:W-:Y:S01]  /*ab20*/  LEA.HI.X R18, R6, c[0x0][0x28c], R0, 0x1, P0 ;  /* 0x0000a30006127a11 */ /* 0x00cfe200000f0c00 */
[----:B------:R1:W2:Y:S01]  /*ab30*/  SHFL.IDX PT, R8, R30, RZ, 0x1c1f ;  /* 0x001c1fff1e087589 */ /* 0x0002a200000e0000 */
[----:B------:R-:W-:-:S03]  /*ab40*/  ISETP.GE.AND P0, PT, R28, R44, PT ;  /* 0x0000002c1c00720c */ /* 0x000fc60003f06270 */
[----:B------:R1:W3:Y:S04]  /*ab50*/  SHFL.IDX PT, R6, R29, RZ, 0x1c1f ;  /* 0x001c1fff1d067589 */ /* 0x0002e800000e0000 */
[----:B------:R1:W4:Y:S04]  /*ab60*/  SHFL.IDX PT, R7, R19, RZ, 0x1c1f ;  /* 0x001c1fff13077589 */ /* 0x00032800000e0000 */
[----:B------:R1:W1:Y:S02]  /*ab70*/  SHFL.IDX PT, R9, R18, RZ, 0x1c1f ;  /* 0x001c1fff12097589 */ /* 0x00026400000e0000 */
[----:B------:R-:W-:Y:S05]  /*ab80*/  @P0 BRA `(.L_x_601) ;  /* 0x0000023000000947 */ /* 0x000fea0003800000 */
[C---:B------:R-:W-:Y:S01]  /*ab90*/  IADD3 R12, R64.reuse, 0x20, RZ ;  /* 0x00000020400c7810 */ /* 0x040fe20007ffe0ff */
[----:B------:R-:W-:Y:S01]  /*aba0*/  CS2R R26, SRZ ;  /* 0x00000000001a7805 */ /* 0x000fe2000001ff00 */
[C---:B------:R-:W-:Y:S01]  /*abb0*/  IADD3 R13, R64.reuse, 0x40, RZ ;  /* 0x00000040400d7810 */ /* 0x040fe20007ffe0ff */
[----:B------:R-:W-:Y:S01]  /*abc0*/  CS2R R24, SRZ ;  /* 0x0000000000187805 */ /* 0x000fe2000001ff00 */
[----:B------:R-:W-:-:S02]  /*abd0*/  ISETP.GE.AND P2, PT, R64, c[0x0][0x27c], PT ;  /* 0x00009f0040007a0c */ /* 0x000fc40003f46270 */
[----:B------:R-:W-:Y:S02]  /*abe0*/  ISETP.GE.AND P1, PT, R12, c[0x0][0x27c], PT ;  /* 0x00009f000c007a0c */ /* 0x000fe40003f26270 */
[----:B------:R-:W-:-:S09]  /*abf0*/  ISETP.GE.AND P0, PT, R13, c[0x0][0x27c], PT ;  /* 0x00009f000d007a0c */ /* 0x000fd20003f06270 */
[----:B---34-:R-:W-:Y:S02]  /*ac00*/  @!P2 IMAD.WIDE R10, R64, 0x2, R6 ;  /* 0x00000002400aa825 */ /* 0x018fe400078e0206 */
[----:B------:R-:W-:Y:S02]  /*ac10*/  @!P1 SHF.R.S32.HI R0, RZ, 0x1f, R12 ;  /* 0x0000001fff009819 */ /* 0x000fe4000001140c */
[----:B------:R-:W-:Y:S01]  /*ac20*/  @!P0 SHF.R.S32.HI R5, RZ, 0x1f, R13 ;  /* 0x0000001fff058819 */ /* 0x000fe2000001140d */
[----:B------:R3:W5:Y:S01]  /*ac30*/  @!P2 LD.E.128 R24, [R10.64] ;  /* 0x000000060a18a980 */ /* 0x000762000c101d00 */
[----:B------:R-:W-:Y:S01]  /*ac40*/  @!P1 LEA.HI R0, R0, R12, RZ, 0x3 ;  /* 0x0000000c00009211 */ /* 0x000fe200078f18ff */
        /* <DEDUP_REMOVED lines=10> */
[----:B---3--:R-:W-:-:S02]  /*acf0*/  @!P0 LEA.HI R10, R5, R13, RZ, 0x3 ;  /* 0x0000000d050a8211 */ /* 0x008fc400078f18ff */
[----:B------:R-:W-:Y:S02]  /*ad00*/  @!P1 LOP3.LUT R5, R0, 0xfffffff8, RZ, 0xc0, !PT ;  /* 0xfffffff800059812 */ /* 0x000fe400078ec0ff */
[----:B------:R-:W-:-:S03]  /*ad10*/  @!P0 LOP3.LUT R0, R10, 0xfffffff8, RZ, 0xc0, !PT ;  /* 0xfffffff80a008812 */ /* 0x000fc600078ec0ff */
[----:B------:R-:W-:-:S04]  /*ad20*/  @!P1 IMAD.WIDE R16, R5, 0x2, R6 ;  /* 0x0000000205109825 */ /* 0x000fc800078e0206 */
[C---:B------:R-:W-:Y:S01]  /*ad30*/  @!P0 IMAD.WIDE R14, R0.reuse, 0x2, R6 ;  /* 0x00000002000e8825 */ /* 0x040fe200078e0206 */
[----:B------:R3:W5:Y:S03]  /*ad40*/  @!P1 LD.E.128 R36, [R16.64] ;  /* 0x0000000610249980 */ /* 0x000766000c101d00 */
[--C-:B-12---:R-:W-:Y:S01]  /*ad50*/  @!P1 IMAD.WIDE R12, R5, 0x2, R8.reuse ;  /* 0x00000002050c9825 */ /* 0x106fe200078e0208 */
[----:B------:R3:W5:Y:S03]  /*ad60*/  @!P0 LD.E.128 R48, [R14.64] ;  /* 0x000000060e308980 */ /* 0x000766000c101d00 */
[--C-:B------:R-:W-:Y:S01]  /*ad70*/  @!P0 IMAD.WIDE R10, R0, 0x2, R8.reuse ;  /* 0x00000002000a8825 */ /* 0x100fe200078e0208 */
[----:B------:R3:W5:Y:S03]  /*ad80*/  @!P1 LD.E.128 R40, [R12.64] ;  /* 0x000000060c289980 */ /* 0x000766000c101d00 */
[----:B------:R-:W-:Y:S01]  /*ad90*/  @!P2 IMAD.WIDE R6, R64, 0x2, R8 ;  /* 0x000000024006a825 */ /* 0x000fe200078e0208 */
[----:B------:R3:W5:Y:S04]  /*ada0*/  @!P0 LD.E.128 R52, [R10.64] ;  /* 0x000000060a348980 */ /* 0x000768000c101d00 */
[----:B------:R3:W5:Y:S02]  /*adb0*/  @!P2 LD.E.128 R20, [R6.64] ;  /* 0x000000060614a980 */ /* 0x000764000c101d00 */
.L_x_601:
[----:B------:R-:W-:Y:S05]  /*adc0*/  BSYNC B0 ;  /* 0x0000000000007941 */ /* 0x000fea0003800000 */
.L_x_600:
[----:B------:R-:W-:Y:S01]  /*add0*/  IADD3 R5, R28, 0x40, RZ ;  /* 0x000000401c057810 */ /* 0x000fe20007ffe0ff */
[----:B-----5:R-:W-:Y:S01]  /*ade0*/  IMAD.MOV.U32 R0, RZ, RZ, R50 ;  /* 0x000000ffff007224 */ /* 0x020fe200078e0032 */
[----:B-1----:R1:W4:Y:S02]  /*adf0*/  SHFL.IDX PT, R9, R18, 0x1, 0x1c1f ;  /* 0x003c1f0012097f89 */ /* 0x00232400000e0000 */
[----:B---34-:R-:W-:Y:S01]  /*ae00*/  IMAD.MOV.U32 R7, RZ, RZ, R51 ;  /* 0x000000ffff077224 */ /* 0x018fe200078e0033 */
[----:B------:R-:W-:Y:S01]  /*ae10*/  ISETP.GE.AND P0, PT, R5, R44, PT ;  /* 0x0000002c0500720c */ /* 0x000fe20003f06270 */
[----:B------:R-:W-:Y:S01]  /*ae20*/  IMAD.MOV.U32 R6, RZ, RZ, R48 ;  /* 0x000000ffff067224 */ /* 0x000fe200078e0030 */
[----:B--2---:R1:W2:Y:S01]  /*ae30*/  SHFL.IDX PT, R8, R30, 0x1, 0x1c1f ;  /* 0x003c1f001e087f89 */ /* 0x0042a200000e0000 */
        /* <DEDUP_REMOVED lines=33> */
[----:B------:R1:W3:Y:S01]  /*b050*/  SHFL.IDX PT, R7, R19, 0x1, 0x1c1f ;  /* 0x003c1f0013077f89 */ /* 0x0002e200000e0000 */
[----:B------:R-:W-:Y:S01]  /*b060*/  CS2R R68, SRZ ;  /* 0x0000000000447805 */ /* 0x000fe2000001ff00 */
[----:B------:R-:W-:Y:S01]  /*b070*/  PRMT R84, R10, 0x7610, R84 ;  /* 0x000076100a547816 */ /* 0x000fe20000000054 */
[----:B------:R-:W-:Y:S01]  /*b080*/  CS2R R62, SRZ ;  /* 0x00000000003e7805 */ /* 0x000fe2000001ff00 */
[----:B------:R-:W-:Y:S01]  /*b090*/  PRMT R67, R0, 0x5410, R5 ;  /* 0x0000541000437816 */ /* 0x000fe20000000005 */
[----:B------:R-:W-:Y:S01]  /*b0a0*/  IMAD.MOV.U32 R5, RZ, RZ, R20 ;  /* 0x000000ffff057224 */ /* 0x000fe200078e0014 */
[----:B------:R-:W-:Y:S01]  /*b0b0*/  MOV R10, R23 ;  /* 0x00000017000a7202 */ /* 0x000fe20000000f00 */
[----:B------:R-:W-:Y:S01]  /*b0c0*/  IMAD.MOV.U32 R0, RZ, RZ, R21 ;  /* 0x000000ffff007224 */ /* 0x000fe200078e0015 */
[----:B------:R1:W4:Y:S01]  /*b0d0*/  SHFL.IDX PT, R6, R29, 0x1, 0x1c1f ;  /* 0x003c1f001d067f89 */ /* 0x00032200000e0000 */
[----:B------:R-:W-:Y:S01]  /*b0e0*/  CS2R R60, SRZ ;  /* 0x00000000003c7805 */ /* 0x000fe2000001ff00 */
[----:B------:R-:W-:Y:S01]  /*b0f0*/  PRMT R31, R10, 0x5410, R11 ;  /* 0x000054100a1f7816 */ /* 0x000fe2000000000b */
[----:B------:R-:W-:Y:S01]  /*b100*/  CS2R R78, SRZ ;  /* 0x00000000004e7805 */ /* 0x000fe2000001ff00 */
[----:B------:R-:W-:Y:S01]  /*b110*/  PRMT R28, R0, 0x5410, R5 ;  /* 0x00005410001c7816 */ /* 0x000fe20000000005 */
        /* <DEDUP_REMOVED lines=28> */
[----:B--2---:R-:W-:-:S02]  /*b2e0*/  @!P0 LEA.HI R10, R5, R13, RZ, 0x3 ;  /* 0x0000000d050a8211 */ /* 0x004fc400078f18ff */
[----:B------:R-:W-:Y:S02]  /*b2f0*/  @!P1 LOP3.LUT R5, R0, 0xfffffff8, RZ, 0xc0, !PT ;  /* 0xfffffff800059812 */ /* 0x000fe400078ec0ff */
[----:B------:R-:W-:-:S03]  /*b300*/  @!P0 LOP3.LUT R0, R10, 0xfffffff8, RZ, 0xc0, !PT ;  /* 0xfffffff80a008812 */ /* 0x000fc600078ec0ff */
[----:B------:R-:W-:-:S04]  /*b310*/  @!P1 IMAD.WIDE R16, R5, 0x2, R6 ;  /* 0x0000000205109825 */ /* 0x000fc800078e0206 */
[C---:B------:R-:W-:Y:S01]  /*b320*/  @!P0 IMAD.WIDE R14, R0.reuse, 0x2, R6 ;  /* 0x00000002000e8825 */ /* 0x040fe200078e0206 */
[----:B------:R2:W5:Y:S03]  /*b330*/  @!P1 LD.E.128 R68, [R16.64] ;  /* 0x0000000610449980 */ /* 0x000566000c101d00 */
[--C-:B------:R-:W-:Y:S01]  /*b340*/  @!P1 IMAD.WIDE R12, R5, 0x2, R8.reuse ;  /* 0x00000002050c9825 */ /* 0x100fe200078e0208 */
[----:B------:R2:W5:Y:S03]  /*b350*/  @!P0 LD.E.128 R80, [R14.64] ;  /* 0x000000060e508980 */ /* 0x000566000c101d00 */
[--C-:B------:R-:W-:Y:S01]  /*b360*/  @!P0 IMAD.WIDE R10, R0, 0x2, R8.reuse ;  /* 0x00000002000a8825 */ /* 0x100fe200078e0208 */
[----:B------:R2:W5:Y:S03]  /*b370*/  @!P1 LD.E.128 R72, [R12.64] ;  /* 0x000000060c489980 */ /* 0x000566000c101d00 */
[----:B------:R-:W-:Y:S01]  /*b380*/  @!P2 IMAD.WIDE R6, R64, 0x2, R8 ;  /* 0x000000024006a825 */ /* 0x000fe200078e0208 */
[----:B------:R2:W5:Y:S04]  /*b390*/  @!P0 LD.E.128 R76, [R10.64] ;  /* 0x000000060a4c8980 */ /* 0x000568000c101d00 */
[----:B------:R2:W5:Y:S02]  /*b3a0*/  @!P2 LD.E.128 R56, [R6.64] ;  /* 0x000000060638a980 */ /* 0x000564000c101d00 */
.L_x_603:
[----:B--2---:R-:W-:Y:S05]  /*b3b0*/  BSYNC B0 ;  /* 0x0000000000007941 */ /* 0x004fea0003800000 */
.L_x_602:
[----:B-----5:R-:W-:Y:S01]  /*b3c0*/  IMAD.MOV.U32 R0, RZ, RZ, R82 ;  /* 0x000000ffff007224 */ /* 0x020fe200078e0052 */
[----:B------:R-:W-:-:S04]  /*b3d0*/  DEPBAR.LE SB0, 0x1 ;  /* 0x000080400000791a */ /* 0x000fc80000000000 */
[----:B---3--:R-:W-:Y:S01]  /*b3e0*/  IMAD.MOV.U32 R7, RZ, RZ, R83 ;  /* 0x000000ffff077224 */ /* 0x008fe200078e0053 */
[----:B------:R-:W-:Y:S01]  /*b3f0*/  BSSY B1, `(.L_x_604) ;  /* 0x0000192000017945 */ /* 0x000fe20003800000 */
[----:B----4-:R-:W-:Y:S02]  /*b400*/  IMAD.MOV.U32 R6, RZ, RZ, R80 ;  /* 0x000000ffff067224 */ /* 0x010fe400078e0050 */
[----:B------:R-:W-:Y:S01]  /*b410*/  IMAD.MOV.U32 R5, RZ, RZ, R81 ;  /* 0x000000ffff057224 */ /* 0x000fe200078e0051 */
[----:B------:R-:W-:Y:S01]  /*b420*/  PRMT R104, R7, 0x5410, R0 ;  /* 0x0000541007687816 */ /* 0x000fe20000000000 */
[----:B------:R-:W-:Y:S01]  /*b430*/  IMAD.MOV.U32 R0, RZ, RZ, R70 ;  /* 0x000000ffff007224 */ /* 0x000fe200078e0046 */
[----:B------:R-:W-:Y:S02]  /*b440*/  MOV R7, R71 ;  /* 0x0000004700077202 */ /* 0x000fe40000000f00 */
[----:B------:R-:W-:Y:S01]  /*b450*/  PRMT R103, R5, 0x5410, R6 ;  /* 0x0000541005677816 */ /* 0x000fe20000000006 */
[----:B------:R-:W-:Y:S01]  /*b460*/  IMAD.MOV.U32 R6, RZ, RZ, R68 ;  /* 0x000000ffff067224 */ /* 0x000fe200078e0044 */
[----:B------:R-:W-:Y:S01]  /*b470*/  PRMT R100, R100, 0x5410, R0 ;  /* 0x0000541064647816 */ /* 0x000fe20000000000 */
[----:B------:R-:W-:-:S02]  /*b480*/  IMAD.MOV.U32 R0, RZ, RZ, R62 ;  /* 0x000000ffff007224 */ /* 0x000fc400078e003e */
        /* <DEDUP_REMOVED lines=11> */
[----:B------:R-:W-:-:S02]  /*b540*/  MOV R6, R60 ;  /* 0x0000003c00067202 */ /* 0x000fc40000000f00 */
[----:B------:R-:W-:Y:S01]  /*b550*/  PRMT R102, R7, 0x7610, R102 ;  /* 0x0000761007667816 */ /* 0x000fe20000000066 */
[----:B------:R-:W-:Y:S01]  /*b560*/  IMAD.IADD R7, R44, 0x1, -R244 ;  /* 0x000000012c077824 */ /* 0x000fe200078e0af4 */
[----:B------:R-:W-:Y:S01]  /*b570*/  PRMT R95, R5, 0x5410, R6 ;  /* 0x00005410055f7816 */ /* 0x000fe20000000006 */
[----:B------:R-:W-:Y:S01]  /*b580*/  IMAD.MOV.U32 R5, RZ, RZ, R77 ;  /* 0x000000ffff057224 */ /* 0x000fe200078e004d */
[----:B------:R-:W-:Y:S02]  /*b590*/  MOV R6, R76 ;  /* 0x0000004c00067202 */ /* 0x000fe40000000f00 */
[----:B------:R-:W-:Y:S01]  /*b5a0*/  IMNMX R66, R7, 0x80, PT ;  /* 0x0000008007427817 */ /* 0x000fe20003800200 */
[----:B------:R-:W-:Y:S01]  /*b5b0*/  IMAD.MOV.U32 R7, RZ, RZ, R58 ;  /* 0x000000ffff077224 */ /* 0x000fe200078e003a */
[----:B------:R-:W-:Y:S01]  /*b5c0*/  PRMT R98, R98, 0x5410, R0 ;  /* 0x0000541062627816 */ /* 0x000fe20000000000 */
[----:B------:R-:W-:Y:S01]  /*b5d0*/  IMAD.MOV.U32 R0, RZ, RZ, R73 ;  /* 0x000000ffff007224 */ /* 0x000fe200078e0049 */
[----:B------:R-:W-:Y:S01]  /*b5e0*/  BAR.SYNC.DEFER_BLOCKING 0x0 ;  /* 0x0000000000007b1d */ /* 0x000fe20000010000 */
[----:B------:R-:W-:-:S02]  /*b5f0*/  ISETP.GE.AND P0, PT, R65, R66, PT ;  /* 0x000000424100720c */ /* 0x000fc40003f06270 */
[----:B------:R-:W-:Y:S01]  /*b600*/  PRMT R101, R5, 0x5410, R6 ;  /* 0x0000541005657816 */ /* 0x000fe20000000006 */
[----:B------:R-:W-:Y:S01]  /*b610*/  IMAD.MOV.U32 R6, RZ, RZ, R75 ;  /* 0x000000ffff067224 */ /* 0x000fe200078e004b */
[----:B------:R-:W-:-:S04]  /*b620*/  MOV R5, R72 ;  /* 0x0000004800057202 */ /* 0x000fc80000000f00 */
[----:B------:R-:W-:Y:S01]  /*b630*/  PRMT R97, R0, 0x5410, R5 ;  /* 0x0000541000617816 */ /* 0x000fe20000000005 */
[----:B------:R-:W-:Y:S01]  /*b640*/  IMAD.MOV.U32 R5, RZ, RZ, R56 ;  /* 0x000000ffff057224 */ /* 0x000fe200078e0038 */
[----:B------:R-:W-:Y:S01]  /*b650*/  PRMT R98, R6, 0x7610, R98 ;  /* 0x0000761006627816 */ /* 0x000fe20000000062 */
[----:B------:R-:W-:Y:S01]  /*b660*/  IMAD.MOV.U32 R0, RZ, RZ, R57 ;  /* 0x000000ffff007224 */ /* 0x000fe200078e0039 */
[----:B------:R-:W-:-:S04]  /*b670*/  MOV R6, R59 ;  /* 0x0000003b00067202 */ /* 0x000fc80000000f00 */
[----:B------:R-:W-:Y:S02]  /*b680*/  PRMT R94, R6, 0x5410, R7 ;  /* 0x00005410065e7816 */ /* 0x000fe40000000007 */
[----:B------:R-:W-:Y:S01]  /*b690*/  PRMT R93, R0, 0x5410, R5 ;  /* 0x00005410005d7816 */ /* 0x000fe20000000005 */
[----:B------:R-:W-:Y:S05]  /*b6a0*/  @P0 BRA `(.L_x_605) ;  /* 0x0000166000000947 */ /* 0x000fea0003800000 */
[----:B------:R-:W-:Y:S01]  /*b6b0*/  ISETP.GE.AND P0, PT, R64, c[0x0][0x27c], PT ;  /* 0x00009f0040007a0c */ /* 0x000fe20003f06270 */
[----:B------:R-:W-:-:S12]  /*b6c0*/  BSSY B0, `(.L_x_606) ;  /* 0x0000070000007945 */ /* 0x000fd80003800000 */
[----:B------:R-:W-:Y:S05]  /*b6d0*/  @P0 BRA `(.L_x_607) ;  /* 0x000006e000000947 */ /* 0x000fea0003800000 */
[----:B------:R-:W-:Y:S01]  /*b6e0*/  IMAD.MOV.U32 R8, RZ, RZ, c[0x0][0x27c] ;  /* 0x00009f00ff087624 */ /* 0x000fe200078e00ff */
        /* <DEDUP_REMOVED lines=17> */
[----:B-1----:R-:W-:-:S02]  /*b800*/  SHF.R.U64 R18, R22, 0x10, R23 ;  /* 0x0000001016127819 */ /* 0x002fc40000001217 */
[----:B------:R-:W-:Y:S02]  /*b810*/  IADD3 R0, R0, R5, R10 ;  /* 0x0000000500007210 */ /* 0x000fe40007ffe00a */
[----:B------:R-:W1:Y:S01]  /*b820*/  LDS.128 R12, [R46+0xc100] ;  /* 0x00c100002e0c7984 */ /* 0x000e620000000c00 */
[--C-:B------:R-:W-:Y:S02]  /*b830*/  SHF.R.U32.HI R5, RZ, 0x10, R25.reuse ;  /* 0x00000010ff057819 */ /* 0x100fe40000011619 */
[----:B------:R-:W-:Y:S01]  /*b840*/  IMAD.SHL.U32 R44, R0, 0x2, RZ ;  /* 0x00000002002c7824 */ /* 0x000fe200078e00ff */
[----:B------:R-:W-:Y:S02]  /*b850*/  SHF.R.U64 R0, R24, 0x10, R25 ;  /* 0x0000001018007819 */ /* 0x000fe40000001219 */
[----:B------:R-:W-:Y:S02]  /*b860*/  SHF.R.U32.HI R20, RZ, 0x10, R23 ;  /* 0x00000010ff147819 */ /* 0x000fe40000011617 */
[----:B------:R-:W2:Y:S01]  /*b870*/  LDS.128 R8, [R44+0xc100] ;  /* 0x00c100002c087984 */ /* 0x000ea20000000c00 */
[----:B------:R-:W-:-:S02]  /*b880*/  PRMT R23, R32, 0x5410, R5 ;  /* 0x0000541020177816 */ /* 0x000fc40000000005 */
[----:B------:R-:W-:Y:S02]  /*b890*/  PRMT R19, R32, 0x5432, R0 ;  /* 0x0000543220137816 */ /* 0x000fe40000000000 */
[----:B------:R-:W-:Y:S02]  /*b8a0*/  PRMT R5, R28, 0x5432, R16 ;  /* 0x000054321c057816 */ /* 0x000fe40000000010 */
[----:B------:R-:W-:Y:S02]  /*b8b0*/  SHF.R.U64 R6, R26, 0x10, R27 ;  /* 0x000000101a067819 */ /* 0x000fe4000000121b */
[----:B------:R-:W-:Y:S02]  /*b8c0*/  PRMT R21, R28, 0x5410, R17 ;  /* 0x000054101c157816 */ /* 0x000fe40000000011 */
[C---:B------:R-:W-:Y:S02]  /*b8d0*/  PRMT R26, R31.reuse, 0x5432, R18 ;  /* 0x000054321f1a7816 */ /* 0x040fe40000000012 */
[----:B------:R-:W-:-:S02]  /*b8e0*/  PRMT R28, R31, 0x5410, R20 ;  /* 0x000054101f1c7816 */ /* 0x000fc40000000014 */
[----:B------:R-:W-:Y:S02]  /*b8f0*/  SHF.R.U32.HI R7, RZ, 0x10, R27 ;  /* 0x00000010ff077819 */ /* 0x000fe4000001161b */
[C---:B------:R-:W-:Y:S02]  /*b900*/  PRMT R29, R33.reuse, 0x5432, R6 ;  /* 0x00005432211d7816 */ /* 0x040fe40000000006 */
[----:B------:R-:W-:Y:S02]  /*b910*/  PRMT R30, R33, 0x5410, R7 ;  /* 0x00005410211e7816 */ /* 0x000fe40000000007 */
[----:B------:R-:W-:Y:S01]  /*b920*/  LOP3.LUT R33, R5, 0xffff0000, RZ, 0xc0, !PT ;  /* 0xffff000005217812 */ /* 0x000fe200078ec0ff */
[C---:B-1----:R-:W-:Y:S01]  /*b930*/  IMAD.U32 R20, R15.reuse, 0x10000, RZ ;  /* 0x000100000f147824 */ /* 0x042fe200078e00ff */
[----:B------:R-:W-:Y:S01]  /*b940*/  LOP3.LUT R31, R15, 0xffff0000, RZ, 0xc0, !PT ;  /* 0xffff00000f1f7812 */ /* 0x000fe200078ec0ff */
[C---:B------:R-:W-:Y:S01]  /*b950*/  IMAD.U32 R27, R14.reuse, 0x10000, RZ ;  /* 0x000100000e1b7824 */ /* 0x040fe200078e00ff */
[----:B------:R-:W-:Y:S01]  /*b960*/  LOP3.LUT R32, R14, 0xffff0000, RZ, 0xc0, !PT ;  /* 0xffff00000e207812 */ /* 0x000fe200078ec0ff */
[----:B------:R-:W-:Y:S01]  /*b970*/  IMAD.U32 R14, R19, 0x10000, RZ ;  /* 0x00010000130e7824 */ /* 0x000fe200078e00ff */
[----:B------:R-:W-:Y:S01]  /*b980*/  SHF.L.U32 R15, R5, 0x10, RZ ;  /* 0x00000010050f7819 */ /* 0x000fe200000006ff */
[----:B------:R-:W-:Y:S01]  /*b990*/  IMAD.U32 R18, R13, 0x10000, RZ ;  /* 0x000100000d127824 */ /* 0x000fe200078e00ff */
[----:B------:R-:W-:Y:S01]  /*b9a0*/  SHF.L.U32 R16, R12, 0x10, RZ ;  /* 0x000000100c107819 */ /* 0x000fe200000006ff */
[----:B--2---:R-:W-:Y:S01]  /*b9b0*/  IMAD.U32 R0, R8, 0x10000, RZ ;  /* 0x0001000008007824 */ /* 0x004fe200078e00ff */
[----:B------:R-:W-:Y:S01]  /*b9c0*/  LOP3.LUT R17, R12, 0xffff0000, RZ, 0xc0, !PT ;  /* 0xffff00000c117812 */ /* 0x000fe200078ec0ff */
[----:B------:R-:W-:Y:S01]  /*b9d0*/  IMAD.U32 R7, R11, 0x10000, RZ ;  /* 0x000100000b077824 */ /* 0x000fe200078e00ff */
[----:B------:R-:W-:Y:S01]  /*b9e0*/  LOP3.LUT R22, R13, 0xffff0000, RZ, 0xc0, !PT ;  /* 0xffff00000d167812 */ /* 0x000fe200078ec0ff */
[----:B------:R-:W-:Y:S01]  /*b9f0*/  IMAD.U32 R13, R10, 0x10000, RZ ;  /* 0x000100000a0d7824 */ /* 0x000fe200078e00ff */
[----:B------:R-:W-:Y:S01]  /*ba00*/  LOP3.LUT R6, R8, 0xffff0000, RZ, 0xc0, !PT ;  /* 0xffff000008067812 */ /* 0x000fe200078ec0ff */
[C---:B------:R-:W-:Y:S01]  /*ba10*/  IMAD.U32 R8, R9.reuse, 0x10000, RZ ;  /* 0x0001000009087824 */ /* 0x040fe200078e00ff */
[----:B------:R-:W-:Y:S01]  /*ba20*/  LOP3.LUT R12, R9, 0xffff0000, RZ, 0xc0, !PT ;  /* 0xffff0000090c7812 */ /* 0x000fe200078ec0ff */
[----:B------:R-:W-:Y:S01]  /*ba30*/  FMUL.FTZ R9, R0, R15 ;  /* 0x0000000f00097220 */ /* 0x000fe20000410000 */
[----:B------:R-:W-:Y:S01]  /*ba40*/  LOP3.LUT R25, R10, 0xffff0000, RZ, 0xc0, !PT ;  /* 0xffff00000a197812 */ /* 0x000fe200078ec0ff */
[-C--:B------:R-:W-:Y:S01]  /*ba50*/  FMUL.FTZ R5, R0, R14.reuse ;  /* 0x0000000e00057220 */ /* 0x080fe20000410000 */
[----:B------:R-:W-:Y:S01]  /*ba60*/  LOP3.LUT R24, R11, 0xffff0000, RZ, 0xc0, !PT ;  /* 0xffff00000b187812 */ /* 0x000fe200078ec0ff */
[----:B------:R-:W-:Y:S01]  /*ba70*/  IMAD.U32 R11, R21, 0x10000, RZ ;  /* 0x00010000150b7824 */ /* 0x000fe200078e00ff */
[----:B------:R-:W-:Y:S01]  /*ba80*/  LOP3.LUT R10, R19, 0xffff0000, RZ, 0xc0, !PT ;  /* 0xffff0000130a7812 */ /* 0x000fe200078ec0ff */
[----:B------:R-:W-:Y:S01]  /*ba90*/  FFMA.FTZ R45, R16, R14, -R9 ;  /* 0x0000000e102d7223 */ /* 0x000fe20000010809 */
[----:B------:R-:W-:Y:S01]  /*baa0*/  SHF.L.U32 R14, R28, 0x10, RZ ;  /* 0x000000101c0e7819 */ /* 0x000fe200000006ff */
[----:B------:R-:W-:-:S02]  /*bab0*/  FMUL.FTZ R0, R6, R33 ;  /* 0x0000002106007220 */ /* 0x000fc40000410000 */
[----:B------:R-:W-:Y:S02]  /*bac0*/  FFMA.FTZ R35, R16, R15, R5 ;  /* 0x0000000f10237223 */ /* 0x000fe40000010005 */
[----:B------:R-:W-:Y:S02]  /*bad0*/  IMAD.U32 R9, R23, 0x10000, RZ ;  /* 0x0001000017097824 */ /* 0x000fe400078e00ff */
[-C--:B------:R-:W-:Y:S02]  /*bae0*/  FMUL.FTZ R6, R6, R10.reuse ;  /* 0x0000000a06067220 */ /* 0x080fe40000410000 */
[C---:B------:R-:W-:Y:S02]  /*baf0*/  FMUL.FTZ R5, R8.reuse, R11 ;  /* 0x0000000b08057220 */ /* 0x040fe40000410000 */
[----:B------:R-:W-:Y:S01]  /*bb00*/  FFMA.FTZ R34, R17, R10, -R0 ;  /* 0x0000000a11227223 */ /* 0x000fe20000010800 */
[----:B------:R-:W-:Y:S01]  /*bb10*/  LOP3.LUT R10, R23, 0xffff0000, RZ, 0xc0, !PT ;  /* 0xffff0000170a7812 */ /* 0x000fe200078ec0ff */
[----:B------:R-:W-:-:S02]  /*bb20*/  FMUL.FTZ R0, R8, R9 ;  /* 0x0000000908007220 */ /* 0x000fc40000410000 */
[----:B------:R-:W-:Y:S02]  /*bb30*/  FFMA.FTZ R33, R17, R33, R6 ;  /* 0x0000002111217223 */ /* 0x000fe40000010006 */
[----:B------:R-:W-:Y:S01]  /*bb40*/  FFMA.FTZ R19, R18, R9, -R5 ;  /* 0x0000000912137223 */ /* 0x000fe20000010805 */
[----:B------:R-:W-:Y:S01]  /*bb50*/  LOP3.LUT R9, R21, 0xffff0000, RZ, 0xc0, !PT ;  /* 0xffff000015097812 */ /* 0x000fe200078ec0ff */
[----:B------:R-:W-:Y:S02]  /*bb60*/  IMAD.U32 R6, R30, 0x10000, RZ ;  /* 0x000100001e067824 */ /* 0x000fe400078e00ff */
[----:B------:R-:W-:Y:S02]  /*bb70*/  FMUL.FTZ R5, R7, R14 ;  /* 0x0000000e07057220 */ /* 0x000fe40000410000 */
[----:B------:R-:W-:Y:S02]  /*bb80*/  IMAD.U32 R21, R26, 0x10000, RZ ;  /* 0x000100001a157824 */ /* 0x000fe400078e00ff */
[----:B------:R-:W-:-:S02]  /*bb90*/  FFMA.FTZ R18, R18, R11, R0 ;  /* 0x0000000b12127223 */ /* 0x000fc40000010000 */
[-C--:B------:R-:W-:Y:S02]  /*bba0*/  FMUL.FTZ R0, R7, R6.reuse ;  /* 0x0000000607007220 */ /* 0x080fe40000410000 */
[----:B------:R-:W-:Y:S02]  /*bbb0*/  FFMA.FTZ R17, R20, R6, -R5 ;  /* 0x0000000614117223 */ /* 0x000fe40000010805 */
[----:B------:R-:W-:Y:S02]  /*bbc0*/  IMAD.U32 R8, R29, 0x10000, RZ ;  /* 0x000100001d087824 */ /* 0x000fe400078e00ff */
[----:B------:R-:W-:Y:S02]  /*bbd0*/  FMUL.FTZ R6, R12, R10 ;  /* 0x0000000a0c067220 */ /* 0x000fe40000410000 */
[----:B------:R-:W-:Y:S02]  /*bbe0*/  FMUL.FTZ R5, R13, R21 ;  /* 0x000000150d057220 */ /* 0x000fe40000410000 */
[----:B------:R-:W-:-:S02]  /*bbf0*/  FFMA.FTZ R16, R20, R14, R0 ;  /* 0x0000000e14107223 */ /* 0x000fc40000010000 */
[-C--:B------:R-:W-:Y:S01]  /*bc00*/  FMUL.FTZ R7, R12, R9.reuse ;  /* 0x000000090c077220 */ /* 0x080fe20000410000 */
[----:B------:R-:W-:Y:S01]  /*bc10*/  LOP3.LUT R12, R30, 0xffff0000, RZ, 0xc0, !PT ;  /* 0xffff00001e0c7812 */ /* 0x000fe200078ec0ff */
[----:B------:R-:W-:Y:S01]  /*bc20*/  FFMA.FTZ R14, R22, R9, R6 ;  /* 0x00000009160e7223 */ /* 0x000fe20000010006 */
[----:B------:R-:W-:Y:S01]  /*bc30*/  LOP3.LUT R9, R26, 0xffff0000, RZ, 0xc0, !PT ;  /* 0xffff00001a097812 */ /* 0x000fe200078ec0ff */
[-C--:B------:R-:W-:Y:S01]  /*bc40*/  FMUL.FTZ R0, R13, R8.reuse ;  /* 0x000000080d007220 */ /* 0x080fe20000410000 */
[----:B------:R-:W-:Y:S01]  /*bc50*/  LOP3.LUT R13, R28, 0xffff0000, RZ, 0xc0, !PT ;  /* 0xffff00001c0d7812 */ /* 0x000fe200078ec0ff */
[----:B------:R-:W-:Y:S01]  /*bc60*/  FFMA.FTZ R11, R27, R8, -R5 ;  /* 0x000000081b0b7223 */ /* 0x000fe20000010805 */
[----:B------:R-:W-:Y:S01]  /*bc70*/  LOP3.LUT R8, R29, 0xffff0000, RZ, 0xc0, !PT ;  /* 0xffff00001d087812 */ /* 0x000fe200078ec0ff */
[----:B------:R-:W-:Y:S02]  /*bc80*/  FFMA.FTZ R15, R22, R10, -R7 ;  /* 0x0000000a160f7223 */ /* 0x000fe40000010807 */
[----:B------:R-:W-:-:S02]  /*bc90*/  FFMA.FTZ R10, R27, R21, R0 ;  /* 0x000000151b0a7223 */ /* 0x000fc40000010000 */
[C---:B------:R-:W-:Y:S02]  /*bca0*/  FMUL.FTZ R7, R25.reuse, R9 ;  /* 0x0000000919077220 */ /* 0x040fe40000410000 */
[C---:B------:R-:W-:Y:S02]  /*bcb0*/  FMUL.FTZ R5, R24.reuse, R13 ;  /* 0x0000000d18057220 */ /* 0x040fe40000410000 */
[----:B------:R-:W-:Y:S02]  /*bcc0*/  FMUL.FTZ R6, R25, R8 ;  /* 0x0000000819067220 */ /* 0x000fe40000410000 */
[----:B------:R-:W-:Y:S02]  /*bcd0*/  FMUL.FTZ R0, R24, R12 ;  /* 0x0000000c18007220 */ /* 0x000fe40000410000 */
[----:B------:R-:W-:Y:S01]  /*bce0*/  FFMA.FTZ R7, R32, R8, -R7 ;  /* 0x0000000820077223 */ /* 0x000fe20000010807 */
[----:B------:R-:W-:Y:S01]  /*bcf0*/  F2FP.BF16.PACK_AB R8, R33, R35 ;  /* 0x000000232108723e */ /* 0x000fe200000010ff */
[C---:B------:R-:W-:Y:S01]  /*bd00*/  FFMA.FTZ R5, R31.reuse, R12, -R5 ;  /* 0x0000000c1f057223 */ /* 0x040fe20000010805 */
[----:B------:R-:W-:Y:S01]  /*bd10*/  F2FP.BF16.PACK_AB R12, R34, R45 ;  /* 0x0000002d220c723e */ /* 0x000fe200000010ff */
[----:B------:R-:W-:Y:S01]  /*bd20*/  FFMA.FTZ R6, R32, R9, R6 ;  /* 0x0000000920067223 */ /* 0x000fe20000010006 */
[----:B------:R-:W-:Y:S01]  /*bd30*/  F2FP.BF16.PACK_AB R9, R14, R18 ;  /* 0x000000120e09723e */ /* 0x000fe200000010ff */
[----:B------:R-:W-:Y:S01]  /*bd40*/  FFMA.FTZ R0, R31, R13, R0 ;  /* 0x0000000d1f007223 */ /* 0x000fe20000010000 */
[----:B------:R-:W-:-:S02]  /*bd50*/  F2FP.BF16.PACK_AB R13, R15, R19 ;  /* 0x000000130f0d723e */ /* 0x000fc400000010ff */
[----:B------:R-:W-:Y:S02]  /*bd60*/  F2FP.BF16.PACK_AB R14, R7, R11 ;  /* 0x0000000b070e723e */ /* 0x000fe400000010ff */
[----:B------:R-:W-:Y:S02]  /*bd70*/  F2FP.BF16.PACK_AB R15, R5, R17 ;  /* 0x00000011050f723e */ /* 0x000fe400000010ff */
[----:B------:R-:W-:Y:S02]  /*bd80*/  F2FP.BF16.PACK_AB R10, R6, R10 ;  /* 0x0000000a060a723e */ /* 0x000fe400000010ff */
[----:B------:R-:W-:Y:S01]  /*bd90*/  F2FP.BF16.PACK_AB R11, R0, R16 ;  /* 0x00000010000b723e */ /* 0x000fe200000010ff */
[----:B------:R1:W-:Y:S04]  /*bda0*/  STS.128 [R46+0xc100], R12 ;  /* 0x00c1000c2e007388 */ /* 0x0003e80000000c00 */
[----:B------:R1:W-:Y:S02]  /*bdb0*/  STS.128 [R44+0xc100], R8 ;  /* 0x00c100082c007388 */ /* 0x0003e40000000c00 */
.L_x_607:
[----:B------:R-:W-:Y:S05]  /*bdc0*/  BSYNC B0 ;  /* 0x0000000000007941 */ /* 0x000fea0003800000 */
.L_x_606:
[----:B------:R-:W-:Y:S01]  /*bdd0*/  IADD3 R0, R64, 0x20, RZ ;  /* 0x0000002040007810 */ /* 0x000fe20007ffe0ff */
[----:B------:R-:W-:Y:S03]  /*bde0*/  BSSY B0, `(.L_x_608) ;  /* 0x0000079000007945 */ /* 0x000fe60003800000 */
[----:B------:R-:W-:-:S13]  /*bdf0*/  ISETP.GE.AND P0, PT, R0, c[0x0][0x27c], PT ;  /* 0x00009f0000007a0c */ /* 0x000fda0003f06270 */
[----:B------:R-:W-:Y:S05]  /*be00*/  @P0 BRA `(.L_x_609) ;  /* 0x0000076000000947 */ /* 0x000fea0003800000 */
[----:B------:R-:W-:Y:S01]  /*be10*/  SHF.R.S32.HI R7, RZ, 0x1f, R0 ;  /* 0x0000001fff077819 */ /* 0x000fe20000011400 */
[----:B-1----:R-:W-:Y:S01]  /*be20*/  IMAD.SHL.U32 R8, R65, 0x40, RZ ;  /* 0x0000004041087824 */ /* 0x002fe200078e00ff */
[----:B------:R-:W-:Y:S01]  /*be30*/  SHF.R.U64 R16, R40, 0x10, R41 ;  /* 0x0000001028107819 */ /* 0x000fe20000001229 */
[----:B------:R-:W-:Y:S01]  /*be40*/  IMAD.MOV.U32 R9, RZ, RZ, c[0x0][0x27c] ;  /* 0x00009f00ff097624 */ /* 0x000fe200078e00ff */
        /* <DEDUP_REMOVED lines=8> */
[----:B------:R-:W-:Y:S01]  /*bed0*/  LOP3.LUT R8, R7, 0x7fffe000, RZ, 0xc0, !PT ;  /* 0x7fffe00007087812 */ /* 0x000fe200078ec0ff */
[----:B------:R-:W-:Y:S01]  /*bee0*/  IMAD.SHL.U32 R7, R5, 0x8, RZ ;  /* 0x0000000805077824 */ /* 0x000fe200078e00ff */
[----:B------:R-:W-:Y:S02]  /*bef0*/  LEA.HI R6, R6, R5, RZ, 0x3 ;  /* 0x0000000506067211 */ /* 0x000fe400078f18ff */
[----:B------:R-:W-:Y:S01]  /*bf00*/  SHF.R.U32.HI R10, RZ, 0x3, R0 ;  /* 0x00000003ff0a7819 */ /* 0x000fe20000011600 */
[----:B------:R-:W-:Y:S01]  /*bf10*/  IMAD R8, R111, 0x200, R8 ;  /* 0x000002006f087824 */ /* 0x000fe200078e0208 */
[----:B------:R-:W-:Y:S01]  /*bf20*/  SHF.R.U32.HI R20, RZ, 0x10, R43 ;  /* 0x00000010ff147819 */ /* 0x000fe2000001162b */
[----:B------:R-:W-:Y:S01]  /*bf30*/  IMAD.SHL.U32 R5, R6, 0x400, RZ ;  /* 0x0000040006057824 */ /* 0x000fe200078e00ff */
[----:B------:R-:W-:-:S02]  /*bf40*/  LOP3.LUT R6, R0, 0x38, R7, 0xf8, !PT ;  /* 0x0000003800067812 */ /* 0x000fc400078ef807 */
[-C--:B------:R-:W-:Y:S02]  /*bf50*/  LOP3.LUT R9, R9, R10.reuse, RZ, 0x3c, !PT ;  /* 0x0000000a09097212 */ /* 0x080fe400078e3cff */
[----:B------:R-:W-:Y:S02]  /*bf60*/  LOP3.LUT R0, R5, 0x7fffe000, RZ, 0xc0, !PT ;  /* 0x7fffe00005007812 */ /* 0x000fe400078ec0ff */
[----:B------:R-:W-:Y:S01]  /*bf70*/  LOP3.LUT R5, R6, R10, RZ, 0x3c, !PT ;  /* 0x0000000a06057212 */ /* 0x000fe200078e3cff */
[----:B------:R-:W-:Y:S01]  /*bf80*/  IMAD.IADD R7, R8, 0x1, R9 ;  /* 0x0000000108077824 */ /* 0x000fe200078e0209 */
[----:B------:R-:W-:Y:S01]  /*bf90*/  SHF.R.U64 R6, R38, 0x10, R39 ;  /* 0x0000001026067819 */ /* 0x000fe20000001227 */
[----:B------:R-:W-:Y:S01]  /*bfa0*/  IMAD R0, R111, 0x200, R0 ;  /* 0x000002006f007824 */ /* 0x000fe200078e0200 */
[----:B------:R-:W-:Y:S01]  /*bfb0*/  SHF.R.U32.HI R17, RZ, 0x10, R41 ;  /* 0x00000010ff117819 */ /* 0x000fe20000011629 */
[----:B------:R-:W-:Y:S01]  /*bfc0*/  IMAD.SHL.U32 R45, R7, 0x2, RZ ;  /* 0x00000002072d7824 */ /* 0x000fe200078e00ff */
[----:B------:R-:W-:-:S02]  /*bfd0*/  SHF.R.U64 R18, R42, 0x10, R43 ;  /* 0x000000102a127819 */ /* 0x000fc4000000122b */
[----:B------:R-:W-:Y:S02]  /*bfe0*/  IADD3 R0, R0, R5, RZ ;  /* 0x0000000500007210 */ /* 0x000fe40007ffe0ff */
[----:B------:R-:W1:Y:S01]  /*bff0*/  LDS.128 R12, [R45+0xc100] ;  /* 0x00c100002d0c7984 */ /* 0x000e620000000c00 */
[--C-:B------:R-:W-:Y:S02]  /*c000*/  SHF.R.U32.HI R5, RZ, 0x10, R37.reuse ;  /* 0x00000010ff057819 */ /* 0x100fe40000011625 */
[----:B------:R-:W-:Y:S01]  /*c010*/  IMAD.SHL.U32 R44, R0, 0x2, RZ ;  /* 0x00000002002c7824 */ /* 0x000fe200078e00ff */
[----:B------:R-:W-:Y:S02]  /*c020*/  SHF.R.U64 R0, R36, 0x10, R37 ;  /* 0x0000001024007819 */ /* 0x000fe40000001225 */
[----:B------:R-:W-:Y:S02]  /*c030*/  PRMT R23, R85, 0x5410, R5 ;  /* 0x0000541055177816 */ /* 0x000fe40000000005 */
[----:B------:R-:W2:Y:S01]  /*c040*/  LDS.128 R8, [R44+0xc100] ;  /* 0x00c100002c087984 */ /* 0x000ea20000000c00 */
[----:B------:R-:W-:-:S02]  /*c050*/  PRMT R5, R67, 0x5432, R16 ;  /* 0x0000543243057816 */ /* 0x000fc40000000010 */
[----:B------:R-:W-:Y:S02]  /*c060*/  PRMT R19, R85, 0x5432, R0 ;  /* 0x0000543255137816 */ /* 0x000fe40000000000 */
[----:B------:R-:W-:Y:S02]  /*c070*/  PRMT R28, R84, 0x5410, R20 ;  /* 0x00005410541c7816 */ /* 0x000fe40000000014 */
[----:B------:R-:W-:Y:S02]  /*c080*/  SHF.R.U32.HI R7, RZ, 0x10, R39 ;  /* 0x00000010ff077819 */ /* 0x000fe40000011627 */
[----:B------:R-:W-:Y:S02]  /*c090*/  PRMT R29, R86, 0x5432, R6 ;  /* 0x00005432561d7816 */ /* 0x000fe40000000006 */
[----:B------:R-:W-:Y:S02]  /*c0a0*/  PRMT R21, R67, 0x5410, R17 ;  /* 0x0000541043157816 */ /* 0x000fe40000000011 */
[----:B------:R-:W-:-:S02]  /*c0b0*/  PRMT R26, R84, 0x5432, R18 ;  /* 0x00005432541a7816 */ /* 0x000fc40000000012 */
[----:B------:R-:W-:Y:S02]  /*c0c0*/  PRMT R30, R86, 0x5410, R7 ;  /* 0x00005410561e7816 */ /* 0x000fe40000000007 */
[----:B------:R-:W-:Y:S01]  /*c0d0*/  LOP3.LUT R33, R5, 0xffff0000, RZ, 0xc0, !PT ;  /* 0xffff000005217812 */ /* 0x000fe200078ec0ff */
[C---:B-1----:R-:W-:Y:S01]  /*c0e0*/  IMAD.U32 R20, R15.reuse, 0x10000, RZ ;  /* 0x000100000f147824 */ /* 0x042fe200078e00ff */
[----:B------:R-:W-:Y:S01]  /*c0f0*/  LOP3.LUT R31, R15, 0xffff0000, RZ, 0xc0, !PT ;  /* 0xffff00000f1f7812 */ /* 0x000fe200078ec0ff */
[C---:B------:R-:W-:Y:S01]  /*c100*/  IMAD.U32 R27, R14.reuse, 0x10000, RZ ;  /* 0x000100000e1b7824 */ /* 0x040fe200078e00ff */
[----:B------:R-:W-:Y:S01]  /*c110*/  LOP3.LUT R32, R14, 0xffff0000, RZ, 0xc0, !PT ;  /* 0xffff00000e207812 */ /* 0x000fe200078ec0ff */
[----:B------:R-:W-:Y:S01]  /*c120*/  IMAD.U32 R15, R5, 0x10000, RZ ;  /* 0x00010000050f7824 */ /* 0x000fe200078e00ff */
[----:B------:R-:W-:Y:S01]  /*c130*/  LOP3.LUT R17, R12, 0xffff0000, RZ, 0xc0, !PT ;  /* 0xffff00000c117812 */ /* 0x000fe200078ec0ff */
[----:B------:R-:W-:Y:S01]  /*c140*/  IMAD.U32 R14, R19, 0x10000, RZ ;  /* 0x00010000130e7824 */ /* 0x000fe200078e00ff */
[----:B------:R-:W-:Y:S01]  /*c150*/  LOP3.LUT R22, R13, 0xffff0000, RZ, 0xc0, !PT ;  /* 0xffff00000d167812 */ /* 0x000fe200078ec0ff */
[C---:B--2---:R-:W-:Y:S01]  /*c160*/  IMAD.U32 R0, R8.reuse, 0x10000, RZ ;  /* 0x0001000008007824 */ /* 0x044fe200078e00ff */
[----:B------:R-:W-:Y:S01]  /*c170*/  LOP3.LUT R6, R8, 0xffff0000, RZ, 0xc0, !PT ;  /* 0xffff000008067812 */ /* 0x000fe200078ec0ff */
[----:B------:R-:W-:Y:S01]  /*c180*/  IMAD.U32 R16, R12, 0x10000, RZ ;  /* 0x000100000c107824 */ /* 0x000fe200078e00ff */
[----:B------:R-:W-:Y:S01]  /*c190*/  SHF.L.U32 R8, R9, 0x10, RZ ;  /* 0x0000001009087819 */ /* 0x000fe200000006ff */
[----:B------:R-:W-:Y:S01]  /*c1a0*/  IMAD.U32 R18, R13, 0x10000, RZ ;  /* 0x000100000d127824 */ /* 0x000fe200078e00ff */
[----:B------:R-:W-:Y:S01]  /*c1b0*/  LOP3.LUT R12, R9, 0xffff0000, RZ, 0xc0, !PT ;  /* 0xffff0000090c7812 */ /* 0x000fe200078ec0ff */
[C---:B------:R-:W-:Y:S01]  /*c1c0*/  IMAD.U32 R13, R10.reuse, 0x10000, RZ ;  /* 0x000100000a0d7824 */ /* 0x040fe200078e00ff */
[----:B------:R-:W-:Y:S01]  /*c1d0*/  LOP3.LUT R25, R10, 0xffff0000, RZ, 0xc0, !PT ;  /* 0xffff00000a197812 */ /* 0x000fe200078ec0ff */
[C---:B------:R-:W-:Y:S01]  /*c1e0*/  FMUL.FTZ R9, R0.reuse, R15 ;  /* 0x0000000f00097220 */ /* 0x040fe20000410000 */
[C---:B------:R-:W-:Y:S01]  /*c1f0*/  LOP3.LUT R24, R11.reuse, 0xffff0000, RZ, 0xc0, !PT ;  /* 0xffff00000b187812 */ /* 0x040fe200078ec0ff */
[----:B------:R-:W-:Y:S01]  /*c200*/  IMAD.U32 R7, R11, 0x10000, RZ ;  /* 0x000100000b077824 */ /* 0x000fe200078e00ff */
[----:B------:R-:W-:Y:S01]  /*c210*/  LOP3.LUT R10, R19, 0xffff0000, RZ, 0xc0, !PT ;  /* 0xffff0000130a7812 */ /* 0x000fe200078ec0ff */
[----:B------:R-:W-:-:S02]  /*c220*/  FMUL.FTZ R5, R0, R14 ;  /* 0x0000000e00057220 */ /* 0x000fc40000410000 */
[----:B------:R-:W-:Y:S02]  /*c230*/  IMAD.U32 R11, R21, 0x10000, RZ ;  /* 0x00010000150b7824 */ /* 0x000fe400078e00ff */
[----:B------:R-:W-:Y:S01]  /*c240*/  FFMA.FTZ R36, R16, R14, -R9 ;  /* 0x0000000e10247223 */ /* 0x000fe20000010809 */
[----:B------:R-:W-:Y:S01]  /*c250*/  SHF.L.U32 R9, R23, 0x10, RZ ;  /* 0x0000001017097819 */ /* 0x000fe200000006ff */
[----:B------:R-:W-:Y:S02]  /*c260*/  FMUL.FTZ R0, R6, R33 ;  /* 0x0000002106007220 */ /* 0x000fe40000410000 */
[----:B------:R-:W-:Y:S02]  /*c270*/  FFMA.FTZ R35, R16, R15, R5 ;  /* 0x0000000f10237223 */ /* 0x000fe40000010005 */
[----:B------:R-:W-:Y:S02]  /*c280*/  FMUL.FTZ R6, R6, R10 ;  /* 0x0000000a06067220 */ /* 0x000fe40000410000 */
[----:B------:R-:W-:-:S02]  /*c290*/  FMUL.FTZ R5, R8, R11 ;  /* 0x0000000b08057220 */ /* 0x000fc40000410000 */
[----:B------:R-:W-:Y:S02]  /*c2a0*/  IMAD.U32 R14, R28, 0x10000, RZ ;  /* 0x000100001c0e7824 */ /* 0x000fe400078e00ff */
[----:B------:R-:W-:Y:S01]  /*c2b0*/  FFMA.FTZ R34, R17, R10, -R0 ;  /* 0x0000000a11227223 */ /* 0x000fe20000010800 */
[----:B------:R-:W-:Y:S01]  /*c2c0*/  LOP3.LUT R10, R23, 0xffff0000, RZ, 0xc0, !PT ;  /* 0xffff0000170a7812 */ /* 0x000fe200078ec0ff */
[----:B------:R-:W-:Y:S02]  /*c2d0*/  FMUL.FTZ R0, R8, R9 ;  /* 0x0000000908007220 */ /* 0x000fe40000410000 */
[----:B------:R-:W-:Y:S02]  /*c2e0*/  FFMA.FTZ R33, R17, R33, R6 ;  /* 0x0000002111217223 */ /* 0x000fe40000010006 */
[----:B------:R-:W-:Y:S01]  /*c2f0*/  FFMA.FTZ R19, R18, R9, -R5 ;  /* 0x0000000912137223 */ /* 0x000fe20000010805 */
[----:B------:R-:W-:Y:S01]  /*c300*/  LOP3.LUT R9, R21, 0xffff0000, RZ, 0xc0, !PT ;  /* 0xffff000015097812 */ /* 0x000fe200078ec0ff */
[----:B------:R-:W-:-:S02]  /*c310*/  IMAD.U32 R6, R30, 0x10000, RZ ;  /* 0x000100001e067824 */ /* 0x000fc400078e00ff */
[C---:B------:R-:W-:Y:S02]  /*c320*/  FMUL.FTZ R5, R7.reuse, R14 ;  /* 0x0000000e07057220 */ /* 0x040fe40000410000 */
[----:B------:R-:W-:Y:S02]  /*c330*/  IMAD.U32 R21, R26, 0x10000, RZ ;  /* 0x000100001a157824 */ /* 0x000fe400078e00ff */
[----:B------:R-:W-:Y:S02]  /*c340*/  FFMA.FTZ R18, R18, R11, R0 ;  /* 0x0000000b12127223 */ /* 0x000fe40000010000 */
[-C--:B------:R-:W-:Y:S02]  /*c350*/  FMUL.FTZ R0, R7, R6.reuse ;  /* 0x0000000607007220 */ /* 0x080fe40000410000 */
[----:B------:R-:W-:Y:S02]  /*c360*/  FFMA.FTZ R17, R20, R6, -R5 ;  /* 0x0000000614117223 */ /* 0x000fe40000010805 */
[----:B------:R-:W-:-:S02]  /*c370*/  IMAD.U32 R8, R29, 0x10000, RZ ;  /* 0x000100001d087824 */ /* 0x000fc400078e00ff */
[----:B------:R-:W-:Y:S02]  /*c380*/  FMUL.FTZ R6, R12, R10 ;  /* 0x0000000a0c067220 */ /* 0x000fe40000410000 */
[C---:B------:R-:W-:Y:S02]  /*c390*/  FMUL.FTZ R5, R13.reuse, R21 ;  /* 0x000000150d057220 */ /* 0x040fe40000410000 */
[----:B------:R-:W-:Y:S02]  /*c3a0*/  FFMA.FTZ R16, R20, R14, R0 ;  /* 0x0000000e14107223 */ /* 0x000fe40000010000 */
        /* <DEDUP_REMOVED lines=8> */
[----:B------:R-:W-:-:S02]  /*c430*/  FFMA.FTZ R15, R22, R10, -R7 ;  /* 0x0000000a160f7223 */ /* 0x000fc40000010807 */
[----:B------:R-:W-:Y:S02]  /*c440*/  FFMA.FTZ R10, R27, R21, R0 ;  /* 0x000000151b0a7223 */ /* 0x000fe40000010000 */
        /* <DEDUP_REMOVED lines=18> */
.L_x_609:
[----:B------:R-:W-:Y:S05]  /*c570*/  BSYNC B0 ;  /* 0x0000000000007941 */ /* 0x000fea0003800000 */
.L_x_608:
[----:B------:R-:W-:-:S04]  /*c580*/  IADD3 R0, R64, 0x40, RZ ;  /* 0x0000004040007810 */ /* 0x000fc80007ffe0ff */
        /* <DEDUP_REMOVED lines=120> */
.L_x_605:
[----:B------:R-:W-:Y:S05]  /*cd10*/  BSYNC B1 ;  /* 0x0000000000017941 */ /* 0x000fea0003800000 */
.L_x_604:
[----:B------:R-:W-:-:S04]  /*cd20*/  IADD3 R28, R65, 0x40, RZ ;  /* 0x00000040411c7810 */ /* 0x000fc80007ffe0ff */
[----:B------:R-:W-:-:S13]  /*cd30*/  ISETP.GE.AND P0, PT, R28, R66, PT ;  /* 0x000000421c00720c */ /* 0x000fda0003f06270 */
[----:B------:R-:W-:Y:S05]  /*cd40*/  @P0 BRA `(.L_x_589) ;  /* 0x000016d000000947 */ /* 0x000fea0003800000 */
[----:B------:R-:W-:Y:S01]  /*cd50*/  ISETP.GE.AND P0, PT, R64, c[0x0][0x27c], PT ;  /* 0x00009f0040007a0c */ /* 0x000fe20003f06270 */
[----:B------:R-:W-:-:S12]  /*cd60*/  BSSY B0, `(.L_x_610) ;  /* 0x0000073000007945 */ /* 0x000fd80003800000 */
[----:B------:R-:W-:Y:S05]  /*cd70*/  @P0 BRA `(.L_x_611) ;  /* 0x0000071000000947 */ /* 0x000fea0003800000 */
[----:B------:R-:W-:Y:S01]  /*cd80*/  IMAD.MOV.U32 R7, RZ, RZ, c[0x0][0x27c] ;  /* 0x00009f00ff077624 */ /* 0x000fe200078e00ff */
[----:B------:R-:W-:Y:S01]  /*cd90*/  SHF.R.S32.HI R0, RZ, 0x1f, R28 ;  /* 0x0000001fff007819 */ /* 0x000fe2000001141c */
[----:B------:R-:W-:Y:S01]  /*cda0*/  IMAD.SHL.U32 R6, R28, 0x40, RZ ;  /* 0x000000401c067824 */ /* 0x000fe200078e00ff */
[----:B------:R-:W-:Y:S02]  /*cdb0*/  SHF.R.U64 R16, R56, 0x10, R57 ;  /* 0x0000001038107819 */ /* 0x000fe40000001239 */
[----:B------:R-:W-:Y:S02]  /*cdc0*/  LEA.HI R7, R7, R47, RZ, 0x1d ;  /* 0x0000002f07077211 */ /* 0x000fe400078fe8ff */
[----:B------:R-:W-:Y:S02]  /*cdd0*/  LEA.HI R5, R0, R28, RZ, 0x3 ;  /* 0x0000001c00057211 */ /* 0x000fe400078f18ff */
[----:B-1----:R-:W-:Y:S01]  /*cde0*/  SHF.R.S32.HI R10, RZ, 0x1f, R7 ;  /* 0x0000001fff0a7819 */ /* 0x002fe20000011407 */
[----:B------:R-:W-:Y:S01]  /*cdf0*/  IMAD.SHL.U32 R8, R7, 0x8, RZ ;  /* 0x0000000807087824 */ /* 0x000fe200078e00ff */
[----:B------:R-:W-:Y:S01]  /*ce00*/  LOP3.LUT R0, R6, 0x1c0, RZ, 0xc0, !PT ;  /* 0x000001c006007812 */ /* 0x000fe200078ec0ff */
[----:B------:R-:W-:Y:S01]  /*ce10*/  IMAD.SHL.U32 R6, R5, 0x40, RZ ;  /* 0x0000004005067824 */ /* 0x000fe200078e00ff */
[----:B------:R-:W-:-:S02]  /*ce20*/  LEA.HI R7, R10, R7, RZ, 0x3 ;  /* 0x000000070a077211 */ /* 0x000fc400078f18ff */
[C---:B------:R-:W-:Y:S02]  /*ce30*/  LOP3.LUT R9, R0.reuse, 0x38, R64, 0xf8, !PT ;  /* 0x0000003800097812 */ /* 0x040fe400078ef840 */
[----:B------:R-:W-:Y:S02]  /*ce40*/  SHF.R.U32.HI R5, RZ, 0x3, R0 ;  /* 0x00000003ff057819 */ /* 0x000fe40000011600 */
[----:B------:R-:W-:Y:S01]  /*ce50*/  LOP3.LUT R8, R0, 0x38, R8, 0xf8, !PT ;  /* 0x0000003800087812 */ /* 0x000fe200078ef808 */
[----:B------:R-:W-:Y:S01]  /*ce60*/  IMAD.SHL.U32 R0, R7, 0x400, RZ ;  /* 0x0000040007007824 */ /* 0x000fe200078e00ff */
[----:B------:R-:W-:Y:S02]  /*ce70*/  LOP3.LUT R6, R6, 0xfffffe00, RZ, 0xc0, !PT ;  /* 0xfffffe0006067812 */ /* 0x000fe400078ec0ff */
[----:B------:R-:W-:Y:S02]  /*ce80*/  SHF.R.U32.HI R17, RZ, 0x10, R57 ;  /* 0x00000010ff117819 */ /* 0x000fe40000011639 */
[----:B------:R-:W-:-:S02]  /*ce90*/  LOP3.LUT R9, R6, R9, R5, 0xf6, !PT ;  /* 0x0000000906097212 */ /* 0x000fc400078ef605 */
[----:B------:R-:W-:Y:S02]  /*cea0*/  LOP3.LUT R5, R8, R5, RZ, 0x3c, !PT ;  /* 0x0000000508057212 */ /* 0x000fe400078e3cff */
[----:B------:R-:W-:Y:S01]  /*ceb0*/  LOP3.LUT R0, R0, 0x7fffe000, RZ, 0xc0, !PT ;  /* 0x7fffe00000007812 */ /* 0x000fe200078ec0ff */
[----:B------:R-:W-:Y:S01]  /*cec0*/  IMAD.SHL.U32 R38, R9, 0x2, RZ ;  /* 0x0000000209267824 */ /* 0x000fe200078e00ff */
[----:B------:R-:W-:Y:S02]  /*ced0*/  SHF.R.U64 R18, R58, 0x10, R59 ;  /* 0x000000103a127819 */ /* 0x000fe4000000123b */
[----:B------:R-:W-:Y:S02]  /*cee0*/  IADD3 R0, R5, R0, R6 ;  /* 0x0000000005007210 */ /* 0x000fe40007ffe006 */
[----:B------:R-:W1:Y:S01]  /*cef0*/  LDS.128 R12, [R38+0xc100] ;  /* 0x00c10000260c7984 */ /* 0x000e620000000c00 */
[--C-:B------:R-:W-:Y:S02]  /*cf00*/  SHF.R.U32.HI R5, RZ, 0x10, R61.reuse ;  /* 0x00000010ff057819 */ /* 0x100fe4000001163d */
[----:B------:R-:W-:Y:S01]  /*cf10*/  IMAD.SHL.U32 R36, R0, 0x2, RZ ;  /* 0x0000000200247824 */ /* 0x000fe200078e00ff */
[----:B------:R-:W-:-:S02]  /*cf20*/  SHF.R.U64 R0, R60, 0x10, R61 ;  /* 0x000000103c007819 */ /* 0x000fc4000000123d */
[----:B------:R-:W-:Y:S02]  /*cf30*/  PRMT R23, R95, 0x5410, R5 ;  /* 0x000054105f177816 */ /* 0x000fe40000000005 */
[----:B------:R-:W2:Y:S01]  /*cf40*/  LDS.128 R8, [R36+0xc100] ;  /* 0x00c1000024087984 */ /* 0x000ea20000000c00 */
[----:B------:R-:W-:Y:S02]  /*cf50*/  PRMT R5, R93, 0x5432, R16 ;  /* 0x000054325d057816 */ /* 0x000fe40000000010 */
[----:B------:R-:W-:Y:S02]  /*cf60*/  SHF.R.U64 R6, R62, 0x10, R63 ;  /* 0x000000103e067819 */ /* 0x000fe4000000123f */
[----:B------:R-:W-:Y:S01]  /*cf70*/  PRMT R19, R95, 0x5432, R0 ;  /* 0x000054325f137816 */ /* 0x000fe20000000000 */
[----:B------:R-:W-:Y:S01]  /*cf80*/  IMAD.U32 R33, R5, 0x10000, RZ ;  /* 0x0001000005217824 */ /* 0x000fe200078e00ff */
[----:B------:R-:W-:Y:S02]  /*cf90*/  SHF.R.U32.HI R20, RZ, 0x10, R59 ;  /* 0x00000010ff147819 */ /* 0x000fe4000001163b */
[----:B------:R-:W-:-:S02]  /*cfa0*/  SHF.R.U32.HI R7, RZ, 0x10, R63 ;  /* 0x00000010ff077819 */ /* 0x000fc4000001163f */
[----:B------:R-:W-:Y:S02]  /*cfb0*/  PRMT R29, R96, 0x5432, R6 ;  /* 0x00005432601d7816 */ /* 0x000fe40000000006 */
[----:B------:R-:W-:Y:S02]  /*cfc0*/  PRMT R21, R93, 0x5410, R17 ;  /* 0x000054105d157816 */ /* 0x000fe40000000011 */
[C---:B------:R-:W-:Y:S02]  /*cfd0*/  PRMT R27, R94.reuse, 0x5432, R18 ;  /* 0x000054325e1b7816 */ /* 0x040fe40000000012 */
[----:B------:R-:W-:Y:S02]  /*cfe0*/  PRMT R26, R94, 0x5410, R20 ;  /* 0x000054105e1a7816 */ /* 0x000fe40000000014 */
[----:B------:R-:W-:Y:S02]  /*cff0*/  LOP3.LUT R34, R5, 0xffff0000, RZ, 0xc0, !PT ;  /* 0xffff000005227812 */ /* 0x000fe400078ec0ff */
[----:B------:R-:W-:Y:S01]  /*d000*/  PRMT R30, R96, 0x5410, R7 ;  /* 0x00005410601e7816 */ /* 0x000fe20000000007 */
[C---:B-1----:R-:W-:Y:S01]  /*d010*/  IMAD.U32 R25, R14.reuse, 0x10000, RZ ;  /* 0x000100000e197824 */ /* 0x042fe200078e00ff */
[----:B------:R-:W-:Y:S01]  /*d020*/  LOP3.LUT R32, R14, 0xffff0000, RZ, 0xc0, !PT ;  /* 0xffff00000e207812 */ /* 0x000fe200078ec0ff */
[C---:B------:R-:W-:Y:S01]  /*d030*/  IMAD.U32 R16, R12.reuse, 0x10000, RZ ;  /* 0x000100000c107824 */ /* 0x040fe200078e00ff */
[----:B------:R-:W-:Y:S01]  /*d040*/  LOP3.LUT R17, R12, 0xffff0000, RZ, 0xc0, !PT ;  /* 0xffff00000c117812 */ /* 0x000fe200078ec0ff */
[----:B------:R-:W-:Y:S01]  /*d050*/  IMAD.U32 R14, R19, 0x10000, RZ ;  /* 0x00010000130e7824 */ /* 0x000fe200078e00ff */
[C---:B------:R-:W-:Y:S01]  /*d060*/  LOP3.LUT R22, R13.reuse, 0xffff0000, RZ, 0xc0, !PT ;  /* 0xffff00000d167812 */ /* 0x040fe200078ec0ff */
[----:B------:R-:W-:Y:S01]  /*d070*/  IMAD.U32 R18, R13, 0x10000, RZ ;  /* 0x000100000d127824 */ /* 0x000fe200078e00ff */
[C---:B------:R-:W-:Y:S01]  /*d080*/  LOP3.LUT R31, R15.reuse, 0xffff0000, RZ, 0xc0, !PT ;  /* 0xffff00000f1f7812 */ /* 0x040fe200078ec0ff */
[----:B--2---:R-:W-:Y:S01]  /*d090*/  IMAD.U32 R13, R10, 0x10000, RZ ;  /* 0x000100000a0d7824 */ /* 0x004fe200078e00ff */
[C---:B------:R-:W-:Y:S01]  /*d0a0*/  SHF.L.U32 R0, R8.reuse, 0x10, RZ ;  /* 0x0000001008007819 */ /* 0x040fe200000006ff */
[----:B------:R-:W-:Y:S01]  /*d0b0*/  IMAD.U32 R20, R15, 0x10000, RZ ;  /* 0x000100000f147824 */ /* 0x000fe200078e00ff */
[----:B------:R-:W-:Y:S01]  /*d0c0*/  LOP3.LUT R6, R8, 0xffff0000, RZ, 0xc0, !PT ;  /* 0xffff000008067812 */ /* 0x000fe200078ec0ff */
[C---:B------:R-:W-:Y:S01]  /*d0d0*/  IMAD.U32 R8, R9.reuse, 0x10000, RZ ;  /* 0x0001000009087824 */ /* 0x040fe200078e00ff */
[----:B------:R-:W-:Y:S01]  /*d0e0*/  LOP3.LUT R12, R9, 0xffff0000, RZ, 0xc0, !PT ;  /* 0xffff0000090c7812 */ /* 0x000fe200078ec0ff */
[----:B------:R-:W-:Y:S01]  /*d0f0*/  FMUL.FTZ R9, R0, R33 ;  /* 0x0000002100097220 */ /* 0x000fe20000410000 */
[----:B------:R-:W-:Y:S01]  /*d100*/  LOP3.LUT R24, R10, 0xffff0000, RZ, 0xc0, !PT ;  /* 0xffff00000a187812 */ /* 0x000fe200078ec0ff */
[----:B------:R-:W-:Y:S01]  /*d110*/  IMAD.U32 R7, R11, 0x10000, RZ ;  /* 0x000100000b077824 */ /* 0x000fe200078e00ff */
[----:B------:R-:W-:Y:S01]  /*d120*/  LOP3.LUT R10, R19, 0xffff0000, RZ, 0xc0, !PT ;  /* 0xffff0000130a7812 */ /* 0x000fe200078ec0ff */
[----:B------:R-:W-:Y:S01]  /*d130*/  FMUL.FTZ R5, R0, R14 ;  /* 0x0000000e00057220 */ /* 0x000fe20000410000 */
[----:B------:R-:W-:Y:S01]  /*d140*/  LOP3.LUT R15, R11, 0xffff0000, RZ, 0xc0, !PT ;  /* 0xffff00000b0f7812 */ /* 0x000fe200078ec0ff */
[----:B------:R-:W-:-:S02]  /*d150*/  IMAD.U32 R11, R21, 0x10000, RZ ;  /* 0x00010000150b7824 */ /* 0x000fc400078e00ff */
[----:B------:R-:W-:Y:S01]  /*d160*/  FFMA.FTZ R39, R16, R14, -R9 ;  /* 0x0000000e10277223 */ /* 0x000fe20000010809 */
[----:B------:R-:W-:Y:S01]  /*d170*/  SHF.L.U32 R9, R23, 0x10, RZ ;  /* 0x0000001017097819 */ /* 0x000fe200000006ff */
[----:B------:R-:W-:Y:S02]  /*d180*/  FMUL.FTZ R0, R6, R34 ;  /* 0x0000002206007220 */ /* 0x000fe40000410000 */
[----:B------:R-:W-:Y:S01]  /*d190*/  FFMA.FTZ R37, R16, R33, R5 ;  /* 0x0000002110257223 */ /* 0x000fe20000010005 */
[----:B------:R-:W-:Y:S01]  /*d1a0*/  LOP3.LUT R16, R27, 0xffff0000, RZ, 0xc0, !PT ;  /* 0xffff00001b107812 */ /* 0x000fe200078ec0ff */
[----:B------:R-:W-:Y:S02]  /*d1b0*/  FMUL.FTZ R6, R6, R10 ;  /* 0x0000000a06067220 */ /* 0x000fe40000410000 */
[----:B------:R-:W-:Y:S02]  /*d1c0*/  FMUL.FTZ R5, R8, R11 ;  /* 0x0000000b08057220 */ /* 0x000fe40000410000 */
[----:B------:R-:W-:-:S02]  /*d1d0*/  IMAD.U32 R14, R26, 0x10000, RZ ;  /* 0x000100001a0e7824 */ /* 0x000fc400078e00ff */
[----:B------:R-:W-:Y:S01]  /*d1e0*/  FFMA.FTZ R35, R17, R10, -R0 ;  /* 0x0000000a11237223 */ /* 0x000fe20000010800 */
[----:B------:R-:W-:Y:S01]  /*d1f0*/  LOP3.LUT R10, R23, 0xffff0000, RZ, 0xc0, !PT ;  /* 0xffff0000170a7812 */ /* 0x000fe200078ec0ff */
[-C--:B------:R-:W-:Y:S02]  /*d200*/  FMUL.FTZ R0, R8, R9.reuse ;  /* 0x0000000908007220 */ /* 0x080fe40000410000 */
[----:B------:R-:W-:Y:S02]  /*d210*/  FFMA.FTZ R34, R17, R34, R6 ;  /* 0x0000002211227223 */ /* 0x000fe40000010006 */
[----:B------:R-:W-:Y:S01]  /*d220*/  FFMA.FTZ R33, R18, R9, -R5 ;  /* 0x0000000912217223 */ /* 0x000fe20000010805 */
[----:B------:R-:W-:Y:S01]  /*d230*/  LOP3.LUT R9, R21, 0xffff0000, RZ, 0xc0, !PT ;  /* 0xffff000015097812 */ /* 0x000fe200078ec0ff */
[----:B------:R-:W-:Y:S02]  /*d240*/  IMAD.U32 R6, R30, 0x10000, RZ ;  /* 0x000100001e067824 */ /* 0x000fe400078e00ff */
[----:B------:R-:W-:-:S02]  /*d250*/  FMUL.FTZ R5, R7, R14 ;  /* 0x0000000e07057220 */ /* 0x000fc40000410000 */
[----:B------:R-:W-:Y:S02]  /*d260*/  IMAD.U32 R21, R27, 0x10000, RZ ;  /* 0x000100001b157824 */ /* 0x000fe400078e00ff */
[----:B------:R-:W-:Y:S02]  /*d270*/  FFMA.FTZ R19, R18, R11, R0 ;  /* 0x0000000b12137223 */ /* 0x000fe40000010000 */
[-C--:B------:R-:W-:Y:S02]  /*d280*/  FMUL.FTZ R0, R7, R6.reuse ;  /* 0x0000000607007220 */ /* 0x080fe40000410000 */
[----:B------:R-:W-:Y:S02]  /*d290*/  FFMA.FTZ R18, R20, R6, -R5 ;  /* 0x0000000614127223 */ /* 0x000fe40000010805 */
[----:B------:R-:W-:Y:S02]  /*d2a0*/  IMAD.U32 R8, R29, 0x10000, RZ ;  /* 0x000100001d087824 */ /* 0x000fe400078e00ff */
[----:B------:R-:W-:-:S02]  /*d2b0*/  FMUL.FTZ R5, R13, R21 ;  /* 0x000000150d057220 */ /* 0x000fc40000410000 */
[----:B------:R-:W-:Y:S02]  /*d2c0*/  FFMA.FTZ R17, R20, R14, R0 ;  /* 0x0000000e14117223 */ /* 0x000fe40000010000 */
[----:B------:R-:W-:Y:S01]  /*d2d0*/  FMUL.FTZ R0, R13, R8 ;  /* 0x000000080d007220 */ /* 0x000fe20000410000 */
[----:B------:R-:W-:Y:S01]  /*d2e0*/  LOP3.LUT R13, R26, 0xffff0000, RZ, 0xc0, !PT ;  /* 0xffff00001a0d7812 */ /* 0x000fe200078ec0ff */
[C---:B------:R-:W-:Y:S02]  /*d2f0*/  FMUL.FTZ R7, R12.reuse, R9 ;  /* 0x000000090c077220 */ /* 0x040fe40000410000 */
[----:B------:R-:W-:Y:S01]  /*d300*/  FMUL.FTZ R6, R12, R10 ;  /* 0x0000000a0c067220 */ /* 0x000fe20000410000 */
[----:B------:R-:W-:Y:S01]  /*d310*/  LOP3.LUT R12, R30, 0xffff0000, RZ, 0xc0, !PT ;  /* 0xffff00001e0c7812 */ /* 0x000fe200078ec0ff */
[----:B------:R-:W-:Y:S01]  /*d320*/  FFMA.FTZ R11, R25, R8, -R5 ;  /* 0x00000008190b7223 */ /* 0x000fe20000010805 */
[----:B------:R-:W-:Y:S01]  /*d330*/  LOP3.LUT R8, R29, 0xffff0000, RZ, 0xc0, !PT ;  /* 0xffff00001d087812 */ /* 0x000fe200078ec0ff */
[----:B------:R-:W-:-:S02]  /*d340*/  FFMA.FTZ R14, R22, R10, -R7 ;  /* 0x0000000a160e7223 */ /* 0x000fc40000010807 */
[----:B------:R-:W-:Y:S02]  /*d350*/  FFMA.FTZ R9, R22, R9, R6 ;  /* 0x0000000916097223 */ /* 0x000fe40000010006 */
[----:B------:R-:W-:Y:S02]  /*d360*/  FFMA.FTZ R10, R25, R21, R0 ;  /* 0x00000015190a7223 */ /* 0x000fe40000010000 */
[C---:B------:R-:W-:Y:S01]  /*d370*/  FMUL.FTZ R7, R24.reuse, R16 ;  /* 0x0000001018077220 */ /* 0x040fe20000410000 */
[----:B------:R-:W-:Y:S01]  /*d380*/  F2FP.BF16.PACK_AB R9, R9, R19 ;  /* 0x000000130909723e */ /* 0x000fe200000010ff */
[C---:B------:R-:W-:Y:S02]  /*d390*/  FMUL.FTZ R5, R15.reuse, R13 ;  /* 0x0000000d0f057220 */ /* 0x040fe40000410000 */
[----:B------:R-:W-:Y:S02]  /*d3a0*/  FMUL.FTZ R6, R24, R8 ;  /* 0x0000000818067220 */ /* 0x000fe40000410000 */
[----:B------:R-:W-:-:S02]  /*d3b0*/  FMUL.FTZ R0, R15, R12 ;  /* 0x0000000c0f007220 */ /* 0x000fc40000410000 */
[----:B------:R-:W-:Y:S01]  /*d3c0*/  FFMA.FTZ R7, R32, R8, -R7 ;  /* 0x0000000820077223 */ /* 0x000fe20000010807 */
[----:B------:R-:W-:Y:S01]  /*d3d0*/  F2FP.BF16.PACK_AB R8, R34, R37 ;  /* 0x000000252208723e */ /* 0x000fe200000010ff */
[----:B------:R-:W-:Y:S01]  /*d3e0*/  FFMA.FTZ R5, R31, R12, -R5 ;  /* 0x0000000c1f057223 */ /* 0x000fe20000010805 */
[----:B------:R-:W-:Y:S01]  /*d3f0*/  F2FP.BF16.PACK_AB R12, R35, R39 ;  /* 0x00000027230c723e */ /* 0x000fe200000010ff */
[----:B------:R-:W-:Y:S02]  /*d400*/  FFMA.FTZ R6, R32, R16, R6 ;  /* 0x0000001020067223 */ /* 0x000fe40000010006 */
[----:B------:R-:W-:Y:S01]  /*d410*/  FFMA.FTZ R0, R31, R13, R0 ;  /* 0x0000000d1f007223 */ /* 0x000fe20000010000 */
[----:B------:R-:W-:Y:S02]  /*d420*/  F2FP.BF16.PACK_AB R13, R14, R33 ;  /* 0x000000210e0d723e */ /* 0x000fe400000010ff */
[----:B------:R-:W-:Y:S02]  /*d430*/  F2FP.BF16.PACK_AB R14, R7, R11 ;  /* 0x0000000b070e723e */ /* 0x000fe400000010ff */
[----:B------:R-:W-:-:S02]  /*d440*/  F2FP.BF16.PACK_AB R15, R5, R18 ;  /* 0x00000012050f723e */ /* 0x000fc400000010ff */
[----:B------:R-:W-:Y:S02]  /*d450*/  F2FP.BF16.PACK_AB R10, R6, R10 ;  /* 0x0000000a060a723e */ /* 0x000fe400000010ff */
[----:B------:R-:W-:Y:S01]  /*d460*/  F2FP.BF16.PACK_AB R11, R0, R17 ;  /* 0x00000011000b723e */ /* 0x000fe200000010ff */
[----:B------:R1:W-:Y:S04]  /*d470*/  STS.128 [R38+0xc100], R12 ;  /* 0x00c1000c26007388 */ /* 0x0003e80000000c00 */
[----:B------:R1:W-:Y:S02]  /*d480*/  STS.128 [R36+0xc100], R8 ;  /* 0x00c1000824007388 */ /* 0x0003e40000000c00 */
.L_x_611:
[----:B------:R-:W-:Y:S05]  /*d490*/  BSYNC B0 ;  /* 0x0000000000007941 */ /* 0x000fea0003800000 */
.L_x_610:
[----:B------:R-:W-:Y:S01]  /*d4a0*/  IADD3 R0, R64, 0x20, RZ ;  /* 0x0000002040007810 */ /* 0x000fe20007ffe0ff */
[----:B------:R-:W-:Y:S03]  /*d4b0*/  BSSY B0, `(.L_x_612) ;  /* 0x000007b000007945 */ /* 0x000fe60003800000 */
[----:B------:R-:W-:-:S13]  /*d4c0*/  ISETP.GE.AND P0, PT, R0, c[0x0][0x27c], PT ;  /* 0x00009f0000007a0c */ /* 0x000fda0003f06270 */
[----:B------:R-:W-:Y:S05]  /*d4d0*/  @P0 BRA `(.L_x_613) ;  /* 0x0000078000000947 */ /* 0x000fea0003800000 */
[----:B------:R-:W-:Y:S01]  /*d4e0*/  SHF.R.S32.HI R7, RZ, 0x1f, R0 ;  /* 0x0000001fff077819 */ /* 0x000fe20000011400 */
[----:B-1----:R-:W-:Y:S01]  /*d4f0*/  IMAD.SHL.U32 R8, R28, 0x40, RZ ;  /* 0x000000401c087824 */ /* 0x002fe200078e00ff */
[----:B------:R-:W-:Y:S01]  /*d500*/  SHF.R.S32.HI R9, RZ, 0x1f, R28 ;  /* 0x0000001fff097819 */ /* 0x000fe2000001141c */
[----:B------:R-:W-:Y:S01]  /*d510*/  IMAD.MOV.U32 R10, RZ, RZ, c[0x0][0x27c] ;  /* 0x00009f00ff0a7624 */ /* 0x000fe200078e00ff */
[CC--:B------:R-:W-:Y:S02]  /*d520*/  LEA.HI R6, R7.reuse, R0.reuse, RZ, 0x3 ;  /* 0x0000000007067211 */ /* 0x0c0fe400078f18ff */
[----:B------:R-:W-:Y:S02]  /*d530*/  LEA.HI R7, R7, R0, RZ, 0x6 ;  /* 0x0000000007077211 */ /* 0x000fe400078f30ff */
[----:B------:R-:W-:Y:S02]  /*d540*/  LOP3.LUT R0, R8, 0x1c0, RZ, 0xc0, !PT ;  /* 0x000001c008007812 */ /* 0x000fe400078ec0ff */
[----:B------:R-:W-:Y:S01]  /*d550*/  SHF.R.S32.HI R5, RZ, 0x3, R6 ;  /* 0x00000003ff057819 */ /* 0x000fe20000011406 */
[----:B------:R-:W-:Y:S01]  /*d560*/  IMAD.SHL.U32 R7, R7, 0x80, RZ ;  /* 0x0000008007077824 */ /* 0x000fe200078e00ff */
[----:B------:R-:W-:-:S02]  /*d570*/  LEA.HI R8, R9, R28, RZ, 0x3 ;  /* 0x0000001c09087211 */ /* 0x000fc400078f18ff */
[----:B------:R-:W-:Y:S02]  /*d580*/  LEA.HI R5, R10, R5, RZ, 0x1d ;  /* 0x000000050a057211 */ /* 0x000fe400078fe8ff */
[----:B------:R-:W-:Y:S01]  /*d590*/  LOP3.LUT R9, R0, 0x38, R6, 0xf8, !PT ;  /* 0x0000003800097812 */ /* 0x000fe200078ef806 */
[----:B------:R-:W-:Y:S01]  /*d5a0*/  IMAD.SHL.U32 R8, R8, 0x40, RZ ;  /* 0x0000004008087824 */ /* 0x000fe200078e00ff */
[----:B------:R-:W-:Y:S02]  /*d5b0*/  SHF.R.S32.HI R6, RZ, 0x1f, R5 ;  /* 0x0000001fff067819 */ /* 0x000fe40000011405 */
[----:B------:R-:W-:Y:S02]  /*d5c0*/  LOP3.LUT R10, R7, 0x7fffe000, RZ, 0xc0, !PT ;  /* 0x7fffe000070a7812 */ /* 0x000fe400078ec0ff */
[----:B------:R-:W-:Y:S01]  /*d5d0*/  LOP3.LUT R7, R8, 0xfffffe00, RZ, 0xc0, !PT ;  /* 0xfffffe0008077812 */ /* 0x000fe200078ec0ff */
[----:B------:R-:W-:Y:S01]  /*d5e0*/  IMAD.SHL.U32 R8, R5, 0x8, RZ ;  /* 0x0000000805087824 */ /* 0x000fe200078e00ff */
[----:B------:R-:W-:-:S02]  /*d5f0*/  LEA.HI R5, R6, R5, RZ, 0x3 ;  /* 0x0000000506057211 */ /* 0x000fc400078f18ff */
[----:B------:R-:W-:Y:S02]  /*d600*/  SHF.R.U32.HI R11, RZ, 0x3, R0 ;  /* 0x00000003ff0b7819 */ /* 0x000fe40000011600 */
[----:B------:R-:W-:Y:S01]  /*d610*/  LOP3.LUT R6, R0, 0x38, R8, 0xf8, !PT ;  /* 0x0000003800067812 */ /* 0x000fe200078ef808 */
[----:B------:R-:W-:Y:S01]  /*d620*/  IMAD.SHL.U32 R0, R5, 0x400, RZ ;  /* 0x0000040005007824 */ /* 0x000fe200078e00ff */
[-C--:B------:R-:W-:Y:S02]  /*d630*/  LOP3.LUT R9, R9, R11.reuse, RZ, 0x3c, !PT ;  /* 0x0000000b09097212 */ /* 0x080fe400078e3cff */
[----:B------:R-:W-:Y:S02]  /*d640*/  LOP3.LUT R5, R6, R11, RZ, 0x3c, !PT ;  /* 0x0000000b06057212 */ /* 0x000fe400078e3cff */
[----:B------:R-:W-:Y:S02]  /*d650*/  LOP3.LUT R0, R0, 0x7fffe000, RZ, 0xc0, !PT ;  /* 0x7fffe00000007812 */ /* 0x000fe400078ec0ff */
[----:B------:R-:W-:-:S02]  /*d660*/  IADD3 R9, R9, R10, R7 ;  /* 0x0000000a09097210 */ /* 0x000fc40007ffe007 */
[----:B------:R-:W-:Y:S02]  /*d670*/  IADD3 R0, R5, R0, R7 ;  /* 0x0000000005007210 */ /* 0x000fe40007ffe007 */
[----:B------:R-:W-:Y:S01]  /*d680*/  SHF.R.U32.HI R5, RZ, 0x10, R69 ;  /* 0x00000010ff057819 */ /* 0x000fe20000011645 */
[----:B------:R-:W-:Y:S01]  /*d690*/  IMAD.SHL.U32 R38, R9, 0x2, RZ ;  /* 0x0000000209267824 */ /* 0x000fe200078e00ff */
[----:B------:R-:W-:Y:S01]  /*d6a0*/  SHF.R.U64 R16, R72, 0x10, R73 ;  /* 0x0000001048107819 */ /* 0x000fe20000001249 */
[----:B------:R-:W-:Y:S01]  /*d6b0*/  IMAD.SHL.U32 R36, R0, 0x2, RZ ;  /* 0x0000000200247824 */ /* 0x000fe200078e00ff */
[----:B------:R-:W-:Y:S02]  /*d6c0*/  SHF.R.U64 R0, R68, 0x10, R69 ;  /* 0x0000001044007819 */ /* 0x000fe40000001245 */
[----:B------:R-:W1:Y:S01]  /*d6d0*/  LDS.128 R12, [R38+0xc100] ;  /* 0x00c10000260c7984 */ /* 0x000e620000000c00 */
[----:B------:R-:W-:Y:S02]  /*d6e0*/  PRMT R23, R99, 0x5410, R5 ;  /* 0x0000541063177816 */ /* 0x000fe40000000005 */
[----:B------:R-:W-:Y:S01]  /*d6f0*/  PRMT R5, R97, 0x5432, R16 ;  /* 0x0000543261057816 */ /* 0x000fe20000000010 */
[----:B------:R-:W2:Y:S01]  /*d700*/  LDS.128 R8, [R36+0xc100] ;  /* 0x00c1000024087984 */ /* 0x000ea20000000c00 */
[----:B------:R-:W-:-:S02]  /*d710*/  PRMT R19, R99, 0x5432, R0 ;  /* 0x0000543263137816 */ /* 0x000fc40000000000 */
[----:B------:R-:W-:Y:S01]  /*d720*/  SHF.R.U64 R6, R70, 0x10, R71 ;  /* 0x0000001046067819 */ /* 0x000fe20000001247 */
[----:B------:R-:W-:Y:S01]  /*d730*/  IMAD.U32 R33, R5, 0x10000, RZ ;  /* 0x0001000005217824 */ /* 0x000fe200078e00ff */
[----:B------:R-:W-:Y:S02]  /*d740*/  SHF.R.U32.HI R17, RZ, 0x10, R73 ;  /* 0x00000010ff117819 */ /* 0x000fe40000011649 */
[--C-:B------:R-:W-:Y:S02]  /*d750*/  SHF.R.U64 R18, R74, 0x10, R75.reuse ;  /* 0x000000104a127819 */ /* 0x100fe4000000124b */
[----:B------:R-:W-:Y:S02]  /*d760*/  SHF.R.U32.HI R20, RZ, 0x10, R75 ;  /* 0x00000010ff147819 */ /* 0x000fe4000001164b */
[----:B------:R-:W-:Y:S02]  /*d770*/  SHF.R.U32.HI R7, RZ, 0x10, R71 ;  /* 0x00000010ff077819 */ /* 0x000fe40000011647 */
[----:B------:R-:W-:-:S02]  /*d780*/  PRMT R29, R100, 0x5432, R6 ;  /* 0x00005432641d7816 */ /* 0x000fc40000000006 */
[----:B------:R-:W-:Y:S02]  /*d790*/  PRMT R21, R97, 0x5410, R17 ;  /* 0x0000541061157816 */ /* 0x000fe40000000011 */
[C---:B------:R-:W-:Y:S02]  /*d7a0*/  PRMT R27, R98.reuse, 0x5432, R18 ;  /* 0x00005432621b7816 */ /* 0x040fe40000000012 */
[----:B------:R-:W-:Y:S02]  /*d7b0*/  PRMT R26, R98, 0x5410, R20 ;  /* 0x00005410621a7816 */ /* 0x000fe40000000014 */
[----:B------:R-:W-:Y:S02]  /*d7c0*/  LOP3.LUT R34, R5, 0xffff0000, RZ, 0xc0, !PT ;  /* 0xffff000005227812 */ /* 0x000fe400078ec0ff */
[----:B------:R-:W-:Y:S01]  /*d7d0*/  PRMT R30, R100, 0x5410, R7 ;  /* 0x00005410641e7816 */ /* 0x000fe20000000007 */
[C---:B-1----:R-:W-:Y:S01]  /*d7e0*/  IMAD.U32 R25, R14.reuse, 0x10000, RZ ;  /* 0x000100000e197824 */ /* 0x042fe200078e00ff */
[----:B------:R-:W-:Y:S01]  /*d7f0*/  LOP3.LUT R32, R14, 0xffff0000, RZ, 0xc0, !PT ;  /* 0xffff00000e207812 */ /* 0x000fe200078ec0ff */
[----:B------:R-:W-:Y:S01]  /*d800*/  IMAD.U32 R14, R19, 0x10000, RZ ;  /* 0x00010000130e7824 */ /* 0x000fe200078e00ff */
[----:B------:R-:W-:Y:S01]  /*d810*/  LOP3.LUT R17, R12, 0xffff0000, RZ, 0xc0, !PT ;  /* 0xffff00000c117812 */ /* 0x000fe200078ec0ff */
[----:B--2---:R-:W-:Y:S01]  /*d820*/  IMAD.U32 R0, R8, 0x10000, RZ ;  /* 0x0001000008007824 */ /* 0x004fe200078e00ff */
[C---:B------:R-:W-:Y:S01]  /*d830*/  LOP3.LUT R22, R13.reuse, 0xffff0000, RZ, 0xc0, !PT ;  /* 0xffff00000d167812 */ /* 0x040fe200078ec0ff */
[----:B------:R-:W-:Y:S01]  /*d840*/  IMAD.U32 R16, R12, 0x10000, RZ ;  /* 0x000100000c107824 */ /* 0x000fe200078e00ff */
[----:B------:R-:W-:Y:S01]  /*d850*/  LOP3.LUT R6, R8, 0xffff0000, RZ, 0xc0, !PT ;  /* 0xffff000008067812 */ /* 0x000fe200078ec0ff */
[----:B------:R-:W-:Y:S01]  /*d860*/  IMAD.U32 R18, R13, 0x10000, RZ ;  /* 0x000100000d127824 */ /* 0x000fe200078e00ff */
[C---:B------:R-:W-:Y:S01]  /*d870*/  LOP3.LUT R12, R9.reuse, 0xffff0000, RZ, 0xc0, !PT ;  /* 0xffff0000090c7812 */ /* 0x040fe200078ec0ff */
[----:B------:R-:W-:Y:S01]  /*d880*/  IMAD.U32 R8, R9, 0x10000, RZ ;  /* 0x0001000009087824 */ /* 0x000fe200078e00ff */
[C---:B------:R-:W-:Y:S01]  /*d890*/  LOP3.LUT R24, R10.reuse, 0xffff0000, RZ, 0xc0, !PT ;  /* 0xffff00000a187812 */ /* 0x040fe200078ec0ff */
[----:B------:R-:W-:Y:S01]  /*d8a0*/  IMAD.U32 R13, R10, 0x10000, RZ ;  /* 0x000100000a0d7824 */ /* 0x000fe200078e00ff */
[C---:B------:R-:W-:Y:S01]  /*d8b0*/  LOP3.LUT R31, R15.reuse, 0xffff0000, RZ, 0xc0, !PT ;  /* 0xffff00000f1f7812 */ /* 0x040fe200078ec0ff */
[----:B------:R-:W-:Y:S01]  /*d8c0*/  IMAD.U32 R20, R15, 0x10000, RZ ;  /* 0x000100000f147824 */ /* 0x000fe200078e00ff */
[----:B------:R-:W-:Y:S01]  /*d8d0*/  LOP3.LUT R10, R19, 0xffff0000, RZ, 0xc0, !PT ;  /* 0xffff0000130a7812 */ /* 0x000fe200078ec0ff */
[----:B------:R-:W-:Y:S01]  /*d8e0*/  FMUL.FTZ R9, R0, R33 ;  /* 0x0000002100097220 */ /* 0x000fe20000410000 */
[C---:B------:R-:W-:Y:S01]  /*d8f0*/  LOP3.LUT R15, R11.reuse, 0xffff0000, RZ, 0xc0, !PT ;  /* 0xffff00000b0f7812 */ /* 0x040fe200078ec0ff */
[----:B------:R-:W-:-:S02]  /*d900*/  IMAD.U32 R7, R11, 0x10000, RZ ;  /* 0x000100000b077824 */ /* 0x000fc400078e00ff */
[-C--:B------:R-:W-:Y:S02]  /*d910*/  FMUL.FTZ R5, R0, R14.reuse ;  /* 0x0000000e00057220 */ /* 0x080fe40000410000 */
[----:B------:R-:W-:Y:S02]  /*d920*/  IMAD.U32 R11, R21, 0x10000, RZ ;  /* 0x00010000150b7824 */ /* 0x000fe400078e00ff */
[----:B------:R-:W-:Y:S02]  /*d930*/  FFMA.FTZ R39, R16, R14, -R9 ;  /* 0x0000000e10277223 */ /* 0x000fe40000010809 */
[----:B------:R-:W-:Y:S02]  /*d940*/  FMUL.FTZ R0, R6, R34 ;  /* 0x0000002206007220 */ /* 0x000fe40000410000 */
[----:B------:R-:W-:Y:S01]  /*d950*/  FFMA.FTZ R37, R16, R33, R5 ;  /* 0x0000002110257223 */ /* 0x000fe20000010005 */
[----:B------:R-:W-:Y:S01]  /*d960*/  LOP3.LUT R16, R27, 0xffff0000, RZ, 0xc0, !PT ;  /* 0xffff00001b107812 */ /* 0x000fe200078ec0ff */
[----:B------:R-:W-:-:S02]  /*d970*/  IMAD.U32 R9, R23, 0x10000, RZ ;  /* 0x0001000017097824 */ /* 0x000fc400078e00ff */
[-C--:B------:R-:W-:Y:S02]  /*d980*/  FMUL.FTZ R6, R6, R10.reuse ;  /* 0x0000000a06067220 */ /* 0x080fe40000410000 */
[----:B------:R-:W-:Y:S02]  /*d990*/  FMUL.FTZ R5, R8, R11 ;  /* 0x0000000b08057220 */ /* 0x000fe40000410000 */
[----:B------:R-:W-:Y:S02]  /*d9a0*/  IMAD.U32 R14, R26, 0x10000, RZ ;  /* 0x000100001a0e7824 */ /* 0x000fe400078e00ff */
[----:B------:R-:W-:Y:S01]  /*d9b0*/  FFMA.FTZ R35, R17, R10, -R0 ;  /* 0x0000000a11237223 */ /* 0x000fe20000010800 */
[----:B------:R-:W-:Y:S01]  /*d9c0*/  LOP3.LUT R10, R23, 0xffff0000, RZ, 0xc0, !PT ;  /* 0xffff0000170a7812 */ /* 0x000fe200078ec0ff */
[----:B------:R-:W-:Y:S02]  /*d9d0*/  FMUL.FTZ R0, R8, R9 ;  /* 0x0000000908007220 */ /* 0x000fe40000410000 */
[----:B------:R-:W-:-:S02]  /*d9e0*/  FFMA.FTZ R34, R17, R34, R6 ;  /* 0x0000002211227223 */ /* 0x000fc40000010006 */
[----:B------:R-:W-:Y:S01]  /*d9f0*/  FFMA.FTZ R33, R18, R9, -R5 ;  /* 0x0000000912217223 */ /* 0x000fe20000010805 */
[----:B------:R-:W-:Y:S01]  /*da00*/  LOP3.LUT R9, R21, 0xffff0000, RZ, 0xc0, !PT ;  /* 0xffff000015097812 */ /* 0x000fe200078ec0ff */
[----:B------:R-:W-:Y:S02]  /*da10*/  IMAD.U32 R6, R30, 0x10000, RZ ;  /* 0x000100001e067824 */ /* 0x000fe400078e00ff */
[----:B------:R-:W-:Y:S02]  /*da20*/  FMUL.FTZ R5, R7, R14 ;  /* 0x0000000e07057220 */ /* 0x000fe40000410000 */
[----:B------:R-:W-:Y:S02]  /*da30*/  IMAD.U32 R21, R27, 0x10000, RZ ;  /* 0x000100001b157824 */ /* 0x000fe400078e00ff */
[----:B------:R-:W-:Y:S02]  /*da40*/  FFMA.FTZ R19, R18, R11, R0 ;  /* 0x0000000b12137223 */ /* 0x000fe40000010000 */
[----:B------:R-:W-:-:S02]  /*da50*/  FMUL.FTZ R0, R7, R6 ;  /* 0x0000000607007220 */ /* 0x000fc40000410000 */
[C---:B------:R-:W-:Y:S02]  /*da60*/  FFMA.FTZ R18, R20.reuse, R6, -R5 ;  /* 0x0000000614127223 */ /* 0x040fe40000010805 */
[----:B------:R-:W-:Y:S02]  /*da70*/  IMAD.U32 R8, R29, 0x10000, RZ ;  /* 0x000100001d087824 */ /* 0x000fe400078e00ff */
[C---:B------:R-:W-:Y:S02]  /*da80*/  FMUL.FTZ R5, R13.reuse, R21 ;  /* 0x000000150d057220 */ /* 0x040fe40000410000 */
[----:B------:R-:W-:Y:S02]  /*da90*/  FFMA.FTZ R17, R20, R14, R0 ;  /* 0x0000000e14117223 */ /* 0x000fe40000010000 */
[----:B------:R-:W-:Y:S01]  /*daa0*/  FMUL.FTZ R0, R13, R8 ;  /* 0x000000080d007220 */ /* 0x000fe20000410000 */
[----:B------:R-:W-:Y:S01]  /*dab0*/  LOP3.LUT R13, R26, 0xffff0000, RZ, 0xc0, !PT ;  /* 0xffff00001a0d7812 */ /* 0x000fe200078ec0ff */
[----:B------:R-:W-:-:S02]  /*dac0*/  FMUL.FTZ R7, R12, R9 ;  /* 0x000000090c077220 */ /* 0x000fc40000410000 */
[----:B------:R-:W-:Y:S01]  /*dad0*/  FMUL.FTZ R6, R12, R10 ;  /* 0x0000000a0c067220 */ /* 0x000fe20000410000 */
[----:B------:R-:W-:Y:S01]  /*dae0*/  LOP3.LUT R12, R30, 0xffff0000, RZ, 0xc0, !PT ;  /* 0xffff00001e0c7812 */ /* 0x000fe200078ec0ff */
[----:B------:R-:W-:Y:S01]  /*daf0*/  FFMA.FTZ R11, R25, R8, -R5 ;  /* 0x00000008190b7223 */ /* 0x000fe20000010805 */
[----:B------:R-:W-:Y:S01]  /*db00*/  LOP3.LUT R8, R29, 0xffff0000, RZ, 0xc0, !PT ;  /* 0xffff00001d087812 */ /* 0x000fe200078ec0ff */
[C---:B------:R-:W-:Y:S02]  /*db10*/  FFMA.FTZ R14, R22.reuse, R10, -R7 ;  /* 0x0000000a160e7223 */ /* 0x040fe40000010807 */
[----:B------:R-:W-:Y:S02]  /*db20*/  FFMA.FTZ R9, R22, R9, R6 ;  /* 0x0000000916097223 */ /* 0x000fe40000010006 */
[----:B------:R-:W-:Y:S02]  /*db30*/  FFMA.FTZ R10, R25, R21, R0 ;  /* 0x00000015190a7223 */ /* 0x000fe40000010000 */
[----:B------:R-:W-:Y:S01]  /*db40*/  FMUL.FTZ R7, R24, R16 ;  /* 0x0000001018077220 */ /* 0x000fe20000410000 */
[----:B------:R-:W-:Y:S01]  /*db50*/  F2FP.BF16.PACK_AB R9, R9, R19 ;  /* 0x000000130909723e */ /* 0x000fe200000010ff */
[----:B------:R-:W-:-:S02]  /*db60*/  FMUL.FTZ R5, R15, R13 ;  /* 0x0000000d0f057220 */ /* 0x000fc40000410000 */
[----:B------:R-:W-:Y:S02]  /*db70*/  FMUL.FTZ R6, R24, R8 ;  /* 0x0000000818067220 */ /* 0x000fe40000410000 */
[----:B------:R-:W-:Y:S02]  /*db80*/  FMUL.FTZ R0, R15, R12 ;  /* 0x0000000c0f007220 */ /* 0x000fe40000410000 */
[----:B------:R-:W-:Y:S01]  /*db90*/  FFMA.FTZ R7, R32, R8, -R7 ;  /* 0x0000000820077223 */ /* 0x000fe20000010807 */
[----:B------:R-:W-:Y:S01]  /*dba0*/  F2FP.BF16.PACK_AB R8, R34, R37 ;  /* 0x000000252208723e */ /* 0x000fe200000010ff */
[----:B------:R-:W-:Y:S01]  /*dbb0*/  FFMA.FTZ R5, R31, R12, -R5 ;  /* 0x0000000c1f057223 */ /* 0x000fe20000010805 */
[----:B------:R-:W-:Y:S01]  /*dbc0*/  F2FP.BF16.PACK_AB R12, R35, R39 ;  /* 0x00000027230c723e */ /* 0x000fe200000010ff */
[----:B------:R-:W-:Y:S02]  /*dbd0*/  FFMA.FTZ R6, R32, R16, R6 ;  /* 0x0000001020067223 */ /* 0x000fe40000010006 */
        /* <DEDUP_REMOVED lines=8> */
.L_x_613:
[----:B------:R-:W-:Y:S05]  /*dc60*/  BSYNC B0 ;  /* 0x0000000000007941 */ /* 0x000fea0003800000 */
.L_x_612:
[----:B------:R-:W-:-:S04]  /*dc70*/  IADD3 R0, R64, 0x40, RZ ;  /* 0x0000004040007810 */ /* 0x000fc80007ffe0ff */
        /* <DEDUP_REMOVED lines=13> */
[----:B------:R-:W-:Y:S02]  /*dd50*/  SHF.R.U32.HI R11, RZ, 0x3, R0 ;  /* 0x00000003ff0b7819 */ /* 0x000fe40000011600 */
[----:B------:R-:W-:Y:S02]  /*dd60*/  SHF.R.S32.HI R6, RZ, 0x1f, R5 ;  /* 0x0000001fff067819 */ /* 0x000fe40000011405 */
[----:B------:R-:W-:Y:S02]  /*dd70*/  LOP3.LUT R10, R7, 0x7fffe000, RZ, 0xc0, !PT ;  /* 0x7fffe000070a7812 */ /* 0x000fe400078ec0ff */
[----:B------:R-:W-:Y:S01]  /*dd80*/  LOP3.LUT R7, R9, R11, RZ, 0x3c, !PT ;  /* 0x0000000b09077212 */ /* 0x000fe200078e3cff */
[----:B------:R-:W-:Y:S01]  /*dd90*/  IMAD.SHL.U32 R9, R5, 0x8, RZ ;  /* 0x0000000805097824 */ /* 0x000fe200078e00ff */
[----:B------:R-:W-:-:S02]  /*dda0*/  LEA.HI R8, R8, R28, RZ, 0x3 ;  /* 0x0000001c08087211 */ /* 0x000fc400078f18ff */
[----:B------:R-:W-:Y:S02]  /*ddb0*/  LEA.HI R5, R6, R5, RZ, 0x3 ;  /* 0x0000000506057211 */ /* 0x000fe400078f18ff */
[----:B------:R-:W-:Y:S01]  /*ddc0*/  LOP3.LUT R6, R0, 0x38, R9, 0xf8, !PT ;  /* 0x0000003800067812 */ /* 0x000fe200078ef809 */
[----:B------:R-:W-:Y:S01]  /*ddd0*/  IMAD.SHL.U32 R8, R8, 0x40, RZ ;  /* 0x0000004008087824 */ /* 0x000fe200078e00ff */
[----:B------:R-:W-:Y:S01]  /*dde0*/  SHF.R.U64 R16, R76, 0x10, R77 ;  /* 0x000000104c107819 */ /* 0x000fe2000000124d */
[----:B------:R-:W-:Y:S01]  /*ddf0*/  IMAD.SHL.U32 R0, R5, 0x400, RZ ;  /* 0x0000040005007824 */ /* 0x000fe200078e00ff */
[----:B------:R-:W-:Y:S02]  /*de00*/  LOP3.LUT R5, R6, R11, RZ, 0x3c, !PT ;  /* 0x0000000b06057212 */ /* 0x000fe400078e3cff */
[----:B------:R-:W-:Y:S02]  /*de10*/  LOP3.LUT R8, R8, 0xfffffe00, RZ, 0xc0, !PT ;  /* 0xfffffe0008087812 */ /* 0x000fe400078ec0ff */
[----:B------:R-:W-:-:S02]  /*de20*/  LOP3.LUT R0, R0, 0x7fffe000, RZ, 0xc0, !PT ;  /* 0x7fffe00000007812 */ /* 0x000fc400078ec0ff */
[--C-:B------:R-:W-:Y:S02]  /*de30*/  IADD3 R7, R7, R10, R8.reuse ;  /* 0x0000000a07077210 */ /* 0x100fe40007ffe008 */
[----:B------:R-:W-:Y:S02]  /*de40*/  IADD3 R0, R5, R0, R8 ;  /* 0x0000000005007210 */ /* 0x000fe40007ffe008 */
[----:B------:R-:W-:Y:S01]  /*de50*/  SHF.R.U32.HI R20, RZ, 0x10, R79 ;  /* 0x00000010ff147819 */ /* 0x000fe2000001164f */
[----:B------:R-:W-:Y:S01]  /*de60*/  IMAD.SHL.U32 R36, R7, 0x2, RZ ;  /* 0x0000000207247824 */ /* 0x000fe200078e00ff */
[--C-:B------:R-:W-:Y:S01]  /*de70*/  SHF.R.U32.HI R5, RZ, 0x10, R81.reuse ;  /* 0x00000010ff057819 */ /* 0x100fe20000011651 */
[----:B------:R-:W-:Y:S01]  /*de80*/  IMAD.SHL.U32 R34, R0, 0x2, RZ ;  /* 0x0000000200227824 */ /* 0x000fe200078e00ff */
[----:B------:R-:W-:Y:S02]  /*de90*/  SHF.R.U64 R0, R80, 0x10, R81 ;  /* 0x0000001050007819 */ /* 0x000fe40000001251 */
[----:B------:R-:W1:Y:S01]  /*dea0*/  LDS.128 R12, [R36+0xc100] ;  /* 0x00c10000240c7984 */ /* 0x000e620000000c00 */
[----:B------:R-:W-:-:S02]  /*deb0*/  SHF.R.U64 R6, R82, 0x10, R83 ;  /* 0x0000001052067819 */ /* 0x000fc40000001253 */
[----:B------:R-:W-:Y:S01]  /*dec0*/  PRMT R19, R103, 0x5432, R0 ;  /* 0x0000543267137816 */ /* 0x000fe20000000000 */
[----:B------:R-:W2:Y:S01]  /*ded0*/  LDS.128 R8, [R34+0xc100] ;  /* 0x00c1000022087984 */ /* 0x000ea20000000c00 */
[----:B------:R-:W-:Y:S02]  /*dee0*/  PRMT R0, R101, 0x5432, R16 ;  /* 0x0000543265007816 */ /* 0x000fe40000000010 */
[----:B------:R-:W-:Y:S02]  /*def0*/  SHF.R.U32.HI R7, RZ, 0x10, R83 ;  /* 0x00000010ff077819 */ /* 0x000fe40000011653 */
[----:B------:R-:W-:Y:S02]  /*df00*/  SHF.R.U32.HI R17, RZ, 0x10, R77 ;  /* 0x00000010ff117819 */ /* 0x000fe4000001164d */
[----:B------:R-:W-:Y:S02]  /*df10*/  PRMT R28, R102, 0x5410, R20 ;  /* 0x00005410661c7816 */ /* 0x000fe40000000014 */
[----:B------:R-:W-:-:S02]  /*df20*/  PRMT R23, R103, 0x5410, R5 ;  /* 0x0000541067177816 */ /* 0x000fc40000000005 */
[----:B------:R-:W-:Y:S02]  /*df30*/  SHF.R.U64 R18, R78, 0x10, R79 ;  /* 0x000000104e127819 */ /* 0x000fe4000000124f */
[C---:B------:R-:W-:Y:S02]  /*df40*/  PRMT R29, R104.reuse, 0x5432, R6 ;  /* 0x00005432681d7816 */ /* 0x040fe40000000006 */
[----:B------:R-:W-:Y:S02]  /*df50*/  PRMT R30, R104, 0x5410, R7 ;  /* 0x00005410681e7816 */ /* 0x000fe40000000007 */
[----:B------:R-:W-:Y:S02]  /*df60*/  PRMT R21, R101, 0x5410, R17 ;  /* 0x0000541065157816 */ /* 0x000fe40000000011 */
[----:B------:R-:W-:Y:S01]  /*df70*/  PRMT R26, R102, 0x5432, R18 ;  /* 0x00005432661a7816 */ /* 0x000fe20000000012 */
[C---:B-1----:R-:W-:Y:S01]  /*df80*/  IMAD.U32 R20, R15.reuse, 0x10000, RZ ;  /* 0x000100000f147824 */ /* 0x042fe200078e00ff */
[----:B------:R-:W-:Y:S01]  /*df90*/  LOP3.LUT R31, R15, 0xffff0000, RZ, 0xc0, !PT ;  /* 0xffff00000f1f7812 */ /* 0x000fe200078ec0ff */
[----:B------:R-:W-:Y:S01]  /*dfa0*/  IMAD.U32 R15, R0, 0x10000, RZ ;  /* 0x00010000000f7824 */ /* 0x000fe200078e00ff */
[----:B------:R-:W-:Y:S01]  /*dfb0*/  LOP3.LUT R17, R12, 0xffff0000, RZ, 0xc0, !PT ;  /* 0xffff00000c117812 */ /* 0x000fe200078ec0ff */
[----:B--2---:R-:W-:Y:S01]  /*dfc0*/  IMAD.U32 R5, R8, 0x10000, RZ ;  /* 0x0001000008057824 */ /* 0x004fe200078e00ff */
[----:B------:R-:W-:Y:S01]  /*dfd0*/  LOP3.LUT R32, R14, 0xffff0000, RZ, 0xc0, !PT ;  /* 0xffff00000e207812 */ /* 0x000fe200078ec0ff */
[----:B------:R-:W-:Y:S01]  /*dfe0*/  IMAD.U32 R16, R12, 0x10000, RZ ;  /* 0x000100000c107824 */ /* 0x000fe200078e00ff */
[----:B------:R-:W-:Y:S01]  /*dff0*/  LOP3.LUT R6, R8, 0xffff0000, RZ, 0xc0, !PT ;  /* 0xffff000008067812 */ /* 0x000fe200078ec0ff */
[----:B------:R-:W-:Y:S01]  /*e000*/  IMAD.U32 R27, R14, 0x10000, RZ ;  /* 0x000100000e1b7824 */ /* 0x000fe200078e00ff */
[C---:B------:R-:W-:Y:S01]  /*e010*/  LOP3.LUT R24, R11.reuse, 0xffff0000, RZ, 0xc0, !PT ;  /* 0xffff00000b187812 */ /* 0x040fe200078ec0ff */
[----:B------:R-:W-:Y:S01]  /*e020*/  IMAD.U32 R7, R11, 0x10000, RZ ;  /* 0x000100000b077824 */ /* 0x000fe200078e00ff */
[C---:B------:R-:W-:Y:S01]  /*e030*/  LOP3.LUT R12, R9.reuse, 0xffff0000, RZ, 0xc0, !PT ;  /* 0xffff0000090c7812 */ /* 0x040fe200078ec0ff */
[----:B------:R-:W-:Y:S01]  /*e040*/  IMAD.U32 R8, R9, 0x10000, RZ ;  /* 0x0001000009087824 */ /* 0x000fe200078e00ff */
[----:B------:R-:W-:Y:S01]  /*e050*/  LOP3.LUT R11, R0, 0xffff0000, RZ, 0xc0, !PT ;  /* 0xffff0000000b7812 */ /* 0x000fe200078ec0ff */
[----:B------:R-:W-:Y:S01]  /*e060*/  IMAD.U32 R14, R19, 0x10000, RZ ;  /* 0x00010000130e7824 */ /* 0x000fe200078e00ff */
[----:B------:R-:W-:Y:S01]  /*e070*/  LOP3.LUT R22, R13, 0xffff0000, RZ, 0xc0, !PT ;  /* 0xffff00000d167812 */ /* 0x000fe200078ec0ff */
[----:B------:R-:W-:Y:S01]  /*e080*/  FMUL.FTZ R9, R5, R15 ;  /* 0x0000000f05097220 */ /* 0x000fe20000410000 */
[----:B------:R-:W-:Y:S01]  /*e090*/  LOP3.LUT R19, R19, 0xffff0000, RZ, 0xc0, !PT ;  /* 0xffff000013137812 */ /* 0x000fe200078ec0ff */
[----:B------:R-:W-:Y:S01]  /*e0a0*/  IMAD.U32 R18, R13, 0x10000, RZ ;  /* 0x000100000d127824 */ /* 0x000fe200078e00ff */
[C---:B------:R-:W-:Y:S01]  /*e0b0*/  LOP3.LUT R25, R10.reuse, 0xffff0000, RZ, 0xc0, !PT ;  /* 0xffff00000a197812 */ /* 0x040fe200078ec0ff */
[----:B------:R-:W-:-:S02]  /*e0c0*/  IMAD.U32 R13, R10, 0x10000, RZ ;  /* 0x000100000a0d7824 */ /* 0x000fc400078e00ff */
[-C--:B------:R-:W-:Y:S02]  /*e0d0*/  FMUL.FTZ R5, R5, R14.reuse ;  /* 0x0000000e05057220 */ /* 0x080fe40000410000 */
[----:B------:R-:W-:Y:S02]  /*e0e0*/  FFMA.FTZ R37, R16, R14, -R9 ;  /* 0x0000000e10257223 */ /* 0x000fe40000010809 */
[----:B------:R-:W-:Y:S02]  /*e0f0*/  IMAD.U32 R10, R21, 0x10000, RZ ;  /* 0x00010000150a7824 */ /* 0x000fe400078e00ff */
[----:B------:R-:W-:Y:S02]  /*e100*/  FMUL.FTZ R0, R6, R11 ;  /* 0x0000000b06007220 */ /* 0x000fe40000410000 */
[C---:B------:R-:W-:Y:S02]  /*e110*/  IMAD.U32 R9, R23.reuse, 0x10000, RZ ;  /* 0x0001000017097824 */ /* 0x040fe400078e00ff */
[----:B------:R-:W-:Y:S01]  /*e120*/  FFMA.FTZ R35, R16, R15, R5 ;  /* 0x0000000f10237223 */ /* 0x000fe20000010005 */
[----:B------:R-:W-:Y:S01]  /*e130*/  LOP3.LUT R15, R23, 0xffff0000, RZ, 0xc0, !PT ;  /* 0xffff0000170f7812 */ /* 0x000fe200078ec0ff */
[----:B------:R-:W-:-:S02]  /*e140*/  FMUL.FTZ R6, R6, R19 ;  /* 0x0000001306067220 */ /* 0x000fc40000410000 */
[C---:B------:R-:W-:Y:S02]  /*e150*/  FFMA.FTZ R33, R17.reuse, R19, -R0 ;  /* 0x0000001311217223 */ /* 0x040fe40000010800 */
[----:B------:R-:W-:Y:S02]  /*e160*/  FMUL.FTZ R5, R8, R10 ;  /* 0x0000000a08057220 */ /* 0x000fe40000410000 */
[C---:B------:R-:W-:Y:S01]  /*e170*/  IMAD.U32 R14, R28.reuse, 0x10000, RZ ;  /* 0x000100001c0e7824 */ /* 0x040fe200078e00ff */
[----:B------:R-:W-:Y:S01]  /*e180*/  LOP3.LUT R28, R28, 0xffff0000, RZ, 0xc0, !PT ;  /* 0xffff00001c1c7812 */ /* 0x000fe200078ec0ff */
[----:B------:R-:W-:Y:S02]  /*e190*/  FMUL.FTZ R0, R8, R9 ;  /* 0x0000000908007220 */ /* 0x000fe40000410000 */
[----:B------:R-:W-:Y:S01]  /*e1a0*/  FFMA.FTZ R19, R17, R11, R6 ;  /* 0x0000000b11137223 */ /* 0x000fe20000010006 */
[----:B------:R-:W-:Y:S01]  /*e1b0*/  LOP3.LUT R11, R21, 0xffff0000, RZ, 0xc0, !PT ;  /* 0xffff0000150b7812 */ /* 0x000fe200078ec0ff */
[----:B------:R-:W-:Y:S01]  /*e1c0*/  FFMA.FTZ R17, R18, R9, -R5 ;  /* 0x0000000912117223 */ /* 0x000fe20000010805 */
[----:B------:R-:W-:Y:S01]  /*e1d0*/  LOP3.LUT R9, R26, 0xffff0000, RZ, 0xc0, !PT ;  /* 0xffff00001a097812 */ /* 0x000fe200078ec0ff */
[----:B------:R-:W-:-:S02]  /*e1e0*/  IMAD.U32 R6, R30, 0x10000, RZ ;  /* 0x000100001e067824 */ /* 0x000fc400078e00ff */
[----:B------:R-:W-:Y:S02]  /*e1f0*/  FFMA.FTZ R18, R18, R10, R0 ;  /* 0x0000000a12127223 */ /* 0x000fe40000010000 */
[C---:B------:R-:W-:Y:S02]  /*e200*/  FMUL.FTZ R5, R7.reuse, R14 ;  /* 0x0000000e07057220 */ /* 0x040fe40000410000 */
[----:B------:R-:W-:Y:S02]  /*e210*/  IMAD.U32 R10, R26, 0x10000, RZ ;  /* 0x000100001a0a7824 */ /* 0x000fe400078e00ff */
[-C--:B------:R-:W-:Y:S02]  /*e220*/  FMUL.FTZ R0, R7, R6.reuse ;  /* 0x0000000607007220 */ /* 0x080fe40000410000 */
[----:B------:R-:W-:Y:S02]  /*e230*/  FFMA.FTZ R16, R20, R6, -R5 ;  /* 0x0000000614107223 */ /* 0x000fe40000010805 */
[----:B------:R-:W-:-:S02]  /*e240*/  IMAD.U32 R8, R29, 0x10000, RZ ;  /* 0x000100001d087824 */ /* 0x000fc400078e00ff */
[C---:B------:R-:W-:Y:S02]  /*e250*/  FMUL.FTZ R5, R13.reuse, R10 ;  /* 0x0000000a0d057220 */ /* 0x040fe40000410000 */
[----:B------:R-:W-:Y:S02]  /*e260*/  FFMA.FTZ R20, R20, R14, R0 ;  /* 0x0000000e14147223 */ /* 0x000fe40000010000 */
[C---:B------:R-:W-:Y:S02]  /*e270*/  FMUL.FTZ R7, R12.reuse, R11 ;  /* 0x0000000b0c077220 */ /* 0x040fe40000410000 */
[-C--:B------:R-:W-:Y:S01]  /*e280*/  FMUL.FTZ R6, R12, R15.reuse ;  /* 0x0000000f0c067220 */ /* 0x080fe20000410000 */
[----:B------:R-:W-:Y:S01]  /*e290*/  LOP3.LUT R12, R30, 0xffff0000, RZ, 0xc0, !PT ;  /* 0xffff00001e0c7812 */ /* 0x000fe200078ec0ff */
[-C--:B------:R-:W-:Y:S02]  /*e2a0*/  FMUL.FTZ R0, R13, R8.reuse ;  /* 0x000000080d007220 */ /* 0x080fe40000410000 */
[----:B------:R-:W-:Y:S01]  /*e2b0*/  FFMA.FTZ R14, R27, R8, -R5 ;  /* 0x000000081b0e7223 */ /* 0x000fe20000010805 */
[----:B------:R-:W-:Y:S01]  /*e2c0*/  LOP3.LUT R8, R29, 0xffff0000, RZ, 0xc0, !PT ;  /* 0xffff00001d087812 */ /* 0x000fe200078ec0ff */
[----:B------:R-:W-:-:S02]  /*e2d0*/  FFMA.FTZ R15, R22, R15, -R7 ;  /* 0x0000000f160f7223 */ /* 0x000fc40000010807 */
[----:B------:R-:W-:Y:S02]  /*e2e0*/  FFMA.FTZ R11, R22, R11, R6 ;  /* 0x0000000b160b7223 */ /* 0x000fe40000010006 */
[----:B------:R-:W-:Y:S01]  /*e2f0*/  FFMA.FTZ R10, R27, R10, R0 ;  /* 0x0000000a1b0a7223 */ /* 0x000fe20000010000 */
[----:B------:R-:W-:Y:S01]  /*e300*/  F2FP.BF16.PACK_AB R13, R15, R17 ;  /* 0x000000110f0d723e */ /* 0x000fe200000010ff */
[C---:B------:R-:W-:Y:S02]  /*e310*/  FMUL.FTZ R7, R25.reuse, R9 ;  /* 0x0000000919077220 */ /* 0x040fe40000410000 */
[C---:B------:R-:W-:Y:S02]  /*e320*/  FMUL.FTZ R5, R24.reuse, R28 ;  /* 0x0000001c18057220 */ /* 0x040fe40000410000 */
[----:B------:R-:W-:Y:S02]  /*e330*/  FMUL.FTZ R6, R25, R8 ;  /* 0x0000000819067220 */ /* 0x000fe40000410000 */
[----:B------:R-:W-:-:S02]  /*e340*/  FMUL.FTZ R0, R24, R12 ;  /* 0x0000000c18007220 */ /* 0x000fc40000410000 */
[C---:B------:R-:W-:Y:S01]  /*e350*/  FFMA.FTZ R7, R32.reuse, R8, -R7 ;  /* 0x0000000820077223 */ /* 0x040fe20000010807 */
[----:B------:R-:W-:Y:S01]  /*e360*/  F2FP.BF16.PACK_AB R8, R19, R35 ;  /* 0x000000231308723e */ /* 0x000fe200000010ff */
[----:B------:R-:W-:Y:S01]  /*e370*/  FFMA.FTZ R5, R31, R12, -R5 ;  /* 0x0000000c1f057223 */ /* 0x000fe20000010805 */
[----:B------:R-:W-:Y:S01]  /*e380*/  F2FP.BF16.PACK_AB R12, R33, R37 ;  /* 0x00000025210c723e */ /* 0x000fe200000010ff */
[----:B------:R-:W-:Y:S01]  /*e390*/  FFMA.FTZ R6, R32, R9, R6 ;  /* 0x0000000920067223 */ /* 0x000fe20000010006 */
[----:B------:R-:W-:Y:S01]  /*e3a0*/  F2FP.BF16.PACK_AB R9, R11, R18 ;  /* 0x000000120b09723e */ /* 0x000fe200000010ff */
[----:B------:R-:W-:Y:S01]  /*e3b0*/  FFMA.FTZ R0, R31, R28, R0 ;  /* 0x0000001c1f007223 */ /* 0x000fe20000010000 */
[----:B------:R-:W-:Y:S02]  /*e3c0*/  F2FP.BF16.PACK_AB R14, R7, R14 ;  /* 0x0000000e070e723e */ /* 0x000fe400000010ff */
[----:B------:R-:W-:Y:S02]  /*e3d0*/  F2FP.BF16.PACK_AB R15, R5, R16 ;  /* 0x00000010050f723e */ /* 0x000fe400000010ff */
[----:B------:R-:W-:-:S02]  /*e3e0*/  F2FP.BF16.PACK_AB R10, R6, R10 ;  /* 0x0000000a060a723e */ /* 0x000fc400000010ff */
[----:B------:R-:W-:Y:S01]  /*e3f0*/  F2FP.BF16.PACK_AB R11, R0, R20 ;  /* 0x00000014000b723e */ /* 0x000fe200000010ff */
[----:B------:R1:W-:Y:S04]  /*e400*/  STS.128 [R36+0xc100], R12 ;  /* 0x00c1000c24007388 */ /* 0x0003e80000000c00 */
[----:B------:R1:W-:Y:S02]  /*e410*/  STS.128 [R34+0xc100], R8 ;  /* 0x00c1000822007388 */ /* 0x0003e40000000c00 */
.L_x_589:
[----:B------:R-:W-:Y:S05]  /*e420*/  BSYNC B2 ;  /* 0x0000000000027941 */ /* 0x000fea0003800000 */
.L_x_571:
[C---:B-1----:R-:W-:Y:S01]  /*e430*/  IMAD.SHL.U32 R0, R87.reuse, 0x40, RZ ;  /* 0x0000004057007824 */ /* 0x042fe200078e00ff */
[----:B------:R-:W-:Y:S01]  /*e440*/  LOP3.LUT P1, RZ, R87, 0x2, RZ, 0xc0, !PT ;  /* 0x0000000257ff7812 */ /* 0x000fe2000782c0ff */
[----:B------:R-:W-:Y:S01]  /*e450*/  IMAD.SHL.U32 R9, R88, 0x8, RZ ;  /* 0x0000000858097824 */ /* 0x000fe200078e00ff */
[----:B------:R-:W-:-:S04]  /*e460*/  DEPBAR.LE SB0, 0x0 ;  /* 0x000080000000791a */ /* 0x000fc80000000000 */
[----:B------:R-:W-:Y:S01]  /*e470*/  LOP3.LUT R0, R0, 0x1c0, RZ, 0xc0, !PT ;  /* 0x000001c000007812 */ /* 0x000fe200078ec0ff */
[----:B------:R-:W-:Y:S02]  /*e480*/  IMAD R5, R105, c[0x0][0x208], RZ ;  /* 0x0000820069057a24 */ /* 0x000fe400078e02ff */
[C---:B------:R-:W-:Y:S01]  /*e490*/  IMAD.WIDE.U32 R6, R109.reuse, c[0x0][0x208], RZ ;  /* 0x000082006d067a25 */ /* 0x040fe200078e00ff */
[----:B------:R-:W-:Y:S02]  /*e4a0*/  LOP3.LUT R9, R0, 0x8, R9, 0xf8, !PT ;  /* 0x0000000800097812 */ /* 0x000fe400078ef809 */
[----:B------:R-:W-:Y:S01]  /*e4b0*/  SHF.R.U32.HI R8, RZ, 0x3, R0 ;  /* 0x00000003ff087819 */ /* 0x000fe20000011600 */
[C---:B------:R-:W-:Y:S02]  /*e4c0*/  IMAD R0, R109.reuse, c[0x0][0x20c], R5 ;  /* 0x000083006d007a24 */ /* 0x040fe400078e0205 */
[----:B------:R-:W-:Y:S01]  /*e4d0*/  IMAD R108, R109, -0x40, R232 ;  /* 0xffffffc06d6c7824 */ /* 0x000fe200078e02e8 */
[----:B------:R-:W-:Y:S01]  /*e4e0*/  LOP3.LUT R5, R9, R8, RZ, 0x3c, !PT ;  /* 0x0000000809057212 */ /* 0x000fe200078e3cff */
[----:B------:R-:W-:Y:S01]  /*e4f0*/  IMAD.IADD R7, R7, 0x1, R0 ;  /* 0x0000000107077824 */ /* 0x000fe200078e0200 */
[----:B------:R-:W-:Y:S01]  /*e500*/  BAR.SYNC.DEFER_BLOCKING 0x0 ;  /* 0x0000000000007b1d */ /* 0x000fe20000010000 */
[----:B------:R-:W-:Y:S01]  /*e510*/  LEA R8, P0, R6, R236, 0x6 ;  /* 0x000000ec06087211 */ /* 0x000fe200078030ff */
[----:B------:R-:W-:-:S02]  /*e520*/  IMAD.SHL.U32 R209, R209, 0x2, RZ ;  /* 0x00000002d1d17824 */ /* 0x000fc400078e00ff */
[----:B------:R-:W-:Y:S01]  /*e530*/  IMAD R0, R106, 0x200, R5 ;  /* 0x000002006a007824 */ /* 0x000fe200078e0205 */
[----:B------:R-:W-:Y:S01]  /*e540*/  LEA.HI.X R9, R6, R233, R7, 0x6, P0 ;  /* 0x000000e906097211 */ /* 0x000fe200000f3407 */
[----:B------:R-:W-:Y:S01]  /*e550*/  IMAD.SHL.U32 R185, R4, 0x2, RZ ;  /* 0x0000000204b97824 */ /* 0x000fe200078e00ff */
[----:B------:R-:W-:Y:S01]  /*e560*/  SEL R7, RZ, 0x2, P6 ;  /* 0x00000002ff077807 */ /* 0x000fe20003000000 */
[----:B------:R-:W-:Y:S01]  /*e570*/  IMAD.SHL.U32 R184, R0, 0x2, RZ ;  /* 0x0000000200b87824 */ /* 0x000fe200078e00ff */
[----:B------:R-:W-:Y:S01]  /*e580*/  SEL R5, RZ, 0x4, P3 ;  /* 0x00000004ff057807 */ /* 0x000fe20001800000 */
[--C-:B------:R-:W-:Y:S01]  /*e590*/  IMAD R186, R3, 0x2, R185.reuse ;  /* 0x0000000203ba7824 */ /* 0x100fe200078e02b9 */
[----:B------:R-:W-:Y:S01]  /*e5a0*/  LEA R6, P0, R8, c[0x0][0x1f8], 0x1 ;  /* 0x00007e0008067a11 */ /* 0x000fe200078008ff */
[----:B------:R-:W-:Y:S01]  /*e5b0*/  IMAD R188, R2, 0x2, R185 ;  /* 0x0000000202bc7824 */ /* 0x000fe200078e02b9 */
[----:B------:R-:W-:Y:S01]  /*e5c0*/  IADD3 R0, R184, 0x6100, RZ ;  /* 0x00006100b8007810 */ /* 0x000fe20007ffe0ff */
[----:B------:R-:W-:Y:S01]  /*e5d0*/  IMAD R187, R2, 0x2, R186 ;  /* 0x0000000202bb7824 */ /* 0x000fe200078e02ba */
[----:B------:R-:W-:Y:S01]  /*e5e0*/  IADD3 R12, R5, R7, R107 ;  /* 0x00000007050c7210 */ /* 0x000fe20007ffe06b */
[----:B------:R-:W-:Y:S01]  /*e5f0*/  IMAD.IADD R5, R108, 0x1, -R88 ;  /* 0x000000016c057824 */ /* 0x000fe200078e0a58 */
[----:B------:R-:W-:-:S02]  /*e600*/  IADD3 R195, R184, 0x6120, RZ ;  /* 0x00006120b8c37810 */ /* 0x000fc40007ffe0ff */
[----:B------:R-:W-:Y:S01]  /*e610*/  @P1 IADD3 R195, R0, -0x20, RZ ;  /* 0xffffffe000c31810 */ /* 0x000fe20007ffe0ff */
[----:B------:R-:W-:Y:S01]  /*e620*/  IMAD R0, R111, 0x400, R4 ;  /* 0x000004006f007824 */ /* 0x000fe200078e0204 */
[----:B------:R-:W-:Y:S02]  /*e630*/  LEA.HI.X R7, R8, c[0x0][0x1fc], R9, 0x1, P0 ;  /* 0x00007f0008077a11 */ /* 0x000fe400000f0c09 */
[----:B------:R-:W-:Y:S01]  /*e640*/  LOP3.LUT P2, RZ, R12, 0x2, RZ, 0xc0, !PT ;  /* 0x000000020cff7812 */ /* 0x000fe2000784c0ff */
[----:B------:R-:W-:Y:S01]  /*e650*/  IMAD.SHL.U32 R191, R0, 0x2, RZ ;  /* 0x0000000200bf7824 */ /* 0x000fe200078e00ff */
[C---:B------:R-:W-:Y:S01]  /*e660*/  ISETP.LT.OR P0, PT, R5.reuse, 0x1, P5 ;  /* 0x000000010500780c */ /* 0x040fe20002f01670 */
[----:B------:R-:W-:Y:S01]  /*e670*/  LDSM.16.M88.4 R24, [R184+0x6100] ;  /* 0x00610000b818783b */ /* 0x000fe20000000200 */
[----:B------:R-:W-:Y:S01]  /*e680*/  ISETP.LT.OR P1, PT, R5, 0x1, !P2 ;  /* 0x000000010500780c */ /* 0x000fe20005721670 */
[----:B------:R-:W-:Y:S01]  /*e690*/  IMAD R192, R3, 0x2, R191 ;  /* 0x0000000203c07824 */ /* 0x000fe200078e02bf */
[----:B------:R-:W-:Y:S01]  /*e6a0*/  ISETP.LT.OR P3, PT, R5, 0x21, P5 ;  /* 0x000000210500780c */ /* 0x000fe20002f61670 */
[----:B------:R-:W1:Y:S01]  /*e6b0*/  LDSM.16.M88.4 R8, [R191+0xc100] ;  /* 0x00c10000bf08783b */ /* 0x000e620000000200 */
[----:B------:R-:W-:-:S02]  /*e6c0*/  IMAD.MOV.U32 R0, RZ, RZ, c[0x0][0x208] ;  /* 0x00008200ff007624 */ /* 0x000fc400078e00ff */
[C---:B------:R-:W-:Y:S01]  /*e6d0*/  IMAD R194, R2.reuse, 0x2, R191 ;  /* 0x0000000202c27824 */ /* 0x040fe200078e02bf */
[----:B--23--:R-:W-:Y:S01]  /*e6e0*/  LDSM.16.M88.4 R16, [R192+0xc100] ;  /* 0x00c10000c010783b */ /* 0x00cfe20000000200 */
[----:B------:R-:W-:Y:S01]  /*e6f0*/  IMAD R193, R2, 0x2, R192 ;  /* 0x0000000202c17824 */ /* 0x000fe200078e02c0 */
[----:B------:R-:W-:Y:S02]  /*e700*/  SHF.L.U64.HI R246, R0, R246, c[0x0][0x20c] ;  /* 0x0000830000f67619 */ /* 0x000fe400000102f6 */
[----:B------:R-:W2:Y:S04]  /*e710*/  LDSM.16.M88.4 R40, [R184+0x6900] ;  /* 0x00690000b828783b */ /* 0x000ea80000000200 */
[----:B------:R-:W-:Y:S04]  /*e720*/  LDSM.16.M88.4 R44, [R184+0x7100] ;  /* 0x00710000b82c783b */ /* 0x000fe80000000200 */
[----:B------:R-:W3:Y:S04]  /*e730*/  LDSM.16.M88.4 R48, [R184+0x7900] ;  /* 0x00790000b830783b */ /* 0x000ee80000000200 */
[----:B------:R-:W4:Y:S04]  /*e740*/  LDSM.16.M88.4 R32, [R195] ;  /* 0x00000000c320783b */ /* 0x000f280000000200 */
[----:B------:R-:W4:Y:S04]  /*e750*/  LDSM.16.M88.4 R60, [R195+0x800] ;  /* 0x00080000c33c783b */ /* 0x000f280000000200 */
[----:B------:R-:W-:Y:S04]  /*e760*/  LDSM.16.M88.4 R72, [R195+0x1000] ;  /* 0x00100000c348783b */ /* 0x000fe80000000200 */
[----:B------:R-:W4:Y:S04]  /*e770*/  LDSM.16.M88.4 R80, [R195+0x1800] ;  /* 0x00180000c350783b */ /* 0x000f280000000200 */
[----:B------:R-:W-:Y:S01]  /*e780*/  @!PT LDS RZ, [RZ] ;  /* 0x00000000fffff984 */ /* 0x000fe20000000800 */
[----:B------:R-:W-:Y:S01]  /*e790*/  @!PT LDS RZ, [RZ] ;  /* 0x00000000fffff984 */ /* 0x000fe20000000800 */
[----:B------:R-:W-:Y:S01]  /*e7a0*/  @!PT LDS RZ, [RZ] ;  /* 0x00000000fffff984 */ /* 0x000fe20000000800 */
[----:B------:R4:W-:Y:S01]  /*e7b0*/  LDGSTS.E.BYPASS.LTC128B.128 [R209+0x100], [R6.64], !P0 ;  /* 0x0010000006d17fae */ /* 0x0009e2000c101d46 */
[----:B------:R-:W-:Y:S01]  /*e7c0*/  LOP3.LUT P0, RZ, R12, 0x4, RZ, 0xc0, !PT ;  /* 0x000000040cff7812 */ /* 0x000fe2000780c0ff */
[----:B------:R-:W-:-:S02]  /*e7d0*/  IMAD.SHL.U32 R12, R0, 0x40, RZ ;  /* 0x00000040000c7824 */ /* 0x000fc400078e00ff */
[----:B------:R4:W-:Y:S01]  /*e7e0*/  LDGSTS.E.BYPASS.LTC128B.128 [R209+0x2100], [R6.64+0x80], !P1 ;  /* 0x0210008006d17fae */ /* 0x0009e2000c901d46 */
[C---:B------:R-:W-:Y:S01]  /*e7f0*/  ISETP.LT.OR P1, PT, R5.reuse, 0x1, !P0 ;  /* 0x000000010500780c */ /* 0x040fe20004721670 */
[----:B------:R-:W-:Y:S01]  /*e800*/  IMAD.MOV.U32 R0, RZ, RZ, 0x40 ;  /* 0x00000040ff007424 */ /* 0x000fe200078e00ff */
[----:B------:R-:W-:Y:S01]  /*e810*/  ISETP.LT.OR P0, PT, R5, 0x21, !P0 ;  /* 0x000000210500780c */ /* 0x000fe20004701670 */
[C---:B-1----:R-:W-:Y:S08]  /*e820*/  HMMA.16816.F32.BF16 R28, R8.reuse, R26, RZ ;  /* 0x0000001a081c723c */ /* 0x042ff000000418ff */
[C---:B--2---:R-:W-:Y:S02]  /*e830*/  HMMA.16816.F32.BF16 R36, R8.reuse, R40, RZ ;  /* 0x000000280824723c */ /* 0x044fe400000418ff */
[----:B------:R1:W-:Y:S06]  /*e840*/  LDGSTS.E.BYPASS.LTC128B.128 [R209+0x4100], [R6.64+0x100], !P1 ;  /* 0x0410010006d17fae */ /* 0x0003ec000c901d46 */
[----:B---3--:R-:W-:Y:S08]  /*e850*/  HMMA.16816.F32.BF16 R52, R8, R48, RZ ;  /* 0x000000300834723c */ /* 0x008ff000000418ff */
[C---:B----4-:R-:W-:Y:S08]  /*e860*/  HMMA.16816.F32.BF16 R56, R16.reuse, R34, R28 ;  /* 0x000000221038723c */ /* 0x050ff0000004181c */
[----:B------:R-:W-:Y:S01]  /*e870*/  HMMA.16816.F32.BF16 R36, R16, R60, R36 ;  /* 0x0000003c1024723c */ /* 0x000fe20000041824 */
[----:B-1----:R-:W-:-:S07]  /*e880*/  IADD3 R6, P1, R12, R6, RZ ;  /* 0x000000060c067210 */ /* 0x002fce0007f3e0ff */
[----:B------:R-:W-:Y:S01]  /*e890*/  HMMA.16816.F32.BF16 R12, R8, R24, RZ ;  /* 0x00000018080c723c */ /* 0x000fe200000418ff */
[----:B------:R-:W-:Y:S01]  /*e8a0*/  IMAD.X R7, R246, 0x1, R7, P1 ;  /* 0x00000001f6077824 */ /* 0x000fe200008e0607 */
[----:B------:R-:W-:-:S04]  /*e8b0*/  LOP3.LUT P1, RZ, R87, 0x4, RZ, 0xc0, !PT ;  /* 0x0000000457ff7812 */ /* 0x000fc8000782c0ff */
[----:B------:R-:W-:Y:S01]  /*e8c0*/  SEL R0, R0, 0xffffffc0, !P1 ;  /* 0xffffffc000007807 */ /* 0x000fe20004800000 */
[----:B------:R1:W-:Y:S01]  /*e8d0*/  LDGSTS.E.BYPASS.LTC128B.128 [R209+0x1100], [R6.64], !P3 ;  /* 0x0110000006d17fae */ /* 0x0003e2000d901d46 */
[----:B------:R-:W-:Y:S01]  /*e8e0*/  ISETP.LT.OR P1, PT, R5, 0x21, !P2 ;  /* 0x000000210500780c */ /* 0x000fe20005721670 */
[----:B------:R-:W-:Y:S01]  /*e8f0*/  HMMA.16816.F32.BF16 R52, R16, R80, R52 ;  /* 0x000000501034723c */ /* 0x000fe20000041834 */
[----:B------:R-:W-:Y:S01]  /*e900*/  LOP3.LUT R5, R110, 0xffffffe0, RZ, 0xc0, !PT ;  /* 0xffffffe06e057812 */ /* 0x000fe200078ec0ff */
[----:B------:R-:W-:Y:S02]  /*e910*/  IMAD.IADD R190, R184, 0x1, R0 ;  /* 0x00000001b8be7824 */ /* 0x000fe400078e0200 */
[----:B------:R-:W-:-:S08]  /*e920*/  IMAD.IADD R189, R0, 0x1, R195 ;  /* 0x0000000100bd7824 */ /* 0x000fd000078e02c3 */
[----:B------:R1:W-:Y:S03]  /*e930*/  LDGSTS.E.BYPASS.LTC128B.128 [R209+0x3100], [R6.64+0x80], !P1 ;  /* 0x0310008006d17fae */ /* 0x0003e6000c901d46 */
[----:B------:R-:W-:Y:S01]  /*e940*/  HMMA.16816.F32.BF16 R12, R16, R32, R12 ;  /* 0x00000020100c723c */ /* 0x000fe2000004180c */
[----:B------:R1:W-:Y:S04]  /*e950*/  LDGSTS.E.BYPASS.LTC128B.128 [R209+0x5100], [R6.64+0x100], !P0 ;  /* 0x0510010006d17fae */ /* 0x0003e8000c101d46 */
[----:B------:R-:W-:Y:S03]  /*e960*/  LDSM.16.M88.4 R20, [R194+0xc100] ;  /* 0x00c10000c214783b */ /* 0x000fe60000000200 */
[C---:B------:R-:W-:Y:S01]  /*e970*/  HMMA.16816.F32.BF16 R32, R8.reuse, R42, RZ ;  /* 0x0000002a0820723c */ /* 0x040fe200000418ff */
[----:B------:R-:W2:Y:S04]  /*e980*/  LDSM.16.M88.4 R64, [R190+0x6100] ;  /* 0x00610000be40783b */ /* 0x000ea80000000200 */
[----:B------:R-:W-:Y:S03]  /*e990*/  LDSM.16.M88.4 R24, [R193+0xc100] ;  /* 0x00c10000c118783b */ /* 0x000fe60000000200 */
[C---:B------:R-:W-:Y:S01]  /*e9a0*/  HMMA.16816.F32.BF16 R40, R8.reuse, R44, RZ ;  /* 0x0000002c0828723c */ /* 0x040fe200000418ff */
[----:B------:R-:W3:Y:S04]  /*e9b0*/  LDSM.16.M88.4 R84, [R189] ;  /* 0x00000000bd54783b */ /* 0x000ee80000000200 */
[----:B------:R-:W4:Y:S03]  /*e9c0*/  LDSM.16.M88.4 R68, [R190+0x6900] ;  /* 0x00690000be44783b */ /* 0x000f260000000200 */
[----:B------:R-:W-:Y:S01]  /*e9d0*/  HMMA.16816.F32.BF16 R44, R8, R46, RZ ;  /* 0x0000002e082c723c */ /* 0x000fe200000418ff */
[----:B------:R-:W3:Y:S01]  /*e9e0*/  LDSM.16.M88.4 R76, [R190+0x7100] ;  /* 0x00710000be4c783b */ /* 0x000ee20000000200 */
[----:B-1----:R-:W-:-:S03]  /*e9f0*/  SHF.R.S32.HI R6, RZ, 0x1f, R111 ;  /* 0x0000001fff067819 */ /* 0x002fc6000001146f */
[----:B------:R-:W1:Y:S01]  /*ea00*/  LDSM.16.M88.4 R96, [R190+0x7900] ;  /* 0x00790000be60783b */ /* 0x000e620000000200 */
[----:B------:R-:W-:Y:S02]  /*ea10*/  LEA.HI R7, R112, R162, RZ, 0x2 ;  /* 0x000000a270077211 */ /* 0x000fe400078f10ff */
[----:B------:R-:W-:Y:S01]  /*ea20*/  HMMA.16816.F32.BF16 R8, R8, R50, RZ ;  /* 0x000000320808723c */ /* 0x000fe200000418ff */
[----:B------:R-:W-:Y:S01]  /*ea30*/  LEA.HI R6, R6, R111, RZ, 0x3 ;  /* 0x0000006f06067211 */ /* 0x000fe200078f18ff */
[----:B------:R-:W-:Y:S03]  /*ea40*/  LDSM.16.M88.4 R100, [R184+0x8100] ;  /* 0x00810000b864783b */ /* 0x000fe60000000200 */
[----:B------:R-:W-:Y:S01]  /*ea50*/  LOP3.LUT R6, R6, 0xffffff8, RZ, 0xc0, !PT ;  /* 0x0ffffff806067812 */ /* 0x000fe200078ec0ff */
[----:B------:R-:W-:Y:S02]  /*ea60*/  LDSM.16.M88.4 R48, [R189+0x800] ;  /* 0x00080000bd30783b */ /* 0x000fe40000000200 */
[C---:B------:R-:W-:Y:S02]  /*ea70*/  HMMA.16816.F32.BF16 R32, R16.reuse, R62, R32 ;  /* 0x0000003e1020723c */ /* 0x040fe40000041820 */
[----:B------:R-:W-:Y:S04]  /*ea80*/  LDSM.16.M88.4 R92, [R189+0x1800] ;  /* 0x00180000bd5c783b */ /* 0x000fe80000000200 */
[----:B------:R-:W-:Y:S02]  /*ea90*/  LDSM.16.M88.4 R60, [R184+0x8900] ;  /* 0x00890000b83c783b */ /* 0x000fe40000000200 */
[----:B------:R-:W-:Y:S02]  /*eaa0*/  HMMA.16816.F32.BF16 R40, R16, R72, R40 ;  /* 0x000000481028723c */ /* 0x000fe40000041828 */
[----:B------:R-:W-:Y:S04]  /*eab0*/  LDSM.16.M88.4 R88, [R184+0x9900] ;  /* 0x00990000b858783b */ /* 0x000fe80000000200 */
[----:B------:R-:W-:Y:S02]  /*eac0*/  LDSM.16.M88.4 R104, [R189+0x2000] ;  /* 0x00200000bd68783b */ /* 0x000fe40000000200 */
[C---:B--2---:R-:W-:Y:S02]  /*ead0*/  HMMA.16816.F32.BF16 R28, R20.reuse, R64, R12 ;  /* 0x00000040141c723c */ /* 0x044fe4000004180c */
[----:B------:R-:W2:Y:S04]  /*eae0*/  LDSM.16.M88.4 R12, [R191+0x10100] ;  /* 0x01010000bf0c783b */ /* 0x000ea80000000200 */
[----:B------:R-:W0:Y:S02]  /*eaf0*/  LDGDEPBAR ;  /* 0x00000000000079af */ /* 0x000e240000000000 */
[----:B------:R-:W-:Y:S08]  /*eb00*/  HMMA.16816.F32.BF16 R64, R20, R66, R56 ;  /* 0x000000421440723c */ /* 0x000ff00000041838 */
[----:B------:R-:W-:Y:S01]  /*eb10*/  HMMA.16816.F32.BF16 R44, R16, R74, R44 ;  /* 0x0000004a102c723c */ /* 0x000fe2000004182c */
[----:B------:R-:W1:Y:S07]  /*eb20*/  LDSM.16.M88.4 R72, [R189+0x1000] ;  /* 0x00100000bd48783b */ /* 0x000e6e0000000200 */
[----:B---3--:R-:W-:Y:S08]  /*eb30*/  HMMA.16816.F32.BF16 R28, R24, R84, R28 ;  /* 0x00000054181c723c */ /* 0x008ff0000004181c */
[----:B------:R-:W-:Y:S01]  /*eb40*/  HMMA.16816.F32.BF16 R16, R16, R82, R8 ;  /* 0x000000521010723c */ /* 0x000fe20000041808 */
[----:B------:R-:W-:Y:S04]  /*eb50*/  LDSM.16.M88.4 R8, [R192+0x10100] ;  /* 0x01010000c008783b */ /* 0x000fe80000000200 */
[----:B------:R-:W3:Y:S03]  /*eb60*/  LDSM.16.M88.4 R80, [R195+0x2000] ;  /* 0x00200000c350783b */ /* 0x000ee60000000200 */
[----:B------:R-:W-:Y:S01]  /*eb70*/  HMMA.16816.F32.BF16 R64, R24, R86, R64 ;  /* 0x000000561840723c */ /* 0x000fe20000041840 */
[----:B------:R-:W-:Y:S07]  /*eb80*/  LDSM.16.M88.4 R84, [R195+0x3800] ;  /* 0x00380000c354783b */ /* 0x000fee0000000200 */
[C---:B----4-:R-:W-:Y:S08]  /*eb90*/  HMMA.16816.F32.BF16 R56, R20.reuse, R68, R36 ;  /* 0x000000441438723c */ /* 0x050ff00000041824 */
[C---:B------:R-:W-:Y:S01]  /*eba0*/  HMMA.16816.F32.BF16 R36, R20.reuse, R70, R32 ;  /* 0x000000461424723c */ /* 0x040fe20000041820 */
[----:B------:R-:W-:Y:S07]  /*ebb0*/  LDSM.16.M88.4 R68, [R195+0x2800] ;  /* 0x00280000c344783b */ /* 0x000fee0000000200 */
[C---:B------:R-:W-:Y:S08]  /*ebc0*/  HMMA.16816.F32.BF16 R32, R20.reuse, R76, R40 ;  /* 0x0000004c1420723c */ /* 0x040ff00000041828 */
[C---:B------:R-:W-:Y:S01]  /*ebd0*/  HMMA.16816.F32.BF16 R40, R20.reuse, R78, R44 ;  /* 0x0000004e1428723c */ /* 0x040fe2000004182c */
[----:B------:R-:W4:Y:S07]  /*ebe0*/  LDSM.16.M88.4 R76, [R184+0x9100] ;  /* 0x00910000b84c783b */ /* 0x000f2e0000000200 */
[----:B-1----:R-:W-:Y:S08]  /*ebf0*/  HMMA.16816.F32.BF16 R52, R20, R96, R52 ;  /* 0x000000601434723c */ /* 0x002ff00000041834 */
[----:B--2---:R-:W-:Y:S08]  /*ec00*/  HMMA.16816.F32.BF16 R28, R12, R100, R28 ;  /* 0x000000640c1c723c */ /* 0x004ff0000004181c */
[----:B------:R-:W-:Y:S01]  /*ec10*/  HMMA.16816.F32.BF16 R16, R20, R98, R16 ;  /* 0x000000621410723c */ /* 0x000fe20000041810 */
[----:B------:R-:W-:Y:S04]  /*ec20*/  LDSM.16.M88.4 R20, [R194+0x10100] ;  /* 0x01010000c214783b */ /* 0x000fe80000000200 */
[----:B------:R-:W1:Y:S03]  /*ec30*/  LDSM.16.M88.4 R96, [R190+0x8100] ;  /* 0x00810000be60783b */ /* 0x000e660000000200 */
[----:B------:R-:W-:Y:S01]  /*ec40*/  HMMA.16816.F32.BF16 R64, R12, R102, R64 ;  /* 0x000000660c40723c */ /* 0x000fe20000041840 */
[----:B------:R-:W-:Y:S07]  /*ec50*/  LDSM.16.M88.4 R100, [R195+0x4000] ;  /* 0x00400000c364783b */ /* 0x000fee0000000200 */
[C---:B------:R-:W-:Y:S08]  /*ec60*/  HMMA.16816.F32.BF16 R56, R24.reuse, R48, R56 ;  /* 0x000000301838723c */ /* 0x040ff00000041838 */
[C---:B------:R-:W-:Y:S08]  /*ec70*/  HMMA.16816.F32.BF16 R36, R24.reuse, R50, R36 ;  /* 0x000000321824723c */ /* 0x040ff00000041824 */
[C---:B------:R-:W-:Y:S08]  /*ec80*/  HMMA.16816.F32.BF16 R32, R24.reuse, R72, R32 ;  /* 0x000000481820723c */ /* 0x040ff00000041820 */
[C---:B------:R-:W-:Y:S01]  /*ec90*/  HMMA.16816.F32.BF16 R40, R24.reuse, R74, R40 ;  /* 0x0000004a1828723c */ /* 0x040fe20000041828 */
[----:B------:R-:W2:Y:S07]  /*eca0*/  LDSM.16.M88.4 R72, [R195+0x3000] ;  /* 0x00300000c348783b */ /* 0x000eae0000000200 */
[----:B------:R-:W-:Y:S08]  /*ecb0*/  HMMA.16816.F32.BF16 R52, R24, R92, R52 ;  /* 0x0000005c1834723c */ /* 0x000ff00000041834 */
[----:B---3--:R-:W-:Y:S01]  /*ecc0*/  HMMA.16816.F32.BF16 R44, R8, R80, R28 ;  /* 0x00000050082c723c */ /* 0x008fe2000004181c */
[----:B------:R-:W3:Y:S07]  /*ecd0*/  LDSM.16.M88.4 R28, [R193+0x10100] ;  /* 0x01010000c11c783b */ /* 0x000eee0000000200 */
[----:B------:R-:W-:Y:S01]  /*ece0*/  HMMA.16816.F32.BF16 R24, R24, R94, R16 ;  /* 0x0000005e1818723c */ /* 0x000fe20000041810 */
[----:B------:R-:W-:Y:S07]  /*ecf0*/  LDSM.16.M88.4 R92, [R190+0x9900] ;  /* 0x00990000be5c783b */ /* 0x000fee0000000200 */
[----:B------:R-:W-:Y:S01]  /*ed00*/  HMMA.16816.F32.BF16 R64, R8, R82, R64 ;  /* 0x000000520840723c */ /* 0x000fe20000041840 */
[----:B------:R-:W-:Y:S07]  /*ed10*/  LDSM.16.M88.4 R80, [R190+0x9100] ;  /* 0x00910000be50783b */ /* 0x000fee0000000200 */
[C---:B------:R-:W-:Y:S08]  /*ed20*/  HMMA.16816.F32.BF16 R56, R12.reuse, R60, R56 ;  /* 0x0000003c0c38723c */ /* 0x040ff00000041838 */
[C---:B------:R-:W-:Y:S08]  /*ed30*/  HMMA.16816.F32.BF16 R48, R12.reuse, R62, R36 ;  /* 0x0000003e0c30723c */ /* 0x040ff00000041824 */
[C---:B----4-:R-:W-:Y:S08]  /*ed40*/  HMMA.16816.F32.BF16 R36, R12.reuse, R76, R32 ;  /* 0x0000004c0c24723c */ /* 0x050ff00000041820 */
[C---:B------:R-:W-:Y:S01]  /*ed50*/  HMMA.16816.F32.BF16 R32, R12.reuse, R78, R40 ;  /* 0x0000004e0c20723c */ /* 0x040fe20000041828 */
[----:B------:R-:W4:Y:S07]  /*ed60*/  LDSM.16.M88.4 R76, [R190+0x8900] ;  /* 0x00890000be4c783b */ /* 0x000f2e0000000200 */
[----:B------:R-:W-:Y:S08]  /*ed70*/  HMMA.16816.F32.BF16 R16, R12, R88, R52 ;  /* 0x000000580c10723c */ /* 0x000ff00000041834 */
[----:B-1----:R-:W-:Y:S08]  /*ed80*/  HMMA.16816.F32.BF16 R44, R20, R96, R44 ;  /* 0x00000060142c723c */ /* 0x002ff0000004182c */
[----:B------:R-:W-:Y:S01]  /*ed90*/  HMMA.16816.F32.BF16 R40, R12, R90, R24 ;  /* 0x0000005a0c28723c */ /* 0x000fe20000041818 */
[----:B------:R-:W-:Y:S04]  /*eda0*/  LDSM.16.M88.4 R24, [R191+0x14100] ;  /* 0x01410000bf18783b */ /* 0x000fe80000000200 */
[----:B------:R-:W1:Y:S03]  /*edb0*/  LDSM.16.M88.4 R88, [R184+0xa100] ;  /* 0x00a10000b858783b */ /* 0x000e660000000200 */
[----:B------:R-:W-:Y:S01]  /*edc0*/  HMMA.16816.F32.BF16 R12, R20, R98, R64 ;  /* 0x00000062140c723c */ /* 0x000fe20000041840 */
[----:B------:R-:W-:Y:S04]  /*edd0*/  LDSM.16.M88.4 R96, [R189+0x3000] ;  /* 0x00300000bd60783b */ /* 0x000fe80000000200 */
[----:B------:R-:W-:Y:S03]  /*ede0*/  LDSM.16.M88.4 R64, [R189+0x3800] ;  /* 0x00380000bd40783b */ /* 0x000fe60000000200 */
[C---:B------:R-:W-:Y:S08]  /*edf0*/  HMMA.16816.F32.BF16 R60, R8.reuse, R68, R56 ;  /* 0x00000044083c723c */ /* 0x040ff00000041838 */
[C---:B------:R-:W-:Y:S08]  /*ee00*/  HMMA.16816.F32.BF16 R56, R8.reuse, R70, R48 ;  /* 0x000000460838723c */ /* 0x040ff00000041830 */
[C---:B--2---:R-:W-:Y:S08]  /*ee10*/  HMMA.16816.F32.BF16 R52, R8.reuse, R72, R36 ;  /* 0x000000480834723c */ /* 0x044ff00000041824 */
[C---:B------:R-:W-:Y:S01]  /*ee20*/  HMMA.16816.F32.BF16 R48, R8.reuse, R74, R32 ;  /* 0x0000004a0830723c */ /* 0x040fe20000041820 */
[----:B------:R-:W2:Y:S07]  /*ee30*/  LDSM.16.M88.4 R72, [R189+0x2800] ;  /* 0x00280000bd48783b */ /* 0x000eae0000000200 */
[----:B------:R-:W-:Y:S01]  /*ee40*/  HMMA.16816.F32.BF16 R32, R8, R84, R16 ;  /* 0x000000540820723c */ /* 0x000fe20000041810 */
[----:B------:R-:W1:Y:S07]  /*ee50*/  LDSM.16.M88.4 R16, [R192+0x14100] ;  /* 0x01410000c010783b */ /* 0x000e6e0000000200 */
[----:B---3--:R-:W-:Y:S08]  /*ee60*/  HMMA.16816.F32.BF16 R36, R28, R104, R44 ;  /* 0x000000681c24723c */ /* 0x008ff0000004182c */
[----:B------:R-:W-:Y:S01]  /*ee70*/  HMMA.16816.F32.BF16 R40, R8, R86, R40 ;  /* 0x000000560828723c */ /* 0x000fe20000041828 */
[----:B------:R-:W-:Y:S07]  /*ee80*/  LDSM.16.M88.4 R84, [R195+0x4800] ;  /* 0x00480000c354783b */ /* 0x000fee0000000200 */
[----:B------:R-:W-:Y:S01]  /*ee90*/  HMMA.16816.F32.BF16 R8, R28, R106, R12 ;  /* 0x0000006a1c08723c */ /* 0x000fe2000004180c */
[----:B------:R-:W-:Y:S07]  /*eea0*/  LDSM.16.M88.4 R12, [R194+0x14100] ;  /* 0x01410000c20c783b */ /* 0x000fee0000000200 */
[C---:B----4-:R-:W-:Y:S08]  /*eeb0*/  HMMA.16816.F32.BF16 R44, R20.reuse, R76, R60 ;  /* 0x0000004c142c723c */ /* 0x050ff0000004183c */
[C---:B------:R-:W-:Y:S08]  /*eec0*/  HMMA.16816.F32.BF16 R52, R20.reuse, R80, R52 ;  /* 0x000000501434723c */ /* 0x040ff00000041834 */
[C---:B------:R-:W-:Y:S01]  /*eed0*/  HMMA.16816.F32.BF16 R68, R20.reuse, R82, R48 ;  /* 0x000000521444723c */ /* 0x040fe20000041830 */
[----:B------:R-:W3:Y:S04]  /*eee0*/  LDSM.16.M88.4 R80, [R184+0xa900] ;  /* 0x00a90000b850783b */ /* 0x000ee80000000200 */
[----:B------:R-:W-:Y:S03]  /*eef0*/  LDSM.16.M88.4 R48, [R184+0xb100] ;  /* 0x00b10000b830783b */ /* 0x000fe60000000200 */
[C---:B------:R-:W-:Y:S08]  /*ef00*/  HMMA.16816.F32.BF16 R56, R20.reuse, R78, R56 ;  /* 0x0000004e1438723c */ /* 0x040ff00000041838 */
[----:B------:R-:W-:Y:S08]  /*ef10*/  HMMA.16816.F32.BF16 R76, R20, R92, R32 ;  /* 0x0000005c144c723c */ /* 0x000ff00000041820 */
[----:B-1----:R-:W-:Y:S08]  /*ef20*/  HMMA.16816.F32.BF16 R32, R24, R88, R36 ;  /* 0x000000581820723c */ /* 0x002ff00000041824 */
[----:B------:R-:W-:Y:S01]  /*ef30*/  HMMA.16816.F32.BF16 R40, R20, R94, R40 ;  /* 0x0000005e1428723c */ /* 0x000fe20000041828 */
[----:B------:R-:W1:Y:S07]  /*ef40*/  LDSM.16.M88.4 R92, [R190+0xa100] ;  /* 0x00a10000be5c783b */ /* 0x000e6e0000000200 */
[----:B------:R-:W-:Y:S01]  /*ef50*/  HMMA.16816.F32.BF16 R20, R24, R90, R8 ;  /* 0x0000005a1814723c */ /* 0x000fe20000041808 */
[----:B------:R-:W-:Y:S04]  /*ef60*/  LDSM.16.M88.4 R8, [R193+0x14100] ;  /* 0x01410000c108783b */ /* 0x000fe80000000200 */
[----:B------:R-:W-:Y:S03]  /*ef70*/  LDSM.16.M88.4 R88, [R184+0xb900] ;  /* 0x00b90000b858783b */ /* 0x000fe60000000200 */
[----:B--2---:R-:W-:Y:S08]  /*ef80*/  HMMA.16816.F32.BF16 R36, R28, R72, R44 ;  /* 0x000000481c24723c */ /* 0x004ff0000004182c */
[----:B------:R-:W-:Y:S08]  /*ef90*/  HMMA.16816.F32.BF16 R32, R16, R100, R32 ;  /* 0x000000641020723c */ /* 0x000ff00000041820 */
[C---:B------:R-:W-:Y:S08]  /*efa0*/  HMMA.16816.F32.BF16 R60, R28.reuse, R74, R56 ;  /* 0x0000004a1c3c723c */ /* 0x040ff00000041838 */
[C---:B------:R-:W-:Y:S08]  /*efb0*/  HMMA.16816.F32.BF16 R52, R28.reuse, R96, R52 ;  /* 0x000000601c34723c */ /* 0x040ff00000041834 */
[----:B------:R-:W-:Y:S01]  /*efc0*/  HMMA.16816.F32.BF16 R44, R28, R98, R68 ;  /* 0x000000621c2c723c */ /* 0x000fe20000041844 */
[----:B------:R-:W2:Y:S04]  /*efd0*/  LDSM.16.M88.4 R96, [R189+0x4000] ;  /* 0x00400000bd60783b */ /* 0x000ea80000000200 */
[----:B------:R-:W-:Y:S03]  /*efe0*/  LDSM.16.M88.4 R68, [R195+0x5000] ;  /* 0x00500000c344783b */ /* 0x000fe60000000200 */
[----:B------:R-:W-:Y:S08]  /*eff0*/  HMMA.16816.F32.BF16 R20, R16, R102, R20 ;  /* 0x000000661014723c */ /* 0x000ff00000041814 */
[----:B---3--:R-:W-:Y:S08]  /*f000*/  HMMA.16816.F32.BF16 R36, R24, R80, R36 ;  /* 0x000000501824723c */ /* 0x008ff00000041824 */
[C---:B------:R-:W-:Y:S01]  /*f010*/  HMMA.16816.F32.BF16 R56, R28.reuse, R64, R76 ;  /* 0x000000401c38723c */ /* 0x040fe2000004184c */
[----:B------:R-:W3:Y:S07]  /*f020*/  LDSM.16.M88.4 R76, [R190+0xa900] ;  /* 0x00a90000be4c783b */ /* 0x000eee0000000200 */
[----:B------:R-:W-:Y:S08]  /*f030*/  HMMA.16816.F32.BF16 R72, R28, R66, R40 ;  /* 0x000000421c48723c */ /* 0x000ff00000041828 */
[----:B-1----:R-:W-:Y:S08]  /*f040*/  HMMA.16816.F32.BF16 R28, R12, R92, R32 ;  /* 0x0000005c0c1c723c */ /* 0x002ff00000041820 */
[----:B------:R-:W-:Y:S01]  /*f050*/  HMMA.16816.F32.BF16 R32, R24, R82, R60 ;  /* 0x000000521820723c */ /* 0x000fe2000004183c */
[----:B------:R-:W-:Y:S07]  /*f060*/  LDSM.16.M88.4 R60, [R195+0x5800] ;  /* 0x00580000c33c783b */ /* 0x000fee0000000200 */
[----:B------:R-:W-:Y:S08]  /*f070*/  HMMA.16816.F32.BF16 R20, R12, R94, R20 ;  /* 0x0000005e0c14723c */ /* 0x000ff00000041814 */
[----:B------:R-:W-:Y:S08]  /*f080*/  HMMA.16816.F32.BF16 R36, R16, R84, R36 ;  /* 0x000000541024723c */ /* 0x000ff00000041824 */
[C---:B------:R-:W-:Y:S01]  /*f090*/  HMMA.16816.F32.BF16 R40, R24.reuse, R50, R44 ;  /* 0x000000321828723c */ /* 0x040fe2000004182c */
[----:B------:R-:W1:Y:S07]  /*f0a0*/  LDSM.16.M88.4 R44, [R189+0x4800] ;  /* 0x00480000bd2c783b */ /* 0x000e6e0000000200 */
[----:B------:R-:W-:Y:S08]  /*f0b0*/  HMMA.16816.F32.BF16 R52, R24, R48, R52 ;  /* 0x000000301834723c */ /* 0x000ff00000041834 */
[----:B--2---:R-:W-:Y:S08]  /*f0c0*/  HMMA.16816.F32.BF16 R48, R8, R96, R28 ;  /* 0x000000600830723c */ /* 0x004ff0000004181c */
[----:B------:R-:W-:Y:S08]  /*f0d0*/  HMMA.16816.F32.BF16 R32, R16, R86, R32 ;  /* 0x000000561020723c */ /* 0x000ff00000041820 */
[----:B------:R-:W-:Y:S08]  /*f0e0*/  HMMA.16816.F32.BF16 R20, R8, R98, R20 ;  /* 0x000000620814723c */ /* 0x000ff00000041814 */
[----:B---3--:R-:W-:Y:S01]  /*f0f0*/  HMMA.16816.F32.BF16 R28, R12, R76, R36 ;  /* 0x0000004c0c1c723c */ /* 0x008fe20000041824 */
[----:B------:R-:W-:-:S02]  /*f100*/  FMUL.FTZ R0, R48, c[0x0][0x320] ;  /* 0x0000c80030007a20 */ /* 0x000fc40000410000 */
[----:B------:R-:W-:-:S05]  /*f110*/  FMUL.FTZ R49, R49, c[0x0][0x320] ;  /* 0x0000c80031317a20 */ /* 0x000fca0000410000 */
[C---:B------:R-:W-:Y:S08]  /*f120*/  HMMA.16816.F32.BF16 R64, R24.reuse, R88, R56 ;  /* 0x000000581840723c */ /* 0x040ff00000041838 */
[----:B------:R-:W-:Y:S01]  /*f130*/  HMMA.16816.F32.BF16 R56, R24, R90, R72 ;  /* 0x0000005a1838723c */ /* 0x000fe20000041848 */
[----:B------:R2:W3:Y:S07]  /*f140*/  MUFU.TANH R73, R0 ;  /* 0x0000000000497308 */ /* 0x0004ee0000002400 */
[----:B------:R-:W-:Y:S01]  /*f150*/  HMMA.16816.F32.BF16 R24, R12, R78, R32 ;  /* 0x0000004e0c18723c */ /* 0x000fe20000041820 */
[----:B------:R-:W4:Y:S01]  /*f160*/  LDSM.16.M88.4 R32, [R190+0xb100] ;  /* 0x00b10000be20783b */ /* 0x000f220000000200 */
[----:B------:R-:W3:Y:S06]  /*f170*/  MUFU.TANH R72, R49 ;  /* 0x0000003100487308 */ /* 0x000eec0000002400 */
[----:B-1----:R-:W-:Y:S01]  /*f180*/  HMMA.16816.F32.BF16 R36, R8, R44, R28 ;  /* 0x0000002c0824723c */ /* 0x002fe2000004181c */
[----:B--2---:R-:W-:Y:S01]  /*f190*/  FMUL.FTZ R0, R50, c[0x0][0x320] ;  /* 0x0000c80032007a20 */ /* 0x004fe20000410000 */
[----:B------:R-:W1:Y:S03]  /*f1a0*/  LDSM.16.M88.4 R28, [R189+0x5000] ;  /* 0x00500000bd1c783b */ /* 0x000e660000000200 */
[----:B------:R2:W-:Y:S03]  /*f1b0*/  MUFU.TANH R76, R0 ;  /* 0x00000000004c7308 */ /* 0x0005e60000002400 */
[C---:B------:R-:W-:Y:S08]  /*f1c0*/  HMMA.16816.F32.BF16 R64, R16.reuse, R60, R64 ;  /* 0x0000003c1040723c */ /* 0x040ff00000041840 */
[----:B------:R-:W-:Y:S01]  /*f1d0*/  HMMA.16816.F32.BF16 R52, R16, R68, R52 ;  /* 0x000000441034723c */ /* 0x000fe20000041834 */
[----:B--2---:R-:W-:-:S07]  /*f1e0*/  FMUL.FTZ R0, R20, c[0x0][0x320] ;  /* 0x0000c80014007a20 */ /* 0x004fce0000410000 */
[----:B------:R-:W-:Y:S01]  /*f1f0*/  HMMA.16816.F32.BF16 R68, R16, R70, R40 ;  /* 0x000000461044723c */ /* 0x000fe20000041828 */
[----:B------:R2:W1:Y:S01]  /*f200*/  MUFU.TANH R61, R0 ;  /* 0x00000000003d7308 */ /* 0x0004620000002400 */
[----:B------:R-:W-:Y:S02]  /*f210*/  FMUL.FTZ R38, R38, c[0x0][0x320] ;  /* 0x0000c80026267a20 */ /* 0x000fe40000410000 */
[----:B------:R-:W-:-:S04]  /*f220*/  FMUL.FTZ R39, R39, c[0x0][0x320] ;  /* 0x0000c80027277a20 */ /* 0x000fc80000410000 */
[----:B------:R-:W-:Y:S01]  /*f230*/  HMMA.16816.F32.BF16 R40, R8, R46, R24 ;  /* 0x0000002e0828723c */ /* 0x000fe20000041818 */
[----:B------:R-:W3:Y:S01]  /*f240*/  LDSM.16.M88.4 R44, [R190+0xb900] ;  /* 0x00b90000be2c783b */ /* 0x000ee20000000200 */
[----:B------:R-:W-:Y:S06]  /*f250*/  MUFU.TANH R38, R38 ;  /* 0x0000002600267308 */ /* 0x000fec0000002400 */
[----:B----4-:R-:W-:Y:S01]  /*f260*/  HMMA.16816.F32.BF16 R24, R12, R32, R52 ;  /* 0x000000200c18723c */ /* 0x010fe20000041834 */
[----:B--2---:R-:W-:Y:S01]  /*f270*/  FMUL.FTZ R0, R21, c[0x0][0x320] ;  /* 0x0000c80015007a20 */ /* 0x004fe20000410000 */
[----:B------:R-:W2:Y:S01]  /*f280*/  LDSM.16.M88.4 R52, [R189+0x5800] ;  /* 0x00580000bd34783b */ /* 0x000ea20000000200 */
[----:B------:R-:W-:Y:S01]  /*f290*/  MUFU.TANH R39, R39 ;  /* 0x0000002700277308 */ /* 0x000fe20000002400 */
[----:B------:R-:W-:-:S07]  /*f2a0*/  DEPBAR.LE SB0, 0x0 ;  /* 0x000080000000791a */ /* 0x000fce0000000000 */
[----:B------:R4:W2:Y:S05]  /*f2b0*/  MUFU.TANH R60, R0 ;  /* 0x00000000003c7308 */ /* 0x0008aa0000002400 */
[----:B------:R-:W-:-:S06]  /*f2c0*/  FMUL.FTZ R41, R41, c[0x0][0x320] ;  /* 0x0000c80029297a20 */ /* 0x000fcc0000410000 */
[----:B------:R-:W-:Y:S02]  /*f2d0*/  MUFU.TANH R41, R41 ;  /* 0x0000002900297308 */ /* 0x000fe40000002400 */
[----:B-1----:R-:W-:Y:S01]  /*f2e0*/  HMMA.16816.F32.BF16 R24, R8, R28, R24 ;  /* 0x0000001c0818723c */ /* 0x002fe20000041818 */
[----:B----4-:R-:W-:-:S05]  /*f2f0*/  FMUL.FTZ R0, R23, c[0x0][0x320] ;  /* 0x0000c80017007a20 */ /* 0x010fca0000410000 */
[----:B------:R1:W-:Y:S02]  /*f300*/  MUFU.TANH R75, R0 ;  /* 0x00000000004b7308 */ /* 0x0003e40000002400 */
[----:B-1----:R-:W-:Y:S02]  /*f310*/  FMUL.FTZ R0, R51, c[0x0][0x320] ;  /* 0x0000c80033007a20 */ /* 0x002fe40000410000 */
[----:B------:R-:W-:Y:S04]  /*f320*/  HMMA.16816.F32.BF16 R48, R16, R62, R56 ;  /* 0x0000003e1030723c */ /* 0x000fe80000041838 */
[----:B------:R1:W-:Y:S03]  /*f330*/  MUFU.TANH R74, R0 ;  /* 0x00000000004a7308 */ /* 0x0003e60000002400 */
[----:B------:R-:W-:-:S02]  /*f340*/  IMAD.IADD R17, R111, 0x1, -R6 ;  /* 0x000000016f117824 */ /* 0x000fc400078e0a06 */
[----:B-1----:R-:W-:Y:S02]  /*f350*/  FMUL.FTZ R0, R22, c[0x0][0x320] ;  /* 0x0000c80016007a20 */ /* 0x002fe40000410000 */
[C---:B------:R-:W-:Y:S02]  /*f360*/  HMMA.16816.F32.BF16 R20, R12.reuse, R34, R68 ;  /* 0x000000220c14723c */ /* 0x040fe40000041844 */
[----:B------:R1:W-:Y:S06]  /*f370*/  MUFU.TANH R62, R0 ;  /* 0x00000000003e7308 */ /* 0x0003ec0000002400 */
[----:B---3--:R-:W-:Y:S01]  /*f380*/  HMMA.16816.F32.BF16 R32, R12, R44, R64 ;  /* 0x0000002c0c20723c */ /* 0x008fe20000041840 */
[----:B-1----:R-:W-:-:S04]  /*f390*/  FMUL.FTZ R0, R36, c[0x0][0x320] ;  /* 0x0000c80024007a20 */ /* 0x002fc80000410000 */
[----:B------:R1:W3:Y:S11]  /*f3a0*/  MUFU.TANH R56, R0 ;  /* 0x0000000000387308 */ /* 0x0002f60000002400 */
[C---:B------:R-:W-:Y:S08]  /*f3b0*/  HMMA.16816.F32.BF16 R28, R8.reuse, R30, R20 ;  /* 0x0000001e081c723c */ /* 0x040ff00000041814 */
[----:B--2---:R-:W-:Y:S01]  /*f3c0*/  HMMA.16816.F32.BF16 R20, R8, R52, R32 ;  /* 0x000000340814723c */ /* 0x004fe20000041820 */
[----:B-1----:R-:W-:-:S04]  /*f3d0*/  FMUL.FTZ R0, R37, c[0x0][0x320] ;  /* 0x0000c80025007a20 */ /* 0x002fc80000410000 */
[----:B------:R1:W2:Y:S11]  /*f3e0*/  MUFU.TANH R37, R0 ;  /* 0x0000000000257308 */ /* 0x0002b60000002400 */
[----:B------:R-:W-:-:S02]  /*f3f0*/  FMUL.FTZ R28, R28, c[0x0][0x320] ;  /* 0x0000c8001c1c7a20 */ /* 0x000fc40000410000 */
[----:B------:R-:W-:-:S04]  /*f400*/  FMUL.FTZ R29, R29, c[0x0][0x320] ;  /* 0x0000c8001d1d7a20 */ /* 0x000fc80000410000 */
[----:B------:R-:W-:Y:S02]  /*f410*/  MUFU.TANH R28, R28 ;  /* 0x0000001c001c7308 */ /* 0x000fe40000002400 */
[----:B------:R-:W-:Y:S02]  /*f420*/  FMUL.FTZ R22, R22, c[0x0][0x320] ;  /* 0x0000c80016167a20 */ /* 0x000fe40000410000 */
[----:B-1----:R-:W-:Y:S01]  /*f430*/  IMAD.IADD R0, R162, 0x1, -R5 ;  /* 0x00000001a2007824 */ /* 0x002fe200078e0a05 */
[----:B------:R-:W-:Y:S01]  /*f440*/  LOP3.LUT R5, R7, 0xfffffffc, RZ, 0xc0, !PT ;  /* 0xfffffffc07057812 */ /* 0x000fe200078ec0ff */
[----:B------:R-:W-:Y:S02]  /*f450*/  FMUL.FTZ R7, R40, c[0x0][0x320] ;  /* 0x0000c80028077a20 */ /* 0x000fe40000410000 */
[----:B------:R-:W-:Y:S01]  /*f460*/  MUFU.TANH R29, R29 ;  /* 0x0000001d001d7308 */ /* 0x000fe20000002400 */
[----:B------:R-:W-:Y:S01]  /*f470*/  SHF.R.S32.HI R16, RZ, 0x1f, R0 ;  /* 0x0000001fff107819 */ /* 0x000fe20000011400 */
[----:B------:R-:W-:-:S02]  /*f480*/  IMAD.IADD R5, R162, 0x1, -R5 ;  /* 0x00000001a2057824 */ /* 0x000fc400078e0a05 */
[----:B------:R-:W-:Y:S01]  /*f490*/  FMUL.FTZ R23, R23, c[0x0][0x320] ;  /* 0x0000c80017177a20 */ /* 0x000fe20000410000 */
[----:B------:R-:W-:Y:S02]  /*f4a0*/  LEA.HI R6, R16, R0, RZ, 0x2 ;  /* 0x0000000010067211 */ /* 0x000fe400078f10ff */
[----:B------:R-:W-:Y:S01]  /*f4b0*/  LEA.HI R16, R5, R5, RZ, 0x1 ;  /* 0x0000000505107211 */ /* 0x000fe200078f08ff */
[----:B------:R1:W4:Y:S03]  /*f4c0*/  MUFU.TANH R36, R7 ;  /* 0x0000000700247308 */ /* 0x0003260000002400 */
[----:B------:R-:W-:-:S05]  /*f4d0*/  LOP3.LUT R16, R16, 0x1ffffffe, RZ, 0xc0, !PT ;  /* 0x1ffffffe10107812 */ /* 0x000fca00078ec0ff */
[----:B------:R-:W-:Y:S02]  /*f4e0*/  IMAD.IADD R5, R5, 0x1, -R16 ;  /* 0x0000000105057824 */ /* 0x000fe400078e0a10 */
[----:B------:R-:W-:-:S04]  /*f4f0*/  FMUL.FTZ R16, R42, c[0x0][0x320] ;  /* 0x0000c8002a107a20 */ /* 0x000fc80000410000 */
[----:B------:R2:W-:Y:S01]  /*f500*/  MUFU.TANH R58, R16 ;  /* 0x00000010003a7308 */ /* 0x0005e20000002400 */
[----:B-1----:R-:W-:-:S05]  /*f510*/  LEA.HI.SX32 R7, R6, R244, 0x1e ;  /* 0x000000f406077211 */ /* 0x002fca00078ff2ff */
[----:B------:R-:W-:-:S04]  /*f520*/  IMAD R7, R17, 0x10, R7 ;  /* 0x0000001011077824 */ /* 0x000fc800078e0207 */
[----:B------:R-:W-:-:S04]  /*f530*/  IMAD R238, R5, 0x8, R7 ;  /* 0x0000000805ee7824 */ /* 0x000fc800078e0207 */
[----:B------:R-:W-:Y:S01]  /*f540*/  @P4 IMAD.HI.U32 R7, R238, c[0x0][0x2c8], RZ ;  /* 0x0000b200ee074a27 */ /* 0x000fe200078e00ff */
[----:B--2---:R-:W-:Y:S03]  /*f550*/  HMMA.16816.F32.BF16 R16, R12, R46, R48 ;  /* 0x0000002e0c10723c */ /* 0x004fe60000041830 */
[----:B------:R-:W-:Y:S01]  /*f560*/  IMAD.MOV.U32 R5, RZ, RZ, R238 ;  /* 0x000000ffff057224 */ /* 0x000fe200078e00ee */
[----:B------:R-:W-:-:S03]  /*f570*/  @P4 SHF.R.U32.HI R5, RZ, c[0x0][0x2cc], R7 ;  /* 0x0000b300ff054a19 */ /* 0x000fc60000011607 */
[----:B------:R-:W-:Y:S02]  /*f580*/  IMAD.MOV.U32 R14, RZ, RZ, -0x40 ;  /* 0xffffffc0ff0e7424 */ /* 0x000fe400078e00ff */
[----:B------:R-:W1:Y:S01]  /*f590*/  SHFL.IDX PT, R12, R5, RZ, 0x1c1f ;  /* 0x001c1fff050c7589 */ /* 0x000e6200000e0000 */
[----:B------:R-:W-:-:S03]  /*f5a0*/  FMUL.FTZ R13, R43, c[0x0][0x320] ;  /* 0x0000c8002b0d7a20 */ /* 0x000fc60000410000 */
[----:B------:R2:W1:Y:S01]  /*f5b0*/  SHFL.IDX PT, R7, R5, 0x1, 0x1c1f ;  /* 0x003c1f0005077f89 */ /* 0x00046200000e0000 */
[----:B------:R-:W-:Y:S10]  /*f5c0*/  MUFU.TANH R57, R13 ;  /* 0x0000000d00397308 */ /* 0x000ff40000002400 */
[----:B------:R-:W-:Y:S07]  /*f5d0*/  HMMA.16816.F32.BF16 R8, R8, R54, R16 ;  /* 0x000000360808723c */ /* 0x000fee0000041810 */
[----:B------:R-:W-:Y:S01]  /*f5e0*/  FMUL.FTZ R18, R27, c[0x0][0x320] ;  /* 0x0000c8001b127a20 */ /* 0x000fe20000410000 */
[----:B--2---:R-:W-:Y:S01]  /*f5f0*/  LOP3.LUT R5, R6, 0x7ffffffc, RZ, 0xc0, !PT ;  /* 0x7ffffffc06057812 */ /* 0x004fe200078ec0ff */
[----:B------:R-:W-:-:S04]  /*f600*/  FMUL.FTZ R6, R24, c[0x0][0x320] ;  /* 0x0000c80018067a20 */ /* 0x000fc80000410000 */
[----:B------:R-:W-:Y:S01]  /*f610*/  IMAD.IADD R5, R0, 0x1, -R5 ;  /* 0x0000000100057824 */ /* 0x000fe200078e0a05 */
[----:B------:R2:W1:Y:S01]  /*f620*/  MUFU.TANH R24, R6 ;  /* 0x0000000600187308 */ /* 0x0004620000002400 */
[----:B------:R-:W-:Y:S02]  /*f630*/  IMAD R0, R109, R14, 0x1 ;  /* 0x000000016d007424 */ /* 0x000fe400078e020e */
[----:B------:R-:W-:-:S07]  /*f640*/  IMAD.SHL.U32 R239, R5, 0x2, RZ ;  /* 0x0000000205ef7824 */ /* 0x000fce00078e00ff */
[----:B------:R-:W-:Y:S01]  /*f650*/  FMUL.FTZ R8, R8, c[0x0][0x320] ;  /* 0x0000c80008087a20 */ /* 0x000fe20000410000 */
[----:B------:R-:W-:Y:S01]  /*f660*/  IADD3 R0, -R239, R0, R232 ;  /* 0x00000000ef007210 */ /* 0x000fe20007ffe1e8 */
[----:B------:R-:W-:-:S04]  /*f670*/  FMUL.FTZ R9, R9, c[0x0][0x320] ;  /* 0x0000c80009097a20 */ /* 0x000fc80000410000 */
[----:B------:R-:W-:Y:S01]  /*f680*/  MUFU.TANH R8, R8 ;  /* 0x0000000800087308 */ /* 0x000fe20000002400 */
[----:B------:R-:W-:Y:S02]  /*f690*/  IMAD.IADD R0, R0, 0x1, -R242 ;  /* 0x0000000100007824 */ /* 0x000fe400078e0af2 */
[----:B--2---:R-:W-:Y:S02]  /*f6a0*/  IMAD.IADD R6, R108, 0x1, -R239 ;  /* 0x000000016c067824 */ /* 0x004fe400078e0aef */
[C---:B-1----:R-:W-:Y:S02]  /*f6b0*/  IMAD.IADD R5, R0.reuse, 0x1, R12 ;  /* 0x0000000100057824 */ /* 0x042fe400078e020c */
[----:B------:R-:W-:Y:S01]  /*f6c0*/  IMAD.IADD R0, R0, 0x1, R7 ;  /* 0x0000000100007824 */ /* 0x000fe200078e0207 */
[----:B------:R-:W-:Y:S01]  /*f6d0*/  MUFU.TANH R9, R9 ;  /* 0x0000000900097308 */ /* 0x000fe20000002400 */
[----:B------:R-:W-:Y:S01]  /*f6e0*/  FMUL.FTZ R7, R25, c[0x0][0x320] ;  /* 0x0000c80019077a20 */ /* 0x000fe20000410000 */
[----:B------:R-:W-:-:S02]  /*f6f0*/  IMNMX R5, R6, R5, PT ;  /* 0x0000000506057217 */ /* 0x000fc40003800200 */
[----:B------:R-:W-:Y:S01]  /*f700*/  IMNMX R0, R6, R0, PT ;  /* 0x0000000006007217 */ /* 0x000fe20003800200 */
[----:B------:R-:W-:Y:S01]  /*f710*/  FMUL.FTZ R6, R20, c[0x0][0x320] ;  /* 0x0000c80014067a20 */ /* 0x000fe20000410000 */
[----:B------:R-:W-:Y:S01]  /*f720*/  BAR.SYNC.DEFER_BLOCKING 0x0 ;  /* 0x0000000000007b1d */ /* 0x000fe20000010000 */
[C---:B------:R-:W-:Y:S01]  /*f730*/  ISETP.GT.AND P0, PT, R5.reuse, RZ, PT ;  /* 0x000000ff0500720c */ /* 0x040fe20003f04270 */
[----:B------:R-:W-:Y:S01]  /*f740*/  FMUL.FTZ R20, R10, c[0x0][0x320] ;  /* 0x0000c8000a147a20 */ /* 0x000fe20000410000 */
[C---:B------:R-:W-:Y:S02]  /*f750*/  ISETP.GT.AND P1, PT, R5.reuse, 0x1, PT ;  /* 0x000000010500780c */ /* 0x040fe40003f24270 */
[----:B------:R-:W-:Y:S01]  /*f760*/  ISETP.GT.AND P2, PT, R5, 0x8, PT ;  /* 0x000000080500780c */ /* 0x000fe20003f44270 */
[----:B------:R-:W1:Y:S01]  /*f770*/  MUFU.TANH R7, R7 ;  /* 0x0000000700077308 */ /* 0x000e620000002400 */
[----:B------:R-:W-:Y:S02]  /*f780*/  FSEL R13, R73, -INF , P0 ;  /* 0xff800000490d7808 */ /* 0x000fe40000000000 */
[----:B------:R-:W-:-:S02]  /*f790*/  FSEL R15, R72, -INF , P1 ;  /* 0xff800000480f7808 */ /* 0x000fc40000800000 */
[----:B------:R-:W-:Y:S02]  /*f7a0*/  ISETP.GT.AND P0, PT, R5, 0x9, PT ;  /* 0x000000090500780c */ /* 0x000fe40003f04270 */
[----:B------:R-:W-:Y:S01]  /*f7b0*/  FSEL R16, R61, -INF , P2 ;  /* 0xff8000003d107808 */ /* 0x000fe20001000000 */
[----:B------:R2:W1:Y:S01]  /*f7c0*/  MUFU.TANH R12, R6 ;  /* 0x00000006000c7308 */ /* 0x0004620000002400 */
[C---:B------:R-:W-:Y:S02]  /*f7d0*/  ISETP.GT.AND P1, PT, R5.reuse, 0x10, PT ;  /* 0x000000100500780c */ /* 0x040fe40003f24270 */
[----:B------:R-:W-:Y:S02]  /*f7e0*/  ISETP.GT.AND P2, PT, R5, 0x11, PT ;  /* 0x000000110500780c */ /* 0x000fe40003f44270 */
[----:B------:R-:W-:Y:S02]  /*f7f0*/  FMNMX.FTZ R101, R13, R15, !PT ;  /* 0x0000000f0d657209 */ /* 0x000fe40007810000 */
[----:B------:R-:W-:Y:S01]  /*f800*/  FSEL R17, R60, -INF , P0 ;  /* 0xff8000003c117808 */ /* 0x000fe20000000000 */
[----:B------:R-:W-:Y:S01]  /*f810*/  MUFU.TANH R10, R23 ;  /* 0x00000017000a7308 */ /* 0x000fe20000002400 */
[----:B------:R-:W-:-:S02]  /*f820*/  ISETP.GT.AND P0, PT, R5, 0x18, PT ;  /* 0x000000180500780c */ /* 0x000fc40003f04270 */
[----:B---3--:R-:W-:Y:S02]  /*f830*/  FSEL R46, R56, -INF , P1 ;  /* 0xff800000382e7808 */ /* 0x008fe40000800000 */
[----:B------:R-:W-:Y:S02]  /*f840*/  FSEL R45, R37, -INF , P2 ;  /* 0xff800000252d7808 */ /* 0x000fe40001000000 */
[----:B------:R-:W-:Y:S01]  /*f850*/  ISETP.GT.AND P1, PT, R5, 0x19, PT ;  /* 0x000000190500780c */ /* 0x000fe20003f24270 */
[----:B--2---:R-:W-:Y:S01]  /*f860*/  FMUL.FTZ R6, R21, c[0x0][0x320] ;  /* 0x0000c80015067a20 */ /* 0x004fe20000410000 */
[----:B------:R-:W-:Y:S01]  /*f870*/  ISETP.GT.AND P2, PT, R5, 0x20, PT ;  /* 0x000000200500780c */ /* 0x000fe20003f44270 */
[----:B------:R-:W-:Y:S01]  /*f880*/  FMUL.FTZ R21, R11, c[0x0][0x320] ;  /* 0x0000c8000b157a20 */ /* 0x000fe20000410000 */
[----:B------:R-:W-:Y:S01]  /*f890*/  FMNMX.FTZ R101, R16, R101, !PT ;  /* 0x0000006510657209 */ /* 0x000fe20007810000 */
[----:B------:R2:W3:Y:S01]  /*f8a0*/  MUFU.TANH R14, R6 ;  /* 0x00000006000e7308 */ /* 0x0004e20000002400 */
[----:B----4-:R-:W-:-:S02]  /*f8b0*/  FSEL R47, R36, -INF , P0 ;  /* 0xff800000242f7808 */ /* 0x010fc40000000000 */
[----:B------:R-:W-:Y:S02]  /*f8c0*/  ISETP.GT.AND P0, PT, R5, 0x21, PT ;  /* 0x000000210500780c */ /* 0x000fe40003f04270 */
[----:B------:R-:W-:Y:S02]  /*f8d0*/  FSEL R59, R41, -INF , P1 ;  /* 0xff800000293b7808 */ /* 0x000fe40000800000 */
[----:B------:R-:W-:Y:S01]  /*f8e0*/  FSEL R151, R24, -INF , P2 ;  /* 0xff80000018977808 */ /* 0x000fe20001000000 */
[----:B------:R-:W-:Y:S01]  /*f8f0*/  MUFU.TANH R11, R22 ;  /* 0x00000016000b7308 */ /* 0x000fe20000002400 */
[C---:B------:R-:W-:Y:S02]  /*f900*/  ISETP.GT.AND P1, PT, R5.reuse, 0x28, PT ;  /* 0x000000280500780c */ /* 0x040fe40003f24270 */
[----:B------:R-:W-:Y:S02]  /*f910*/  ISETP.GT.AND P2, PT, R5, 0x29, PT ;  /* 0x000000290500780c */ /* 0x000fe40003f44270 */
[----:B------:R-:W-:-:S02]  /*f920*/  FMNMX.FTZ R101, R17, R101, !PT ;  /* 0x0000006511657209 */ /* 0x000fc40007810000 */
[----:B-1----:R-:W-:Y:S01]  /*f930*/  FSEL R150, R7, -INF , P0 ;  /* 0xff80000007967808 */ /* 0x002fe20000000000 */
[----:B------:R-:W-:Y:S01]  /*f940*/  FMUL.FTZ R7, R26, c[0x0][0x320] ;  /* 0x0000c8001a077a20 */ /* 0x000fe20000410000 */
[----:B------:R-:W-:Y:S01]  /*f950*/  ISETP.GT.AND P0, PT, R5, 0x30, PT ;  /* 0x000000300500780c */ /* 0x000fe20003f04270 */
[----:B--2---:R-:W-:Y:S01]  /*f960*/  FMUL.FTZ R6, R30, c[0x0][0x320] ;  /* 0x0000c8001e067a20 */ /* 0x004fe20000410000 */
[----:B------:R-:W-:Y:S02]  /*f970*/  FSEL R156, R28, -INF , P1 ;  /* 0xff8000001c9c7808 */ /* 0x000fe40000800000 */
[----:B------:R-:W-:Y:S01]  /*f980*/  FSEL R157, R29, -INF , P2 ;  /* 0xff8000001d9d7808 */ /* 0x000fe20001000000 */
[----:B------:R-:W1:Y:S01]  /*f990*/  MUFU.TANH R7, R7 ;  /* 0x0000000700077308 */ /* 0x000e620000002400 */
[----:B------:R-:W-:Y:S02]  /*f9a0*/  FMNMX.FTZ R101, R46, R101, !PT ;  /* 0x000000652e657209 */ /* 0x000fe40007810000 */
[----:B------:R-:W-:-:S02]  /*f9b0*/  ISETP.GT.AND P1, PT, R5, 0x31, PT ;  /* 0x000000310500780c */ /* 0x000fc40003f24270 */
[----:B------:R-:W-:Y:S02]  /*f9c0*/  ISETP.GT.AND P2, PT, R5, 0x38, PT ;  /* 0x000000380500780c */ /* 0x000fe40003f44270 */
[----:B------:R-:W-:Y:S01]  /*f9d0*/  FSEL R214, R12, -INF , P0 ;  /* 0xff8000000cd67808 */ /* 0x000fe20000000000 */
[----:B------:R-:W-:Y:S01]  /*f9e0*/  MUFU.TANH R24, R6 ;  /* 0x0000000600187308 */ /* 0x000fe20000002400 */
[----:B------:R-:W-:Y:S02]  /*f9f0*/  FMNMX.FTZ R101, R45, R101, !PT ;  /* 0x000000652d657209 */ /* 0x000fe40007810000 */
[----:B------:R-:W-:Y:S01]  /*fa00*/  ISETP.GT.AND P0, PT, R5, 0x39, PT ;  /* 0x000000390500780c */ /* 0x000fe20003f04270 */
[----:B------:R-:W-:Y:S01]  /*fa10*/  FMUL.FTZ R5, R31, c[0x0][0x320] ;  /* 0x0000c8001f057a20 */ /* 0x000fe20000410000 */
[----:B---3--:R-:W-:Y:S02]  /*fa20*/  FSEL R212, R14, -INF , P1 ;  /* 0xff8000000ed47808 */ /* 0x008fe40000800000 */
[----:B------:R-:W-:Y:S01]  /*fa30*/  FSEL R213, R8, -INF , P2 ;  /* 0xff80000008d57808 */ /* 0x000fe20001000000 */
[----:B------:R2:W-:Y:S01]  /*fa40*/  MUFU.TANH R19, R5 ;  /* 0x0000000500137308 */ /* 0x0005e20000002400 */
[----:B------:R-:W-:-:S02]  /*fa50*/  ISETP.GT.AND P1, PT, R0, RZ, PT ;  /* 0x000000ff0000720c */ /* 0x000fc40003f24270 */
[C---:B------:R-:W-:Y:S02]  /*fa60*/  ISETP.GT.AND P2, PT, R0.reuse, 0x1, PT ;  /* 0x000000010000780c */ /* 0x040fe40003f44270 */
[----:B------:R-:W-:Y:S02]  /*fa70*/  FMNMX.FTZ R101, R47, R101, !PT ;  /* 0x000000652f657209 */ /* 0x000fe40007810000 */
[----:B------:R-:W-:Y:S01]  /*fa80*/  FSEL R215, R9, -INF , P0 ;  /* 0xff80000009d77808 */ /* 0x000fe20000000000 */
[----:B------:R-:W3:Y:S01]  /*fa90*/  MUFU.TANH R6, R18 ;  /* 0x0000001200067308 */ /* 0x000ee20000002400 */
[----:B------:R-:W-:Y:S02]  /*faa0*/  ISETP.GT.AND P0, PT, R0, 0x8, PT ;  /* 0x000000080000780c */ /* 0x000fe40003f04270 */
[----:B------:R-:W-:Y:S02]  /*fab0*/  FSEL R9, R76, -INF , P1 ;  /* 0xff8000004c097808 */ /* 0x000fe40000800000 */
[----:B------:R-:W-:-:S02]  /*fac0*/  FSEL R12, R74, -INF , P2 ;  /* 0xff8000004a0c7808 */ /* 0x000fc40001000000 */
[----:B------:R-:W-:Y:S01]  /*fad0*/  FMNMX.FTZ R101, R59, R101, !PT ;  /* 0x000000653b657209 */ /* 0x000fe20007810000 */
[----:B------:R-:W4:Y:S01]  /*fae0*/  MUFU.TANH R8, R20 ;  /* 0x0000001400087308 */ /* 0x000f220000002400 */
[----:B------:R-:W-:Y:S02]  /*faf0*/  ISETP.GT.AND P1, PT, R0, 0x9, PT ;  /* 0x000000090000780c */ /* 0x000fe40003f24270 */
[----:B------:R-:W-:Y:S02]  /*fb00*/  FSEL R14, R62, -INF , P0 ;  /* 0xff8000003e0e7808 */ /* 0x000fe40000000000 */
[----:B--2---:R-:W-:Y:S02]  /*fb10*/  FMNMX.FTZ R5, R9, R12, !PT ;  /* 0x0000000c09057209 */ /* 0x004fe40007810000 */
        /* <DEDUP_REMOVED lines=22> */
[----:B-1----:R-:W-:Y:S02]  /*fc80*/  FSEL R103, R7, -INF , P1 ;  /* 0xff80000007677808 */ /* 0x002fe40000800000 */
[----:B------:R-:W-:Y:S01]  /*fc90*/  FMNMX.FTZ R5, R57, R5, !PT ;  /* 0x0000000539057209 */ /* 0x000fe20007810000 */
[----:B------:R-:W1:Y:S01]  /*fca0*/  MUFU.TANH R7, R21 ;  /* 0x0000001500077308 */ /* 0x000e620000002400 */
[----:B------:R-:W-:Y:S02]  /*fcb0*/  FMNMX.FTZ R101, R213, R101, !PT ;  /* 0x00000065d5657209 */ /* 0x000fe40007810000 */
[----:B------:R-:W-:-:S02]  /*fcc0*/  ISETP.GT.AND P2, PT, R0, 0x28, PT ;  /* 0x000000280000780c */ /* 0x000fc40003f44270 */
[----:B---3--:R-:W-:Y:S02]  /*fcd0*/  FSEL R102, R6, -INF , P0 ;  /* 0xff80000006667808 */ /* 0x008fe40000000000 */
[----:B------:R-:W-:Y:S02]  /*fce0*/  FMNMX.FTZ R5, R103, R5, !PT ;  /* 0x0000000567057209 */ /* 0x000fe40007810000 */
[----:B------:R-:W-:Y:S02]  /*fcf0*/  FMNMX.FTZ R101, R215, R101, !PT ;  /* 0x00000065d7657209 */ /* 0x000fe40007810000 */
[----:B------:R-:W-:Y:S02]  /*fd00*/  ISETP.GT.AND P0, PT, R0, 0x29, PT ;  /* 0x000000290000780c */ /* 0x000fe40003f04270 */
[----:B------:R-:W-:Y:S01]  /*fd10*/  FSEL R148, R24, -INF , P2 ;  /* 0xff80000018947808 */ /* 0x000fe20001000000 */
[----:B------:R-:W2:Y:S01]  /*fd20*/  SHFL.BFLY PT, R6, R101, 0x2, 0x1f ;  /* 0x0c401f0065067f89 */ /* 0x000ea200000e0000 */
[----:B------:R-:W-:-:S02]  /*fd30*/  FMNMX.FTZ R5, R102, R5, !PT ;  /* 0x0000000566057209 */ /* 0x000fc40007810000 */
[----:B------:R-:W-:Y:S02]  /*fd40*/  ISETP.GT.AND P1, PT, R0, 0x30, PT ;  /* 0x000000300000780c */ /* 0x000fe40003f24270 */
[----:B------:R-:W-:Y:S02]  /*fd50*/  FSEL R149, R19, -INF , P0 ;  /* 0xff80000013957808 */ /* 0x000fe40000000000 */
[----:B------:R-:W-:Y:S02]  /*fd60*/  FMNMX.FTZ R5, R148, R5, !PT ;  /* 0x0000000594057209 */ /* 0x000fe40007810000 */
[----:B------:R-:W-:Y:S02]  /*fd70*/  ISETP.GT.AND P0, PT, R0, 0x31, PT ;  /* 0x000000310000780c */ /* 0x000fe40003f04270 */
[----:B------:R-:W-:Y:S02]  /*fd80*/  FSEL R208, R11, -INF , P1 ;  /* 0xff8000000bd07808 */ /* 0x000fe40000800000 */
[----:B------:R-:W-:-:S02]  /*fd90*/  FMNMX.FTZ R5, R149, R5, !PT ;  /* 0x0000000595057209 */ /* 0x000fc40007810000 */
[----:B------:R-:W-:Y:S02]  /*fda0*/  ISETP.GT.AND P1, PT, R0, 0x38, PT ;  /* 0x000000380000780c */ /* 0x000fe40003f24270 */
[----:B------:R-:W-:Y:S02]  /*fdb0*/  FSEL R206, R10, -INF , P0 ;  /* 0xff8000000ace7808 */ /* 0x000fe40000000000 */
[----:B------:R-:W-:Y:S02]  /*fdc0*/  FMNMX.FTZ R5, R208, R5, !PT ;  /* 0x00000005d0057209 */ /* 0x000fe40007810000 */
[----:B------:R-:W-:Y:S02]  /*fdd0*/  ISETP.GT.AND P0, PT, R0, 0x39, PT ;  /* 0x000000390000780c */ /* 0x000fe40003f04270 */
[----:B----4-:R-:W-:Y:S02]  /*fde0*/  FSEL R210, R8, -INF , P1 ;  /* 0xff80000008d27808 */ /* 0x010fe40000800000 */
[----:B------:R-:W-:-:S02]  /*fdf0*/  FMNMX.FTZ R0, R206, R5, !PT ;  /* 0x00000005ce007209 */ /* 0x000fc40007810000 */
[----:B-1----:R-:W-:Y:S02]  /*fe00*/  FSEL R211, R7, -INF , P0 ;  /* 0xff80000007d37808 */ /* 0x002fe40000000000 */
[----:B------:R-:W-:Y:S02]  /*fe10*/  FMNMX.FTZ R0, R210, R0, !PT ;  /* 0x00000000d2007209 */ /* 0x000fe40007810000 */
[----:B--2---:R-:W-:Y:S02]  /*fe20*/  FMNMX.FTZ R101, R101, R6, !PT ;  /* 0x0000000665657209 */ /* 0x004fe40007810000 */
[----:B------:R-:W-:Y:S02]  /*fe30*/  FMNMX.FTZ R0, R211, R0, !PT ;  /* 0x00000000d3007209 */ /* 0x000fe40007810000 */
[C---:B------:R-:W-:Y:S01]  /*fe40*/  ISETP.GE.AND P0, PT, R207.reuse, 0x2, PT ;  /* 0x00000002cf00780c */ /* 0x040fe20003f06270 */
[----:B------:R-:W1:Y:S01]  /*fe50*/  SHFL.BFLY PT, R6, R101, 0x1, 0x1f ;  /* 0x0c201f0065067f89 */ /* 0x000e6200000e0000 */
[----:B------:R-:W-:-:S02]  /*fe60*/  IADD3 R207, R207, -0x2, RZ ;  /* 0xfffffffecfcf7810 */ /* 0x000fc40007ffe0ff */
[----:B------:R-:W-:Y:S01]  /*fe70*/  ISETP.NE.AND P3, PT, R240, RZ, PT ;  /* 0x000000fff000720c */ /* 0x000fe20003f65270 */
[----:B------:R-:W2:Y:S08]  /*fe80*/  SHFL.BFLY PT, R5, R0, 0x2, 0x1f ;  /* 0x0c401f0000057f89 */ /* 0x000eb000000e0000 */
[----:B------:R-:W-:Y:S01]  /*fe90*/  @P0 IMAD.WIDE.U32 R10, R207, R114, R230 ;  /* 0x00000072cf0a0225 */ /* 0x000fe200078e00e6 */
[----:B-1----:R-:W-:-:S02]  /*fea0*/  FMNMX.FTZ R101, R101, R6, !PT ;  /* 0x0000000665657209 */ /* 0x002fc40007810000 */
[----:B------:R-:W-:Y:S02]  /*feb0*/  @P0 SHF.R.S32.HI R6, RZ, 0x1f, R207 ;  /* 0x0000001fff060819 */ /* 0x000fe400000114cf */
[----:B--2---:R-:W-:Y:S01]  /*fec0*/  FMNMX.FTZ R5, R0, R5, !PT ;  /* 0x0000000500057209 */ /* 0x004fe20007810000 */
[C---:B------:R-:W-:Y:S01]  /*fed0*/  FMUL.FTZ R8, R101.reuse, c[0x0][0x2d0] ;  /* 0x0000b40065087a20 */ /* 0x040fe20000410000 */
[----:B------:R-:W-:Y:S01]  /*fee0*/  FSETP.NEU.FTZ.AND P1, PT, R101, -INF , PT ;  /* 0xff8000006500780b */ /* 0x000fe20003f3d000 */
[----:B------:R-:W-:Y:S02]  /*fef0*/  @P0 IMAD R0, R113, R207, RZ ;  /* 0x000000cf71000224 */ /* 0x000fe400078e02ff */
[----:B------:R-:W1:Y:S01]  /*ff00*/  SHFL.BFLY PT, R100, R5, 0x1, 0x1f ;  /* 0x0c201f0005647f89 */ /* 0x000e6200000e0000 */
[----:B------:R-:W-:Y:S01]  /*ff10*/  FSEL R8, R8, RZ, P1 ;  /* 0x000000ff08087208 */ /* 0x000fe20000800000 */
[----:B------:R-:W-:Y:S01]  /*ff20*/  @P0 IMAD R0, R6, R114, R0 ;  /* 0x0000007206000224 */ /* 0x000fe200078e0200 */
[----:B------:R-:W-:-:S03]  /*ff30*/  @P0 LEA R6, P1, R10, c[0x0][0x1c8], 0x1 ;  /* 0x000072000a060a11 */ /* 0x000fc600078208ff */
[----:B------:R-:W-:Y:S02]  /*ff40*/  FFMA.FTZ R7, R13, c[0x0][0x2d0], -R8 ;  /* 0x0000b4000d077a23 */ /* 0x000fe40000010808 */
[----:B------:R-:W-:Y:S02]  /*ff50*/  @P0 IMAD.IADD R0, R11, 0x1, R0 ;  /* 0x000000010b000824 */ /* 0x000fe400078e0200 */
[----:B------:R2:W-:Y:S01]  /*ff60*/  MUFU.EX2 R241, R7 ;  /* 0x0000000700f17308 */ /* 0x0005e20000000800 */
[----:B-1----:R-:W-:Y:S01]  /*ff70*/  FMNMX.FTZ R100, R5, R100, !PT ;  /* 0x0000006405647209 */ /* 0x002fe20007810000 */
[--C-:B------:R-:W-:Y:S02]  /*ff80*/  FFMA.FTZ R5, R17, c[0x0][0x2d0], -R8.reuse ;  /* 0x0000b40011057a23 */ /* 0x100fe40000010808 */
[----:B--2---:R-:W-:-:S04]  /*ff90*/  FFMA.FTZ R7, R15, c[0x0][0x2d0], -R8 ;  /* 0x0000b4000f077a23 */ /* 0x004fc80000010808 */
[----:B------:R-:W-:Y:S08]  /*ffa0*/  MUFU.EX2 R235, R5 ;  /* 0x0000000500eb7308 */ /* 0x000ff00000000800 */
[----:B------:R1:W-:Y:S02]  /*ffb0*/  MUFU.EX2 R234, R7 ;  /* 0x0000000700ea7308 */ /* 0x0003e40000000800 */
[----:B-1----:R-:W-:Y:S01]  /*ffc0*/  @P0 LEA.HI.X R7, R10, c[0x0][0x1cc], R0, 0x1, P1 ;  /* 0x000073000a070a11 */ /* 0x002fe200008f0c00 */
[----:B------:R-:W-:Y:S01]  /*ffd0*/  FFMA.FTZ R0, R16, c[0x0][0x2d0], -R8 ;  /* 0x0000b40010007a23 */ /* 0x000fe20000010808 */
[----:B------:R-:W-:-:S04]  /*ffe0*/  @P0 LEA R10, P1, R247, R6, 0x1 ;  /* 0x00000006f70a0211 */ /* 0x000fc800078208ff */
[----:B------:R1:W2:Y:S01]  /*fff0*/  MUFU.EX2 R227, R0 ;  /* 0x0000000000e37308 */ /* 0x0002a20000000800 */
[----:B------:R-:W-:Y:S01]  /*10000*/  @P0 LEA.HI.X R11, R247, R7, R245, 0x1, P1 ;  /* 0x00000007f70b0211 */ /* 0x000fe200008f0cf5 */
[----:B------:R2:W-:Y:S01]  /*10010*/  @P0 LDGSTS.E.BYPASS.LTC128B.128 [R209+0x6100], [R6.64], !P5 ;  /* 0x0610000006d10fae */ /* 0x0005e2000e901d46 */
[----:B------:R-:W-:-:S03]  /*10020*/  FSETP.NEU.FTZ.AND P1, PT, R100, -INF , PT ;  /* 0xff8000006400780b */ /* 0x000fc60003f3d000 */
[----:B------:R2:W-:Y:S04]  /*10030*/  @P0 LDGSTS.E.BYPASS.LTC128B.128 [R209+0x8100], [R6.64+0x80], !P6 ;  /* 0x0810008006d10fae */ /* 0x0005e8000f101d46 */
[----:B------:R2:W-:Y:S04]  /*10040*/  @P0 LDGSTS.E.BYPASS.LTC128B.128 [R209+0xa100], [R6.64+0x100], !P3 ;  /* 0x0a10010006d10fae */ /* 0x0005e8000d901d46 */
[----:B------:R3:W-:Y:S01]  /*10050*/  @P0 LDGSTS.E.BYPASS.LTC128B.128 [R209+0x7100], [R10.64], !P5 ;  /* 0x071000000ad10fae */ /* 0x0007e2000e901d46 */
[----:B-1----:R-:W-:-:S03]  /*10060*/  FMUL.FTZ R0, R100, c[0x0][0x2d0] ;  /* 0x0000b40064007a20 */ /* 0x002fc60000410000 */
[----:B------:R3:W-:Y:S02]  /*10070*/  @P0 LDGSTS.E.BYPASS.LTC128B.128 [R209+0x9100], [R10.64+0x80], !P6 ;  /* 0x091000800ad10fae */ /* 0x0007e4000f101d46 */
[----:B------:R-:W-:Y:S02]  /*10080*/  FSEL R0, R0, RZ, P1 ;  /* 0x000000ff00007208 */ /* 0x000fe40000800000 */
[----:B------:R3:W-:Y:S03]  /*10090*/  @P0 LDGSTS.E.BYPASS.LTC128B.128 [R209+0xb100], [R10.64+0x100], !P3 ;  /* 0x0b1001000ad10fae */ /* 0x0007e6000d901d46 */
[--C-:B------:R-:W-:Y:S01]  /*100a0*/  FFMA.FTZ R3, R12, c[0x0][0x2d0], -R0.reuse ;  /* 0x0000b4000c037a23 */ /* 0x100fe20000010800 */
[----:B------:R-:W1:Y:S01]  /*100b0*/  LDSM.16.MT88.4 R20, [R186+0x100] ;  /* 0x00010000ba14783b */ /* 0x000e620000004200 */
[--C-:B------:R-:W-:Y:S02]  /*100c0*/  FFMA.FTZ R2, R14, c[0x0][0x2d0], -R0.reuse ;  /* 0x0000b4000e027a23 */ /* 0x100fe40000010800 */
[----:B------:R-:W-:Y:S01]  /*100d0*/  FFMA.FTZ R4, R9, c[0x0][0x2d0], -R0 ;  /* 0x0000b40009047a23 */ /* 0x000fe20000010800 */
[----:B------:R-:W4:Y:S01]  /*100e0*/  LDSM.16.MT88.4 R12, [R187+0x100] ;  /* 0x00010000bb0c783b */ /* 0x000f220000004200 */
[----:B------:R3:W-:Y:S03]  /*100f0*/  MUFU.EX2 R226, R2 ;  /* 0x0000000200e27308 */ /* 0x0007e60000000800 */
[----:B------:R-:W1:Y:S01]  /*10100*/  LDSM.16.MT88.4 R16, [R188+0x100] ;  /* 0x00010000bc10783b */ /* 0x000e620000004200 */
[----:B--2---:R-:W-:-:S03]  /*10110*/  F2FP.BF16.PACK_AB R6, R235, R227 ;  /* 0x000000e3eb06723e */ /* 0x004fc600000010ff */
[----:B------:R-:W2:Y:S01]  /*10120*/  LDSM.16.MT88.4 R24, [R185+0x100] ;  /* 0x00010000b918783b */ /* 0x000ea20000004200 */
[----:B------:R3:W-:Y:S03]  /*10130*/  MUFU.EX2 R224, R4 ;  /* 0x0000000400e07308 */ /* 0x0007e60000000800 */
[----:B------:R-:W2:Y:S04]  /*10140*/  LDSM.16.MT88.4 R40, [R187+0x2100] ;  /* 0x00210000bb28783b */ /* 0x000ea80000004200 */
[----:B------:R-:W-:Y:S01]  /*10150*/  LDSM.16.MT88.4 R36, [R185+0x2100] ;  /* 0x00210000b924783b */ /* 0x000fe20000004200 */
[----:B---3--:R-:W-:Y:S01]  /*10160*/  FFMA.FTZ R2, R28, c[0x0][0x2d0], -R0 ;  /* 0x0000b4001c027a23 */ /* 0x008fe20000010800 */
[----:B------:R-:W3:Y:S02]  /*10170*/  MUFU.EX2 R3, R3 ;  /* 0x0000000300037308 */ /* 0x000ee40000000800 */
[----:B------:R-:W2:Y:S04]  /*10180*/  LDSM.16.MT88.4 R28, [R188+0x2100] ;  /* 0x00210000bc1c783b */ /* 0x000ea80000004200 */
[----:B------:R-:W-:Y:S01]  /*10190*/  LDSM.16.MT88.4 R32, [R186+0x2100] ;  /* 0x00210000ba20783b */ /* 0x000fe20000004200 */
[----:B------:R-:W-:Y:S01]  /*101a0*/  F2FP.BF16.PACK_AB R4, R234, R241 ;  /* 0x000000f1ea04723e */ /* 0x000fe200000010ff */
[----:B------:R-:W4:Y:S02]  /*101b0*/  MUFU.EX2 R225, R2 ;  /* 0x0000000200e17308 */ /* 0x000f240000000800 */
[----:B------:R-:W0:Y:S01]  /*101c0*/  LDGDEPBAR ;  /* 0x00000000000079af */ /* 0x000e220000000000 */
[----:B---3--:R-:W-:Y:S01]  /*101d0*/  F2FP.BF16.PACK_AB R5, R3, R224 ;  /* 0x000000e00305723e */ /* 0x008fe200000010ff */
[----:B------:R-:W-:Y:S01]  /*101e0*/  FADD.FTZ R3, R224, R3 ;  /* 0x00000003e0037221 */ /* 0x000fe20000010000 */
[----:B----4-:R-:W-:Y:S01]  /*101f0*/  F2FP.BF16.PACK_AB R7, R225, R226 ;  /* 0x000000e2e107723e */ /* 0x010fe200000010ff */
[----:B------:R-:W-:-:S04]  /*10200*/  FFMA.FTZ R2, R46, c[0x0][0x2d0], -R8 ;  /* 0x0000b4002e027a23 */ /* 0x000fc80000010808 */
[----:B------:R3:W-:Y:S02]  /*10210*/  MUFU.EX2 R223, R2 ;  /* 0x0000000200df7308 */ /* 0x0007e40000000800 */
[C---:B-1----:R-:W-:Y:S08]  /*10220*/  HMMA.16816.F32.BF16 R108, R4.reuse, R20, RZ ;  /* 0x00000014046c723c */ /* 0x042ff000000418ff */
[----:B------:R-:W-:Y:S01]  /*10230*/  HMMA.16816.F32.BF16 R104, R4, R22, RZ ;  /* 0x000000160468723c */ /* 0x000fe200000418ff */
[----:B------:R-:W1:Y:S01]  /*10240*/  LDSM.16.MT88.4 R20, [R185+0x4100] ;  /* 0x00410000b914783b */ /* 0x000e620000004200 */
[----:B---3--:R-:W-:-:S06]  /*10250*/  FFMA.FTZ R2, R45, c[0x0][0x2d0], -R8 ;  /* 0x0000b4002d027a23 */ /* 0x008fcc0000010808 */
[C---:B------:R-:W-:Y:S01]  /*10260*/  HMMA.16816.F32.BF16 R88, R4.reuse, R12, RZ ;  /* 0x0000000c0458723c */ /* 0x040fe200000418ff */
[----:B------:R3:W4:Y:S07]  /*10270*/  MUFU.EX2 R221, R2 ;  /* 0x0000000200dd7308 */ /* 0x00072e0000000800 */
[C---:B------:R-:W-:Y:S01]  /*10280*/  HMMA.16816.F32.BF16 R84, R4.reuse, R14, RZ ;  /* 0x0000000e0454723c */ /* 0x040fe200000418ff */
[----:B------:R-:W1:Y:S07]  /*10290*/  LDSM.16.MT88.4 R12, [R186+0x4100] ;  /* 0x00410000ba0c783b */ /* 0x000e6e0000004200 */
[----:B------:R-:W-:Y:S01]  /*102a0*/  HMMA.16816.F32.BF16 R96, R4, R16, RZ ;  /* 0x000000100460723c */ /* 0x000fe200000418ff */
[----:B---3--:R-:W-:-:S04]  /*102b0*/  FFMA.FTZ R2, R47, c[0x0][0x2d0], -R8 ;  /* 0x0000b4002f027a23 */ /* 0x008fc80000010808 */
[----:B------:R3:W-:Y:S03]  /*102c0*/  MUFU.EX2 R222, R2 ;  /* 0x0000000200de7308 */ /* 0x0007e60000000800 */
[C---:B------:R-:W-:Y:S01]  /*102d0*/  HMMA.16816.F32.BF16 R92, R4.reuse, R18, RZ ;  /* 0x00000012045c723c */ /* 0x040fe200000418ff */
[----:B------:R-:W1:Y:S07]  /*102e0*/  LDSM.16.MT88.4 R16, [R188+0x4100] ;  /* 0x00410000bc10783b */ /* 0x000e6e0000004200 */
[----:B--2---:R-:W-:Y:S01]  /*102f0*/  HMMA.16816.F32.BF16 R120, R4, R24, RZ ;  /* 0x000000180478723c */ /* 0x004fe200000418ff */
[----:B---3--:R-:W-:-:S07]  /*10300*/  FFMA.FTZ R2, R59, c[0x0][0x2d0], -R8 ;  /* 0x0000b4003b027a23 */ /* 0x008fce0000010808 */
[C---:B------:R-:W-:Y:S01]  /*10310*/  HMMA.16816.F32.BF16 R112, R4.reuse, R26, RZ ;  /* 0x0000001a0470723c */ /* 0x040fe200000418ff */
[----:B------:R-:W2:Y:S01]  /*10320*/  LDSM.16.MT88.4 R24, [R187+0x4100] ;  /* 0x00410000bb18783b */ /* 0x000ea20000004200 */
[----:B------:R3:W1:Y:S06]  /*10330*/  MUFU.EX2 R220, R2 ;  /* 0x0000000200dc7308 */ /* 0x00066c0000000800 */
[C---:B------:R-:W-:Y:S08]  /*10340*/  HMMA.16816.F32.BF16 R52, R4.reuse, R40, RZ ;  /* 0x000000280434723c */ /* 0x040ff000000418ff */
[----:B------:R-:W-:Y:S01]  /*10350*/  HMMA.16816.F32.BF16 R48, R4, R42, RZ ;  /* 0x0000002a0430723c */ /* 0x000fe200000418ff */
[----:B------:R-:W-:Y:S01]  /*10360*/  LDSM.16.MT88.4 R40, [R186+0x900] ;  /* 0x00090000ba28783b */ /* 0x000fe20000004200 */
[----:B---3--:R-:W-:-:S03]  /*10370*/  FFMA.FTZ R2, R44, c[0x0][0x2d0], -R0 ;  /* 0x0000b4002c027a23 */ /* 0x008fc60000010800 */
[----:B------:R-:W3:Y:S01]  /*10380*/  LDSM.16.MT88.4 R44, [R185+0x900] ;  /* 0x00090000b92c783b */ /* 0x000ee20000004200 */
[----:B------:R1:W-:Y:S02]  /*10390*/  MUFU.EX2 R219, R2 ;  /* 0x0000000200db7308 */ /* 0x0003e40000000800 */
[C---:B------:R-:W-:Y:S08]  /*103a0*/  HMMA.16816.F32.BF16 R64, R4.reuse, R28, RZ ;  /* 0x0000001c0440723c */ /* 0x040ff000000418ff */
[----:B------:R-:W-:Y:S01]  /*103b0*/  HMMA.16816.F32.BF16 R60, R4, R30, RZ ;  /* 0x0000001e043c723c */ /* 0x000fe200000418ff */
[----:B------:R-:W2:Y:S01]  /*103c0*/  LDSM.16.MT88.4 R28, [R185+0x2900] ;  /* 0x00290000b91c783b */ /* 0x000ea20000004200 */
[----:B-1----:R-:W-:-:S06]  /*103d0*/  FFMA.FTZ R2, R56, c[0x0][0x2d0], -R0 ;  /* 0x0000b40038027a23 */ /* 0x002fcc0000010800 */
[C---:B------:R-:W-:Y:S01]  /*103e0*/  HMMA.16816.F32.BF16 R116, R4.reuse, R20, RZ ;  /* 0x000000140474723c */ /* 0x040fe200000418ff */
[----:B------:R1:W1:Y:S07]  /*103f0*/  MUFU.EX2 R217, R2 ;  /* 0x0000000200d97308 */ /* 0x00026e0000000800 */
[C---:B------:R-:W-:Y:S01]  /*10400*/  HMMA.16816.F32.BF16 R124, R4.reuse, R22, RZ ;  /* 0x00000016047c723c */ /* 0x040fe200000418ff */
[----:B------:R-:W2:Y:S07]  /*10410*/  LDSM.16.MT88.4 R20, [R186+0x2900] ;  /* 0x00290000ba14783b */ /* 0x000eae0000004200 */
[----:B------:R-:W-:Y:S01]  /*10420*/  HMMA.16816.F32.BF16 R132, R4, R12, RZ ;  /* 0x0000000c0484723c */ /* 0x000fe200000418ff */
[----:B-1----:R-:W-:-:S04]  /*10430*/  FFMA.FTZ R2, R58, c[0x0][0x2d0], -R0 ;  /* 0x0000b4003a027a23 */ /* 0x002fc80000010800 */
[----:B------:R1:W-:Y:S03]  /*10440*/  MUFU.EX2 R218, R2 ;  /* 0x0000000200da7308 */ /* 0x0003e60000000800 */
[C---:B------:R-:W-:Y:S01]  /*10450*/  HMMA.16816.F32.BF16 R136, R4.reuse, R14, RZ ;  /* 0x0000000e0488723c */ /* 0x040fe200000418ff */
[----:B------:R-:W2:Y:S07]  /*10460*/  LDSM.16.MT88.4 R12, [R187+0x2900] ;  /* 0x00290000bb0c783b */ /* 0x000eae0000004200 */
[----:B------:R-:W-:Y:S01]  /*10470*/  HMMA.16816.F32.BF16 R80, R4, R36, RZ ;  /* 0x000000240450723c */ /* 0x000fe200000418ff */
[----:B-1----:R-:W-:-:S07]  /*10480*/  FFMA.FTZ R2, R57, c[0x0][0x2d0], -R0 ;  /* 0x0000b40039027a23 */ /* 0x002fce0000010800 */
[C---:B------:R-:W-:Y:S01]  /*10490*/  HMMA.16816.F32.BF16 R72, R4.reuse, R38, RZ ;  /* 0x000000260448723c */ /* 0x040fe200000418ff */
[----:B------:R-:W1:Y:S01]  /*104a0*/  LDSM.16.MT88.4 R36, [R188+0x900] ;  /* 0x00090000bc24783b */ /* 0x000e620000004200 */
[----:B------:R3:W1:Y:S06]  /*104b0*/  MUFU.EX2 R216, R2 ;  /* 0x0000000200d87308 */ /* 0x00066c0000000800 */
[C---:B------:R-:W-:Y:S08]  /*104c0*/  HMMA.16816.F32.BF16 R76, R4.reuse, R32, RZ ;  /* 0x00000020044c723c */ /* 0x040ff000000418ff */
[----:B------:R-:W-:Y:S01]  /*104d0*/  HMMA.16816.F32.BF16 R68, R4, R34, RZ ;  /* 0x000000220444723c */ /* 0x000fe200000418ff */
[----:B------:R-:W1:Y:S01]  /*104e0*/  LDSM.16.MT88.4 R32, [R187+0x900] ;  /* 0x00090000bb20783b */ /* 0x000e620000004200 */
[----:B---3--:R-:W-:-:S04]  /*104f0*/  FFMA.FTZ R2, R151, c[0x0][0x2d0], -R8 ;  /* 0x0000b40097027a23 */ /* 0x008fc80000010808 */
[----:B------:R3:W-:Y:S02]  /*10500*/  MUFU.EX2 R205, R2 ;  /* 0x0000000200cd7308 */ /* 0x0007e40000000800 */
[C---:B-----5:R-:W-:Y:S08]  /*10510*/  HMMA.16816.F32.BF16 R144, R4.reuse, R16, RZ ;  /* 0x000000100490723c */ /* 0x060ff000000418ff */
[----:B------:R-:W-:Y:S01]  /*10520*/  HMMA.16816.F32.BF16 R164, R4, R18, RZ ;  /* 0x0000001204a4723c */ /* 0x000fe200000418ff */
[----:B------:R-:W1:Y:S01]  /*10530*/  LDSM.16.MT88.4 R16, [R188+0x2900] ;  /* 0x00290000bc10783b */ /* 0x000e620000004200 */
[----:B---3--:R-:W-:-:S06]  /*10540*/  FFMA.FTZ R2, R150, c[0x0][0x2d0], -R8 ;  /* 0x0000b40096027a23 */ /* 0x008fcc0000010808 */
[C---:B--2---:R-:W-:Y:S01]  /*10550*/  HMMA.16816.F32.BF16 R176, R4.reuse, R24, RZ ;  /* 0x0000001804b0723c */ /* 0x044fe200000418ff */
[----:B------:R2:W3:Y:S07]  /*10560*/  MUFU.EX2 R159, R2 ;  /* 0x00000002009f7308 */ /* 0x0004ee0000000800 */
[----:B------:R-:W-:Y:S01]  /*10570*/  HMMA.16816.F32.BF16 R196, R4, R26, RZ ;  /* 0x0000001a04c4723c */ /* 0x000fe200000418ff */
[----:B------:R-:W3:Y:S06]  /*10580*/  LDSM.16.MT88.4 R24, [R185+0x4900] ;  /* 0x00490000b918783b */ /* 0x000eec0000004200 */
[----:B----4-:R-:W-:-:S02]  /*10590*/  F2FP.BF16.PACK_AB R4, R221, R223 ;  /* 0x000000dfdd04723e */ /* 0x010fc400000010ff */
[----:B------:R-:W-:Y:S01]  /*105a0*/  F2FP.BF16.PACK_AB R6, R220, R222 ;  /* 0x000000dedc06723e */ /* 0x000fe200000010ff */
[--C-:B--2---:R-:W-:Y:S01]  /*105b0*/  FFMA.FTZ R2, R156, c[0x0][0x2d0], -R8.reuse ;  /* 0x0000b4009c027a23 */ /* 0x104fe20000010808 */
[----:B------:R-:W-:Y:S02]  /*105c0*/  F2FP.BF16.PACK_AB R5, R217, R219 ;  /* 0x000000dbd905723e */ /* 0x000fe400000010ff */
[----:B-1----:R-:W-:Y:S01]  /*105d0*/  F2FP.BF16.PACK_AB R7, R216, R218 ;  /* 0x000000dad807723e */ /* 0x002fe200000010ff */
[----:B------:R1:W-:Y:S06]  /*105e0*/  MUFU.EX2 R204, R2 ;  /* 0x0000000200cc7308 */ /* 0x0003ec0000000800 */
[C---:B------:R-:W-:Y:S08]  /*105f0*/  HMMA.16816.F32.BF16 R200, R4.reuse, R44, R120 ;  /* 0x0000002c04c8723c */ /* 0x040ff00000041878 */
[----:B------:R-:W-:Y:S01]  /*10600*/  HMMA.16816.F32.BF16 R180, R4, R46, R112 ;  /* 0x0000002e04b4723c */ /* 0x000fe20000041870 */
[----:B------:R-:W-:Y:S01]  /*10610*/  LDSM.16.MT88.4 R44, [R186+0x1100] ;  /* 0x00110000ba2c783b */ /* 0x000fe20000004200 */
[----:B-1----:R-:W-:-:S04]  /*10620*/  FFMA.FTZ R2, R157, c[0x0][0x2d0], -R8 ;  /* 0x0000b4009d027a23 */ /* 0x002fc80000010808 */
[----:B------:R1:W2:Y:S02]  /*10630*/  MUFU.EX2 R158, R2 ;  /* 0x00000002009e7308 */ /* 0x0002a40000000800 */
[C---:B------:R-:W-:Y:S08]  /*10640*/  HMMA.16816.F32.BF16 R172, R4.reuse, R40, R108 ;  /* 0x0000002804ac723c */ /* 0x040ff0000004186c */
[----:B------:R-:W-:Y:S01]  /*10650*/  HMMA.16816.F32.BF16 R120, R4, R28, R80 ;  /* 0x0000001c0478723c */ /* 0x000fe20000041850 */
[----:B-1----:R-:W-:-:S07]  /*10660*/  FFMA.FTZ R2, R103, c[0x0][0x2d0], -R0 ;  /* 0x0000b40067027a23 */ /* 0x002fce0000010800 */
[C---:B------:R-:W-:Y:S01]  /*10670*/  HMMA.16816.F32.BF16 R112, R4.reuse, R30, R72 ;  /* 0x0000001e0470723c */ /* 0x040fe20000041848 */
[----:B------:R-:W1:Y:S01]  /*10680*/  LDSM.16.MT88.4 R28, [R186+0x4900] ;  /* 0x00490000ba1c783b */ /* 0x000e620000004200 */
[----:B------:R4:W-:Y:S06]  /*10690*/  MUFU.EX2 R157, R2 ;  /* 0x00000002009d7308 */ /* 0x0009ec0000000800 */
[C---:B------:R-:W-:Y:S08]  /*106a0*/  HMMA.16816.F32.BF16 R108, R4.reuse, R20, R76 ;  /* 0x00000014046c723c */ /* 0x040ff0000004184c */
[----:B------:R-:W-:Y:S01]  /*106b0*/  HMMA.16816.F32.BF16 R76, R4, R12, R52 ;  /* 0x0000000c044c723c */ /* 0x000fe20000041834 */
[----:B----4-:R-:W-:-:S04]  /*106c0*/  FFMA.FTZ R2, R102, c[0x0][0x2d0], -R0 ;  /* 0x0000b40066027a23 */ /* 0x010fc80000010800 */
[----:B------:R4:W1:Y:S03]  /*106d0*/  MUFU.EX2 R102, R2 ;  /* 0x0000000200667308 */ /* 0x0008660000000800 */
[C---:B------:R-:W-:Y:S01]  /*106e0*/  HMMA.16816.F32.BF16 R56, R4.reuse, R14, R48 ;  /* 0x0000000e0438723c */ /* 0x040fe20000041830 */
[----:B------:R-:W1:Y:S04]  /*106f0*/  LDSM.16.MT88.4 R12, [R188+0x4900] ;  /* 0x00490000bc0c783b */ /* 0x000e680000004200 */
[----:B------:R-:W-:Y:S03]  /*10700*/  LDSM.16.MT88.4 R48, [R185+0x1100] ;  /* 0x00110000b930783b */ /* 0x000fe60000004200 */
[----:B------:R-:W-:Y:S01]  /*10710*/  HMMA.16816.F32.BF16 R160, R4, R36, R96 ;  /* 0x0000002404a0723c */ /* 0x000fe20000041860 */
[----:B----4-:R-:W-:-:S07]  /*10720*/  FFMA.FTZ R2, R148, c[0x0][0x2d0], -R0 ;  /* 0x0000b40094027a23 */ /* 0x010fce0000010800 */
[C---:B------:R-:W-:Y:S01]  /*10730*/  HMMA.16816.F32.BF16 R128, R4.reuse, R34, R84 ;  /* 0x000000220480723c */ /* 0x040fe20000041854 */
[----:B------:R4:W-:Y:S07]  /*10740*/  MUFU.EX2 R156, R2 ;  /* 0x00000002009c7308 */ /* 0x0009ee0000000800 */
[C---:B------:R-:W-:Y:S01]  /*10750*/  HMMA.16816.F32.BF16 R96, R4.reuse, R22, R68 ;  /* 0x000000160460723c */ /* 0x040fe20000041844 */
[----:B------:R-:W-:Y:S07]  /*10760*/  LDSM.16.MT88.4 R20, [R188+0x3100] ;  /* 0x00310000bc14783b */ /* 0x000fee0000004200 */
[----:B------:R-:W-:Y:S01]  /*10770*/  HMMA.16816.F32.BF16 R84, R4, R18, R60 ;  /* 0x000000120454723c */ /* 0x000fe2000004183c */
[----:B----4-:R-:W-:-:S04]  /*10780*/  FFMA.FTZ R2, R149, c[0x0][0x2d0], -R0 ;  /* 0x0000b40095027a23 */ /* 0x010fc80000010800 */
[----:B------:R4:W1:Y:S03]  /*10790*/  MUFU.EX2 R103, R2 ;  /* 0x0000000200677308 */ /* 0x0008660000000800 */
[C---:B---3--:R-:W-:Y:S01]  /*107a0*/  HMMA.16816.F32.BF16 R68, R4.reuse, R24, R116 ;  /* 0x000000180444723c */ /* 0x048fe20000041874 */
[----:B------:R-:W-:Y:S07]  /*107b0*/  LDSM.16.MT88.4 R116, [R186+0x1900] ;  /* 0x00190000ba74783b */ /* 0x000fee0000004200 */
[----:B------:R-:W-:Y:S01]  /*107c0*/  HMMA.16816.F32.BF16 R60, R4, R26, R124 ;  /* 0x0000001a043c723c */ /* 0x000fe2000004187c */
[----:B------:R-:W3:Y:S04]  /*107d0*/  LDSM.16.MT88.4 R24, [R187+0x4900] ;  /* 0x00490000bb18783b */ /* 0x000ee80000004200 */
[----:B------:R-:W-:Y:S01]  /*107e0*/  LDSM.16.MT88.4 R124, [R188+0x1900] ;  /* 0x00190000bc7c783b */ /* 0x000fe20000004200 */
[----:B----4-:R-:W-:-:S02]  /*107f0*/  FFMA.FTZ R2, R214, c[0x0][0x2d0], -R8 ;  /* 0x0000b400d6027a23 */ /* 0x010fc40000010808 */
[C---:B------:R-:W-:Y:S01]  /*10800*/  HMMA.16816.F32.BF16 R168, R4.reuse, R42, R104 ;  /* 0x0000002a04a8723c */ /* 0x040fe20000041868 */
[----:B------:R-:W4:Y:S07]  /*10810*/  LDSM.16.MT88.4 R40, [R188+0x1100] ;  /* 0x00110000bc28783b */ /* 0x000f2e0000004200 */
[C---:B------:R-:W-:Y:S01]  /*10820*/  HMMA.16816.F32.BF16 R140, R4.reuse, R32, R88 ;  /* 0x00000020048c723c */ /* 0x040fe20000041858 */
[----:B------:R-:W-:Y:S07]  /*10830*/  LDSM.16.MT88.4 R32, [R185+0x3100] ;  /* 0x00310000b920783b */ /* 0x000fee0000004200 */
[C---:B------:R-:W-:Y:S01]  /*10840*/  HMMA.16816.F32.BF16 R152, R4.reuse, R38, R92 ;  /* 0x000000260498723c */ /* 0x040fe2000004185c */
[----:B------:R-:W2:Y:S07]  /*10850*/  LDSM.16.MT88.4 R36, [R187+0x1100] ;  /* 0x00110000bb24783b */ /* 0x000eae0000004200 */
[C---:B------:R-:W-:Y:S01]  /*10860*/  HMMA.16816.F32.BF16 R88, R4.reuse, R16, R64 ;  /* 0x000000100458723c */ /* 0x040fe20000041840 */
[----:B------:R-:W-:Y:S07]  /*10870*/  LDSM.16.MT88.4 R16, [R187+0x3100] ;  /* 0x00310000bb10783b */ /* 0x000fee0000004200 */
[C---:B-1----:R-:W-:Y:S01]  /*10880*/  HMMA.16816.F32.BF16 R64, R4.reuse, R28, R132 ;  /* 0x0000001c0440723c */ /* 0x042fe20000041884 */
[----:B------:R-:W-:Y:S07]  /*10890*/  LDSM.16.MT88.4 R132, [R187+0x1900] ;  /* 0x00190000bb84783b */ /* 0x000fee0000004200 */
[C---:B------:R-:W-:Y:S01]  /*108a0*/  HMMA.16816.F32.BF16 R52, R4.reuse, R30, R136 ;  /* 0x0000001e0434723c */ /* 0x040fe20000041888 */
[----:B------:R-:W1:Y:S07]  /*108b0*/  LDSM.16.MT88.4 R28, [R186+0x3100] ;  /* 0x00310000ba1c783b */ /* 0x000e6e0000004200 */
[C---:B------:R-:W-:Y:S08]  /*108c0*/  HMMA.16816.F32.BF16 R72, R4.reuse, R12, R144 ;  /* 0x0000000c0448723c */ /* 0x040ff00000041890 */
[C---:B------:R-:W-:Y:S01]  /*108d0*/  HMMA.16816.F32.BF16 R80, R4.reuse, R14, R164 ;  /* 0x0000000e0450723c */ /* 0x040fe200000418a4 */
[----:B------:R-:W1:Y:S07]  /*108e0*/  LDSM.16.MT88.4 R12, [R185+0x5100] ;  /* 0x00510000b90c783b */ /* 0x000e6e0000004200 */
[C---:B---3--:R-:W-:Y:S08]  /*108f0*/  HMMA.16816.F32.BF16 R104, R4.reuse, R24, R176 ;  /* 0x000000180468723c */ /* 0x048ff000000418b0 */
[----:B------:R-:W-:Y:S01]  /*10900*/  HMMA.16816.F32.BF16 R92, R4, R26, R196 ;  /* 0x0000001a045c723c */ /* 0x000fe200000418c4 */
[----:B------:R-:W3:Y:S06]  /*10910*/  LDSM.16.MT88.4 R24, [R186+0x5100] ;  /* 0x00510000ba18783b */ /* 0x000eec0000004200 */
[----:B------:R-:W-:-:S02]  /*10920*/  F2FP.BF16.PACK_AB R4, R159, R205 ;  /* 0x000000cd9f04723e */ /* 0x000fc400000010ff */
[----:B--2---:R-:W-:Y:S02]  /*10930*/  F2FP.BF16.PACK_AB R6, R158, R204 ;  /* 0x000000cc9e06723e */ /* 0x004fe400000010ff */
[----:B------:R-:W-:Y:S02]  /*10940*/  F2FP.BF16.PACK_AB R5, R102, R157 ;  /* 0x0000009d6605723e */ /* 0x000fe400000010ff */
[----:B------:R-:W-:-:S07]  /*10950*/  F2FP.BF16.PACK_AB R7, R103, R156 ;  /* 0x0000009c6707723e */ /* 0x000fce00000010ff */
[C---:B------:R-:W-:Y:S08]  /*10960*/  HMMA.16816.F32.BF16 R196, R4.reuse, R50, R180 ;  /* 0x0000003204c4723c */ /* 0x040ff000000418b4 */
[C---:B------:R-:W-:Y:S08]  /*10970*/  HMMA.16816.F32.BF16 R180, R4.reuse, R44, R172 ;  /* 0x0000002c04b4723c */ /* 0x040ff000000418ac */
[C---:B------:R-:W-:Y:S08]  /*10980*/  HMMA.16816.F32.BF16 R176, R4.reuse, R46, R168 ;  /* 0x0000002e04b0723c */ /* 0x040ff000000418a8 */
[C---:B----4-:R-:W-:Y:S08]  /*10990*/  HMMA.16816.F32.BF16 R172, R4.reuse, R40, R160 ;  /* 0x0000002804ac723c */ /* 0x050ff000000418a0 */
[C---:B------:R-:W-:Y:S01]  /*109a0*/  HMMA.16816.F32.BF16 R164, R4.reuse, R42, R152 ;  /* 0x0000002a04a4723c */ /* 0x040fe20000041898 */
[----:B------:R-:W-:Y:S07]  /*109b0*/  LDSM.16.MT88.4 R40, [R185+0x3900] ;  /* 0x00390000b928783b */ /* 0x000fee0000004200 */
[C---:B------:R-:W-:Y:S08]  /*109c0*/  HMMA.16816.F32.BF16 R168, R4.reuse, R36, R140 ;  /* 0x0000002404a8723c */ /* 0x040ff0000004188c */
[C---:B------:R-:W-:Y:S08]  /*109d0*/  HMMA.16816.F32.BF16 R160, R4.reuse, R38, R128 ;  /* 0x0000002604a0723c */ /* 0x040ff00000041880 */
[C---:B------:R-:W-:Y:S08]  /*109e0*/  HMMA.16816.F32.BF16 R36, R4.reuse, R32, R120 ;  /* 0x000000200424723c */ /* 0x040ff00000041878 */
[C---:B------:R-:W-:Y:S08]  /*109f0*/  HMMA.16816.F32.BF16 R152, R4.reuse, R34, R112 ;  /* 0x000000220498723c */ /* 0x040ff00000041870 */
[C---:B-1----:R-:W-:Y:S01]  /*10a00*/  HMMA.16816.F32.BF16 R44, R4.reuse, R28, R108 ;  /* 0x0000001c042c723c */ /* 0x042fe2000004186c */
[----:B------:R-:W-:Y:S07]  /*10a10*/  LDSM.16.MT88.4 R108, [R185+0x1900] ;  /* 0x00190000b96c783b */ /* 0x000fee0000004200 */
[C---:B------:R-:W-:Y:S08]  /*10a20*/  HMMA.16816.F32.BF16 R148, R4.reuse, R30, R96 ;  /* 0x0000001e0494723c */ /* 0x040ff00000041860 */
[C---:B------:R-:W-:Y:S08]  /*10a30*/  HMMA.16816.F32.BF16 R140, R4.reuse, R16, R76 ;  /* 0x00000010048c723c */ /* 0x040ff0000004184c */
[C---:B------:R-:W-:Y:S01]  /*10a40*/  HMMA.16816.F32.BF16 R32, R4.reuse, R18, R56 ;  /* 0x000000120420723c */ /* 0x040fe20000041838 */
[----:B------:R-:W1:Y:S04]  /*10a50*/  LDSM.16.MT88.4 R16, [R188+0x5100] ;  /* 0x00510000bc10783b */ /* 0x000e680000004200 */
[----:B------:R-:W-:Y:S03]  /*10a60*/  LDSM.16.MT88.4 R56, [R188+0x3900] ;  /* 0x00390000bc38783b */ /* 0x000fe60000004200 */
[C---:B------:R-:W-:Y:S08]  /*10a70*/  HMMA.16816.F32.BF16 R68, R4.reuse, R12, R68 ;  /* 0x0000000c0444723c */ /* 0x040ff00000041844 */
[C---:B------:R-:W-:Y:S01]  /*10a80*/  HMMA.16816.F32.BF16 R28, R4.reuse, R14, R60 ;  /* 0x0000000e041c723c */ /* 0x040fe2000004183c */
[----:B------:R-:W2:Y:S07]  /*10a90*/  LDSM.16.MT88.4 R12, [R187+0x5100] ;  /* 0x00510000bb0c783b */ /* 0x000eae0000004200 */
[C---:B------:R-:W-:Y:S01]  /*10aa0*/  HMMA.16816.F32.BF16 R84, R4.reuse, R22, R84 ;  /* 0x000000160454723c */ /* 0x040fe20000041854 */
[----:B------:R4:W-:Y:S07]  /*10ab0*/  MUFU.EX2 R22, R2 ;  /* 0x0000000200167308 */ /* 0x0009ee0000000800 */
[C---:B------:R-:W-:Y:S08]  /*10ac0*/  HMMA.16816.F32.BF16 R88, R4.reuse, R20, R88 ;  /* 0x000000140458723c */ /* 0x040ff00000041858 */
[C---:B---3--:R-:W-:Y:S01]  /*10ad0*/  HMMA.16816.F32.BF16 R76, R4.reuse, R24, R64 ;  /* 0x00000018044c723c */ /* 0x048fe20000041840 */
[--C-:B----4-:R-:W-:Y:S01]  /*10ae0*/  FFMA.FTZ R2, R212, c[0x0][0x2d0], -R8.reuse ;  /* 0x0000b400d4027a23 */ /* 0x110fe20000010808 */
[----:B------:R-:W-:Y:S03]  /*10af0*/  LDSM.16.MT88.4 R64, [R187+0x3900] ;  /* 0x00390000bb40783b */ /* 0x000fe60000004200 */
[----:B------:R3:W4:Y:S03]  /*10b00*/  MUFU.EX2 R21, R2 ;  /* 0x0000000200157308 */ /* 0x0007260000000800 */
[C---:B-1----:R-:W-:Y:S01]  /*10b10*/  HMMA.16816.F32.BF16 R136, R4.reuse, R16, R72 ;  /* 0x000000100488723c */ /* 0x042fe20000041848 */
[----:B------:R-:W-:Y:S07]  /*10b20*/  LDSM.16.MT88.4 R72, [R185+0x5900] ;  /* 0x00590000b948783b */ /* 0x000fee0000004200 */
[----:B------:R-:W-:Y:S01]  /*10b30*/  HMMA.16816.F32.BF16 R200, R4, R48, R200 ;  /* 0x0000003004c8723c */ /* 0x000fe200000418c8 */
[----:B------:R-:W-:Y:S01]  /*10b40*/  LDSM.16.MT88.4 R48, [R186+0x3900] ;  /* 0x00390000ba30783b */ /* 0x000fe20000004200 */
[----:B---3--:R-:W-:Y:S01]  /*10b50*/  FFMA.FTZ R2, R213, c[0x0][0x2d0], -R8 ;  /* 0x0000b400d5027a23 */ /* 0x008fe20000010808 */
[----:B----4-:R-:W-:-:S05]  /*10b60*/  F2FP.BF16.PACK_AB R96, R21, R22 ;  /* 0x000000161560723e */ /* 0x010fca00000010ff */
[C---:B--2---:R-:W-:Y:S01]  /*10b70*/  HMMA.16816.F32.BF16 R144, R4.reuse, R12, R104 ;  /* 0x0000000c0490723c */ /* 0x044fe20000041868 */
[----:B------:R1:W-:Y:S07]  /*10b80*/  MUFU.EX2 R23, R2 ;  /* 0x0000000200177308 */ /* 0x0003ee0000000800 */
[C---:B------:R-:W-:Y:S08]  /*10b90*/  HMMA.16816.F32.BF16 R24, R4.reuse, R26, R52 ;  /* 0x0000001a0418723c */ /* 0x040ff00000041834 */
[C---:B------:R-:W-:Y:S01]  /*10ba0*/  HMMA.16816.F32.BF16 R16, R4.reuse, R18, R80 ;  /* 0x000000120410723c */ /* 0x040fe20000041850 */
[----:B-1----:R-:W-:Y:S01]  /*10bb0*/  FFMA.FTZ R2, R215, c[0x0][0x2d0], -R8 ;  /* 0x0000b400d7027a23 */ /* 0x002fe20000010808 */
[----:B------:R-:W-:Y:S03]  /*10bc0*/  LDSM.16.MT88.4 R80, [R186+0x5900] ;  /* 0x00590000ba50783b */ /* 0x000fe60000004200 */
[----:B------:R1:W2:Y:S03]  /*10bd0*/  MUFU.EX2 R20, R2 ;  /* 0x0000000200147308 */ /* 0x0002a60000000800 */
[----:B------:R-:W-:Y:S01]  /*10be0*/  HMMA.16816.F32.BF16 R12, R4, R14, R92 ;  /* 0x0000000e040c723c */ /* 0x000fe2000004185c */
[----:B------:R-:W3:Y:S01]  /*10bf0*/  LDSM.16.MT88.4 R4, [R187+0x5900] ;  /* 0x00590000bb04783b */ /* 0x000ee20000004200 */
[----:B-1----:R-:W-:Y:S01]  /*10c00*/  FFMA.FTZ R2, R208, c[0x0][0x2d0], -R0 ;  /* 0x0000b400d0027a23 */ /* 0x002fe20000010800 */
[----:B--2---:R-:W-:-:S03]  /*10c10*/  F2FP.BF16.PACK_AB R98, R20, R23 ;  /* 0x000000171462723e */ /* 0x004fc600000010ff */
[----:B------:R1:W-:Y:S02]  /*10c20*/  MUFU.EX2 R10, R2 ;  /* 0x00000002000a7308 */ /* 0x0003e40000000800 */
[----:B-1----:R-:W-:Y:S01]  /*10c30*/  FFMA.FTZ R2, R206, c[0x0][0x2d0], -R0 ;  /* 0x0000b400ce027a23 */ /* 0x002fe20000010800 */
[----:B------:R-:W-:-:S05]  /*10c40*/  IADD3 R206, R195, 0x800, RZ ;  /* 0x00000800c3ce7810 */ /* 0x000fca0007ffe0ff */
[----:B------:R1:W2:Y:S02]  /*10c50*/  MUFU.EX2 R8, R2 ;  /* 0x0000000200087308 */ /* 0x0002a40000000800 */
[--C-:B-1----:R-:W-:Y:S01]  /*10c60*/  FFMA.FTZ R2, R210, c[0x0][0x2d0], -R0.reuse ;  /* 0x0000b400d2027a23 */ /* 0x102fe20000010800 */
[----:B--2---:R-:W-:Y:S01]  /*10c70*/  F2FP.BF16.PACK_AB R97, R8, R10 ;  /* 0x0000000a0861723e */ /* 0x004fe200000010ff */
[----:B------:R-:W-:-:S04]  /*10c80*/  FFMA.FTZ R0, R211, c[0x0][0x2d0], -R0 ;  /* 0x0000b400d3007a23 */ /* 0x000fc80000010800 */
[----:B------:R-:W-:Y:S08]  /*10c90*/  MUFU.EX2 R11, R2 ;  /* 0x00000002000b7308 */ /* 0x000ff00000000800 */
[----:B------:R1:W2:Y:S02]  /*10ca0*/  MUFU.EX2 R9, R0 ;  /* 0x0000000000097308 */ /* 0x0002a40000000800 */
[----:B-1----:R-:W-:Y:S01]  /*10cb0*/  FADD.FTZ R0, R241, R234 ;  /* 0x000000eaf1007221 */ /* 0x002fe20000010000 */
[----:B--2---:R-:W-:-:S03]  /*10cc0*/  F2FP.BF16.PACK_AB R99, R9, R11 ;  /* 0x0000000b0963723e */ /* 0x004fc600000010ff */
[----:B------:R-:W-:Y:S02]  /*10cd0*/  FADD.FTZ R2, R227, R0 ;  /* 0x00000000e3027221 */ /* 0x000fe40000010000 */
[----:B------:R-:W-:Y:S02]  /*10ce0*/  FADD.FTZ R0, R226, R3 ;  /* 0x00000003e2007221 */ /* 0x000fe40000010000 */
[----:B------:R-:W-:Y:S01]  /*10cf0*/  FADD.FTZ R2, R235, R2 ;  /* 0x00000002eb027221 */ /* 0x000fe20000010000 */
[----:B------:R-:W-:Y:S01]  /*10d00*/  HMMA.16816.F32.BF16 R52, R96, R56, R88 ;  /* 0x000000386034723c */ /* 0x000fe20000041858 */
[----:B------:R-:W-:Y:S01]  /*10d10*/  FADD.FTZ R0, R225, R0 ;  /* 0x00000000e1007221 */ /* 0x000fe20000010000 */
[----:B------:R-:W1:Y:S01]  /*10d20*/  LDSM.16.MT88.4 R88, [R188+0x5900] ;  /* 0x00590000bc58783b */ /* 0x000e620000004200 */
[----:B------:R-:W-:Y:S02]  /*10d30*/  FADD.FTZ R2, R223, R2 ;  /* 0x00000002df027221 */ /* 0x000fe40000010000 */
[----:B------:R-:W-:-:S02]  /*10d40*/  FADD.FTZ R0, R219, R0 ;  /* 0x00000000db007221 */ /* 0x000fc40000010000 */
[----:B------:R-:W-:Y:S01]  /*10d50*/  FADD.FTZ R2, R221, R2 ;  /* 0x00000002dd027221 */ /* 0x000fe20000010000 */
[C---:B---3--:R-:W-:Y:S01]  /*10d60*/  HMMA.16816.F32.BF16 R92, R96.reuse, R4, R144 ;  /* 0x00000004605c723c */ /* 0x048fe20000041890 */
[----:B------:R-:W-:Y:S02]  /*10d70*/  FADD.FTZ R0, R217, R0 ;  /* 0x00000000d9007221 */ /* 0x000fe40000010000 */
[----:B------:R-:W-:Y:S02]  /*10d80*/  FADD.FTZ R2, R222, R2 ;  /* 0x00000002de027221 */ /* 0x000fe40000010000 */
[----:B------:R-:W-:Y:S02]  /*10d90*/  FADD.FTZ R0, R218, R0 ;  /* 0x00000000da007221 */ /* 0x000fe40000010000 */
[----:B------:R-:W-:Y:S01]  /*10da0*/  FADD.FTZ R2, R220, R2 ;  /* 0x00000002dc027221 */ /* 0x000fe20000010000 */
[----:B------:R-:W-:Y:S01]  /*10db0*/  HMMA.16816.F32.BF16 R56, R96, R58, R84 ;  /* 0x0000003a6038723c */ /* 0x000fe20000041854 */
[----:B------:R-:W-:-:S02]  /*10dc0*/  FADD.FTZ R0, R216, R0 ;  /* 0x00000000d8007221 */ /* 0x000fc40000010000 */
[----:B------:R-:W-:Y:S01]  /*10dd0*/  FADD.FTZ R2, R205, R2 ;  /* 0x00000002cd027221 */ /* 0x000fe20000010000 */
[----:B------:R-:W-:Y:S01]  /*10de0*/  IADD3 R205, R195, 0x1000, RZ ;  /* 0x00001000c3cd7810 */ /* 0x000fe20007ffe0ff */
[----:B------:R-:W-:Y:S02]  /*10df0*/  FADD.FTZ R0, R157, R0 ;  /* 0x000000009d007221 */ /* 0x000fe40000010000 */
[----:B------:R-:W-:Y:S01]  /*10e00*/  FADD.FTZ R2, R159, R2 ;  /* 0x000000029f027221 */ /* 0x000fe20000010000 */
[----:B------:R-:W-:Y:S01]  /*10e10*/  HMMA.16816.F32.BF16 R104, R96, R108, R200 ;  /* 0x0000006c6068723c */ /* 0x000fe200000418c8 */
[----:B------:R-:W-:Y:S02]  /*10e20*/  FADD.FTZ R0, R102, R0 ;  /* 0x0000000066007221 */ /* 0x000fe40000010000 */
[----:B------:R-:W-:-:S04]  /*10e30*/  @P4 IMAD.HI.U32 R3, R244, c[0x0][0x2c8], RZ ;  /* 0x0000b200f4034a27 */ /* 0x000fc800078e00ff */
[----:B------:R-:W-:Y:S01]  /*10e40*/  FADD.FTZ R2, R204, R2 ;  /* 0x00000002cc027221 */ /* 0x000fe20000010000 */
[----:B------:R-:W-:Y:S01]  /*10e50*/  @P4 SHF.R.U32.HI R244, RZ, c[0x0][0x2cc], R3 ;  /* 0x0000b300fff44a19 */ /* 0x000fe20000011603 */
[----:B------:R-:W-:Y:S01]  /*10e60*/  FADD.FTZ R0, R156, R0 ;  /* 0x000000009c007221 */ /* 0x000fe20000010000 */
[C---:B------:R-:W-:Y:S01]  /*10e70*/  HMMA.16816.F32.BF16 R112, R96.reuse, R116, R180 ;  /* 0x000000746070723c */ /* 0x040fe200000418b4 */
[----:B------:R-:W-:Y:S01]  /*10e80*/  FADD.FTZ R3, R158, R2 ;  /* 0x000000029e037221 */ /* 0x000fe20000010000 */
[----:B------:R-:W-:Y:S01]  /*10e90*/  IADD3 R204, R195, 0x1800, RZ ;  /* 0x00001800c3cc7810 */ /* 0x000fe20007ffe0ff */
[----:B------:R-:W-:Y:S01]  /*10ea0*/  FADD.FTZ R2, R103, R0 ;  /* 0x0000000067027221 */ /* 0x000fe20000010000 */
[----:B------:R-:W-:Y:S01]  /*10eb0*/  IADD3 R0, R244, R232, -R242 ;  /* 0x000000e8f4007210 */ /* 0x000fe20007ffe8f2 */
[----:B------:R-:W-:Y:S01]  /*10ec0*/  FADD.FTZ R4, R22, R3 ;  /* 0x0000000316047221 */ /* 0x000fe20000010000 */
[----:B------:R-:W-:Y:S01]  /*10ed0*/  IADD3 R203, R195, 0x2000, RZ ;  /* 0x00002000c3cb7810 */ /* 0x000fe20007ffe0ff */
[----:B------:R-:W-:Y:S01]  /*10ee0*/  FADD.FTZ R3, R10, R2 ;  /* 0x000000020a037221 */ /* 0x000fe20000010000 */
[----:B------:R-:W-:Y:S01]  /*10ef0*/  SHF.R.S32.HI R2, RZ, 0x1f, R0 ;  /* 0x0000001fff027819 */ /* 0x000fe20000011400 */
[----:B------:R-:W-:Y:S01]  /*10f00*/  FADD.FTZ R4, R21, R4 ;  /* 0x0000000415047221 */ /* 0x000fe20000010000 */
[C---:B------:R-:W-:Y:S01]  /*10f10*/  HMMA.16816.F32.BF16 R120, R96.reuse, R124, R172 ;  /* 0x0000007c6078723c */ /* 0x040fe200000418ac */
[----:B------:R-:W-:Y:S01]  /*10f20*/  FADD.FTZ R3, R8, R3 ;  /* 0x0000000308037221 */ /* 0x000fe20000010000 */
[----:B------:R-:W-:Y:S01]  /*10f30*/  LEA.HI R0, R2, R0, RZ, 0x6 ;  /* 0x0000000002007211 */ /* 0x000fe200078f30ff */
[----:B------:R-:W-:Y:S01]  /*10f40*/  FADD.FTZ R222, R23, R4 ;  /* 0x0000000417de7221 */ /* 0x000fe20000010000 */
[----:B------:R-:W-:Y:S01]  /*10f50*/  IADD3 R202, R195, 0x2800, RZ ;  /* 0x00002800c3ca7810 */ /* 0x000fe20007ffe0ff */
[----:B------:R-:W-:Y:S01]  /*10f60*/  FADD.FTZ R223, R11, R3 ;  /* 0x000000030bdf7221 */ /* 0x000fe20000010000 */
[----:B------:R-:W-:Y:S01]  /*10f70*/  SHF.R.S32.HI R0, RZ, 0x6, R0 ;  /* 0x00000006ff007819 */ /* 0x000fe20000011400 */
[----:B------:R-:W-:Y:S01]  /*10f80*/  FADD.FTZ R222, R20, R222 ;  /* 0x000000de14de7221 */ /* 0x000fe20000010000 */
[----:B------:R-:W-:Y:S01]  /*10f90*/  HMMA.16816.F32.BF16 R128, R96, R132, R168 ;  /* 0x000000846080723c */ /* 0x000fe200000418a8 */
[----:B------:R-:W-:Y:S01]  /*10fa0*/  FADD.FTZ R223, R9, R223 ;  /* 0x000000df09df7221 */ /* 0x000fe20000010000 */
[----:B------:R-:W-:-:S02]  /*10fb0*/  IMNMX R234, RZ, R0, !PT ;  /* 0x00000000ffea7217 */ /* 0x000fc40007800200 */
[----:B------:R-:W-:Y:S02]  /*10fc0*/  IADD3 R201, R195, 0x3000, RZ ;  /* 0x00003000c3c97810 */ /* 0x000fe40007ffe0ff */
[----:B------:R-:W-:Y:S02]  /*10fd0*/  ISETP.GE.AND P0, PT, R207, R234, PT ;  /* 0x000000eacf00720c */ /* 0x000fe40003f06270 */
[----:B------:R-:W-:Y:S01]  /*10fe0*/  HMMA.16816.F32.BF16 R36, R96, R40, R36 ;  /* 0x000000286024723c */ /* 0x000fe20000041824 */
[----:B------:R-:W-:-:S07]  /*10ff0*/  IADD3 R200, R195, 0x3800, RZ ;  /* 0x00003800c3c87810 */ /* 0x000fce0007ffe0ff */
[C---:B------:R-:W-:Y:S08]  /*11000*/  HMMA.16816.F32.BF16 R44, R96.reuse, R48, R44 ;  /* 0x00000030602c723c */ /* 0x040ff0000004182c */
[C---:B------:R-:W-:Y:S08]  /*11010*/  HMMA.16816.F32.BF16 R60, R96.reuse, R64, R140 ;  /* 0x00000040603c723c */ /* 0x040ff0000004188c */
[C---:B------:R-:W-:Y:S08]  /*11020*/  HMMA.16816.F32.BF16 R68, R96.reuse, R72, R68 ;  /* 0x000000486044723c */ /* 0x040ff00000041844 */
[C---:B------:R-:W-:Y:S08]  /*11030*/  HMMA.16816.F32.BF16 R76, R96.reuse, R80, R76 ;  /* 0x00000050604c723c */ /* 0x040ff0000004184c */
[C---:B-1----:R-:W-:Y:S08]  /*11040*/  HMMA.16816.F32.BF16 R84, R96.reuse, R88, R136 ;  /* 0x000000586054723c */ /* 0x042ff00000041888 */
[C---:B------:R-:W-:Y:S07]  /*11050*/  HMMA.16816.F32.BF16 R108, R96.reuse, R110, R196 ;  /* 0x0000006e606c723c */ /* 0x040fee00000418c4 */
[C---:B------:R-:W-:Y:S01]  /*11060*/  IADD3 R199, R195.reuse, 0x4000, RZ ;  /* 0x00004000c3c77810 */ /* 0x040fe20007ffe0ff */
[----:B------:R-:W-:Y:S01]  /*11070*/  HMMA.16816.F32.BF16 R116, R96, R118, R176 ;  /* 0x000000766074723c */ /* 0x000fe200000418b0 */
[----:B------:R-:W-:-:S02]  /*11080*/  IADD3 R198, R195, 0x4800, RZ ;  /* 0x00004800c3c67810 */ /* 0x000fc40007ffe0ff */
[C---:B------:R-:W-:Y:S02]  /*11090*/  IADD3 R197, R195.reuse, 0x5000, RZ ;  /* 0x00005000c3c57810 */ /* 0x040fe40007ffe0ff */
[----:B------:R-:W-:-:S03]  /*110a0*/  IADD3 R196, R195, 0x5800, RZ ;  /* 0x00005800c3c47810 */ /* 0x000fc60007ffe0ff */
        /* <DEDUP_REMOVED lines=10> */
[----:B------:R-:W-:Y:S01]  /*11150*/  IADD3 RZ, P0, R228, 0x80, RZ ;  /* 0x00000080e4ff7810 */ /* 0x000fe20007f1e0ff */
[----:B------:R-:W-:Y:S01]  /*11160*/  IMAD.MOV.U32 R102, RZ, RZ, R100 ;  /* 0x000000ffff667224 */ /* 0x000fe200078e0064 */
[----:B------:R-:W-:Y:S01]  /*11170*/  IADD3 R224, P1, R236, 0x40, RZ ;  /* 0x00000040ece07810 */ /* 0x000fe20007f3e0ff */
[----:B------:R-:W-:Y:S01]  /*11180*/  IMAD.MOV.U32 R3, RZ, RZ, R101 ;  /* 0x000000ffff037224 */ /* 0x000fe200078e0065 */
[----:B------:R-:W-:Y:S01]  /*11190*/  IADD3 R226, P2, R228, 0x40, RZ ;  /* 0x00000040e4e27810 */ /* 0x000fe20007f5e0ff */
[----:B------:R-:W-:Y:S01]  /*111a0*/  IMAD.X R227, RZ, RZ, R231, P0 ;  /* 0x000000ffffe37224 */ /* 0x000fe200000e06e7 */
[----:B------:R-:W-:Y:S01]  /*111b0*/  IADD3 R221, P0, R236, 0x80, RZ ;  /* 0x00000080ecdd7810 */ /* 0x000fe20007f1e0ff */
[----:B------:R-:W-:Y:S01]  /*111c0*/  IMAD.MOV.U32 R241, RZ, RZ, c[0x0][0x208] ;  /* 0x00008200fff17624 */ /* 0x000fe200078e00ff */
[----:B------:R-:W-:Y:S01]  /*111d0*/  MOV R208, R207 ;  /* 0x000000cf00d07202 */ /* 0x000fe20000000f00 */
[----:B------:R-:W-:Y:S01]  /*111e0*/  @P4 IMAD.HI.U32 R235, R238, c[0x0][0x2c8], RZ ;  /* 0x0000b200eeeb4a27 */ /* 0x000fe200078e00ff */
[----:B------:R-:W-:-:S02]  /*111f0*/  IADD3 R220, R228, 0x80, RZ ;  /* 0x00000080e4dc7810 */ /* 0x000fc40007ffe0ff */
[----:B------:R-:W-:Y:S01]  /*11200*/  MOV R248, c[0x0][0x20c] ;  /* 0x0000830000f87a02 */ /* 0x000fe20000000f00 */
[----:B------:R-:W-:Y:S01]  /*11210*/  IMAD.MOV.U32 R244, RZ, RZ, -0x40 ;  /* 0xffffffc0fff47424 */ /* 0x000fe200078e00ff */
[----:B------:R-:W-:Y:S01]  /*11220*/  IADD3.X R225, RZ, R231, RZ, P2, !PT ;  /* 0x000000e7ffe17210 */ /* 0x000fe200017fe4ff */
[----:B------:R-:W-:Y:S01]  /*11230*/  IMAD.X R219, RZ, RZ, R233, P1 ;  /* 0x000000ffffdb7224 */ /* 0x000fe200008e06e9 */
[----:B------:R-:W-:Y:S02]  /*11240*/  IADD3.X R218, RZ, R233, RZ, P0, !PT ;  /* 0x000000e9ffda7210 */ /* 0x000fe400007fe4ff */
.L_x_615:
[----:B------:R-:W-:Y:S01]  /*11250*/  ISETP.GE.AND P0, PT, R208, RZ, PT ;  /* 0x000000ffd000720c */ /* 0x000fe20003f06270 */
[----:B------:R-:W-:Y:S04]  /*11260*/  DEPBAR.LE SB0, 0x0 ;  /* 0x000080000000791a */ /* 0x000fe80000000000 */
[----:B------:R-:W-:Y:S01]  /*11270*/  BAR.SYNC.DEFER_BLOCKING 0x0 ;  /* 0x0000000000007b1d */ /* 0x000fe20000010000 */
[----:B------:R-:W-:Y:S02]  /*11280*/  ISETP.NE.AND P4, PT, R240, RZ, PT ;  /* 0x000000fff000720c */ /* 0x000fe40003f85270 */
[----:B------:R-:W-:Y:S05]  /*11290*/  ISETP.NE.AND P3, PT, R249, 0x1, PT ;  /* 0x00000001f900780c */ /* 0x000fea0003f65270 */
[----:B------:R-:W-:Y:S01]  /*112a0*/  @P0 SHF.R.S32.HI R0, RZ, 0x1f, R208 ;  /* 0x0000001fff000819 */ /* 0x000fe200000114d0 */
[----:B------:R-:W-:Y:S04]  /*112b0*/  @P0 IMAD.WIDE.U32 R4, R208, c[0x0][0x208], RZ ;  /* 0x00008200d0040a25 */ /* 0x000fe800078e00ff */
[----:B------:R-:W-:Y:S01]  /*112c0*/  @P0 IMAD R0, R0, c[0x0][0x208], RZ ;  /* 0x0000820000000a24 */ /* 0x000fe200078e02ff */
[----:B------:R-:W-:Y:S03]  /*112d0*/  @P0 SHF.L.U32 R2, R4, 0x6, RZ ;  /* 0x0000000604020819 */ /* 0x000fe600000006ff */
[----:B------:R-:W-:Y:S05]  /*112e0*/  @P0 IMAD R0, R208, c[0x0][0x20c], R0 ;  /* 0x00008300d0000a24 */ /* 0x000fea00078e0200 */
[----:B------:R-:W-:Y:S02]  /*112f0*/  @P0 IADD3 R0, R5, R0, RZ ;  /* 0x0000000005000210 */ /* 0x000fe40007ffe0ff */
[----:B------:R-:W-:Y:S01]  /*11300*/  @P0 IADD3 R5, P1, R2, R236, RZ ;  /* 0x000000ec02050210 */ /* 0x000fe20007f3e0ff */
[----:B------:R-:W-:Y:S01]  /*11310*/  LDSM.16.M88.4 R32, [R191+0xc100] ;  /* 0x00c10000bf20783b */ /* 0x000fe20000000200 */
[----:B------:R-:W-:Y:S02]  /*11320*/  @P0 SHF.L.U64.HI R0, R4, 0x6, R0 ;  /* 0x0000000604000819 */ /* 0x000fe40000010200 */
[C---:B------:R-:W-:Y:S02]  /*11330*/  @P0 LEA R30, P2, R5.reuse, c[0x0][0x1f8], 0x1 ;  /* 0x00007e00051e0a11 */ /* 0x040fe400078408ff */
[----:B------:R-:W-:Y:S02]  /*11340*/  @P0 IADD3.X R4, R0, R233, RZ, P1, !PT ;  /* 0x000000e900040210 */ /* 0x000fe40000ffe4ff */
[----:B------:R-:W-:Y:S01]  /*11350*/  @P0 IADD3 R6, P1, R2, R224, RZ ;  /* 0x000000e002060210 */ /* 0x000fe20007f3e0ff */
[----:B------:R-:W1:Y:S01]  /*11360*/  LDSM.16.M88.4 R8, [R184+0x6100] ;  /* 0x00610000b808783b */ /* 0x000e620000000200 */
[----:B------:R-:W-:Y:S02]  /*11370*/  @P0 LEA.HI.X R31, R5, c[0x0][0x1fc], R4, 0x1, P2 ;  /* 0x00007f00051f0a11 */ /* 0x000fe400010f0c04 */
[----:B------:R-:W-:Y:S02]  /*11380*/  @P0 LEA R22, P2, R6, c[0x0][0x1f8], 0x1 ;  /* 0x00007e0006160a11 */ /* 0x000fe400078408ff */
[----:B------:R-:W-:Y:S02]  /*11390*/  @P0 IADD3.X R5, R0, R219, RZ, P1, !PT ;  /* 0x000000db00050210 */ /* 0x000fe40000ffe4ff */
[C---:B------:R-:W-:Y:S01]  /*113a0*/  @P0 LEA R4, P1, R241.reuse, R2, 0x5 ;  /* 0x00000002f1040211 */ /* 0x040fe200078228ff */
[----:B------:R-:W2:Y:S01]  /*113b0*/  LDSM.16.M88.4 R16, [R184+0x6900] ;  /* 0x00690000b810783b */ /* 0x000ea20000000200 */
[----:B------:R-:W-:Y:S02]  /*113c0*/  @P0 LEA.HI.X R23, R6, c[0x0][0x1fc], R5, 0x1, P2 ;  /* 0x00007f0006170a11 */ /* 0x000fe400010f0c05 */
[----:B------:R-:W-:Y:S02]  /*113d0*/  @P0 IADD3 R5, P2, R2, R221, RZ ;  /* 0x000000dd02050210 */ /* 0x000fe40007f5e0ff */
[----:B------:R-:W-:Y:S02]  /*113e0*/  @P0 LEA.HI.X R2, R241, R0, R248, 0x5, P1 ;  /* 0x00000000f1020211 */ /* 0x000fe400008f2cf8 */
[----:B------:R-:W-:Y:S01]  /*113f0*/  @P0 IADD3.X R0, R0, R218, RZ, P2, !PT ;  /* 0x000000da00000210 */ /* 0x000fe200017fe4ff */
[----:B------:R-:W3:Y:S01]  /*11400*/  LDSM.16.M88.4 R24, [R184+0x7100] ;  /* 0x00710000b818783b */ /* 0x000ee20000000200 */
[C---:B------:R-:W-:Y:S02]  /*11410*/  @P0 LEA R14, P2, R5.reuse, c[0x0][0x1f8], 0x1 ;  /* 0x00007e00050e0a11 */ /* 0x040fe400078408ff */
[----:B------:R-:W-:Y:S02]  /*11420*/  @P0 IADD3 R6, P1, R4, R236, RZ ;  /* 0x000000ec04060210 */ /* 0x000fe40007f3e0ff */
[----:B------:R-:W-:Y:S02]  /*11430*/  @P0 LEA.HI.X R15, R5, c[0x0][0x1fc], R0, 0x1, P2 ;  /* 0x00007f00050f0a11 */ /* 0x000fe400010f0c00 */
[----:B------:R-:W-:Y:S01]  /*11440*/  @P0 IADD3.X R7, R2, R233, RZ, P1, !PT ;  /* 0x000000e902070210 */ /* 0x000fe20000ffe4ff */
[----:B------:R-:W4:Y:S01]  /*11450*/  LDSM.16.M88.4 R136, [R184+0x7900] ;  /* 0x00790000b888783b */ /* 0x000f220000000200 */
[----:B------:R-:W-:Y:S02]  /*11460*/  @P0 LEA R28, P1, R6, c[0x0][0x1f8], 0x1 ;  /* 0x00007e00061c0a11 */ /* 0x000fe400078208ff */
[----:B------:R-:W-:Y:S02]  /*11470*/  @P0 IADD3 R0, P2, R4, R224, RZ ;  /* 0x000000e004000210 */ /* 0x000fe40007f5e0ff */
[----:B------:R-:W-:Y:S02]  /*11480*/  @P0 LEA.HI.X R29, R6, c[0x0][0x1fc], R7, 0x1, P1 ;  /* 0x00007f00061d0a11 */ /* 0x000fe400008f0c07 */
[----:B------:R-:W-:Y:S01]  /*11490*/  @P0 IADD3.X R5, R2, R219, RZ, P2, !PT ;  /* 0x000000db02050210 */ /* 0x000fe200017fe4ff */
[----:B------:R-:W-:Y:S01]  /*114a0*/  LDSM.16.M88.4 R140, [R192+0xc100] ;  /* 0x00c10000c08c783b */ /* 0x000fe20000000200 */
[----:B------:R-:W-:Y:S02]  /*114b0*/  @P0 LEA R20, P2, R0, c[0x0][0x1f8], 0x1 ;  /* 0x00007e0000140a11 */ /* 0x000fe400078408ff */
[----:B------:R-:W-:Y:S02]  /*114c0*/  @P0 IADD3 R4, P1, R4, R221, RZ ;  /* 0x000000dd04040210 */ /* 0x000fe40007f3e0ff */
[----:B------:R-:W-:Y:S02]  /*114d0*/  @P0 LEA.HI.X R21, R0, c[0x0][0x1fc], R5, 0x1, P2 ;  /* 0x00007f0000150a11 */ /* 0x000fe400010f0c05 */
[----:B------:R-:W-:Y:S01]  /*114e0*/  @P0 IADD3.X R2, R2, R218, RZ, P1, !PT ;  /* 0x000000da02020210 */ /* 0x000fe20000ffe4ff */
[----:B------:R-:W5:Y:S01]  /*114f0*/  LDSM.16.M88.4 R144, [R195] ;  /* 0x00000000c390783b */ /* 0x000f620000000200 */
[C---:B------:R-:W-:Y:S02]  /*11500*/  @P0 LEA R12, P1, R4.reuse, c[0x0][0x1f8], 0x1 ;  /* 0x00007e00040c0a11 */ /* 0x040fe400078208ff */
[----:B------:R-:W-:Y:S02]  /*11510*/  MOV R0, R238 ;  /* 0x000000ee00007202 */ /* 0x000fe40000000f00 */
[----:B------:R-:W-:Y:S02]  /*11520*/  @P0 LEA.HI.X R13, R4, c[0x0][0x1fc], R2, 0x1, P1 ;  /* 0x00007f00040d0a11 */ /* 0x000fe400008f0c02 */
[C---:B-1----:R-:W-:Y:S01]  /*11530*/  HMMA.16816.F32.BF16 R4, R32.reuse, R8, RZ ;  /* 0x000000082004723c */ /* 0x042fe200000418ff */
[----:B------:R-:W1:Y:S02]  /*11540*/  LDSM.16.M88.4 R148, [R206] ;  /* 0x00000000ce94783b */ /* 0x000e640000000200 */
[----:B------:R-:W-:Y:S05]  /*11550*/  @P3 SHF.R.U32.HI R0, RZ, c[0x0][0x2cc], R235 ;  /* 0x0000b300ff003a19 */ /* 0x000fea00000116eb */
[C---:B------:R-:W-:Y:S01]  /*11560*/  HMMA.16816.F32.BF16 R8, R32.reuse, R10, RZ ;  /* 0x0000000a2008723c */ /* 0x040fe200000418ff */
[----:B------:R-:W1:Y:S08]  /*11570*/  LDSM.16.M88.4 R152, [R205] ;  /* 0x00000000cd98783b */ /* 0x000e700000000200 */
[----:B------:R-:W1:Y:S08]  /*11580*/  LDSM.16.M88.4 R156, [R204] ;  /* 0x00000000cc9c783b */ /* 0x000e700000000200 */
[----:B------:R-:W-:Y:S01]  /*11590*/  @!PT LDS RZ, [RZ] ;  /* 0x00000000fffff984 */ /* 0x000fe20000000800 */
[----:B------:R-:W-:Y:S01]  /*115a0*/  @!PT LDS RZ, [RZ] ;  /* 0x00000000fffff984 */ /* 0x000fe20000000800 */
[----:B------:R-:W-:Y:S01]  /*115b0*/  @!PT LDS RZ, [RZ] ;  /* 0x00000000fffff984 */ /* 0x000fe20000000800 */
[----:B------:R4:W-:Y:S08]  /*115c0*/  @P0 LDGSTS.E.BYPASS.LTC128B.128 [R209+0x100], [R30.64], !P5 ;  /* 0x001000001ed10fae */ /* 0x0009f0000e901d46 */
[----:B------:R3:W-:Y:S08]  /*115d0*/  @P0 LDGSTS.E.BYPASS.LTC128B.128 [R209+0x2100], [R22.64], !P6 ;  /* 0x0210000016d10fae */ /* 0x0007f0000f101d46 */
[----:B------:R2:W-:Y:S08]  /*115e0*/  @P0 LDGSTS.E.BYPASS.LTC128B.128 [R209+0x4100], [R14.64], !P4 ;  /* 0x041000000ed10fae */ /* 0x0005f0000e101d46 */
[----:B------:R4:W-:Y:S08]  /*115f0*/  @P0 LDGSTS.E.BYPASS.LTC128B.128 [R209+0x1100], [R28.64], !P5 ;  /* 0x011000001cd10fae */ /* 0x0009f0000e901d46 */
[----:B------:R3:W-:Y:S08]  /*11600*/  @P0 LDGSTS.E.BYPASS.LTC128B.128 [R209+0x3100], [R20.64], !P6 ;  /* 0x0310000014d10fae */ /* 0x0007f0000f101d46 */
[----:B------:R2:W-:Y:S08]  /*11610*/  @P0 LDGSTS.E.BYPASS.LTC128B.128 [R209+0x5100], [R12.64], !P4 ;  /* 0x051000000cd10fae */ /* 0x0005f0000e101d46 */
[----:B------:R-:W-:Y:S08]  /*11620*/  LDSM.16.M88.4 R160, [R194+0xc100] ;  /* 0x00c10000c2a0783b */ /* 0x000ff00000000200 */
[----:B------:R-:W0:Y:S08]  /*11630*/  LDGDEPBAR ;  /* 0x00000000000079af */ /* 0x000e300000000000 */
[----:B------:R-:W1:Y:S01]  /*11640*/  LDSM.16.M88.4 R164, [R190+0x6100] ;  /* 0x00610000bea4783b */ /* 0x000e620000000200 */
[C---:B--2---:R-:W-:Y:S07]  /*11650*/  HMMA.16816.F32.BF16 R12, R32.reuse, R16, RZ ;  /* 0x00000010200c723c */ /* 0x044fee00000418ff */
[----:B------:R-:W-:Y:S01]  /*11660*/  LDSM.16.M88.4 R168, [R190+0x7100] ;  /* 0x00710000bea8783b */ /* 0x000fe20000000200 */
[C---:B------:R-:W-:Y:S07]  /*11670*/  HMMA.16816.F32.BF16 R16, R32.reuse, R18, RZ ;  /* 0x000000122010723c */ /* 0x040fee00000418ff */
[----:B------:R-:W-:Y:S01]  /*11680*/  LDSM.16.M88.4 R172, [R190+0x7900] ;  /* 0x00790000beac783b */ /* 0x000fe20000000200 */
[C---:B---3--:R-:W-:Y:S07]  /*11690*/  HMMA.16816.F32.BF16 R20, R32.reuse, R24, RZ ;  /* 0x000000182014723c */ /* 0x048fee00000418ff */
[----:B------:R-:W-:Y:S01]  /*116a0*/  LDSM.16.M88.4 R176, [R193+0xc100] ;  /* 0x00c10000c1b0783b */ /* 0x000fe20000000200 */
[C---:B------:R-:W-:Y:S07]  /*116b0*/  HMMA.16816.F32.BF16 R24, R32.reuse, R26, RZ ;  /* 0x0000001a2018723c */ /* 0x040fee00000418ff */
[----:B------:R-:W-:Y:S01]  /*116c0*/  LDSM.16.M88.4 R180, [R189] ;  /* 0x00000000bdb4783b */ /* 0x000fe20000000200 */
[C---:B----4-:R-:W-:Y:S07]  /*116d0*/  HMMA.16816.F32.BF16 R28, R32.reuse, R136, RZ ;  /* 0x00000088201c723c */ /* 0x050fee00000418ff */
[----:B------:R-:W-:Y:S01]  /*116e0*/  SHFL.IDX PT, R2, R0, RZ, 0x1c1f ;  /* 0x001c1fff00027589 */ /* 0x000fe200000e0000 */
[----:B------:R-:W-:Y:S07]  /*116f0*/  HMMA.16816.F32.BF16 R32, R32, R138, RZ ;  /* 0x0000008a2020723c */ /* 0x000fee00000418ff */
[----:B------:R-:W2:Y:S01]  /*11700*/  LDSM.16.M88.4 R136, [R190+0x6900] ;  /* 0x00690000be88783b */ /* 0x000ea20000000200 */
[C---:B-----5:R-:W-:Y:S08]  /*11710*/  HMMA.16816.F32.BF16 R4, R140.reuse, R144, R4 ;  /* 0x000000908c04723c */ /* 0x060ff00000041804 */
[C---:B------:R-:W-:Y:S01]  /*11720*/  HMMA.16816.F32.BF16 R8, R140.reuse, R146, R8 ;  /* 0x000000928c08723c */ /* 0x040fe20000041808 */
[----:B------:R-:W-:Y:S07]  /*11730*/  LDSM.16.M88.4 R144, [R189+0x1000] ;  /* 0x00100000bd90783b */ /* 0x000fee0000000200 */
[C---:B-1----:R-:W-:Y:S08]  /*11740*/  HMMA.16816.F32.BF16 R12, R140.reuse, R148, R12 ;  /* 0x000000948c0c723c */ /* 0x042ff0000004180c */
[C---:B------:R-:W-:Y:S01]  /*11750*/  HMMA.16816.F32.BF16 R16, R140.reuse, R150, R16 ;  /* 0x000000968c10723c */ /* 0x040fe20000041810 */
[----:B------:R-:W-:Y:S07]  /*11760*/  LDSM.16.M88.4 R148, [R189+0x1800] ;  /* 0x00180000bd94783b */ /* 0x000fee0000000200 */
[C---:B------:R-:W-:Y:S08]  /*11770*/  HMMA.16816.F32.BF16 R20, R140.reuse, R152, R20 ;  /* 0x000000988c14723c */ /* 0x040ff00000041814 */
[C---:B------:R-:W-:Y:S01]  /*11780*/  HMMA.16816.F32.BF16 R24, R140.reuse, R154, R24 ;  /* 0x0000009a8c18723c */ /* 0x040fe20000041818 */
[----:B------:R-:W-:Y:S07]  /*11790*/  LDSM.16.M88.4 R152, [R191+0x10100] ;  /* 0x01010000bf98783b */ /* 0x000fee0000000200 */
[C---:B------:R-:W-:Y:S08]  /*117a0*/  HMMA.16816.F32.BF16 R28, R140.reuse, R156, R28 ;  /* 0x0000009c8c1c723c */ /* 0x040ff0000004181c */
[----:B------:R-:W-:Y:S01]  /*117b0*/  HMMA.16816.F32.BF16 R32, R140, R158, R32 ;  /* 0x0000009e8c20723c */ /* 0x000fe20000041820 */
[----:B------:R-:W1:Y:S07]  /*117c0*/  LDSM.16.M88.4 R140, [R189+0x800] ;  /* 0x00080000bd8c783b */ /* 0x000e6e0000000200 */
[C---:B------:R-:W-:Y:S01]  /*117d0*/  HMMA.16816.F32.BF16 R4, R160.reuse, R164, R4 ;  /* 0x000000a4a004723c */ /* 0x040fe20000041804 */
[----:B------:R-:W3:Y:S07]  /*117e0*/  LDSM.16.M88.4 R156, [R184+0x8100] ;  /* 0x00810000b89c783b */ /* 0x000eee0000000200 */
[C---:B------:R-:W-:Y:S01]  /*117f0*/  HMMA.16816.F32.BF16 R8, R160.reuse, R166, R8 ;  /* 0x000000a6a008723c */ /* 0x040fe20000041808 */
[----:B------:R-:W-:Y:S07]  /*11800*/  LDSM.16.M88.4 R164, [R184+0x9900] ;  /* 0x00990000b8a4783b */ /* 0x000fee0000000200 */
[C---:B--2---:R-:W-:Y:S08]  /*11810*/  HMMA.16816.F32.BF16 R12, R160.reuse, R136, R12 ;  /* 0x00000088a00c723c */ /* 0x044ff0000004180c */
[C---:B------:R-:W-:Y:S01]  /*11820*/  HMMA.16816.F32.BF16 R16, R160.reuse, R138, R16 ;  /* 0x0000008aa010723c */ /* 0x040fe20000041810 */
[----:B------:R-:W2:Y:S07]  /*11830*/  LDSM.16.M88.4 R136, [R184+0x8900] ;  /* 0x00890000b888783b */ /* 0x000eae0000000200 */
[C---:B------:R-:W-:Y:S08]  /*11840*/  HMMA.16816.F32.BF16 R20, R160.reuse, R168, R20 ;  /* 0x000000a8a014723c */ /* 0x040ff00000041814 */
[C---:B------:R-:W-:Y:S01]  /*11850*/  HMMA.16816.F32.BF16 R24, R160.reuse, R170, R24 ;  /* 0x000000aaa018723c */ /* 0x040fe20000041818 */
[----:B------:R-:W-:Y:S07]  /*11860*/  LDSM.16.M88.4 R168, [R192+0x10100] ;  /* 0x01010000c0a8783b */ /* 0x000fee0000000200 */
[C---:B------:R-:W-:Y:S08]  /*11870*/  HMMA.16816.F32.BF16 R28, R160.reuse, R172, R28 ;  /* 0x000000aca01c723c */ /* 0x040ff0000004181c */
[----:B------:R-:W-:Y:S01]  /*11880*/  HMMA.16816.F32.BF16 R32, R160, R174, R32 ;  /* 0x000000aea020723c */ /* 0x000fe20000041820 */
[----:B------:R-:W4:Y:S07]  /*11890*/  LDSM.16.M88.4 R160, [R184+0x9100] ;  /* 0x00910000b8a0783b */ /* 0x000f2e0000000200 */
[C---:B------:R-:W-:Y:S01]  /*118a0*/  HMMA.16816.F32.BF16 R4, R176.reuse, R180, R4 ;  /* 0x000000b4b004723c */ /* 0x040fe20000041804 */
[----:B------:R-:W5:Y:S07]  /*118b0*/  LDSM.16.M88.4 R172, [R203] ;  /* 0x00000000cbac783b */ /* 0x000f6e0000000200 */
        /* <DEDUP_REMOVED lines=15> */
[C---:B--2---:R-:W-:Y:S08]  /*119b0*/  HMMA.16816.F32.BF16 R12, R152.reuse, R136, R12 ;  /* 0x00000088980c723c */ /* 0x044ff0000004180c */
[C---:B------:R-:W-:Y:S01]  /*119c0*/  HMMA.16816.F32.BF16 R16, R152.reuse, R138, R16 ;  /* 0x0000008a9810723c */ /* 0x040fe20000041810 */
[----:B------:R-:W2:Y:S07]  /*119d0*/  LDSM.16.M88.4 R136, [R190+0x8900] ;  /* 0x00890000be88783b */ /* 0x000eae0000000200 */
[C---:B----4-:R-:W-:Y:S08]  /*119e0*/  HMMA.16816.F32.BF16 R20, R152.reuse, R160, R20 ;  /* 0x000000a09814723c */ /* 0x050ff00000041814 */
[C---:B------:R-:W-:Y:S01]  /*119f0*/  HMMA.16816.F32.BF16 R24, R152.reuse, R162, R24 ;  /* 0x000000a29818723c */ /* 0x040fe20000041818 */
[----:B------:R-:W-:Y:S07]  /*11a00*/  LDSM.16.M88.4 R160, [R193+0x10100] ;  /* 0x01010000c1a0783b */ /* 0x000fee0000000200 */
[C---:B------:R-:W-:Y:S08]  /*11a10*/  HMMA.16816.F32.BF16 R28, R152.reuse, R164, R28 ;  /* 0x000000a4981c723c */ /* 0x040ff0000004181c */
[----:B------:R-:W-:Y:S01]  /*11a20*/  HMMA.16816.F32.BF16 R32, R152, R166, R32 ;  /* 0x000000a69820723c */ /* 0x000fe20000041820 */
[----:B------:R-:W4:Y:S07]  /*11a30*/  LDSM.16.M88.4 R152, [R190+0x9100] ;  /* 0x00910000be98783b */ /* 0x000f2e0000000200 */
[C---:B-----5:R-:W-:Y:S01]  /*11a40*/  HMMA.16816.F32.BF16 R4, R168.reuse, R172, R4 ;  /* 0x000000aca804723c */ /* 0x060fe20000041804 */
[----:B------:R-:W5:Y:S07]  /*11a50*/  LDSM.16.M88.4 R164, [R189+0x2000] ;  /* 0x00200000bda4783b */ /* 0x000f6e0000000200 */
        /* <DEDUP_REMOVED lines=23> */
[----:B------:R-:W2:Y:S07]  /*11bd0*/  LDSM.16.M88.4 R156, [R184+0xb900] ;  /* 0x00b90000b89c783b */ /* 0x000eae0000000200 */
[C---:B-----5:R-:W-:Y:S01]  /*11be0*/  HMMA.16816.F32.BF16 R4, R160.reuse, R164, R4 ;  /* 0x000000a4a004723c */ /* 0x060fe20000041804 */
[----:B------:R-:W5:Y:S07]  /*11bf0*/  LDSM.16.M88.4 R176, [R192+0x14100] ;  /* 0x01410000c0b0783b */ /* 0x000f6e0000000200 */
        /* <DEDUP_REMOVED lines=35> */
[C---:B--2---:R-:W-:Y:S08]  /*11e30*/  HMMA.16816.F32.BF16 R12, R160.reuse, R136, R12 ;  /* 0x00000088a00c723c */ /* 0x044ff0000004180c */
[C---:B------:R-:W-:Y:S01]  /*11e40*/  HMMA.16816.F32.BF16 R16, R160.reuse, R138, R16 ;  /* 0x0000008aa010723c */ /* 0x040fe20000041810 */
[----:B------:R-:W1:Y:S07]  /*11e50*/  LDSM.16.M88.4 R136, [R189+0x4800] ;  /* 0x00480000bd88783b */ /* 0x000e6e0000000200 */
[C---:B----4-:R-:W-:Y:S08]  /*11e60*/  HMMA.16816.F32.BF16 R20, R160.reuse, R152, R20 ;  /* 0x00000098a014723c */ /* 0x050ff00000041814 */
[C---:B------:R-:W-:Y:S08]  /*11e70*/  HMMA.16816.F32.BF16 R24, R160.reuse, R154, R24 ;  /* 0x0000009aa018723c */ /* 0x040ff00000041818 */
[C---:B------:R-:W-:Y:S08]  /*11e80*/  HMMA.16816.F32.BF16 R28, R160.reuse, R156, R28 ;  /* 0x0000009ca01c723c */ /* 0x040ff0000004181c */
[----:B------:R-:W-:Y:S08]  /*11e90*/  HMMA.16816.F32.BF16 R32, R160, R158, R32 ;  /* 0x0000009ea020723c */ /* 0x000ff00000041820 */
[C---:B-----5:R-:W-:Y:S08]  /*11ea0*/  HMMA.16816.F32.BF16 R4, R168.reuse, R172, R4 ;  /* 0x000000aca804723c */ /* 0x060ff00000041804 */
        /* <DEDUP_REMOVED lines=17> */
[----:B------:R-:W-:Y:S01]  /*11fc0*/  MUFU.TANH R143, R6 ;  /* 0x00000006008f7308 */ /* 0x000fe20000002400 */
[----:B------:R-:W-:Y:S02]  /*11fd0*/  FMUL.FTZ R16, R16, c[0x0][0x320] ;  /* 0x0000c80010107a20 */ /* 0x000fe40000410000 */
[----:B------:R-:W-:Y:S02]  /*11fe0*/  FMUL.FTZ R14, R14, c[0x0][0x320] ;  /* 0x0000c8000e0e7a20 */ /* 0x000fe40000410000 */
[----:B------:R-:W-:Y:S02]  /*11ff0*/  FMUL.FTZ R17, R17, c[0x0][0x320] ;  /* 0x0000c80011117a20 */ /* 0x000fe40000410000 */
[----:B------:R-:W-:Y:S03]  /*12000*/  FMUL.FTZ R15, R15, c[0x0][0x320] ;  /* 0x0000c8000f0f7a20 */ /* 0x000fe60000410000 */
[----:B------:R3:W-:Y:S10]  /*12010*/  MUFU.TANH R142, R7 ;  /* 0x00000007008e7308 */ /* 0x0007f40000002400 */
[----:B------:R-:W4:Y:S10]  /*12020*/  MUFU.TANH R141, R8 ;  /* 0x00000008008d7308 */ /* 0x000f340000002400 */
[----:B------:R-:W5:Y:S01]  /*12030*/  MUFU.TANH R136, R9 ;  /* 0x0000000900887308 */ /* 0x000f620000002400 */
[----:B---3--:R-:W3:Y:S09]  /*12040*/  LDSM.16.M88.4 R4, [R189+0x5000] ;  /* 0x00500000bd04783b */ /* 0x008ef20000000200 */
[----:B------:R-:W-:Y:S10]  /*12050*/  MUFU.TANH R103, R10 ;  /* 0x0000000a00677308 */ /* 0x000ff40000002400 */
[----:B------:R1:W-:Y:S10]  /*12060*/  MUFU.TANH R101, R11 ;  /* 0x0000000b00657308 */ /* 0x0003f40000002400 */
[----:B------:R-:W-:Y:S10]  /*12070*/  MUFU.TANH R13, R13 ;  /* 0x0000000d000d7308 */ /* 0x000ff40000002400 */
[----:B------:R4:W-:Y:S01]  /*12080*/  MUFU.TANH R148, R18 ;  /* 0x0000001200947308 */ /* 0x0009e20000002400 */
[C---:B---3--:R-:W-:Y:S01]  /*12090*/  HMMA.16816.F32.BF16 R20, R168.reuse, R4, R20 ;  /* 0x00000004a814723c */ /* 0x048fe20000041814 */
[----:B-1----:R-:W1:Y:S01]  /*120a0*/  LDSM.16.M88.4 R8, [R189+0x5800] ;  /* 0x00580000bd08783b */ /* 0x002e620000000200 */
[----:B------:R-:W-:Y:S07]  /*120b0*/  DEPBAR.LE SB0, 0x0 ;  /* 0x000080000000791a */ /* 0x000fee0000000000 */
[----:B------:R-:W-:Y:S01]  /*120c0*/  MUFU.TANH R16, R16 ;  /* 0x0000001000107308 */ /* 0x000fe20000002400 */
[C---:B------:R-:W-:Y:S01]  /*120d0*/  HMMA.16816.F32.BF16 R24, R168.reuse, R6, R24 ;  /* 0x00000006a818723c */ /* 0x040fe20000041818 */
[----:B------:R3:W1:Y:S08]  /*120e0*/  SHFL.IDX PT, R4, R0, 0x1, 0x1c1f ;  /* 0x003c1f0000047f89 */ /* 0x00067000000e0000 */
[----:B------:R5:W-:Y:S01]  /*120f0*/  MUFU.TANH R149, R19 ;  /* 0x0000001300957308 */ /* 0x000be20000002400 */
[----:B------:R-:W-:Y:S04]  /*12100*/  BAR.SYNC.DEFER_BLOCKING 0x0 ;  /* 0x0000000000007b1d */ /* 0x000fe80000010000 */
[----:B------:R-:W-:Y:S02]  /*12110*/  FMUL.FTZ R23, R23, c[0x0][0x320] ;  /* 0x0000c80017177a20 */ /* 0x000fe40000410000 */
[----:B------:R-:W-:Y:S02]  /*12120*/  FMUL.FTZ R20, R20, c[0x0][0x320] ;  /* 0x0000c80014147a20 */ /* 0x000fe40000410000 */
[----:B------:R-:W-:Y:S02]  /*12130*/  FMUL.FTZ R22, R22, c[0x0][0x320] ;  /* 0x0000c80016167a20 */ /* 0x000fe40000410000 */
[----:B------:R-:W-:Y:S02]  /*12140*/  FMUL.FTZ R21, R21, c[0x0][0x320] ;  /* 0x0000c80015157a20 */ /* 0x000fe40000410000 */
[----:B---3--:R-:W-:Y:S02]  /*12150*/  IMAD R0, R208, R244, 0x1 ;  /* 0x00000001d0007424 */ /* 0x008fe400078e02f4 */
[----:B------:R-:W-:Y:S02]  /*12160*/  FMUL.FTZ R24, R24, c[0x0][0x320] ;  /* 0x0000c80018187a20 */ /* 0x000fe40000410000 */
[----:B------:R-:W-:Y:S01]  /*12170*/  FMUL.FTZ R25, R25, c[0x0][0x320] ;  /* 0x0000c80019197a20 */ /* 0x000fe20000410000 */
[----:B------:R-:W-:Y:S01]  /*12180*/  IADD3 R0, R232, R0, -R239 ;  /* 0x00000000e8007210 */ /* 0x000fe20007ffe8ef */
[----:B------:R-:W-:Y:S02]  /*12190*/  FMUL.FTZ R26, R26, c[0x0][0x320] ;  /* 0x0000c8001a1a7a20 */ /* 0x000fe40000410000 */
[----:B------:R-:W-:Y:S01]  /*121a0*/  FMUL.FTZ R27, R27, c[0x0][0x320] ;  /* 0x0000c8001b1b7a20 */ /* 0x000fe20000410000 */
[C---:B-1----:R-:W-:Y:S01]  /*121b0*/  HMMA.16816.F32.BF16 R28, R168.reuse, R8, R28 ;  /* 0x00000008a81c723c */ /* 0x042fe2000004181c */
[----:B------:R-:W1:Y:S02]  /*121c0*/  MUFU.TANH R140, R12 ;  /* 0x0000000c008c7308 */ /* 0x000e640000002400 */
[----:B------:R-:W-:Y:S04]  /*121d0*/  IADD3 R0, R0, -R242, RZ ;  /* 0x800000f200007210 */ /* 0x000fe80007ffe0ff */
[----:B------:R-:W-:Y:S01]  /*121e0*/  IADD3 R2, R0, R2, RZ ;  /* 0x0000000200027210 */ /* 0x000fe20007ffe0ff */
[----:B------:R-:W-:Y:S03]  /*121f0*/  HMMA.16816.F32.BF16 R32, R168, R10, R32 ;  /* 0x0000000aa820723c */ /* 0x000fe60000041820 */
[----:B------:R3:W-:Y:S01]  /*12200*/  MUFU.TANH R7, R22 ;  /* 0x0000001600077308 */ /* 0x0007e20000002400 */
[C---:B------:R-:W-:Y:S02]  /*12210*/  ISETP.GT.AND P0, PT, R2.reuse, RZ, PT ;  /* 0x000000ff0200720c */ /* 0x040fe40003f04270 */
[C---:B------:R-:W-:Y:S02]  /*12220*/  ISETP.GT.AND P2, PT, R2.reuse, 0x1, PT ;  /* 0x000000010200780c */ /* 0x040fe40003f44270 */
[----:B------:R-:W-:Y:S02]  /*12230*/  FSEL R10, R145, -INF , P0 ;  /* 0xff800000910a7808 */ /* 0x000fe40000000000 */
[----:B------:R-:W-:Y:S02]  /*12240*/  ISETP.GT.AND P3, PT, R2, 0x8, PT ;  /* 0x000000080200780c */ /* 0x000fe40003f64270 */
[----:B--2---:R-:W-:Y:S01]  /*12250*/  FSEL R11, R144, -INF , P2 ;  /* 0xff800000900b7808 */ /* 0x004fe20001000000 */
[----:B------:R2:W-:Y:S01]  /*12260*/  MUFU.TANH R12, R20 ;  /* 0x00000014000c7308 */ /* 0x0005e20000002400 */
[----:B------:R-:W-:Y:S02]  /*12270*/  IADD3 R0, R0, R4, RZ ;  /* 0x0000000400007210 */ /* 0x000fe40007ffe0ff */
[----:B------:R-:W-:Y:S01]  /*12280*/  FMNMX.FTZ R4, R10, R3, !PT ;  /* 0x000000030a047209 */ /* 0x000fe20007810000 */
[----:B------:R-:W-:Y:S01]  /*12290*/  FMUL.FTZ R28, R28, c[0x0][0x320] ;  /* 0x0000c8001c1c7a20 */ /* 0x000fe20000410000 */
[----:B------:R-:W-:Y:S01]  /*122a0*/  ISETP.GT.AND P2, PT, R2, 0x9, PT ;  /* 0x000000090200780c */ /* 0x000fe20003f44270 */
[----:B------:R-:W-:Y:S01]  /*122b0*/  FMUL.FTZ R29, R29, c[0x0][0x320] ;  /* 0x0000c8001d1d7a20 */ /* 0x000fe20000410000 */
[----:B------:R-:W-:Y:S01]  /*122c0*/  FMNMX.FTZ R4, R11, R4, !PT ;  /* 0x000000040b047209 */ /* 0x000fe20007810000 */
[----:B------:R-:W-:Y:S01]  /*122d0*/  FMUL.FTZ R30, R30, c[0x0][0x320] ;  /* 0x0000c8001e1e7a20 */ /* 0x000fe20000410000 */
[----:B----4-:R-:W-:Y:S01]  /*122e0*/  FSEL R18, R141, -INF , P3 ;  /* 0xff8000008d127808 */ /* 0x010fe20001800000 */
[----:B------:R4:W-:Y:S01]  /*122f0*/  MUFU.TANH R5, R21 ;  /* 0x0000001500057308 */ /* 0x0009e20000002400 */
[----:B-----5:R-:W-:Y:S01]  /*12300*/  FSEL R19, R136, -INF , P2 ;  /* 0xff80000088137808 */ /* 0x020fe20001000000 */
[----:B------:R-:W-:Y:S01]  /*12310*/  FMUL.FTZ R32, R32, c[0x0][0x320] ;  /* 0x0000c80020207a20 */ /* 0x000fe20000410000 */
[----:B------:R-:W-:Y:S01]  /*12320*/  ISETP.GT.AND P3, PT, R2, 0x10, PT ;  /* 0x000000100200780c */ /* 0x000fe20003f64270 */
[----:B------:R-:W-:Y:S01]  /*12330*/  FMUL.FTZ R33, R33, c[0x0][0x320] ;  /* 0x0000c80021217a20 */ /* 0x000fe20000410000 */
[----:B------:R-:W-:Y:S01]  /*12340*/  FMNMX.FTZ R4, R18, R4, !PT ;  /* 0x0000000412047209 */ /* 0x000fe20007810000 */
[----:B------:R-:W-:Y:S01]  /*12350*/  FMUL.FTZ R6, R31, c[0x0][0x320] ;  /* 0x0000c8001f067a20 */ /* 0x000fe20000410000 */
[----:B-1----:R-:W-:Y:S01]  /*12360*/  FSEL R140, R140, -INF , P3 ;  /* 0xff8000008c8c7808 */ /* 0x002fe20001800000 */
[----:B------:R-:W-:Y:S01]  /*12370*/  FMUL.FTZ R34, R34, c[0x0][0x320] ;  /* 0x0000c80022227a20 */ /* 0x000fe20000410000 */
[----:B------:R-:W-:Y:S01]  /*12380*/  ISETP.GT.AND P1, PT, R0, RZ, PT ;  /* 0x000000ff0000720c */ /* 0x000fe20003f24270 */
[----:B------:R-:W1:Y:S01]  /*12390*/  MUFU.TANH R14, R14 ;  /* 0x0000000e000e7308 */ /* 0x000e620000002400 */
[----:B------:R-:W-:Y:S01]  /*123a0*/  ISETP.GT.AND P2, PT, R2, 0x11, PT ;  /* 0x000000110200780c */ /* 0x000fe20003f44270 */
[----:B------:R-:W-:Y:S01]  /*123b0*/  FMUL.FTZ R35, R35, c[0x0][0x320] ;  /* 0x0000c80023237a20 */ /* 0x000fe20000410000 */
[----:B------:R-:W-:Y:S02]  /*123c0*/  FMNMX.FTZ R4, R19, R4, !PT ;  /* 0x0000000413047209 */ /* 0x000fe40007810000 */
[----:B------:R-:W-:Y:S02]  /*123d0*/  FSEL R141, R13, -INF , P2 ;  /* 0xff8000000d8d7808 */ /* 0x000fe40001000000 */
[----:B------:R-:W-:Y:S02]  /*123e0*/  FMNMX.FTZ R4, R140, R4, !PT ;  /* 0x000000048c047209 */ /* 0x000fe40007810000 */
[----:B---3--:R-:W-:Y:S01]  /*123f0*/  FSEL R22, R143, -INF , P1 ;  /* 0xff8000008f167808 */ /* 0x008fe20000800000 */
[----:B------:R-:W3:Y:S01]  /*12400*/  MUFU.TANH R17, R17 ;  /* 0x0000001100117308 */ /* 0x000ee20000002400 */
[----:B------:R-:W-:Y:S02]  /*12410*/  ISETP.GT.AND P1, PT, R0, 0x8, PT ;  /* 0x000000080000780c */ /* 0x000fe40003f24270 */
[----:B------:R-:W-:Y:S02]  /*12420*/  ISETP.GT.AND P3, PT, R2, 0x18, PT ;  /* 0x000000180200780c */ /* 0x000fe40003f64270 */
[----:B------:R-:W-:Y:S02]  /*12430*/  FMNMX.FTZ R4, R141, R4, !PT ;  /* 0x000000048d047209 */ /* 0x000fe40007810000 */
[----:B------:R-:W-:Y:S02]  /*12440*/  FSEL R146, R16, -INF , P3 ;  /* 0xff80000010927808 */ /* 0x000fe40001800000 */
[C---:B------:R-:W-:Y:S01]  /*12450*/  ISETP.GT.AND P0, PT, R0.reuse, 0x1, PT ;  /* 0x000000010000780c */ /* 0x040fe20003f04270 */
[----:B------:R5:W-:Y:S01]  /*12460*/  MUFU.TANH R100, R23 ;  /* 0x0000001700647308 */ /* 0x000be20000002400 */
[----:B--2---:R-:W-:Y:S02]  /*12470*/  FSEL R20, R103, -INF , P1 ;  /* 0xff80000067147808 */ /* 0x004fe40000800000 */
[----:B------:R-:W-:Y:S02]  /*12480*/  ISETP.GT.AND P1, PT, R0, 0x10, PT ;  /* 0x000000100000780c */ /* 0x000fe40003f24270 */
[----:B------:R-:W-:Y:S02]  /*12490*/  ISETP.GT.AND P2, PT, R2, 0x19, PT ;  /* 0x000000190200780c */ /* 0x000fe40003f44270 */
[----:B------:R-:W-:Y:S02]  /*124a0*/  FMNMX.FTZ R4, R146, R4, !PT ;  /* 0x0000000492047209 */ /* 0x000fe40007810000 */
[----:B----4-:R-:W-:Y:S01]  /*124b0*/  FSEL R21, R142, -INF , P0 ;  /* 0xff8000008e157808 */ /* 0x010fe20000000000 */
[----:B------:R-:W2:Y:S01]  /*124c0*/  MUFU.TANH R15, R15 ;  /* 0x0000000f000f7308 */ /* 0x000ea20000002400 */
[----:B-1----:R-:W-:Y:S02]  /*124d0*/  FSEL R142, R14, -INF , P1 ;  /* 0xff8000000e8e7808 */ /* 0x002fe40000800000 */
[C---:B------:R-:W-:Y:S02]  /*124e0*/  ISETP.GT.AND P0, PT, R0.reuse, 0x9, PT ;  /* 0x000000090000780c */ /* 0x040fe40003f04270 */
[----:B---3--:R-:W-:Y:S02]  /*124f0*/  FSEL R147, R17, -INF , P2 ;  /* 0xff80000011937808 */ /* 0x008fe40001000000 */
[----:B------:R-:W-:Y:S02]  /*12500*/  ISETP.GT.AND P1, PT, R0, 0x18, PT ;  /* 0x000000180000780c */ /* 0x000fe40003f24270 */
[----:B------:R-:W-:Y:S01]  /*12510*/  ISETP.GT.AND P2, PT, R2, 0x20, PT ;  /* 0x000000200200780c */ /* 0x000fe20003f44270 */
[----:B------:R-:W1:Y:S01]  /*12520*/  MUFU.TANH R24, R24 ;  /* 0x0000001800187308 */ /* 0x000e620000002400 */
[----:B------:R-:W-:Y:S02]  /*12530*/  FSEL R148, R148, -INF , P1 ;  /* 0xff80000094947808 */ /* 0x000fe40000800000 */
[----:B------:R-:W-:Y:S02]  /*12540*/  FSEL R151, R12, -INF , P2 ;  /* 0xff8000000c977808 */ /* 0x000fe40001000000 */
[----:B-----5:R-:W-:Y:S02]  /*12550*/  FSEL R23, R101, -INF , P0 ;  /* 0xff80000065177808 */ /* 0x020fe40000000000 */
[----:B------:R-:W-:Y:S02]  /*12560*/  FMNMX.FTZ R4, R147, R4, !PT ;  /* 0x0000000493047209 */ /* 0x000fe40007810000 */
[----:B------:R-:W-:Y:S01]  /*12570*/  ISETP.GT.AND P0, PT, R0, 0x11, PT ;  /* 0x000000110000780c */ /* 0x000fe20003f04270 */
[----:B------:R-:W3:Y:S01]  /*12580*/  MUFU.TANH R25, R25 ;  /* 0x0000001900197308 */ /* 0x000ee20000002400 */
[----:B------:R-:W-:Y:S02]  /*12590*/  ISETP.GT.AND P1, PT, R2, 0x21, PT ;  /* 0x000000210200780c */ /* 0x000fe40003f24270 */
[----:B------:R-:W-:Y:S02]  /*125a0*/  FMNMX.FTZ R4, R151, R4, !PT ;  /* 0x0000000497047209 */ /* 0x000fe40007810000 */
[----:B--2---:R-:W-:Y:S02]  /*125b0*/  FSEL R143, R15, -INF , P0 ;  /* 0xff8000000f8f7808 */ /* 0x004fe40000000000 */
[----:B------:R-:W-:Y:S02]  /*125c0*/  FSEL R152, R5, -INF , P1 ;  /* 0xff80000005987808 */ /* 0x000fe40000800000 */
[----:B------:R-:W-:Y:S01]  /*125d0*/  ISETP.GT.AND P0, PT, R0, 0x19, PT ;  /* 0x000000190000780c */ /* 0x000fe20003f04270 */
[----:B------:R-:W2:Y:S01]  /*125e0*/  MUFU.TANH R28, R28 ;  /* 0x0000001c001c7308 */ /* 0x000ea20000002400 */
[----:B------:R-:W-:Y:S02]  /*125f0*/  ISETP.GT.AND P2, PT, R2, 0x28, PT ;  /* 0x000000280200780c */ /* 0x000fe40003f44270 */
[----:B------:R-:W-:Y:S02]  /*12600*/  FSEL R149, R149, -INF , P0 ;  /* 0xff80000095957808 */ /* 0x000fe40000000000 */
[----:B-1----:R-:W-:Y:S02]  /*12610*/  FSEL R156, R24, -INF , P2 ;  /* 0xff800000189c7808 */ /* 0x002fe40001000000 */
[----:B------:R-:W-:Y:S02]  /*12620*/  FMNMX.FTZ R4, R152, R4, !PT ;  /* 0x0000000498047209 */ /* 0x000fe40007810000 */
[----:B------:R-:W-:Y:S01]  /*12630*/  ISETP.GT.AND P0, PT, R0, 0x20, PT ;  /* 0x000000200000780c */ /* 0x000fe20003f04270 */
[----:B------:R-:W1:Y:S01]  /*12640*/  MUFU.TANH R29, R29 ;  /* 0x0000001d001d7308 */ /* 0x000e620000002400 */
[----:B------:R-:W-:Y:S02]  /*12650*/  ISETP.GT.AND P1, PT, R2, 0x29, PT ;  /* 0x000000290200780c */ /* 0x000fe40003f24270 */
[----:B------:R-:W-:Y:S02]  /*12660*/  FMNMX.FTZ R5, R22, R102, !PT ;  /* 0x0000006616057209 */ /* 0x000fe40007810000 */
[----:B------:R-:W-:Y:S02]  /*12670*/  FSEL R154, R7, -INF , P0 ;  /* 0xff800000079a7808 */ /* 0x000fe40000000000 */
[----:B---3--:R-:W-:Y:S02]  /*12680*/  FSEL R157, R25, -INF , P1 ;  /* 0xff800000199d7808 */ /* 0x008fe40000800000 */
[C---:B------:R-:W-:Y:S01]  /*12690*/  ISETP.GT.AND P2, PT, R2.reuse, 0x38, PT ;  /* 0x000000380200780c */ /* 0x040fe20003f44270 */
[----:B------:R-:W3:Y:S01]  /*126a0*/  MUFU.TANH R32, R32 ;  /* 0x0000002000207308 */ /* 0x000ee20000002400 */
[C---:B------:R-:W-:Y:S02]  /*126b0*/  ISETP.GT.AND P0, PT, R2.reuse, 0x30, PT ;  /* 0x000000300200780c */ /* 0x040fe40003f04270 */
[C---:B------:R-:W-:Y:S02]  /*126c0*/  ISETP.GT.AND P3, PT, R2.reuse, 0x31, PT ;  /* 0x000000310200780c */ /* 0x040fe40003f64270 */
[----:B------:R-:W-:Y:S02]  /*126d0*/  ISETP.GT.AND P1, PT, R2, 0x39, PT ;  /* 0x000000390200780c */ /* 0x000fe40003f24270 */
[----:B------:R-:W-:Y:S02]  /*126e0*/  FMNMX.FTZ R2, R156, R4, !PT ;  /* 0x000000049c027209 */ /* 0x000fe40007810000 */
[----:B------:R-:W-:Y:S01]  /*126f0*/  FMNMX.FTZ R5, R21, R5, !PT ;  /* 0x0000000515057209 */ /* 0x000fe20007810000 */
[----:B------:R-:W4:Y:S01]  /*12700*/  MUFU.TANH R33, R33 ;  /* 0x0000002100217308 */ /* 0x000f220000002400 */
[----:B--2---:R-:W-:Y:S02]  /*12710*/  FSEL R161, R28, -INF , P0 ;  /* 0xff8000001ca17808 */ /* 0x004fe40000000000 */
[----:B------:R-:W-:Y:S02]  /*12720*/  FMNMX.FTZ R2, R157, R2, !PT ;  /* 0x000000029d027209 */ /* 0x000fe40007810000 */
[----:B------:R-:W-:Y:S02]  /*12730*/  FMNMX.FTZ R5, R20, R5, !PT ;  /* 0x0000000514057209 */ /* 0x000fe40007810000 */
[----:B-1----:R-:W-:Y:S02]  /*12740*/  FSEL R160, R29, -INF , P3 ;  /* 0xff8000001da07808 */ /* 0x002fe40001800000 */
[----:B------:R-:W-:Y:S01]  /*12750*/  FMNMX.FTZ R2, R161, R2, !PT ;  /* 0x00000002a1027209 */ /* 0x000fe20007810000 */
[----:B------:R-:W1:Y:S01]  /*12760*/  MUFU.TANH R26, R26 ;  /* 0x0000001a001a7308 */ /* 0x000e620000002400 */
[----:B------:R-:W-:Y:S02]  /*12770*/  FMNMX.FTZ R5, R23, R5, !PT ;  /* 0x0000000517057209 */ /* 0x000fe40007810000 */
[----:B------:R-:W-:Y:S02]  /*12780*/  FMNMX.FTZ R2, R160, R2, !PT ;  /* 0x00000002a0027209 */ /* 0x000fe40007810000 */
[----:B---3--:R-:W-:Y:S02]  /*12790*/  FSEL R162, R32, -INF , P2 ;  /* 0xff80000020a27808 */ /* 0x008fe40001000000 */
[----:B------:R-:W-:Y:S02]  /*127a0*/  FMNMX.FTZ R4, R142, R5, !PT ;  /* 0x000000058e047209 */ /* 0x000fe40007810000 */
[----:B------:R-:W-:Y:S01]  /*127b0*/  FMNMX.FTZ R2, R162, R2, !PT ;  /* 0x00000002a2027209 */ /* 0x000fe20007810000 */
[----:B------:R-:W2:Y:S01]  /*127c0*/  MUFU.TANH R27, R27 ;  /* 0x0000001b001b7308 */ /* 0x000ea20000002400 */
[----:B------:R-:W-:Y:S02]  /*127d0*/  FMNMX.FTZ R4, R143, R4, !PT ;  /* 0x000000048f047209 */ /* 0x000fe40007810000 */
[----:B------:R-:W-:Y:S02]  /*127e0*/  ISETP.GT.AND P0, PT, R0, 0x21, PT ;  /* 0x000000210000780c */ /* 0x000fe40003f04270 */
[----:B----4-:R-:W-:Y:S02]  /*127f0*/  FSEL R207, R33, -INF , P1 ;  /* 0xff80000021cf7808 */ /* 0x010fe40000800000 */
[----:B------:R-:W-:Y:S02]  /*12800*/  FMNMX.FTZ R4, R148, R4, !PT ;  /* 0x0000000494047209 */ /* 0x000fe40007810000 */
[----:B------:R-:W-:Y:S01]  /*12810*/  FMNMX.FTZ R2, R207, R2, !PT ;  /* 0x00000002cf027209 */ /* 0x000fe20007810000 */
[----:B------:R-:W3:Y:S01]  /*12820*/  MUFU.TANH R30, R30 ;  /* 0x0000001e001e7308 */ /* 0x000ee20000002400 */
[----:B------:R-:W-:Y:S02]  /*12830*/  FMNMX.FTZ R4, R149, R4, !PT ;  /* 0x0000000495047209 */ /* 0x000fe40007810000 */
[----:B------:R-:W-:Y:S01]  /*12840*/  FSEL R150, R100, -INF , P0 ;  /* 0xff80000064967808 */ /* 0x000fe20000000000 */
[----:B------:R-:W4:Y:S01]  /*12850*/  SHFL.BFLY PT, R101, R2, 0x2, 0x1f ;  /* 0x0c401f0002657f89 */ /* 0x000f2200000e0000 */
[----:B------:R-:W-:Y:S02]  /*12860*/  FMNMX.FTZ R4, R154, R4, !PT ;  /* 0x000000049a047209 */ /* 0x000fe40007810000 */
[----:B------:R-:W-:Y:S02]  /*12870*/  ISETP.GT.AND P3, PT, R0, 0x28, PT ;  /* 0x000000280000780c */ /* 0x000fe40003f64270 */
[----:B------:R-:W-:Y:S01]  /*12880*/  FMNMX.FTZ R4, R150, R4, !PT ;  /* 0x0000000496047209 */ /* 0x000fe20007810000 */
[----:B------:R-:W5:Y:S01]  /*12890*/  MUFU.TANH R6, R6 ;  /* 0x0000000600067308 */ /* 0x000f620000002400 */
[----:B-1----:R-:W-:Y:S02]  /*128a0*/  FSEL R153, R26, -INF , P3 ;  /* 0xff8000001a997808 */ /* 0x002fe40001800000 */
[----:B------:R-:W-:Y:S02]  /*128b0*/  ISETP.GT.AND P0, PT, R0, 0x29, PT ;  /* 0x000000290000780c */ /* 0x000fe40003f04270 */
[----:B------:R-:W-:Y:S02]  /*128c0*/  ISETP.GE.AND P2, PT, R208, 0x1, PT ;  /* 0x00000001d000780c */ /* 0x000fe40003f46270 */
[----:B--2---:R-:W-:Y:S02]  /*128d0*/  FSEL R155, R27, -INF , P0 ;  /* 0xff8000001b9b7808 */ /* 0x004fe40000000000 */
[----:B------:R-:W-:Y:S01]  /*128e0*/  FMNMX.FTZ R4, R153, R4, !PT ;  /* 0x0000000499047209 */ /* 0x000fe20007810000 */
[----:B------:R-:W1:Y:S01]  /*128f0*/  MUFU.TANH R34, R34 ;  /* 0x0000002200227308 */ /* 0x000e620000002400 */
[----:B------:R-:W-:Y:S02]  /*12900*/  ISETP.GT.AND P1, PT, R0, 0x30, PT ;  /* 0x000000300000780c */ /* 0x000fe40003f24270 */
[----:B------:R-:W-:Y:S02]  /*12910*/  FMNMX.FTZ R4, R155, R4, !PT ;  /* 0x000000049b047209 */ /* 0x000fe40007810000 */
[----:B---3--:R-:W-:Y:S02]  /*12920*/  FSEL R158, R30, -INF , P1 ;  /* 0xff8000001e9e7808 */ /* 0x008fe40000800000 */
[----:B------:R-:W-:Y:S02]  /*12930*/  ISETP.GT.AND P0, PT, R0, 0x31, PT ;  /* 0x000000310000780c */ /* 0x000fe40003f04270 */
[----:B------:R-:W-:Y:S01]  /*12940*/  FMNMX.FTZ R5, R158, R4, !PT ;  /* 0x000000049e057209 */ /* 0x000fe20007810000 */
[----:B------:R-:W2:Y:S01]  /*12950*/  MUFU.TANH R103, R35 ;  /* 0x0000002300677308 */ /* 0x000ea20000002400 */
[----:B------:R-:W-:Y:S02]  /*12960*/  IADD3 R4, R208, -0x1, RZ ;  /* 0xffffffffd0047810 */ /* 0x000fe40007ffe0ff */
[----:B----4-:R-:W-:Y:S02]  /*12970*/  FMNMX.FTZ R101, R2, R101, !PT ;  /* 0x0000006502657209 */ /* 0x010fe40007810000 */
[----:B-----5:R-:W-:Y:S01]  /*12980*/  FSEL R159, R6, -INF , P0 ;  /* 0xff800000069f7808 */ /* 0x020fe20000000000 */
[----:B------:R-:W-:Y:S01]  /*12990*/  @P2 IMAD.WIDE.U32 R6, R4, c[0x0][0x1e0], RZ ;  /* 0x0000780004062a25 */ /* 0x000fe200078e00ff */
[C---:B------:R-:W-:Y:S01]  /*129a0*/  ISETP.GT.AND P1, PT, R0.reuse, 0x38, PT ;  /* 0x000000380000780c */ /* 0x040fe20003f24270 */
[----:B------:R-:W3:Y:S01]  /*129b0*/  SHFL.BFLY PT, R9, R101, 0x1, 0x1f ;  /* 0x0c201f0065097f89 */ /* 0x000ee200000e0000 */
[----:B------:R-:W-:Y:S02]  /*129c0*/  ISETP.GT.AND P0, PT, R0, 0x39, PT ;  /* 0x000000390000780c */ /* 0x000fe40003f04270 */
[----:B------:R-:W-:Y:S02]  /*129d0*/  FMNMX.FTZ R0, R159, R5, !PT ;  /* 0x000000059f007209 */ /* 0x000fe40007810000 */
[----:B------:R-:W-:Y:S02]  /*129e0*/  @P2 SHF.R.S32.HI R5, RZ, 0x1f, R4 ;  /* 0x0000001fff052819 */ /* 0x000fe40000011404 */
[----:B-1----:R-:W-:Y:S03]  /*129f0*/  FSEL R183, R34, -INF , P1 ;  /* 0xff80000022b77808 */ /* 0x002fe60000800000 */
[----:B------:R-:W-:Y:S01]  /*12a00*/  @P2 IMAD R5, R5, c[0x0][0x1e0], RZ ;  /* 0x0000780005052a24 */ /* 0x000fe200078e02ff */
[----:B------:R-:W-:Y:S03]  /*12a10*/  FMNMX.FTZ R0, R183, R0, !PT ;  /* 0x00000000b7007209 */ /* 0x000fe60007810000 */
[----:B------:R-:W-:Y:S01]  /*12a20*/  @P2 IMAD R4, R4, c[0x0][0x1e4], R5 ;  /* 0x0000790004042a24 */ /* 0x000fe200078e0205 */
[C---:B------:R-:W-:Y:S02]  /*12a30*/  @P2 SHF.L.U32 R5, R6.reuse, 0x6, RZ ;  /* 0x0000000606052819 */ /* 0x040fe400000006ff */
[----:B--2---:R-:W-:Y:S02]  /*12a40*/  FSEL R103, R103, -INF , P0 ;  /* 0xff80000067677808 */ /* 0x004fe40000000000 */
[----:B------:R-:W-:Y:S02]  /*12a50*/  @P2 IADD3 R4, R7, R4, RZ ;  /* 0x0000000407042210 */ /* 0x000fe40007ffe0ff */
[----:B------:R-:W-:Y:S02]  /*12a60*/  @P2 IADD3 R7, P0, R5, R228, RZ ;  /* 0x000000e405072210 */ /* 0x000fe40007f1e0ff */
[----:B------:R-:W-:Y:S02]  /*12a70*/  @P2 SHF.L.U64.HI R4, R6, 0x6, R4 ;  /* 0x0000000606042819 */ /* 0x000fe40000010204 */
[----:B------:R-:W-:Y:S02]  /*12a80*/  FMNMX.FTZ R0, R103, R0, !PT ;  /* 0x0000000067007209 */ /* 0x000fe40007810000 */
[----:B------:R-:W-:Y:S02]  /*12a90*/  @P2 LEA R16, P1, R7, c[0x0][0x1c8], 0x1 ;  /* 0x0000720007102a11 */ /* 0x000fe400078208ff */
[----:B------:R-:W-:Y:S01]  /*12aa0*/  @P2 IADD3.X R8, R4, R231, RZ, P0, !PT ;  /* 0x000000e704082210 */ /* 0x000fe200007fe4ff */
[----:B------:R-:W1:Y:S01]  /*12ab0*/  SHFL.BFLY PT, R2, R0, 0x2, 0x1f ;  /* 0x0c401f0000027f89 */ /* 0x000e6200000e0000 */
[----:B------:R-:W-:Y:S02]  /*12ac0*/  @P2 IADD3 R6, P0, R5, R226, RZ ;  /* 0x000000e205062210 */ /* 0x000fe40007f1e0ff */
[----:B------:R-:W-:Y:S02]  /*12ad0*/  @P2 LEA.HI.X R17, R7, c[0x0][0x1cc], R8, 0x1, P1 ;  /* 0x0000730007112a11 */ /* 0x000fe400008f0c08 */
[----:B------:R-:W-:Y:S02]  /*12ae0*/  @P2 LEA R14, P1, R6, c[0x0][0x1c8], 0x1 ;  /* 0x00007200060e2a11 */ /* 0x000fe400078208ff */
[----:B------:R-:W-:Y:S01]  /*12af0*/  @P2 IADD3.X R8, R4, R225, RZ, P0, !PT ;  /* 0x000000e104082210 */ /* 0x000fe200007fe4ff */
[----:B------:R2:W-:Y:S01]  /*12b00*/  @P2 LDGSTS.E.BYPASS.LTC128B.128 [R209+0x6100], [R16.64], !P5 ;  /* 0x0610000010d12fae */ /* 0x0005e2000e901d46 */
[----:B------:R-:W-:Y:S02]  /*12b10*/  @P2 IADD3 R7, P0, R5, R220, RZ ;  /* 0x000000dc05072210 */ /* 0x000fe40007f1e0ff */
[----:B---3--:R-:W-:Y:S02]  /*12b20*/  FMNMX.FTZ R101, R101, R9, !PT ;  /* 0x0000000965657209 */ /* 0x008fe40007810000 */
[----:B------:R-:W-:Y:S02]  /*12b30*/  @P2 LEA.HI.X R15, R6, c[0x0][0x1cc], R8, 0x1, P1 ;  /* 0x00007300060f2a11 */ /* 0x000fe400008f0c08 */
[----:B------:R-:W-:Y:S01]  /*12b40*/  @P2 LEA R12, P1, R7, c[0x0][0x1c8], 0x1 ;  /* 0x00007200070c2a11 */ /* 0x000fe200078208ff */
[----:B------:R-:W-:Y:S01]  /*12b50*/  FMUL.FTZ R144, R101, c[0x0][0x2d0] ;  /* 0x0000b40065907a20 */ /* 0x000fe20000410000 */
[----:B------:R-:W-:Y:S01]  /*12b60*/  @P2 IADD3.X R6, R4, R227, RZ, P0, !PT ;  /* 0x000000e304062210 */ /* 0x000fe200007fe4ff */
[----:B------:R3:W-:Y:S01]  /*12b70*/  @P2 LDGSTS.E.BYPASS.LTC128B.128 [R209+0x8100], [R14.64], !P6 ;  /* 0x081000000ed12fae */ /* 0x0007e2000f101d46 */
[----:B------:R-:W-:Y:S02]  /*12b80*/  @P2 IADD3 R5, P0, R247, R5, RZ ;  /* 0x00000005f7052210 */ /* 0x000fe40007f1e0ff */
[----:B------:R-:W-:Y:S02]  /*12b90*/  @P2 LEA.HI.X R13, R7, c[0x0][0x1cc], R6, 0x1, P1 ;  /* 0x00007300070d2a11 */ /* 0x000fe400008f0c06 */
[----:B------:R-:W-:Y:S02]  /*12ba0*/  FSETP.NEU.FTZ.AND P1, PT, R101, -INF , PT ;  /* 0xff8000006500780b */ /* 0x000fe40003f3d000 */
[----:B-1----:R-:W-:Y:S01]  /*12bb0*/  FMNMX.FTZ R0, R0, R2, !PT ;  /* 0x0000000200007209 */ /* 0x002fe20007810000 */
[----:B------:R3:W-:Y:S01]  /*12bc0*/  @P2 LDGSTS.E.BYPASS.LTC128B.128 [R209+0xa100], [R12.64], !P4 ;  /* 0x0a1000000cd12fae */ /* 0x0007e2000e101d46 */
[----:B------:R-:W-:Y:S02]  /*12bd0*/  FSEL R144, R144, RZ, P1 ;  /* 0x000000ff90907208 */ /* 0x000fe40000800000 */
[----:B------:R-:W-:Y:S02]  /*12be0*/  @P2 IADD3 R6, P3, R5, R228, RZ ;  /* 0x000000e405062210 */ /* 0x000fe40007f7e0ff */
[----:B------:R-:W-:Y:S01]  /*12bf0*/  @P2 IADD3.X R4, R245, R4, RZ, P0, !PT ;  /* 0x00000004f5042210 */ /* 0x000fe200007fe4ff */
[--C-:B------:R-:W-:Y:S01]  /*12c00*/  FFMA.FTZ R10, R10, c[0x0][0x2d0], -R144.reuse ;  /* 0x0000b4000a0a7a23 */ /* 0x100fe20000010890 */
[----:B------:R-:W-:Y:S01]  /*12c10*/  @P2 LEA R8, P0, R6, c[0x0][0x1c8], 0x1 ;  /* 0x0000720006082a11 */ /* 0x000fe200078008ff */
[----:B------:R-:W1:Y:S01]  /*12c20*/  SHFL.BFLY PT, R2, R0, 0x1, 0x1f ;  /* 0x0c201f0000027f89 */ /* 0x000e6200000e0000 */
[----:B------:R-:W-:Y:S01]  /*12c30*/  @P2 IADD3.X R7, R4, R231, RZ, P3, !PT ;  /* 0x000000e704072210 */ /* 0x000fe20001ffe4ff */
[----:B------:R4:W-:Y:S01]  /*12c40*/  MUFU.EX2 R216, R10 ;  /* 0x0000000a00d87308 */ /* 0x0009e20000000800 */
[--C-:B------:R-:W-:Y:S02]  /*12c50*/  FFMA.FTZ R18, R18, c[0x0][0x2d0], -R144.reuse ;  /* 0x0000b40012127a23 */ /* 0x100fe40000010890 */
[----:B------:R-:W-:Y:S01]  /*12c60*/  @P2 LEA.HI.X R9, R6, c[0x0][0x1cc], R7, 0x1, P0 ;  /* 0x0000730006092a11 */ /* 0x000fe200000f0c07 */
[--C-:B------:R-:W-:Y:S01]  /*12c70*/  FFMA.FTZ R7, R11, c[0x0][0x2d0], -R144.reuse ;  /* 0x0000b4000b077a23 */ /* 0x100fe20000010890 */
[----:B------:R-:W-:Y:S01]  /*12c80*/  @P2 IADD3 R6, P0, R5, R226, RZ ;  /* 0x000000e205062210 */ /* 0x000fe20007f1e0ff */
[----:B------:R-:W-:Y:S02]  /*12c90*/  FFMA.FTZ R19, R19, c[0x0][0x2d0], -R144 ;  /* 0x0000b40013137a23 */ /* 0x000fe40000010890 */
[----:B------:R5:W-:Y:S01]  /*12ca0*/  @P2 LDGSTS.E.BYPASS.LTC128B.128 [R209+0x7100], [R8.64], !P5 ;  /* 0x0710000008d12fae */ /* 0x000be2000e901d46 */
[----:B------:R-:W-:Y:S01]  /*12cb0*/  @P2 IADD3.X R24, R4, R225, RZ, P0, !PT ;  /* 0x000000e104182210 */ /* 0x000fe200007fe4ff */
[----:B------:R-:W2:Y:S10]  /*12cc0*/  MUFU.EX2 R217, R7 ;  /* 0x0000000700d97308 */ /* 0x000eb40000000800 */
[----:B------:R-:W-:Y:S01]  /*12cd0*/  MUFU.EX2 R215, R18 ;  /* 0x0000001200d77308 */ /* 0x000fe20000000800 */
[----:B-1----:R-:W-:Y:S02]  /*12ce0*/  FMNMX.FTZ R100, R0, R2, !PT ;  /* 0x0000000200647209 */ /* 0x002fe40007810000 */
[----:B----4-:R-:W-:Y:S03]  /*12cf0*/  @P2 LEA R10, P0, R6, c[0x0][0x1c8], 0x1 ;  /* 0x00007200060a2a11 */ /* 0x010fe600078008ff */
[----:B------:R-:W-:Y:S01]  /*12d00*/  FMUL.FTZ R145, R100, c[0x0][0x2d0] ;  /* 0x0000b40064917a20 */ /* 0x000fe20000410000 */
[----:B------:R-:W-:Y:S02]  /*12d10*/  @P2 LEA.HI.X R11, R6, c[0x0][0x1cc], R24, 0x1, P0 ;  /* 0x00007300060b2a11 */ /* 0x000fe400000f0c18 */
[----:B------:R-:W-:Y:S01]  /*12d20*/  @P2 IADD3 R5, P0, R5, R220, RZ ;  /* 0x000000dc05052210 */ /* 0x000fe20007f1e0ff */
[----:B------:R-:W1:Y:S02]  /*12d30*/  MUFU.EX2 R214, R19 ;  /* 0x0000001300d67308 */ /* 0x000e640000000800 */
[----:B------:R4:W-:Y:S01]  /*12d40*/  @P2 LDGSTS.E.BYPASS.LTC128B.128 [R209+0x9100], [R10.64], !P6 ;  /* 0x091000000ad12fae */ /* 0x0009e2000f101d46 */
[----:B------:R-:W-:Y:S02]  /*12d50*/  @P2 IADD3.X R0, R4, R227, RZ, P0, !PT ;  /* 0x000000e304002210 */ /* 0x000fe400007fe4ff */
[----:B------:R-:W-:Y:S02]  /*12d60*/  @P2 LEA R4, P0, R5, c[0x0][0x1c8], 0x1 ;  /* 0x0000720005042a11 */ /* 0x000fe400078008ff */
[----:B--2---:R-:W-:Y:S02]  /*12d70*/  F2FP.BF16.PACK_AB R136, R217, R216 ;  /* 0x000000d8d988723e */ /* 0x004fe400000010ff */
[----:B------:R-:W-:Y:S02]  /*12d80*/  @P2 LEA.HI.X R5, R5, c[0x0][0x1cc], R0, 0x1, P0 ;  /* 0x0000730005052a11 */ /* 0x000fe400000f0c00 */
[----:B------:R-:W-:Y:S02]  /*12d90*/  FSETP.NEU.FTZ.AND P0, PT, R100, -INF , PT ;  /* 0xff8000006400780b */ /* 0x000fe40003f1d000 */
[----:B------:R-:W-:Y:S01]  /*12da0*/  FSEL R0, R101, RZ, P1 ;  /* 0x000000ff65007208 */ /* 0x000fe20000800000 */
[----:B------:R2:W-:Y:S01]  /*12db0*/  @P2 LDGSTS.E.BYPASS.LTC128B.128 [R209+0xb100], [R4.64], !P4 ;  /* 0x0b10000004d12fae */ /* 0x0005e2000e101d46 */
[----:B------:R-:W-:Y:S03]  /*12dc0*/  FSEL R145, R145, RZ, P0 ;  /* 0x000000ff91917208 */ /* 0x000fe60000000000 */
[----:B------:R-:W-:Y:S02]  /*12dd0*/  FADD.FTZ R0, -R0, R3 ;  /* 0x0000000300007221 */ /* 0x000fe40000010100 */
[--C-:B------:R-:W-:Y:S02]  /*12de0*/  FFMA.FTZ R2, R23, c[0x0][0x2d0], -R145.reuse ;  /* 0x0000b40017027a23 */ /* 0x100fe40000010891 */
[----:B------:R-:W-:Y:S01]  /*12df0*/  FMUL.FTZ R0, R0, c[0x0][0x2d0] ;  /* 0x0000b40000007a20 */ /* 0x000fe20000410000 */
[----:B---3--:R-:W3:Y:S01]  /*12e00*/  LDSM.16.MT88.4 R12, [R185+0x100] ;  /* 0x00010000b90c783b */ /* 0x008ee20000004200 */
[----:B------:R2:W-:Y:S01]  /*12e10*/  MUFU.EX2 R210, R2 ;  /* 0x0000000200d27308 */ /* 0x0005e20000000800 */
[--C-:B------:R-:W-:Y:S01]  /*12e20*/  FFMA.FTZ R22, R22, c[0x0][0x2d0], -R145.reuse ;  /* 0x0000b40016167a23 */ /* 0x100fe20000010891 */
[----:B-1----:R-:W-:Y:S01]  /*12e30*/  F2FP.BF16.PACK_AB R138, R214, R215 ;  /* 0x000000d7d68a723e */ /* 0x002fe200000010ff */
[--C-:B------:R-:W-:Y:S02]  /*12e40*/  FFMA.FTZ R21, R21, c[0x0][0x2d0], -R145.reuse ;  /* 0x0000b40015157a23 */ /* 0x100fe40000010891 */
[--C-:B------:R-:W-:Y:S02]  /*12e50*/  FFMA.FTZ R20, R20, c[0x0][0x2d0], -R145.reuse ;  /* 0x0000b40014147a23 */ /* 0x100fe40000010891 */
[----:B------:R-:W-:Y:S03]  /*12e60*/  LDSM.16.MT88.4 R28, [R188+0x100] ;  /* 0x00010000bc1c783b */ /* 0x000fe60000004200 */
[----:B------:R1:W1:Y:S05]  /*12e70*/  MUFU.EX2 R3, R0 ;  /* 0x0000000000037308 */ /* 0x00026a0000000800 */
[----:B------:R-:W0:Y:S05]  /*12e80*/  LDGDEPBAR ;  /* 0x00000000000079af */ /* 0x000e2a0000000000 */
[----:B------:R-:W-:Y:S01]  /*12e90*/  MUFU.EX2 R213, R22 ;  /* 0x0000001600d57308 */ /* 0x000fe20000000800 */
[----:B--2---:R-:W-:Y:S02]  /*12ea0*/  FSEL R2, R100, RZ, P0 ;  /* 0x000000ff64027208 */ /* 0x004fe40000000000 */
[----:B------:R-:W-:Y:S07]  /*12eb0*/  ISETP.GT.AND P0, PT, R208, R234, PT ;  /* 0x000000ead000720c */ /* 0x000fee0003f04270 */
[----:B------:R-:W2:Y:S01]  /*12ec0*/  MUFU.EX2 R212, R21 ;  /* 0x0000001500d47308 */ /* 0x000ea20000000800 */
[----:B-1----:R-:W-:Y:S02]  /*12ed0*/  FADD.FTZ R0, -R2, R102 ;  /* 0x0000006602007221 */ /* 0x002fe40000010100 */
[--C-:B------:R-:W-:Y:S02]  /*12ee0*/  FFMA.FTZ R2, R140, c[0x0][0x2d0], -R144.reuse ;  /* 0x0000b4008c027a23 */ /* 0x100fe40000010890 */
[----:B------:R-:W-:Y:S05]  /*12ef0*/  FMUL.FTZ R0, R0, c[0x0][0x2d0] ;  /* 0x0000b40000007a20 */ /* 0x000fea0000410000 */
[----:B------:R1:W-:Y:S01]  /*12f00*/  MUFU.EX2 R182, R2 ;  /* 0x0000000200b67308 */ /* 0x0003e20000000800 */
[C---:B------:R-:W-:Y:S02]  /*12f10*/  FMUL.FTZ R4, R3.reuse, R104 ;  /* 0x0000006803047220 */ /* 0x040fe40000410000 */
[C---:B------:R-:W-:Y:S02]  /*12f20*/  FMUL.FTZ R5, R3.reuse, R105 ;  /* 0x0000006903057220 */ /* 0x040fe40000410000 */
[C---:B-----5:R-:W-:Y:S02]  /*12f30*/  FMUL.FTZ R8, R3.reuse, R108 ;  /* 0x0000006c03087220 */ /* 0x060fe40000410000 */
[C---:B------:R-:W-:Y:S02]  /*12f40*/  FMUL.FTZ R9, R3.reuse, R109 ;  /* 0x0000006d03097220 */ /* 0x040fe40000410000 */
[C---:B------:R-:W-:Y:S01]  /*12f50*/  FMUL.FTZ R16, R3.reuse, R116 ;  /* 0x0000007403107220 */ /* 0x040fe20000410000 */
[----:B------:R5:W3:Y:S01]  /*12f60*/  MUFU.EX2 R211, R20 ;  /* 0x0000001400d37308 */ /* 0x000ae20000000800 */
[C---:B------:R-:W-:Y:S02]  /*12f70*/  FMUL.FTZ R17, R3.reuse, R117 ;  /* 0x0000007503117220 */ /* 0x040fe40000410000 */
[C---:B------:R-:W-:Y:S01]  /*12f80*/  FMUL.FTZ R24, R3.reuse, R124 ;  /* 0x0000007c03187220 */ /* 0x040fe20000410000 */
[----:B--2---:R-:W-:Y:S01]  /*12f90*/  F2FP.BF16.PACK_AB R137, R212, R213 ;  /* 0x000000d5d489723e */ /* 0x004fe200000010ff */
[C---:B------:R-:W-:Y:S02]  /*12fa0*/  FMUL.FTZ R25, R3.reuse, R125 ;  /* 0x0000007d03197220 */ /* 0x040fe40000410000 */
[C---:B------:R-:W-:Y:S02]  /*12fb0*/  FMUL.FTZ R32, R3.reuse, R132 ;  /* 0x0000008403207220 */ /* 0x040fe40000410000 */
[C---:B------:R-:W-:Y:S01]  /*12fc0*/  FMUL.FTZ R33, R3.reuse, R133 ;  /* 0x0000008503217220 */ /* 0x040fe20000410000 */
[----:B------:R-:W2:Y:S01]  /*12fd0*/  MUFU.EX2 R0, R0 ;  /* 0x0000000000007308 */ /* 0x000ea20000000800 */
[C---:B------:R-:W-:Y:S02]  /*12fe0*/  FMUL.FTZ R36, R3.reuse, R36 ;  /* 0x0000002403247220 */ /* 0x040fe40000410000 */
[----:B------:R-:W-:Y:S02]  /*12ff0*/  FMUL.FTZ R37, R3, R37 ;  /* 0x0000002503257220 */ /* 0x000fe40000410000 */
[--C-:B-1----:R-:W-:Y:S02]  /*13000*/  FFMA.FTZ R2, R141, c[0x0][0x2d0], -R144.reuse ;  /* 0x0000b4008d027a23 */ /* 0x102fe40000010890 */
[C---:B------:R-:W-:Y:S02]  /*13010*/  FMUL.FTZ R40, R3.reuse, R40 ;  /* 0x0000002803287220 */ /* 0x040fe40000410000 */
[C---:B------:R-:W-:Y:S01]  /*13020*/  FMUL.FTZ R41, R3.reuse, R41 ;  /* 0x0000002903297220 */ /* 0x040fe20000410000 */
[----:B------:R1:W1:Y:S01]  /*13030*/  MUFU.EX2 R181, R2 ;  /* 0x0000000200b57308 */ /* 0x0002620000000800 */
[C---:B------:R-:W-:Y:S02]  /*13040*/  FMUL.FTZ R44, R3.reuse, R44 ;  /* 0x0000002c032c7220 */ /* 0x040fe40000410000 */
[C---:B------:R-:W-:Y:S01]  /*13050*/  FMUL.FTZ R45, R3.reuse, R45 ;  /* 0x0000002d032d7220 */ /* 0x040fe20000410000 */
[----:B-----5:R-:W5:Y:S01]  /*13060*/  LDSM.16.MT88.4 R20, [R186+0x100] ;  /* 0x00010000ba14783b */ /* 0x020f620000004200 */
[----:B---3--:R-:W-:Y:S01]  /*13070*/  F2FP.BF16.PACK_AB R139, R210, R211 ;  /* 0x000000d3d28b723e */ /* 0x008fe200000010ff */
[C---:B------:R-:W-:Y:S02]  /*13080*/  FMUL.FTZ R48, R3.reuse, R48 ;  /* 0x0000003003307220 */ /* 0x040fe40000410000 */
[C---:B------:R-:W-:Y:S02]  /*13090*/  FMUL.FTZ R49, R3.reuse, R49 ;  /* 0x0000003103317220 */ /* 0x040fe40000410000 */
[C---:B------:R-:W-:Y:S02]  /*130a0*/  FMUL.FTZ R52, R3.reuse, R52 ;  /* 0x0000003403347220 */ /* 0x040fe40000410000 */
[C---:B------:R-:W-:Y:S02]  /*130b0*/  FMUL.FTZ R53, R3.reuse, R53 ;  /* 0x0000003503357220 */ /* 0x040fe40000410000 */
[C---:B--2---:R-:W-:Y:S02]  /*130c0*/  FMUL.FTZ R6, R0.reuse, R106 ;  /* 0x0000006a00067220 */ /* 0x044fe40000410000 */
[C---:B------:R-:W-:Y:S02]  /*130d0*/  FMUL.FTZ R7, R0.reuse, R107 ;  /* 0x0000006b00077220 */ /* 0x040fe40000410000 */
[----:B------:R-:W2:Y:S01]  /*130e0*/  LDSM.16.MT88.4 R104, [R187+0x100] ;  /* 0x00010000bb68783b */ /* 0x000ea20000004200 */
[C---:B----4-:R-:W-:Y:S02]  /*130f0*/  FMUL.FTZ R10, R0.reuse, R110 ;  /* 0x0000006e000a7220 */ /* 0x050fe40000410000 */
[----:B------:R-:W-:Y:S02]  /*13100*/  FMUL.FTZ R11, R0, R111 ;  /* 0x0000006f000b7220 */ /* 0x000fe40000410000 */
[C---:B------:R-:W-:Y:S03]  /*13110*/  HMMA.16816.F32.BF16 R4, R136.reuse, R12, R4 ;  /* 0x0000000c8804723c */ /* 0x040fe60000041804 */
[----:B------:R-:W3:Y:S02]  /*13120*/  LDSM.16.MT88.4 R108, [R185+0x2100] ;  /* 0x00210000b96c783b */ /* 0x000ee40000004200 */
[--C-:B-1----:R-:W-:Y:S02]  /*13130*/  FFMA.FTZ R2, R142, c[0x0][0x2d0], -R145.reuse ;  /* 0x0000b4008e027a23 */ /* 0x102fe40000010891 */
[C---:B------:R-:W-:Y:S01]  /*13140*/  FMUL.FTZ R12, R3.reuse, R112 ;  /* 0x00000070030c7220 */ /* 0x040fe20000410000 */
[C---:B------:R-:W-:Y:S01]  /*13150*/  HMMA.16816.F32.BF16 R8, R136.reuse, R14, R8 ;  /* 0x0000000e8808723c */ /* 0x040fe20000041808 */
[----:B------:R1:W-:Y:S03]  /*13160*/  MUFU.EX2 R180, R2 ;  /* 0x0000000200b47308 */ /* 0x0003e60000000800 */
[----:B------:R-:W-:Y:S02]  /*13170*/  FMUL.FTZ R13, R3, R113 ;  /* 0x00000071030d7220 */ /* 0x000fe40000410000 */
[C---:B------:R-:W-:Y:S02]  /*13180*/  FMUL.FTZ R18, R0.reuse, R118 ;  /* 0x0000007600127220 */ /* 0x040fe40000410000 */
[C---:B------:R-:W-:Y:S04]  /*13190*/  FMUL.FTZ R14, R0.reuse, R114 ;  /* 0x00000072000e7220 */ /* 0x040fe80000410000 */
[C---:B------:R-:W-:Y:S02]  /*131a0*/  FMUL.FTZ R15, R0.reuse, R115 ;  /* 0x00000073000f7220 */ /* 0x040fe40000410000 */
[----:B------:R-:W4:Y:S01]  /*131b0*/  LDSM.16.MT88.4 R112, [R186+0x2100] ;  /* 0x00210000ba70783b */ /* 0x000f220000004200 */
[C---:B------:R-:W-:Y:S02]  /*131c0*/  FMUL.FTZ R19, R0.reuse, R119 ;  /* 0x0000007700137220 */ /* 0x040fe40000410000 */
[C---:B------:R-:W-:Y:S02]  /*131d0*/  FMUL.FTZ R26, R0.reuse, R126 ;  /* 0x0000007e001a7220 */ /* 0x040fe40000410000 */
[C---:B-----5:R-:W-:Y:S03]  /*131e0*/  HMMA.16816.F32.BF16 R12, R136.reuse, R20, R12 ;  /* 0x00000014880c723c */ /* 0x060fe6000004180c */
[----:B------:R-:W-:Y:S01]  /*131f0*/  LDSM.16.MT88.4 R116, [R185+0x900] ;  /* 0x00090000b974783b */ /* 0x000fe20000004200 */
[C---:B------:R-:W-:Y:S02]  /*13200*/  FMUL.FTZ R27, R0.reuse, R127 ;  /* 0x0000007f001b7220 */ /* 0x040fe40000410000 */
[--C-:B-1----:R-:W-:Y:S02]  /*13210*/  FFMA.FTZ R2, R143, c[0x0][0x2d0], -R145.reuse ;  /* 0x0000b4008f027a23 */ /* 0x102fe40000010891 */
[C---:B------:R-:W-:Y:S02]  /*13220*/  HMMA.16816.F32.BF16 R16, R136.reuse, R22, R16 ;  /* 0x000000168810723c */ /* 0x040fe40000041810 */
[----:B------:R1:W5:Y:S01]  /*13230*/  MUFU.EX2 R179, R2 ;  /* 0x0000000200b37308 */ /* 0x0003620000000800 */
[----:B------:R-:W-:Y:S01]  /*13240*/  LDSM.16.MT88.4 R124, [R187+0x900] ;  /* 0x00090000bb7c783b */ /* 0x000fe20000004200 */
[C---:B------:R-:W-:Y:S02]  /*13250*/  FMUL.FTZ R20, R3.reuse, R120 ;  /* 0x0000007803147220 */ /* 0x040fe40000410000 */
[C---:B------:R-:W-:Y:S02]  /*13260*/  FMUL.FTZ R21, R3.reuse, R121 ;  /* 0x0000007903157220 */ /* 0x040fe40000410000 */
[C---:B------:R-:W-:Y:S03]  /*13270*/  FMUL.FTZ R22, R0.reuse, R122 ;  /* 0x0000007a00167220 */ /* 0x040fe60000410000 */
[----:B------:R-:W-:Y:S01]  /*13280*/  LDSM.16.MT88.4 R140, [R188+0x2900] ;  /* 0x00290000bc8c783b */ /* 0x000fe20000004200 */
[C---:B------:R-:W-:Y:S02]  /*13290*/  FMUL.FTZ R23, R0.reuse, R123 ;  /* 0x0000007b00177220 */ /* 0x040fe40000410000 */
[C---:B------:R-:W-:Y:S02]  /*132a0*/  FMUL.FTZ R34, R0.reuse, R134 ;  /* 0x0000008600227220 */ /* 0x040fe40000410000 */
[C---:B------:R-:W-:Y:S02]  /*132b0*/  FMUL.FTZ R35, R0.reuse, R135 ;  /* 0x0000008700237220 */ /* 0x040fe40000410000 */
[C---:B------:R-:W-:Y:S01]  /*132c0*/  FMUL.FTZ R38, R0.reuse, R38 ;  /* 0x0000002600267220 */ /* 0x040fe20000410000 */
[C---:B------:R-:W-:Y:S01]  /*132d0*/  HMMA.16816.F32.BF16 R20, R136.reuse, R28, R20 ;  /* 0x0000001c8814723c */ /* 0x040fe20000041814 */
[----:B------:R-:W-:Y:S02]  /*132e0*/  LDSM.16.MT88.4 R120, [R186+0x900] ;  /* 0x00090000ba78783b */ /* 0x000fe40000004200 */
[C---:B------:R-:W-:Y:S02]  /*132f0*/  FMUL.FTZ R39, R0.reuse, R39 ;  /* 0x0000002700277220 */ /* 0x040fe40000410000 */
[----:B------:R-:W-:Y:S02]  /*13300*/  FMUL.FTZ R42, R0, R42 ;  /* 0x0000002a002a7220 */ /* 0x000fe40000410000 */
[C---:B------:R-:W-:Y:S01]  /*13310*/  FMUL.FTZ R28, R3.reuse, R128 ;  /* 0x00000080031c7220 */ /* 0x040fe20000410000 */
[C---:B------:R-:W-:Y:S01]  /*13320*/  HMMA.16816.F32.BF16 R24, R136.reuse, R30, R24 ;  /* 0x0000001e8818723c */ /* 0x040fe20000041818 */
[----:B------:R-:W-:Y:S03]  /*13330*/  LDSM.16.MT88.4 R132, [R186+0x2900] ;  /* 0x00290000ba84783b */ /* 0x000fe60000004200 */
[----:B------:R-:W-:Y:S02]  /*13340*/  FMUL.FTZ R29, R3, R129 ;  /* 0x00000081031d7220 */ /* 0x000fe40000410000 */
[--C-:B-1----:R-:W-:Y:S02]  /*13350*/  FFMA.FTZ R2, R146, c[0x0][0x2d0], -R144.reuse ;  /* 0x0000b40092027a23 */ /* 0x102fe40000010890 */
[C---:B------:R-:W-:Y:S02]  /*13360*/  FMUL.FTZ R30, R0.reuse, R130 ;  /* 0x00000082001e7220 */ /* 0x040fe40000410000 */
[----:B------:R1:W-:Y:S02]  /*13370*/  MUFU.EX2 R178, R2 ;  /* 0x0000000200b27308 */ /* 0x0003e40000000800 */
        /* <DEDUP_REMOVED lines=8> */
[C---:B------:R-:W-:Y:S01]  /*13400*/  HMMA.16816.F32.BF16 R32, R136.reuse, R106, R32 ;  /* 0x0000006a8820723c */ /* 0x040fe20000041820 */
[----:B------:R-:W2:Y:S03]  /*13410*/  LDSM.16.MT88.4 R104, [R188+0x2100] ;  /* 0x00210000bc68783b */ /* 0x000ea60000004200 */
[C---:B------:R-:W-:Y:S02]  /*13420*/  FMUL.FTZ R54, R0.reuse, R54 ;  /* 0x0000003600367220 */ /* 0x040fe40000410000 */
[C---:B------:R-:W-:Y:S02]  /*13430*/  FMUL.FTZ R55, R0.reuse, R55 ;  /* 0x0000003700377220 */ /* 0x040fe40000410000 */
[C---:B---3--:R-:W-:Y:S04]  /*13440*/  HMMA.16816.F32.BF16 R36, R136.reuse, R108, R36 ;  /* 0x0000006c8824723c */ /* 0x048fe80000041824 */
[--C-:B-1----:R-:W-:Y:S02]  /*13450*/  FFMA.FTZ R2, R147, c[0x0][0x2d0], -R144.reuse ;  /* 0x0000b40093027a23 */ /* 0x102fe40000010890 */
[C---:B------:R-:W-:Y:S02]  /*13460*/  FMUL.FTZ R56, R3.reuse, R56 ;  /* 0x0000003803387220 */ /* 0x040fe40000410000 */
[C---:B------:R-:W-:Y:S01]  /*13470*/  HMMA.16816.F32.BF16 R40, R136.reuse, R110, R40 ;  /* 0x0000006e8828723c */ /* 0x040fe20000041828 */
[----:B------:R-:W1:Y:S01]  /*13480*/  LDSM.16.MT88.4 R108, [R187+0x2100] ;  /* 0x00210000bb6c783b */ /* 0x000e620000004200 */
[----:B------:R3:W1:Y:S02]  /*13490*/  MUFU.EX2 R177, R2 ;  /* 0x0000000200b17308 */ /* 0x0006640000000800 */
[C---:B------:R-:W-:Y:S02]  /*134a0*/  FMUL.FTZ R57, R3.reuse, R57 ;  /* 0x0000003903397220 */ /* 0x040fe40000410000 */
[C---:B------:R-:W-:Y:S02]  /*134b0*/  FMUL.FTZ R58, R0.reuse, R58 ;  /* 0x0000003a003a7220 */ /* 0x040fe40000410000 */
[C---:B----4-:R-:W-:Y:S04]  /*134c0*/  HMMA.16816.F32.BF16 R44, R136.reuse, R112, R44 ;  /* 0x00000070882c723c */ /* 0x050fe8000004182c */
[C---:B------:R-:W-:Y:S02]  /*134d0*/  FMUL.FTZ R59, R0.reuse, R59 ;  /* 0x0000003b003b7220 */ /* 0x040fe40000410000 */
[C---:B------:R-:W-:Y:S02]  /*134e0*/  FMUL.FTZ R60, R3.reuse, R60 ;  /* 0x0000003c033c7220 */ /* 0x040fe40000410000 */
[C---:B------:R-:W-:Y:S01]  /*134f0*/  HMMA.16816.F32.BF16 R48, R136.reuse, R114, R48 ;  /* 0x000000728830723c */ /* 0x040fe20000041830 */
[----:B------:R-:W4:Y:S03]  /*13500*/  LDSM.16.MT88.4 R112, [R185+0x4100] ;  /* 0x00410000b970783b */ /* 0x000f260000004200 */
[C---:B------:R-:W-:Y:S02]  /*13510*/  FMUL.FTZ R61, R3.reuse, R61 ;  /* 0x0000003d033d7220 */ /* 0x040fe40000410000 */
[C---:B------:R-:W-:Y:S02]  /*13520*/  FMUL.FTZ R62, R0.reuse, R62 ;  /* 0x0000003e003e7220 */ /* 0x040fe40000410000 */
[----:B------:R-:W-:Y:S01]  /*13530*/  FMUL.FTZ R63, R0, R63 ;  /* 0x0000003f003f7220 */ /* 0x000fe20000410000 */
[C---:B--2---:R-:W-:Y:S03]  /*13540*/  HMMA.16816.F32.BF16 R52, R136.reuse, R104, R52 ;  /* 0x000000688834723c */ /* 0x044fe60000041834 */
[--C-:B---3--:R-:W-:Y:S02]  /*13550*/  FFMA.FTZ R2, R148, c[0x0][0x2d0], -R145.reuse ;  /* 0x0000b40094027a23 */ /* 0x108fe40000010891 */
[C---:B------:R-:W-:Y:S02]  /*13560*/  FMUL.FTZ R64, R3.reuse, R64 ;  /* 0x0000004003407220 */ /* 0x040fe40000410000 */
[----:B------:R2:W-:Y:S01]  /*13570*/  MUFU.EX2 R176, R2 ;  /* 0x0000000200b07308 */ /* 0x0005e20000000800 */
[C---:B------:R-:W-:Y:S01]  /*13580*/  HMMA.16816.F32.BF16 R56, R136.reuse, R106, R56 ;  /* 0x0000006a8838723c */ /* 0x040fe20000041838 */
[----:B------:R-:W3:Y:S03]  /*13590*/  LDSM.16.MT88.4 R104, [R186+0x4100] ;  /* 0x00410000ba68783b */ /* 0x000ee60000004200 */
[C---:B------:R-:W-:Y:S02]  /*135a0*/  FMUL.FTZ R65, R3.reuse, R65 ;  /* 0x0000004103417220 */ /* 0x040fe40000410000 */
[C---:B------:R-:W-:Y:S02]  /*135b0*/  FMUL.FTZ R66, R0.reuse, R66 ;  /* 0x0000004200427220 */ /* 0x040fe40000410000 */
[C---:B-1----:R-:W-:Y:S04]  /*135c0*/  HMMA.16816.F32.BF16 R60, R136.reuse, R108, R60 ;  /* 0x0000006c883c723c */ /* 0x042fe8000004183c */
[C---:B------:R-:W-:Y:S02]  /*135d0*/  FMUL.FTZ R67, R0.reuse, R67 ;  /* 0x0000004300437220 */ /* 0x040fe40000410000 */
[C---:B------:R-:W-:Y:S02]  /*135e0*/  FMUL.FTZ R68, R3.reuse, R68 ;  /* 0x0000004403447220 */ /* 0x040fe40000410000 */
[----:B------:R-:W-:Y:S03]  /*135f0*/  FMUL.FTZ R69, R3, R69 ;  /* 0x0000004503457220 */ /* 0x000fe60000410000 */
[C---:B------:R-:W-:Y:S01]  /*13600*/  HMMA.16816.F32.BF16 R64, R136.reuse, R110, R64 ;  /* 0x0000006e8840723c */ /* 0x040fe20000041840 */
[----:B------:R-:W1:Y:S02]  /*13610*/  LDSM.16.MT88.4 R108, [R188+0x4100] ;  /* 0x00410000bc6c783b */ /* 0x000e640000004200 */
[C---:B------:R-:W-:Y:S02]  /*13620*/  FMUL.FTZ R70, R0.reuse, R70 ;  /* 0x0000004600467220 */ /* 0x040fe40000410000 */
[C---:B------:R-:W-:Y:S02]  /*13630*/  FMUL.FTZ R71, R0.reuse, R71 ;  /* 0x0000004700477220 */ /* 0x040fe40000410000 */
[--C-:B--2---:R-:W-:Y:S02]  /*13640*/  FFMA.FTZ R2, R149, c[0x0][0x2d0], -R145.reuse ;  /* 0x0000b40095027a23 */ /* 0x104fe40000010891 */
[C---:B------:R-:W-:Y:S02]  /*13650*/  FMUL.FTZ R72, R3.reuse, R72 ;  /* 0x0000004803487220 */ /* 0x040fe40000410000 */
[----:B------:R2:W1:Y:S01]  /*13660*/  MUFU.EX2 R175, R2 ;  /* 0x0000000200af7308 */ /* 0x0004620000000800 */
[C---:B----4-:R-:W-:Y:S03]  /*13670*/  HMMA.16816.F32.BF16 R68, R136.reuse, R112, R68 ;  /* 0x000000708844723c */ /* 0x050fe60000041844 */
[C---:B------:R-:W-:Y:S02]  /*13680*/  FMUL.FTZ R73, R3.reuse, R73 ;  /* 0x0000004903497220 */ /* 0x040fe40000410000 */
[C---:B------:R-:W-:Y:S02]  /*13690*/  FMUL.FTZ R74, R0.reuse, R74 ;  /* 0x0000004a004a7220 */ /* 0x040fe40000410000 */
[C---:B------:R-:W-:Y:S02]  /*136a0*/  FMUL.FTZ R75, R0.reuse, R75 ;  /* 0x0000004b004b7220 */ /* 0x040fe40000410000 */
[C---:B------:R-:W-:Y:S03]  /*136b0*/  FMUL.FTZ R76, R3.reuse, R76 ;  /* 0x0000004c034c7220 */ /* 0x040fe60000410000 */
[C---:B------:R-:W-:Y:S02]  /*136c0*/  FMUL.FTZ R77, R3.reuse, R77 ;  /* 0x0000004d034d7220 */ /* 0x040fe40000410000 */
[C---:B------:R-:W-:Y:S01]  /*136d0*/  HMMA.16816.F32.BF16 R72, R136.reuse, R114, R72 ;  /* 0x000000728848723c */ /* 0x040fe20000041848 */
[----:B------:R-:W4:Y:S02]  /*136e0*/  LDSM.16.MT88.4 R112, [R187+0x4100] ;  /* 0x00410000bb70783b */ /* 0x000f240000004200 */
[C---:B------:R-:W-:Y:S02]  /*136f0*/  FMUL.FTZ R78, R0.reuse, R78 ;  /* 0x0000004e004e7220 */ /* 0x040fe40000410000 */
[C---:B------:R-:W-:Y:S02]  /*13700*/  FMUL.FTZ R79, R0.reuse, R79 ;  /* 0x0000004f004f7220 */ /* 0x040fe40000410000 */
[----:B------:R-:W-:Y:S02]  /*13710*/  FMUL.FTZ R80, R3, R80 ;  /* 0x0000005003507220 */ /* 0x000fe40000410000 */
[--C-:B--2---:R-:W-:Y:S03]  /*13720*/  FFMA.FTZ R2, R151, c[0x0][0x2d0], -R144.reuse ;  /* 0x0000b40097027a23 */ /* 0x104fe60000010890 */
[C---:B---3--:R-:W-:Y:S01]  /*13730*/  HMMA.16816.F32.BF16 R76, R136.reuse, R104, R76 ;  /* 0x00000068884c723c */ /* 0x048fe2000004184c */
[----:B------:R2:W-:Y:S02]  /*13740*/  MUFU.EX2 R174, R2 ;  /* 0x0000000200ae7308 */ /* 0x0005e40000000800 */
[----:B------:R-:W-:Y:S02]  /*13750*/  FMUL.FTZ R81, R3, R81 ;  /* 0x0000005103517220 */ /* 0x000fe40000410000 */
[C---:B------:R-:W-:Y:S02]  /*13760*/  FMUL.FTZ R82, R0.reuse, R82 ;  /* 0x0000005200527220 */ /* 0x040fe40000410000 */
[C---:B------:R-:W-:Y:S01]  /*13770*/  FMUL.FTZ R83, R0.reuse, R83 ;  /* 0x0000005300537220 */ /* 0x040fe20000410000 */
[----:B------:R-:W-:Y:S01]  /*13780*/  F2FP.BF16.PACK_AB R104, R181, R182 ;  /* 0x000000b6b568723e */ /* 0x000fe200000010ff */
[C---:B------:R-:W-:Y:S03]  /*13790*/  FMUL.FTZ R84, R3.reuse, R84 ;  /* 0x0000005403547220 */ /* 0x040fe60000410000 */
[----:B------:R-:W-:Y:S01]  /*137a0*/  FMUL.FTZ R85, R3, R85 ;  /* 0x0000005503557220 */ /* 0x000fe20000410000 */
[----:B-----5:R-:W-:Y:S01]  /*137b0*/  F2FP.BF16.PACK_AB R105, R179, R180 ;  /* 0x000000b4b369723e */ /* 0x020fe200000010ff */
[C---:B------:R-:W-:Y:S03]  /*137c0*/  HMMA.16816.F32.BF16 R80, R136.reuse, R106, R80 ;  /* 0x0000006a8850723c */ /* 0x040fe60000041850 */
[C---:B------:R-:W-:Y:S02]  /*137d0*/  FMUL.FTZ R86, R0.reuse, R86 ;  /* 0x0000005600567220 */ /* 0x040fe40000410000 */
[C---:B------:R-:W-:Y:S02]  /*137e0*/  FMUL.FTZ R87, R0.reuse, R87 ;  /* 0x0000005700577220 */ /* 0x040fe40000410000 */
[----:B------:R-:W-:Y:S01]  /*137f0*/  FMUL.FTZ R88, R3, R88 ;  /* 0x0000005803587220 */ /* 0x000fe20000410000 */
[----:B------:R-:W-:Y:S01]  /*13800*/  F2FP.BF16.PACK_AB R106, R177, R178 ;  /* 0x000000b2b16a723e */ /* 0x000fe200000010ff */
[----:B------:R-:W-:Y:S03]  /*13810*/  FMUL.FTZ R89, R3, R89 ;  /* 0x0000005903597220 */ /* 0x000fe60000410000 */
[C---:B-1----:R-:W-:Y:S03]  /*13820*/  HMMA.16816.F32.BF16 R84, R136.reuse, R108, R84 ;  /* 0x0000006c8854723c */ /* 0x042fe60000041854 */
[C---:B------:R-:W-:Y:S01]  /*13830*/  FMUL.FTZ R90, R0.reuse, R90 ;  /* 0x0000005a005a7220 */ /* 0x040fe20000410000 */
[----:B------:R-:W-:Y:S01]  /*13840*/  F2FP.BF16.PACK_AB R107, R175, R176 ;  /* 0x000000b0af6b723e */ /* 0x000fe200000010ff */
[----:B------:R-:W-:Y:S02]  /*13850*/  FMUL.FTZ R91, R0, R91 ;  /* 0x0000005b005b7220 */ /* 0x000fe40000410000 */
[----:B--2---:R-:W-:Y:S02]  /*13860*/  FFMA.FTZ R2, R152, c[0x0][0x2d0], -R144 ;  /* 0x0000b40098027a23 */ /* 0x004fe40000010890 */
[C---:B------:R-:W-:Y:S02]  /*13870*/  FMUL.FTZ R92, R3.reuse, R92 ;  /* 0x0000005c035c7220 */ /* 0x040fe40000410000 */
[----:B------:R1:W2:Y:S01]  /*13880*/  MUFU.EX2 R173, R2 ;  /* 0x0000000200ad7308 */ /* 0x0002a20000000800 */
[C---:B------:R-:W-:Y:S01]  /*13890*/  HMMA.16816.F32.BF16 R88, R136.reuse, R110, R88 ;  /* 0x0000006e8858723c */ /* 0x040fe20000041858 */
[----:B------:R-:W3:Y:S02]  /*138a0*/  LDSM.16.MT88.4 R108, [R188+0x900] ;  /* 0x00090000bc6c783b */ /* 0x000ee40000004200 */
[C---:B------:R-:W-:Y:S02]  /*138b0*/  FMUL.FTZ R93, R3.reuse, R93 ;  /* 0x0000005d035d7220 */ /* 0x040fe40000410000 */
[C---:B------:R-:W-:Y:S02]  /*138c0*/  FMUL.FTZ R94, R0.reuse, R94 ;  /* 0x0000005e005e7220 */ /* 0x040fe40000410000 */
[C---:B------:R-:W-:Y:S02]  /*138d0*/  FMUL.FTZ R95, R0.reuse, R95 ;  /* 0x0000005f005f7220 */ /* 0x040fe40000410000 */
[C---:B------:R-:W-:Y:S03]  /*138e0*/  FMUL.FTZ R96, R3.reuse, R96 ;  /* 0x0000006003607220 */ /* 0x040fe60000410000 */
[C---:B------:R-:W-:Y:S02]  /*138f0*/  FMUL.FTZ R97, R3.reuse, R97 ;  /* 0x0000006103617220 */ /* 0x040fe40000410000 */
[C---:B----4-:R-:W-:Y:S03]  /*13900*/  HMMA.16816.F32.BF16 R92, R136.reuse, R112, R92 ;  /* 0x00000070885c723c */ /* 0x050fe6000004185c */
[C---:B------:R-:W-:Y:S02]  /*13910*/  FMUL.FTZ R98, R0.reuse, R98 ;  /* 0x0000006200627220 */ /* 0x040fe40000410000 */
[----:B------:R-:W-:Y:S02]  /*13920*/  FMUL.FTZ R99, R0, R99 ;  /* 0x0000006300637220 */ /* 0x000fe40000410000 */
[----:B------:R-:W-:Y:S02]  /*13930*/  FFMA.FTZ R3, R3, R222, R216 ;  /* 0x000000de03037223 */ /* 0x000fe400000100d8 */
[--C-:B-1----:R-:W-:Y:S03]  /*13940*/  FFMA.FTZ R2, R154, c[0x0][0x2d0], -R145.reuse ;  /* 0x0000b4009a027a23 */ /* 0x102fe60000010891 */
[----:B------:R-:W-:Y:S01]  /*13950*/  HMMA.16816.F32.BF16 R96, R136, R114, R96 ;  /* 0x000000728860723c */ /* 0x000fe20000041860 */
[----:B------:R-:W1:Y:S01]  /*13960*/  LDSM.16.MT88.4 R112, [R187+0x2900] ;  /* 0x00290000bb70783b */ /* 0x000e620000004200 */
[----:B------:R4:W-:Y:S06]  /*13970*/  MUFU.EX2 R172, R2 ;  /* 0x0000000200ac7308 */ /* 0x0009ec0000000800 */
[C---:B------:R-:W-:Y:S01]  /*13980*/  HMMA.16816.F32.BF16 R4, R104.reuse, R116, R4 ;  /* 0x000000746804723c */ /* 0x040fe20000041804 */
[----:B------:R-:W-:Y:S07]  /*13990*/  LDSM.16.MT88.4 R136, [R188+0x3100] ;  /* 0x00310000bc88783b */ /* 0x000fee0000004200 */
[C---:B------:R-:W-:Y:S01]  /*139a0*/  HMMA.16816.F32.BF16 R8, R104.reuse, R118, R8 ;  /* 0x000000766808723c */ /* 0x040fe20000041808 */
[----:B------:R-:W-:Y:S07]  /*139b0*/  LDSM.16.MT88.4 R116, [R186+0x4900] ;  /* 0x00490000ba74783b */ /* 0x000fee0000004200 */
[C---:B------:R-:W-:Y:S04]  /*139c0*/  HMMA.16816.F32.BF16 R12, R104.reuse, R120, R12 ;  /* 0x00000078680c723c */ /* 0x040fe8000004180c */
[--C-:B----4-:R-:W-:Y:S02]  /*139d0*/  FFMA.FTZ R2, R150, c[0x0][0x2d0], -R145.reuse ;  /* 0x0000b40096027a23 */ /* 0x110fe40000010891 */
[----:B------:R-:W-:Y:S02]  /*139e0*/  LDSM.16.MT88.4 R148, [R188+0x3900] ;  /* 0x00390000bc94783b */ /* 0x000fe40000004200 */
[C---:B------:R-:W-:Y:S01]  /*139f0*/  HMMA.16816.F32.BF16 R16, R104.reuse, R122, R16 ;  /* 0x0000007a6810723c */ /* 0x040fe20000041810 */
[----:B------:R4:W5:Y:S05]  /*13a00*/  MUFU.EX2 R171, R2 ;  /* 0x0000000200ab7308 */ /* 0x00096a0000000800 */
[----:B------:R-:W-:Y:S02]  /*13a10*/  LDSM.16.MT88.4 R120, [R188+0x4900] ;  /* 0x00490000bc78783b */ /* 0x000fe40000004200 */
[C---:B---3--:R-:W-:Y:S08]  /*13a20*/  HMMA.16816.F32.BF16 R20, R104.reuse, R108, R20 ;  /* 0x0000006c6814723c */ /* 0x048ff00000041814 */
[C---:B------:R-:W-:Y:S01]  /*13a30*/  HMMA.16816.F32.BF16 R24, R104.reuse, R110, R24 ;  /* 0x0000006e6818723c */ /* 0x040fe20000041818 */
[----:B------:R-:W3:Y:S07]  /*13a40*/  LDSM.16.MT88.4 R108, [R185+0x4900] ;  /* 0x00490000b96c783b */ /* 0x000eee0000004200 */
[C---:B------:R-:W-:Y:S04]  /*13a50*/  HMMA.16816.F32.BF16 R28, R104.reuse, R124, R28 ;  /* 0x0000007c681c723c */ /* 0x040fe8000004181c */
[--C-:B----4-:R-:W-:Y:S04]  /*13a60*/  FFMA.FTZ R2, R156, c[0x0][0x2d0], -R144.reuse ;  /* 0x0000b4009c027a23 */ /* 0x110fe80000010890 */
[C---:B------:R-:W-:Y:S01]  /*13a70*/  HMMA.16816.F32.BF16 R32, R104.reuse, R126, R32 ;  /* 0x0000007e6820723c */ /* 0x040fe20000041820 */
[----:B------:R-:W-:Y:S01]  /*13a80*/  LDSM.16.MT88.4 R124, [R186+0x1100] ;  /* 0x00110000ba7c783b */ /* 0x000fe20000004200 */
[----:B------:R4:W-:Y:S06]  /*13a90*/  MUFU.EX2 R170, R2 ;  /* 0x0000000200aa7308 */ /* 0x0009ec0000000800 */
[C---:B------:R-:W-:Y:S08]  /*13aa0*/  HMMA.16816.F32.BF16 R36, R104.reuse, R128, R36 ;  /* 0x000000806824723c */ /* 0x040ff00000041824 */
[C---:B------:R-:W-:Y:S01]  /*13ab0*/  HMMA.16816.F32.BF16 R40, R104.reuse, R130, R40 ;  /* 0x000000826828723c */ /* 0x040fe20000041828 */
[----:B------:R-:W-:Y:S07]  /*13ac0*/  LDSM.16.MT88.4 R128, [R187+0x1100] ;  /* 0x00110000bb80783b */ /* 0x000fee0000004200 */
[C---:B------:R-:W-:Y:S04]  /*13ad0*/  HMMA.16816.F32.BF16 R44, R104.reuse, R132, R44 ;  /* 0x00000084682c723c */ /* 0x040fe8000004182c */
[--C-:B----4-:R-:W-:Y:S04]  /*13ae0*/  FFMA.FTZ R2, R157, c[0x0][0x2d0], -R144.reuse ;  /* 0x0000b4009d027a23 */ /* 0x110fe80000010890 */
[C---:B------:R-:W-:Y:S01]  /*13af0*/  HMMA.16816.F32.BF16 R48, R104.reuse, R134, R48 ;  /* 0x000000866830723c */ /* 0x040fe20000041830 */
[----:B------:R-:W-:Y:S01]  /*13b00*/  LDSM.16.MT88.4 R132, [R186+0x3100] ;  /* 0x00310000ba84783b */ /* 0x000fe20000004200 */
[----:B------:R4:W2:Y:S06]  /*13b10*/  MUFU.EX2 R169, R2 ;  /* 0x0000000200a97308 */ /* 0x0008ac0000000800 */
[C---:B------:R-:W-:Y:S08]  /*13b20*/  HMMA.16816.F32.BF16 R52, R104.reuse, R140, R52 ;  /* 0x0000008c6834723c */ /* 0x040ff00000041834 */
[C---:B------:R-:W-:Y:S01]  /*13b30*/  HMMA.16816.F32.BF16 R56, R104.reuse, R142, R56 ;  /* 0x0000008e6838723c */ /* 0x040fe20000041838 */
[----:B------:R-:W-:Y:S07]  /*13b40*/  LDSM.16.MT88.4 R140, [R185+0x3900] ;  /* 0x00390000b98c783b */ /* 0x000fee0000004200 */
[C---:B-1----:R-:W-:Y:S04]  /*13b50*/  HMMA.16816.F32.BF16 R60, R104.reuse, R112, R60 ;  /* 0x00000070683c723c */ /* 0x042fe8000004183c */
[--C-:B----4-:R-:W-:Y:S04]  /*13b60*/  FFMA.FTZ R2, R153, c[0x0][0x2d0], -R145.reuse ;  /* 0x0000b40099027a23 */ /* 0x110fe80000010891 */
[C---:B------:R-:W-:Y:S01]  /*13b70*/  HMMA.16816.F32.BF16 R64, R104.reuse, R114, R64 ;  /* 0x000000726840723c */ /* 0x040fe20000041840 */
[----:B------:R-:W1:Y:S01]  /*13b80*/  LDSM.16.MT88.4 R112, [R187+0x4900] ;  /* 0x00490000bb70783b */ /* 0x000e620000004200 */
[----:B------:R4:W-:Y:S06]  /*13b90*/  MUFU.EX2 R168, R2 ;  /* 0x0000000200a87308 */ /* 0x0009ec0000000800 */
[C---:B---3--:R-:W-:Y:S08]  /*13ba0*/  HMMA.16816.F32.BF16 R68, R104.reuse, R108, R68 ;  /* 0x0000006c6844723c */ /* 0x048ff00000041844 */
[C---:B------:R-:W-:Y:S01]  /*13bb0*/  HMMA.16816.F32.BF16 R72, R104.reuse, R110, R72 ;  /* 0x0000006e6848723c */ /* 0x040fe20000041848 */
[----:B------:R-:W3:Y:S07]  /*13bc0*/  LDSM.16.MT88.4 R108, [R185+0x1100] ;  /* 0x00110000b96c783b */ /* 0x000eee0000004200 */
[C---:B------:R-:W-:Y:S04]  /*13bd0*/  HMMA.16816.F32.BF16 R76, R104.reuse, R116, R76 ;  /* 0x00000074684c723c */ /* 0x040fe8000004184c */
[--C-:B----4-:R-:W-:Y:S02]  /*13be0*/  FFMA.FTZ R2, R155, c[0x0][0x2d0], -R145.reuse ;  /* 0x0000b4009b027a23 */ /* 0x110fe40000010891 */
[----:B------:R-:W-:Y:S02]  /*13bf0*/  LDSM.16.MT88.4 R152, [R187+0x3900] ;  /* 0x00390000bb98783b */ /* 0x000fe40000004200 */
[C---:B------:R-:W-:Y:S01]  /*13c00*/  HMMA.16816.F32.BF16 R80, R104.reuse, R118, R80 ;  /* 0x000000766850723c */ /* 0x040fe20000041850 */
[----:B------:R4:W2:Y:S05]  /*13c10*/  MUFU.EX2 R167, R2 ;  /* 0x0000000200a77308 */ /* 0x0008aa0000000800 */
[----:B------:R-:W3:Y:S02]  /*13c20*/  LDSM.16.MT88.4 R116, [R188+0x1100] ;  /* 0x00110000bc74783b */ /* 0x000ee40000004200 */
[C---:B------:R-:W-:Y:S08]  /*13c30*/  HMMA.16816.F32.BF16 R84, R104.reuse, R120, R84 ;  /* 0x000000786854723c */ /* 0x040ff00000041854 */
[C---:B------:R-:W-:Y:S01]  /*13c40*/  HMMA.16816.F32.BF16 R88, R104.reuse, R122, R88 ;  /* 0x0000007a6858723c */ /* 0x040fe20000041858 */
[----:B------:R-:W3:Y:S07]  /*13c50*/  LDSM.16.MT88.4 R120, [R185+0x3100] ;  /* 0x00310000b978783b */ /* 0x000eee0000004200 */
[C---:B-1----:R-:W-:Y:S04]  /*13c60*/  HMMA.16816.F32.BF16 R92, R104.reuse, R112, R92 ;  /* 0x00000070685c723c */ /* 0x042fe8000004185c */
[--C-:B----4-:R-:W-:Y:S04]  /*13c70*/  FFMA.FTZ R2, R161, c[0x0][0x2d0], -R144.reuse ;  /* 0x0000b400a1027a23 */ /* 0x110fe80000010890 */
[----:B------:R-:W-:Y:S01]  /*13c80*/  HMMA.16816.F32.BF16 R96, R104, R114, R96 ;  /* 0x000000726860723c */ /* 0x000fe20000041860 */
[----:B------:R-:W-:Y:S01]  /*13c90*/  LDSM.16.MT88.4 R112, [R185+0x5100] ;  /* 0x00510000b970783b */ /* 0x000fe20000004200 */
[----:B------:R1:W-:Y:S05]  /*13ca0*/  MUFU.EX2 R166, R2 ;  /* 0x0000000200a67308 */ /* 0x0003ea0000000800 */
[----:B--2---:R-:W-:Y:S02]  /*13cb0*/  F2FP.BF16.PACK_AB R104, R173, R174 ;  /* 0x000000aead68723e */ /* 0x004fe400000010ff */
[----:B-----5:R-:W-:Y:S03]  /*13cc0*/  F2FP.BF16.PACK_AB R105, R171, R172 ;  /* 0x000000acab69723e */ /* 0x020fe600000010ff */
[----:B------:R-:W-:Y:S02]  /*13cd0*/  F2FP.BF16.PACK_AB R106, R169, R170 ;  /* 0x000000aaa96a723e */ /* 0x000fe400000010ff */
[----:B------:R-:W-:Y:S07]  /*13ce0*/  F2FP.BF16.PACK_AB R107, R167, R168 ;  /* 0x000000a8a76b723e */ /* 0x000fee00000010ff */
[C---:B---3--:R-:W-:Y:S03]  /*13cf0*/  HMMA.16816.F32.BF16 R4, R104.reuse, R108, R4 ;  /* 0x0000006c6804723c */ /* 0x048fe60000041804 */
[--C-:B-1----:R-:W-:Y:S05]  /*13d00*/  FFMA.FTZ R2, R160, c[0x0][0x2d0], -R144.reuse ;  /* 0x0000b400a0027a23 */ /* 0x102fea0000010890 */
[C---:B------:R-:W-:Y:S01]  /*13d10*/  HMMA.16816.F32.BF16 R8, R104.reuse, R110, R8 ;  /* 0x0000006e6808723c */ /* 0x040fe20000041808 */
[----:B------:R-:W1:Y:S01]  /*13d20*/  LDSM.16.MT88.4 R108, [R187+0x3100] ;  /* 0x00310000bb6c783b */ /* 0x000e620000004200 */
[----:B------:R2:W3:Y:S06]  /*13d30*/  MUFU.EX2 R165, R2 ;  /* 0x0000000200a57308 */ /* 0x0004ec0000000800 */
[C---:B------:R-:W-:Y:S08]  /*13d40*/  HMMA.16816.F32.BF16 R12, R104.reuse, R124, R12 ;  /* 0x0000007c680c723c */ /* 0x040ff0000004180c */
[C---:B------:R-:W-:Y:S01]  /*13d50*/  HMMA.16816.F32.BF16 R16, R104.reuse, R126, R16 ;  /* 0x0000007e6810723c */ /* 0x040fe20000041810 */
[----:B------:R-:W-:Y:S07]  /*13d60*/  LDSM.16.MT88.4 R124, [R188+0x1900] ;  /* 0x00190000bc7c783b */ /* 0x000fee0000004200 */
[C---:B------:R-:W-:Y:S04]  /*13d70*/  HMMA.16816.F32.BF16 R20, R104.reuse, R116, R20 ;  /* 0x000000746814723c */ /* 0x040fe80000041814 */
[--C-:B--2---:R-:W-:Y:S04]  /*13d80*/  FFMA.FTZ R2, R158, c[0x0][0x2d0], -R145.reuse ;  /* 0x0000b4009e027a23 */ /* 0x104fe80000010891 */
[C---:B------:R-:W-:Y:S01]  /*13d90*/  HMMA.16816.F32.BF16 R24, R104.reuse, R118, R24 ;  /* 0x000000766818723c */ /* 0x040fe20000041818 */
[----:B------:R-:W2:Y:S01]  /*13da0*/  LDSM.16.MT88.4 R116, [R186+0x5100] ;  /* 0x00510000ba74783b */ /* 0x000ea20000004200 */
[----:B------:R4:W-:Y:S06]  /*13db0*/  MUFU.EX2 R164, R2 ;  /* 0x0000000200a47308 */ /* 0x0009ec0000000800 */
[C---:B------:R-:W-:Y:S08]  /*13dc0*/  HMMA.16816.F32.BF16 R28, R104.reuse, R128, R28 ;  /* 0x00000080681c723c */ /* 0x040ff0000004181c */
[C---:B------:R-:W-:Y:S08]  /*13dd0*/  HMMA.16816.F32.BF16 R32, R104.reuse, R130, R32 ;  /* 0x000000826820723c */ /* 0x040ff00000041820 */
[C---:B------:R-:W-:Y:S04]  /*13de0*/  HMMA.16816.F32.BF16 R36, R104.reuse, R120, R36 ;  /* 0x000000786824723c */ /* 0x040fe80000041824 */
[--C-:B----4-:R-:W-:Y:S02]  /*13df0*/  FFMA.FTZ R2, R159, c[0x0][0x2d0], -R145.reuse ;  /* 0x0000b4009f027a23 */ /* 0x110fe40000010891 */
[----:B------:R-:W-:Y:S02]  /*13e00*/  LDSM.16.MT88.4 R156, [R185+0x5900] ;  /* 0x00590000b99c783b */ /* 0x000fe40000004200 */
[C---:B------:R-:W-:Y:S01]  /*13e10*/  HMMA.16816.F32.BF16 R40, R104.reuse, R122, R40 ;  /* 0x0000007a6828723c */ /* 0x040fe20000041828 */
[----:B------:R4:W5:Y:S05]  /*13e20*/  MUFU.EX2 R163, R2 ;  /* 0x0000000200a37308 */ /* 0x00096a0000000800 */
[----:B------:R-:W2:Y:S02]  /*13e30*/  LDSM.16.MT88.4 R120, [R188+0x5100] ;  /* 0x00510000bc78783b */ /* 0x000ea40000004200 */
[C---:B------:R-:W-:Y:S08]  /*13e40*/  HMMA.16816.F32.BF16 R44, R104.reuse, R132, R44 ;  /* 0x00000084682c723c */ /* 0x040ff0000004182c */
[C---:B------:R-:W-:Y:S01]  /*13e50*/  HMMA.16816.F32.BF16 R48, R104.reuse, R134, R48 ;  /* 0x000000866830723c */ /* 0x040fe20000041830 */
[----:B------:R-:W-:Y:S07]  /*13e60*/  LDSM.16.MT88.4 R132, [R187+0x1900] ;  /* 0x00190000bb84783b */ /* 0x000fee0000004200 */
[C---:B------:R-:W-:Y:S04]  /*13e70*/  HMMA.16816.F32.BF16 R52, R104.reuse, R136, R52 ;  /* 0x000000886834723c */ /* 0x040fe80000041834 */
[--C-:B----4-:R-:W-:Y:S02]  /*13e80*/  FFMA.FTZ R2, R162, c[0x0][0x2d0], -R144.reuse ;  /* 0x0000b400a2027a23 */ /* 0x110fe40000010890 */
[----:B------:R-:W-:Y:S01]  /*13e90*/  FFMA.FTZ R144, R207, c[0x0][0x2d0], -R144 ;  /* 0x0000b400cf907a23 */ /* 0x000fe20000010890 */
[----:B---3--:R-:W-:Y:S01]  /*13ea0*/  F2FP.BF16.PACK_AB R136, R165, R166 ;  /* 0x000000a6a588723e */ /* 0x008fe200000010ff */
[C---:B------:R-:W-:Y:S01]  /*13eb0*/  HMMA.16816.F32.BF16 R56, R104.reuse, R138, R56 ;  /* 0x0000008a6838723c */ /* 0x040fe20000041838 */
[----:B------:R3:W-:Y:S03]  /*13ec0*/  MUFU.EX2 R162, R2 ;  /* 0x0000000200a27308 */ /* 0x0007e60000000800 */
[----:B-----5:R-:W-:Y:S02]  /*13ed0*/  F2FP.BF16.PACK_AB R137, R163, R164 ;  /* 0x000000a4a389723e */ /* 0x020fe400000010ff */
[----:B------:R-:W-:Y:S02]  /*13ee0*/  IADD3 R207, R208, -0x1, RZ ;  /* 0xffffffffd0cf7810 */ /* 0x000fe40007ffe0ff */
[C---:B-1----:R-:W-:Y:S03]  /*13ef0*/  HMMA.16816.F32.BF16 R60, R104.reuse, R108, R60 ;  /* 0x0000006c683c723c */ /* 0x042fe6000004183c */
[----:B------:R-:W1:Y:S01]  /*13f00*/  MUFU.EX2 R161, R144 ;  /* 0x0000009000a17308 */ /* 0x000e620000000800 */
[----:B------:R-:W-:Y:S04]  /*13f10*/  MOV R208, R207 ;  /* 0x000000cf00d07202 */ /* 0x000fe80000000f00 */
[C---:B------:R-:W-:Y:S01]  /*13f20*/  HMMA.16816.F32.BF16 R64, R104.reuse, R110, R64 ;  /* 0x0000006e6840723c */ /* 0x040fe20000041840 */
[----:B------:R-:W4:Y:S07]  /*13f30*/  LDSM.16.MT88.4 R108, [R187+0x5100] ;  /* 0x00510000bb6c783b */ /* 0x000f2e0000004200 */
[C---:B------:R-:W-:Y:S04]  /*13f40*/  HMMA.16816.F32.BF16 R68, R104.reuse, R112, R68 ;  /* 0x000000706844723c */ /* 0x040fe80000041844 */
[--C-:B---3--:R-:W-:Y:S02]  /*13f50*/  FFMA.FTZ R2, R183, c[0x0][0x2d0], -R145.reuse ;  /* 0x0000b400b7027a23 */ /* 0x108fe40000010891 */
[----:B------:R-:W-:Y:S02]  /*13f60*/  FFMA.FTZ R145, R103, c[0x0][0x2d0], -R145 ;  /* 0x0000b40067917a23 */ /* 0x000fe40000010891 */
[C---:B------:R-:W-:Y:S01]  /*13f70*/  HMMA.16816.F32.BF16 R72, R104.reuse, R114, R72 ;  /* 0x000000726848723c */ /* 0x040fe20000041848 */
[----:B------:R-:W3:Y:S01]  /*13f80*/  LDSM.16.MT88.4 R112, [R185+0x1900] ;  /* 0x00190000b970783b */ /* 0x000ee20000004200 */
[----:B------:R5:W-:Y:S02]  /*13f90*/  MUFU.EX2 R102, R145 ;  /* 0x0000009100667308 */ /* 0x000be40000000800 */
[----:B-1----:R-:W-:Y:S04]  /*13fa0*/  F2FP.BF16.PACK_AB R138, R161, R162 ;  /* 0x000000a2a18a723e */ /* 0x002fe800000010ff */
[C---:B--2---:R-:W-:Y:S04]  /*13fb0*/  HMMA.16816.F32.BF16 R76, R104.reuse, R116, R76 ;  /* 0x00000074684c723c */ /* 0x044fe8000004184c */
[----:B------:R-:W1:Y:S04]  /*13fc0*/  MUFU.EX2 R160, R2 ;  /* 0x0000000200a07308 */ /* 0x000e680000000800 */
[C---:B------:R-:W-:Y:S01]  /*13fd0*/  HMMA.16816.F32.BF16 R80, R104.reuse, R118, R80 ;  /* 0x000000766850723c */ /* 0x040fe20000041850 */
[----:B------:R-:W2:Y:S07]  /*13fe0*/  LDSM.16.MT88.4 R116, [R186+0x1900] ;  /* 0x00190000ba74783b */ /* 0x000eae0000004200 */
[C---:B------:R-:W-:Y:S01]  /*13ff0*/  HMMA.16816.F32.BF16 R84, R104.reuse, R120, R84 ;  /* 0x000000786854723c */ /* 0x040fe20000041854 */
[----:B-----5:R-:W5:Y:S07]  /*14000*/  LDSM.16.MT88.4 R144, [R186+0x3900] ;  /* 0x00390000ba90783b */ /* 0x020f6e0000004200 */
[C---:B------:R-:W-:Y:S04]  /*14010*/  HMMA.16816.F32.BF16 R88, R104.reuse, R122, R88 ;  /* 0x0000007a6858723c */ /* 0x040fe80000041858 */
[----:B-1----:R-:W-:Y:S01]  /*14020*/  F2FP.BF16.PACK_AB R139, R102, R160 ;  /* 0x000000a0668b723e */ /* 0x002fe200000010ff */
[----:B------:R-:W-:Y:S02]  /*14030*/  FFMA.FTZ R2, R0, R223, R213 ;  /* 0x000000df00027223 */ /* 0x000fe400000100d5 */
[----:B------:R-:W-:Y:S01]  /*14040*/  FADD.FTZ R0, R217, R3 ;  /* 0x00000003d9007221 */ /* 0x000fe20000010000 */
[C---:B----4-:R-:W-:Y:S04]  /*14050*/  HMMA.16816.F32.BF16 R92, R104.reuse, R108, R92 ;  /* 0x0000006c685c723c */ /* 0x050fe8000004185c */
[----:B------:R-:W-:Y:S02]  /*14060*/  FADD.FTZ R2, R212, R2 ;  /* 0x00000002d4027221 */ /* 0x000fe40000010000 */
[----:B------:R-:W-:Y:S02]  /*14070*/  FADD.FTZ R0, R215, R0 ;  /* 0x00000000d7007221 */ /* 0x000fe40000010000 */
[----:B------:R-:W-:Y:S04]  /*14080*/  HMMA.16816.F32.BF16 R96, R104, R110, R96 ;  /* 0x0000006e6860723c */ /* 0x000fe80000041860 */
[----:B------:R-:W-:Y:S02]  /*14090*/  FADD.FTZ R2, R211, R2 ;  /* 0x00000002d3027221 */ /* 0x000fe40000010000 */
[----:B------:R-:W-:Y:S02]  /*140a0*/  FADD.FTZ R0, R214, R0 ;  /* 0x00000000d6007221 */ /* 0x000fe40000010000 */
[C---:B---3--:R-:W-:Y:S01]  /*140b0*/  HMMA.16816.F32.BF16 R104, R136.reuse, R112, R4 ;  /* 0x000000708868723c */ /* 0x048fe20000041804 */
[----:B------:R-:W1:Y:S04]  /*140c0*/  LDSM.16.MT88.4 R4, [R186+0x5900] ;  /* 0x00590000ba04783b */ /* 0x000e680000004200 */
[----:B------:R-:W-:Y:S02]  /*140d0*/  FADD.FTZ R2, R210, R2 ;  /* 0x00000002d2027221 */ /* 0x000fe40000010000 */
[----:B------:R-:W-:Y:S01]  /*140e0*/  FADD.FTZ R0, R182, R0 ;  /* 0x00000000b6007221 */ /* 0x000fe20000010000 */
[C---:B------:R-:W-:Y:S01]  /*140f0*/  HMMA.16816.F32.BF16 R108, R136.reuse, R114, R8 ;  /* 0x00000072886c723c */ /* 0x040fe20000041808 */
[----:B------:R-:W3:Y:S03]  /*14100*/  LDSM.16.MT88.4 R8, [R188+0x5900] ;  /* 0x00590000bc08783b */ /* 0x000ee60000004200 */
[----:B------:R-:W-:Y:S02]  /*14110*/  FADD.FTZ R2, R180, R2 ;  /* 0x00000002b4027221 */ /* 0x000fe40000010000 */
[----:B------:R-:W-:Y:S02]  /*14120*/  FADD.FTZ R0, R181, R0 ;  /* 0x00000000b5007221 */ /* 0x000fe40000010000 */
[C---:B--2---:R-:W-:Y:S01]  /*14130*/  HMMA.16816.F32.BF16 R112, R136.reuse, R116, R12 ;  /* 0x000000748870723c */ /* 0x044fe2000004180c */
[----:B------:R-:W2:Y:S03]  /*14140*/  LDSM.16.MT88.4 R12, [R187+0x5900] ;  /* 0x00590000bb0c783b */ /* 0x000ea60000004200 */
        /* <DEDUP_REMOVED lines=21> */
[----:B------:R-:W-:Y:S01]  /*142a0*/  FADD.FTZ R0, R164, R3 ;  /* 0x00000003a4007221 */ /* 0x000fe20000010000 */
[----:B------:R-:W-:Y:S01]  /*142b0*/  MOV R3, R101 ;  /* 0x0000006500037202 */ /* 0x000fe20000000f00 */
[----:B------:R-:W-:Y:S02]  /*142c0*/  FADD.FTZ R2, R165, R2 ;  /* 0x00000002a5027221 */ /* 0x000fe40000010000 */
[C---:B-----5:R-:W-:Y:S04]  /*142d0*/  HMMA.16816.F32.BF16 R44, R136.reuse, R144, R44 ;  /* 0x00000090882c723c */ /* 0x060fe8000004182c */
[----:B------:R-:W-:Y:S02]  /*142e0*/  FADD.FTZ R0, R163, R0 ;  /* 0x00000000a3007221 */ /* 0x000fe40000010000 */
[----:B------:R-:W-:Y:S02]  /*142f0*/  FADD.FTZ R2, R162, R2 ;  /* 0x00000002a2027221 */ /* 0x000fe40000010000 */
[C---:B------:R-:W-:Y:S04]  /*14300*/  HMMA.16816.F32.BF16 R48, R136.reuse, R146, R48 ;  /* 0x000000928830723c */ /* 0x040fe80000041830 */
[----:B------:R-:W-:Y:S02]  /*14310*/  FADD.FTZ R0, R160, R0 ;  /* 0x00000000a0007221 */ /* 0x000fe40000010000 */
[----:B------:R-:W-:Y:S02]  /*14320*/  FADD.FTZ R222, R161, R2 ;  /* 0x00000002a1de7221 */ /* 0x000fe40000010000 */
[C---:B------:R-:W-:Y:S04]  /*14330*/  HMMA.16816.F32.BF16 R52, R136.reuse, R148, R52 ;  /* 0x000000948834723c */ /* 0x040fe80000041834 */
[----:B------:R-:W-:Y:S01]  /*14340*/  FADD.FTZ R223, R102, R0 ;  /* 0x0000000066df7221 */ /* 0x000fe20000010000 */
[----:B------:R-:W-:Y:S03]  /*14350*/  MOV R102, R100 ;  /* 0x0000006400667202 */ /* 0x000fe60000000f00 */
[C---:B------:R-:W-:Y:S08]  /*14360*/  HMMA.16816.F32.BF16 R56, R136.reuse, R150, R56 ;  /* 0x000000968838723c */ /* 0x040ff00000041838 */
[C---:B------:R-:W-:Y:S08]  /*14370*/  HMMA.16816.F32.BF16 R60, R136.reuse, R152, R60 ;  /* 0x00000098883c723c */ /* 0x040ff0000004183c */
[C---:B------:R-:W-:Y:S08]  /*14380*/  HMMA.16816.F32.BF16 R64, R136.reuse, R154, R64 ;  /* 0x0000009a8840723c */ /* 0x040ff00000041840 */
[C---:B------:R-:W-:Y:S08]  /*14390*/  HMMA.16816.F32.BF16 R68, R136.reuse, R156, R68 ;  /* 0x0000009c8844723c */ /* 0x040ff00000041844 */
[C---:B------:R-:W-:Y:S08]  /*143a0*/  HMMA.16816.F32.BF16 R72, R136.reuse, R158, R72 ;  /* 0x0000009e8848723c */ /* 0x040ff00000041848 */
[C---:B-1----:R-:W-:Y:S08]  /*143b0*/  HMMA.16816.F32.BF16 R76, R136.reuse, R4, R76 ;  /* 0x00000004884c723c */ /* 0x042ff0000004184c */
[C---:B------:R-:W-:Y:S08]  /*143c0*/  HMMA.16816.F32.BF16 R80, R136.reuse, R6, R80 ;  /* 0x000000068850723c */ /* 0x040ff00000041850 */
[C---:B---3--:R-:W-:Y:S08]  /*143d0*/  HMMA.16816.F32.BF16 R84, R136.reuse, R8, R84 ;  /* 0x000000088854723c */ /* 0x048ff00000041854 */
[C---:B------:R-:W-:Y:S08]  /*143e0*/  HMMA.16816.F32.BF16 R88, R136.reuse, R10, R88 ;  /* 0x0000000a8858723c */ /* 0x040ff00000041858 */
[C---:B--2---:R-:W-:Y:S08]  /*143f0*/  HMMA.16816.F32.BF16 R92, R136.reuse, R12, R92 ;  /* 0x0000000c885c723c */ /* 0x044ff0000004185c */
[----:B------:R-:W-:Y:S01]  /*14400*/  HMMA.16816.F32.BF16 R96, R136, R14, R96 ;  /* 0x0000000e8860723c */ /* 0x000fe20000041860 */
[----:B------:R-:W-:-:S07]  /*14410*/  @P0 BRA `(.L_x_615) ;  /* 0xffffce3000000947 */ /* 0x000fce000383ffff */
.L_x_614:
[----:B------:R-:W-:-:S13]  /*14420*/  ISETP.GE.AND P0, PT, R207, RZ, PT ;  /* 0x000000ffcf00720c */ /* 0x000fda0003f06270 */
        /* <DEDUP_REMOVED lines=9> */
[----:B------:R-:W-:Y:S01]  /*144c0*/  IADD3 R225, R228, 0x80, RZ ;  /* 0x00000080e4e17810 */ /* 0x000fe20007ffe0ff */
[----:B------:R-:W-:Y:S01]  /*144d0*/  IMAD.MOV.U32 R102, RZ, RZ, R101 ;  /* 0x000000ffff667224 */ /* 0x000fe200078e0065 */
[C---:B------:R-:W-:Y:S01]  /*144e0*/  IADD3 R218, R236.reuse, 0x40, RZ ;  /* 0x00000040ecda7810 */ /* 0x040fe20007ffe0ff */
[--C-:B------:R-:W-:Y:S01]  /*144f0*/  IMAD.X R219, RZ, RZ, R233.reuse, P3 ;  /* 0x000000ffffdb7224 */ /* 0x100fe200018e06e9 */
[----:B------:R-:W-:Y:S01]  /*14500*/  IADD3 R216, R236, 0x80, RZ ;  /* 0x00000080ecd87810 */ /* 0x000fe20007ffe0ff */
[----:B------:R-:W-:Y:S01]  /*14510*/  IMAD.X R217, RZ, RZ, R233, P2 ;  /* 0x000000ffffd97224 */ /* 0x000fe200010e06e9 */
[----:B------:R-:W-:Y:S01]  /*14520*/  IADD3 R224, R228, 0x40, RZ ;  /* 0x00000040e4e07810 */ /* 0x000fe20007ffe0ff */
[--C-:B------:R-:W-:Y:S01]  /*14530*/  IMAD.X R227, RZ, RZ, R231.reuse, P1 ;  /* 0x000000ffffe37224 */ /* 0x100fe200008e06e7 */
[----:B------:R-:W-:Y:S01]  /*14540*/  ULDC UR4, c[0x0][0x208] ;  /* 0x0000820000047ab9 */ /* 0x000fe20000000800 */
[----:B------:R-:W-:Y:S01]  /*14550*/  IMAD.X R226, RZ, RZ, R231, P0 ;  /* 0x000000ffffe27224 */ /* 0x000fe200000e06e7 */
[----:B------:R-:W-:Y:S01]  /*14560*/  USHF.L.U32 UR4, UR4, 0x6, URZ ;  /* 0x0000000604047899 */ /* 0x000fe2000800063f */
[----:B------:R-:W-:-:S02]  /*14570*/  IMAD.MOV.U32 R232, RZ, RZ, R236 ;  /* 0x000000ffffe87224 */ /* 0x000fc400078e00ec */
.L_x_617:
[----:B------:R-:W-:Y:S04]  /*14580*/  DEPBAR.LE SB0, 0x0 ;  /* 0x000080000000791a */ /* 0x000fe80000000000 */
[----:B------:R-:W-:Y:S01]  /*14590*/  BAR.SYNC.DEFER_BLOCKING 0x0 ;  /* 0x0000000000007b1d */ /* 0x000fe20000010000 */
[----:B------:R-:W-:Y:S01]  /*145a0*/  SHF.R.S32.HI R2, RZ, 0x1f, R207 ;  /* 0x0000001fff027819 */ /* 0x000fe200000114cf */
[----:B------:R-:W-:Y:S01]  /*145b0*/  IMAD R0, R246, R207, RZ ;  /* 0x000000cff6007224 */ /* 0x000fe200078e02ff */
[----:B------:R-:W-:Y:S01]  /*145c0*/  MOV R12, UR8 ;  /* 0x00000008000c7c02 */ /* 0x000fe20008000f00 */
[C---:B------:R-:W-:Y:S01]  /*145d0*/  IMAD.WIDE.U32 R6, R207.reuse, UR4, R232 ;  /* 0x00000004cf067c25 */ /* 0x040fe2000f8e00e8 */
[----:B------:R-:W-:Y:S02]  /*145e0*/  MOV R13, UR5 ;  /* 0x00000005000d7c02 */ /* 0x000fe40008000f00 */
[----:B------:R-:W-:Y:S01]  /*145f0*/  ISETP.NE.AND P3, PT, R240, RZ, PT ;  /* 0x000000fff000720c */ /* 0x000fe20003f65270 */
[----:B------:R-:W-:Y:S01]  /*14600*/  IMAD R0, R2, UR4, R0 ;  /* 0x0000000402007c24 */ /* 0x000fe2000f8e0200 */
[----:B------:R-:W-:Y:S01]  /*14610*/  LEA R28, P2, R6, c[0x0][0x1f8], 0x1 ;  /* 0x00007e00061c7a11 */ /* 0x000fe200078408ff */
[----:B------:R-:W-:Y:S03]  /*14620*/  IMAD.WIDE.U32 R4, R207, UR4, R218 ;  /* 0x00000004cf047c25 */ /* 0x000fe6000f8e00da */
[----:B------:R-:W-:Y:S01]  /*14630*/  IADD3 R7, R7, R0, RZ ;  /* 0x0000000007077210 */ /* 0x000fe20007ffe0ff */
[C---:B------:R-:W-:Y:S01]  /*14640*/  IMAD.WIDE.U32 R2, R207.reuse, UR4, R216 ;  /* 0x00000004cf027c25 */ /* 0x040fe2000f8e00d8 */
[----:B------:R-:W-:Y:S02]  /*14650*/  LEA R22, P1, R4, c[0x0][0x1f8], 0x1 ;  /* 0x00007e0004167a11 */ /* 0x000fe400078208ff */
[----:B------:R-:W-:Y:S01]  /*14660*/  LEA.HI.X R29, R6, c[0x0][0x1fc], R7, 0x1, P2 ;  /* 0x00007f00061d7a11 */ /* 0x000fe200010f0c07 */
[----:B------:R-:W-:Y:S01]  /*14670*/  IMAD.WIDE.U32 R12, R207, UR4, R12 ;  /* 0x00000004cf0c7c25 */ /* 0x000fe2000f8e000c */
[----:B------:R-:W-:Y:S02]  /*14680*/  IADD3 R5, R0, R5, RZ ;  /* 0x0000000500057210 */ /* 0x000fe40007ffe0ff */
[----:B------:R-:W-:Y:S02]  /*14690*/  LEA R20, P0, R2, c[0x0][0x1f8], 0x1 ;  /* 0x00007e0002147a11 */ /* 0x000fe400078008ff */
[----:B------:R-:W-:Y:S01]  /*146a0*/  LEA.HI.X R23, R4, c[0x0][0x1fc], R5, 0x1, P1 ;  /* 0x00007f0004177a11 */ /* 0x000fe200008f0c05 */
[----:B------:R-:W-:Y:S01]  /*146b0*/  LDSM.16.M88.4 R32, [R191+0xc100] ;  /* 0x00c10000bf20783b */ /* 0x000fe20000000200 */
[C---:B------:R-:W-:Y:S02]  /*146c0*/  IADD3 R3, R0.reuse, R3, RZ ;  /* 0x0000000300037210 */ /* 0x040fe40007ffe0ff */
[----:B------:R-:W-:Y:S02]  /*146d0*/  IADD3 R0, R0, R13, RZ ;  /* 0x0000000d00007210 */ /* 0x000fe40007ffe0ff */
[----:B------:R-:W-:Y:S02]  /*146e0*/  LEA.HI.X R21, R2, c[0x0][0x1fc], R3, 0x1, P0 ;  /* 0x00007f0002157a11 */ /* 0x000fe400000f0c03 */
[-C--:B------:R-:W-:Y:S01]  /*146f0*/  IADD3 R4, P2, R236, R12.reuse, RZ ;  /* 0x0000000cec047210 */ /* 0x080fe20007f5e0ff */
[----:B------:R-:W1:Y:S01]  /*14700*/  LDSM.16.M88.4 R8, [R184+0x6100] ;  /* 0x00610000b808783b */ /* 0x000e620000000200 */
[-C--:B------:R-:W-:Y:S02]  /*14710*/  IADD3 R5, P1, R218, R12.reuse, RZ ;  /* 0x0000000cda057210 */ /* 0x080fe40007f3e0ff */
[----:B------:R-:W-:Y:S02]  /*14720*/  IADD3.X R6, R0, R233, RZ, P2, !PT ;  /* 0x000000e900067210 */ /* 0x000fe400017fe4ff */
[----:B------:R-:W-:Y:S02]  /*14730*/  LEA R14, P2, R4, c[0x0][0x1f8], 0x1 ;  /* 0x00007e00040e7a11 */ /* 0x000fe400078408ff */
[----:B------:R-:W-:Y:S01]  /*14740*/  IADD3 R3, P0, R216, R12, RZ ;  /* 0x0000000cd8037210 */ /* 0x000fe20007f1e0ff */
[----:B------:R-:W2:Y:S01]  /*14750*/  LDSM.16.M88.4 R16, [R184+0x6900] ;  /* 0x00690000b810783b */ /* 0x000ea20000000200 */
[----:B------:R-:W-:Y:S02]  /*14760*/  LEA.HI.X R15, R4, c[0x0][0x1fc], R6, 0x1, P2 ;  /* 0x00007f00040f7a11 */ /* 0x000fe400010f0c06 */
[C---:B------:R-:W-:Y:S02]  /*14770*/  IADD3.X R7, R0.reuse, R219, RZ, P1, !PT ;  /* 0x000000db00077210 */ /* 0x040fe40000ffe4ff */
[C---:B------:R-:W-:Y:S02]  /*14780*/  LEA R12, P1, R5.reuse, c[0x0][0x1f8], 0x1 ;  /* 0x00007e00050c7a11 */ /* 0x040fe400078208ff */
[----:B------:R-:W-:Y:S01]  /*14790*/  IADD3.X R0, R0, R217, RZ, P0, !PT ;  /* 0x000000d900007210 */ /* 0x000fe200007fe4ff */
[----:B------:R-:W3:Y:S01]  /*147a0*/  LDSM.16.M88.4 R24, [R184+0x7100] ;  /* 0x00710000b818783b */ /* 0x000ee20000000200 */
[----:B------:R-:W-:Y:S02]  /*147b0*/  LEA.HI.X R13, R5, c[0x0][0x1fc], R7, 0x1, P1 ;  /* 0x00007f00050d7a11 */ /* 0x000fe400008f0c07 */
[C---:B------:R-:W-:Y:S04]  /*147c0*/  LEA R2, P0, R3.reuse, c[0x0][0x1f8], 0x1 ;  /* 0x00007e0003027a11 */ /* 0x040fe800078008ff */
[----:B------:R-:W-:Y:S01]  /*147d0*/  LEA.HI.X R3, R3, c[0x0][0x1fc], R0, 0x1, P0 ;  /* 0x00007f0003037a11 */ /* 0x000fe200000f0c00 */
[----:B------:R-:W4:Y:S01]  /*147e0*/  LDSM.16.M88.4 R136, [R184+0x7900] ;  /* 0x00790000b888783b */ /* 0x000f220000000200 */
[C---:B------:R-:W-:Y:S02]  /*147f0*/  ISETP.GT.AND P0, PT, R207.reuse, RZ, PT ;  /* 0x000000ffcf00720c */ /* 0x040fe40003f04270 */
[----:B------:R-:W-:Y:S05]  /*14800*/  IADD3 R207, R207, -0x1, RZ ;  /* 0xffffffffcfcf7810 */ /* 0x000fea0007ffe0ff */
[----:B------:R-:W-:Y:S01]  /*14810*/  LDSM.16.M88.4 R140, [R192+0xc100] ;  /* 0x00c10000c08c783b */ /* 0x000fe20000000200 */
[C---:B-1----:R-:W-:Y:S07]  /*14820*/  HMMA.16816.F32.BF16 R4, R32.reuse, R8, RZ ;  /* 0x000000082004723c */ /* 0x042fee00000418ff */
[----:B------:R-:W1:Y:S01]  /*14830*/  LDSM.16.M88.4 R144, [R195] ;  /* 0x00000000c390783b */ /* 0x000e620000000200 */
[C---:B------:R-:W-:Y:S07]  /*14840*/  HMMA.16816.F32.BF16 R8, R32.reuse, R10, RZ ;  /* 0x0000000a2008723c */ /* 0x040fee00000418ff */
[----:B------:R-:W5:Y:S08]  /*14850*/  LDSM.16.M88.4 R148, [R206] ;  /* 0x00000000ce94783b */ /* 0x000f700000000200 */
[----:B------:R-:W1:Y:S08]  /*14860*/  LDSM.16.M88.4 R152, [R205] ;  /* 0x00000000cd98783b */ /* 0x000e700000000200 */
[----:B------:R-:W1:Y:S08]  /*14870*/  LDSM.16.M88.4 R156, [R204] ;  /* 0x00000000cc9c783b */ /* 0x000e700000000200 */
[----:B------:R-:W-:Y:S01]  /*14880*/  @!PT LDS RZ, [RZ] ;  /* 0x00000000fffff984 */ /* 0x000fe20000000800 */
[----:B------:R-:W-:Y:S01]  /*14890*/  @!PT LDS RZ, [RZ] ;  /* 0x00000000fffff984 */ /* 0x000fe20000000800 */
[----:B------:R-:W-:Y:S01]  /*148a0*/  @!PT LDS RZ, [RZ] ;  /* 0x00000000fffff984 */ /* 0x000fe20000000800 */
[----:B------:R4:W-:Y:S08]  /*148b0*/  LDGSTS.E.BYPASS.LTC128B.128 [R209+0x100], [R28.64], !P5 ;  /* 0x001000001cd17fae */ /* 0x0009f0000e901d46 */
[----:B------:R3:W-:Y:S08]  /*148c0*/  LDGSTS.E.BYPASS.LTC128B.128 [R209+0x2100], [R22.64], !P6 ;  /* 0x0210000016d17fae */ /* 0x0007f0000f101d46 */
[----:B------:R3:W-:Y:S08]  /*148d0*/  LDGSTS.E.BYPASS.LTC128B.128 [R209+0x4100], [R20.64], !P3 ;  /* 0x0410000014d17fae */ /* 0x0007f0000d901d46 */
[----:B------:R2:W-:Y:S08]  /*148e0*/  LDGSTS.E.BYPASS.LTC128B.128 [R209+0x1100], [R14.64], !P5 ;  /* 0x011000000ed17fae */ /* 0x0005f0000e901d46 */
[----:B------:R2:W-:Y:S08]  /*148f0*/  LDGSTS.E.BYPASS.LTC128B.128 [R209+0x3100], [R12.64], !P6 ;  /* 0x031000000cd17fae */ /* 0x0005f0000f101d46 */
[----:B------:R1:W-:Y:S08]  /*14900*/  LDGSTS.E.BYPASS.LTC128B.128 [R209+0x5100], [R2.64], !P3 ;  /* 0x0510000002d17fae */ /* 0x0003f0000d901d46 */
[----:B------:R-:W-:Y:S08]  /*14910*/  LDSM.16.M88.4 R160, [R194+0xc100] ;  /* 0x00c10000c2a0783b */ /* 0x000ff00000000200 */
[----:B------:R-:W0:Y:S01]  /*14920*/  LDGDEPBAR ;  /* 0x00000000000079af */ /* 0x000e220000000000 */
[C---:B--2---:R-:W-:Y:S07]  /*14930*/  HMMA.16816.F32.BF16 R12, R32.reuse, R16, RZ ;  /* 0x00000010200c723c */ /* 0x044fee00000418ff */
[----:B------:R-:W2:Y:S01]  /*14940*/  LDSM.16.M88.4 R164, [R190+0x6100] ;  /* 0x00610000bea4783b */ /* 0x000ea20000000200 */
[C---:B------:R-:W-:Y:S07]  /*14950*/  HMMA.16816.F32.BF16 R16, R32.reuse, R18, RZ ;  /* 0x000000122010723c */ /* 0x040fee00000418ff */
[----:B------:R-:W-:Y:S01]  /*14960*/  LDSM.16.M88.4 R168, [R190+0x7100] ;  /* 0x00710000bea8783b */ /* 0x000fe20000000200 */
[C---:B---3--:R-:W-:Y:S07]  /*14970*/  HMMA.16816.F32.BF16 R20, R32.reuse, R24, RZ ;  /* 0x000000182014723c */ /* 0x048fee00000418ff */
[----:B------:R-:W-:Y:S01]  /*14980*/  LDSM.16.M88.4 R172, [R190+0x7900] ;  /* 0x00790000beac783b */ /* 0x000fe20000000200 */
[C---:B------:R-:W-:Y:S07]  /*14990*/  HMMA.16816.F32.BF16 R24, R32.reuse, R26, RZ ;  /* 0x0000001a2018723c */ /* 0x040fee00000418ff */
[----:B------:R-:W-:Y:S01]  /*149a0*/  LDSM.16.M88.4 R176, [R193+0xc100] ;  /* 0x00c10000c1b0783b */ /* 0x000fe20000000200 */
[C---:B----4-:R-:W-:Y:S07]  /*149b0*/  HMMA.16816.F32.BF16 R28, R32.reuse, R136, RZ ;  /* 0x00000088201c723c */ /* 0x050fee00000418ff */
[----:B------:R-:W-:Y:S01]  /*149c0*/  LDSM.16.M88.4 R180, [R189] ;  /* 0x00000000bdb4783b */ /* 0x000fe20000000200 */
[----:B------:R-:W-:Y:S07]  /*149d0*/  HMMA.16816.F32.BF16 R32, R32, R138, RZ ;  /* 0x0000008a2020723c */ /* 0x000fee00000418ff */
[----:B------:R-:W3:Y:S01]  /*149e0*/  LDSM.16.M88.4 R136, [R190+0x6900] ;  /* 0x00690000be88783b */ /* 0x000ee20000000200 */
[C---:B-1----:R-:W-:Y:S08]  /*149f0*/  HMMA.16816.F32.BF16 R4, R140.reuse, R144, R4 ;  /* 0x000000908c04723c */ /* 0x042ff00000041804 */
[C---:B------:R-:W-:Y:S01]  /*14a00*/  HMMA.16816.F32.BF16 R8, R140.reuse, R146, R8 ;  /* 0x000000928c08723c */ /* 0x040fe20000041808 */
[----:B------:R-:W-:Y:S07]  /*14a10*/  LDSM.16.M88.4 R144, [R189+0x1000] ;  /* 0x00100000bd90783b */ /* 0x000fee0000000200 */
[C---:B-----5:R-:W-:Y:S08]  /*14a20*/  HMMA.16816.F32.BF16 R12, R140.reuse, R148, R12 ;  /* 0x000000948c0c723c */ /* 0x060ff0000004180c */
        /* <DEDUP_REMOVED lines=8> */
[C---:B--2---:R-:W-:Y:S01]  /*14ab0*/  HMMA.16816.F32.BF16 R4, R160.reuse, R164, R4 ;  /* 0x000000a4a004723c */ /* 0x044fe20000041804 */
[----:B------:R-:W2:Y:S07]  /*14ac0*/  LDSM.16.M88.4 R156, [R184+0x8100] ;  /* 0x00810000b89c783b */ /* 0x000eae0000000200 */
[C---:B------:R-:W-:Y:S01]  /*14ad0*/  HMMA.16816.F32.BF16 R8, R160.reuse, R166, R8 ;  /* 0x000000a6a008723c */ /* 0x040fe20000041808 */
[----:B------:R-:W-:Y:S07]  /*14ae0*/  LDSM.16.M88.4 R164, [R184+0x9900] ;  /* 0x00990000b8a4783b */ /* 0x000fee0000000200 */
[C---:B---3--:R-:W-:Y:S08]  /*14af0*/  HMMA.16816.F32.BF16 R12, R160.reuse, R136, R12 ;  /* 0x00000088a00c723c */ /* 0x048ff0000004180c */
[C---:B------:R-:W-:Y:S01]  /*14b00*/  HMMA.16816.F32.BF16 R16, R160.reuse, R138, R16 ;  /* 0x0000008aa010723c */ /* 0x040fe20000041810 */
[----:B------:R-:W3:Y:S07]  /*14b10*/  LDSM.16.M88.4 R136, [R184+0x8900] ;  /* 0x00890000b888783b */ /* 0x000eee0000000200 */
        /* <DEDUP_REMOVED lines=23> */
[C---:B---3--:R-:W-:Y:S08]  /*14c90*/  HMMA.16816.F32.BF16 R12, R152.reuse, R136, R12 ;  /* 0x00000088980c723c */ /* 0x048ff0000004180c */
[C---:B------:R-:W-:Y:S01]  /*14ca0*/  HMMA.16816.F32.BF16 R16, R152.reuse, R138, R16 ;  /* 0x0000008a9810723c */ /* 0x040fe20000041810 */
[----:B------:R-:W3:Y:S07]  /*14cb0*/  LDSM.16.M88.4 R136, [R190+0x8900] ;  /* 0x00890000be88783b */ /* 0x000eee0000000200 */
        /* <DEDUP_REMOVED lines=67> */
[C---:B--2---:R-:W-:Y:S08]  /*150f0*/  HMMA.16816.F32.BF16 R4, R160.reuse, R164, R4 ;  /* 0x000000a4a004723c */ /* 0x044ff00000041804 */
[C---:B------:R-:W-:Y:S08]  /*15100*/  HMMA.16816.F32.BF16 R8, R160.reuse, R166, R8 ;  /* 0x000000a6a008723c */ /* 0x040ff00000041808 */
[C---:B---3--:R-:W-:Y:S08]  /*15110*/  HMMA.16816.F32.BF16 R12, R160.reuse, R136, R12 ;  /* 0x00000088a00c723c */ /* 0x048ff0000004180c */
        /* <DEDUP_REMOVED lines=39> */
[----:B------:R2:W5:Y:S01]  /*15390*/  MUFU.TANH R145, R11 ;  /* 0x0000000b00917308 */ /* 0x0005620000002400 */
[----:B---3--:R-:W-:Y:S09]  /*153a0*/  FMNMX.FTZ R0, R142, R0, !PT ;  /* 0x000000008e007209 */ /* 0x008ff20007810000 */
[----:B------:R-:W-:Y:S01]  /*153b0*/  MUFU.TANH R148, R13 ;  /* 0x0000000d00947308 */ /* 0x000fe20000002400 */
[----:B----4-:R-:W-:Y:S09]  /*153c0*/  FMNMX.FTZ R2, R144, R2, !PT ;  /* 0x0000000290027209 */ /* 0x010ff20007810000 */
[----:B------:R-:W3:Y:S01]  /*153d0*/  MUFU.TANH R150, R14 ;  /* 0x0000000e00967308 */ /* 0x000ee20000002400 */
[C---:B-1----:R-:W-:Y:S01]  /*153e0*/  HMMA.16816.F32.BF16 R20, R168.reuse, R4, R20 ;  /* 0x00000004a814723c */ /* 0x042fe20000041814 */
[----:B--2---:R-:W1:Y:S01]  /*153f0*/  LDSM.16.M88.4 R8, [R189+0x5800] ;  /* 0x00580000bd08783b */ /* 0x004e620000000200 */
[----:B------:R-:W-:Y:S07]  /*15400*/  DEPBAR.LE SB0, 0x0 ;  /* 0x000080000000791a */ /* 0x000fee0000000000 */
[----:B------:R-:W2:Y:S03]  /*15410*/  MUFU.TANH R138, R12 ;  /* 0x0000000c008a7308 */ /* 0x000ea60000002400 */
[----:B-----5:R-:W-:Y:S01]  /*15420*/  FMNMX.FTZ R2, R145, R2, !PT ;  /* 0x0000000291027209 */ /* 0x020fe20007810000 */
[C---:B------:R-:W-:Y:S01]  /*15430*/  HMMA.16816.F32.BF16 R24, R168.reuse, R6, R24 ;  /* 0x00000006a818723c */ /* 0x040fe20000041818 */
[----:B------:R-:W-:Y:S06]  /*15440*/  BAR.SYNC.DEFER_BLOCKING 0x0 ;  /* 0x0000000000007b1d */ /* 0x000fec0000010000 */
[----:B------:R-:W-:Y:S01]  /*15450*/  @P0 IMAD.WIDE.U32 R6, R207, c[0x0][0x1e0], RZ ;  /* 0x00007800cf060a25 */ /* 0x000fe200078e00ff */
[----:B---3--:R-:W-:Y:S04]  /*15460*/  FMNMX.FTZ R2, R150, R2, !PT ;  /* 0x0000000296027209 */ /* 0x008fe80007810000 */
[----:B------:R-:W-:Y:S02]  /*15470*/  FMUL.FTZ R20, R20, c[0x0][0x320] ;  /* 0x0000c80014147a20 */ /* 0x000fe40000410000 */
[----:B------:R-:W-:Y:S02]  /*15480*/  FMUL.FTZ R21, R21, c[0x0][0x320] ;  /* 0x0000c80015157a20 */ /* 0x000fe40000410000 */
[----:B------:R-:W-:Y:S02]  /*15490*/  FMUL.FTZ R22, R22, c[0x0][0x320] ;  /* 0x0000c80016167a20 */ /* 0x000fe40000410000 */
[----:B------:R-:W-:Y:S01]  /*154a0*/  FMUL.FTZ R23, R23, c[0x0][0x320] ;  /* 0x0000c80017177a20 */ /* 0x000fe20000410000 */
[----:B--2---:R-:W-:Y:S05]  /*154b0*/  FMNMX.FTZ R0, R138, R0, !PT ;  /* 0x000000008a007209 */ /* 0x004fea0007810000 */
[----:B------:R-:W-:Y:S01]  /*154c0*/  FMUL.FTZ R24, R24, c[0x0][0x320] ;  /* 0x0000c80018187a20 */ /* 0x000fe20000410000 */
[----:B------:R-:W2:Y:S01]  /*154d0*/  MUFU.TANH R139, R16 ;  /* 0x00000010008b7308 */ /* 0x000ea20000002400 */
[----:B------:R-:W-:Y:S01]  /*154e0*/  FMUL.FTZ R25, R25, c[0x0][0x320] ;  /* 0x0000c80019197a20 */ /* 0x000fe20000410000 */
[----:B------:R-:W-:Y:S01]  /*154f0*/  FMNMX.FTZ R0, R148, R0, !PT ;  /* 0x0000000094007209 */ /* 0x000fe20007810000 */
[----:B------:R-:W-:Y:S02]  /*15500*/  FMUL.FTZ R26, R26, c[0x0][0x320] ;  /* 0x0000c8001a1a7a20 */ /* 0x000fe40000410000 */
[----:B------:R-:W-:Y:S01]  /*15510*/  FMUL.FTZ R27, R27, c[0x0][0x320] ;  /* 0x0000c8001b1b7a20 */ /* 0x000fe20000410000 */
[C---:B-1----:R-:W-:Y:S04]  /*15520*/  HMMA.16816.F32.BF16 R28, R168.reuse, R8, R28 ;  /* 0x00000008a81c723c */ /* 0x042fe8000004181c */
[----:B------:R-:W1:Y:S04]  /*15530*/  MUFU.TANH R152, R15 ;  /* 0x0000000f00987308 */ /* 0x000e680000002400 */
[----:B------:R-:W-:Y:S06]  /*15540*/  HMMA.16816.F32.BF16 R32, R168, R10, R32 ;  /* 0x0000000aa820723c */ /* 0x000fec0000041820 */
[----:B------:R-:W3:Y:S01]  /*15550*/  MUFU.TANH R149, R17 ;  /* 0x0000001100957308 */ /* 0x000ee20000002400 */
[----:B--2---:R-:W-:Y:S09]  /*15560*/  FMNMX.FTZ R0, R139, R0, !PT ;  /* 0x000000008b007209 */ /* 0x004ff20007810000 */
[----:B------:R-:W2:Y:S01]  /*15570*/  MUFU.TANH R151, R18 ;  /* 0x0000001200977308 */ /* 0x000ea20000002400 */
[----:B------:R-:W-:Y:S01]  /*15580*/  FMUL.FTZ R28, R28, c[0x0][0x320] ;  /* 0x0000c8001c1c7a20 */ /* 0x000fe20000410000 */
[----:B-1----:R-:W-:Y:S01]  /*15590*/  FMNMX.FTZ R2, R152, R2, !PT ;  /* 0x0000000298027209 */ /* 0x002fe20007810000 */
[----:B------:R-:W-:Y:S02]  /*155a0*/  FMUL.FTZ R29, R29, c[0x0][0x320] ;  /* 0x0000c8001d1d7a20 */ /* 0x000fe40000410000 */
[----:B------:R-:W-:Y:S02]  /*155b0*/  FMUL.FTZ R30, R30, c[0x0][0x320] ;  /* 0x0000c8001e1e7a20 */ /* 0x000fe40000410000 */
[----:B------:R-:W-:Y:S03]  /*155c0*/  FMUL.FTZ R31, R31, c[0x0][0x320] ;  /* 0x0000c8001f1f7a20 */ /* 0x000fe60000410000 */
[----:B------:R-:W1:Y:S01]  /*155d0*/  MUFU.TANH R155, R20 ;  /* 0x00000014009b7308 */ /* 0x000e620000002400 */
[----:B------:R-:W-:Y:S02]  /*155e0*/  FMUL.FTZ R32, R32, c[0x0][0x320] ;  /* 0x0000c80020207a20 */ /* 0x000fe40000410000 */
[----:B------:R-:W-:Y:S01]  /*155f0*/  FMUL.FTZ R33, R33, c[0x0][0x320] ;  /* 0x0000c80021217a20 */ /* 0x000fe20000410000 */
[----:B---3--:R-:W-:Y:S01]  /*15600*/  FMNMX.FTZ R0, R149, R0, !PT ;  /* 0x0000000095007209 */ /* 0x008fe20007810000 */
[----:B------:R-:W-:Y:S05]  /*15610*/  FMUL.FTZ R34, R34, c[0x0][0x320] ;  /* 0x0000c80022227a20 */ /* 0x000fea0000410000 */
[----:B------:R-:W3:Y:S01]  /*15620*/  MUFU.TANH R153, R19 ;  /* 0x0000001300997308 */ /* 0x000ee20000002400 */
[----:B--2---:R-:W-:Y:S09]  /*15630*/  FMNMX.FTZ R2, R151, R2, !PT ;  /* 0x0000000297027209 */ /* 0x004ff20007810000 */
[----:B------:R-:W2:Y:S01]  /*15640*/  MUFU.TANH R156, R21 ;  /* 0x00000015009c7308 */ /* 0x000ea20000002400 */
[----:B-1----:R-:W-:Y:S09]  /*15650*/  FMNMX.FTZ R0, R155, R0, !PT ;  /* 0x000000009b007209 */ /* 0x002ff20007810000 */
[----:B------:R-:W1:Y:S01]  /*15660*/  MUFU.TANH R154, R24 ;  /* 0x00000018009a7308 */ /* 0x000e620000002400 */
[----:B---3--:R-:W-:Y:S09]  /*15670*/  FMNMX.FTZ R3, R153, R2, !PT ;  /* 0x0000000299037209 */ /* 0x008ff20007810000 */
[----:B------:R-:W3:Y:S01]  /*15680*/  MUFU.TANH R159, R22 ;  /* 0x00000016009f7308 */ /* 0x000ee20000002400 */
[----:B--2---:R-:W-:Y:S01]  /*15690*/  FMNMX.FTZ R2, R156, R0, !PT ;  /* 0x000000009c027209 */ /* 0x004fe20007810000 */
[----:B------:R-:W-:Y:S08]  /*156a0*/  FMUL.FTZ R0, R35, c[0x0][0x320] ;  /* 0x0000c80023007a20 */ /* 0x000ff00000410000 */
[----:B------:R-:W2:Y:S01]  /*156b0*/  MUFU.TANH R157, R25 ;  /* 0x00000019009d7308 */ /* 0x000ea20000002400 */
[----:B-1----:R-:W-:Y:S09]  /*156c0*/  FMNMX.FTZ R2, R154, R2, !PT ;  /* 0x000000029a027209 */ /* 0x002ff20007810000 */
[----:B------:R2:W-:Y:S01]  /*156d0*/  MUFU.TANH R137, R0 ;  /* 0x0000000000897308 */ /* 0x0005e20000002400 */
[----:B---3--:R-:W-:Y:S09]  /*156e0*/  FMNMX.FTZ R3, R159, R3, !PT ;  /* 0x000000039f037209 */ /* 0x008ff20007810000 */
[----:B------:R-:W1:Y:S10]  /*156f0*/  MUFU.TANH R160, R23 ;  /* 0x0000001700a07308 */ /* 0x000e740000002400 */
        /* <DEDUP_REMOVED lines=17> */
[----:B---3--:R-:W-:Y:S05]  /*15810*/  FMNMX.FTZ R101, R215, R101, !PT ;  /* 0x00000065d7657209 */ /* 0x008fea0007810000 */
[----:B------:R-:W3:Y:S01]  /*15820*/  SHFL.BFLY PT, R3, R101, 0x2, 0x1f ;  /* 0x0c401f0065037f89 */ /* 0x000ee200000e0000 */
[----:B--2---:R-:W-:Y:S04]  /*15830*/  FMNMX.FTZ R0, R221, R2, !PT ;  /* 0x00000002dd007209 */ /* 0x004fe80007810000 */
[----:B-1----:R-:W-:Y:S04]  /*15840*/  FMNMX.FTZ R0, R136, R0, !PT ;  /* 0x0000000088007209 */ /* 0x002fe80007810000 */
[----:B------:R-:W-:Y:S05]  /*15850*/  FMNMX.FTZ R0, R137, R0, !PT ;  /* 0x0000000089007209 */ /* 0x000fea0007810000 */
[----:B------:R-:W1:Y:S01]  /*15860*/  SHFL.BFLY PT, R2, R0, 0x2, 0x1f ;  /* 0x0c401f0000027f89 */ /* 0x000e6200000e0000 */
[----:B---3--:R-:W-:Y:S07]  /*15870*/  FMNMX.FTZ R101, R101, R3, !PT ;  /* 0x0000000365657209 */ /* 0x008fee0007810000 */
[----:B------:R-:W2:Y:S01]  /*15880*/  SHFL.BFLY PT, R4, R101, 0x1, 0x1f ;  /* 0x0c201f0065047f89 */ /* 0x000ea200000e0000 */
[----:B-1----:R-:W-:Y:S07]  /*15890*/  FMNMX.FTZ R0, R0, R2, !PT ;  /* 0x0000000200007209 */ /* 0x002fee0007810000 */
[----:B------:R-:W1:Y:S01]  /*158a0*/  SHFL.BFLY PT, R3, R0, 0x1, 0x1f ;  /* 0x0c201f0000037f89 */ /* 0x000e6200000e0000 */
[----:B--2---:R-:W-:Y:S02]  /*158b0*/  FMNMX.FTZ R101, R101, R4, !PT ;  /* 0x0000000465657209 */ /* 0x004fe40007810000 */
[----:B------:R-:W-:Y:S03]  /*158c0*/  @P0 SHF.L.U32 R4, R6, 0x6, RZ ;  /* 0x0000000606040819 */ /* 0x000fe600000006ff */
[----:B------:R-:W-:Y:S01]  /*158d0*/  FADD.FTZ R2, -R101, R102 ;  /* 0x0000006665027221 */ /* 0x000fe20000010100 */
[----:B-1----:R-:W-:Y:S03]  /*158e0*/  FMNMX.FTZ R100, R0, R3, !PT ;  /* 0x0000000300647209 */ /* 0x002fe60007810000 */
[----:B------:R-:W-:Y:S01]  /*158f0*/  FMUL.FTZ R0, R2, c[0x0][0x2d0] ;  /* 0x0000b40002007a20 */ /* 0x000fe20000410000 */
[----:B------:R-:W-:Y:S03]  /*15900*/  @P0 SHF.R.S32.HI R3, RZ, 0x1f, R207 ;  /* 0x0000001fff030819 */ /* 0x000fe600000114cf */
[----:B------:R1:W2:Y:S01]  /*15910*/  MUFU.EX2 R2, R0 ;  /* 0x0000000000027308 */ /* 0x0002a20000000800 */
[----:B------:R-:W-:Y:S02]  /*15920*/  FMUL.FTZ R102, R100, c[0x0][0x2d0] ;  /* 0x0000b40064667a20 */ /* 0x000fe40000410000 */
[----:B------:R-:W-:Y:S02]  /*15930*/  @P0 IMAD R3, R3, c[0x0][0x1e0], RZ ;  /* 0x0000780003030a24 */ /* 0x000fe400078e02ff */
[----:B------:R-:W-:Y:S02]  /*15940*/  FFMA.FTZ R136, R136, c[0x0][0x2d0], -R102 ;  /* 0x0000b40088887a23 */ /* 0x000fe40000010866 */
[----:B------:R-:W-:Y:S05]  /*15950*/  @P0 IMAD R3, R207, c[0x0][0x1e4], R3 ;  /* 0x00007900cf030a24 */ /* 0x000fea00078e0203 */
[----:B------:R-:W-:Y:S02]  /*15960*/  @P0 IADD3 R3, R7, R3, RZ ;  /* 0x0000000307030210 */ /* 0x000fe40007ffe0ff */
[----:B------:R-:W-:Y:S02]  /*15970*/  @P0 IADD3 R7, P1, R4, R228, RZ ;  /* 0x000000e404070210 */ /* 0x000fe40007f3e0ff */
[----:B------:R-:W-:Y:S02]  /*15980*/  @P0 SHF.L.U64.HI R3, R6, 0x6, R3 ;  /* 0x0000000606030819 */ /* 0x000fe40000010203 */
[----:B------:R-:W-:Y:S02]  /*15990*/  @P0 LEA R14, P4, R7, c[0x0][0x1c8], 0x1 ;  /* 0x00007200070e0a11 */ /* 0x000fe400078808ff */
[----:B------:R-:W-:Y:S01]  /*159a0*/  @P0 IADD3.X R8, R3, R231, RZ, P1, !PT ;  /* 0x000000e703080210 */ /* 0x000fe20000ffe4ff */
[----:B-1----:R-:W-:Y:S03]  /*159b0*/  FADD.FTZ R0, -R100, R103 ;  /* 0x0000006764007221 */ /* 0x002fe60000010100 */
[----:B------:R-:W-:Y:S01]  /*159c0*/  @P0 LEA.HI.X R15, R7, c[0x0][0x1cc], R8, 0x1, P4 ;  /* 0x00007300070f0a11 */ /* 0x000fe200020f0c08 */
[----:B------:R-:W-:Y:S01]  /*159d0*/  FMUL.FTZ R103, R101, c[0x0][0x2d0] ;  /* 0x0000b40065677a20 */ /* 0x000fe20000410000 */
[----:B------:R-:W-:Y:S01]  /*159e0*/  ISETP.NE.AND P4, PT, R240, RZ, PT ;  /* 0x000000fff000720c */ /* 0x000fe20003f85270 */
[----:B------:R-:W-:Y:S02]  /*159f0*/  FMUL.FTZ R0, R0, c[0x0][0x2d0] ;  /* 0x0000b40000007a20 */ /* 0x000fe40000410000 */
[--C-:B------:R-:W-:Y:S01]  /*15a00*/  FFMA.FTZ R5, R140, c[0x0][0x2d0], -R103.reuse ;  /* 0x0000b4008c057a23 */ /* 0x100fe20000010867 */
[----:B------:R1:W-:Y:S01]  /*15a10*/  @P0 LDGSTS.E.BYPASS.LTC128B.128 [R209+0x6100], [R14.64], !P5 ;  /* 0x061000000ed10fae */ /* 0x0003e2000e901d46 */
[--C-:B------:R-:W-:Y:S02]  /*15a20*/  FFMA.FTZ R6, R141, c[0x0][0x2d0], -R103.reuse ;  /* 0x0000b4008d067a23 */ /* 0x100fe40000010867 */
[----:B------:R3:W-:Y:S01]  /*15a30*/  MUFU.EX2 R214, R5 ;  /* 0x0000000500d67308 */ /* 0x0007e20000000800 */
[----:B------:R-:W-:Y:S02]  /*15a40*/  FFMA.FTZ R7, R143, c[0x0][0x2d0], -R103 ;  /* 0x0000b4008f077a23 */ /* 0x000fe40000010867 */
[C---:B--2---:R-:W-:Y:S02]  /*15a50*/  FMUL.FTZ R24, R2.reuse, R124 ;  /* 0x0000007c02187220 */ /* 0x044fe40000410000 */
[C---:B------:R-:W-:Y:S02]  /*15a60*/  FMUL.FTZ R25, R2.reuse, R125 ;  /* 0x0000007d02197220 */ /* 0x040fe40000410000 */
[C---:B------:R-:W-:Y:S02]  /*15a70*/  FMUL.FTZ R32, R2.reuse, R132 ;  /* 0x0000008402207220 */ /* 0x040fe40000410000 */
[C---:B------:R-:W-:Y:S01]  /*15a80*/  FMUL.FTZ R33, R2.reuse, R133 ;  /* 0x0000008502217220 */ /* 0x040fe20000410000 */
[----:B------:R2:W-:Y:S01]  /*15a90*/  MUFU.EX2 R213, R6 ;  /* 0x0000000600d57308 */ /* 0x0005e20000000800 */
[C---:B------:R-:W-:Y:S02]  /*15aa0*/  FMUL.FTZ R36, R2.reuse, R36 ;  /* 0x0000002402247220 */ /* 0x040fe40000410000 */
[C---:B------:R-:W-:Y:S02]  /*15ab0*/  FMUL.FTZ R37, R2.reuse, R37 ;  /* 0x0000002502257220 */ /* 0x040fe40000410000 */
[C---:B------:R-:W-:Y:S02]  /*15ac0*/  FMUL.FTZ R40, R2.reuse, R40 ;  /* 0x0000002802287220 */ /* 0x040fe40000410000 */
[C---:B------:R-:W-:Y:S02]  /*15ad0*/  FMUL.FTZ R41, R2.reuse, R41 ;  /* 0x0000002902297220 */ /* 0x040fe40000410000 */
[C---:B------:R-:W-:Y:S01]  /*15ae0*/  FMUL.FTZ R44, R2.reuse, R44 ;  /* 0x0000002c022c7220 */ /* 0x040fe20000410000 */
[----:B------:R4:W-:Y:S01]  /*15af0*/  MUFU.EX2 R212, R7 ;  /* 0x0000000700d47308 */ /* 0x0009e20000000800 */
[C---:B------:R-:W-:Y:S02]  /*15b00*/  FMUL.FTZ R45, R2.reuse, R45 ;  /* 0x0000002d022d7220 */ /* 0x040fe40000410000 */
[----:B------:R-:W-:Y:S01]  /*15b10*/  FMUL.FTZ R48, R2, R48 ;  /* 0x0000003002307220 */ /* 0x000fe20000410000 */
[----:B---3--:R-:W-:Y:S01]  /*15b20*/  @P0 IADD3 R5, P2, R4, R224, RZ ;  /* 0x000000e004050210 */ /* 0x008fe20007f5e0ff */
[C---:B------:R-:W-:Y:S02]  /*15b30*/  FMUL.FTZ R49, R2.reuse, R49 ;  /* 0x0000003102317220 */ /* 0x040fe40000410000 */
[C---:B------:R-:W-:Y:S01]  /*15b40*/  FMUL.FTZ R52, R2.reuse, R52 ;  /* 0x0000003402347220 */ /* 0x040fe20000410000 */
[----:B------:R-:W-:Y:S01]  /*15b50*/  @P0 LEA R12, P1, R5, c[0x0][0x1c8], 0x1 ;  /* 0x00007200050c0a11 */ /* 0x000fe200078208ff */
[C---:B------:R-:W-:Y:S01]  /*15b60*/  FMUL.FTZ R53, R2.reuse, R53 ;  /* 0x0000003502357220 */ /* 0x040fe20000410000 */
[----:B------:R-:W-:Y:S01]  /*15b70*/  @P0 IADD3.X R9, R3, R227, RZ, P2, !PT ;  /* 0x000000e303090210 */ /* 0x000fe200017fe4ff */
[----:B------:R-:W3:Y:S01]  /*15b80*/  MUFU.EX2 R0, R0 ;  /* 0x0000000000007308 */ /* 0x000ee20000000800 */
[----:B------:R-:W-:Y:S01]  /*15b90*/  FMUL.FTZ R56, R2, R56 ;  /* 0x0000003802387220 */ /* 0x000fe20000410000 */
[----:B--2---:R-:W-:Y:S01]  /*15ba0*/  @P0 IADD3 R6, P3, R4, R225, RZ ;  /* 0x000000e104060210 */ /* 0x004fe20007f7e0ff */
[C---:B------:R-:W-:Y:S01]  /*15bb0*/  FMUL.FTZ R57, R2.reuse, R57 ;  /* 0x0000003902397220 */ /* 0x040fe20000410000 */
[----:B------:R-:W-:Y:S01]  /*15bc0*/  @P0 LEA.HI.X R13, R5, c[0x0][0x1cc], R9, 0x1, P1 ;  /* 0x00007300050d0a11 */ /* 0x000fe200008f0c09 */
[----:B------:R-:W-:Y:S01]  /*15bd0*/  FMUL.FTZ R60, R2, R60 ;  /* 0x0000003c023c7220 */ /* 0x000fe20000410000 */
[----:B------:R-:W-:Y:S01]  /*15be0*/  @P0 LEA R10, P2, R6, c[0x0][0x1c8], 0x1 ;  /* 0x00007200060a0a11 */ /* 0x000fe200078408ff */
[C---:B------:R-:W-:Y:S01]  /*15bf0*/  FMUL.FTZ R61, R2.reuse, R61 ;  /* 0x0000003d023d7220 */ /* 0x040fe20000410000 */
[----:B------:R-:W-:Y:S01]  /*15c00*/  @P0 IADD3 R4, P1, R247, R4, RZ ;  /* 0x00000004f7040210 */ /* 0x000fe20007f3e0ff */
[----:B------:R1:W-:Y:S01]  /*15c10*/  @P0 LDGSTS.E.BYPASS.LTC128B.128 [R209+0x8100], [R12.64], !P6 ;  /* 0x081000000cd10fae */ /* 0x0003e2000f101d46 */
[----:B------:R-:W-:Y:S01]  /*15c20*/  @P0 IADD3.X R5, R3, R226, RZ, P3, !PT ;  /* 0x000000e203050210 */ /* 0x000fe20001ffe4ff */
[C---:B------:R-:W-:Y:S01]  /*15c30*/  FMUL.FTZ R64, R2.reuse, R64 ;  /* 0x0000004002407220 */ /* 0x040fe20000410000 */
[----:B------:R-:W-:Y:S01]  /*15c40*/  @P0 IADD3.X R3, R245, R3, RZ, P1, !PT ;  /* 0x00000003f5030210 */ /* 0x000fe20000ffe4ff */
[----:B------:R-:W-:Y:S01]  /*15c50*/  FMUL.FTZ R65, R2, R65 ;  /* 0x0000004102417220 */ /* 0x000fe20000410000 */
[----:B------:R-:W-:Y:S01]  /*15c60*/  @P0 LEA.HI.X R11, R6, c[0x0][0x1cc], R5, 0x1, P2 ;  /* 0x00007300060b0a11 */ /* 0x000fe200010f0c05 */
[----:B------:R-:W-:Y:S01]  /*15c70*/  FMUL.FTZ R68, R2, R68 ;  /* 0x0000004402447220 */ /* 0x000fe20000410000 */
[----:B------:R-:W-:Y:S01]  /*15c80*/  @P0 IADD3 R9, P3, R4, R228, RZ ;  /* 0x000000e404090210 */ /* 0x000fe20007f7e0ff */
[----:B------:R-:W-:Y:S01]  /*15c90*/  FMUL.FTZ R69, R2, R69 ;  /* 0x0000004502457220 */ /* 0x000fe20000410000 */
[C---:B----4-:R-:W-:Y:S01]  /*15ca0*/  @P0 IADD3 R7, P2, R4.reuse, R224, RZ ;  /* 0x000000e004070210 */ /* 0x050fe20007f5e0ff */
[----:B------:R2:W-:Y:S01]  /*15cb0*/  @P0 LDGSTS.E.BYPASS.LTC128B.128 [R209+0xa100], [R10.64], !P4 ;  /* 0x0a1000000ad10fae */ /* 0x0005e2000e101d46 */
[----:B------:R-:W-:Y:S01]  /*15cc0*/  @P0 IADD3 R5, P1, R4, R225, RZ ;  /* 0x000000e104050210 */ /* 0x000fe20007f3e0ff */
[----:B------:R-:W-:Y:S01]  /*15cd0*/  FFMA.FTZ R4, R142, c[0x0][0x2d0], -R103 ;  /* 0x0000b4008e047a23 */ /* 0x000fe20000010867 */
[C---:B------:R-:W-:Y:S01]  /*15ce0*/  @P0 IADD3.X R16, R3.reuse, R231, RZ, P3, !PT ;  /* 0x000000e703100210 */ /* 0x040fe20001ffe4ff */
[C---:B---3--:R-:W-:Y:S01]  /*15cf0*/  FMUL.FTZ R19, R0.reuse, R119 ;  /* 0x0000007700137220 */ /* 0x048fe20000410000 */
[C---:B------:R-:W-:Y:S01]  /*15d00*/  @P0 IADD3.X R18, R3.reuse, R227, RZ, P2, !PT ;  /* 0x000000e303120210 */ /* 0x040fe200017fe4ff */
[----:B------:R3:W4:Y:S01]  /*15d10*/  MUFU.EX2 R211, R4 ;  /* 0x0000000400d37308 */ /* 0x0007220000000800 */
[----:B------:R-:W-:Y:S01]  /*15d20*/  @P0 IADD3.X R17, R3, R226, RZ, P1, !PT ;  /* 0x000000e203110210 */ /* 0x000fe20000ffe4ff */
[----:B------:R-:W-:Y:S01]  /*15d30*/  FFMA.FTZ R3, R147, c[0x0][0x2d0], -R102 ;  /* 0x0000b40093037a23 */ /* 0x000fe20000010866 */
[----:B------:R-:W-:Y:S01]  /*15d40*/  @P0 LEA R8, P3, R9, c[0x0][0x1c8], 0x1 ;  /* 0x0000720009080a11 */ /* 0x000fe200078608ff */
[C---:B------:R-:W-:Y:S01]  /*15d50*/  FMUL.FTZ R26, R0.reuse, R126 ;  /* 0x0000007e001a7220 */ /* 0x040fe20000410000 */
[----:B------:R-:W-:Y:S01]  /*15d60*/  @P0 LEA R6, P2, R7, c[0x0][0x1c8], 0x1 ;  /* 0x0000720007060a11 */ /* 0x000fe200078408ff */
[----:B------:R-:W-:Y:S01]  /*15d70*/  FMUL.FTZ R27, R0, R127 ;  /* 0x0000007f001b7220 */ /* 0x000fe20000410000 */
[----:B------:R-:W-:Y:S01]  /*15d80*/  @P0 LEA.HI.X R9, R9, c[0x0][0x1cc], R16, 0x1, P3 ;  /* 0x0000730009090a11 */ /* 0x000fe200018f0c10 */
[----:B------:R-:W-:Y:S01]  /*15d90*/  FMUL.FTZ R16, R2, R116 ;  /* 0x0000007402107220 */ /* 0x000fe20000410000 */
[----:B------:R-:W-:Y:S01]  /*15da0*/  @P0 LEA.HI.X R7, R7, c[0x0][0x1cc], R18, 0x1, P2 ;  /* 0x0000730007070a11 */ /* 0x000fe200010f0c12 */
[----:B------:R5:W-:Y:S01]  /*15db0*/  MUFU.EX2 R177, R3 ;  /* 0x0000000300b17308 */ /* 0x000be20000000800 */
[C---:B------:R-:W-:Y:S01]  /*15dc0*/  FMUL.FTZ R18, R0.reuse, R118 ;  /* 0x0000007600127220 */ /* 0x040fe20000410000 */
[----:B------:R1:W-:Y:S01]  /*15dd0*/  @P0 LDGSTS.E.BYPASS.LTC128B.128 [R209+0x7100], [R8.64], !P5 ;  /* 0x0710000008d10fae */ /* 0x0003e2000e901d46 */
[C---:B------:R-:W-:Y:S02]  /*15de0*/  FMUL.FTZ R34, R0.reuse, R134 ;  /* 0x0000008600227220 */ /* 0x040fe40000410000 */
[C---:B------:R-:W-:Y:S02]  /*15df0*/  FMUL.FTZ R35, R0.reuse, R135 ;  /* 0x0000008700237220 */ /* 0x040fe40000410000 */
[C---:B------:R-:W-:Y:S02]  /*15e00*/  FMUL.FTZ R38, R0.reuse, R38 ;  /* 0x0000002600267220 */ /* 0x040fe40000410000 */
[C---:B------:R-:W-:Y:S01]  /*15e10*/  FMUL.FTZ R39, R0.reuse, R39 ;  /* 0x0000002700277220 */ /* 0x040fe20000410000 */
[----:B------:R4:W-:Y:S01]  /*15e20*/  @P0 LDGSTS.E.BYPASS.LTC128B.128 [R209+0x9100], [R6.64], !P6 ;  /* 0x0910000006d10fae */ /* 0x0009e2000f101d46 */
[C---:B--2---:R-:W-:Y:S02]  /*15e30*/  FMUL.FTZ R10, R0.reuse, R110 ;  /* 0x0000006e000a7220 */ /* 0x044fe40000410000 */
[C---:B------:R-:W-:Y:S01]  /*15e40*/  FMUL.FTZ R11, R0.reuse, R111 ;  /* 0x0000006f000b7220 */ /* 0x040fe20000410000 */
[C---:B---3--:R-:W-:Y:S01]  /*15e50*/  @P0 LEA R4, P1, R5.reuse, c[0x0][0x1c8], 0x1 ;  /* 0x0000720005040a11 */ /* 0x048fe200078208ff */
[C---:B------:R-:W-:Y:S02]  /*15e60*/  FMUL.FTZ R42, R0.reuse, R42 ;  /* 0x0000002a002a7220 */ /* 0x040fe40000410000 */
[----:B------:R-:W-:Y:S01]  /*15e70*/  FMUL.FTZ R43, R0, R43 ;  /* 0x0000002b002b7220 */ /* 0x000fe20000410000 */
[----:B------:R-:W-:Y:S01]  /*15e80*/  @P0 LEA.HI.X R5, R5, c[0x0][0x1cc], R17, 0x1, P1 ;  /* 0x0000730005050a11 */ /* 0x000fe200008f0c11 */
[----:B------:R-:W-:Y:S02]  /*15e90*/  FMUL.FTZ R17, R2, R117 ;  /* 0x0000007502117220 */ /* 0x000fe40000410000 */
[----:B------:R-:W-:Y:S02]  /*15ea0*/  FMUL.FTZ R46, R0, R46 ;  /* 0x0000002e002e7220 */ /* 0x000fe40000410000 */
[----:B------:R2:W-:Y:S01]  /*15eb0*/  @P0 LDGSTS.E.BYPASS.LTC128B.128 [R209+0xb100], [R4.64], !P4 ;  /* 0x0b10000004d10fae */ /* 0x0005e2000e101d46 */
[--C-:B-----5:R-:W-:Y:S02]  /*15ec0*/  FFMA.FTZ R3, R146, c[0x0][0x2d0], -R102.reuse ;  /* 0x0000b40092037a23 */ /* 0x120fe40000010866 */
[----:B------:R-:W-:Y:S02]  /*15ed0*/  FMUL.FTZ R47, R0, R47 ;  /* 0x0000002f002f7220 */ /* 0x000fe40000410000 */
[----:B------:R3:W5:Y:S01]  /*15ee0*/  MUFU.EX2 R176, R3 ;  /* 0x0000000300b07308 */ /* 0x0007620000000800 */
[C---:B-1----:R-:W-:Y:S02]  /*15ef0*/  FMUL.FTZ R8, R2.reuse, R108 ;  /* 0x0000006c02087220 */ /* 0x042fe40000410000 */
[----:B------:R-:W1:Y:S01]  /*15f00*/  LDSM.16.MT88.4 R12, [R185+0x100] ;  /* 0x00010000b90c783b */ /* 0x000e620000004200 */
[----:B------:R-:W-:Y:S02]  /*15f10*/  FMUL.FTZ R9, R2, R109 ;  /* 0x0000006d02097220 */ /* 0x000fe40000410000 */
[C---:B------:R-:W-:Y:S02]  /*15f20*/  FMUL.FTZ R50, R0.reuse, R50 ;  /* 0x0000003200327220 */ /* 0x040fe40000410000 */
[C---:B------:R-:W-:Y:S02]  /*15f30*/  FMUL.FTZ R51, R0.reuse, R51 ;  /* 0x0000003300337220 */ /* 0x040fe40000410000 */
[C---:B----4-:R-:W-:Y:S01]  /*15f40*/  FMUL.FTZ R6, R0.reuse, R106 ;  /* 0x0000006a00067220 */ /* 0x050fe20000410000 */
[----:B------:R-:W4:Y:S01]  /*15f50*/  LDSM.16.MT88.4 R20, [R186+0x100] ;  /* 0x00010000ba14783b */ /* 0x000f220000004200 */
[----:B------:R-:W-:Y:S01]  /*15f60*/  F2FP.BF16.PACK_AB R106, R211, R212 ;  /* 0x000000d4d36a723e */ /* 0x000fe200000010ff */
[C---:B------:R-:W-:Y:S02]  /*15f70*/  FMUL.FTZ R7, R0.reuse, R107 ;  /* 0x0000006b00077220 */ /* 0x040fe40000410000 */
[C---:B------:R-:W-:Y:S02]  /*15f80*/  FMUL.FTZ R54, R0.reuse, R54 ;  /* 0x0000003600367220 */ /* 0x040fe40000410000 */
[C---:B------:R-:W-:Y:S02]  /*15f90*/  FMUL.FTZ R55, R0.reuse, R55 ;  /* 0x0000003700377220 */ /* 0x040fe40000410000 */
[----:B------:R-:W1:Y:S01]  /*15fa0*/  LDSM.16.MT88.4 R28, [R188+0x100] ;  /* 0x00010000bc1c783b */ /* 0x000e620000004200 */
[----:B------:R-:W-:Y:S02]  /*15fb0*/  FMUL.FTZ R58, R0, R58 ;  /* 0x0000003a003a7220 */ /* 0x000fe40000410000 */
[----:B--2---:R-:W-:Y:S01]  /*15fc0*/  FMUL.FTZ R4, R2, R104 ;  /* 0x0000006802047220 */ /* 0x004fe20000410000 */
[----:B------:R-:W-:Y:S01]  /*15fd0*/  F2FP.BF16.PACK_AB R104, R213, R214 ;  /* 0x000000d6d568723e */ /* 0x000fe200000010ff */
[--C-:B---3--:R-:W-:Y:S02]  /*15fe0*/  FFMA.FTZ R3, R144, c[0x0][0x2d0], -R102.reuse ;  /* 0x0000b40090037a23 */ /* 0x108fe40000010866 */
[----:B------:R-:W-:Y:S01]  /*15ff0*/  FMUL.FTZ R5, R2, R105 ;  /* 0x0000006902057220 */ /* 0x000fe20000410000 */
[----:B-----5:R-:W-:Y:S01]  /*16000*/  F2FP.BF16.PACK_AB R105, R176, R177 ;  /* 0x000000b1b069723e */ /* 0x020fe200000010ff */
[----:B------:R2:W-:Y:S01]  /*16010*/  MUFU.EX2 R175, R3 ;  /* 0x0000000300af7308 */ /* 0x0005e20000000800 */
[----:B------:R-:W3:Y:S01]  /*16020*/  LDSM.16.MT88.4 R108, [R187+0x100] ;  /* 0x00010000bb6c783b */ /* 0x000ee20000004200 */
[C---:B------:R-:W-:Y:S02]  /*16030*/  FMUL.FTZ R59, R0.reuse, R59 ;  /* 0x0000003b003b7220 */ /* 0x040fe40000410000 */
[C---:B------:R-:W-:Y:S02]  /*16040*/  FMUL.FTZ R62, R0.reuse, R62 ;  /* 0x0000003e003e7220 */ /* 0x040fe40000410000 */
[C---:B------:R-:W-:Y:S02]  /*16050*/  FMUL.FTZ R63, R0.reuse, R63 ;  /* 0x0000003f003f7220 */ /* 0x040fe40000410000 */
[C---:B------:R-:W-:Y:S01]  /*16060*/  FMUL.FTZ R66, R0.reuse, R66 ;  /* 0x0000004200427220 */ /* 0x040fe20000410000 */
[----:B------:R-:W-:Y:S01]  /*16070*/  LDSM.16.MT88.4 R116, [R186+0x2100] ;  /* 0x00210000ba74783b */ /* 0x000fe20000004200 */
[C---:B------:R-:W-:Y:S02]  /*16080*/  FMUL.FTZ R67, R0.reuse, R67 ;  /* 0x0000004300437220 */ /* 0x040fe40000410000 */
[C---:B------:R-:W-:Y:S02]  /*16090*/  FMUL.FTZ R70, R0.reuse, R70 ;  /* 0x0000004600467220 */ /* 0x040fe40000410000 */
[----:B------:R-:W-:Y:S02]  /*160a0*/  FMUL.FTZ R71, R0, R71 ;  /* 0x0000004700477220 */ /* 0x000fe40000410000 */
[C---:B------:R-:W-:Y:S01]  /*160b0*/  FMUL.FTZ R72, R2.reuse, R72 ;  /* 0x0000004802487220 */ /* 0x040fe20000410000 */
[----:B------:R-:W-:Y:S01]  /*160c0*/  LDSM.16.MT88.4 R124, [R187+0x900] ;  /* 0x00090000bb7c783b */ /* 0x000fe20000004200 */
[----:B------:R-:W-:Y:S02]  /*160d0*/  FMUL.FTZ R73, R2, R73 ;  /* 0x0000004902497220 */ /* 0x000fe40000410000 */
[C---:B------:R-:W-:Y:S02]  /*160e0*/  FMUL.FTZ R74, R0.reuse, R74 ;  /* 0x0000004a004a7220 */ /* 0x040fe40000410000 */
[----:B------:R-:W-:Y:S02]  /*160f0*/  FMUL.FTZ R75, R0, R75 ;  /* 0x0000004b004b7220 */ /* 0x000fe40000410000 */
[----:B--2---:R-:W-:Y:S01]  /*16100*/  FFMA.FTZ R3, R145, c[0x0][0x2d0], -R102 ;  /* 0x0000b40091037a23 */ /* 0x004fe20000010866 */
[----:B------:R-:W-:Y:S01]  /*16110*/  LDSM.16.MT88.4 R132, [R186+0x2900] ;  /* 0x00290000ba84783b */ /* 0x000fe20000004200 */
[C---:B------:R-:W-:Y:S02]  /*16120*/  FMUL.FTZ R76, R2.reuse, R76 ;  /* 0x0000004c024c7220 */ /* 0x040fe40000410000 */
[----:B------:R2:W5:Y:S01]  /*16130*/  MUFU.EX2 R174, R3 ;  /* 0x0000000300ae7308 */ /* 0x0005620000000800 */
[----:B------:R-:W-:Y:S02]  /*16140*/  FMUL.FTZ R77, R2, R77 ;  /* 0x0000004d024d7220 */ /* 0x000fe40000410000 */
[C---:B------:R-:W-:Y:S02]  /*16150*/  FMUL.FTZ R78, R0.reuse, R78 ;  /* 0x0000004e004e7220 */ /* 0x040fe40000410000 */
[----:B------:R-:W-:Y:S01]  /*16160*/  LDSM.16.MT88.4 R140, [R188+0x2900] ;  /* 0x00290000bc8c783b */ /* 0x000fe20000004200 */
[----:B------:R-:W-:Y:S02]  /*16170*/  FMUL.FTZ R79, R0, R79 ;  /* 0x0000004f004f7220 */ /* 0x000fe40000410000 */
[C---:B------:R-:W-:Y:S02]  /*16180*/  FMUL.FTZ R80, R2.reuse, R80 ;  /* 0x0000005002507220 */ /* 0x040fe40000410000 */
[----:B------:R-:W-:Y:S02]  /*16190*/  FMUL.FTZ R81, R2, R81 ;  /* 0x0000005102517220 */ /* 0x000fe40000410000 */
[C---:B------:R-:W-:Y:S01]  /*161a0*/  FMUL.FTZ R82, R0.reuse, R82 ;  /* 0x0000005200527220 */ /* 0x040fe20000410000 */
[----:B------:R-:W-:Y:S01]  /*161b0*/  LDSM.16.MT88.4 R144, [R186+0x3900] ;  /* 0x00390000ba90783b */ /* 0x000fe20000004200 */
[----:B------:R-:W-:Y:S02]  /*161c0*/  FMUL.FTZ R83, R0, R83 ;  /* 0x0000005300537220 */ /* 0x000fe40000410000 */
[C---:B------:R-:W-:Y:S02]  /*161d0*/  FMUL.FTZ R84, R2.reuse, R84 ;  /* 0x0000005402547220 */ /* 0x040fe40000410000 */
[----:B------:R-:W-:Y:S02]  /*161e0*/  FMUL.FTZ R85, R2, R85 ;  /* 0x0000005502557220 */ /* 0x000fe40000410000 */
[C---:B------:R-:W-:Y:S01]  /*161f0*/  FMUL.FTZ R86, R0.reuse, R86 ;  /* 0x0000005600567220 */ /* 0x040fe20000410000 */
[----:B------:R-:W0:Y:S01]  /*16200*/  LDGDEPBAR ;  /* 0x00000000000079af */ /* 0x000e220000000000 */
[----:B------:R-:W-:Y:S02]  /*16210*/  FMUL.FTZ R87, R0, R87 ;  /* 0x0000005700577220 */ /* 0x000fe40000410000 */
[--C-:B--2---:R-:W-:Y:S01]  /*16220*/  FFMA.FTZ R3, R138, c[0x0][0x2d0], -R103.reuse ;  /* 0x0000b4008a037a23 */ /* 0x104fe20000010867 */
[----:B-----5:R-:W-:Y:S01]  /*16230*/  F2FP.BF16.PACK_AB R107, R174, R175 ;  /* 0x000000afae6b723e */ /* 0x020fe200000010ff */
[C---:B------:R-:W-:Y:S02]  /*16240*/  FMUL.FTZ R88, R2.reuse, R88 ;  /* 0x0000005802587220 */ /* 0x040fe40000410000 */
[----:B------:R2:W5:Y:S01]  /*16250*/  MUFU.EX2 R210, R3 ;  /* 0x0000000300d27308 */ /* 0x0005620000000800 */
[----:B------:R-:W-:Y:S02]  /*16260*/  FMUL.FTZ R89, R2, R89 ;  /* 0x0000005902597220 */ /* 0x000fe40000410000 */
[C---:B------:R-:W-:Y:S01]  /*16270*/  FMUL.FTZ R90, R0.reuse, R90 ;  /* 0x0000005a005a7220 */ /* 0x040fe20000410000 */
[C---:B-1----:R-:W-:Y:S05]  /*16280*/  HMMA.16816.F32.BF16 R4, R104.reuse, R12, R4 ;  /* 0x0000000c6804723c */ /* 0x042fea0000041804 */
[----:B------:R-:W-:Y:S02]  /*16290*/  FMUL.FTZ R91, R0, R91 ;  /* 0x0000005b005b7220 */ /* 0x000fe40000410000 */
[C---:B------:R-:W-:Y:S01]  /*162a0*/  FMUL.FTZ R12, R2.reuse, R112 ;  /* 0x00000070020c7220 */ /* 0x040fe20000410000 */
[C---:B------:R-:W-:Y:S04]  /*162b0*/  HMMA.16816.F32.BF16 R8, R104.reuse, R14, R8 ;  /* 0x0000000e6808723c */ /* 0x040fe80000041808 */
[C---:B------:R-:W-:Y:S02]  /*162c0*/  FMUL.FTZ R13, R2.reuse, R113 ;  /* 0x00000071020d7220 */ /* 0x040fe40000410000 */
[----:B------:R-:W-:Y:S02]  /*162d0*/  FMUL.FTZ R92, R2, R92 ;  /* 0x0000005c025c7220 */ /* 0x000fe40000410000 */
[----:B------:R-:W-:Y:S04]  /*162e0*/  FMUL.FTZ R14, R0, R114 ;  /* 0x00000072000e7220 */ /* 0x000fe80000410000 */
[--C-:B--2---:R-:W-:Y:S02]  /*162f0*/  FFMA.FTZ R3, R148, c[0x0][0x2d0], -R103.reuse ;  /* 0x0000b40094037a23 */ /* 0x104fe40000010867 */
[----:B------:R-:W-:Y:S02]  /*16300*/  FMUL.FTZ R15, R0, R115 ;  /* 0x00000073000f7220 */ /* 0x000fe40000410000 */
[----:B------:R1:W2:Y:S01]  /*16310*/  MUFU.EX2 R208, R3 ;  /* 0x0000000300d07308 */ /* 0x0002a20000000800 */
[----:B------:R-:W2:Y:S01]  /*16320*/  LDSM.16.MT88.4 R112, [R185+0x2100] ;  /* 0x00210000b970783b */ /* 0x000ea20000004200 */
[----:B------:R-:W-:Y:S02]  /*16330*/  FMUL.FTZ R93, R2, R93 ;  /* 0x0000005d025d7220 */ /* 0x000fe40000410000 */
[C---:B------:R-:W-:Y:S01]  /*16340*/  FMUL.FTZ R94, R0.reuse, R94 ;  /* 0x0000005e005e7220 */ /* 0x040fe20000410000 */
[C---:B----4-:R-:W-:Y:S03]  /*16350*/  HMMA.16816.F32.BF16 R12, R104.reuse, R20, R12 ;  /* 0x00000014680c723c */ /* 0x050fe6000004180c */
[----:B------:R-:W-:Y:S02]  /*16360*/  FMUL.FTZ R95, R0, R95 ;  /* 0x0000005f005f7220 */ /* 0x000fe40000410000 */
[C---:B------:R-:W-:Y:S02]  /*16370*/  FMUL.FTZ R96, R2.reuse, R96 ;  /* 0x0000006002607220 */ /* 0x040fe40000410000 */
[C---:B------:R-:W-:Y:S01]  /*16380*/  FMUL.FTZ R20, R2.reuse, R120 ;  /* 0x0000007802147220 */ /* 0x040fe20000410000 */
[C---:B------:R-:W-:Y:S04]  /*16390*/  HMMA.16816.F32.BF16 R16, R104.reuse, R22, R16 ;  /* 0x000000166810723c */ /* 0x040fe80000041810 */
[C---:B------:R-:W-:Y:S02]  /*163a0*/  FMUL.FTZ R21, R2.reuse, R121 ;  /* 0x0000007902157220 */ /* 0x040fe40000410000 */
[----:B------:R-:W-:Y:S02]  /*163b0*/  FMUL.FTZ R97, R2, R97 ;  /* 0x0000006102617220 */ /* 0x000fe40000410000 */
[C---:B------:R-:W-:Y:S04]  /*163c0*/  FMUL.FTZ R22, R0.reuse, R122 ;  /* 0x0000007a00167220 */ /* 0x040fe80000410000 */
[--C-:B-1----:R-:W-:Y:S02]  /*163d0*/  FFMA.FTZ R3, R139, c[0x0][0x2d0], -R103.reuse ;  /* 0x0000b4008b037a23 */ /* 0x102fe40000010867 */
[C---:B------:R-:W-:Y:S02]  /*163e0*/  FMUL.FTZ R23, R0.reuse, R123 ;  /* 0x0000007b00177220 */ /* 0x040fe40000410000 */
[----:B------:R1:W4:Y:S01]  /*163f0*/  MUFU.EX2 R183, R3 ;  /* 0x0000000300b77308 */ /* 0x0003220000000800 */
[----:B------:R-:W-:Y:S01]  /*16400*/  LDSM.16.MT88.4 R120, [R188+0x900] ;  /* 0x00090000bc78783b */ /* 0x000fe20000004200 */
[C---:B------:R-:W-:Y:S02]  /*16410*/  FMUL.FTZ R98, R0.reuse, R98 ;  /* 0x0000006200627220 */ /* 0x040fe40000410000 */
[----:B------:R-:W-:Y:S01]  /*16420*/  FMUL.FTZ R99, R0, R99 ;  /* 0x0000006300637220 */ /* 0x000fe20000410000 */
[C---:B------:R-:W-:Y:S07]  /*16430*/  HMMA.16816.F32.BF16 R20, R104.reuse, R28, R20 ;  /* 0x0000001c6814723c */ /* 0x040fee0000041814 */
[C---:B------:R-:W-:Y:S01]  /*16440*/  FMUL.FTZ R28, R2.reuse, R128 ;  /* 0x00000080021c7220 */ /* 0x040fe20000410000 */
[C---:B------:R-:W-:Y:S04]  /*16450*/  HMMA.16816.F32.BF16 R24, R104.reuse, R30, R24 ;  /* 0x0000001e6818723c */ /* 0x040fe80000041818 */
[C---:B------:R-:W-:Y:S02]  /*16460*/  FMUL.FTZ R29, R2.reuse, R129 ;  /* 0x00000081021d7220 */ /* 0x040fe40000410000 */
[----:B------:R-:W-:Y:S02]  /*16470*/  FFMA.FTZ R2, R2, R222, R214 ;  /* 0x000000de02027223 */ /* 0x000fe400000100d6 */
[C---:B------:R-:W-:Y:S04]  /*16480*/  FMUL.FTZ R30, R0.reuse, R130 ;  /* 0x00000082001e7220 */ /* 0x040fe80000410000 */
[----:B-1----:R-:W-:Y:S02]  /*16490*/  FFMA.FTZ R3, R149, c[0x0][0x2d0], -R103 ;  /* 0x0000b40095037a23 */ /* 0x002fe40000010867 */
[C---:B------:R-:W-:Y:S02]  /*164a0*/  FMUL.FTZ R31, R0.reuse, R131 ;  /* 0x00000083001f7220 */ /* 0x040fe40000410000 */
[----:B------:R1:W1:Y:S01]  /*164b0*/  MUFU.EX2 R182, R3 ;  /* 0x0000000300b67308 */ /* 0x0002620000000800 */
[----:B------:R-:W-:Y:S01]  /*164c0*/  LDSM.16.MT88.4 R128, [R185+0x2900] ;  /* 0x00290000b980783b */ /* 0x000fe20000004200 */
[----:B------:R-:W-:Y:S02]  /*164d0*/  FFMA.FTZ R0, R0, R223, R177 ;  /* 0x000000df00007223 */ /* 0x000fe400000100b1 */
[----:B------:R-:W-:Y:S01]  /*164e0*/  FADD.FTZ R2, R213, R2 ;  /* 0x00000002d5027221 */ /* 0x000fe20000010000 */
[C---:B---3--:R-:W-:Y:S03]  /*164f0*/  HMMA.16816.F32.BF16 R28, R104.reuse, R108, R28 ;  /* 0x0000006c681c723c */ /* 0x048fe6000004181c */
[----:B------:R-:W-:Y:S02]  /*16500*/  FADD.FTZ R0, R176, R0 ;  /* 0x00000000b0007221 */ /* 0x000fe40000010000 */
[----:B------:R-:W-:Y:S02]  /*16510*/  FADD.FTZ R2, R212, R2 ;  /* 0x00000002d4027221 */ /* 0x000fe40000010000 */
[----:B------:R-:W-:Y:S01]  /*16520*/  FADD.FTZ R0, R175, R0 ;  /* 0x00000000af007221 */ /* 0x000fe20000010000 */
[C---:B------:R-:W-:Y:S01]  /*16530*/  HMMA.16816.F32.BF16 R32, R104.reuse, R110, R32 ;  /* 0x0000006e6820723c */ /* 0x040fe20000041820 */
[----:B------:R-:W3:Y:S03]  /*16540*/  LDSM.16.MT88.4 R108, [R188+0x2100] ;  /* 0x00210000bc6c783b */ /* 0x000ee60000004200 */
[----:B------:R-:W-:Y:S02]  /*16550*/  FADD.FTZ R2, R211, R2 ;  /* 0x00000002d3027221 */ /* 0x000fe40000010000 */
[----:B------:R-:W-:Y:S02]  /*16560*/  FADD.FTZ R0, R174, R0 ;  /* 0x00000000ae007221 */ /* 0x000fe40000010000 */
[C---:B--2---:R-:W-:Y:S04]  /*16570*/  HMMA.16816.F32.BF16 R36, R104.reuse, R112, R36 ;  /* 0x000000706824723c */ /* 0x044fe80000041824 */
[----:B-1----:R-:W-:Y:S02]  /*16580*/  FFMA.FTZ R3, R150, c[0x0][0x2d0], -R102 ;  /* 0x0000b40096037a23 */ /* 0x002fe40000010866 */
[----:B-----5:R-:W-:Y:S02]  /*16590*/  FADD.FTZ R2, R210, R2 ;  /* 0x00000002d2027221 */ /* 0x020fe40000010000 */
[C---:B------:R-:W-:Y:S01]  /*165a0*/  HMMA.16816.F32.BF16 R40, R104.reuse, R114, R40 ;  /* 0x000000726828723c */ /* 0x040fe20000041828 */
[----:B------:R1:W2:Y:S01]  /*165b0*/  MUFU.EX2 R173, R3 ;  /* 0x0000000300ad7308 */ /* 0x0002a20000000800 */
[----:B------:R-:W5:Y:S02]  /*165c0*/  LDSM.16.MT88.4 R112, [R187+0x2100] ;  /* 0x00210000bb70783b */ /* 0x000f640000004200 */
[----:B------:R-:W-:Y:S04]  /*165d0*/  FADD.FTZ R2, R208, R2 ;  /* 0x00000002d0027221 */ /* 0x000fe80000010000 */
[C---:B------:R-:W-:Y:S04]  /*165e0*/  HMMA.16816.F32.BF16 R44, R104.reuse, R116, R44 ;  /* 0x00000074682c723c */ /* 0x040fe8000004182c */
[----:B----4-:R-:W-:Y:S04]  /*165f0*/  FADD.FTZ R2, R183, R2 ;  /* 0x00000002b7027221 */ /* 0x010fe80000010000 */
[C---:B------:R-:W-:Y:S01]  /*16600*/  HMMA.16816.F32.BF16 R48, R104.reuse, R118, R48 ;  /* 0x000000766830723c */ /* 0x040fe20000041830 */
[----:B------:R-:W4:Y:S03]  /*16610*/  LDSM.16.MT88.4 R116, [R185+0x4100] ;  /* 0x00410000b974783b */ /* 0x000f260000004200 */
[----:B------:R-:W-:Y:S04]  /*16620*/  FADD.FTZ R2, R182, R2 ;  /* 0x00000002b6027221 */ /* 0x000fe80000010000 */
[C---:B---3--:R-:W-:Y:S04]  /*16630*/  HMMA.16816.F32.BF16 R52, R104.reuse, R108, R52 ;  /* 0x0000006c6834723c */ /* 0x048fe80000041834 */
[----:B-1----:R-:W-:Y:S02]  /*16640*/  FFMA.FTZ R3, R152, c[0x0][0x2d0], -R102 ;  /* 0x0000b40098037a23 */ /* 0x002fe40000010866 */
[----:B--2---:R-:W-:Y:S02]  /*16650*/  FADD.FTZ R0, R173, R0 ;  /* 0x00000000ad007221 */ /* 0x004fe40000010000 */
[----:B------:R1:W2:Y:S01]  /*16660*/  MUFU.EX2 R172, R3 ;  /* 0x0000000300ac7308 */ /* 0x0002a20000000800 */
[C---:B------:R-:W-:Y:S01]  /*16670*/  HMMA.16816.F32.BF16 R56, R104.reuse, R110, R56 ;  /* 0x0000006e6838723c */ /* 0x040fe20000041838 */
[----:B------:R-:W3:Y:S07]  /*16680*/  LDSM.16.MT88.4 R108, [R186+0x4100] ;  /* 0x00410000ba6c783b */ /* 0x000eee0000004200 */
[C---:B-----5:R-:W-:Y:S08]  /*16690*/  HMMA.16816.F32.BF16 R60, R104.reuse, R112, R60 ;  /* 0x00000070683c723c */ /* 0x060ff0000004183c */
[C---:B------:R-:W-:Y:S01]  /*166a0*/  HMMA.16816.F32.BF16 R64, R104.reuse, R114, R64 ;  /* 0x000000726840723c */ /* 0x040fe20000041840 */
[----:B------:R-:W5:Y:S03]  /*166b0*/  LDSM.16.MT88.4 R112, [R188+0x4100] ;  /* 0x00410000bc70783b */ /* 0x000f660000004200 */
[----:B-1----:R-:W-:Y:S04]  /*166c0*/  FFMA.FTZ R3, R151, c[0x0][0x2d0], -R102 ;  /* 0x0000b40097037a23 */ /* 0x002fe80000010866 */
[C---:B----4-:R-:W-:Y:S01]  /*166d0*/  HMMA.16816.F32.BF16 R68, R104.reuse, R116, R68 ;  /* 0x000000746844723c */ /* 0x050fe20000041844 */
[----:B------:R-:W-:Y:S01]  /*166e0*/  LDSM.16.MT88.4 R148, [R188+0x3900] ;  /* 0x00390000bc94783b */ /* 0x000fe20000004200 */
[----:B------:R1:W4:Y:S02]  /*166f0*/  MUFU.EX2 R171, R3 ;  /* 0x0000000300ab7308 */ /* 0x0003240000000800 */
[----:B--2---:R-:W-:Y:S04]  /*16700*/  FADD.FTZ R0, R172, R0 ;  /* 0x00000000ac007221 */ /* 0x004fe80000010000 */
[C---:B------:R-:W-:Y:S01]  /*16710*/  HMMA.16816.F32.BF16 R72, R104.reuse, R118, R72 ;  /* 0x000000766848723c */ /* 0x040fe20000041848 */
[----:B------:R-:W2:Y:S07]  /*16720*/  LDSM.16.MT88.4 R116, [R187+0x4100] ;  /* 0x00410000bb74783b */ /* 0x000eae0000004200 */
[C---:B---3--:R-:W-:Y:S08]  /*16730*/  HMMA.16816.F32.BF16 R76, R104.reuse, R108, R76 ;  /* 0x0000006c684c723c */ /* 0x048ff0000004184c */
[C---:B------:R-:W-:Y:S01]  /*16740*/  HMMA.16816.F32.BF16 R80, R104.reuse, R110, R80 ;  /* 0x0000006e6850723c */ /* 0x040fe20000041850 */
[----:B------:R-:W3:Y:S03]  /*16750*/  LDSM.16.MT88.4 R108, [R185+0x900] ;  /* 0x00090000b96c783b */ /* 0x000ee60000004200 */
[----:B-1----:R-:W-:Y:S02]  /*16760*/  FFMA.FTZ R3, R153, c[0x0][0x2d0], -R102 ;  /* 0x0000b40099037a23 */ /* 0x002fe40000010866 */
[----:B----4-:R-:W-:Y:S02]  /*16770*/  FADD.FTZ R0, R171, R0 ;  /* 0x00000000ab007221 */ /* 0x010fe40000010000 */
[----:B------:R1:W4:Y:S01]  /*16780*/  MUFU.EX2 R170, R3 ;  /* 0x0000000300aa7308 */ /* 0x0003220000000800 */
[C---:B-----5:R-:W-:Y:S08]  /*16790*/  HMMA.16816.F32.BF16 R84, R104.reuse, R112, R84 ;  /* 0x000000706854723c */ /* 0x060ff00000041854 */
[C---:B------:R-:W-:Y:S01]  /*167a0*/  HMMA.16816.F32.BF16 R88, R104.reuse, R114, R88 ;  /* 0x000000726858723c */ /* 0x040fe20000041858 */
[----:B------:R-:W5:Y:S07]  /*167b0*/  LDSM.16.MT88.4 R112, [R186+0x900] ;  /* 0x00090000ba70783b */ /* 0x000f6e0000004200 */
[C---:B--2---:R-:W-:Y:S04]  /*167c0*/  HMMA.16816.F32.BF16 R92, R104.reuse, R116, R92 ;  /* 0x00000074685c723c */ /* 0x044fe8000004185c */
[--C-:B-1----:R-:W-:Y:S04]  /*167d0*/  FFMA.FTZ R3, R155, c[0x0][0x2d0], -R103.reuse ;  /* 0x0000b4009b037a23 */ /* 0x102fe80000010867 */
[----:B------:R-:W-:Y:S01]  /*167e0*/  HMMA.16816.F32.BF16 R96, R104, R118, R96 ;  /* 0x000000766860723c */ /* 0x000fe20000041860 */
[----:B------:R-:W1:Y:S01]  /*167f0*/  LDSM.16.MT88.4 R116, [R187+0x2900] ;  /* 0x00290000bb74783b */ /* 0x000e620000004200 */
[----:B------:R2:W2:Y:S02]  /*16800*/  MUFU.EX2 R181, R3 ;  /* 0x0000000300b57308 */ /* 0x0004a40000000800 */
[----:B----4-:R-:W-:Y:S03]  /*16810*/  FADD.FTZ R0, R170, R0 ;  /* 0x00000000aa007221 */ /* 0x010fe60000010000 */
[----:B------:R-:W-:Y:S02]  /*16820*/  F2FP.BF16.PACK_AB R104, R208, R210 ;  /* 0x000000d2d068723e */ /* 0x000fe400000010ff */
[----:B------:R-:W-:Y:S03]  /*16830*/  F2FP.BF16.PACK_AB R106, R182, R183 ;  /* 0x000000b7b66a723e */ /* 0x000fe600000010ff */
[----:B------:R-:W-:Y:S02]  /*16840*/  F2FP.BF16.PACK_AB R105, R172, R173 ;  /* 0x000000adac69723e */ /* 0x000fe400000010ff */
[----:B------:R-:W-:Y:S07]  /*16850*/  F2FP.BF16.PACK_AB R107, R170, R171 ;  /* 0x000000abaa6b723e */ /* 0x000fee00000010ff */
[C---:B---3--:R-:W-:Y:S03]  /*16860*/  HMMA.16816.F32.BF16 R4, R104.reuse, R108, R4 ;  /* 0x0000006c6804723c */ /* 0x048fe60000041804 */
[--C-:B--2---:R-:W-:Y:S05]  /*16870*/  FFMA.FTZ R3, R156, c[0x0][0x2d0], -R103.reuse ;  /* 0x0000b4009c037a23 */ /* 0x104fea0000010867 */
[C---:B------:R-:W-:Y:S01]  /*16880*/  HMMA.16816.F32.BF16 R8, R104.reuse, R110, R8 ;  /* 0x0000006e6808723c */ /* 0x040fe20000041808 */
[----:B------:R-:W2:Y:S01]  /*16890*/  LDSM.16.MT88.4 R108, [R185+0x4900] ;  /* 0x00490000b96c783b */ /* 0x000ea20000004200 */
[----:B------:R3:W4:Y:S02]  /*168a0*/  MUFU.EX2 R180, R3 ;  /* 0x0000000300b47308 */ /* 0x0007240000000800 */
[----:B------:R-:W-:Y:S04]  /*168b0*/  FADD.FTZ R2, R181, R2 ;  /* 0x00000002b5027221 */ /* 0x000fe80000010000 */
[C---:B-----5:R-:W-:Y:S08]  /*168c0*/  HMMA.16816.F32.BF16 R12, R104.reuse, R112, R12 ;  /* 0x00000070680c723c */ /* 0x060ff0000004180c */
[C---:B------:R-:W-:Y:S01]  /*168d0*/  HMMA.16816.F32.BF16 R16, R104.reuse, R114, R16 ;  /* 0x000000726810723c */ /* 0x040fe20000041810 */
[----:B------:R-:W5:Y:S07]  /*168e0*/  LDSM.16.MT88.4 R112, [R186+0x4900] ;  /* 0x00490000ba70783b */ /* 0x000f6e0000004200 */
[C---:B------:R-:W-:Y:S04]  /*168f0*/  HMMA.16816.F32.BF16 R20, R104.reuse, R120, R20 ;  /* 0x000000786814723c */ /* 0x040fe80000041814 */
[--C-:B---3--:R-:W-:Y:S02]  /*16900*/  FFMA.FTZ R3, R154, c[0x0][0x2d0], -R103.reuse ;  /* 0x0000b4009a037a23 */ /* 0x108fe40000010867 */
[----:B------:R-:W-:Y:S01]  /*16910*/  LDSM.16.MT88.4 R152, [R187+0x3900] ;  /* 0x00390000bb98783b */ /* 0x000fe20000004200 */
[----:B----4-:R-:W-:Y:S01]  /*16920*/  FADD.FTZ R2, R180, R2 ;  /* 0x00000002b4027221 */ /* 0x010fe20000010000 */
[C---:B------:R-:W-:Y:S01]  /*16930*/  HMMA.16816.F32.BF16 R24, R104.reuse, R122, R24 ;  /* 0x0000007a6818723c */ /* 0x040fe20000041818 */
[----:B------:R3:W4:Y:S05]  /*16940*/  MUFU.EX2 R179, R3 ;  /* 0x0000000300b37308 */ /* 0x00072a0000000800 */
[----:B------:R-:W-:Y:S02]  /*16950*/  LDSM.16.MT88.4 R120, [R187+0x4900] ;  /* 0x00490000bb78783b */ /* 0x000fe40000004200 */
[C---:B------:R-:W-:Y:S08]  /*16960*/  HMMA.16816.F32.BF16 R28, R104.reuse, R124, R28 ;  /* 0x0000007c681c723c */ /* 0x040ff0000004181c */
[C---:B------:R-:W-:Y:S01]  /*16970*/  HMMA.16816.F32.BF16 R32, R104.reuse, R126, R32 ;  /* 0x0000007e6820723c */ /* 0x040fe20000041820 */
[----:B------:R-:W-:Y:S07]  /*16980*/  LDSM.16.MT88.4 R124, [R186+0x1100] ;  /* 0x00110000ba7c783b */ /* 0x000fee0000004200 */
[C---:B------:R-:W-:Y:S04]  /*16990*/  HMMA.16816.F32.BF16 R36, R104.reuse, R128, R36 ;  /* 0x000000806824723c */ /* 0x040fe80000041824 */
[--C-:B---3--:R-:W-:Y:S02]  /*169a0*/  FFMA.FTZ R3, R157, c[0x0][0x2d0], -R103.reuse ;  /* 0x0000b4009d037a23 */ /* 0x108fe40000010867 */
[----:B----4-:R-:W-:Y:S02]  /*169b0*/  FADD.FTZ R2, R179, R2 ;  /* 0x00000002b3027221 */ /* 0x010fe40000010000 */
[C---:B------:R-:W-:Y:S01]  /*169c0*/  HMMA.16816.F32.BF16 R40, R104.reuse, R130, R40 ;  /* 0x000000826828723c */ /* 0x040fe20000041828 */
[----:B------:R3:W4:Y:S01]  /*169d0*/  MUFU.EX2 R178, R3 ;  /* 0x0000000300b27308 */ /* 0x0007220000000800 */
[----:B------:R-:W-:Y:S06]  /*169e0*/  LDSM.16.MT88.4 R128, [R187+0x1100] ;  /* 0x00110000bb80783b */ /* 0x000fec0000004200 */
[C---:B------:R-:W-:Y:S08]  /*169f0*/  HMMA.16816.F32.BF16 R44, R104.reuse, R132, R44 ;  /* 0x00000084682c723c */ /* 0x040ff0000004182c */
[C---:B------:R-:W-:Y:S01]  /*16a00*/  HMMA.16816.F32.BF16 R48, R104.reuse, R134, R48 ;  /* 0x000000866830723c */ /* 0x040fe20000041830 */
[----:B------:R-:W-:Y:S07]  /*16a10*/  LDSM.16.MT88.4 R132, [R187+0x1900] ;  /* 0x00190000bb84783b */ /* 0x000fee0000004200 */
[C---:B------:R-:W-:Y:S04]  /*16a20*/  HMMA.16816.F32.BF16 R52, R104.reuse, R140, R52 ;  /* 0x0000008c6834723c */ /* 0x040fe80000041834 */
[----:B---3--:R-:W-:Y:S02]  /*16a30*/  FFMA.FTZ R3, R159, c[0x0][0x2d0], -R102 ;  /* 0x0000b4009f037a23 */ /* 0x008fe40000010866 */
[----:B----4-:R-:W-:Y:S02]  /*16a40*/  FADD.FTZ R2, R178, R2 ;  /* 0x00000002b2027221 */ /* 0x010fe40000010000 */
[C---:B------:R-:W-:Y:S01]  /*16a50*/  HMMA.16816.F32.BF16 R56, R104.reuse, R142, R56 ;  /* 0x0000008e6838723c */ /* 0x040fe20000041838 */
[----:B------:R3:W4:Y:S01]  /*16a60*/  MUFU.EX2 R165, R3 ;  /* 0x0000000300a57308 */ /* 0x0007220000000800 */
[----:B------:R-:W-:Y:S06]  /*16a70*/  LDSM.16.MT88.4 R140, [R185+0x3900] ;  /* 0x00390000b98c783b */ /* 0x000fec0000004200 */
[C---:B-1----:R-:W-:Y:S08]  /*16a80*/  HMMA.16816.F32.BF16 R60, R104.reuse, R116, R60 ;  /* 0x00000074683c723c */ /* 0x042ff0000004183c */
[C---:B------:R-:W-:Y:S01]  /*16a90*/  HMMA.16816.F32.BF16 R64, R104.reuse, R118, R64 ;  /* 0x000000766840723c */ /* 0x040fe20000041840 */
[----:B------:R-:W1:Y:S07]  /*16aa0*/  LDSM.16.MT88.4 R116, [R188+0x4900] ;  /* 0x00490000bc74783b */ /* 0x000e6e0000004200 */
[C---:B--2---:R-:W-:Y:S04]  /*16ab0*/  HMMA.16816.F32.BF16 R68, R104.reuse, R108, R68 ;  /* 0x0000006c6844723c */ /* 0x044fe80000041844 */
[----:B---3--:R-:W-:Y:S02]  /*16ac0*/  FFMA.FTZ R3, R160, c[0x0][0x2d0], -R102 ;  /* 0x0000b400a0037a23 */ /* 0x008fe40000010866 */
[----:B----4-:R-:W-:Y:S02]  /*16ad0*/  FADD.FTZ R0, R165, R0 ;  /* 0x00000000a5007221 */ /* 0x010fe40000010000 */
[C---:B------:R-:W-:Y:S01]  /*16ae0*/  HMMA.16816.F32.BF16 R72, R104.reuse, R110, R72 ;  /* 0x0000006e6848723c */ /* 0x040fe20000041848 */
[----:B------:R2:W3:Y:S01]  /*16af0*/  MUFU.EX2 R164, R3 ;  /* 0x0000000300a47308 */ /* 0x0004e20000000800 */
[----:B------:R-:W4:Y:S06]  /*16b00*/  LDSM.16.MT88.4 R108, [R185+0x1100] ;  /* 0x00110000b96c783b */ /* 0x000f2c0000004200 */
[C---:B-----5:R-:W-:Y:S08]  /*16b10*/  HMMA.16816.F32.BF16 R76, R104.reuse, R112, R76 ;  /* 0x00000070684c723c */ /* 0x060ff0000004184c */
[C---:B------:R-:W-:Y:S01]  /*16b20*/  HMMA.16816.F32.BF16 R80, R104.reuse, R114, R80 ;  /* 0x000000726850723c */ /* 0x040fe20000041850 */
[----:B------:R-:W5:Y:S07]  /*16b30*/  LDSM.16.MT88.4 R112, [R188+0x1100] ;  /* 0x00110000bc70783b */ /* 0x000f6e0000004200 */
[C---:B-1----:R-:W-:Y:S04]  /*16b40*/  HMMA.16816.F32.BF16 R84, R104.reuse, R116, R84 ;  /* 0x000000746854723c */ /* 0x042fe80000041854 */
[----:B--2---:R-:W-:Y:S02]  /*16b50*/  FFMA.FTZ R3, R158, c[0x0][0x2d0], -R102 ;  /* 0x0000b4009e037a23 */ /* 0x004fe40000010866 */
[----:B------:R-:W-:Y:S01]  /*16b60*/  LDSM.16.MT88.4 R156, [R185+0x5900] ;  /* 0x00590000b99c783b */ /* 0x000fe20000004200 */
[----:B---3--:R-:W-:Y:S01]  /*16b70*/  FADD.FTZ R0, R164, R0 ;  /* 0x00000000a4007221 */ /* 0x008fe20000010000 */
[----:B------:R1:W2:Y:S01]  /*16b80*/  MUFU.EX2 R163, R3 ;  /* 0x0000000300a37308 */ /* 0x0002a20000000800 */
[C---:B------:R-:W-:Y:S05]  /*16b90*/  HMMA.16816.F32.BF16 R88, R104.reuse, R118, R88 ;  /* 0x000000766858723c */ /* 0x040fea0000041858 */
[----:B------:R-:W3:Y:S03]  /*16ba0*/  LDSM.16.MT88.4 R116, [R185+0x3100] ;  /* 0x00310000b974783b */ /* 0x000ee60000004200 */
[C---:B------:R-:W-:Y:S08]  /*16bb0*/  HMMA.16816.F32.BF16 R92, R104.reuse, R120, R92 ;  /* 0x00000078685c723c */ /* 0x040ff0000004185c */
[----:B------:R-:W-:Y:S01]  /*16bc0*/  HMMA.16816.F32.BF16 R96, R104, R122, R96 ;  /* 0x0000007a6860723c */ /* 0x000fe20000041860 */
[----:B------:R-:W3:Y:S03]  /*16bd0*/  LDSM.16.MT88.4 R120, [R186+0x3100] ;  /* 0x00310000ba78783b */ /* 0x000ee60000004200 */
[----:B-1----:R-:W-:Y:S03]  /*16be0*/  FFMA.FTZ R3, R161, c[0x0][0x2d0], -R102 ;  /* 0x0000b400a1037a23 */ /* 0x002fe60000010866 */
[----:B------:R-:W-:Y:S01]  /*16bf0*/  F2FP.BF16.PACK_AB R104, R180, R181 ;  /* 0x000000b5b468723e */ /* 0x000fe200000010ff */
[----:B--2---:R-:W-:Y:S01]  /*16c00*/  FADD.FTZ R0, R163, R0 ;  /* 0x00000000a3007221 */ /* 0x004fe20000010000 */
[----:B------:R-:W1:Y:S03]  /*16c10*/  MUFU.EX2 R162, R3 ;  /* 0x0000000300a27308 */ /* 0x000e660000000800 */
[----:B------:R-:W-:Y:S02]  /*16c20*/  F2FP.BF16.PACK_AB R106, R178, R179 ;  /* 0x000000b3b26a723e */ /* 0x000fe400000010ff */
[----:B------:R-:W-:Y:S02]  /*16c30*/  F2FP.BF16.PACK_AB R105, R164, R165 ;  /* 0x000000a5a469723e */ /* 0x000fe400000010ff */
[----:B-1----:R-:W-:Y:S01]  /*16c40*/  F2FP.BF16.PACK_AB R107, R162, R163 ;  /* 0x000000a3a26b723e */ /* 0x002fe200000010ff */
[--C-:B------:R-:W-:Y:S04]  /*16c50*/  FFMA.FTZ R3, R166, c[0x0][0x2d0], -R103.reuse ;  /* 0x0000b400a6037a23 */ /* 0x100fe80000010867 */
[----:B------:R1:W-:Y:S02]  /*16c60*/  MUFU.EX2 R169, R3 ;  /* 0x0000000300a97308 */ /* 0x0003e40000000800 */
[C---:B----4-:R-:W-:Y:S08]  /*16c70*/  HMMA.16816.F32.BF16 R4, R104.reuse, R108, R4 ;  /* 0x0000006c6804723c */ /* 0x050ff00000041804 */
[C---:B------:R-:W-:Y:S01]  /*16c80*/  HMMA.16816.F32.BF16 R8, R104.reuse, R110, R8 ;  /* 0x0000006e6808723c */ /* 0x040fe20000041808 */
[----:B------:R-:W2:Y:S07]  /*16c90*/  LDSM.16.MT88.4 R108, [R188+0x3100] ;  /* 0x00310000bc6c783b */ /* 0x000eae0000004200 */
[C---:B------:R-:W-:Y:S04]  /*16ca0*/  HMMA.16816.F32.BF16 R12, R104.reuse, R124, R12 ;  /* 0x0000007c680c723c */ /* 0x040fe8000004180c */
[--C-:B-1----:R-:W-:Y:S04]  /*16cb0*/  FFMA.FTZ R3, R168, c[0x0][0x2d0], -R103.reuse ;  /* 0x0000b400a8037a23 */ /* 0x102fe80000010867 */
[C---:B------:R-:W-:Y:S01]  /*16cc0*/  HMMA.16816.F32.BF16 R16, R104.reuse, R126, R16 ;  /* 0x0000007e6810723c */ /* 0x040fe20000041810 */
[----:B------:R-:W-:Y:S01]  /*16cd0*/  LDSM.16.MT88.4 R124, [R188+0x1900] ;  /* 0x00190000bc7c783b */ /* 0x000fe20000004200 */
[----:B------:R1:W4:Y:S06]  /*16ce0*/  MUFU.EX2 R168, R3 ;  /* 0x0000000300a87308 */ /* 0x00032c0000000800 */
[C---:B-----5:R-:W-:Y:S08]  /*16cf0*/  HMMA.16816.F32.BF16 R20, R104.reuse, R112, R20 ;  /* 0x000000706814723c */ /* 0x060ff00000041814 */
[C---:B------:R-:W-:Y:S01]  /*16d00*/  HMMA.16816.F32.BF16 R24, R104.reuse, R114, R24 ;  /* 0x000000726818723c */ /* 0x040fe20000041818 */
[----:B------:R-:W5:Y:S07]  /*16d10*/  LDSM.16.MT88.4 R112, [R187+0x3100] ;  /* 0x00310000bb70783b */ /* 0x000f6e0000004200 */
[C---:B------:R-:W-:Y:S04]  /*16d20*/  HMMA.16816.F32.BF16 R28, R104.reuse, R128, R28 ;  /* 0x00000080681c723c */ /* 0x040fe8000004181c */
[--C-:B-1----:R-:W-:Y:S04]  /*16d30*/  FFMA.FTZ R3, R167, c[0x0][0x2d0], -R103.reuse ;  /* 0x0000b400a7037a23 */ /* 0x102fe80000010867 */
[C---:B------:R-:W-:Y:S01]  /*16d40*/  HMMA.16816.F32.BF16 R32, R104.reuse, R130, R32 ;  /* 0x000000826820723c */ /* 0x040fe20000041820 */
[----:B------:R1:W-:Y:S07]  /*16d50*/  MUFU.EX2 R167, R3 ;  /* 0x0000000300a77308 */ /* 0x0003ee0000000800 */
[C---:B---3--:R-:W-:Y:S08]  /*16d60*/  HMMA.16816.F32.BF16 R36, R104.reuse, R116, R36 ;  /* 0x000000746824723c */ /* 0x048ff00000041824 */
[C---:B------:R-:W-:Y:S01]  /*16d70*/  HMMA.16816.F32.BF16 R40, R104.reuse, R118, R40 ;  /* 0x000000766828723c */ /* 0x040fe20000041828 */
[----:B------:R-:W3:Y:S07]  /*16d80*/  LDSM.16.MT88.4 R116, [R185+0x5100] ;  /* 0x00510000b974783b */ /* 0x000eee0000004200 */
[C---:B------:R-:W-:Y:S04]  /*16d90*/  HMMA.16816.F32.BF16 R44, R104.reuse, R120, R44 ;  /* 0x00000078682c723c */ /* 0x040fe8000004182c */
[----:B-1----:R-:W-:Y:S02]  /*16da0*/  FFMA.FTZ R3, R215, c[0x0][0x2d0], -R103 ;  /* 0x0000b400d7037a23 */ /* 0x002fe40000010867 */
[----:B------:R4:W-:Y:S02]  /*16db0*/  MUFU.EX2 R103, R136 ;  /* 0x0000008800677308 */ /* 0x0009e40000000800 */
[C---:B------:R-:W-:Y:S01]  /*16dc0*/  HMMA.16816.F32.BF16 R48, R104.reuse, R122, R48 ;  /* 0x0000007a6830723c */ /* 0x040fe20000041830 */
[----:B------:R-:W1:Y:S07]  /*16dd0*/  LDSM.16.MT88.4 R120, [R186+0x5100] ;  /* 0x00510000ba78783b */ /* 0x000e6e0000004200 */
[C---:B--2---:R-:W-:Y:S01]  /*16de0*/  HMMA.16816.F32.BF16 R52, R104.reuse, R108, R52 ;  /* 0x0000006c6834723c */ /* 0x044fe20000041834 */
[----:B------:R2:W2:Y:S07]  /*16df0*/  MUFU.EX2 R166, R3 ;  /* 0x0000000300a67308 */ /* 0x0004ae0000000800 */
[C---:B------:R-:W-:Y:S01]  /*16e00*/  HMMA.16816.F32.BF16 R56, R104.reuse, R110, R56 ;  /* 0x0000006e6838723c */ /* 0x040fe20000041838 */
[----:B------:R-:W1:Y:S03]  /*16e10*/  LDSM.16.MT88.4 R108, [R188+0x5100] ;  /* 0x00510000bc6c783b */ /* 0x000e660000004200 */
[----:B----4-:R-:W-:Y:S04]  /*16e20*/  F2FP.BF16.PACK_AB R136, R168, R169 ;  /* 0x000000a9a888723e */ /* 0x010fe800000010ff */
[C---:B-----5:R-:W-:Y:S08]  /*16e30*/  HMMA.16816.F32.BF16 R60, R104.reuse, R112, R60 ;  /* 0x00000070683c723c */ /* 0x060ff0000004183c */
[C---:B------:R-:W-:Y:S01]  /*16e40*/  HMMA.16816.F32.BF16 R64, R104.reuse, R114, R64 ;  /* 0x000000726840723c */ /* 0x040fe20000041840 */
[----:B------:R-:W4:Y:S03]  /*16e50*/  LDSM.16.MT88.4 R112, [R187+0x5100] ;  /* 0x00510000bb70783b */ /* 0x000f260000004200 */
[--C-:B--2---:R-:W-:Y:S01]  /*16e60*/  FFMA.FTZ R3, R220, c[0x0][0x2d0], -R102.reuse ;  /* 0x0000b400dc037a23 */ /* 0x104fe20000010866 */
[----:B------:R-:W-:Y:S03]  /*16e70*/  F2FP.BF16.PACK_AB R138, R166, R167 ;  /* 0x000000a7a68a723e */ /* 0x000fe600000010ff */
[C---:B---3--:R-:W-:Y:S01]  /*16e80*/  HMMA.16816.F32.BF16 R68, R104.reuse, R116, R68 ;  /* 0x000000746844723c */ /* 0x048fe20000041844 */
[----:B------:R2:W-:Y:S07]  /*16e90*/  MUFU.EX2 R161, R3 ;  /* 0x0000000300a17308 */ /* 0x0005ee0000000800 */
[C---:B------:R-:W-:Y:S01]  /*16ea0*/  HMMA.16816.F32.BF16 R72, R104.reuse, R118, R72 ;  /* 0x000000766848723c */ /* 0x040fe20000041848 */
[----:B------:R-:W3:Y:S07]  /*16eb0*/  LDSM.16.MT88.4 R116, [R185+0x1900] ;  /* 0x00190000b974783b */ /* 0x000eee0000004200 */
[C---:B-1----:R-:W-:Y:S08]  /*16ec0*/  HMMA.16816.F32.BF16 R76, R104.reuse, R120, R76 ;  /* 0x00000078684c723c */ /* 0x042ff0000004184c */
[C---:B------:R-:W-:Y:S01]  /*16ed0*/  HMMA.16816.F32.BF16 R80, R104.reuse, R122, R80 ;  /* 0x0000007a6850723c */ /* 0x040fe20000041850 */
[----:B------:R-:W1:Y:S03]  /*16ee0*/  LDSM.16.MT88.4 R120, [R186+0x1900] ;  /* 0x00190000ba78783b */ /* 0x000e660000004200 */
[--C-:B--2---:R-:W-:Y:S02]  /*16ef0*/  FFMA.FTZ R3, R221, c[0x0][0x2d0], -R102.reuse ;  /* 0x0000b400dd037a23 */ /* 0x104fe40000010866 */
[----:B------:R-:W-:Y:S02]  /*16f00*/  FFMA.FTZ R102, R137, c[0x0][0x2d0], -R102 ;  /* 0x0000b40089667a23 */ /* 0x000fe40000010866 */
[C---:B------:R-:W-:Y:S01]  /*16f10*/  HMMA.16816.F32.BF16 R84, R104.reuse, R108, R84 ;  /* 0x0000006c6854723c */ /* 0x040fe20000041854 */
[----:B------:R-:W2:Y:S07]  /*16f20*/  MUFU.EX2 R160, R3 ;  /* 0x0000000300a07308 */ /* 0x000eae0000000800 */
[C---:B------:R-:W-:Y:S03]  /*16f30*/  HMMA.16816.F32.BF16 R88, R104.reuse, R110, R88 ;  /* 0x0000006e6858723c */ /* 0x040fe60000041858 */
[----:B------:R-:W5:Y:S05]  /*16f40*/  MUFU.EX2 R102, R102 ;  /* 0x0000006600667308 */ /* 0x000f6a0000000800 */
[C---:B----4-:R-:W-:Y:S08]  /*16f50*/  HMMA.16816.F32.BF16 R92, R104.reuse, R112, R92 ;  /* 0x00000070685c723c */ /* 0x050ff0000004185c */
[----:B------:R-:W-:Y:S04]  /*16f60*/  HMMA.16816.F32.BF16 R96, R104, R114, R96 ;  /* 0x000000726860723c */ /* 0x000fe80000041860 */
[----:B--2---:R-:W-:Y:S01]  /*16f70*/  F2FP.BF16.PACK_AB R137, R160, R161 ;  /* 0x000000a1a089723e */ /* 0x004fe200000010ff */
[----:B------:R-:W-:Y:S02]  /*16f80*/  FADD.FTZ R3, R162, R0 ;  /* 0x00000000a2037221 */ /* 0x000fe40000010000 */
[----:B------:R-:W-:Y:S02]  /*16f90*/  FADD.FTZ R0, R169, R2 ;  /* 0x00000002a9007221 */ /* 0x000fe40000010000 */
[----:B------:R-:W-:Y:S03]  /*16fa0*/  FADD.FTZ R3, R161, R3 ;  /* 0x00000003a1037221 */ /* 0x000fe60000010000 */
[----:B-----5:R-:W-:Y:S01]  /*16fb0*/  F2FP.BF16.PACK_AB R139, R102, R103 ;  /* 0x00000067668b723e */ /* 0x020fe200000010ff */
[----:B------:R-:W-:Y:S02]  /*16fc0*/  FADD.FTZ R0, R168, R0 ;  /* 0x00000000a8007221 */ /* 0x000fe40000010000 */
[----:B------:R-:W-:Y:S02]  /*16fd0*/  FADD.FTZ R3, R160, R3 ;  /* 0x00000003a0037221 */ /* 0x000fe40000010000 */
[----:B------:R-:W-:Y:S02]  /*16fe0*/  FADD.FTZ R2, R167, R0 ;  /* 0x00000000a7027221 */ /* 0x000fe40000010000 */
[C---:B---3--:R-:W-:Y:S01]  /*16ff0*/  HMMA.16816.F32.BF16 R104, R136.reuse, R116, R4 ;  /* 0x000000748868723c */ /* 0x048fe20000041804 */
[----:B------:R-:W2:Y:S04]  /*17000*/  LDSM.16.MT88.4 R4, [R186+0x5900] ;  /* 0x00590000ba04783b */ /* 0x000ea80000004200 */
[----:B------:R-:W-:Y:S01]  /*17010*/  FADD.FTZ R0, R103, R3 ;  /* 0x0000000367007221 */ /* 0x000fe20000010000 */
[----:B------:R-:W-:Y:S01]  /*17020*/  MOV R103, R100 ;  /* 0x0000006400677202 */ /* 0x000fe20000000f00 */
[----:B------:R-:W-:Y:S01]  /*17030*/  FADD.FTZ R222, R166, R2 ;  /* 0x00000002a6de7221 */ /* 0x000fe20000010000 */
[C---:B------:R-:W-:Y:S01]  /*17040*/  HMMA.16816.F32.BF16 R108, R136.reuse, R118, R8 ;  /* 0x00000076886c723c */ /* 0x040fe20000041808 */
[----:B------:R-:W3:Y:S03]  /*17050*/  LDSM.16.MT88.4 R8, [R188+0x5900] ;  /* 0x00590000bc08783b */ /* 0x000ee60000004200 */
[----:B------:R-:W-:Y:S01]  /*17060*/  FADD.FTZ R223, R102, R0 ;  /* 0x0000000066df7221 */ /* 0x000fe20000010000 */
[----:B------:R-:W-:Y:S03]  /*17070*/  MOV R102, R101 ;  /* 0x0000006500667202 */ /* 0x000fe60000000f00 */
        /* <DEDUP_REMOVED lines=24> */
.L_x_616:
[----:B------:R-:W1:Y:S01]  /*17200*/  SHFL.BFLY PT, R5, R222, 0x2, 0x1f ;  /* 0x0c401f00de057f89 */ /* 0x000e6200000e0000 */
[----:B------:R-:W-:-:S03]  /*17210*/  PLOP3.LUT P2, PT, PT, PT, PT, 0x8, 0x0 ;  /* 0x000000000000781c */ /* 0x000fc60003f4e170 */
[----:B------:R-:W2:Y:S01]  /*17220*/  SHFL.BFLY PT, R0, R223, 0x2, 0x1f ;  /* 0x0c401f00df007f89 */ /* 0x000ea200000e0000 */
        /* <DEDUP_REMOVED lines=35> */
[C---:B------:R-:W-:Y:S01]  /*17460*/  FMUL.FTZ R30, R2.reuse, R41 ;  /* 0x00000029021e7220 */ /* 0x040fe20000410000 */
[----:B------:R-:W-:Y:S01]  /*17470*/  MOV R41, 0xff800000 ;  /* 0xff80000000297802 */ /* 0x000fe20000000f00 */
[C---:B------:R-:W-:Y:S02]  /*17480*/  FMUL.FTZ R44, R2.reuse, R44 ;  /* 0x0000002c022c7220 */ /* 0x040fe40000410000 */
[C---:B------:R-:W-:Y:S01]  /*17490*/  FMUL.FTZ R29, R2.reuse, R45 ;  /* 0x0000002d021d7220 */ /* 0x040fe20000410000 */
[----:B------:R-:W-:Y:S01]  /*174a0*/  MOV R45, 0xff800000 ;  /* 0xff800000002d7802 */ /* 0x000fe20000000f00 */
        /* <DEDUP_REMOVED lines=80> */
.L_x_563:
[----:B------:R-:W-:Y:S01]  /*179b0*/  SHF.R.S32.HI R53, RZ, 0x1f, R251 ;  /* 0x0000001fff357819 */ /* 0x000fe200000114fb */
        /* <DEDUP_REMOVED lines=18> */
[----:B------:R-:W-:Y:S02]  /*17ae0*/  LEA.HI R37, R39, R49, RZ, 0x5 ;  /* 0x0000003127257211 */ /* 0x000fe400078f28ff */
[--C-:B------:R-:W-:Y:S02]  /*17af0*/  SHF.R.S32.HI R4, RZ, 0x2, R2.reuse ;  /* 0x00000002ff047819 */ /* 0x100fe40000011402 */
[----:B------:R-:W-:Y:S02]  /*17b00*/  SHF.R.S32.HI R0, RZ, 0x1f, R2 ;  /* 0x0000001fff007819 */ /* 0x000fe40000011402 */
[----:B------:R-:W-:Y:S02]  /*17b10*/  SHF.R.S32.HI R36, RZ, 0x5, R37 ;  /* 0x00000005ff247819 */ /* 0x000fe40000011425 */
[----:B------:R-:W-:Y:S02]  /*17b20*/  LEA.HI R0, R0, R4, RZ, 0x3 ;  /* 0x0000000400007211 */ /* 0x000fe400078f18ff */
[----:B------:R-:W-:-:S02]  /*17b30*/  F2FP.BF16.PACK_AB R126, R127, R126 ;  /* 0x0000007e7f7e723e */ /* 0x000fc400000010ff */
[----:B------:R-:W-:Y:S02]  /*17b40*/  LOP3.LUT R0, R0, 0xfffffff8, RZ, 0xc0, !PT ;  /* 0xfffffff800007812 */ /* 0x000fe400078ec0ff */
[----:B------:R-:W-:Y:S02]  /*17b50*/  F2FP.BF16.PACK_AB R33, R33, R128 ;  /* 0x000000802121723e */ /* 0x000fe400000010ff */
[----:B------:R-:W-:Y:S01]  /*17b60*/  F2FP.BF16.PACK_AB R130, R131, R130 ;  /* 0x000000828382723e */ /* 0x000fe200000010ff */
[----:B------:R-:W-:Y:S01]  /*17b70*/  IMAD.IADD R4, R4, 0x1, -R0 ;  /* 0x0000000104047824 */ /* 0x000fe200078e0a00 */
[----:B------:R-:W-:Y:S02]  /*17b80*/  LOP3.LUT R0, R2, 0xfffffffc, RZ, 0xc0, !PT ;  /* 0xfffffffc02007812 */ /* 0x000fe400078ec0ff */
[----:B------:R-:W-:Y:S01]  /*17b90*/  F2FP.BF16.PACK_AB R32, R32, R132 ;  /* 0x000000842020723e */ /* 0x000fe200000010ff */
[C---:B------:R-:W-:Y:S01]  /*17ba0*/  IMAD.SHL.U32 R2, R4.reuse, 0x40, RZ ;  /* 0x0000004004027824 */ /* 0x040fe200078e00ff */
[----:B------:R-:W-:Y:S01]  /*17bb0*/  LOP3.LUT R3, R4, 0x1, RZ, 0xc0, !PT ;  /* 0x0000000104037812 */ /* 0x000fe200078ec0ff */
[----:B------:R-:W-:Y:S01]  /*17bc0*/  IMAD.IADD R23, R49, 0x1, -R0 ;  /* 0x0000000131177824 */ /* 0x000fe200078e0a00 */
[----:B------:R-:W-:-:S02]  /*17bd0*/  F2FP.BF16.PACK_AB R134, R135, R134 ;  /* 0x000000868786723e */ /* 0x000fc400000010ff */
        /* <DEDUP_REMOVED lines=9> */
[----:B------:R-:W-:Y:S01]  /*17c70*/  SEL R4, R4, 0xffffffe0, !P1 ;  /* 0xffffffe004047807 */ /* 0x000fe20004800000 */
[----:B------:R-:W-:Y:S01]  /*17c80*/  IMAD.SHL.U32 R0, R0, 0x2, RZ ;  /* 0x0000000200007824 */ /* 0x000fe200078e00ff */
[----:B------:R-:W-:Y:S02]  /*17c90*/  F2FP.BF16.PACK_AB R29, R29, R44 ;  /* 0x0000002c1d1d723e */ /* 0x000fe400000010ff */
[----:B------:R-:W-:Y:S02]  /*17ca0*/  F2FP.BF16.PACK_AB R46, R47, R46 ;  /* 0x0000002e2f2e723e */ /* 0x000fe400000010ff */
[C---:B------:R-:W-:Y:S01]  /*17cb0*/  IADD3 R3, R0.reuse, 0x80, RZ ;  /* 0x0000008000037810 */ /* 0x040fe20007ffe0ff */
[----:B------:R1:W-:Y:S01]  /*17cc0*/  STS [R0+0x80], R8 ;  /* 0x0000800800007388 */ /* 0x0003e20000000800 */
[C---:B------:R-:W-:Y:S02]  /*17cd0*/  IADD3 R2, R0.reuse, 0x70, RZ ;  /* 0x0000007000027810 */ /* 0x040fe40007ffe0ff */
[----:B------:R-:W-:Y:S01]  /*17ce0*/  @P0 IADD3 R2, R3, 0x10, RZ ;  /* 0x0000001003020810 */ /* 0x000fe20007ffe0ff */
[----:B------:R-:W-:Y:S01]  /*17cf0*/  STS [R0+0x480], R107 ;  /* 0x0004806b00007388 */ /* 0x000fe20000000800 */
[----:B------:R-:W-:Y:S01]  /*17d00*/  IMAD.IADD R3, R0, 0x1, R4 ;  /* 0x0000000100037824 */ /* 0x000fe200078e0204 */
[----:B------:R-:W-:-:S02]  /*17d10*/  F2FP.BF16.PACK_AB R28, R28, R48 ;  /* 0x000000301c1c723e */ /* 0x000fc400000010ff */
[----:B------:R2:W-:Y:S01]  /*17d20*/  STS [R2], R6 ;  /* 0x0000000602007388 */ /* 0x0005e20000000800 */
[----:B------:R-:W-:Y:S02]  /*17d30*/  F2FP.BF16.PACK_AB R50, R51, R50 ;  /* 0x000000323332723e */ /* 0x000fe400000010ff */
[----:B------:R-:W-:Y:S01]  /*17d40*/  F2FP.BF16.PACK_AB R27, R27, R52 ;  /* 0x000000341b1b723e */ /* 0x000fe200000010ff */
[----:B------:R-:W-:Y:S01]  /*17d50*/  STS [R2+0x400], R110 ;  /* 0x0004006e02007388 */ /* 0x000fe20000000800 */
        /* <DEDUP_REMOVED lines=8> */
[----:B-1----:R-:W-:Y:S01]  /*17de0*/  IMAD.MOV.U32 R8, RZ, RZ, 0x40 ;  /* 0x00000040ff087424 */ /* 0x002fe200078e00ff */
[----:B------:R-:W-:Y:S02]  /*17df0*/  F2FP.BF16.PACK_AB R66, R67, R66 ;  /* 0x000000424342723e */ /* 0x000fe400000010ff */
[----:B------:R-:W-:Y:S02]  /*17e00*/  F2FP.BF16.PACK_AB R22, R22, R68 ;  /* 0x000000441616723e */ /* 0x000fe400000010ff */
[----:B------:R-:W-:Y:S02]  /*17e10*/  F2FP.BF16.PACK_AB R71, R71, R70 ;  /* 0x000000464747723e */ /* 0x000fe400000010ff */
[----:B------:R-:W-:Y:S02]  /*17e20*/  F2FP.BF16.PACK_AB R21, R21, R72 ;  /* 0x000000481515723e */ /* 0x000fe400000010ff */
[----:B--2---:R-:W-:Y:S01]  /*17e30*/  SEL R6, R8, 0xffffffc0, !P2 ;  /* 0xffffffc008067807 */ /* 0x004fe20005000000 */
[----:B------:R-:W-:Y:S01]  /*17e40*/  IMAD.IADD R8, R4, 0x1, R2 ;  /* 0x0000000104087824 */ /* 0x000fe200078e0202 */
[----:B------:R-:W-:-:S02]  /*17e50*/  F2FP.BF16.PACK_AB R75, R75, R74 ;  /* 0x0000004a4b4b723e */ /* 0x000fc400000010ff */
[----:B------:R-:W-:Y:S01]  /*17e60*/  F2FP.BF16.PACK_AB R20, R20, R76 ;  /* 0x0000004c1414723e */ /* 0x000fe200000010ff */
[----:B------:R-:W-:Y:S01]  /*17e70*/  IMAD.IADD R4, R6, 0x1, R3 ;  /* 0x0000000106047824 */ /* 0x000fe200078e0203 */
[----:B------:R1:W-:Y:S01]  /*17e80*/  STS [R8], R7 ;  /* 0x0000000708007388 */ /* 0x0003e20000000800 */
[----:B---3--:R-:W-:Y:S01]  /*17e90*/  IMAD.IADD R5, R0, 0x1, R6 ;  /* 0x0000000100057824 */ /* 0x008fe200078e0206 */
[----:B------:R-:W-:Y:S02]  /*17ea0*/  F2FP.BF16.PACK_AB R19, R19, R78 ;  /* 0x0000004e1313723e */ /* 0x000fe400000010ff */
        /* <DEDUP_REMOVED lines=8> */
[----:B------:R-:W-:Y:S02]  /*17f30*/  F2FP.BF16.PACK_AB R11, R11, R90 ;  /* 0x0000005a0b0b723e */ /* 0x000fe400000010ff */
[----:B------:R-:W-:Y:S02]  /*17f40*/  F2FP.BF16.PACK_AB R9, R9, R92 ;  /* 0x0000005c0909723e */ /* 0x000fe400000010ff */
[----:B------:R-:W-:Y:S02]  /*17f50*/  F2FP.BF16.PACK_AB R15, R15, R94 ;  /* 0x0000005e0f0f723e */ /* 0x000fe400000010ff */
[----:B------:R-:W-:-:S02]  /*17f60*/  F2FP.BF16.PACK_AB R14, R14, R96 ;  /* 0x000000600e0e723e */ /* 0x000fc400000010ff */
[----:B------:R-:W-:Y:S01]  /*17f70*/  F2FP.BF16.PACK_AB R10, R10, R98 ;  /* 0x000000620a0a723e */ /* 0x000fe200000010ff */
[----:B-1----:R-:W-:Y:S01]  /*17f80*/  IMAD.IADD R7, R6, 0x1, R2 ;  /* 0x0000000106077824 */ /* 0x002fe200078e0202 */
[----:B------:R-:W-:Y:S01]  /*17f90*/  ISETP.NE.U32.AND P0, PT, RZ, c[0x0][0x500], PT ;  /* 0x00014000ff007a0c */ /* 0x000fe20003f05070 */
[----:B------:R-:W-:Y:S01]  /*17fa0*/  IMAD.IADD R6, R8, 0x1, R6 ;  /* 0x0000000108067824 */ /* 0x000fe200078e0206 */
[----:B------:R-:W-:Y:S02]  /*17fb0*/  ISETP.NE.U32.AND P1, PT, RZ, c[0x0][0x508], PT ;  /* 0x00014200ff007a0c */ /* 0x000fe40003f25070 */
[----:B------:R-:W-:Y:S01]  /*17fc0*/  STS [R7], R34 ;  /* 0x0000002207007388 */ /* 0x000fe20000000800 */
[----:B------:R-:W-:Y:S02]  /*17fd0*/  ISETP.NE.AND.EX P0, PT, RZ, c[0x0][0x504], PT, P0 ;  /* 0x00014100ff007a0c */ /* 0x000fe40003f05300 */
[----:B------:R-:W-:Y:S01]  /*17fe0*/  ISETP.NE.AND.EX P1, PT, RZ, c[0x0][0x50c], PT, P1 ;  /* 0x00014300ff007a0c */ /* 0x000fe20003f25310 */
        /* <DEDUP_REMOVED lines=38> */
[----:B-1----:R-:W-:-:S03]  /*18250*/  IMAD.WIDE R8, R243, R2, c[0x0][0x500] ;  /* 0x00014000f3087625 */ /* 0x002fc600078e0202 */
[----:B------:R-:W-:Y:S06]  /*18260*/  BAR.SYNC.DEFER_BLOCKING 0x1, 0x100 ;  /* 0x0044000000007b1d */ /* 0x000fec0000010000 */
[----:B------:R-:W3:Y:S01]  /*18270*/  @P0 LDG.E R0, [R8.64] ;  /* 0x0000000608000981 */ /* 0x000ee2000c1e1900 */
[----:B------:R-:W-:Y:S02]  /*18280*/  IMAD.MOV.U32 R24, RZ, RZ, c[0x0][0x388] ;  /* 0x0000e200ff187624 */ /* 0x000fe400078e00ff */
[----:B------:R-:W-:-:S05]  /*18290*/  @P1 IMAD.WIDE R2, R243, R2, c[0x0][0x508] ;  /* 0x00014200f3021625 */ /* 0x000fca00078e0202 */
[----:B------:R1:W5:Y:S02]  /*182a0*/  @P1 LDG.E R24, [R2.64] ;  /* 0x0000000602181981 */ /* 0x000364000c1e1900 */
[----:B-1----:R-:W-:Y:S02]  /*182b0*/  CS2R R2, SRZ ;  /* 0x0000000000027805 */ /* 0x002fe4000001ff00 */
[--C-:B---3--:R-:W-:Y:S01]  /*182c0*/  @P0 SHF.R.S32.HI R3, RZ, 0x1f, R0.reuse ;  /* 0x0000001fff030819 */ /* 0x108fe20000011400 */
[----:B------:R-:W-:Y:S01]  /*182d0*/  @P0 IMAD.MOV.U32 R2, RZ, RZ, R0 ;  /* 0x000000ffff020224 */ /* 0x000fe200078e0000 */
[----:B------:R-:W-:Y:S05]  /*182e0*/  @P1 BRA `(.L_x_619) ;  /* 0x0000004000001947 */ /* 0x000fea0003800000 */
[----:B--2---:R-:W-:Y:S05]  /*182f0*/  @!P0 BRA `(.L_x_619) ;  /* 0x0000003000008947 */ /* 0x004fea0003800000 */
[----:B------:R-:W2:Y:S04]  /*18300*/  LDG.E R4, [R8.64] ;  /* 0x0000000608047981 */ /* 0x000ea8000c1e1900 */
[----:B------:R-:W2:Y:S02]  /*18310*/  LDG.E R0, [R8.64+0x4] ;  /* 0x0000040608007981 */ /* 0x000ea4000c1e1900 */
[----:B--2--5:R-:W-:-:S02]  /*18320*/  IADD3 R24, -R4, R0, RZ ;  /* 0x0000000004187210 */ /* 0x024fc40007ffe1ff */
.L_x_619:
[----:B--2---:R-:W-:Y:S01]  /*18330*/  LOP3.LUT R0, R37, 0xffffffe0, RZ, 0xc0, !PT ;  /* 0xffffffe025007812 */ /* 0x004fe200078ec0ff */
[----:B------:R-:W1:Y:S01]  /*18340*/  S2R R20, SR_CTAID.X ;  /* 0x0000000000147919 */ /* 0x000e620000002500 */
[----:B------:R-:W-:Y:S01]  /*18350*/  SHF.R.S32.HI R4, RZ, 0x1f, R36 ;  /* 0x0000001fff047819 */ /* 0x000fe20000011424 */
[----:B------:R-:W-:Y:S01]  /*18360*/  IMAD.MOV.U32 R8, RZ, RZ, c[0x0][0x4e8] ;  /* 0x00013a00ff087624 */ /* 0x000fe200078e00ff */
[----:B------:R-:W-:Y:S01]  /*18370*/  LEA.HI R16, R39, R49, RZ, 0x3 ;  /* 0x0000003127107211 */ /* 0x000fe200078f18ff */
[----:B------:R-:W-:Y:S01]  /*18380*/  IMAD.IADD R0, R49, 0x1, -R0 ;  /* 0x0000000131007824 */ /* 0x000fe200078e0a00 */
[----:B------:R-:W-:Y:S01]  /*18390*/  LEA.HI R4, R4, R36, RZ, 0x3 ;  /* 0x0000002404047211 */ /* 0x000fe200078f18ff */
[C---:B------:R-:W-:Y:S01]  /*183a0*/  IMAD R9, R53.reuse, c[0x0][0x3e8], RZ ;  /* 0x0000fa0035097a24 */ /* 0x040fe200078e02ff */
[----:B------:R-:W-:Y:S01]  /*183b0*/  ISETP.NE.AND P1, PT, R8, 0x1, PT ;  /* 0x000000010800780c */ /* 0x000fe20003f25270 */
[----:B------:R-:W-:Y:S01]  /*183c0*/  IMAD R8, R53, c[0x0][0x490], RZ ;  /* 0x0001240035087a24 */ /* 0x000fe200078e02ff */
[----:B------:R-:W-:Y:S01]  /*183d0*/  SHF.R.S32.HI R7, RZ, 0x1f, R0 ;  /* 0x0000001fff077819 */ /* 0x000fe20000011400 */
[C---:B------:R-:W-:Y:S01]  /*183e0*/  IMAD R9, R251.reuse, c[0x0][0x3ec], R9 ;  /* 0x0000fb00fb097a24 */ /* 0x040fe200078e0209 */
[----:B------:R-:W-:Y:S01]  /*183f0*/  LOP3.LUT R5, R4, 0xffffff8, RZ, 0xc0, !PT ;  /* 0x0ffffff804057812 */ /* 0x000fe200078ec0ff */
[----:B------:R-:W-:Y:S01]  /*18400*/  IMAD R8, R251, c[0x0][0x494], R8 ;  /* 0x00012500fb087a24 */ /* 0x000fe200078e0208 */
[----:B------:R-:W-:Y:S01]  /*18410*/  LEA.HI R4, R23, R23, RZ, 0x1 ;  /* 0x0000001717047211 */ /* 0x000fe200078f08ff */
[----:B-----5:R-:W-:Y:S01]  /*18420*/  IMAD R24, R24, c[0x0][0x4e8], RZ ;  /* 0x00013a0018187a24 */ /* 0x020fe200078e02ff */
[----:B------:R-:W-:Y:S01]  /*18430*/  LEA.HI R7, R7, R0, RZ, 0x2 ;  /* 0x0000000007077211 */ /* 0x000fe200078f10ff */
[----:B------:R-:W-:Y:S01]  /*18440*/  BSSY B0, `(.L_x_620) ;  /* 0x0000076000007945 */ /* 0x000fe20003800000 */
[----:B------:R-:W-:-:S02]  /*18450*/  IADD3 R6, -R5, R36, RZ ;  /* 0x0000002405067210 */ /* 0x000fc40007ffe1ff */
[----:B------:R-:W-:Y:S02]  /*18460*/  LOP3.LUT R4, R4, 0x1ffffffe, RZ, 0xc0, !PT ;  /* 0x1ffffffe04047812 */ /* 0x000fe400078ec0ff */
[----:B------:R-:W-:Y:S02]  /*18470*/  SHF.R.S32.HI R5, RZ, 0x2, R7 ;  /* 0x00000002ff057819 */ /* 0x000fe40000011407 */
[----:B------:R-:W-:Y:S01]  /*18480*/  LOP3.LUT P2, RZ, R0, 0x3, RZ, 0xc0, !PT ;  /* 0x0000000300ff7812 */ /* 0x000fe2000784c0ff */
[----:B------:R-:W-:Y:S01]  /*18490*/  IMAD.IADD R7, R23, 0x1, -R4 ;  /* 0x0000000117077824 */ /* 0x000fe200078e0a04 */
[----:B------:R-:W-:Y:S01]  /*184a0*/  SEL R15, R243, RZ, !P0 ;  /* 0x000000fff30f7207 */ /* 0x000fe20004000000 */
[----:B------:R-:W-:Y:S01]  /*184b0*/  IMAD R17, R6, 0x10, R5 ;  /* 0x0000001006117824 */ /* 0x000fe200078e0205 */
[----:B------:R-:W-:Y:S01]  /*184c0*/  LOP3.LUT R12, R16, 0xfffffff8, RZ, 0xc0, !PT ;  /* 0xfffffff8100c7812 */ /* 0x000fe200078ec0ff */
[----:B------:R-:W-:Y:S01]  /*184d0*/  IMAD R0, R3, c[0x0][0x3a0], RZ ;  /* 0x0000e80003007a24 */ /* 0x000fe200078e02ff */
[----:B------:R-:W-:Y:S01]  /*184e0*/  SHF.R.S32.HI R16, RZ, 0x3, R16 ;  /* 0x00000003ff107819 */ /* 0x000fe20000011410 */
[----:B------:R-:W-:Y:S01]  /*184f0*/  IMAD.WIDE.U32 R4, R251, c[0x0][0x490], R2 ;  /* 0x00012400fb047a25 */ /* 0x000fe200078e0002 */
[----:B------:R-:W-:-:S02]  /*18500*/  LEA R6, R7, R17, 0x3 ;  /* 0x0000001107067211 */ /* 0x000fc400078e18ff */
[-C--:B------:R-:W-:Y:S01]  /*18510*/  IADD3 R12, -R12, R49.reuse, RZ ;  /* 0x000000310c0c7210 */ /* 0x080fe20007ffe1ff */
[----:B------:R-:W-:Y:S01]  /*18520*/  IMAD R7, R2, c[0x0][0x3a4], R0 ;  /* 0x0000e90002077a24 */ /* 0x000fe200078e0200 */
[----:B------:R-:W-:Y:S01]  /*18530*/  SHF.L.U32 R18, R16, 0x6, RZ ;  /* 0x0000000610127819 */ /* 0x000fe200000006ff */
[----:B-1----:R-:W-:Y:S01]  /*18540*/  IMAD R0, R20, 0x80, R6 ;  /* 0x0000008014007824 */ /* 0x002fe200078e0206 */
[----:B------:R-:W-:Y:S01]  /*18550*/  LEA.HI R19, R39, R49, RZ, 0x6 ;  /* 0x0000003127137211 */ /* 0x000fe200078f30ff */
[----:B------:R-:W-:-:S04]  /*18560*/  IMAD.WIDE.U32 R2, R2, c[0x0][0x3a0], RZ ;  /* 0x0000e80002027a25 */ /* 0x000fc800078e00ff */
[----:B------:R-:W-:Y:S02]  /*18570*/  IMAD.IADD R5, R5, 0x1, R8 ;  /* 0x0000000105057824 */ /* 0x000fe400078e0208 */
[----:B------:R-:W-:-:S04]  /*18580*/  @P1 IMAD.HI.U32 R8, R0, c[0x0][0x4ec], RZ ;  /* 0x00013b0000081a27 */ /* 0x000fc800078e00ff */
[----:B------:R-:W-:Y:S01]  /*18590*/  IMAD.IADD R3, R3, 0x1, R7 ;  /* 0x0000000103037824 */ /* 0x000fe200078e0207 */
[----:B------:R-:W-:Y:S01]  /*185a0*/  SHF.R.S32.HI R7, RZ, 0x1f, R243 ;  /* 0x0000001fff077819 */ /* 0x000fe200000114f3 */
[----:B------:R-:W-:Y:S01]  /*185b0*/  IMAD.MOV.U32 R6, RZ, RZ, R0 ;  /* 0x000000ffff067224 */ /* 0x000fe200078e0000 */
[----:B------:R-:W-:Y:S01]  /*185c0*/  @P1 SHF.R.U32.HI R6, RZ, c[0x0][0x4f0], R8 ;  /* 0x00013c00ff061a19 */ /* 0x000fe20000011608 */
[----:B------:R-:W-:Y:S01]  /*185d0*/  IMAD.WIDE.U32 R4, R15, c[0x0][0x498], R4 ;  /* 0x000126000f047a25 */ /* 0x000fe200078e0004 */
[----:B------:R-:W-:Y:S02]  /*185e0*/  SEL R13, R7, RZ, !P0 ;  /* 0x000000ff070d7207 */ /* 0x000fe40004000000 */
[----:B------:R-:W-:Y:S01]  /*185f0*/  IADD3 R7, -R6, RZ, RZ ;  /* 0x000000ff06077210 */ /* 0x000fe20007ffe1ff */
[----:B------:R-:W-:Y:S01]  /*18600*/  IMAD R14, R12, 0x20, R16 ;  /* 0x000000200c0e7824 */ /* 0x000fe200078e0210 */
[----:B------:R-:W-:Y:S01]  /*18610*/  IADD3 R4, P0, R6, R4, RZ ;  /* 0x0000000406047210 */ /* 0x000fe20007f1e0ff */
[----:B------:R-:W-:-:S04]  /*18620*/  IMAD.WIDE.U32 R2, R251, c[0x0][0x3e8], R2 ;  /* 0x0000fa00fb027a25 */ /* 0x000fc800078e0002 */
[----:B------:R-:W-:Y:S02]  /*18630*/  IMAD R8, R7, c[0x0][0x4e8], R0 ;  /* 0x00013a0007087a24 */ /* 0x000fe400078e0200 */
[----:B------:R-:W-:Y:S02]  /*18640*/  IMAD R0, R13, c[0x0][0x498], RZ ;  /* 0x000126000d007a24 */ /* 0x000fe400078e02ff */
[----:B------:R-:W-:Y:S01]  /*18650*/  IMAD R14, R20, 0x80, R14 ;  /* 0x00000080140e7824 */ /* 0x000fe200078e020e */
[----:B------:R-:W-:Y:S01]  /*18660*/  SHF.R.S32.HI R10, RZ, 0x1f, R8 ;  /* 0x0000001fff0a7819 */ /* 0x000fe20000011408 */
[----:B------:R-:W-:Y:S01]  /*18670*/  IMAD R11, R15, c[0x0][0x49c], R0 ;  /* 0x000127000f0b7a24 */ /* 0x000fe200078e0200 */
[----:B------:R-:W-:Y:S01]  /*18680*/  SHF.R.S32.HI R0, RZ, 0x1f, R6 ;  /* 0x0000001fff007819 */ /* 0x000fe20000011406 */
[----:B------:R-:W-:Y:S01]  /*18690*/  IMAD.IADD R3, R3, 0x1, R9 ;  /* 0x0000000103037824 */ /* 0x000fe200078e0209 */
[----:B------:R-:W-:Y:S01]  /*186a0*/  SHF.L.U32 R6, R12, 0x3, RZ ;  /* 0x000000030c067819 */ /* 0x000fe200000006ff */
[----:B------:R-:W-:Y:S01]  /*186b0*/  IMAD R10, R10, c[0x0][0x488], RZ ;  /* 0x000122000a0a7a24 */ /* 0x000fe200078e02ff */
[----:B------:R-:W-:Y:S01]  /*186c0*/  IADD3.X R5, R0, R5, R11, P0, !PT ;  /* 0x0000000500057210 */ /* 0x000fe200007fe40b */
[----:B------:R-:W-:Y:S01]  /*186d0*/  @P1 IMAD.HI.U32 R9, R14, c[0x0][0x4ec], RZ ;  /* 0x00013b000e091a27 */ /* 0x000fe200078e00ff */
[----:B------:R-:W-:-:S03]  /*186e0*/  LOP3.LUT R0, R18, 0x1c0, RZ, 0xc0, !PT ;  /* 0x000001c012007812 */ /* 0x000fc600078ec0ff */
[----:B------:R-:W-:Y:S01]  /*186f0*/  IMAD.WIDE.U32 R4, R8, c[0x0][0x488], R4 ;  /* 0x0001220008047a25 */ /* 0x000fe200078e0004 */
[----:B------:R-:W-:Y:S02]  /*18700*/  SHF.R.U32.HI R11, RZ, 0x3, R0 ;  /* 0x00000003ff0b7819 */ /* 0x000fe40000011600 */
[----:B------:R-:W-:Y:S01]  /*18710*/  LOP3.LUT R0, R0, 0x38, R6, 0xf8, !PT ;  /* 0x0000003800007812 */ /* 0x000fe200078ef806 */
[----:B------:R-:W-:Y:S02]  /*18720*/  IMAD R10, R8, c[0x0][0x48c], R10 ;  /* 0x00012300080a7a24 */ /* 0x000fe400078e020a */
[----:B------:R-:W-:Y:S01]  /*18730*/  IMAD.MOV.U32 R7, RZ, RZ, R14 ;  /* 0x000000ffff077224 */ /* 0x000fe200078e000e */
[----:B------:R-:W-:Y:S01]  /*18740*/  @P1 SHF.R.U32.HI R7, RZ, c[0x0][0x4f0], R9 ;  /* 0x00013c00ff071a19 */ /* 0x000fe20000011609 */
[----:B------:R-:W-:Y:S01]  /*18750*/  IMAD R8, R13, c[0x0][0x3f0], RZ ;  /* 0x0000fc000d087a24 */ /* 0x000fe200078e02ff */
[----:B------:R-:W-:Y:S01]  /*18760*/  LEA R9, P0, R4, c[0x0][0x450], 0x2 ;  /* 0x0001140004097a11 */ /* 0x000fe200078010ff */
[----:B------:R-:W-:Y:S01]  /*18770*/  IMAD.IADD R10, R5, 0x1, R10 ;  /* 0x00000001050a7824 */ /* 0x000fe200078e020a */
[----:B------:R-:W-:Y:S01]  /*18780*/  SHF.R.S32.HI R5, RZ, 0x1f, R7 ;  /* 0x0000001fff057819 */ /* 0x000fe20000011407 */
[----:B------:R-:W-:-:S02]  /*18790*/  IMAD R8, R15, c[0x0][0x3f4], R8 ;  /* 0x0000fd000f087a24 */ /* 0x000fc400078e0208 */
[----:B------:R-:W-:Y:S01]  /*187a0*/  IMAD.WIDE.U32 R2, R15, c[0x0][0x3f0], R2 ;  /* 0x0000fc000f027a25 */ /* 0x000fe200078e0002 */
[----:B------:R-:W-:Y:S02]  /*187b0*/  LEA.HI.X R4, R4, c[0x0][0x454], R10, 0x2, P0 ;  /* 0x0001150004047a11 */ /* 0x000fe400000f140a */
[----:B------:R-:W-:Y:S01]  /*187c0*/  LOP3.LUT R15, R0, R11, RZ, 0x3c, !PT ;  /* 0x0000000b000f7212 */ /* 0x000fe200078e3cff */
[----:B------:R-:W-:Y:S01]  /*187d0*/  IMAD.MOV R0, RZ, RZ, -R7 ;  /* 0x000000ffff007224 */ /* 0x000fe200078e0a07 */
[----:B------:R-:W-:Y:S01]  /*187e0*/  IADD3 R3, R3, R8, RZ ;  /* 0x0000000803037210 */ /* 0x000fe20007ffe0ff */
[----:B------:R-:W-:Y:S01]  /*187f0*/  SHFL.IDX PT, R10, R9, RZ, 0x1c1f ;  /* 0x001c1fff090a7589 */ /* 0x000fe200000e0000 */
[----:B------:R-:W-:-:S03]  /*18800*/  IMAD R5, R5, c[0x0][0x3e0], RZ ;  /* 0x0000f80005057a24 */ /* 0x000fc600078e02ff */
[----:B------:R-:W1:Y:S01]  /*18810*/  SHFL.IDX PT, R11, R4, RZ, 0x1c1f ;  /* 0x001c1fff040b7589 */ /* 0x000e6200000e0000 */
[----:B------:R-:W-:Y:S01]  /*18820*/  IMAD R12, R7, c[0x0][0x3e4], R5 ;  /* 0x0000f900070c7a24 */ /* 0x000fe200078e0205 */
[----:B------:R-:W-:Y:S01]  /*18830*/  SHF.L.U32 R5, R19, 0x3, RZ ;  /* 0x0000000313057819 */ /* 0x000fe200000006ff */
[----:B------:R-:W-:Y:S01]  /*18840*/  IMAD.WIDE.U32 R2, R7, c[0x0][0x3e0], R2 ;  /* 0x0000f80007027a25 */ /* 0x000fe200078e0002 */
[----:B------:R-:W-:Y:S02]  /*18850*/  SHFL.IDX PT, R8, R9, 0x1, 0x1c1f ;  /* 0x003c1f0009087f89 */ /* 0x000fe400000e0000 */
[----:B------:R-:W-:Y:S01]  /*18860*/  LOP3.LUT R7, R15, 0x7ffffe00, R5, 0xf8, !PT ;  /* 0x7ffffe000f077812 */ /* 0x000fe200078ef805 */
[----:B------:R-:W-:Y:S01]  /*18870*/  IMAD.IADD R3, R3, 0x1, R12 ;  /* 0x0000000103037824 */ /* 0x000fe200078e020c */
[----:B------:R2:W3:Y:S02]  /*18880*/  SHFL.IDX PT, R9, R4, 0x1, 0x1c1f ;  /* 0x003c1f0004097f89 */ /* 0x0004e400000e0000 */
[----:B--2---:R-:W-:-:S02]  /*18890*/  IMAD R4, R0, c[0x0][0x4e8], R14 ;  /* 0x00013a0000047a24 */ /* 0x004fc400078e020e */
[----:B------:R-:W-:Y:S02]  /*188a0*/  IMAD R0, R20, 0x80, R17 ;  /* 0x0000008014007824 */ /* 0x000fe400078e0211 */
[----:B------:R-:W-:-:S03]  /*188b0*/  IMAD.WIDE.U32 R2, R4, c[0x0][0x3d8], R2 ;  /* 0x0000f60004027a25 */ /* 0x000fc600078e0002 */
[C---:B------:R-:W-:Y:S02]  /*188c0*/  IADD3 R13, R0.reuse, 0x8, RZ ;  /* 0x00000008000d7810 */ /* 0x040fe40007ffe0ff */
[-C--:B------:R-:W-:Y:S02]  /*188d0*/  ISETP.GE.OR P1, PT, R0, R24.reuse, P2 ;  /* 0x000000180000720c */ /* 0x080fe40001726670 */
[----:B------:R-:W-:Y:S02]  /*188e0*/  SHF.R.S32.HI R0, RZ, 0x1f, R4 ;  /* 0x0000001fff007819 */ /* 0x000fe40000011404 */
[----:B------:R-:W-:-:S03]  /*188f0*/  ISETP.GE.OR P0, PT, R13, R24, P2 ;  /* 0x000000180d00720c */ /* 0x000fc60001706670 */
[----:B------:R-:W-:-:S04]  /*18900*/  IMAD R0, R0, c[0x0][0x3d8], RZ ;  /* 0x0000f60000007a24 */ /* 0x000fc800078e02ff */
[----:B------:R-:W-:Y:S01]  /*18910*/  IMAD R5, R4, c[0x0][0x3dc], R0 ;  /* 0x0000f70004057a24 */ /* 0x000fe200078e0200 */
[----:B------:R-:W-:Y:S01]  /*18920*/  SHF.L.U32 R0, R7, 0x1, RZ ;  /* 0x0000000107007819 */ /* 0x000fe200000006ff */
[----:B-1----:R1:W-:Y:S02]  /*18930*/  @!P1 ST.E [R10.64], R41 ;  /* 0x000000290a009985 */ /* 0x0023e4000c101906 */
[----:B------:R-:W-:Y:S02]  /*18940*/  IMAD.IADD R3, R3, 0x1, R5 ;  /* 0x0000000103037824 */ /* 0x000fe400078e0205 */
[----:B---3--:R2:W-:Y:S01]  /*18950*/  @!P0 ST.E [R8.64], R45 ;  /* 0x0000002d08008985 */ /* 0x0085e2000c101906 */
[----:B------:R-:W-:-:S03]  /*18960*/  LEA R25, P0, R2, c[0x0][0x380], 0x1 ;  /* 0x0000e00002197a11 */ /* 0x000fc600078008ff */
        /* <DEDUP_REMOVED lines=35> */
.L_x_621:
[----:B---3--:R-:W-:Y:S05]  /*18ba0*/  BSYNC B0 ;  /* 0x0000000000007941 */ /* 0x008fea0003800000 */
.L_x_620:
        /* <DEDUP_REMOVED lines=23> */
.L_x_623:
[----:B------:R-:W-:Y:S05]  /*18d20*/  BSYNC B0 ;  /* 0x0000000000007941 */ /* 0x000fea0003800000 */
.L_x_622:
        /* <DEDUP_REMOVED lines=23> */
.L_x_625:
[----:B------:R-:W-:Y:S05]  /*18ea0*/  BSYNC B0 ;  /* 0x0000000000007941 */ /* 0x000fea0003800000 */
.L_x_624:
        /* <DEDUP_REMOVED lines=24> */
.L_x_618:
        /* <DEDUP_REMOVED lines=18> */
.L_x_626:
        /* <DEDUP_REMOVED lines=12> */
[----:B------:R-:W-:Y:S01]  /*19210*/  MOV R0, c[0x0][0x4e8] ;  /* 0x00013a0000007a02 */ /* 0x000fe20000000f00 */
[----:B------:R-:W-:Y:S01]  /*19220*/  IMAD R6, R53, c[0x0][0x490], RZ ;  /* 0x0001240035067a24 */ /* 0x000fe200078e02ff */
[----:B------:R-:W-:Y:S01]  /*19230*/  MOV R2, R4 ;  /* 0x0000000400027202 */ /* 0x000fe20000000f00 */
[----:B------:R-:W-:Y:S01]  /*19240*/  IMAD.MOV.U32 R3, RZ, RZ, R5 ;  /* 0x000000ffff037224 */ /* 0x000fe200078e0005 */
[----:B------:R-:W-:Y:S01]  /*19250*/  ISETP.NE.AND P0, PT, R0, 0x1, PT ;  /* 0x000000010000780c */ /* 0x000fe20003f05270 */
[C---:B------:R-:W-:Y:S01]  /*19260*/  IMAD R6, R251.reuse, c[0x0][0x494], R6 ;  /* 0x00012500fb067a24 */ /* 0x040fe200078e0206 */
[----:B------:R-:W-:Y:S01]  /*19270*/  MOV R0, R8 ;  /* 0x0000000800007202 */ /* 0x000fe20000000f00 */
[----:B------:R-:W-:-:S05]  /*19280*/  IMAD.WIDE.U32 R2, R251, c[0x0][0x490], R2 ;  /* 0x00012400fb027a25 */ /* 0x000fca00078e0002 */
[----:B------:R-:W-:-:S05]  /*19290*/  IADD3 R3, R6, R3, RZ ;  /* 0x0000000306037210 */ /* 0x000fca0007ffe0ff */
[----:B------:R-:W-:-:S04]  /*192a0*/  @P0 IMAD.HI.U32 R7, R8, c[0x0][0x4ec], RZ ;  /* 0x00013b0008070a27 */ /* 0x000fc800078e00ff */
[----:B------:R-:W-:Y:S01]  /*192b0*/  IMAD.WIDE.U32 R2, R9, c[0x0][0x498], R2 ;  /* 0x0001260009027a25 */ /* 0x000fe200078e0002 */
[----:B------:R-:W-:-:S03]  /*192c0*/  @P0 SHF.R.U32.HI R0, RZ, c[0x0][0x4f0], R7 ;  /* 0x00013c00ff000a19 */ /* 0x000fc60000011607 */
[----:B------:R-:W-:Y:S01]  /*192d0*/  IMAD R7, R10, c[0x0][0x498], RZ ;  /* 0x000126000a077a24 */ /* 0x000fe200078e02ff */
[----:B------:R-:W-:Y:S01]  /*192e0*/  IADD3 R2, P0, R0, R2, RZ ;  /* 0x0000000200027210 */ /* 0x000fe20007f1e0ff */
[----:B------:R-:W-:Y:S02]  /*192f0*/  IMAD.MOV R6, RZ, RZ, -R0 ;  /* 0x000000ffff067224 */ /* 0x000fe400078e0a00 */
[----:B------:R-:W-:Y:S02]  /*19300*/  IMAD R7, R9, c[0x0][0x49c], R7 ;  /* 0x0001270009077a24 */ /* 0x000fe400078e0207 */
[----:B------:R-:W-:Y:S01]  /*19310*/  IMAD R6, R6, c[0x0][0x4e8], R8 ;  /* 0x00013a0006067a24 */ /* 0x000fe200078e0208 */
[----:B------:R-:W-:-:S04]  /*19320*/  SHF.R.S32.HI R8, RZ, 0x1f, R0 ;  /* 0x0000001fff087819 */ /* 0x000fc80000011400 */
[----:B------:R-:W-:Y:S02]  /*19330*/  SHF.R.S32.HI R0, RZ, 0x1f, R6 ;  /* 0x0000001fff007819 */ /* 0x000fe40000011406 */
[----:B------:R-:W-:-:S03]  /*19340*/  IADD3.X R3, R8, R3, R7, P0, !PT ;  /* 0x0000000308037210 */ /* 0x000fc600007fe407 */
[----:B------:R-:W-:Y:S02]  /*19350*/  IMAD R0, R0, c[0x0][0x488], RZ ;  /* 0x0001220000007a24 */ /* 0x000fe400078e02ff */
[----:B------:R-:W-:-:S04]  /*19360*/  IMAD.WIDE.U32 R2, R6, c[0x0][0x488], R2 ;  /* 0x0001220006027a25 */ /* 0x000fc800078e0002 */
[----:B------:R-:W-:Y:S01]  /*19370*/  IMAD R0, R6, c[0x0][0x48c], R0 ;  /* 0x0001230006007a24 */ /* 0x000fe200078e0200 */
[----:B------:R-:W-:-:S04]  /*19380*/  LEA R6, P0, R2, c[0x0][0x450], 0x2 ;  /* 0x0001140002067a11 */ /* 0x000fc800078010ff */
[----:B------:R-:W-:-:S04]  /*19390*/  IADD3 R0, R3, R0, RZ ;  /* 0x0000000003007210 */ /* 0x000fc80007ffe0ff */
[----:B------:R-:W-:Y:S02]  /*193a0*/  LEA.HI.X R7, R2, c[0x0][0x454], R0, 0x2, P0 ;  /* 0x0001150002077a11 */ /* 0x000fe400000f1400 */
[----:B------:R-:W-:-:S05]  /*193b0*/  MOV R0, 0xff800000 ;  /* 0xff80000000007802 */ /* 0x000fca0000000f00 */
[----:B------:R1:W-:Y:S02]  /*193c0*/  STG.E [R6.64], R0 ;  /* 0x0000000006007986 */ /* 0x0003e4000c101906 */
.L_x_628:
[----:B------:R-:W-:Y:S05]  /*193d0*/  BSYNC B0 ;  /* 0x0000000000007941 */ /* 0x000fea0003800000 */
.L_x_627:
[----:B------:R-:W2:Y:S01]  /*193e0*/  S2R R15, SR_CTAID.X ;  /* 0x00000000000f7919 */ /* 0x000ea20000002500 */
[----:B-1----:R-:W-:Y:S01]  /*193f0*/  IMAD R0, R5, c[0x0][0x3a0], RZ ;  /* 0x0000e80005007a24 */ /* 0x002fe200078e02ff */
[----:B------:R-:W-:Y:S01]  /*19400*/  SHF.R.S32.HI R5, RZ, 0x1f, R11 ;  /* 0x0000001fff057819 */ /* 0x000fe2000001140b */
[C---:B------:R-:W-:Y:S01]  /*19410*/  IMAD.WIDE.U32 R2, R4.reuse, c[0x0][0x3a0], RZ ;  /* 0x0000e80004027a25 */ /* 0x040fe200078e00ff */
[----:B------:R-:W-:Y:S01]  /*19420*/  MOV R6, c[0x0][0x4e8] ;  /* 0x00013a0000067a02 */ /* 0x000fe20000000f00 */
[----:B------:R-:W-:Y:S01]  /*19430*/  BSSY B0, `(.L_x_629) ;  /* 0x000003b000007945 */ /* 0x000fe20003800000 */
[----:B------:R-:W-:Y:S01]  /*19440*/  LEA.HI R5, R5, R11, RZ, 0x3 ;  /* 0x0000000b05057211 */ /* 0x000fe200078f18ff */
[----:B------:R-:W-:Y:S01]  /*19450*/  IMAD R0, R4, c[0x0][0x3a4], R0 ;  /* 0x0000e90004007a24 */ /* 0x000fe200078e0200 */
[----:B------:R-:W-:Y:S01]  /*19460*/  ISETP.NE.AND P0, PT, R6, 0x1, PT ;  /* 0x000000010600780c */ /* 0x000fe20003f05270 */
[----:B------:R-:W-:Y:S01]  /*19470*/  IMAD R6, R10, c[0x0][0x3f0], RZ ;  /* 0x0000fc000a067a24 */ /* 0x000fe200078e02ff */
[----:B------:R-:W-:Y:S01]  /*19480*/  LOP3.LUT R4, R5, 0xfffffff8, RZ, 0xc0, !PT ;  /* 0xfffffff805047812 */ /* 0x000fe200078ec0ff */
[----:B-----5:R-:W-:Y:S01]  /*19490*/  IMAD R13, R13, c[0x0][0x4e8], RZ ;  /* 0x00013a000d0d7a24 */ /* 0x020fe200078e02ff */
[----:B------:R-:W-:Y:S01]  /*194a0*/  IADD3 R3, R3, R0, RZ ;  /* 0x0000000003037210 */ /* 0x000fe20007ffe0ff */
[----:B------:R-:W-:-:S02]  /*194b0*/  IMAD R0, R53, c[0x0][0x3e8], RZ ;  /* 0x0000fa0035007a24 */ /* 0x000fc400078e02ff */
[----:B------:R-:W-:Y:S01]  /*194c0*/  IMAD.IADD R8, R11, 0x1, -R4 ;  /* 0x000000010b087824 */ /* 0x000fe200078e0a04 */
[----:B------:R-:W-:Y:S01]  /*194d0*/  SHF.R.S32.HI R11, RZ, 0x3, R5 ;  /* 0x00000003ff0b7819 */ /* 0x000fe20000011405 */
[C---:B------:R-:W-:Y:S02]  /*194e0*/  IMAD R0, R251.reuse, c[0x0][0x3ec], R0 ;  /* 0x0000fb00fb007a24 */ /* 0x040fe400078e0200 */
[----:B------:R-:W-:Y:S01]  /*194f0*/  IMAD.WIDE.U32 R2, R251, c[0x0][0x3e8], R2 ;  /* 0x0000fa00fb027a25 */ /* 0x000fe200078e0002 */
[----:B------:R-:W-:-:S03]  /*19500*/  LEA R4, R8, R11, 0x5 ;  /* 0x0000000b08047211 */ /* 0x000fc600078e28ff */
[----:B------:R-:W-:Y:S01]  /*19510*/  IMAD R7, R9, c[0x0][0x3f4], R6 ;  /* 0x0000fd0009077a24 */ /* 0x000fe200078e0206 */
[----:B------:R-:W-:Y:S01]  /*19520*/  IADD3 R3, R0, R3, RZ ;  /* 0x0000000300037210 */ /* 0x000fe20007ffe0ff */
[C---:B--2---:R-:W-:Y:S01]  /*19530*/  IMAD R4, R15.reuse, 0x80, R4 ;  /* 0x000000800f047824 */ /* 0x044fe200078e0204 */
[----:B------:R-:W-:-:S03]  /*19540*/  LEA R11, R15, R11, 0x7 ;  /* 0x0000000b0f0b7211 */ /* 0x000fc600078e38ff */
        /* <DEDUP_REMOVED lines=41> */
.L_x_630:
[----:B------:R-:W-:Y:S05]  /*197e0*/  BSYNC B0 ;  /* 0x0000000000007941 */ /* 0x000fea0003800000 */
.L_x_629:
        /* <DEDUP_REMOVED lines=21> */
.L_x_632:
[----:B------:R-:W-:Y:S05]  /*19940*/  BSYNC B0 ;  /* 0x0000000000007941 */ /* 0x000fea0003800000 */
.L_x_631:
        /* <DEDUP_REMOVED lines=21> */
.L_x_634:
[----:B------:R-:W-:Y:S05]  /*19aa0*/  BSYNC B0 ;  /* 0x0000000000007941 */ /* 0x000fea0003800000 */
.L_x_633:
        /* <DEDUP_REMOVED lines=22> */
.L_x_635:
        /* <DEDUP_REMOVED lines=15> */
.L_x_2624:


//--------------------- .text._ZN7cutlass13device_kernelIN5flash19enable_sm80_to_sm89INS1_16FlashAttnFwdSm80INS1_25CollectiveMainloopFwdSm80ILi8ELi2ELb1EN4cute5tupleIJNS5_1CILi128EEENS7_ILi96EEENS7_ILi192EEEEEELi192ENS_10bfloat16_tEfNS_4arch4Sm80ELb0ELb0ELb1ELb0ELb0ELb0ELb1ELb0EEENS1_21CollectiveEpilogueFwdINS6_IJS8_SA_S9_EEENS6_IJNS7_ILi1EEESI_SI_EEESC_SE_Li256ELb0ELb1ELb0ELb0EEENS1_19SingleTileSchedulerILb0ELb0ELb1ELi128EEEEEEEEEvNT_6ParamsE --------------------------
	.section	.text._ZN7cutlass13device_kernelIN5flash19enable_sm80_to_sm89INS1_16FlashAttnFwdSm80INS1_25CollectiveMainloopFwdSm80ILi8ELi2ELb1EN4cute5tupleIJNS5_1CILi128EEENS7_ILi96EEENS7_ILi192EEEEEELi192ENS_10bfloat16_tEfNS_4arch4Sm80ELb0ELb0ELb1ELb0ELb0ELb0ELb1ELb0EEENS1_21CollectiveEpilogueFwdINS6_IJS8_SA_S9_EEENS6_IJNS7_ILi1EEESI_SI_EEESC_SE_Li256ELb0ELb1ELb0ELb0EEENS1_19SingleTileSchedulerILb0ELb0ELb1ELi128EEEEEEEEEvNT_6ParamsE,"ax",@progbits
	.sectioninfo	@"SHI_REGISTERS=255"
	.align	128
.text._ZN7cutlass13device_kernelIN5flash19enable_sm80_to_sm89INS1_16FlashAttnFwdSm80INS1_25CollectiveMainloopFwdSm80ILi8ELi2ELb1EN4cute5tupleIJNS5_1CILi128EEENS7_ILi96EEENS7_ILi192EEEEEELi192ENS_10bfloat16_tEfNS_4arch4Sm80ELb0ELb0ELb1ELb0ELb0ELb0ELb1ELb0EEENS1_21CollectiveEpilogueFwdINS6_IJS8_SA_S9_EEENS6_IJNS7_ILi1EEESI_SI_EEESC_SE_Li256ELb0ELb1ELb0ELb0EEENS1_19SingleTileSchedulerILb0ELb0ELb1ELi128EEEEEEEEEvNT_6ParamsE:
        .type           _ZN7cutlass13device_kernelIN5flash19enable_sm80_to_sm89INS1_16FlashAttnFwdSm80INS1_25CollectiveMainloopFwdSm80ILi8ELi2ELb1EN4cute5tupleIJNS5_1CILi128EEENS7_ILi96EEENS7_ILi192EEEEEELi192ENS_10bfloat16_tEfNS_4arch4Sm80ELb0ELb0ELb1ELb0ELb0ELb0ELb1ELb0EEENS1_21CollectiveEpilogueFwdINS6_IJS8_SA_S9_EEENS6_IJNS7_ILi1EEESI_SI_EEESC_SE_Li256ELb0ELb1ELb0ELb0EEENS1_19SingleTileSchedulerILb0ELb0ELb1ELi128EEEEEEEEEvNT_6ParamsE,@function
        .size           _ZN7cutlass13device_kernelIN5flash19enable_sm80_to_sm89INS1_16FlashAttnFwdSm80INS1_25CollectiveMainloopFwdSm80ILi8ELi2ELb1EN4cute5tupleIJNS5_1CILi128EEENS7_ILi96EEENS7_ILi192EEEEEELi192ENS_10bfloat16_tEfNS_4arch4Sm80ELb0ELb0ELb1ELb0ELb0ELb0ELb1ELb0EEENS1_21CollectiveEpilogueFwdINS6_IJS8_SA_S9_EEENS6_IJNS7_ILi1EEESI_SI_EEESC_SE_Li256ELb0ELb1ELb0ELb0EEENS1_19SingleTileSchedulerILb0ELb0ELb1ELi128EEEEEEEEEvNT_6ParamsE,(.L_x_2625 - _ZN7cutlass13device_kernelIN5flash19enable_sm80_to_sm89INS1_16FlashAttnFwdSm80INS1_25CollectiveMainloopFwdSm80ILi8ELi2ELb1EN4cute5tupleIJNS5_1CILi128EEENS7_ILi96EEENS7_ILi192EEEEEELi192ENS_10bfloat16_tEfNS_4arch4Sm80ELb0ELb0ELb1ELb0ELb0ELb0ELb1ELb0EEENS1_21CollectiveEpilogueFwdINS6_IJS8_SA_S9_EEENS6_IJNS7_ILi1EEESI_SI_EEESC_SE_Li256ELb0ELb1ELb0ELb0EEENS1_19SingleTileSchedulerILb0ELb0ELb1ELi128EEEEEEEEEvNT_6ParamsE)
        .other          _ZN7cutlass13device_kernelIN5flash19enable_sm80_to_sm89INS1_16FlashAttnFwdSm80INS1_25CollectiveMainloopFwdSm80ILi8ELi2ELb1EN4cute5tupleIJNS5_1CILi128EEENS7_ILi96EEENS7_ILi192EEEEEELi192ENS_10bfloat16_tEfNS_4arch4Sm80ELb0ELb0ELb1ELb0ELb0ELb0ELb1ELb0EEENS1_21CollectiveEpilogueFwdINS6_IJS8_SA_S9_EEENS6_IJNS7_ILi1EEESI_SI_EEESC_SE_Li256ELb0ELb1ELb0ELb0EEENS1_19SingleTileSchedulerILb0ELb0ELb1ELi128EEEEEEEEEvNT_6ParamsE,@"STO_CUDA_ENTRY STV_DEFAULT"
_ZN7cutlass13device_kernelIN5flash19enable_sm80_to_sm89INS1_16FlashAttnFwdSm80INS1_25CollectiveMainloopFwdSm80ILi8ELi2ELb1EN4cute5tupleIJNS5_1CILi128EEENS7_ILi96EEENS7_ILi192EEEEEELi192ENS_10bfloat16_tEfNS_4arch4Sm80ELb0ELb0ELb1ELb0ELb0ELb0ELb1ELb0EEENS1_21CollectiveEpilogueFwdINS6_IJS8_SA_S9_EEENS6_IJNS7_ILi1EEESI_SI_EEESC_SE_Li256ELb0ELb1ELb0ELb0EEENS1_19SingleTileSchedulerILb0ELb0ELb1ELi128EEEEEEEEEvNT_6ParamsE:
[----:B------:R-:W-:-:S03]  /*0000*/  MOV R1, c[0x0][0x28] ;  /* 0x00000a0000017a02 */ /* 0x000fc60000000f00 */
[----:B------:R-:W1:Y:S01]  /*0010*/  S2R R17, SR_CTAID.Z ;  /* 0x0000000000117919 */ /* 0x000e620000002700 */
[----:B------:R-:W-:Y:S02]  /*0020*/  IADD3 R1, R1, -0x50, RZ ;  /* 0xffffffb001017810 */ /* 0x000fe40007ffe0ff */
[----:B-1----:R-:W-:-:S13]  /*0030*/  ISETP.GE.AND P0, PT, R17, RZ, PT ;  /* 0x000000ff1100720c */ /* 0x002fda0003f06270 */
[----:B------:R-:W-:Y:S05]  /*0040*/  @!P0 EXIT ;  /* 0x000000000000894d */ /* 0x000fea0003800000 */
[----:B------:R-:W-:Y:S01]  /*0050*/  ISETP.NE.U32.AND P4, PT, RZ, c[0x0][0x340], PT ;  /* 0x0000d000ff007a0c */ /* 0x000fe20003f85070 */
[----:B------:R-:W-:Y:S01]  /*0060*/  ULDC.64 UR20, c[0x0][0x118] ;  /* 0x0000460000147ab9 */ /* 0x000fe20000000a00 */
[----:B------:R-:W1:Y:S04]  /*0070*/  S2R R33, SR_TID.X ;  /* 0x0000000000217919 */ /* 0x000e680000002100 */
[----:B------:R-:W2:Y:S01]  /*0080*/  S2R R24, SR_CTAID.Y ;  /* 0x0000000000187919 */ /* 0x000ea20000002600 */
[----:B------:R-:W-:-:S03]  /*0090*/  ISETP.NE.AND.EX P4, PT, RZ, c[0x0][0x344], PT, P4 ;  /* 0x0000d100ff007a0c */ /* 0x000fc60003f85340 */
[----:B------:R-:W3:Y:S01]  /*00a0*/  S2R R8, SR_CTAID.X ;  /* 0x0000000000087919 */ /* 0x000ee20000002500 */
[----:B------:R-:W-:Y:S01]  /*00b0*/  IMAD.MOV.U32 R9, RZ, RZ, c[0x0][0x2c4] ;  /* 0x0000b100ff097624 */ /* 0x000fe200078e00ff */
[----:B------:R-:W-:Y:S02]  /*00c0*/  UMOV UR6, 0x60 ;  /* 0x0000006000067882 */ /* 0x000fe40000000000 */
[----:B------:R-:W-:Y:S01]  /*00d0*/  ULDC.64 UR4, c[0x0][0x1e0] ;  /* 0x0000780000047ab9 */ /* 0x000fe20000000a00 */
[----:B------:R-:W-:Y:S01]  /*00e0*/  SHF.R.S32.HI R18, RZ, 0x1f, R17 ;  /* 0x0000001fff127819 */ /* 0x000fe20000011411 */
[----:B------:R-:W-:Y:S01]  /*00f0*/  IMAD.MOV.U32 R36, RZ, RZ, c[0x0][0x1e0] ;  /* 0x00007800ff247624 */ /* 0x000fe200078e00ff */
[----:B------:R-:W-:-:S03]  /*0100*/  ULDC.64 UR10, c[0x0][0x208] ;  /* 0x00008200000a7ab9 */ /* 0x000fc60000000a00 */
[----:B------:R-:W-:-:S04]  /*0110*/  @P4 IMAD.MOV.U32 R2, RZ, RZ, 0x4 ;  /* 0x00000004ff024424 */ /* 0x000fc800078e00ff */
[----:B------:R-:W-:-:S05]  /*0120*/  @P4 IMAD.WIDE R2, R17, R2, c[0x0][0x340] ;  /* 0x0000d00011024625 */ /* 0x000fca00078e0202 */
[----:B------:R4:W5:Y:S01]  /*0130*/  @P4 LDG.E R16, [R2.64] ;  /* 0x0000001402104981 */ /* 0x000962000c1e1900 */
[----:B-1----:R-:W-:Y:S01]  /*0140*/  SHF.R.S32.HI R32, RZ, 0x1f, R33 ;  /* 0x0000001fff207819 */ /* 0x002fe20000011421 */
[----:B------:R-:W-:Y:S01]  /*0150*/  UIMAD.WIDE.U32 UR18, UR6, UR4, URZ ;  /* 0x00000004061272a5 */ /* 0x000fe2000f8e003f */
[----:B------:R-:W-:Y:S01]  /*0160*/  ISETP.NE.AND P0, PT, R9, 0x1, PT ;  /* 0x000000010900780c */ /* 0x000fe20003f05270 */
[----:B--2---:R-:W-:Y:S01]  /*0170*/  IMAD.WIDE.U32 R6, R24, c[0x0][0x1b8], RZ ;  /* 0x00006e0018067a25 */ /* 0x004fe200078e00ff */
[CC--:B------:R-:W-:Y:S01]  /*0180*/  LEA.HI R31, R32.reuse, R33.reuse, RZ, 0x3 ;  /* 0x00000021201f7211 */ /* 0x0c0fe200078f18ff */
[----:B------:R-:W-:Y:S01]  /*0190*/  ULDC UR4, c[0x0][0x1d0] ;  /* 0x0000740000047ab9 */ /* 0x000fe20000000800 */
[----:B------:R-:W-:Y:S01]  /*01a0*/  SHF.R.S32.HI R27, RZ, 0x1f, R24 ;  /* 0x0000001fff1b7819 */ /* 0x000fe20000011418 */
[----:B------:R-:W-:Y:S01]  /*01b0*/  IMAD.U32 R4, RZ, RZ, UR18 ;  /* 0x00000012ff047e24 */ /* 0x000fe2000f8e00ff */
[----:B------:R-:W-:Y:S01]  /*01c0*/  LOP3.LUT R0, R31, 0xfffffff8, RZ, 0xc0, !PT ;  /* 0xfffffff81f007812 */ /* 0x000fe200078ec0ff */
[----:B------:R-:W-:Y:S01]  /*01d0*/  IMAD.U32 R5, RZ, RZ, UR19 ;  /* 0x00000013ff057e24 */ /* 0x000fe2000f8e00ff */
[----:B------:R-:W-:Y:S01]  /*01e0*/  SHF.R.S32.HI R22, RZ, 0x3, R31 ;  /* 0x00000003ff167819 */ /* 0x000fe2000001141f */
[----:B------:R-:W-:Y:S01]  /*01f0*/  IMAD.MOV.U32 R30, RZ, RZ, R4 ;  /* 0x000000ffff1e7224 */ /* 0x000fe200078e0004 */
[----:B------:R-:W-:Y:S01]  /*0200*/  LEA.HI R12, R32, R33, RZ, 0x4 ;  /* 0x00000021200c7211 */ /* 0x000fe200078f20ff */
[----:B------:R-:W-:Y:S01]  /*0210*/  IMAD.IADD R26, R33, 0x1, -R0 ;  /* 0x00000001211a7824 */ /* 0x000fe200078e0a00 */
[----:B------:R-:W-:Y:S01]  /*0220*/  UIADD3 UR7, UR4, 0x5f, URZ ;  /* 0x0000005f04077890 */ /* 0x000fe2000fffe03f */
[----:B------:R-:W-:Y:S01]  /*0230*/  IMAD R4, R18, c[0x0][0x1c0], RZ ;  /* 0x0000700012047a24 */ /* 0x000fe200078e02ff */
[----:B------:R-:W-:Y:S01]  /*0240*/  SHF.R.S32.HI R11, RZ, 0x4, R12 ;  /* 0x00000004ff0b7819 */ /* 0x000fe2000001140c */
[----:B------:R-:W-:Y:S01]  /*0250*/  IMAD R0, R26, 0x20, R22 ;  /* 0x000000201a007824 */ /* 0x000fe200078e0216 */
[----:B------:R-:W-:Y:S01]  /*0260*/  UIMAD.WIDE UR8, UR7, 0x2aaaaaab, URZ ;  /* 0x2aaaaaab070878a5 */ /* 0x000fe2000f8e023f */
[----:B------:R-:W-:Y:S01]  /*0270*/  IMAD R4, R17, c[0x0][0x1c4], R4 ;  /* 0x0000710011047a24 */ /* 0x000fe200078e0204 */
[----:B------:R-:W-:Y:S01]  /*0280*/  UIMAD UR5, UR6, UR5, URZ ;  /* 0x00000005060572a4 */ /* 0x000fe2000f8e023f */
[C---:B---3--:R-:W-:Y:S01]  /*0290*/  IMAD R13, R8.reuse, 0x80, R0 ;  /* 0x00000080080d7824 */ /* 0x048fe200078e0200 */
[----:B------:R-:W-:Y:S01]  /*02a0*/  UIMAD.WIDE.U32 UR14, UR6, UR10, URZ ;  /* 0x0000000a060e72a5 */ /* 0x000fe2000f8e003f */
[----:B------:R-:W-:Y:S01]  /*02b0*/  IMAD R10, R8, 0x80, R22 ;  /* 0x00000080080a7824 */ /* 0x000fe200078e0216 */
[----:B------:R-:W-:Y:S01]  /*02c0*/  UIADD3 UR5, UR19, UR5, URZ ;  /* 0x0000000513057290 */ /* 0x000fe2000fffe03f */
[----:B----4-:R-:W-:Y:S01]  /*02d0*/  IMAD R2, R27, c[0x0][0x1b8], RZ ;  /* 0x00006e001b027a24 */ /* 0x010fe200078e02ff */
[----:B------:R-:W-:Y:S01]  /*02e0*/  STL [R1+0x40], R13 ;  /* 0x0000400d01007387 */ /* 0x000fe20000100800 */
[----:B------:R-:W-:Y:S01]  /*02f0*/  @P0 IMAD.HI.U32 R5, R13, c[0x0][0x2c8], RZ ;  /* 0x0000b2000d050a27 */ /* 0x000fe200078e00ff */
[----:B------:R-:W-:-:S02]  /*0300*/  UMOV UR7, UR9 ;  /* 0x0000000900077c82 */ /* 0x000fc40008000000 */
[----:B------:R1:W-:Y:S01]  /*0310*/  STL [R1+0x44], R10 ;  /* 0x0000440a01007387 */ /* 0x0003e20000100800 */
[----:B------:R-:W-:Y:S01]  /*0320*/  IMAD R2, R24, c[0x0][0x1bc], R2 ;  /* 0x00006f0018027a24 */ /* 0x000fe200078e0202 */
[----:B------:R-:W-:Y:S01]  /*0330*/  USHF.R.U32.HI UR16, URZ, 0x1f, UR7 ;  /* 0x0000001f3f107899 */ /* 0x000fe20008011607 */
[----:B------:R-:W-:Y:S01]  /*0340*/  IMAD.MOV.U32 R0, RZ, RZ, R13 ;  /* 0x000000ffff007224 */ /* 0x000fe200078e000d */
[----:B------:R-:W-:Y:S01]  /*0350*/  @P0 SHF.R.U32.HI R0, RZ, c[0x0][0x2cc], R5 ;  /* 0x0000b300ff000a19 */ /* 0x000fe20000011605 */
[----:B------:R-:W-:Y:S01]  /*0360*/  IMAD.IADD R3, R7, 0x1, R2 ;  /* 0x0000000107037824 */ /* 0x000fe200078e0202 */
[C---:B------:R-:W-:Y:S01]  /*0370*/  IADD3 R7, R10.reuse, 0x20, RZ ;  /* 0x000000200a077810 */ /* 0x040fe20007ffe0ff */
[----:B------:R-:W-:Y:S01]  /*0380*/  IMAD.MOV.U32 R2, RZ, RZ, R6 ;  /* 0x000000ffff027224 */ /* 0x000fe200078e0006 */
[----:B------:R-:W-:Y:S01]  /*0390*/  SHF.R.S32.HI R5, RZ, 0x1f, R0 ;  /* 0x0000001fff057819 */ /* 0x000fe20000011400 */
[----:B------:R-:W-:Y:S01]  /*03a0*/  IMAD R8, R9, c[0x0][0x168], RZ ;  /* 0x00005a0009087a24 */ /* 0x000fe200078e02ff */
[----:B------:R-:W-:Y:S01]  /*03b0*/  IADD3 R6, R10, 0x40, RZ ;  /* 0x000000400a067810 */ /* 0x000fe20007ffe0ff */
[----:B------:R-:W-:Y:S01]  /*03c0*/  IMAD.WIDE.U32 R2, R17, c[0x0][0x1c0], R2 ;  /* 0x0000700011027a25 */ /* 0x000fe200078e0002 */
[----:B------:R-:W-:-:S02]  /*03d0*/  ULEA.HI.SX32 UR16, UR7, UR16, 0x1c ;  /* 0x0000001007107291 */ /* 0x000fc4000f8fe23f */
[-C--:B------:R-:W-:Y:S01]  /*03e0*/  ISETP.GE.AND P1, PT, R6, R8.reuse, PT ;  /* 0x000000080600720c */ /* 0x080fe20003f26270 */
[----:B------:R-:W-:Y:S01]  /*03f0*/  IMAD.IADD R3, R3, 0x1, R4 ;  /* 0x0000000103037824 */ /* 0x000fe200078e0204 */
[-C--:B------:R-:W-:Y:S01]  /*0400*/  ISETP.GE.AND P5, PT, R7, R8.reuse, PT ;  /* 0x000000080700720c */ /* 0x080fe20003fa6270 */
[----:B------:R-:W-:Y:S01]  /*0410*/  IMAD.SHL.U32 R4, R22, 0x40, RZ ;  /* 0x0000004016047824 */ /* 0x000fe200078e00ff */
[C---:B------:R-:W-:Y:S01]  /*0420*/  IADD3 R7, R10.reuse, 0x60, RZ ;  /* 0x000000600a077810 */ /* 0x040fe20007ffe0ff */
[----:B------:R-:W-:Y:S01]  /*0430*/  IMAD R5, R5, c[0x0][0x1b0], RZ ;  /* 0x00006c0005057a24 */ /* 0x000fe200078e02ff */
[-C--:B------:R-:W-:Y:S01]  /*0440*/  ISETP.GE.AND P0, PT, R10, R8.reuse, PT ;  /* 0x000000080a00720c */ /* 0x080fe20003f06270 */
[----:B------:R-:W-:Y:S01]  /*0450*/  IMAD.SHL.U32 R42, R26, 0x8, RZ ;  /* 0x000000081a2a7824 */ /* 0x000fe200078e00ff */
[----:B------:R-:W-:Y:S01]  /*0460*/  LOP3.LUT R4, R4, 0x1c0, RZ, 0xc0, !PT ;  /* 0x000001c004047812 */ /* 0x000fe200078ec0ff */
[----:B------:R-:W-:Y:S01]  /*0470*/  IMAD.WIDE.U32 R2, R0, c[0x0][0x1b0], R2 ;  /* 0x00006c0000027a25 */ /* 0x000fe200078e0002 */
[----:B------:R-:W-:Y:S01]  /*0480*/  ISETP.GE.AND P2, PT, R7, R8, PT ;  /* 0x000000080700720c */ /* 0x000fe20003f46270 */
[----:B------:R-:W-:Y:S01]  /*0490*/  UIMAD UR7, UR16, -0x60, UR6 ;  /* 0xffffffa0100778a4 */ /* 0x000fe2000f8e0206 */
[----:B------:R-:W-:Y:S01]  /*04a0*/  LOP3.LUT R6, R4, 0x38, R42, 0xf8, !PT ;  /* 0x0000003804067812 */ /* 0x000fe200078ef82a */
[----:B------:R-:W-:Y:S01]  /*04b0*/  IMAD R5, R0, c[0x0][0x1b4], R5 ;  /* 0x00006d0000057a24 */ /* 0x000fe200078e0205 */
[----:B------:R-:W-:Y:S01]  /*04c0*/  SHF.R.U32.HI R4, RZ, 0x3, R4 ;  /* 0x00000003ff047819 */ /* 0x000fe20000011604 */
[----:B------:R-:W-:Y:S01]  /*04d0*/  IMAD.MOV R0, RZ, RZ, -R0 ;  /* 0x000000ffff007224 */ /* 0x000fe200078e0a00 */
[----:B------:R-:W-:Y:S01]  /*04e0*/  SHF.R.S32.HI R43, RZ, 0x1f, R42 ;  /* 0x0000001fff2b7819 */ /* 0x000fe2000001142a */
[----:B------:R-:W-:Y:S01]  /*04f0*/  IMAD.IADD R3, R3, 0x1, R5 ;  /* 0x0000000103037824 */ /* 0x000fe200078e0205 */
[----:B-1----:R-:W-:Y:S01]  /*0500*/  LOP3.LUT R10, R6, R4, RZ, 0x3c, !PT ;  /* 0x00000004060a7212 */ /* 0x002fe200078e3cff */
[----:B------:R-:W-:Y:S01]  /*0510*/  IMAD R0, R0, c[0x0][0x2c4], R13 ;  /* 0x0000b10000007a24 */ /* 0x000fe200078e020d */
[----:B------:R-:W-:Y:S01]  /*0520*/  LEA.HI R6, R32, R33, RZ, 0x6 ;  /* 0x0000002120067211 */ /* 0x000fe200078f30ff */
[----:B------:R-:W-:Y:S01]  /*0530*/  STL.64 [R1+0x10], R42 ;  /* 0x0000102a01007387 */ /* 0x000fe20000100a00 */
[----:B------:R-:W-:Y:S01]  /*0540*/  LEA.HI R5, R12, R11, RZ, 0x1 ;  /* 0x0000000b0c057211 */ /* 0x000fe200078f08ff */
[----:B------:R-:W-:Y:S01]  /*0550*/  IMAD.WIDE.U32 R2, R0, c[0x0][0x1a8], R2 ;  /* 0x00006a0000027a25 */ /* 0x000fe200078e0002 */
[----:B------:R-:W-:Y:S01]  /*0560*/  SHF.R.S32.HI R4, RZ, 0x1f, R0 ;  /* 0x0000001fff047819 */ /* 0x000fe20000011400 */
[----:B------:R-:W-:Y:S01]  /*0570*/  UIADD3 UR9, UR16, -0x1, URZ ;  /* 0xffffffff10097890 */ /* 0x000fe2000fffe03f */
[----:B------:R-:W-:Y:S01]  /*0580*/  LOP3.LUT R8, R5, 0xfffffffe, RZ, 0xc0, !PT ;  /* 0xfffffffe05087812 */ /* 0x000fe200078ec0ff */
[----:B------:R-:W-:Y:S01]  /*0590*/  IMAD.SHL.U32 R9, R6, 0x8, RZ ;  /* 0x0000000806097824 */ /* 0x000fe200078e00ff */
[----:B------:R-:W-:Y:S01]  /*05a0*/  LEA R14, P3, R2, c[0x0][0x160], 0x1 ;  /* 0x00005800020e7a11 */ /* 0x000fe200078608ff */
[----:B------:R-:W-:Y:S01]  /*05b0*/  IMAD R6, R4, c[0x0][0x1a8], RZ ;  /* 0x00006a0004067a24 */ /* 0x000fe200078e02ff */
[----:B------:R-:W-:Y:S01]  /*05c0*/  SHF.R.S32.HI R13, RZ, 0x1f, R22 ;  /* 0x0000001fff0d7819 */ /* 0x000fe20000011416 */
[----:B------:R-:W-:Y:S01]  /*05d0*/  IMAD.IADD R29, R11, 0x1, -R8 ;  /* 0x000000010b1d7824 */ /* 0x000fe200078e0a08 */
[----:B------:R-:W-:Y:S01]  /*05e0*/  LOP3.LUT R19, R10, 0xfffffe00, R9, 0xf8, !PT ;  /* 0xfffffe000a137812 */ /* 0x000fe200078ef809 */
[----:B------:R-:W-:Y:S01]  /*05f0*/  IMAD R6, R0, c[0x0][0x1ac], R6 ;  /* 0x00006b0000067a24 */ /* 0x000fe200078e0206 */
[----:B------:R-:W-:Y:S01]  /*0600*/  LOP3.LUT R10, R12, 0xfffffff0, RZ, 0xc0, !PT ;  /* 0xfffffff00c0a7812 */ /* 0x000fe200078ec0ff */
[----:B------:R-:W1:Y:S01]  /*0610*/  SHFL.IDX PT, R8, R14, RZ, 0x181f ;  /* 0x00181fff0e087589 */ /* 0x000e6200000e0000 */
[----:B------:R-:W-:Y:S01]  /*0620*/  IMAD R7, R13, c[0x0][0x1e0], RZ ;  /* 0x000078000d077a24 */ /* 0x000fe200078e02ff */
[C---:B------:R-:W-:Y:S01]  /*0630*/  IADD3 R41, R42.reuse, 0x40, RZ ;  /* 0x000000402a297810 */ /* 0x040fe20007ffe0ff */
[----:B------:R-:W-:Y:S01]  /*0640*/  IMAD.IADD R0, R3, 0x1, R6 ;  /* 0x0000000103007824 */ /* 0x000fe200078e0206 */
[C---:B------:R-:W-:Y:S01]  /*0650*/  IADD3 R40, R42.reuse, 0x80, RZ ;  /* 0x000000802a287810 */ /* 0x040fe20007ffe0ff */
[----:B------:R-:W-:Y:S01]  /*0660*/  IMAD.IADD R10, R33, 0x1, -R10 ;  /* 0x00000001210a7824 */ /* 0x000fe200078e0a0a */
[----:B------:R-:W-:Y:S01]  /*0670*/  ISETP.GE.AND P6, PT, R42, c[0x0][0x198], PT ;  /* 0x000066002a007a0c */ /* 0x000fe20003fc6270 */
[----:B------:R-:W-:Y:S01]  /*0680*/  IMAD R7, R22, c[0x0][0x1e4], R7 ;  /* 0x0000790016077a24 */ /* 0x000fe200078e0207 */
[----:B------:R-:W-:Y:S01]  /*0690*/  LEA.HI.X R15, R2, c[0x0][0x164], R0, 0x1, P3 ;  /* 0x00005900020f7a11 */ /* 0x000fe200018f0c00 */
[----:B------:R-:W-:Y:S01]  /*06a0*/  IMAD.WIDE.U32 R4, R22, c[0x0][0x1e0], R42 ;  /* 0x0000780016047a25 */ /* 0x000fe200078e002a */
[----:B------:R-:W-:Y:S01]  /*06b0*/  SHF.R.S32.HI R2, RZ, 0x1f, R10 ;  /* 0x0000001fff027819 */ /* 0x000fe2000001140a */
[----:B------:R-:W-:Y:S01]  /*06c0*/  STL [R1+0x24], R19 ;  /* 0x0000241301007387 */ /* 0x000fe20000100800 */
[----:B------:R-:W-:Y:S01]  /*06d0*/  USHF.R.S32.HI UR12, URZ, 0x1f, UR9 ;  /* 0x0000001f3f0c7899 */ /* 0x000fe20008011409 */
[----:B------:R-:W-:Y:S01]  /*06e0*/  IMAD R3, R27, c[0x0][0x1e8], RZ ;  /* 0x00007a001b037a24 */ /* 0x000fe200078e02ff */
[----:B------:R-:W-:Y:S01]  /*06f0*/  LEA.HI R28, R2, R10, RZ, 0x3 ;  /* 0x0000000a021c7211 */ /* 0x000fe200078f18ff */
[----:B------:R-:W2:Y:S01]  /*0700*/  SHFL.IDX PT, R9, R15, RZ, 0x181f ;  /* 0x00181fff0f097589 */ /* 0x000ea200000e0000 */
[----:B------:R-:W-:Y:S01]  /*0710*/  IMAD R0, R13, c[0x0][0x208], RZ ;  /* 0x000082000d007a24 */ /* 0x000fe200078e02ff */
[----:B------:R-:W-:Y:S01]  /*0720*/  UIMAD UR8, UR5, UR9, URZ ;  /* 0x00000009050872a4 */ /* 0x000fe2000f8e023f */
[----:B------:R-:W-:Y:S01]  /*0730*/  IMAD.IADD R5, R5, 0x1, R7 ;  /* 0x0000000105057824 */ /* 0x000fe200078e0207 */
[----:B------:R-:W-:Y:S01]  /*0740*/  LOP3.LUT R12, R28, 0xfffffff8, RZ, 0xc0, !PT ;  /* 0xfffffff81c0c7812 */ /* 0x000fe200078ec0ff */
[----:B------:R-:W-:Y:S01]  /*0750*/  IMAD R13, R24, c[0x0][0x1ec], R3 ;  /* 0x00007b00180d7a24 */ /* 0x000fe200078e0203 */
[----:B------:R-:W-:Y:S01]  /*0760*/  UIMAD UR8, UR12, UR18, UR8 ;  /* 0x000000120c0872a4 */ /* 0x000fe2000f8e0208 */
[C---:B------:R-:W-:Y:S01]  /*0770*/  IMAD R0, R22.reuse, c[0x0][0x20c], R0 ;  /* 0x0000830016007a24 */ /* 0x040fe200078e0200 */
[----:B------:R-:W-:Y:S01]  /*0780*/  UIMAD UR6, UR6, UR11, URZ ;  /* 0x0000000b060672a4 */ /* 0x000fe2000f8e023f */
[----:B------:R-:W-:Y:S01]  /*0790*/  IMAD.WIDE.U32 R2, R22, c[0x0][0x208], R42 ;  /* 0x0000820016027a25 */ /* 0x000fe200078e002a */
[----:B------:R-:W-:Y:S01]  /*07a0*/  STL [R1+0x20], R41 ;  /* 0x0000202901007387 */ /* 0x000fe20000100800 */
[----:B------:R-:W-:-:S02]  /*07b0*/  UISETP.GE.AND UP1, UPT, UR4, 0x61, UPT ;  /* 0x000000610400788c */ /* 0x000fc4000bf26270 */
[C---:B------:R-:W-:Y:S01]  /*07c0*/  IMAD.WIDE.U32 R6, R24.reuse, c[0x0][0x1e8], R4 ;  /* 0x00007a0018067a25 */ /* 0x040fe200078e0004 */
[----:B------:R-:W-:Y:S01]  /*07d0*/  UIADD3 UR6, UR15, UR6, URZ ;  /* 0x000000060f067290 */ /* 0x000fe2000fffe03f */
[----:B------:R-:W-:Y:S02]  /*07e0*/  STL [R1+0x8], R40 ;  /* 0x0000082801007387 */ /* 0x000fe40000100800 */
[----:B------:R-:W-:Y:S02]  /*07f0*/  IMAD R27, R27, c[0x0][0x210], RZ ;  /* 0x000084001b1b7a24 */ /* 0x000fe400078e02ff */
[----:B------:R-:W-:Y:S01]  /*0800*/  IMAD.IADD R5, R3, 0x1, R0 ;  /* 0x0000000103057824 */ /* 0x000fe200078e0200 */
[----:B------:R-:W-:Y:S01]  /*0810*/  @!P0 SHF.R.S32.HI R0, RZ, 0x1f, R40 ;  /* 0x0000001fff008819 */ /* 0x000fe20000011428 */
[----:B------:R-:W-:Y:S02]  /*0820*/  IMAD.MOV.U32 R4, RZ, RZ, R2 ;  /* 0x000000ffff047224 */ /* 0x000fe400078e0002 */
[----:B------:R-:W-:Y:S01]  /*0830*/  IMAD R27, R24, c[0x0][0x214], R27 ;  /* 0x00008500181b7a24 */ /* 0x000fe200078e021b */
[----:B------:R-:W-:Y:S01]  /*0840*/  @!P0 LEA.HI R0, R0, R40, RZ, 0x3 ;  /* 0x0000002800008211 */ /* 0x000fe200078f18ff */
[----:B------:R-:W-:-:S02]  /*0850*/  IMAD.U32 R11, RZ, RZ, UR7 ;  /* 0x00000007ff0b7e24 */ /* 0x000fc4000f8e00ff */
[----:B------:R-:W-:Y:S01]  /*0860*/  IMAD.WIDE.U32 R24, R24, c[0x0][0x210], R4 ;  /* 0x0000840018187a25 */ /* 0x000fe200078e0004 */
[----:B------:R-:W-:Y:S01]  /*0870*/  @!P0 SHF.R.S32.HI R4, RZ, 0x1f, R41 ;  /* 0x0000001fff048819 */ /* 0x000fe20000011429 */
[----:B------:R-:W-:Y:S01]  /*0880*/  SHFL.IDX PT, R5, R15, 0x2, 0x181f ;  /* 0x00581f000f057f89 */ /* 0x000fe200000e0000 */
[----:B------:R-:W-:Y:S01]  /*0890*/  IADD3 R22, R11, c[0x0][0x1d0], -R22 ;  /* 0x000074000b167a10 */ /* 0x000fe20007ffe816 */
[----:B------:R-:W-:Y:S01]  /*08a0*/  IMAD.IADD R23, R10, 0x1, -R12 ;  /* 0x000000010a177824 */ /* 0x000fe200078e0a0c */
[----:B-1----:R-:W-:Y:S01]  /*08b0*/  @!P0 LEA R10, P3, R42, R8, 0x1 ;  /* 0x000000082a0a8211 */ /* 0x002fe200078608ff */
[----:B------:R-:W-:Y:S01]  /*08c0*/  IMAD.IADD R21, R7, 0x1, R13 ;  /* 0x0000000107157824 */ /* 0x000fe200078e020d */
[----:B------:R-:W-:Y:S01]  /*08d0*/  @!P0 LEA.HI R4, R4, R41, RZ, 0x3 ;  /* 0x0000002904048211 */ /* 0x000fe200078f18ff */
[----:B------:R-:W-:Y:S01]  /*08e0*/  IMAD.SHL.U32 R243, R19, 0x2, RZ ;  /* 0x0000000213f37824 */ /* 0x000fe200078e00ff */
[----:B--2---:R-:W-:Y:S01]  /*08f0*/  @!P0 LEA.HI.X R11, R42, R9, R43, 0x1, P3 ;  /* 0x000000092a0b8211 */ /* 0x004fe200018f0c2b */
[----:B------:R-:W-:Y:S01]  /*0900*/  BAR.SYNC.DEFER_BLOCKING 0x0 ;  /* 0x0000000000007b1d */ /* 0x000fe20000010000 */
[----:B------:R-:W-:Y:S01]  /*0910*/  ISETP.GE.AND P3, PT, R40, c[0x0][0x198], PT ;  /* 0x0000660028007a0c */ /* 0x000fe20003f66270 */
[----:B------:R-:W-:Y:S01]  /*0920*/  IMAD.MOV.U32 R20, RZ, RZ, R6 ;  /* 0x000000ffff147224 */ /* 0x000fe200078e0006 */
[----:B------:R-:W-:Y:S01]  /*0930*/  @!P0 LOP3.LUT R4, R4, 0xfffffff8, RZ, 0xc0, !PT ;  /* 0xfffffff804048812 */ /* 0x000fe200078ec0ff */
[----:B------:R-:W-:Y:S01]  /*0940*/  IMAD.MOV.U32 R37, RZ, RZ, c[0x0][0x1e4] ;  /* 0x00007900ff257624 */ /* 0x000fe200078e00ff */
[----:B------:R-:W-:Y:S01]  /*0950*/  @!P0 LOP3.LUT R0, R0, 0xfffffff8, RZ, 0xc0, !PT ;  /* 0xfffffff800008812 */ /* 0x000fe200078ec0ff */
[----:B------:R-:W-:Y:S01]  /*0960*/  SHFL.IDX PT, R6, R14, 0x1, 0x181f ;  /* 0x00381f000e067f89 */ /* 0x000fe200000e0000 */
[----:B------:R-:W-:-:S02]  /*0970*/  IMAD.MOV.U32 R237, RZ, RZ, 0x20 ;  /* 0x00000020ffed7424 */ /* 0x000fc400078e00ff */
[--C-:B------:R-:W-:Y:S01]  /*0980*/  @!P0 IMAD.WIDE R12, R4, 0x2, R8.reuse ;  /* 0x00000002040c8825 */ /* 0x100fe200078e0208 */
[----:B------:R-:W1:Y:S03]  /*0990*/  SHFL.IDX PT, R7, R15, 0x1, 0x181f ;  /* 0x00381f000f077f89 */ /* 0x000e6600000e0000 */
[----:B------:R-:W-:Y:S01]  /*09a0*/  @!P0 IMAD.WIDE R8, R0, 0x2, R8 ;  /* 0x0000000200088825 */ /* 0x000fe200078e0208 */
[----:B------:R-:W2:Y:S01]  /*09b0*/  SHFL.IDX PT, R4, R14, 0x2, 0x181f ;  /* 0x00581f000e047f89 */ /* 0x000ea200000e0000 */
[----:B------:R-:W-:-:S04]  /*09c0*/  @!P1 SHF.R.S32.HI R0, RZ, 0x1f, R40 ;  /* 0x0000001fff009819 */ /* 0x000fc80000011428 */
[----:B------:R-:W-:Y:S01]  /*09d0*/  @!P1 LEA.HI R0, R0, R40, RZ, 0x3 ;  /* 0x0000002800009211 */ /* 0x000fe200078f18ff */
[----:B------:R3:W-:Y:S02]  /*09e0*/  @!P0 LDGSTS.E.BYPASS.LTC128B.128 [R243+0x100], [R10.64], !P6 ;  /* 0x001000000af38fae */ /* 0x0007e4000f101d54 */
[----:B---3--:R-:W-:-:S04]  /*09f0*/  @!P5 SHF.R.S32.HI R10, RZ, 0x1f, R41 ;  /* 0x0000001fff0ad819 */ /* 0x008fc80000011429 */
[----:B------:R-:W-:Y:S02]  /*0a00*/  @!P5 LEA.HI R10, R10, R41, RZ, 0x3 ;  /* 0x000000290a0ad211 */ /* 0x000fe400078f18ff */
[--C-:B-----5:R-:W-:Y:S01]  /*0a10*/  @P4 SHF.R.S32.HI R3, RZ, 0x1f, R16.reuse ;  /* 0x0000001fff034819 */ /* 0x120fe20000011410 */
[----:B------:R-:W-:Y:S01]  /*0a20*/  @P4 IMAD.MOV.U32 R2, RZ, RZ, R16 ;  /* 0x000000ffff024224 */ /* 0x000fe200078e0010 */
[----:B------:R-:W-:Y:S01]  /*0a30*/  @!P5 LOP3.LUT R16, R10, 0xfffffff8, RZ, 0xc0, !PT ;  /* 0xfffffff80a10d812 */ /* 0x000fe200078ec0ff */
[----:B------:R-:W-:Y:S02]  /*0a40*/  @!P4 IMAD.MOV.U32 R2, RZ, RZ, R17 ;  /* 0x000000ffff02c224 */ /* 0x000fe400078e0011 */
[----:B------:R-:W-:Y:S01]  /*0a50*/  @!P4 IMAD.MOV.U32 R3, RZ, RZ, R18 ;  /* 0x000000ffff03c224 */ /* 0x000fe200078e0012 */
[----:B------:R-:W-:Y:S01]  /*0a60*/  ISETP.GE.AND P4, PT, R41, c[0x0][0x198], PT ;  /* 0x0000660029007a0c */ /* 0x000fe20003f86270 */
[----:B-1----:R-:W-:Y:S01]  /*0a70*/  @!P5 IMAD.WIDE R16, R16, 0x2, R6 ;  /* 0x000000021010d825 */ /* 0x002fe200078e0206 */
[----:B------:R-:W-:-:S03]  /*0a80*/  @!P1 LOP3.LUT R18, R0, 0xfffffff8, RZ, 0xc0, !PT ;  /* 0xfffffff800129812 */ /* 0x000fc600078ec0ff */
[----:B------:R-:W-:Y:S02]  /*0a90*/  IMAD R0, R3, c[0x0][0x1f0], RZ ;  /* 0x00007c0003007a24 */ /* 0x000fe400078e02ff */
[----:B--2---:R-:W-:-:S04]  /*0aa0*/  @!P1 IMAD.WIDE R18, R18, 0x2, R4 ;  /* 0x0000000212129825 */ /* 0x004fc800078e0204 */
[C---:B------:R-:W-:Y:S02]  /*0ab0*/  IMAD R0, R2.reuse, c[0x0][0x1f4], R0 ;  /* 0x00007d0002007a24 */ /* 0x040fe400078e0200 */
[----:B------:R1:W-:Y:S01]  /*0ac0*/  @!P0 LDGSTS.E.BYPASS.LTC128B.128 [R243+0x4100], [R12.64], !P4 ;  /* 0x041000000cf38fae */ /* 0x0003e2000e101d54 */
[----:B------:R-:W-:-:S03]  /*0ad0*/  IMAD.WIDE.U32 R20, R2, c[0x0][0x1f0], R20 ;  /* 0x00007c0002147a25 */ /* 0x000fc600078e0014 */
[----:B------:R2:W-:Y:S01]  /*0ae0*/  @!P0 LDGSTS.E.BYPASS.LTC128B.128 [R243+0x8100], [R8.64], !P3 ;  /* 0x0810000008f38fae */ /* 0x0005e2000d901d54 */
[C---:B------:R-:W-:Y:S01]  /*0af0*/  @!P5 LEA R10, P0, R42.reuse, R6, 0x1 ;  /* 0x000000062a0ad211 */ /* 0x040fe200078008ff */
[----:B------:R-:W-:Y:S02]  /*0b00*/  IMAD.IADD R39, R21, 0x1, R0 ;  /* 0x0000000115277824 */ /* 0x000fe400078e0200 */
[----:B------:R-:W-:Y:S01]  /*0b10*/  IMAD.MOV.U32 R38, RZ, RZ, R20 ;  /* 0x000000ffff267224 */ /* 0x000fe200078e0014 */
[----:B------:R-:W-:Y:S01]  /*0b20*/  @!P5 LEA.HI.X R11, R42, R7, R43, 0x1, P0 ;  /* 0x000000072a0bd211 */ /* 0x000fe200000f0c2b */
[----:B------:R-:W-:Y:S01]  /*0b30*/  IMAD R3, R3, c[0x0][0x218], RZ ;  /* 0x0000860003037a24 */ /* 0x000fe200078e02ff */
[----:B------:R-:W-:Y:S04]  /*0b40*/  STL.64 [R1+0x38], R20 ;  /* 0x0000381401007387 */ /* 0x000fe80000100a00 */
[----:B------:R3:W-:Y:S04]  /*0b50*/  @!P5 LDGSTS.E.BYPASS.LTC128B.128 [R243+0x1100], [R10.64], !P6 ;  /* 0x011000000af3dfae */ /* 0x0007e8000f101d54 */
[----:B------:R4:W-:Y:S04]  /*0b60*/  @!P5 LDGSTS.E.BYPASS.LTC128B.128 [R243+0x5100], [R16.64], !P4 ;  /* 0x0510000010f3dfae */ /* 0x0009e8000e101d54 */
[----:B------:R-:W-:Y:S01]  /*0b70*/  STL.64 [R1+0x18], R38 ;  /* 0x0000182601007387 */ /* 0x000fe20000100a00 */
[----:B--2---:R-:W-:-:S02]  /*0b80*/  @!P5 SHF.R.S32.HI R9, RZ, 0x1f, R40 ;  /* 0x0000001fff09d819 */ /* 0x004fc40000011428 */
[----:B------:R-:W-:Y:S02]  /*0b90*/  @!P1 SHF.R.S32.HI R8, RZ, 0x1f, R41 ;  /* 0x0000001fff089819 */ /* 0x000fe40000011429 */
[----:B------:R-:W-:Y:S02]  /*0ba0*/  @!P5 LEA.HI R9, R9, R40, RZ, 0x3 ;  /* 0x000000280909d211 */ /* 0x000fe400078f18ff */
[----:B-1----:R-:W-:Y:S02]  /*0bb0*/  @!P1 LEA.HI R12, R8, R41, RZ, 0x3 ;  /* 0x00000029080c9211 */ /* 0x002fe400078f18ff */
[----:B------:R1:W2:Y:S02]  /*0bc0*/  SHFL.IDX PT, R8, R14, 0x3, 0x181f ;  /* 0x00781f000e087f89 */ /* 0x0002a400000e0000 */
[----:B------:R-:W-:-:S05]  /*0bd0*/  @!P1 LOP3.LUT R12, R12, 0xfffffff8, RZ, 0xc0, !PT ;  /* 0xfffffff80c0c9812 */ /* 0x000fca00078ec0ff */
[----:B------:R-:W-:-:S04]  /*0be0*/  @!P1 IMAD.WIDE R12, R12, 0x2, R4 ;  /* 0x000000020c0c9825 */ /* 0x000fc800078e0204 */
[----:B----4-:R-:W-:Y:S01]  /*0bf0*/  IMAD.WIDE.U32 R16, R36, 0x40, RZ ;  /* 0x0000004024107825 */ /* 0x010fe200078e00ff */
[----:B-1----:R-:W-:Y:S02]  /*0c00*/  @!P5 LOP3.LUT R14, R9, 0xfffffff8, RZ, 0xc0, !PT ;  /* 0xfffffff8090ed812 */ /* 0x002fe400078ec0ff */
[----:B------:R1:W4:Y:S03]  /*0c10*/  SHFL.IDX PT, R9, R15, 0x3, 0x181f ;  /* 0x00781f000f097f89 */ /* 0x00032600000e0000 */
[----:B-1----:R-:W-:Y:S01]  /*0c20*/  @!P5 IMAD.WIDE R14, R14, 0x2, R6 ;  /* 0x000000020e0ed825 */ /* 0x002fe200078e0206 */
[----:B------:R-:W-:-:S04]  /*0c30*/  @!P1 LEA R6, P0, R42, R4, 0x1 ;  /* 0x000000042a069211 */ /* 0x000fc800078008ff */
[C-C-:B------:R-:W-:Y:S01]  /*0c40*/  @!P1 LEA.HI.X R7, R42.reuse, R5, R43.reuse, 0x1, P0 ;  /* 0x000000052a079211 */ /* 0x140fe200000f0c2b */
[----:B------:R1:W-:Y:S01]  /*0c50*/  @!P5 LDGSTS.E.BYPASS.LTC128B.128 [R243+0x9100], [R14.64], !P3 ;  /* 0x091000000ef3dfae */ /* 0x0003e2000d901d54 */
[----:B--2---:R-:W-:Y:S02]  /*0c60*/  @!P2 LEA R4, P0, R42, R8, 0x1 ;  /* 0x000000082a04a211 */ /* 0x004fe400078008ff */
[----:B------:R-:W-:Y:S01]  /*0c70*/  ISETP.GE.AND P5, PT, R22, 0x21, PT ;  /* 0x000000211600780c */ /* 0x000fe20003fa6270 */
[----:B------:R2:W-:Y:S01]  /*0c80*/  @!P1 LDGSTS.E.BYPASS.LTC128B.128 [R243+0x2100], [R6.64], !P6 ;  /* 0x0210000006f39fae */ /* 0x0005e2000f101d54 */
[----:B----4-:R-:W-:-:S03]  /*0c90*/  @!P2 LEA.HI.X R5, R42, R9, R43, 0x1, P0 ;  /* 0x000000092a05a211 */ /* 0x010fc600000f0c2b */
[----:B------:R4:W-:Y:S04]  /*0ca0*/  @!P1 LDGSTS.E.BYPASS.LTC128B.128 [R243+0x6100], [R12.64], !P4 ;  /* 0x061000000cf39fae */ /* 0x0009e8000e101d54 */
[----:B------:R5:W-:Y:S01]  /*0cb0*/  @!P1 LDGSTS.E.BYPASS.LTC128B.128 [R243+0xa100], [R18.64], !P3 ;  /* 0x0a10000012f39fae */ /* 0x000be2000d901d54 */
[----:B------:R-:W-:-:S03]  /*0cc0*/  ISETP.GE.AND P1, PT, R22, 0x41, PT ;  /* 0x000000411600780c */ /* 0x000fc60003f26270 */
[----:B------:R1:W-:Y:S01]  /*0cd0*/  @!P2 LDGSTS.E.BYPASS.LTC128B.128 [R243+0x3100], [R4.64], !P6 ;  /* 0x0310000004f3afae */ /* 0x0003e2000f101d54 */
[----:B------:R-:W-:Y:S02]  /*0ce0*/  ISETP.GE.AND P6, PT, R22, 0x1, PT ;  /* 0x000000011600780c */ /* 0x000fe40003fc6270 */
[----:B--2---:R-:W-:Y:S02]  /*0cf0*/  @!P2 SHF.R.S32.HI R7, RZ, 0x1f, R41 ;  /* 0x0000001fff07a819 */ /* 0x004fe40000011429 */
[----:B------:R-:W-:Y:S01]  /*0d00*/  @!P2 SHF.R.S32.HI R6, RZ, 0x1f, R40 ;  /* 0x0000001fff06a819 */ /* 0x000fe20000011428 */
[----:B----4-:R-:W-:-:S03]  /*0d10*/  IMAD.IADD R13, R25, 0x1, R27 ;  /* 0x00000001190d7824 */ /* 0x010fc600078e021b */
[----:B------:R-:W-:Y:S01]  /*0d20*/  @!P2 LEA.HI R6, R6, R40, RZ, 0x3 ;  /* 0x000000280606a211 */ /* 0x000fe200078f18ff */
[----:B------:R-:W-:-:S03]  /*0d30*/  IMAD.MOV.U32 R12, RZ, RZ, R24 ;  /* 0x000000ffff0c7224 */ /* 0x000fc600078e0018 */
[----:B------:R-:W-:Y:S01]  /*0d40*/  @!P2 LOP3.LUT R6, R6, 0xfffffff8, RZ, 0xc0, !PT ;  /* 0xfffffff80606a812 */ /* 0x000fe200078ec0ff */
[----:B-----5:R-:W-:-:S04]  /*0d50*/  IMAD.WIDE.U32 R18, R2, c[0x0][0x218], R12 ;  /* 0x0000860002127a25 */ /* 0x020fc800078e000c */
[----:B-1----:R-:W-:Y:S01]  /*0d60*/  IMAD.WIDE.U32 R4, R30, UR9, R38 ;  /* 0x000000091e047c25 */ /* 0x002fe2000f8e0026 */
[----:B------:R1:W-:Y:S03]  /*0d70*/  STL.64 [R1+0x30], R18 ;  /* 0x0000301201007387 */ /* 0x0003e60000100a00 */
[----:B------:R-:W-:Y:S01]  /*0d80*/  IMAD.MOV.U32 R34, RZ, RZ, R18 ;  /* 0x000000ffff227224 */ /* 0x000fe200078e0012 */
[----:B------:R-:W-:Y:S01]  /*0d90*/  IADD3 R0, R5, UR8, RZ ;  /* 0x0000000805007c10 */ /* 0x000fe2000fffe0ff */
[----:B------:R-:W-:Y:S01]  /*0da0*/  UIMAD UR8, UR6, UR9, URZ ;  /* 0x00000009060872a4 */ /* 0x000fe2000f8e023f */
[C---:B---3--:R-:W-:Y:S02]  /*0db0*/  @P6 LEA R10, P0, R4.reuse, c[0x0][0x1c8], 0x1 ;  /* 0x00007200040a6a11 */ /* 0x048fe400078008ff */
[----:B------:R-:W-:Y:S01]  /*0dc0*/  @!P2 LEA.HI R5, R7, R41, RZ, 0x3 ;  /* 0x000000290705a211 */ /* 0x000fe200078f18ff */
[----:B------:R-:W-:Y:S01]  /*0dd0*/  UIMAD UR8, UR12, UR14, UR8 ;  /* 0x0000000e0c0872a4 */ /* 0x000fe2000f8e0208 */
[----:B------:R-:W-:Y:S01]  /*0de0*/  @P6 LEA.HI.X R11, R4, c[0x0][0x1cc], R0, 0x1, P0 ;  /* 0x00007300040b6a11 */ /* 0x000fe200000f0c00 */
[----:B------:R-:W-:Y:S01]  /*0df0*/  USHF.L.U32 UR12, UR10, 0x6, URZ ;  /* 0x000000060a0c7899 */ /* 0x000fe2000800063f */
[----:B------:R-:W-:-:S02]  /*0e00*/  @P5 LEA R7, P0, R36, R4, 0x5 ;  /* 0x0000000424075211 */ /* 0x000fc400078028ff */
[----:B------:R-:W-:Y:S02]  /*0e10*/  @!P2 LOP3.LUT R5, R5, 0xfffffff8, RZ, 0xc0, !PT ;  /* 0xfffffff80505a812 */ /* 0x000fe400078ec0ff */
[----:B------:R-:W-:Y:S02]  /*0e20*/  @P5 LEA.HI.X R15, R36, R0, R37, 0x5, P0 ;  /* 0x00000000240f5211 */ /* 0x000fe400000f2c25 */
[----:B------:R-:W-:Y:S01]  /*0e30*/  @P1 IADD3 R14, P0, R4, R16, RZ ;  /* 0x00000010040e1210 */ /* 0x000fe20007f1e0ff */
[----:B------:R-:W-:-:S04]  /*0e40*/  @!P2 IMAD.WIDE R4, R5, 0x2, R8 ;  /* 0x000000020504a825 */ /* 0x000fc800078e0208 */
[----:B------:R-:W-:Y:S01]  /*0e50*/  @!P2 IMAD.WIDE R8, R6, 0x2, R8 ;  /* 0x000000020608a825 */ /* 0x000fe200078e0208 */
[----:B------:R2:W-:Y:S01]  /*0e60*/  @!P2 LDGSTS.E.BYPASS.LTC128B.128 [R243+0x7100], [R4.64], !P4 ;  /* 0x0710000004f3afae */ /* 0x0005e2000e101d54 */
[----:B------:R-:W-:Y:S02]  /*0e70*/  ISETP.GE.AND P4, PT, R42, c[0x0][0x1d4], PT ;  /* 0x000075002a007a0c */ /* 0x000fe40003f86270 */
[----:B------:R-:W-:Y:S01]  /*0e80*/  IMAD.SHL.U32 R16, R37, 0x40, RZ ;  /* 0x0000004025107824 */ /* 0x000fe200078e00ff */
[----:B------:R3:W-:Y:S01]  /*0e90*/  @!P2 LDGSTS.E.BYPASS.LTC128B.128 [R243+0xb100], [R8.64], !P3 ;  /* 0x0b10000008f3afae */ /* 0x0007e2000d901d54 */
[----:B------:R-:W-:Y:S02]  /*0ea0*/  ISETP.GE.AND P3, PT, R41, c[0x0][0x1d4], PT ;  /* 0x0000750029007a0c */ /* 0x000fe40003f66270 */
[----:B------:R-:W-:Y:S01]  /*0eb0*/  ISETP.GE.AND P2, PT, R40, c[0x0][0x1d4], PT ;  /* 0x0000750028007a0c */ /* 0x000fe20003f46270 */
[----:B------:R-:W0:Y:S01]  /*0ec0*/  LDGDEPBAR ;  /* 0x00000000000079af */ /* 0x000e220000000000 */
[----:B------:R-:W-:Y:S01]  /*0ed0*/  @P1 IADD3.X R17, R0, R17, R16, P0, !PT ;  /* 0x0000001100111210 */ /* 0x000fe200007fe410 */
[----:B------:R-:W-:Y:S01]  /*0ee0*/  IMAD.SHL.U32 R0, R23, 0x40, RZ ;  /* 0x0000004017007824 */ /* 0x000fe200078e00ff */
[----:B------:R-:W-:Y:S01]  /*0ef0*/  @P5 LEA R6, P0, R7, c[0x0][0x1c8], 0x1 ;  /* 0x0000720007065a11 */ /* 0x000fe200078008ff */
[----:B------:R-:W-:-:S02]  /*0f00*/  IMAD R16, R2, c[0x0][0x21c], R3 ;  /* 0x0000870002107a24 */ /* 0x000fc400078e0203 */
[----:B------:R4:W-:Y:S01]  /*0f10*/  @P6 LDGSTS.E.BYPASS.LTC128B.128 [R243+0x12100], [R10.64], !P4 ;  /* 0x121000000af36fae */ /* 0x0009e2000e101d54 */
[----:B------:R-:W-:Y:S01]  /*0f20*/  @P5 LEA.HI.X R7, R7, c[0x0][0x1cc], R15, 0x1, P0 ;  /* 0x0000730007075a11 */ /* 0x000fe200000f0c0f */
[----:B------:R-:W-:Y:S01]  /*0f30*/  IMAD.SHL.U32 R2, R29, 0x8, RZ ;  /* 0x000000081d027824 */ /* 0x000fe200078e00ff */
[----:B------:R-:W-:Y:S01]  /*0f40*/  LOP3.LUT R0, R0, 0x1c0, RZ, 0xc0, !PT ;  /* 0x000001c000007812 */ /* 0x000fe200078ec0ff */
[----:B------:R4:W-:Y:S01]  /*0f50*/  @P6 LDGSTS.E.BYPASS.LTC128B.128 [R243+0x15100], [R10.64+0x80], !P3 ;  /* 0x151000800af36fae */ /* 0x0009e2000d901d54 */
[----:B------:R-:W-:Y:S02]  /*0f60*/  IMAD.IADD R35, R19, 0x1, R16 ;  /* 0x0000000113237824 */ /* 0x000fe400078e0210 */
[----:B------:R-:W-:Y:S01]  /*0f70*/  LOP3.LUT R2, R0, 0x8, R2, 0xf8, !PT ;  /* 0x0000000800027812 */ /* 0x000fe200078ef802 */
[----:B------:R4:W-:Y:S01]  /*0f80*/  @P6 LDGSTS.E.BYPASS.LTC128B.128 [R243+0x18100], [R10.64+0x100], !P2 ;  /* 0x181001000af36fae */ /* 0x0009e2000d101d54 */
[----:B------:R-:W-:Y:S02]  /*0f90*/  SHF.R.U32.HI R0, RZ, 0x3, R0 ;  /* 0x00000003ff007819 */ /* 0x000fe40000011600 */
[----:B------:R-:W-:Y:S01]  /*0fa0*/  LOP3.LUT P6, RZ, R23, 0x4, RZ, 0xc0, !PT ;  /* 0x0000000417ff7812 */ /* 0x000fe200078cc0ff */
[----:B------:R5:W-:Y:S01]  /*0fb0*/  @P5 LDGSTS.E.BYPASS.LTC128B.128 [R243+0x13100], [R6.64], !P4 ;  /* 0x1310000006f35fae */ /* 0x000be2000e101d54 */
[----:B--2---:R-:W-:-:S02]  /*0fc0*/  @P1 LEA R4, P0, R14, c[0x0][0x1c8], 0x1 ;  /* 0x000072000e041a11 */ /* 0x004fc400078008ff */
[----:B------:R-:W-:Y:S01]  /*0fd0*/  LOP3.LUT R3, R2, R0, RZ, 0x3c, !PT ;  /* 0x0000000002037212 */ /* 0x000fe200078e3cff */
[----:B------:R5:W-:Y:S01]  /*0fe0*/  @P5 LDGSTS.E.BYPASS.LTC128B.128 [R243+0x16100], [R6.64+0x80], !P3 ;  /* 0x1610008006f35fae */ /* 0x000be2000d901d54 */
[----:B------:R-:W-:Y:S01]  /*0ff0*/  @P1 LEA.HI.X R5, R14, c[0x0][0x1cc], R17, 0x1, P0 ;  /* 0x000073000e051a11 */ /* 0x000fe200000f0c11 */
[----:B---3--:R-:W-:Y:S01]  /*1000*/  IMAD.U32 R8, RZ, RZ, UR14 ;  /* 0x0000000eff087e24 */ /* 0x008fe2000f8e00ff */
[----:B------:R-:W-:Y:S01]  /*1010*/  LEA.HI R14, R32, R33, RZ, 0x5 ;  /* 0x00000021200e7211 */ /* 0x000fe200078f28ff */
[----:B------:R5:W-:Y:S01]  /*1020*/  @P5 LDGSTS.E.BYPASS.LTC128B.128 [R243+0x19100], [R6.64+0x100], !P2 ;  /* 0x1910010006f35fae */ /* 0x000be2000d101d54 */
[----:B------:R-:W-:Y:S01]  /*1030*/  IMAD.U32 R9, RZ, RZ, UR15 ;  /* 0x0000000fff097e24 */ /* 0x000fe2000f8e00ff */
[----:B------:R-:W-:Y:S01]  /*1040*/  LOP3.LUT P5, RZ, R23, 0x2, RZ, 0xc0, !PT ;  /* 0x0000000217ff7812 */ /* 0x000fe200078ac0ff */
[----:B------:R-:W-:Y:S01]  /*1050*/  IMAD.MOV.U32 R15, RZ, RZ, R8 ;  /* 0x000000ffff0f7224 */ /* 0x000fe200078e0008 */
[----:B------:R2:W-:Y:S01]  /*1060*/  @P1 LDGSTS.E.BYPASS.LTC128B.128 [R243+0x14100], [R4.64], !P4 ;  /* 0x1410000004f31fae */ /* 0x0005e2000e101d54 */
[----:B------:R-:W-:Y:S01]  /*1070*/  IMAD.SHL.U32 R2, R28, 0x40, RZ ;  /* 0x000000401c027824 */ /* 0x000fe200078e00ff */
[----:B------:R-:W-:Y:S01]  /*1080*/  SHF.R.S32.HI R212, RZ, 0x5, R14 ;  /* 0x00000005ffd47819 */ /* 0x000fe2000001140e */
[----:B------:R-:W-:Y:S01]  /*1090*/  IMAD.WIDE.U32 R8, R15, UR9, R34 ;  /* 0x000000090f087c25 */ /* 0x000fe2000f8e0022 */
[----:B------:R2:W-:Y:S02]  /*10a0*/  @P1 LDGSTS.E.BYPASS.LTC128B.128 [R243+0x17100], [R4.64+0x80], !P3 ;  /* 0x1710008004f31fae */ /* 0x0005e4000d901d54 */
[----:B------:R-:W-:Y:S01]  /*10b0*/  LOP3.LUT R2, R3, 0xfffffe00, R2, 0xf8, !PT ;  /* 0xfffffe0003027812 */ /* 0x000fe200078ef802 */
[----:B------:R-:W-:Y:S01]  /*10c0*/  IMAD.MOV.U32 R3, RZ, RZ, 0x10 ;  /* 0x00000010ff037424 */ /* 0x000fe200078e00ff */
[----:B------:R2:W-:Y:S01]  /*10d0*/  @P1 LDGSTS.E.BYPASS.LTC128B.128 [R243+0x1a100], [R4.64+0x100], !P2 ;  /* 0x1a10010004f31fae */ /* 0x0005e2000d101d54 */
[----:B------:R-:W-:Y:S01]  /*10e0*/  IADD3 R0, R9, UR8, RZ ;  /* 0x0000000809007c10 */ /* 0x000fe2000fffe0ff */
[----:B------:R-:W-:Y:S01]  /*10f0*/  UMOV UR8, 0x6 ;  /* 0x0000000600087882 */ /* 0x000fe20000000000 */
[----:B------:R-:W-:Y:S01]  /*1100*/  IMAD R212, R212, 0x400, R2 ;  /* 0x00000400d4d47824 */ /* 0x000fe200078e0202 */
[----:B------:R-:W0:Y:S01]  /*1110*/  LDGDEPBAR ;  /* 0x00000000000079af */ /* 0x000e220000000000 */
[----:B------:R-:W-:-:S03]  /*1120*/  USHF.L.U64.HI UR11, UR10, UR8, UR11 ;  /* 0x000000080a0b7299 */ /* 0x000fc6000801020b */
[C---:B------:R-:W-:Y:S01]  /*1130*/  LEA R220, R212.reuse, 0x100, 0x1 ;  /* 0x00000100d4dc7811 */ /* 0x040fe200078e08ff */
[----:B------:R-:W-:Y:S01]  /*1140*/  IMAD.SHL.U32 R212, R212, 0x2, RZ ;  /* 0x00000002d4d47824 */ /* 0x000fe200078e00ff */
[----:B------:R1:W-:Y:S01]  /*1150*/  STL.64 [R1+0x28], R34 ;  /* 0x0000282201007387 */ /* 0x0003e20000100a00 */
[----:B-----5:R-:W-:-:S04]  /*1160*/  LEA R6, P0, R8, c[0x0][0x1f8], 0x1 ;  /* 0x00007e0008067a11 */ /* 0x020fc800078008ff */
[----:B------:R-:W-:Y:S01]  /*1170*/  LEA.HI.X R7, R8, c[0x0][0x1fc], R0, 0x1, P0 ;  /* 0x00007f0008077a11 */ /* 0x000fe200000f0c00 */
[----:B------:R-:W-:-:S05]  /*1180*/  IMAD.U32 R0, RZ, RZ, UR12 ;  /* 0x0000000cff007e24 */ /* 0x000fca000f8e00ff */
[----:B------:R-:W-:Y:S01]  /*1190*/  IADD3 R12, P1, P0, R0, 0x80, R6 ;  /* 0x00000080000c7810 */ /* 0x000fe2000783e006 */
[----:B------:R-:W-:-:S04]  /*11a0*/  DEPBAR.LE SB0, 0x1 ;  /* 0x000080400000791a */ /* 0x000fc80000000000 */
[----:B------:R-:W-:Y:S01]  /*11b0*/  IADD3.X R13, RZ, UR11, R7, P1, P0 ;  /* 0x0000000bff0d7c10 */ /* 0x000fe20008fe0407 */
[----:B------:R-:W-:Y:S01]  /*11c0*/  BAR.SYNC.DEFER_BLOCKING 0x0 ;  /* 0x0000000000007b1d */ /* 0x000fe20000010000 */
[----:B------:R-:W-:-:S04]  /*11d0*/  IADD3 R8, P0, R6, UR12, RZ ;  /* 0x0000000c06087c10 */ /* 0x000fc8000ff1e0ff */
[----:B------:R-:W-:Y:S02]  /*11e0*/  IADD3.X R9, R7, UR11, RZ, P0, !PT ;  /* 0x0000000b07097c10 */ /* 0x000fe400087fe4ff */
[----:B----4-:R-:W-:Y:S02]  /*11f0*/  IADD3 R10, P1, P0, R0, 0x100, R6 ;  /* 0x00000100000a7810 */ /* 0x010fe4000783e006 */
[----:B------:R-:W-:Y:S01]  /*1200*/  SEL R0, R3, 0xfffffff0, !P5 ;  /* 0xfffffff003007807 */ /* 0x000fe20006800000 */
[----:B------:R-:W-:Y:S01]  /*1210*/  IMAD.SHL.U32 R3, R26, 0x40, RZ ;  /* 0x000000401a037824 */ /* 0x000fe200078e00ff */
[----:B------:R-:W-:Y:S02]  /*1220*/  IADD3.X R11, RZ, UR11, R7, P1, P0 ;  /* 0x0000000bff0b7c10 */ /* 0x000fe40008fe0407 */
[----:B--2---:R-:W-:Y:S01]  /*1230*/  IADD3 R4, P0, R8, UR12, RZ ;  /* 0x0000000c08047c10 */ /* 0x004fe2000ff1e0ff */
[----:B------:R-:W-:Y:S01]  /*1240*/  IMAD.SHL.U32 R235, R0, 0x2, RZ ;  /* 0x0000000200eb7824 */ /* 0x000fe200078e00ff */
[----:B------:R-:W-:-:S02]  /*1250*/  SEL R0, R237, 0xffffffe0, !P6 ;  /* 0xffffffe0ed007807 */ /* 0x000fc40007000000 */
[----:B------:R-:W-:Y:S01]  /*1260*/  ISETP.GE.AND P5, PT, R42, c[0x0][0x1d4], PT ;  /* 0x000075002a007a0c */ /* 0x000fe20003fa6270 */
[----:B------:R-:W-:Y:S01]  /*1270*/  IMAD.IADD R216, R220, 0x1, R235 ;  /* 0x00000001dcd87824 */ /* 0x000fe200078e02eb */
[----:B------:R-:W-:Y:S01]  /*1280*/  IADD3.X R5, R9, UR11, RZ, P0, !PT ;  /* 0x0000000b09057c10 */ /* 0x000fe200087fe4ff */
[C---:B------:R-:W-:Y:S01]  /*1290*/  IMAD R220, R0.reuse, 0x2, R220 ;  /* 0x0000000200dc7824 */ /* 0x040fe200078e02dc */
[----:B------:R-:W-:Y:S01]  /*12a0*/  ISETP.GE.AND P1, PT, R41, c[0x0][0x1d4], PT ;  /* 0x0000750029007a0c */ /* 0x000fe20003f26270 */
[----:B------:R-:W-:Y:S01]  /*12b0*/  IMAD R224, R0, 0x2, R216 ;  /* 0x0000000200e07824 */ /* 0x000fe200078e02d8 */
[C---:B------:R-:W-:Y:S01]  /*12c0*/  ISETP.LT.OR P0, PT, R22.reuse, 0x1, P5 ;  /* 0x000000011600780c */ /* 0x040fe20002f01670 */
[----:B------:R1:W2:Y:S01]  /*12d0*/  LDSM.16.M88.4 R152, [R212+0x100] ;  /* 0x00010000d498783b */ /* 0x0002a20000000200 */
[----:B------:R-:W-:Y:S02]  /*12e0*/  ISETP.LT.OR P6, PT, R22, 0x1, P1 ;  /* 0x000000011600780c */ /* 0x000fe40000fc1670 */
[----:B------:R-:W-:Y:S01]  /*12f0*/  LOP3.LUT R3, R3, 0x1c0, RZ, 0xc0, !PT ;  /* 0x000001c003037812 */ /* 0x000fe200078ec0ff */
[----:B------:R1:W3:Y:S03]  /*1300*/  LDSM.16.M88.4 R196, [R212+0x4100] ;  /* 0x00410000d4c4783b */ /* 0x0002e60000000200 */
[----:B------:R-:W-:Y:S01]  /*1310*/  SHF.R.U32.HI R232, RZ, 0x3, R3 ;  /* 0x00000003ffe87819 */ /* 0x000fe20000011603 */
[----:B------:R1:W4:Y:S04]  /*1320*/  LDSM.16.M88.4 R156, [R216] ;  /* 0x00000000d89c783b */ /* 0x0003280000000200 */
[----:B------:R1:W1:Y:S04]  /*1330*/  LDSM.16.M88.4 R200, [R216+0x4000] ;  /* 0x00400000d8c8783b */ /* 0x0002680000000200 */
[----:B------:R1:W1:Y:S04]  /*1340*/  LDSM.16.M88.4 R184, [R220] ;  /* 0x00000000dcb8783b */ /* 0x0002680000000200 */
[----:B------:R1:W1:Y:S04]  /*1350*/  LDSM.16.M88.4 R204, [R220+0x4000] ;  /* 0x00400000dccc783b */ /* 0x0002680000000200 */
[----:B------:R1:W1:Y:S04]  /*1360*/  LDSM.16.M88.4 R192, [R224] ;  /* 0x00000000e0c0783b */ /* 0x0002680000000200 */
[----:B------:R1:W1:Y:S04]  /*1370*/  LDSM.16.M88.4 R208, [R224+0x4000] ;  /* 0x00400000e0d0783b */ /* 0x0002680000000200 */
[----:B------:R-:W1:Y:S04]  /*1380*/  LDSM.16.M88.4 R212, [R212+0x8100] ;  /* 0x00810000d4d4783b */ /* 0x000e680000000200 */
[----:B------:R-:W1:Y:S04]  /*1390*/  LDSM.16.M88.4 R216, [R216+0x8000] ;  /* 0x00800000d8d8783b */ /* 0x000e680000000200 */
[----:B------:R-:W1:Y:S04]  /*13a0*/  LDSM.16.M88.4 R220, [R220+0x8000] ;  /* 0x00800000dcdc783b */ /* 0x000e680000000200 */
[----:B------:R-:W1:Y:S04]  /*13b0*/  LDSM.16.M88.4 R224, [R224+0x8000] ;  /* 0x00800000e0e0783b */ /* 0x000e680000000200 */
[----:B------:R-:W-:Y:S06]  /*13c0*/  BAR.SYNC.DEFER_BLOCKING 0x0 ;  /* 0x0000000000007b1d */ /* 0x000fec0000010000 */
[----:B------:R-:W-:Y:S01]  /*13d0*/  @!PT LDS RZ, [RZ] ;  /* 0x00000000fffff984 */ /* 0x000fe20000000800 */
[----:B------:R-:W-:Y:S01]  /*13e0*/  @!PT LDS RZ, [RZ] ;  /* 0x00000000fffff984 */ /* 0x000fe20000000800 */
[----:B------:R-:W-:Y:S01]  /*13f0*/  @!PT LDS RZ, [RZ] ;  /* 0x00000000fffff984 */ /* 0x000fe20000000800 */
[----:B------:R1:W-:Y:S01]  /*1400*/  LDGSTS.E.BYPASS.LTC128B.128 [R243+0x100], [R6.64], !P0 ;  /* 0x0010000006f37fae */ /* 0x0003e2000c101d54 */
[----:B------:R-:W-:-:S03]  /*1410*/  ISETP.GE.AND P0, PT, R40, c[0x0][0x1d4], PT ;  /* 0x0000750028007a0c */ /* 0x000fc60003f06270 */
[----:B------:R1:W-:Y:S01]  /*1420*/  LDGSTS.E.BYPASS.LTC128B.128 [R243+0x3100], [R6.64+0x80], !P6 ;  /* 0x0310008006f37fae */ /* 0x0003e2000f101d54 */
[----:B------:R-:W-:-:S13]  /*1430*/  ISETP.LT.OR P6, PT, R22, 0x1, P0 ;  /* 0x000000011600780c */ /* 0x000fda00007c1670 */
[----:B------:R1:W-:Y:S01]  /*1440*/  LDGSTS.E.BYPASS.LTC128B.128 [R243+0x6100], [R6.64+0x100], !P6 ;  /* 0x0610010006f37fae */ /* 0x0003e2000f101d54 */
[C---:B------:R-:W-:Y:S02]  /*1450*/  ISETP.LT.OR P6, PT, R22.reuse, 0x21, P5 ;  /* 0x000000211600780c */ /* 0x040fe40002fc1670 */
[----:B------:R-:W-:-:S11]  /*1460*/  ISETP.LT.OR P5, PT, R22, 0x41, P5 ;  /* 0x000000411600780c */ /* 0x000fd60002fa1670 */
[----:B------:R1:W-:Y:S01]  /*1470*/  LDGSTS.E.BYPASS.LTC128B.128 [R243+0x1100], [R8.64], !P6 ;  /* 0x0110000008f37fae */ /* 0x0003e2000f101d54 */
[C---:B------:R-:W-:Y:S02]  /*1480*/  ISETP.LT.OR P6, PT, R22.reuse, 0x21, P1 ;  /* 0x000000211600780c */ /* 0x040fe40000fc1670 */
[----:B------:R-:W-:-:S11]  /*1490*/  ISETP.LT.OR P1, PT, R22, 0x41, P1 ;  /* 0x000000411600780c */ /* 0x000fd60000f21670 */
[----:B------:R1:W-:Y:S01]  /*14a0*/  LDGSTS.E.BYPASS.LTC128B.128 [R243+0x4100], [R12.64], !P6 ;  /* 0x041000000cf37fae */ /* 0x0003e2000f101d54 */
[C---:B------:R-:W-:Y:S02]  /*14b0*/  ISETP.LT.OR P6, PT, R22.reuse, 0x21, P0 ;  /* 0x000000211600780c */ /* 0x040fe400007c1670 */
[----:B------:R-:W-:-:S11]  /*14c0*/  ISETP.LT.OR P0, PT, R22, 0x41, P0 ;  /* 0x000000411600780c */ /* 0x000fd60000701670 */
[----:B------:R1:W-:Y:S04]  /*14d0*/  LDGSTS.E.BYPASS.LTC128B.128 [R243+0x7100], [R10.64], !P6 ;  /* 0x071000000af37fae */ /* 0x0003e8000f101d54 */
[----:B------:R5:W-:Y:S01]  /*14e0*/  LDGSTS.E.BYPASS.LTC128B.128 [R243+0x2100], [R4.64], !P5 ;  /* 0x0210000004f37fae */ /* 0x000be2000e901d54 */
[----:B------:R-:W-:-:S03]  /*14f0*/  PLOP3.LUT P5, PT, PT, PT, UP1, 0x40, 0x0 ;  /* 0x000000000000781c */ /* 0x000fc60003fae818 */
[----:B------:R5:W-:Y:S01]  /*1500*/  LDGSTS.E.BYPASS.LTC128B.128 [R243+0x5100], [R4.64+0x80], !P1 ;  /* 0x0510008004f37fae */ /* 0x000be2000c901d54 */
[----:B------:R-:W-:-:S03]  /*1510*/  LOP3.LUT P1, RZ, R26, 0x4, RZ, 0xc0, !PT ;  /* 0x000000041aff7812 */ /* 0x000fc6000782c0ff */
[----:B------:R5:W-:Y:S01]  /*1520*/  LDGSTS.E.BYPASS.LTC128B.128 [R243+0x8100], [R4.64+0x100], !P0 ;  /* 0x0810010004f37fae */ /* 0x000be2000c101d54 */
[----:B------:R-:W-:-:S03]  /*1530*/  LOP3.LUT P0, RZ, R26, 0x2, RZ, 0xc0, !PT ;  /* 0x000000021aff7812 */ /* 0x000fc6000780c0ff */
[----:B------:R-:W0:Y:S01]  /*1540*/  LDGDEPBAR ;  /* 0x00000000000079af */ /* 0x000e220000000000 */
[----:B-----5:R-:W-:Y:S02]  /*1550*/  LOP3.LUT R4, R3, 0x8, R31, 0xf8, !PT ;  /* 0x0000000803047812 */ /* 0x020fe400078ef81f */
[----:B------:R-:W-:Y:S02]  /*1560*/  LOP3.LUT R3, R14, 0xffffffe0, RZ, 0xc0, !PT ;  /* 0xffffffe00e037812 */ /* 0x000fe400078ec0ff */
[----:B------:R-:W-:-:S03]  /*1570*/  LOP3.LUT R232, R4, R232, RZ, 0x3c, !PT ;  /* 0x000000e804e87212 */ /* 0x000fc600078e3cff */
[----:B------:R-:W-:Y:S02]  /*1580*/  IMAD.IADD R124, R33, 0x1, -R3 ;  /* 0x00000001217c7824 */ /* 0x000fe400078e0a03 */
[----:B------:R-:W-:Y:S01]  /*1590*/  IMAD R232, R29, 0x200, R232 ;  /* 0x000002001de87824 */ /* 0x000fe200078e02e8 */
[----:B------:R-:W-:Y:S05]  /*15a0*/  @P5 BRA `(.L_x_636) ;  /* 0x000001b000005947 */ /* 0x000fea0003800000 */
[----:B-1234-:R-:W-:Y:S01]  /*15b0*/  UIADD3 UR9, UR16, -0x2, URZ ;  /* 0xfffffffe10097890 */ /* 0x01efe2000fffe03f */
[C---:B------:R-:W-:Y:S01]  /*15c0*/  IMAD.SHL.U32 R8, R36.reuse, 0x40, RZ ;  /* 0x0000004024087824 */ /* 0x040fe200078e00ff */
[----:B------:R-:W-:Y:S02]  /*15d0*/  SHF.L.U64.HI R9, R36, 0x6, R37 ;  /* 0x0000000624097819 */ /* 0x000fe40000010225 */
[----:B------:R-:W-:Y:S02]  /*15e0*/  USHF.R.S32.HI UR8, URZ, 0x1f, UR9 ;  /* 0x0000001f3f087899 */ /* 0x000fe40008011409 */
[----:B------:R-:W-:Y:S01]  /*15f0*/  UIMAD UR5, UR5, UR9, URZ ;  /* 0x00000009050572a4 */ /* 0x000fe2000f8e023f */
[----:B------:R-:W-:-:S03]  /*1600*/  IMAD.WIDE.U32 R6, R30, UR9, R38 ;  /* 0x000000091e067c25 */ /* 0x000fc6000f8e0026 */
[----:B------:R-:W-:Y:S02]  /*1610*/  UIMAD UR5, UR8, UR18, UR5 ;  /* 0x00000012080572a4 */ /* 0x000fe4000f8e0205 */
[----:B------:R-:W-:-:S04]  /*1620*/  LEA R4, P5, R6, c[0x0][0x1c8], 0x1 ;  /* 0x0000720006047a11 */ /* 0x000fc800078a08ff */
[----:B------:R-:W-:-:S04]  /*1630*/  IADD3 R3, R7, UR5, RZ ;  /* 0x0000000507037c10 */ /* 0x000fc8000fffe0ff */
[----:B------:R-:W-:Y:S02]  /*1640*/  LEA.HI.X R5, R6, c[0x0][0x1cc], R3, 0x1, P5 ;  /* 0x0000730006057a11 */ /* 0x000fe400028f0c03 */
[----:B------:R-:W-:-:S03]  /*1650*/  IADD3 R12, P6, P5, R8, 0x80, R4 ;  /* 0x00000080080c7810 */ /* 0x000fc60007dde004 */
[----:B------:R1:W-:Y:S01]  /*1660*/  LDGSTS.E.BYPASS.LTC128B.128 [R243+0x1b100], [R4.64], !P4 ;  /* 0x1b10000004f37fae */ /* 0x0003e2000e101d54 */
[C-C-:B------:R-:W-:Y:S02]  /*1670*/  IADD3.X R13, R9.reuse, RZ, R5.reuse, P6, P5 ;  /* 0x000000ff090d7210 */ /* 0x140fe400037ea405 */
[C---:B------:R-:W-:Y:S01]  /*1680*/  IADD3 R10, P6, P5, R8.reuse, 0x100, R4 ;  /* 0x00000100080a7810 */ /* 0x040fe20007dde004 */
[----:B------:R1:W-:Y:S03]  /*1690*/  LDGSTS.E.BYPASS.LTC128B.128 [R243+0x1e100], [R4.64+0x80], !P3 ;  /* 0x1e10008004f37fae */ /* 0x0003e6000d901d54 */
[----:B------:R-:W-:Y:S01]  /*16a0*/  IADD3.X R11, R9, RZ, R5, P6, P5 ;  /* 0x000000ff090b7210 */ /* 0x000fe200037ea405 */
[----:B------:R1:W-:Y:S01]  /*16b0*/  LDGSTS.E.BYPASS.LTC128B.128 [R243+0x21100], [R4.64+0x100], !P2 ;  /* 0x2110010004f37fae */ /* 0x0003e2000d101d54 */
[----:B------:R-:W-:-:S04]  /*16c0*/  IADD3 R6, P6, R8, R4, RZ ;  /* 0x0000000408067210 */ /* 0x000fc80007fde0ff */
[----:B------:R-:W-:Y:S01]  /*16d0*/  IADD3 R8, P5, R6, R8, RZ ;  /* 0x0000000806087210 */ /* 0x000fe20007fbe0ff */
[----:B------:R-:W-:-:S04]  /*16e0*/  IMAD.X R7, R9, 0x1, R5, P6 ;  /* 0x0000000109077824 */ /* 0x000fc800030e0605 */
[----:B------:R-:W-:Y:S01]  /*16f0*/  IMAD.X R9, R7, 0x1, R9, P5 ;  /* 0x0000000107097824 */ /* 0x000fe200028e0609 */
[----:B------:R1:W-:Y:S04]  /*1700*/  LDGSTS.E.BYPASS.LTC128B.128 [R243+0x1c100], [R6.64], !P4 ;  /* 0x1c10000006f37fae */ /* 0x0003e8000e101d54 */
[----:B------:R1:W-:Y:S04]  /*1710*/  LDGSTS.E.BYPASS.LTC128B.128 [R243+0x1f100], [R12.64], !P3 ;  /* 0x1f1000000cf37fae */ /* 0x0003e8000d901d54 */
[----:B------:R1:W-:Y:S04]  /*1720*/  LDGSTS.E.BYPASS.LTC128B.128 [R243+0x22100], [R10.64], !P2 ;  /* 0x221000000af37fae */ /* 0x0003e8000d101d54 */
[----:B------:R1:W-:Y:S04]  /*1730*/  LDGSTS.E.BYPASS.LTC128B.128 [R243+0x1d100], [R8.64], !P4 ;  /* 0x1d10000008f37fae */ /* 0x0003e8000e101d54 */
[----:B------:R1:W-:Y:S04]  /*1740*/  LDGSTS.E.BYPASS.LTC128B.128 [R243+0x20100], [R8.64+0x80], !P3 ;  /* 0x2010008008f37fae */ /* 0x0003e8000d901d54 */
[----:B------:R1:W-:Y:S02]  /*1750*/  LDGSTS.E.BYPASS.LTC128B.128 [R243+0x23100], [R8.64+0x100], !P2 ;  /* 0x2310010008f37fae */ /* 0x0003e4000d101d54 */
.L_x_636:
[----:B-1234-:R-:W0:Y:S01]  /*1760*/  LDGDEPBAR ;  /* 0x00000000000079af */ /* 0x01ee220000000000 */
[----:B------:R-:W-:Y:S01]  /*1770*/  PLOP3.LUT P5, PT, PT, PT, UP1, 0x40, 0x0 ;  /* 0x000000000000781c */ /* 0x000fe20003fae818 */
[----:B------:R-:W-:Y:S01]  /*1780*/  IMAD.SHL.U32 R232, R232, 0x2, RZ ;  /* 0x00000002e8e87824 */ /* 0x000fe200078e00ff */
[----:B------:R-:W-:-:S05]  /*1790*/  SEL R4, R237, 0xffffffe0, !P0 ;  /* 0xffffffe0ed047807 */ /* 0x000fca0004000000 */
[----:B------:R-:W-:Y:S01]  /*17a0*/  IMAD.IADD R4, R232, 0x1, R4 ;  /* 0x00000001e8047824 */ /* 0x000fe200078e0204 */
[----:B------:R-:W-:-:S04]  /*17b0*/  DEPBAR.LE SB0, 0x2 ;  /* 0x000080800000791a */ /* 0x000fc80000000000 */
[----:B------:R-:W-:Y:S06]  /*17c0*/  BAR.SYNC.DEFER_BLOCKING 0x0 ;  /* 0x0000000000007b1d */ /* 0x000fec0000010000 */
[----:B------:R1:W2:Y:S04]  /*17d0*/  LDSM.16.M88.4 R20, [R232+0x12100] ;  /* 0x01210000e814783b */ /* 0x0002a80000000200 */
[----:B------:R1:W3:Y:S04]  /*17e0*/  LDSM.16.M88.4 R16, [R232+0x12900] ;  /* 0x01290000e810783b */ /* 0x0002e80000000200 */
[----:B------:R1:W4:Y:S04]  /*17f0*/  LDSM.16.M88.4 R40, [R232+0x13100] ;  /* 0x01310000e828783b */ /* 0x0003280000000200 */
[----:B------:R1:W1:Y:S04]  /*1800*/  LDSM.16.M88.4 R44, [R232+0x13900] ;  /* 0x01390000e82c783b */ /* 0x0002680000000200 */
[----:B------:R1:W1:Y:S04]  /*1810*/  LDSM.16.M88.4 R76, [R232+0x14100] ;  /* 0x01410000e84c783b */ /* 0x0002680000000200 */
[----:B------:R1:W1:Y:S04]  /*1820*/  LDSM.16.M88.4 R88, [R232+0x14900] ;  /* 0x01490000e858783b */ /* 0x0002680000000200 */
[----:B------:R1:W1:Y:S04]  /*1830*/  LDSM.16.M88.4 R60, [R4+0x12100] ;  /* 0x01210000043c783b */ /* 0x0002680000000200 */
[----:B------:R1:W1:Y:S04]  /*1840*/  LDSM.16.M88.4 R56, [R4+0x12900] ;  /* 0x012900000438783b */ /* 0x0002680000000200 */
[----:B------:R1:W1:Y:S04]  /*1850*/  LDSM.16.M88.4 R52, [R4+0x13100] ;  /* 0x013100000434783b */ /* 0x0002680000000200 */
[----:B------:R1:W1:Y:S04]  /*1860*/  LDSM.16.M88.4 R48, [R4+0x13900] ;  /* 0x013900000430783b */ /* 0x0002680000000200 */
[----:B------:R1:W1:Y:S04]  /*1870*/  LDSM.16.M88.4 R112, [R4+0x14100] ;  /* 0x014100000470783b */ /* 0x0002680000000200 */
[----:B------:R1:W1:Y:S01]  /*1880*/  LDSM.16.M88.4 R120, [R4+0x14900] ;  /* 0x014900000478783b */ /* 0x0002620000000200 */
[----:B------:R-:W-:Y:S05]  /*1890*/  @P5 BRA `(.L_x_637) ;  /* 0x000001e000005947 */ /* 0x000fea0003800000 */
[----:B--23--:R-:W-:Y:S01]  /*18a0*/  UIADD3 UR8, UR16, -0x2, URZ ;  /* 0xfffffffe10087890 */ /* 0x00cfe2000fffe03f */
[----:B------:R-:W-:-:S03]  /*18b0*/  IMAD.U32 R5, RZ, RZ, UR12 ;  /* 0x0000000cff057e24 */ /* 0x000fc6000f8e00ff */
[----:B------:R-:W-:Y:S02]  /*18c0*/  USHF.R.S32.HI UR5, URZ, 0x1f, UR8 ;  /* 0x0000001f3f057899 */ /* 0x000fe40008011408 */
[----:B------:R-:W-:Y:S01]  /*18d0*/  UIMAD UR6, UR6, UR8, URZ ;  /* 0x00000008060672a4 */ /* 0x000fe2000f8e023f */
[----:B------:R-:W-:-:S03]  /*18e0*/  IMAD.WIDE.U32 R8, R15, UR8, R34 ;  /* 0x000000080f087c25 */ /* 0x000fc6000f8e0022 */
[----:B------:R-:W-:Y:S02]  /*18f0*/  UIMAD UR5, UR5, UR14, UR6 ;  /* 0x0000000e050572a4 */ /* 0x000fe4000f8e0206 */
[----:B------:R-:W-:-:S04]  /*1900*/  LEA R6, P5, R8, c[0x0][0x1f8], 0x1 ;  /* 0x00007e0008067a11 */ /* 0x000fc800078a08ff */
[----:B------:R-:W-:-:S04]  /*1910*/  IADD3 R3, R9, UR5, RZ ;  /* 0x0000000509037c10 */ /* 0x000fc8000fffe0ff */
[----:B------:R-:W-:Y:S01]  /*1920*/  LEA.HI.X R7, R8, c[0x0][0x1fc], R3, 0x1, P5 ;  /* 0x00007f0008077a11 */ /* 0x000fe200028f0c03 */
[----:B------:R-:W-:Y:S01]  /*1930*/  IMAD.U32 R3, RZ, RZ, UR12 ;  /* 0x0000000cff037e24 */ /* 0x000fe2000f8e00ff */
[----:B------:R-:W-:-:S03]  /*1940*/  IADD3 R14, P6, P5, R5, 0x80, R6 ;  /* 0x00000080050e7810 */ /* 0x000fc60007dde006 */
[----:B------:R-:W-:Y:S01]  /*1950*/  @!PT LDS RZ, [RZ] ;  /* 0x00000000fffff984 */ /* 0x000fe20000000800 */
[----:B------:R-:W-:Y:S01]  /*1960*/  @!PT LDS RZ, [RZ] ;  /* 0x00000000fffff984 */ /* 0x000fe20000000800 */
[----:B------:R-:W-:Y:S01]  /*1970*/  @!PT LDS RZ, [RZ] ;  /* 0x00000000fffff984 */ /* 0x000fe20000000800 */
[----:B------:R2:W-:Y:S01]  /*1980*/  LDGSTS.E.BYPASS.LTC128B.128 [R243+0x9100], [R6.64], !P4 ;  /* 0x0910000006f37fae */ /* 0x0005e2000e101d54 */
[--C-:B------:R-:W-:Y:S02]  /*1990*/  IADD3.X R15, RZ, UR11, R7.reuse, P6, P5 ;  /* 0x0000000bff0f7c10 */ /* 0x100fe4000b7ea407 */
[----:B------:R-:W-:Y:S01]  /*19a0*/  IADD3 R12, P6, P5, R3, 0x100, R6 ;  /* 0x00000100030c7810 */ /* 0x000fe20007dde006 */
[----:B------:R2:W-:Y:S03]  /*19b0*/  LDGSTS.E.BYPASS.LTC128B.128 [R243+0xc100], [R6.64+0x80], !P3 ;  /* 0x0c10008006f37fae */ /* 0x0005e6000d901d54 */
[----:B------:R-:W-:Y:S01]  /*19c0*/  IADD3.X R13, RZ, UR11, R7, P6, P5 ;  /* 0x0000000bff0d7c10 */ /* 0x000fe2000b7ea407 */
[----:B------:R2:W-:Y:S01]  /*19d0*/  LDGSTS.E.BYPASS.LTC128B.128 [R243+0xf100], [R6.64+0x100], !P2 ;  /* 0x0f10010006f37fae */ /* 0x0005e2000d101d54 */
[----:B------:R-:W-:-:S04]  /*19e0*/  IADD3 R8, P6, R6, UR12, RZ ;  /* 0x0000000c06087c10 */ /* 0x000fc8000ffde0ff */
[----:B------:R-:W-:Y:S02]  /*19f0*/  IADD3 R10, P5, R8, UR12, RZ ;  /* 0x0000000c080a7c10 */ /* 0x000fe4000ffbe0ff */
[----:B------:R-:W-:-:S04]  /*1a00*/  IADD3.X R9, R7, UR11, RZ, P6, !PT ;  /* 0x0000000b07097c10 */ /* 0x000fc8000b7fe4ff */
[----:B------:R-:W-:Y:S01]  /*1a10*/  IADD3.X R11, R9, UR11, RZ, P5, !PT ;  /* 0x0000000b090b7c10 */ /* 0x000fe2000affe4ff */
[----:B------:R2:W-:Y:S04]  /*1a20*/  LDGSTS.E.BYPASS.LTC128B.128 [R243+0xa100], [R8.64], !P4 ;  /* 0x0a10000008f37fae */ /* 0x0005e8000e101d54 */
[----:B------:R2:W-:Y:S04]  /*1a30*/  LDGSTS.E.BYPASS.LTC128B.128 [R243+0xd100], [R14.64], !P3 ;  /* 0x0d1000000ef37fae */ /* 0x0005e8000d901d54 */
[----:B------:R2:W-:Y:S04]  /*1a40*/  LDGSTS.E.BYPASS.LTC128B.128 [R243+0x10100], [R12.64], !P2 ;  /* 0x101000000cf37fae */ /* 0x0005e8000d101d54 */
[----:B------:R2:W-:Y:S04]  /*1a50*/  LDGSTS.E.BYPASS.LTC128B.128 [R243+0xb100], [R10.64], !P4 ;  /* 0x0b1000000af37fae */ /* 0x0005e8000e101d54 */
[----:B------:R2:W-:Y:S04]  /*1a60*/  LDGSTS.E.BYPASS.LTC128B.128 [R243+0xe100], [R10.64+0x80], !P3 ;  /* 0x0e1000800af37fae */ /* 0x0005e8000d901d54 */
[----:B------:R2:W-:Y:S02]  /*1a70*/  LDGSTS.E.BYPASS.LTC128B.128 [R243+0x11100], [R10.64+0x100], !P2 ;  /* 0x111001000af37fae */ /* 0x0005e4000d101d54 */
.L_x_637:
[----:B-123--:R-:W-:Y:S01]  /*1a80*/  HMMA.16816.F32.BF16 R8, R152, R46, RZ ;  /* 0x0000002e9808723c */ /* 0x00efe200000418ff */
[----:B------:R-:W-:Y:S01]  /*1a90*/  IMAD.MOV.U32 R3, RZ, RZ, 0x40 ;  /* 0x00000040ff037424 */ /* 0x000fe200078e00ff */
[----:B------:R-:W-:Y:S01]  /*1aa0*/  ULDC UR5, c[0x0][0x1d0] ;  /* 0x0000740000057ab9 */ /* 0x000fe20000000800 */
[----:B------:R-:W0:Y:S01]  /*1ab0*/  LDGDEPBAR ;  /* 0x00000000000079af */ /* 0x000e220000000000 */
[----:B------:R-:W-:-:S02]  /*1ac0*/  UIADD3 UR5, UR7, UR5, URZ ;  /* 0x0000000507057290 */ /* 0x000fc4000fffe03f */
[----:B------:R-:W-:Y:S01]  /*1ad0*/  SEL R234, R3, 0xffffffc0, !P1 ;  /* 0xffffffc003ea7807 */ /* 0x000fe20004800000 */
[----:B------:R-:W-:Y:S01]  /*1ae0*/  UISETP.GE.AND UP0, UPT, UR4, 0xc1, UPT ;  /* 0x000000c10400788c */ /* 0x000fe2000bf06270 */
[----:B------:R-:W-:Y:S02]  /*1af0*/  HMMA.16816.F32.BF16 R36, R152, R20, RZ ;  /* 0x000000149824723c */ /* 0x000fe400000418ff */
[----:B------:R-:W-:Y:S01]  /*1b00*/  IADD3 R3, R234, R4, RZ ;  /* 0x00000004ea037210 */ /* 0x000fe20007ffe0ff */
[----:B------:R-:W-:-:S04]  /*1b10*/  IMAD.IADD R5, R232, 0x1, R234 ;  /* 0x00000001e8057824 */ /* 0x000fc800078e02ea */
[----:B------:R-:W-:Y:S01]  /*1b20*/  LDSM.16.M88.4 R104, [R3+0x12100] ;  /* 0x012100000368783b */ /* 0x000fe20000000200 */
[C---:B------:R-:W-:Y:S03]  /*1b30*/  HMMA.16816.F32.BF16 R28, R152.reuse, R16, RZ ;  /* 0x00000010981c723c */ /* 0x040fe600000418ff */
[----:B------:R-:W-:Y:S04]  /*1b40*/  LDSM.16.M88.4 R108, [R3+0x12900] ;  /* 0x01290000036c783b */ /* 0x000fe80000000200 */
[----:B------:R-:W-:Y:S01]  /*1b50*/  LDSM.16.M88.4 R116, [R3+0x13100] ;  /* 0x013100000374783b */ /* 0x000fe20000000200 */
[C---:B------:R-:W-:Y:S08]  /*1b60*/  HMMA.16816.F32.BF16 R24, R152.reuse, R18, RZ ;  /* 0x000000129818723c */ /* 0x040ff000000418ff */
[C---:B------:R-:W-:Y:S08]  /*1b70*/  HMMA.16816.F32.BF16 R32, R152.reuse, R22, RZ ;  /* 0x000000169820723c */ /* 0x040ff000000418ff */
[C---:B----4-:R-:W-:Y:S08]  /*1b80*/  HMMA.16816.F32.BF16 R20, R152.reuse, R40, RZ ;  /* 0x000000289814723c */ /* 0x050ff000000418ff */
[C---:B------:R-:W-:Y:S08]  /*1b90*/  HMMA.16816.F32.BF16 R16, R152.reuse, R42, RZ ;  /* 0x0000002a9810723c */ /* 0x040ff000000418ff */
[----:B------:R-:W-:Y:S01]  /*1ba0*/  HMMA.16816.F32.BF16 R12, R152, R44, RZ ;  /* 0x0000002c980c723c */ /* 0x000fe200000418ff */
[----:B------:R-:W-:Y:S07]  /*1bb0*/  LDSM.16.M88.4 R44, [R5+0x13100] ;  /* 0x01310000052c783b */ /* 0x000fee0000000200 */
[C---:B------:R-:W-:Y:S01]  /*1bc0*/  HMMA.16816.F32.BF16 R64, R156.reuse, R50, R8 ;  /* 0x000000329c40723c */ /* 0x040fe20000041808 */
[----:B------:R-:W1:Y:S07]  /*1bd0*/  LDSM.16.M88.4 R8, [R5+0x12100] ;  /* 0x012100000508783b */ /* 0x000e6e0000000200 */
[C---:B------:R-:W-:Y:S01]  /*1be0*/  HMMA.16816.F32.BF16 R100, R156.reuse, R60, R36 ;  /* 0x0000003c9c64723c */ /* 0x040fe20000041824 */
[----:B------:R-:W2:Y:S07]  /*1bf0*/  LDSM.16.M88.4 R36, [R5+0x12900] ;  /* 0x012900000524783b */ /* 0x000eae0000000200 */
[C---:B------:R-:W-:Y:S08]  /*1c00*/  HMMA.16816.F32.BF16 R92, R156.reuse, R56, R28 ;  /* 0x000000389c5c723c */ /* 0x040ff0000004181c */
[C---:B------:R-:W-:Y:S01]  /*1c10*/  HMMA.16816.F32.BF16 R84, R156.reuse, R58, R24 ;  /* 0x0000003a9c54723c */ /* 0x040fe20000041818 */
[----:B------:R-:W3:Y:S07]  /*1c20*/  LDSM.16.M88.4 R56, [R5+0x13900] ;  /* 0x013900000538783b */ /* 0x000eee0000000200 */
[C---:B------:R-:W-:Y:S08]  /*1c30*/  HMMA.16816.F32.BF16 R80, R156.reuse, R52, R20 ;  /* 0x000000349c50723c */ /* 0x040ff00000041814 */
[C---:B------:R-:W-:Y:S08]  /*1c40*/  HMMA.16816.F32.BF16 R72, R156.reuse, R54, R16 ;  /* 0x000000369c48723c */ /* 0x040ff00000041810 */
[----:B------:R-:W-:Y:S08]  /*1c50*/  HMMA.16816.F32.BF16 R68, R156, R48, R12 ;  /* 0x000000309c44723c */ /* 0x000ff0000004180c */
[C---:B------:R-:W-:Y:S08]  /*1c60*/  HMMA.16816.F32.BF16 R24, R152.reuse, R76, RZ ;  /* 0x0000004c9818723c */ /* 0x040ff000000418ff */
[C---:B------:R-:W-:Y:S01]  /*1c70*/  HMMA.16816.F32.BF16 R20, R152.reuse, R78, RZ ;  /* 0x0000004e9814723c */ /* 0x040fe200000418ff */
[----:B------:R-:W4:Y:S07]  /*1c80*/  LDSM.16.M88.4 R76, [R5+0x14100] ;  /* 0x01410000054c783b */ /* 0x000f2e0000000200 */
[C---:B------:R-:W-:Y:S08]  /*1c90*/  HMMA.16816.F32.BF16 R16, R152.reuse, R88, RZ ;  /* 0x000000589810723c */ /* 0x040ff000000418ff */
[----:B------:R-:W-:Y:S01]  /*1ca0*/  HMMA.16816.F32.BF16 R12, R152, R90, RZ ;  /* 0x0000005a980c723c */ /* 0x000fe200000418ff */
[----:B------:R-:W5:Y:S07]  /*1cb0*/  LDSM.16.M88.4 R88, [R5+0x14900] ;  /* 0x014900000558783b */ /* 0x000f6e0000000200 */
[C---:B------:R-:W-:Y:S08]  /*1cc0*/  HMMA.16816.F32.BF16 R96, R156.reuse, R62, R32 ;  /* 0x0000003e9c60723c */ /* 0x040ff00000041820 */
[C---:B------:R-:W-:Y:S08]  /*1cd0*/  HMMA.16816.F32.BF16 R60, R156.reuse, R112, R24 ;  /* 0x000000709c3c723c */ /* 0x040ff00000041818 */
[C---:B------:R-:W-:Y:S01]  /*1ce0*/  HMMA.16816.F32.BF16 R52, R156.reuse, R114, R20 ;  /* 0x000000729c34723c */ /* 0x040fe20000041814 */
[----:B------:R-:W3:Y:S07]  /*1cf0*/  LDSM.16.M88.4 R112, [R3+0x13900] ;  /* 0x013900000370783b */ /* 0x000eee0000000200 */
[C---:B------:R-:W-:Y:S08]  /*1d00*/  HMMA.16816.F32.BF16 R48, R156.reuse, R120, R16 ;  /* 0x000000789c30723c */ /* 0x040ff00000041810 */
[----:B------:R-:W-:Y:S08]  /*1d10*/  HMMA.16816.F32.BF16 R40, R156, R122, R12 ;  /* 0x0000007a9c28723c */ /* 0x000ff0000004180c */
[C---:B-1----:R-:W-:Y:S01]  /*1d20*/  HMMA.16816.F32.BF16 R32, R184.reuse, R8, R100 ;  /* 0x00000008b820723c */ /* 0x042fe20000041864 */
[----:B------:R-:W-:Y:S07]  /*1d30*/  LDSM.16.M88.4 R100, [R5+0x16100] ;  /* 0x016100000564783b */ /* 0x000fee0000000200 */
[C---:B------:R-:W-:Y:S01]  /*1d40*/  HMMA.16816.F32.BF16 R28, R184.reuse, R10, R96 ;  /* 0x0000000ab81c723c */ /* 0x040fe20000041860 */
[----:B------:R-:W-:Y:S07]  /*1d50*/  LDSM.16.M88.4 R96, [R4+0x16100] ;  /* 0x016100000460783b */ /* 0x000fee0000000200 */
[C---:B--2---:R-:W-:Y:S01]  /*1d60*/  HMMA.16816.F32.BF16 R24, R184.reuse, R36, R92 ;  /* 0x00000024b818723c */ /* 0x044fe2000004185c */
[----:B------:R-:W-:Y:S07]  /*1d70*/  LDSM.16.M88.4 R92, [R5+0x15900] ;  /* 0x01590000055c783b */ /* 0x000fee0000000200 */
[C---:B------:R-:W-:Y:S01]  /*1d80*/  HMMA.16816.F32.BF16 R20, R184.reuse, R38, R84 ;  /* 0x00000026b814723c */ /* 0x040fe20000041854 */
[----:B------:R-:W-:Y:S07]  /*1d90*/  LDSM.16.M88.4 R84, [R3+0x14900] ;  /* 0x014900000354783b */ /* 0x000fee0000000200 */
[C---:B---3--:R-:W-:Y:S08]  /*1da0*/  HMMA.16816.F32.BF16 R8, R184.reuse, R56, R68 ;  /* 0x00000038b808723c */ /* 0x048ff00000041844 */
[C---:B------:R-:W-:Y:S01]  /*1db0*/  HMMA.16816.F32.BF16 R36, R184.reuse, R58, R64 ;  /* 0x0000003ab824723c */ /* 0x040fe20000041840 */
[----:B------:R-:W1:Y:S07]  /*1dc0*/  LDSM.16.M88.4 R56, [R3+0x14100] ;  /* 0x014100000338783b */ /* 0x000e6e0000000200 */
[C---:B------:R-:W-:Y:S08]  /*1dd0*/  HMMA.16816.F32.BF16 R16, R184.reuse, R44, R80 ;  /* 0x0000002cb810723c */ /* 0x040ff00000041850 */
[C---:B------:R-:W-:Y:S08]  /*1de0*/  HMMA.16816.F32.BF16 R12, R184.reuse, R46, R72 ;  /* 0x0000002eb80c723c */ /* 0x040ff00000041848 */
[C---:B----4-:R-:W-:Y:S08]  /*1df0*/  HMMA.16816.F32.BF16 R44, R184.reuse, R76, R60 ;  /* 0x0000004cb82c723c */ /* 0x050ff0000004183c */
[C---:B------:R-:W-:Y:S08]  /*1e00*/  HMMA.16816.F32.BF16 R52, R184.reuse, R78, R52 ;  /* 0x0000004eb834723c */ /* 0x040ff00000041834 */
[C---:B-----5:R-:W-:Y:S08]  /*1e10*/  HMMA.16816.F32.BF16 R72, R184.reuse, R88, R48 ;  /* 0x00000058b848723c */ /* 0x060ff00000041830 */
[----:B------:R-:W-:Y:S08]  /*1e20*/  HMMA.16816.F32.BF16 R88, R184, R90, R40 ;  /* 0x0000005ab858723c */ /* 0x000ff00000041828 */
[C---:B------:R-:W-:Y:S01]  /*1e30*/  HMMA.16816.F32.BF16 R80, R192.reuse, R104, R32 ;  /* 0x00000068c050723c */ /* 0x040fe20000041820 */
[----:B------:R-:W2:Y:S07]  /*1e40*/  LDSM.16.M88.4 R32, [R232+0x15100] ;  /* 0x01510000e820783b */ /* 0x000eae0000000200 */
[C---:B------:R-:W-:Y:S01]  /*1e50*/  HMMA.16816.F32.BF16 R76, R192.reuse, R106, R28 ;  /* 0x0000006ac04c723c */ /* 0x040fe2000004181c */
[----:B------:R-:W3:Y:S04]  /*1e60*/  LDSM.16.M88.4 R28, [R232+0x15900] ;  /* 0x01590000e81c783b */ /* 0x000ee80000000200 */
[----:B------:R-:W-:Y:S03]  /*1e70*/  LDSM.16.M88.4 R104, [R4+0x16900] ;  /* 0x016900000468783b */ /* 0x000fe60000000200 */
[C---:B------:R-:W-:Y:S01]  /*1e80*/  HMMA.16816.F32.BF16 R68, R192.reuse, R108, R24 ;  /* 0x0000006cc044723c */ /* 0x040fe20000041818 */
[----:B------:R-:W4:Y:S07]  /*1e90*/  LDSM.16.M88.4 R24, [R232+0x16100] ;  /* 0x01610000e818783b */ /* 0x000f2e0000000200 */
[C---:B------:R-:W-:Y:S08]  /*1ea0*/  HMMA.16816.F32.BF16 R60, R192.reuse, R116, R16 ;  /* 0x00000074c03c723c */ /* 0x040ff00000041810 */
[C---:B------:R-:W-:Y:S01]  /*1eb0*/  HMMA.16816.F32.BF16 R48, R192.reuse, R118, R12 ;  /* 0x00000076c030723c */ /* 0x040fe2000004180c */
[----:B------:R-:W-:Y:S07]  /*1ec0*/  LDSM.16.M88.4 R116, [R4+0x17900] ;  /* 0x017900000474783b */ /* 0x000fee0000000200 */
[C---:B------:R-:W-:Y:S08]  /*1ed0*/  HMMA.16816.F32.BF16 R16, R192.reuse, R112, R8 ;  /* 0x00000070c010723c */ /* 0x040ff00000041808 */
[C---:B------:R-:W-:Y:S01]  /*1ee0*/  HMMA.16816.F32.BF16 R64, R192.reuse, R110, R20 ;  /* 0x0000006ec040723c */ /* 0x040fe20000041814 */
[----:B------:R-:W5:Y:S04]  /*1ef0*/  LDSM.16.M88.4 R20, [R232+0x16900] ;  /* 0x01690000e814783b */ /* 0x000f680000000200 */
[----:B------:R-:W-:Y:S03]  /*1f00*/  LDSM.16.M88.4 R108, [R5+0x16900] ;  /* 0x01690000056c783b */ /* 0x000fe60000000200 */
[C---:B------:R-:W-:Y:S01]  /*1f10*/  HMMA.16816.F32.BF16 R12, R192.reuse, R114, R36 ;  /* 0x00000072c00c723c */ /* 0x040fe20000041824 */
[----:B------:R-:W3:Y:S04]  /*1f20*/  LDSM.16.M88.4 R36, [R232+0x17100] ;  /* 0x01710000e824783b */ /* 0x000ee80000000200 */
[----:B------:R-:W-:Y:S03]  /*1f30*/  LDSM.16.M88.4 R112, [R4+0x17100] ;  /* 0x017100000470783b */ /* 0x000fe60000000200 */
[C---:B-1----:R-:W-:Y:S08]  /*1f40*/  HMMA.16816.F32.BF16 R8, R192.reuse, R56, R44 ;  /* 0x00000038c008723c */ /* 0x042ff0000004182c */
[C---:B------:R-:W-:Y:S01]  /*1f50*/  HMMA.16816.F32.BF16 R40, R192.reuse, R58, R52 ;  /* 0x0000003ac028723c */ /* 0x040fe20000041834 */
[----:B------:R-:W-:Y:S07]  /*1f60*/  LDSM.16.M88.4 R52, [R232+0x17900] ;  /* 0x01790000e834783b */ /* 0x000fee0000000200 */
[C---:B------:R-:W-:Y:S01]  /*1f70*/  HMMA.16816.F32.BF16 R56, R192.reuse, R86, R88 ;  /* 0x00000056c038723c */ /* 0x040fe20000041858 */
[----:B------:R-:W1:Y:S07]  /*1f80*/  LDSM.16.M88.4 R88, [R4+0x15100] ;  /* 0x015100000458783b */ /* 0x000e6e0000000200 */
[----:B------:R-:W-:Y:S01]  /*1f90*/  HMMA.16816.F32.BF16 R44, R192, R84, R72 ;  /* 0x00000054c02c723c */ /* 0x000fe20000041848 */
[----:B------:R-:W1:Y:S07]  /*1fa0*/  LDSM.16.M88.4 R84, [R4+0x15900] ;  /* 0x015900000454783b */ /* 0x000e6e0000000200 */
[C---:B--2---:R-:W-:Y:S08]  /*1fb0*/  HMMA.16816.F32.BF16 R80, R196.reuse, R32, R80 ;  /* 0x00000020c450723c */ /* 0x044ff00000041850 */
[C---:B------:R-:W-:Y:S08]  /*1fc0*/  HMMA.16816.F32.BF16 R32, R196.reuse, R34, R76 ;  /* 0x00000022c420723c */ /* 0x040ff0000004184c */
[C---:B---3--:R-:W-:Y:S08]  /*1fd0*/  HMMA.16816.F32.BF16 R76, R196.reuse, R28, R68 ;  /* 0x0000001cc44c723c */ /* 0x048ff00000041844 */
[C---:B----4-:R-:W-:Y:S08]  /*1fe0*/  HMMA.16816.F32.BF16 R68, R196.reuse, R24, R60 ;  /* 0x00000018c444723c */ /* 0x050ff0000004183c */
[C---:B------:R-:W-:Y:S01]  /*1ff0*/  HMMA.16816.F32.BF16 R72, R196.reuse, R30, R64 ;  /* 0x0000001ec448723c */ /* 0x040fe20000041840 */
[----:B------:R-:W2:Y:S07]  /*2000*/  LDSM.16.M88.4 R28, [R5+0x15100] ;  /* 0x01510000051c783b */ /* 0x000eae0000000200 */
[C---:B------:R-:W-:Y:S08]  /*2010*/  HMMA.16816.F32.BF16 R48, R196.reuse, R26, R48 ;  /* 0x0000001ac430723c */ /* 0x040ff00000041830 */
[C---:B-----5:R-:W-:Y:S08]  /*2020*/  HMMA.16816.F32.BF16 R64, R196.reuse, R20, R16 ;  /* 0x00000014c440723c */ /* 0x060ff00000041810 */
[C---:B------:R-:W-:Y:S08]  /*2030*/  HMMA.16816.F32.BF16 R60, R196.reuse, R22, R12 ;  /* 0x00000016c43c723c */ /* 0x040ff0000004180c */
[C---:B------:R-:W-:Y:S08]  /*2040*/  HMMA.16816.F32.BF16 R24, R196.reuse, R36, R8 ;  /* 0x00000024c418723c */ /* 0x040ff00000041808 */
[----:B------:R-:W-:Y:S08]  /*2050*/  HMMA.16816.F32.BF16 R20, R196, R38, R40 ;  /* 0x00000026c414723c */ /* 0x000ff00000041828 */
[C---:B-1----:R-:W-:Y:S01]  /*2060*/  HMMA.16816.F32.BF16 R8, R200.reuse, R88, R80 ;  /* 0x00000058c808723c */ /* 0x042fe20000041850 */
[----:B------:R-:W-:Y:S07]  /*2070*/  LDSM.16.M88.4 R80, [R5+0x17900] ;  /* 0x017900000550783b */ /* 0x000fee0000000200 */
[----:B------:R-:W-:Y:S01]  /*2080*/  HMMA.16816.F32.BF16 R32, R200, R90, R32 ;  /* 0x0000005ac820723c */ /* 0x000fe20000041820 */
[----:B------:R-:W-:Y:S07]  /*2090*/  LDSM.16.M88.4 R88, [R3+0x15900] ;  /* 0x015900000358783b */ /* 0x000fee0000000200 */
[----:B------:R-:W-:Y:S08]  /*20a0*/  HMMA.16816.F32.BF16 R16, R196, R52, R44 ;  /* 0x00000034c410723c */ /* 0x000ff0000004182c */
[C---:B------:R-:W-:Y:S08]  /*20b0*/  HMMA.16816.F32.BF16 R44, R200.reuse, R96, R68 ;  /* 0x00000060c82c723c */ /* 0x040ff00000041844 */
[C---:B------:R-:W-:Y:S08]  /*20c0*/  HMMA.16816.F32.BF16 R36, R200.reuse, R84, R76 ;  /* 0x00000054c824723c */ /* 0x040ff0000004184c */
[C---:B------:R-:W-:Y:S01]  /*20d0*/  HMMA.16816.F32.BF16 R40, R200.reuse, R86, R72 ;  /* 0x00000056c828723c */ /* 0x040fe20000041848 */
[----:B------:R-:W1:Y:S07]  /*20e0*/  LDSM.16.M88.4 R84, [R3+0x15100] ;  /* 0x015100000354783b */ /* 0x000e6e0000000200 */
[----:B------:R-:W-:Y:S01]  /*20f0*/  HMMA.16816.F32.BF16 R48, R200, R98, R48 ;  /* 0x00000062c830723c */ /* 0x000fe20000041830 */
[----:B------:R-:W3:Y:S07]  /*2100*/  LDSM.16.M88.4 R96, [R3+0x16100] ;  /* 0x016100000360783b */ /* 0x000eee0000000200 */
[----:B------:R-:W-:Y:S08]  /*2110*/  HMMA.16816.F32.BF16 R12, R196, R54, R56 ;  /* 0x00000036c40c723c */ /* 0x000ff00000041838 */
[C---:B------:R-:W-:Y:S08]  /*2120*/  HMMA.16816.F32.BF16 R56, R200.reuse, R112, R24 ;  /* 0x00000070c838723c */ /* 0x040ff00000041818 */
[----:B------:R-:W-:Y:S08]  /*2130*/  HMMA.16816.F32.BF16 R76, R200, R114, R20 ;  /* 0x00000072c84c723c */ /* 0x000ff00000041814 */
[C---:B--2---:R-:W-:Y:S08]  /*2140*/  HMMA.16816.F32.BF16 R24, R204.reuse, R28, R8 ;  /* 0x0000001ccc18723c */ /* 0x044ff00000041808 */
[----:B------:R-:W-:Y:S08]  /*2150*/  HMMA.16816.F32.BF16 R20, R204, R30, R32 ;  /* 0x0000001ecc14723c */ /* 0x000ff00000041820 */
[----:B------:R-:W-:Y:S01]  /*2160*/  HMMA.16816.F32.BF16 R52, R200, R104, R64 ;  /* 0x00000068c834723c */ /* 0x000fe20000041840 */
[----:B------:R-:W2:Y:S07]  /*2170*/  LDSM.16.M88.4 R64, [R5+0x17100] ;  /* 0x017100000540783b */ /* 0x000eae0000000200 */
[C---:B------:R-:W-:Y:S01]  /*2180*/  HMMA.16816.F32.BF16 R8, R204.reuse, R100, R44 ;  /* 0x00000064cc08723c */ /* 0x040fe2000004182c */
[----:B------:R-:W-:Y:S07]  /*2190*/  LDSM.16.M88.4 R44, [R3+0x16900] ;  /* 0x01690000032c783b */ /* 0x000fee0000000200 */
[----:B------:R-:W-:Y:S01]  /*21a0*/  HMMA.16816.F32.BF16 R28, R204, R102, R48 ;  /* 0x00000066cc1c723c */ /* 0x000fe20000041830 */
[----:B------:R-:W4:Y:S07]  /*21b0*/  LDSM.16.M88.4 R48, [R232+0x18100] ;  /* 0x01810000e830783b */ /* 0x000f2e0000000200 */
[C---:B------:R-:W-:Y:S08]  /*21c0*/  HMMA.16816.F32.BF16 R72, R200.reuse, R116, R16 ;  /* 0x00000074c848723c */ /* 0x040ff00000041810 */
[----:B------:R-:W-:Y:S08]  /*21d0*/  HMMA.16816.F32.BF16 R68, R200, R118, R12 ;  /* 0x00000076c844723c */ /* 0x000ff0000004180c */
[C---:B------:R-:W-:Y:S08]  /*21e0*/  HMMA.16816.F32.BF16 R16, R204.reuse, R92, R36 ;  /* 0x0000005ccc10723c */ /* 0x040ff00000041824 */
[----:B------:R-:W-:Y:S08]  /*21f0*/  HMMA.16816.F32.BF16 R12, R204, R94, R40 ;  /* 0x0000005ecc0c723c */ /* 0x000ff00000041828 */
[C---:B-1----:R-:W-:Y:S01]  /*2200*/  HMMA.16816.F32.BF16 R32, R208.reuse, R84, R24 ;  /* 0x00000054d020723c */ /* 0x042fe20000041818 */
[----:B------:R-:W-:Y:S07]  /*2210*/  LDSM.16.M88.4 R24, [R3+0x17900] ;  /* 0x017900000318783b */ /* 0x000fee0000000200 */
[C---:B------:R-:W-:Y:S01]  /*2220*/  HMMA.16816.F32.BF16 R40, R208.reuse, R86, R20 ;  /* 0x00000056d028723c */ /* 0x040fe20000041814 */
[----:B------:R-:W-:Y:S07]  /*2230*/  LDSM.16.M88.4 R20, [R4+0x18100] ;  /* 0x018100000414783b */ /* 0x000fee0000000200 */
[----:B---3--:R-:W-:Y:S01]  /*2240*/  HMMA.16816.F32.BF16 R84, R208, R96, R8 ;  /* 0x00000060d054723c */ /* 0x008fe20000041808 */
[----:B------:R-:W1:Y:S07]  /*2250*/  LDSM.16.M88.4 R8, [R3+0x17100] ;  /* 0x017100000308783b */ /* 0x000e6e0000000200 */
[----:B------:R-:W-:Y:S08]  /*2260*/  HMMA.16816.F32.BF16 R36, R204, R108, R52 ;  /* 0x0000006ccc24723c */ /* 0x000ff00000041834 */
[----:B------:R-:W-:Y:S08]  /*2270*/  HMMA.16816.F32.BF16 R60, R200, R106, R60 ;  /* 0x0000006ac83c723c */ /* 0x000ff0000004183c */
[C---:B--2---:R-:W-:Y:S08]  /*2280*/  HMMA.16816.F32.BF16 R56, R204.reuse, R64, R56 ;  /* 0x00000040cc38723c */ /* 0x044ff00000041838 */
[C---:B------:R-:W-:Y:S08]  /*2290*/  HMMA.16816.F32.BF16 R52, R204.reuse, R66, R76 ;  /* 0x00000042cc34723c */ /* 0x040ff0000004184c */
[----:B------:R-:W-:Y:S08]  /*22a0*/  HMMA.16816.F32.BF16 R100, R204, R80, R72 ;  /* 0x00000050cc64723c */ /* 0x000ff00000041848 */
[C---:B------:R-:W-:Y:S08]  /*22b0*/  HMMA.16816.F32.BF16 R64, R208.reuse, R88, R16 ;  /* 0x00000058d040723c */ /* 0x040ff00000041810 */
[----:B------:R-:W-:Y:S08]  /*22c0*/  HMMA.16816.F32.BF16 R72, R208, R90, R12 ;  /* 0x0000005ad048723c */ /* 0x000ff0000004180c */
[----:B----4-:R-:W-:Y:S01]  /*22d0*/  HMMA.16816.F32.BF16 R16, R212, R48, R32 ;  /* 0x00000030d410723c */ /* 0x010fe20000041820 */
[----:B------:R-:W-:Y:S07]  /*22e0*/  LDSM.16.M88.4 R32, [R232+0x19100] ;  /* 0x01910000e820783b */ /* 0x000fee0000000200 */
[----:B------:R-:W-:Y:S08]  /*22f0*/  HMMA.16816.F32.BF16 R92, R204, R82, R68 ;  /* 0x00000052cc5c723c */ /* 0x000ff00000041844 */
[----:B------:R-:W-:Y:S01]  /*2300*/  HMMA.16816.F32.BF16 R12, R212, R50, R40 ;  /* 0x00000032d40c723c */ /* 0x000fe20000041828 */
[----:B------:R-:W-:Y:S04]  /*2310*/  LDSM.16.M88.4 R40, [R4+0x18900] ;  /* 0x018900000428783b */ /* 0x000fe80000000200 */
[----:B------:R-:W-:Y:S03]  /*2320*/  LDSM.16.M88.4 R48, [R5+0x18900] ;  /* 0x018900000530783b */ /* 0x000fe60000000200 */
[C---:B------:R-:W-:Y:S01]  /*2330*/  HMMA.16816.F32.BF16 R80, R208.reuse, R98, R28 ;  /* 0x00000062d050723c */ /* 0x040fe2000004181c */
[----:B------:R-:W2:Y:S07]  /*2340*/  LDSM.16.M88.4 R28, [R232+0x18900] ;  /* 0x01890000e81c783b */ /* 0x000eae0000000200 */
[----:B------:R-:W-:Y:S01]  /*2350*/  HMMA.16816.F32.BF16 R68, R208, R44, R36 ;  /* 0x0000002cd044723c */ /* 0x000fe20000041824 */
[----:B------:R-:W3:Y:S07]  /*2360*/  LDSM.16.M88.4 R36, [R5+0x18100] ;  /* 0x018100000524783b */ /* 0x000eee0000000200 */
[----:B------:R-:W-:Y:S08]  /*2370*/  HMMA.16816.F32.BF16 R60, R204, R110, R60 ;  /* 0x0000006ecc3c723c */ /* 0x000ff0000004183c */
[C---:B-1----:R-:W-:Y:S01]  /*2380*/  HMMA.16816.F32.BF16 R76, R208.reuse, R8, R56 ;  /* 0x00000008d04c723c */ /* 0x042fe20000041838 */
[----:B------:R-:W-:Y:S07]  /*2390*/  LDSM.16.M88.4 R56, [R3+0x18900] ;  /* 0x018900000338783b */ /* 0x000fee0000000200 */
[----:B------:R-:W-:Y:S01]  /*23a0*/  HMMA.16816.F32.BF16 R96, R208, R10, R52 ;  /* 0x0000000ad060723c */ /* 0x000fe20000041834 */
[----:B------:R-:W-:Y:S07]  /*23b0*/  LDSM.16.M88.4 R52, [R232+0x1a100] ;  /* 0x01a10000e834783b */ /* 0x000fee0000000200 */
[C---:B------:R-:W-:Y:S08]  /*23c0*/  HMMA.16816.F32.BF16 R8, R216.reuse, R20, R16 ;  /* 0x00000014d808723c */ /* 0x040ff00000041810 */
[----:B------:R-:W-:Y:S08]  /*23d0*/  HMMA.16816.F32.BF16 R16, R216, R22, R12 ;  /* 0x00000016d810723c */ /* 0x000ff0000004180c */
[----:B--2---:R-:W-:Y:S08]  /*23e0*/  HMMA.16816.F32.BF16 R12, R212, R30, R72 ;  /* 0x0000001ed40c723c */ /* 0x004ff00000041848 */
[C---:B------:R-:W-:Y:S01]  /*23f0*/  HMMA.16816.F32.BF16 R88, R208.reuse, R46, R60 ;  /* 0x0000002ed058723c */ /* 0x040fe2000004183c */
[----:B------:R-:W1:Y:S04]  /*2400*/  LDSM.16.M88.4 R60, [R3+0x18100] ;  /* 0x01810000033c783b */ /* 0x000e680000000200 */
[----:B------:R-:W-:Y:S03]  /*2410*/  LDSM.16.M88.4 R44, [R232+0x19900] ;  /* 0x01990000e82c783b */ /* 0x000fe60000000200 */
[C---:B------:R-:W-:Y:S08]  /*2420*/  HMMA.16816.F32.BF16 R100, R208.reuse, R24, R100 ;  /* 0x00000018d064723c */ /* 0x040ff00000041864 */
[----:B------:R-:W-:Y:S08]  /*2430*/  HMMA.16816.F32.BF16 R92, R208, R26, R92 ;  /* 0x0000001ad05c723c */ /* 0x000ff0000004185c */
[----:B------:R-:W-:Y:S01]  /*2440*/  HMMA.16816.F32.BF16 R24, R212, R28, R64 ;  /* 0x0000001cd418723c */ /* 0x000fe20000041840 */
[----:B------:R-:W-:Y:S07]  /*2450*/  LDSM.16.M88.4 R64, [R232+0x1a900] ;  /* 0x01a90000e840783b */ /* 0x000fee0000000200 */
[C---:B---3--:R-:W-:Y:S08]  /*2460*/  HMMA.16816.F32.BF16 R8, R220.reuse, R36, R8 ;  /* 0x00000024dc08723c */ /* 0x048ff00000041808 */
[----:B------:R-:W-:Y:S01]  /*2470*/  HMMA.16816.F32.BF16 R16, R220, R38, R16 ;  /* 0x00000026dc10723c */ /* 0x000fe20000041810 */
[----:B------:R-:W2:Y:S07]  /*2480*/  LDSM.16.M88.4 R36, [R4+0x19100] ;  /* 0x019100000424783b */ /* 0x000eae0000000200 */
[----:B------:R-:W-:Y:S08]  /*2490*/  HMMA.16816.F32.BF16 R28, R212, R32, R84 ;  /* 0x00000020d41c723c */ /* 0x000ff00000041854 */
[C---:B------:R-:W-:Y:S08]  /*24a0*/  HMMA.16816.F32.BF16 R12, R216.reuse, R42, R12 ;  /* 0x0000002ad80c723c */ /* 0x040ff0000004180c */
[----:B------:R-:W-:Y:S01]  /*24b0*/  HMMA.16816.F32.BF16 R20, R216, R40, R24 ;  /* 0x00000028d814723c */ /* 0x000fe20000041818 */
[----:B------:R-:W3:Y:S07]  /*24c0*/  LDSM.16.M88.4 R40, [R5+0x19100] ;  /* 0x019100000528783b */ /* 0x000eee0000000200 */
[----:B------:R-:W-:Y:S08]  /*24d0*/  HMMA.16816.F32.BF16 R72, R212, R34, R80 ;  /* 0x00000022d448723c */ /* 0x000ff00000041850 */
[----:B-1----:R-:W-:Y:S08]  /*24e0*/  HMMA.16816.F32.BF16 R32, R224, R60, R8 ;  /* 0x0000003ce020723c */ /* 0x002ff00000041808 */
[----:B--2---:R-:W-:Y:S08]  /*24f0*/  HMMA.16816.F32.BF16 R28, R216, R36, R28 ;  /* 0x00000024d81c723c */ /* 0x004ff0000004181c */
[C---:B------:R-:W-:Y:S08]  /*2500*/  HMMA.16816.F32.BF16 R24, R220.reuse, R50, R12 ;  /* 0x00000032dc18723c */ /* 0x040ff0000004180c */
[----:B------:R-:W-:Y:S01]  /*2510*/  HMMA.16816.F32.BF16 R8, R220, R48, R20 ;  /* 0x00000030dc08723c */ /* 0x000fe20000041814 */
[----:B------:R-:W-:Y:S01]  /*2520*/  FMUL.FTZ R6, R32, c[0x0][0x320] ;  /* 0x0000c80020067a20 */ /* 0x000fe20000410000 */
[----:B------:R-:W-:Y:S03]  /*2530*/  LDSM.16.M88.4 R48, [R4+0x1a900] ;  /* 0x01a900000430783b */ /* 0x000fe60000000200 */
[----:B------:R1:W2:Y:S03]  /*2540*/  MUFU.TANH R105, R6 ;  /* 0x0000000600697308 */ /* 0x0002a60000002400 */
[----:B------:R-:W-:Y:S08]  /*2550*/  HMMA.16816.F32.BF16 R20, R224, R62, R16 ;  /* 0x0000003ee014723c */ /* 0x000ff00000041810 */
[----:B---3--:R-:W-:Y:S01]  /*2560*/  HMMA.16816.F32.BF16 R12, R220, R40, R28 ;  /* 0x00000028dc0c723c */ /* 0x008fe2000004181c */
[----:B-1----:R-:W-:-:S07]  /*2570*/  FMUL.FTZ R6, R33, c[0x0][0x320] ;  /* 0x0000c80021067a20 */ /* 0x002fce0000410000 */
[----:B------:R-:W-:Y:S01]  /*2580*/  HMMA.16816.F32.BF16 R28, R224, R58, R24 ;  /* 0x0000003ae01c723c */ /* 0x000fe20000041818 */
[----:B------:R1:W3:Y:S07]  /*2590*/  MUFU.TANH R104, R6 ;  /* 0x0000000600687308 */ /* 0x0002ee0000002400 */
[C---:B------:R-:W-:Y:S08]  /*25a0*/  HMMA.16816.F32.BF16 R80, R212.reuse, R44, R68 ;  /* 0x0000002cd450723c */ /* 0x040ff00000041844 */
[C---:B------:R-:W-:Y:S01]  /*25b0*/  HMMA.16816.F32.BF16 R88, R212.reuse, R46, R88 ;  /* 0x0000002ed458723c */ /* 0x040fe20000041858 */
[----:B-1----:R-:W-:Y:S01]  /*25c0*/  FMUL.FTZ R6, R34, c[0x0][0x320] ;  /* 0x0000c80022067a20 */ /* 0x002fe20000410000 */
[----:B------:R-:W1:Y:S06]  /*25d0*/  LDSM.16.M88.4 R44, [R4+0x19900] ;  /* 0x01990000042c783b */ /* 0x000e6c0000000200 */
[----:B------:R-:W-:Y:S01]  /*25e0*/  HMMA.16816.F32.BF16 R68, R212, R54, R96 ;  /* 0x00000036d444723c */ /* 0x000fe20000041860 */
[----:B------:R4:W-:Y:S07]  /*25f0*/  MUFU.TANH R99, R6 ;  /* 0x0000000600637308 */ /* 0x0009ee0000002400 */
[----:B------:R-:W-:Y:S01]  /*2600*/  HMMA.16816.F32.BF16 R16, R216, R38, R72 ;  /* 0x00000026d810723c */ /* 0x000fe20000041848 */
[----:B------:R5:W2:Y:S07]  /*2610*/  LDSM.16.M88.4 R36, [R4+0x1a100] ;  /* 0x01a100000424783b */ /* 0x000aae0000000200 */
[----:B------:R-:W-:Y:S01]  /*2620*/  HMMA.16816.F32.BF16 R76, R212, R52, R76 ;  /* 0x00000034d44c723c */ /* 0x000fe2000004184c */
[----:B----4-:R-:W-:Y:S01]  /*2630*/  FMUL.FTZ R6, R35, c[0x0][0x320] ;  /* 0x0000c80023067a20 */ /* 0x010fe20000410000 */
[----:B------:R-:W4:Y:S03]  /*2640*/  LDSM.16.M88.4 R52, [R3+0x19100] ;  /* 0x019100000334783b */ /* 0x000f260000000200 */
[----:B------:R1:W-:Y:S01]  /*2650*/  MUFU.TANH R98, R6 ;  /* 0x0000000600627308 */ /* 0x0003e20000002400 */
[----:B------:R-:W2:Y:S02]  /*2660*/  LDSM.16.M88.4 R32, [R5+0x19900] ;  /* 0x019900000520783b */ /* 0x000ea40000000200 */
[----:B------:R-:W-:Y:S02]  /*2670*/  HMMA.16816.F32.BF16 R8, R224, R56, R8 ;  /* 0x00000038e008723c */ /* 0x000fe40000041808 */
[----:B------:R-:W2:Y:S01]  /*2680*/  LDSM.16.M88.4 R56, [R3+0x19900] ;  /* 0x019900000338783b */ /* 0x000ea20000000200 */
[----:B-----5:R-:W-:-:S05]  /*2690*/  FMUL.FTZ R4, R28, c[0x0][0x320] ;  /* 0x0000c8001c047a20 */ /* 0x020fca0000410000 */
[----:B------:R-:W-:Y:S01]  /*26a0*/  HMMA.16816.F32.BF16 R60, R212, R64, R100 ;  /* 0x00000040d43c723c */ /* 0x000fe20000041864 */
[----:B------:R5:W-:Y:S01]  /*26b0*/  MUFU.TANH R75, R4 ;  /* 0x00000004004b7308 */ /* 0x000be20000002400 */
[----:B-1----:R-:W-:-:S05]  /*26c0*/  FMUL.FTZ R6, R20, c[0x0][0x320] ;  /* 0x0000c80014067a20 */ /* 0x002fca0000410000 */
[----:B------:R-:W-:Y:S01]  /*26d0*/  SHF.L.U32 R103, R2, 0x1, RZ ;  /* 0x0000000102677819 */ /* 0x000fe200000006ff */
[----:B------:R-:W-:Y:S01]  /*26e0*/  HMMA.16816.F32.BF16 R24, R216, R44, R80 ;  /* 0x0000002cd818723c */ /* 0x000fe20000041850 */
[----:B------:R1:W-:Y:S03]  /*26f0*/  MUFU.TANH R97, R6 ;  /* 0x0000000600617308 */ /* 0x0003e60000002400 */
[--C-:B------:R-:W-:Y:S02]  /*2700*/  IMAD.IADD R2, R235, 0x1, R103.reuse ;  /* 0x00000001eb027824 */ /* 0x100fe400078e0267 */
[----:B------:R-:W-:Y:S02]  /*2710*/  IMAD R233, R0, 0x2, R103 ;  /* 0x0000000200e97824 */ /* 0x000fe400078e0267 */
[----:B------:R-:W-:Y:S01]  /*2720*/  HMMA.16816.F32.BF16 R64, R212, R66, R92 ;  /* 0x00000042d440723c */ /* 0x000fe2000004185c */
[----:B-----5:R-:W-:-:S02]  /*2730*/  FMUL.FTZ R4, R29, c[0x0][0x320] ;  /* 0x0000c8001d047a20 */ /* 0x020fc40000410000 */
[----:B------:R-:W-:Y:S02]  /*2740*/  IADD3 R0, R235, R233, RZ ;  /* 0x000000e9eb007210 */ /* 0x000fe40007ffe0ff */
[----:B------:R5:W-:Y:S01]  /*2750*/  MUFU.TANH R74, R4 ;  /* 0x00000004004a7308 */ /* 0x000be20000002400 */
[----:B-1----:R-:W-:-:S07]  /*2760*/  FMUL.FTZ R6, R21, c[0x0][0x320] ;  /* 0x0000c80015067a20 */ /* 0x002fce0000410000 */
[----:B------:R1:W-:Y:S01]  /*2770*/  MUFU.TANH R96, R6 ;  /* 0x0000000600607308 */ /* 0x0003e20000002400 */
[----:B-----5:R-:W-:-:S07]  /*2780*/  FMUL.FTZ R4, R30, c[0x0][0x320] ;  /* 0x0000c8001e047a20 */ /* 0x020fce0000410000 */
[----:B------:R5:W-:Y:S01]  /*2790*/  MUFU.TANH R73, R4 ;  /* 0x0000000400497308 */ /* 0x000be20000002400 */
[----:B-1----:R-:W-:-:S07]  /*27a0*/  FMUL.FTZ R6, R22, c[0x0][0x320] ;  /* 0x0000c80016067a20 */ /* 0x002fce0000410000 */
[----:B------:R1:W1:Y:S01]  /*27b0*/  MUFU.TANH R87, R6 ;  /* 0x0000000600577308 */ /* 0x0002620000002400 */
[----:B-----5:R-:W-:Y:S02]  /*27c0*/  FMUL.FTZ R4, R31, c[0x0][0x320] ;  /* 0x0000c8001f047a20 */ /* 0x020fe40000410000 */
[----:B------:R-:W5:Y:S05]  /*27d0*/  LDSM.16.M88.4 R28, [R5+0x1a100] ;  /* 0x01a10000051c783b */ /* 0x000f6a0000000200 */
[----:B------:R-:W-:Y:S01]  /*27e0*/  MUFU.TANH R72, R4 ;  /* 0x0000000400487308 */ /* 0x000fe20000002400 */
[----:B-1----:R-:W-:Y:S02]  /*27f0*/  FMUL.FTZ R6, R23, c[0x0][0x320] ;  /* 0x0000c80017067a20 */ /* 0x002fe40000410000 */
[----:B------:R-:W-:Y:S05]  /*2800*/  HMMA.16816.F32.BF16 R20, R220, R42, R16 ;  /* 0x0000002adc14723c */ /* 0x000fea0000041810 */
[----:B------:R1:W-:Y:S03]  /*2810*/  MUFU.TANH R86, R6 ;  /* 0x0000000600567308 */ /* 0x0003e60000002400 */
[C---:B------:R-:W-:Y:S08]  /*2820*/  HMMA.16816.F32.BF16 R16, R216.reuse, R46, R88 ;  /* 0x0000002ed810723c */ /* 0x040ff00000041858 */
[----:B--2---:R-:W-:Y:S01]  /*2830*/  HMMA.16816.F32.BF16 R44, R216, R36, R76 ;  /* 0x00000024d82c723c */ /* 0x004fe2000004184c */
[----:B-1----:R-:W-:-:S04]  /*2840*/  FMUL.FTZ R6, R8, c[0x0][0x320] ;  /* 0x0000c80008067a20 */ /* 0x002fc80000410000 */
[----:B------:R1:W2:Y:S03]  /*2850*/  MUFU.TANH R85, R6 ;  /* 0x0000000600557308 */ /* 0x0002a60000002400 */
[----:B----4-:R-:W-:Y:S08]  /*2860*/  HMMA.16816.F32.BF16 R20, R224, R54, R20 ;  /* 0x00000036e014723c */ /* 0x010ff00000041814 */
[----:B------:R-:W-:Y:S01]  /*2870*/  HMMA.16816.F32.BF16 R40, R216, R48, R60 ;  /* 0x00000030d828723c */ /* 0x000fe2000004183c */
[----:B-1----:R-:W-:-:S07]  /*2880*/  FMUL.FTZ R6, R9, c[0x0][0x320] ;  /* 0x0000c80009067a20 */ /* 0x002fce0000410000 */
[----:B------:R-:W-:Y:S01]  /*2890*/  HMMA.16816.F32.BF16 R16, R220, R34, R16 ;  /* 0x00000022dc10723c */ /* 0x000fe20000041810 */
[----:B------:R1:W4:Y:S07]  /*28a0*/  MUFU.TANH R84, R6 ;  /* 0x0000000600547308 */ /* 0x00032e0000002400 */
[----:B------:R-:W-:Y:S02]  /*28b0*/  FMUL.FTZ R20, R20, c[0x0][0x320] ;  /* 0x0000c80014147a20 */ /* 0x000fe40000410000 */
[----:B------:R-:W-:-:S02]  /*28c0*/  FMUL.FTZ R21, R21, c[0x0][0x320] ;  /* 0x0000c80015157a20 */ /* 0x000fc40000410000 */
[----:B------:R-:W-:Y:S01]  /*28d0*/  FMUL.FTZ R22, R22, c[0x0][0x320] ;  /* 0x0000c80016167a20 */ /* 0x000fe20000410000 */
[----:B------:R-:W-:Y:S01]  /*28e0*/  MUFU.TANH R145, R20 ;  /* 0x0000001400917308 */ /* 0x000fe20000002400 */
[----:B------:R-:W-:Y:S02]  /*28f0*/  FMUL.FTZ R23, R23, c[0x0][0x320] ;  /* 0x0000c80017177a20 */ /* 0x000fe40000410000 */
[----:B-1----:R-:W-:-:S05]  /*2900*/  FMUL.FTZ R6, R10, c[0x0][0x320] ;  /* 0x0000c8000a067a20 */ /* 0x002fca0000410000 */
[----:B------:R-:W-:Y:S08]  /*2910*/  MUFU.TANH R101, R21 ;  /* 0x0000001500657308 */ /* 0x000ff00000002400 */
[----:B------:R1:W1:Y:S08]  /*2920*/  MUFU.TANH R81, R6 ;  /* 0x0000000600517308 */ /* 0x0002700000002400 */
[----:B------:R-:W-:Y:S01]  /*2930*/  MUFU.TANH R49, R23 ;  /* 0x0000001700317308 */ /* 0x000fe20000002400 */
[----:B-1----:R-:W-:-:S02]  /*2940*/  FMUL.FTZ R6, R11, c[0x0][0x320] ;  /* 0x0000c8000b067a20 */ /* 0x002fc40000410000 */
[----:B------:R-:W-:Y:S01]  /*2950*/  HMMA.16816.F32.BF16 R8, R224, R52, R12 ;  /* 0x00000034e008723c */ /* 0x000fe2000004180c */
[----:B------:R1:W-:Y:S04]  /*2960*/  LDSM.16.M88.4 R52, [R5+0x1a900] ;  /* 0x01a900000534783b */ /* 0x0003e80000000200 */
[----:B------:R-:W1:Y:S03]  /*2970*/  MUFU.TANH R80, R6 ;  /* 0x0000000600507308 */ /* 0x000e660000002400 */
[----:B------:R-:W-:Y:S08]  /*2980*/  HMMA.16816.F32.BF16 R12, R220, R32, R24 ;  /* 0x00000020dc0c723c */ /* 0x000ff00000041818 */
[----:B------:R-:W-:Y:S01]  /*2990*/  HMMA.16816.F32.BF16 R24, R216, R38, R68 ;  /* 0x00000026d818723c */ /* 0x000fe20000041844 */
[----:B------:R-:W1:Y:S07]  /*29a0*/  LDSM.16.M88.4 R36, [R3+0x1a100] ;  /* 0x01a100000324783b */ /* 0x000e6e0000000200 */
[----:B------:R-:W-:Y:S01]  /*29b0*/  FMUL.FTZ R9, R9, c[0x0][0x320] ;  /* 0x0000c80009097a20 */ /* 0x000fe20000410000 */
[----:B------:R-:W-:Y:S01]  /*29c0*/  HMMA.16816.F32.BF16 R32, R224, R58, R16 ;  /* 0x0000003ae020723c */ /* 0x000fe20000041810 */
[----:B------:R-:W-:-:S02]  /*29d0*/  FMUL.FTZ R10, R10, c[0x0][0x320] ;  /* 0x0000c8000a0a7a20 */ /* 0x000fc40000410000 */
[----:B------:R-:W-:Y:S01]  /*29e0*/  FMUL.FTZ R11, R11, c[0x0][0x320] ;  /* 0x0000c8000b0b7a20 */ /* 0x000fe20000410000 */
[----:B------:R-:W-:Y:S01]  /*29f0*/  MUFU.TANH R102, R9 ;  /* 0x0000000900667308 */ /* 0x000fe20000002400 */
[----:B------:R-:W-:-:S07]  /*2a00*/  FMUL.FTZ R4, R8, c[0x0][0x320] ;  /* 0x0000c80008047a20 */ /* 0x000fce0000410000 */
[----:B------:R-:W-:Y:S03]  /*2a10*/  MUFU.TANH R146, R10 ;  /* 0x0000000a00927308 */ /* 0x000fe60000002400 */
[----:B-----5:R-:W-:Y:S05]  /*2a20*/  HMMA.16816.F32.BF16 R24, R220, R30, R24 ;  /* 0x0000001edc18723c */ /* 0x020fea0000041818 */
[----:B------:R5:W-:Y:S04]  /*2a30*/  MUFU.TANH R168, R11 ;  /* 0x0000000b00a87308 */ /* 0x000be80000002400 */
[----:B------:R-:W-:-:S02]  /*2a40*/  FMUL.FTZ R32, R32, c[0x0][0x320] ;  /* 0x0000c80020207a20 */ /* 0x000fc40000410000 */
[----:B------:R-:W-:Y:S02]  /*2a50*/  FMUL.FTZ R33, R33, c[0x0][0x320] ;  /* 0x0000c80021217a20 */ /* 0x000fe40000410000 */
[----:B------:R1:W1:Y:S01]  /*2a60*/  MUFU.TANH R144, R4 ;  /* 0x0000000400907308 */ /* 0x0002620000002400 */
[----:B------:R-:W-:Y:S02]  /*2a70*/  FMUL.FTZ R34, R34, c[0x0][0x320] ;  /* 0x0000c80022227a20 */ /* 0x000fe40000410000 */
[----:B------:R-:W-:Y:S01]  /*2a80*/  FMUL.FTZ R35, R35, c[0x0][0x320] ;  /* 0x0000c80023237a20 */ /* 0x000fe20000410000 */
[----:B-----5:R-:W-:Y:S01]  /*2a90*/  HMMA.16816.F32.BF16 R8, R220, R28, R44 ;  /* 0x0000001cdc08723c */ /* 0x020fe2000004182c */
[----:B------:R5:W2:Y:S03]  /*2aa0*/  LDSM.16.M88.4 R44, [R3+0x1a900] ;  /* 0x01a90000032c783b */ /* 0x000aa60000000200 */
[----:B------:R-:W-:Y:S01]  /*2ab0*/  MUFU.TANH R32, R32 ;  /* 0x0000002000207308 */ /* 0x000fe20000002400 */
[----:B------:R-:W-:-:S04]  /*2ac0*/  DEPBAR.LE SB0, 0x2 ;  /* 0x000080800000791a */ /* 0x000fc80000000000 */
[----:B-1----:R-:W-:Y:S03]  /*2ad0*/  HMMA.16816.F32.BF16 R4, R224, R56, R12 ;  /* 0x00000038e004723c */ /* 0x002fe6000004180c */
[----:B------:R-:W-:Y:S05]  /*2ae0*/  MUFU.TANH R33, R33 ;  /* 0x0000002100217308 */ /* 0x000fea0000002400 */
[----:B------:R-:W-:Y:S03]  /*2af0*/  HMMA.16816.F32.BF16 R12, R216, R50, R64 ;  /* 0x00000032d80c723c */ /* 0x000fe60000041840 */
[----:B------:R1:W1:Y:S01]  /*2b00*/  MUFU.TANH R50, R22 ;  /* 0x0000001600327308 */ /* 0x0002620000002400 */
[----:B-----5:R-:W-:-:S04]  /*2b10*/  SHF.R.S32.HI R3, RZ, 0x1f, R124 ;  /* 0x0000001fff037819 */ /* 0x020fc8000001147c */
[----:B------:R-:W-:Y:S03]  /*2b20*/  HMMA.16816.F32.BF16 R16, R224, R36, R8 ;  /* 0x00000024e010723c */ /* 0x000fe60000041808 */
[----:B------:R-:W-:Y:S01]  /*2b30*/  MUFU.TANH R34, R34 ;  /* 0x0000002200227308 */ /* 0x000fe20000002400 */
[----:B------:R-:W-:-:S04]  /*2b40*/  LEA.HI R125, R3, R124, RZ, 0x2 ;  /* 0x0000007c037d7211 */ /* 0x000fc800078f10ff */
[----:B------:R-:W-:Y:S01]  /*2b50*/  FMUL.FTZ R4, R4, c[0x0][0x320] ;  /* 0x0000c80004047a20 */ /* 0x000fe20000410000 */
[----:B------:R-:W-:Y:S01]  /*2b60*/  LOP3.LUT R3, R125, 0x7ffffffc, RZ, 0xc0, !PT ;  /* 0x7ffffffc7d037812 */ /* 0x000fe200078ec0ff */
[----:B-1----:R-:W-:Y:S01]  /*2b70*/  HMMA.16816.F32.BF16 R20, R220, R52, R40 ;  /* 0x00000034dc14723c */ /* 0x002fe20000041828 */
[----:B------:R-:W-:Y:S01]  /*2b80*/  FMUL.FTZ R6, R6, c[0x0][0x320] ;  /* 0x0000c80006067a20 */ /* 0x000fe20000410000 */
[----:B------:R1:W5:Y:S01]  /*2b90*/  MUFU.TANH R48, R4 ;  /* 0x0000000400307308 */ /* 0x0003620000002400 */
[----:B------:R-:W-:Y:S01]  /*2ba0*/  FMUL.FTZ R7, R7, c[0x0][0x320] ;  /* 0x0000c80007077a20 */ /* 0x000fe20000410000 */
[----:B------:R-:W-:Y:S01]  /*2bb0*/  STL [R1+0x48], R125 ;  /* 0x0000487d01007387 */ /* 0x000fe20000100800 */
[----:B------:R-:W-:-:S03]  /*2bc0*/  FMUL.FTZ R5, R5, c[0x0][0x320] ;  /* 0x0000c80005057a20 */ /* 0x000fc60000410000 */
[----:B------:R-:W-:Y:S02]  /*2bd0*/  HMMA.16816.F32.BF16 R28, R220, R54, R12 ;  /* 0x00000036dc1c723c */ /* 0x000fe4000004180c */
[----:B------:R3:W-:Y:S04]  /*2be0*/  MUFU.TANH R40, R6 ;  /* 0x0000000600287308 */ /* 0x0007e80000002400 */
[----:B------:R-:W-:Y:S02]  /*2bf0*/  FMUL.FTZ R16, R16, c[0x0][0x320] ;  /* 0x0000c80010107a20 */ /* 0x000fe40000410000 */
[----:B------:R-:W-:Y:S01]  /*2c00*/  HMMA.16816.F32.BF16 R12, R224, R38, R24 ;  /* 0x00000026e00c723c */ /* 0x000fe20000041818 */
[----:B------:R-:W-:Y:S01]  /*2c10*/  FMUL.FTZ R17, R17, c[0x0][0x320] ;  /* 0x0000c80011117a20 */ /* 0x000fe20000410000 */
[----:B------:R3:W-:Y:S01]  /*2c20*/  MUFU.TANH R36, R7 ;  /* 0x0000000700247308 */ /* 0x0007e20000002400 */
[----:B-1----:R-:W-:-:S02]  /*2c30*/  IMAD.IADD R4, R124, 0x1, -R3 ;  /* 0x000000017c047824 */ /* 0x002fc400078e0a03 */
[----:B------:R-:W-:Y:S02]  /*2c40*/  IMAD.U32 R3, RZ, RZ, UR5 ;  /* 0x00000005ff037e24 */ /* 0x000fe4000f8e00ff */
[----:B------:R-:W-:Y:S01]  /*2c50*/  FMUL.FTZ R18, R18, c[0x0][0x320] ;  /* 0x0000c80012127a20 */ /* 0x000fe20000410000 */
[----:B--2---:R-:W-:Y:S01]  /*2c60*/  HMMA.16816.F32.BF16 R8, R224, R44, R20 ;  /* 0x0000002ce008723c */ /* 0x004fe20000041814 */
[----:B------:R-:W-:Y:S01]  /*2c70*/  IMAD R3, R4, -0x2, R3 ;  /* 0xfffffffe04037824 */ /* 0x000fe200078e0203 */
[----:B------:R1:W2:Y:S01]  /*2c80*/  MUFU.TANH R41, R5 ;  /* 0x0000000500297308 */ /* 0x0002a20000002400 */
[----:B------:R-:W-:-:S03]  /*2c90*/  FMUL.FTZ R19, R19, c[0x0][0x320] ;  /* 0x0000c80013137a20 */ /* 0x000fc60000410000 */
[C---:B------:R-:W-:Y:S02]  /*2ca0*/  ISETP.GT.AND P6, PT, R3.reuse, RZ, PT ;  /* 0x000000ff0300720c */ /* 0x040fe40003fc4270 */
[C---:B------:R-:W-:Y:S01]  /*2cb0*/  ISETP.GT.AND P5, PT, R3.reuse, 0x1, PT ;  /* 0x000000010300780c */ /* 0x040fe20003fa4270 */
[----:B------:R-:W-:Y:S01]  /*2cc0*/  HMMA.16816.F32.BF16 R28, R224, R46, R28 ;  /* 0x0000002ee01c723c */ /* 0x000fe2000004181c */
[----:B------:R-:W-:Y:S01]  /*2cd0*/  ISETP.GT.AND P1, PT, R3, 0x8, PT ;  /* 0x000000080300780c */ /* 0x000fe20003f24270 */
[----:B------:R-:W2:Y:S01]  /*2ce0*/  MUFU.TANH R16, R16 ;  /* 0x0000001000107308 */ /* 0x000ea20000002400 */
[----:B---3--:R-:W-:Y:S02]  /*2cf0*/  FSEL R6, R105, -INF , P6 ;  /* 0xff80000069067808 */ /* 0x008fe40003000000 */
[----:B------:R-:W-:Y:S02]  /*2d00*/  FSEL R7, R104, -INF , P5 ;  /* 0xff80000068077808 */ /* 0x000fe40002800000 */
[----:B------:R-:W-:-:S02]  /*2d10*/  FMUL.FTZ R20, R15, c[0x0][0x320] ;  /* 0x0000c8000f147a20 */ /* 0x000fc40000410000 */
[----:B------:R-:W-:Y:S01]  /*2d20*/  FMNMX.FTZ R4, R6, R7, !PT ;  /* 0x0000000706047209 */ /* 0x000fe20007810000 */
[----:B-1----:R-:W-:Y:S01]  /*2d30*/  FMUL.FTZ R5, R14, c[0x0][0x320] ;  /* 0x0000c8000e057a20 */ /* 0x002fe20000410000 */
[----:B------:R-:W-:Y:S01]  /*2d40*/  FSEL R14, R87, -INF , P1 ;  /* 0xff800000570e7808 */ /* 0x000fe20000800000 */
[----:B------:R-:W-:Y:S01]  /*2d50*/  FMUL.FTZ R13, R13, c[0x0][0x320] ;  /* 0x0000c8000d0d7a20 */ /* 0x000fe20000410000 */
[----:B------:R-:W1:Y:S01]  /*2d60*/  MUFU.TANH R35, R35 ;  /* 0x0000002300237308 */ /* 0x000e620000002400 */
[----:B------:R-:W-:Y:S02]  /*2d70*/  FMUL.FTZ R12, R12, c[0x0][0x320] ;  /* 0x0000c8000c0c7a20 */ /* 0x000fe40000410000 */
[----:B------:R-:W-:Y:S01]  /*2d80*/  FMUL.FTZ R25, R10, c[0x0][0x320] ;  /* 0x0000c8000a197a20 */ /* 0x000fe20000410000 */
[----:B------:R-:W-:Y:S01]  /*2d90*/  FSEL R10, R99, -INF , P6 ;  /* 0xff800000630a7808 */ /* 0x000fe20003000000 */
[----:B------:R-:W-:Y:S01]  /*2da0*/  FMUL.FTZ R22, R8, c[0x0][0x320] ;  /* 0x0000c80008167a20 */ /* 0x000fe20000410000 */
[----:B------:R-:W-:Y:S01]  /*2db0*/  ISETP.GT.AND P6, PT, R3, 0x9, PT ;  /* 0x000000090300780c */ /* 0x000fe20003fc4270 */
[----:B------:R-:W-:Y:S01]  /*2dc0*/  FMUL.FTZ R26, R11, c[0x0][0x320] ;  /* 0x0000c8000b1a7a20 */ /* 0x000fe20000410000 */
[----:B------:R-:W-:Y:S01]  /*2dd0*/  FSEL R8, R97, -INF , P1 ;  /* 0xff80000061087808 */ /* 0x000fe20000800000 */
[----:B------:R-:W-:Y:S01]  /*2de0*/  FMUL.FTZ R23, R9, c[0x0][0x320] ;  /* 0x0000c80009177a20 */ /* 0x000fe20000410000 */
[----:B------:R-:W-:Y:S01]  /*2df0*/  FSEL R11, R98, -INF , P5 ;  /* 0xff800000620b7808 */ /* 0x000fe20002800000 */
[----:B------:R-:W-:Y:S01]  /*2e00*/  MUFU.TANH R24, R13 ;  /* 0x0000000d00187308 */ /* 0x000fe20000002400 */
[----:B------:R-:W-:Y:S01]  /*2e10*/  ISETP.GT.AND P5, PT, R3, 0x10, PT ;  /* 0x000000100300780c */ /* 0x000fe20003fa4270 */
[----:B------:R-:W-:Y:S01]  /*2e20*/  FMUL.FTZ R28, R28, c[0x0][0x320] ;  /* 0x0000c8001c1c7a20 */ /* 0x000fe20000410000 */
[----:B------:R-:W-:Y:S01]  /*2e30*/  FSEL R9, R96, -INF , P6 ;  /* 0xff80000060097808 */ /* 0x000fe20003000000 */
[----:B------:R-:W-:Y:S01]  /*2e40*/  FMUL.FTZ R29, R29, c[0x0][0x320] ;  /* 0x0000c8001d1d7a20 */ /* 0x000fe20000410000 */
[----:B------:R-:W-:Y:S01]  /*2e50*/  FMNMX.FTZ R4, R8, R4, !PT ;  /* 0x0000000408047209 */ /* 0x000fe20007810000 */
[----:B------:R-:W-:Y:S01]  /*2e60*/  FMUL.FTZ R30, R30, c[0x0][0x320] ;  /* 0x0000c8001e1e7a20 */ /* 0x000fe20000410000 */
[----:B------:R-:W-:Y:S01]  /*2e70*/  ISETP.GT.AND P1, PT, R3, 0x11, PT ;  /* 0x000000110300780c */ /* 0x000fe20003f24270 */
[----:B------:R3:W-:Y:S01]  /*2e80*/  MUFU.TANH R13, R5 ;  /* 0x00000005000d7308 */ /* 0x0007e20000002400 */
[----:B------:R-:W-:-:S02]  /*2e90*/  FSEL R44, R85, -INF , P5 ;  /* 0xff800000552c7808 */ /* 0x000fc40002800000 */
[----:B------:R-:W-:Y:S02]  /*2ea0*/  FMNMX.FTZ R4, R9, R4, !PT ;  /* 0x0000000409047209 */ /* 0x000fe40007810000 */
[----:B------:R-:W-:Y:S02]  /*2eb0*/  FSEL R15, R86, -INF , P6 ;  /* 0xff800000560f7808 */ /* 0x000fe40003000000 */
[----:B------:R-:W-:Y:S01]  /*2ec0*/  ISETP.GT.AND P6, PT, R3, 0x18, PT ;  /* 0x000000180300780c */ /* 0x000fe20003fc4270 */
[----:B------:R-:W1:Y:S01]  /*2ed0*/  MUFU.TANH R17, R17 ;  /* 0x0000001100117308 */ /* 0x000e620000002400 */
[----:B----4-:R-:W-:Y:S02]  /*2ee0*/  FSEL R45, R84, -INF , P1 ;  /* 0xff800000542d7808 */ /* 0x010fe40000800000 */
[----:B------:R-:W-:Y:S02]  /*2ef0*/  FMNMX.FTZ R4, R44, R4, !PT ;  /* 0x000000042c047209 */ /* 0x000fe40007810000 */
[----:B------:R-:W-:-:S02]  /*2f00*/  FSEL R64, R81, -INF , P5 ;  /* 0xff80000051407808 */ /* 0x000fc40002800000 */
[----:B------:R-:W-:Y:S01]  /*2f10*/  ISETP.GT.AND P5, PT, R3, 0x19, PT ;  /* 0x000000190300780c */ /* 0x000fe20003fa4270 */
[----:B------:R-:W4:Y:S01]  /*2f20*/  MUFU.TANH R18, R18 ;  /* 0x0000001200127308 */ /* 0x000f220000002400 */
[----:B------:R-:W-:Y:S02]  /*2f30*/  FSEL R46, R75, -INF , P6 ;  /* 0xff8000004b2e7808 */ /* 0x000fe40003000000 */
[----:B------:R-:W-:Y:S02]  /*2f40*/  FMNMX.FTZ R4, R45, R4, !PT ;  /* 0x000000042d047209 */ /* 0x000fe40007810000 */
[----:B------:R-:W-:Y:S02]  /*2f50*/  FSEL R66, R80, -INF , P1 ;  /* 0xff80000050427808 */ /* 0x000fe40000800000 */
[----:B------:R-:W-:Y:S01]  /*2f60*/  ISETP.GT.AND P1, PT, R3, 0x20, PT ;  /* 0x000000200300780c */ /* 0x000fe20003f24270 */
[----:B------:R-:W1:Y:S01]  /*2f70*/  MUFU.TANH R21, R12 ;  /* 0x0000000c00157308 */ /* 0x000e620000002400 */
[----:B------:R-:W-:-:S02]  /*2f80*/  FSEL R47, R74, -INF , P5 ;  /* 0xff8000004a2f7808 */ /* 0x000fc40002800000 */
[----:B------:R-:W-:Y:S02]  /*2f90*/  FMNMX.FTZ R4, R46, R4, !PT ;  /* 0x000000042e047209 */ /* 0x000fe40007810000 */
[----:B------:R-:W-:Y:S02]  /*2fa0*/  FSEL R65, R73, -INF , P6 ;  /* 0xff80000049417808 */ /* 0x000fe40003000000 */
[----:B------:R-:W-:Y:S01]  /*2fb0*/  ISETP.GT.AND P6, PT, R3, 0x21, PT ;  /* 0x000000210300780c */ /* 0x000fe20003fc4270 */
[----:B------:R-:W1:Y:S01]  /*2fc0*/  MUFU.TANH R19, R19 ;  /* 0x0000001300137308 */ /* 0x000e620000002400 */
[----:B------:R-:W-:Y:S02]  /*2fd0*/  FSEL R144, R144, -INF , P1 ;  /* 0xff80000090907808 */ /* 0x000fe40000800000 */
[----:B------:R-:W-:Y:S02]  /*2fe0*/  FMNMX.FTZ R4, R47, R4, !PT ;  /* 0x000000042f047209 */ /* 0x000fe40007810000 */
[----:B---3--:R-:W-:-:S02]  /*2ff0*/  FMNMX.FTZ R5, R10, R11, !PT ;  /* 0x0000000b0a057209 */ /* 0x008fc40007810000 */
[----:B------:R-:W-:Y:S01]  /*3000*/  FSEL R67, R72, -INF , P5 ;  /* 0xff80000048437808 */ /* 0x000fe20002800000 */
[----:B------:R-:W3:Y:S01]  /*3010*/  MUFU.TANH R20, R20 ;  /* 0x0000001400147308 */ /* 0x000ee20000002400 */
[----:B------:R-:W-:Y:S02]  /*3020*/  ISETP.GT.AND P5, PT, R3, 0x28, PT ;  /* 0x000000280300780c */ /* 0x000fe40003fa4270 */
[----:B------:R-:W-:Y:S02]  /*3030*/  FSEL R102, R102, -INF , P6 ;  /* 0xff80000066667808 */ /* 0x000fe40003000000 */
[----:B------:R-:W-:Y:S02]  /*3040*/  FMNMX.FTZ R4, R144, R4, !PT ;  /* 0x0000000490047209 */ /* 0x000fe40007810000 */
[----:B------:R-:W-:Y:S01]  /*3050*/  FMNMX.FTZ R5, R14, R5, !PT ;  /* 0x000000050e057209 */ /* 0x000fe20007810000 */
[----:B------:R-:W-:Y:S01]  /*3060*/  MUFU.TANH R22, R22 ;  /* 0x0000001600167308 */ /* 0x000fe20000002400 */
[----:B------:R-:W-:-:S02]  /*3070*/  FSEL R146, R146, -INF , P1 ;  /* 0xff80000092927808 */ /* 0x000fc40000800000 */
[----:B------:R-:W-:Y:S02]  /*3080*/  ISETP.GT.AND P1, PT, R3, 0x29, PT ;  /* 0x000000290300780c */ /* 0x000fe40003f24270 */
[----:B------:R-:W-:Y:S02]  /*3090*/  FSEL R145, R145, -INF , P5 ;  /* 0xff80000091917808 */ /* 0x000fe40002800000 */
[----:B------:R-:W-:Y:S01]  /*30a0*/  FMNMX.FTZ R4, R102, R4, !PT ;  /* 0x0000000466047209 */ /* 0x000fe20007810000 */
[----:B------:R-:W1:Y:S01]  /*30b0*/  MUFU.TANH R12, R25 ;  /* 0x00000019000c7308 */ /* 0x000e620000002400 */
[----:B------:R-:W-:Y:S02]  /*30c0*/  FMNMX.FTZ R5, R15, R5, !PT ;  /* 0x000000050f057209 */ /* 0x000fe40007810000 */
[----:B------:R-:W-:Y:S02]  /*30d0*/  FSEL R168, R168, -INF , P6 ;  /* 0xff800000a8a87808 */ /* 0x000fe40003000000 */
[----:B------:R-:W-:-:S02]  /*30e0*/  ISETP.GT.AND P6, PT, R3, 0x30, PT ;  /* 0x000000300300780c */ /* 0x000fc40003fc4270 */
[----:B------:R-:W-:Y:S01]  /*30f0*/  FSEL R101, R101, -INF , P1 ;  /* 0xff80000065657808 */ /* 0x000fe20000800000 */
[----:B------:R-:W-:Y:S01]  /*3100*/  MUFU.TANH R28, R28 ;  /* 0x0000001c001c7308 */ /* 0x000fe20000002400 */
[----:B------:R-:W-:Y:S02]  /*3110*/  FMNMX.FTZ R4, R145, R4, !PT ;  /* 0x0000000491047209 */ /* 0x000fe40007810000 */
[----:B------:R-:W-:Y:S02]  /*3120*/  FMNMX.FTZ R5, R64, R5, !PT ;  /* 0x0000000540057209 */ /* 0x000fe40007810000 */
[----:B------:R-:W-:Y:S01]  /*3130*/  FSEL R147, R50, -INF , P5 ;  /* 0xff80000032937808 */ /* 0x000fe20002800000 */
[----:B------:R-:W-:Y:S01]  /*3140*/  BAR.SYNC.DEFER_BLOCKING 0x0 ;  /* 0x0000000000007b1d */ /* 0x000fe20000010000 */
[----:B------:R-:W-:Y:S02]  /*3150*/  ISETP.GT.AND P5, PT, R3, 0x31, PT ;  /* 0x000000310300780c */ /* 0x000fe40003fa4270 */
[----:B-----5:R-:W-:-:S02]  /*3160*/  FSEL R191, R48, -INF , P6 ;  /* 0xff80000030bf7808 */ /* 0x020fc40003000000 */
[----:B------:R-:W-:Y:S01]  /*3170*/  FMNMX.FTZ R4, R101, R4, !PT ;  /* 0x0000000465047209 */ /* 0x000fe20007810000 */
[----:B------:R-:W-:Y:S01]  /*3180*/  MUFU.TANH R30, R30 ;  /* 0x0000001e001e7308 */ /* 0x000fe20000002400 */
[----:B------:R-:W-:Y:S02]  /*3190*/  FMNMX.FTZ R5, R66, R5, !PT ;  /* 0x0000000542057209 */ /* 0x000fe40007810000 */
[----:B------:R-:W-:Y:S02]  /*31a0*/  FSEL R169, R49, -INF , P1 ;  /* 0xff80000031a97808 */ /* 0x000fe40000800000 */
[----:B------:R-:W-:Y:S02]  /*31b0*/  ISETP.GT.AND P1, PT, R3, 0x38, PT ;  /* 0x000000380300780c */ /* 0x000fe40003f24270 */
[----:B--2---:R-:W-:Y:S02]  /*31c0*/  FSEL R188, R41, -INF , P5 ;  /* 0xff80000029bc7808 */ /* 0x004fe40002800000 */
[----:B------:R-:W-:-:S02]  /*31d0*/  FMNMX.FTZ R4, R191, R4, !PT ;  /* 0x00000004bf047209 */ /* 0x000fc40007810000 */
[----:B------:R-:W-:Y:S02]  /*31e0*/  FMNMX.FTZ R5, R65, R5, !PT ;  /* 0x0000000541057209 */ /* 0x000fe40007810000 */
[----:B------:R-:W-:Y:S02]  /*31f0*/  FSEL R229, R40, -INF , P6 ;  /* 0xff80000028e57808 */ /* 0x000fe40003000000 */
[----:B------:R-:W-:Y:S02]  /*3200*/  ISETP.GT.AND P6, PT, R3, 0x39, PT ;  /* 0x000000390300780c */ /* 0x000fe40003fc4270 */
[----:B------:R-:W-:Y:S01]  /*3210*/  FSEL R190, R32, -INF , P1 ;  /* 0xff80000020be7808 */ /* 0x000fe20000800000 */
[----:B------:R-:W-:Y:S01]  /*3220*/  LDSM.16.MT88.4 R40, [R233+0x3100] ;  /* 0x00310000e928783b */ /* 0x000fe20000004200 */
        /* <DEDUP_REMOVED lines=11> */
[----:B------:R-:W-:Y:S01]  /*32e0*/  FMNMX.FTZ R100, R189, R4, !PT ;  /* 0x00000004bd647209 */ /* 0x000fe20007810000 */
[----:B------:R2:W5:Y:S01]  /*32f0*/  MUFU.TANH R16, R23 ;  /* 0x0000001700107308 */ /* 0x0005620000002400 */
[----:B------:R-:W-:Y:S02]  /*3300*/  FMNMX.FTZ R5, R168, R5, !PT ;  /* 0x00000005a8057209 */ /* 0x000fe40007810000 */
[----:B-1----:R-:W-:Y:S02]  /*3310*/  FSEL R230, R35, -INF , P6 ;  /* 0xff80000023e67808 */ /* 0x002fe40003000000 */
[----:B------:R-:W-:Y:S01]  /*3320*/  ISETP.GT.AND P6, PT, R3, 0x48, PT ;  /* 0x000000480300780c */ /* 0x000fe20003fc4270 */
[----:B------:R-:W-:Y:S01]  /*3330*/  LDSM.16.MT88.4 R32, [R103+0x3100] ;  /* 0x003100006720783b */ /* 0x000fe20000004200 */
[----:B------:R-:W-:-:S02]  /*3340*/  FSEL R244, R17, -INF , P1 ;  /* 0xff80000011f47808 */ /* 0x000fc40000800000 */
[----:B------:R-:W-:Y:S02]  /*3350*/  FMNMX.FTZ R100, R246, R100, !PT ;  /* 0x00000064f6647209 */ /* 0x000fe40007810000 */
[----:B------:R-:W-:Y:S02]  /*3360*/  FMNMX.FTZ R4, R147, R5, !PT ;  /* 0x0000000593047209 */ /* 0x000fe40007810000 */
[----:B----4-:R-:W-:Y:S01]  /*3370*/  FSEL R249, R18, -INF , P5 ;  /* 0xff80000012f97808 */ /* 0x010fe20002800000 */
[----:B------:R-:W1:Y:S01]  /*3380*/  MUFU.TANH R5, R29 ;  /* 0x0000001d00057308 */ /* 0x000e620000002400 */
        /* <DEDUP_REMOVED lines=10> */
[----:B---3--:R-:W-:Y:S02]  /*3430*/  FSEL R245, R20, -INF , P5 ;  /* 0xff80000014f57808 */ /* 0x008fe40002800000 */
[----:B------:R-:W-:Y:S02]  /*3440*/  FSEL R161, R12, -INF , P1 ;  /* 0xff8000000ca17808 */ /* 0x000fe40000800000 */
[----:B------:R-:W-:Y:S01]  /*3450*/  FSEL R240, R22, -INF , P1 ;  /* 0xff80000016f07808 */ /* 0x000fe20000800000 */
[----:B------:R3:W4:Y:S01]  /*3460*/  MUFU.TANH R12, R26 ;  /* 0x0000001a000c7308 */ /* 0x0007220000002400 */
[C---:B------:R-:W-:Y:S01]  /*3470*/  ISETP.GT.AND P6, PT, R3.reuse, 0x51, PT ;  /* 0x000000510300780c */ /* 0x040fe20003fc4270 */
[----:B--2---:R-:W-:Y:S01]  /*3480*/  LDSM.16.MT88.4 R20, [R2+0x100] ;  /* 0x000100000214783b */ /* 0x004fe20000004200 */
[----:B------:R-:W-:-:S02]  /*3490*/  ISETP.GT.AND P5, PT, R3, 0x58, PT ;  /* 0x000000580300780c */ /* 0x000fc40003fa4270 */
[----:B------:R-:W-:Y:S02]  /*34a0*/  ISETP.GT.AND P1, PT, R3, 0x59, PT ;  /* 0x000000590300780c */ /* 0x000fe40003f24270 */
[----:B------:R-:W-:Y:S02]  /*34b0*/  FMNMX.FTZ R100, R241, R100, !PT ;  /* 0x00000064f1647209 */ /* 0x000fe40007810000 */
[----:B------:R-:W-:Y:S02]  /*34c0*/  FMNMX.FTZ R3, R228, R4, !PT ;  /* 0x00000004e4037209 */ /* 0x000fe40007810000 */
[----:B-----5:R-:W-:Y:S02]  /*34d0*/  FSEL R162, R16, -INF , P6 ;  /* 0xff80000010a27808 */ /* 0x020fe40003000000 */
[----:B------:R-:W-:Y:S01]  /*34e0*/  FMNMX.FTZ R100, R240, R100, !PT ;  /* 0x00000064f0647209 */ /* 0x000fe20007810000 */
[----:B------:R-:W-:Y:S01]  /*34f0*/  LDSM.16.MT88.4 R16, [R2+0x3100] ;  /* 0x003100000210783b */ /* 0x000fe20000004200 */
[----:B------:R-:W-:-:S02]  /*3500*/  FMNMX.FTZ R3, R231, R3, !PT ;  /* 0x00000003e7037209 */ /* 0x000fc40007810000 */
[----:B------:R-:W-:Y:S01]  /*3510*/  FSEL R178, R28, -INF , P5 ;  /* 0xff8000001cb27808 */ /* 0x000fe20002800000 */
[----:B---3--:R-:W-:Y:S01]  /*3520*/  LDSM.16.MT88.4 R24, [R0+0x100] ;  /* 0x000100000018783b */ /* 0x008fe20000004200 */
[----:B------:R-:W-:Y:S02]  /*3530*/  FMNMX.FTZ R100, R162, R100, !PT ;  /* 0x00000064a2647209 */ /* 0x000fe40007810000 */
[----:B------:R-:W-:Y:S02]  /*3540*/  FMNMX.FTZ R3, R230, R3, !PT ;  /* 0x00000003e6037209 */ /* 0x000fe40007810000 */
[----:B-1----:R-:W-:Y:S01]  /*3550*/  FSEL R236, R5, -INF , P1 ;  /* 0xff80000005ec7808 */ /* 0x002fe20000800000 */
[----:B------:R-:W-:Y:S01]  /*3560*/  FMUL.FTZ R5, R31, c[0x0][0x320] ;  /* 0x0000c8001f057a20 */ /* 0x000fe20000410000 */
[----:B------:R-:W-:Y:S02]  /*3570*/  FMNMX.FTZ R100, R178, R100, !PT ;  /* 0x00000064b2647209 */ /* 0x000fe40007810000 */
[----:B------:R-:W-:-:S02]  /*3580*/  FMNMX.FTZ R3, R249, R3, !PT ;  /* 0x00000003f9037209 */ /* 0x000fc40007810000 */
[----:B------:R-:W-:Y:S01]  /*3590*/  FMNMX.FTZ R100, R236, R100, !PT ;  /* 0x00000064ec647209 */ /* 0x000fe20007810000 */
[----:B------:R-:W1:Y:S01]  /*35a0*/  MUFU.TANH R5, R5 ;  /* 0x0000000500057308 */ /* 0x000e620000002400 */
[----:B------:R-:W-:Y:S02]  /*35b0*/  FMNMX.FTZ R3, R248, R3, !PT ;  /* 0x00000003f8037209 */ /* 0x000fe40007810000 */
[----:B----4-:R-:W-:Y:S01]  /*35c0*/  FSEL R179, R12, -INF , P6 ;  /* 0xff8000000cb37808 */ /* 0x010fe20003000000 */
[----:B------:R-:W2:Y:S01]  /*35d0*/  SHFL.BFLY PT, R4, R100, 0x2, 0x1f ;  /* 0x0c401f0064047f89 */ /* 0x000ea200000e0000 */
[----:B------:R-:W-:Y:S02]  /*35e0*/  FMNMX.FTZ R3, R247, R3, !PT ;  /* 0x00000003f7037209 */ /* 0x000fe40007810000 */
[----:B------:R-:W-:Y:S02]  /*35f0*/  FSEL R170, R30, -INF , P5 ;  /* 0xff8000001eaa7808 */ /* 0x000fe40002800000 */
[----:B------:R-:W-:Y:S01]  /*3600*/  FMNMX.FTZ R3, R245, R3, !PT ;  /* 0x00000003f5037209 */ /* 0x000fe20007810000 */
[----:B------:R-:W-:Y:S03]  /*3610*/  LDSM.16.MT88.4 R28, [R233+0x100] ;  /* 0x00010000e91c783b */ /* 0x000fe60000004200 */
[----:B------:R-:W-:-:S02]  /*3620*/  FMNMX.FTZ R3, R161, R3, !PT ;  /* 0x00000003a1037209 */ /* 0x000fc40007810000 */
[----:B-1----:R-:W-:Y:S02]  /*3630*/  FSEL R252, R5, -INF , P1 ;  /* 0xff80000005fc7808 */ /* 0x002fe40000800000 */
[----:B------:R-:W-:-:S04]  /*3640*/  FMNMX.FTZ R3, R179, R3, !PT ;  /* 0x00000003b3037209 */ /* 0x000fc80007810000 */
[----:B------:R-:W-:-:S04]  /*3650*/  FMNMX.FTZ R3, R170, R3, !PT ;  /* 0x00000003aa037209 */ /* 0x000fc80007810000 */
[----:B------:R-:W-:Y:S02]  /*3660*/  FMNMX.FTZ R3, R252, R3, !PT ;  /* 0x00000003fc037209 */ /* 0x000fe40007810000 */
[----:B--2---:R-:W-:-:S03]  /*3670*/  FMNMX.FTZ R100, R100, R4, !PT ;  /* 0x0000000464647209 */ /* 0x004fc60007810000 */
        /* <DEDUP_REMOVED lines=16> */
[----:B------:R1:W-:Y:S02]  /*3780*/  MUFU.EX2 R171, R4 ;  /* 0x0000000400ab7308 */ /* 0x0003e40000000800 */
[----:B-1----:R-:W-:-:S06]  /*3790*/  FFMA.FTZ R4, R8, c[0x0][0x2d0], -R13 ;  /* 0x0000b40008047a23 */ /* 0x002fcc000001080d */
[----:B------:R1:W-:Y:S02]  /*37a0*/  MUFU.EX2 R176, R4 ;  /* 0x0000000400b07308 */ /* 0x0003e40000000800 */
[----:B-1----:R-:W-:-:S06]  /*37b0*/  FFMA.FTZ R4, R9, c[0x0][0x2d0], -R13 ;  /* 0x0000b40009047a23 */ /* 0x002fcc000001080d */
[----:B------:R1:W2:Y:S02]  /*37c0*/  MUFU.EX2 R239, R4 ;  /* 0x0000000400ef7308 */ /* 0x0002a40000000800 */
[----:B-1----:R-:W-:Y:S01]  /*37d0*/  FFMA.FTZ R4, R10, c[0x0][0x2d0], -R12 ;  /* 0x0000b4000a047a23 */ /* 0x002fe2000001080c */
[----:B--2---:R-:W-:-:S05]  /*37e0*/  F2FP.BF16.PACK_AB R6, R239, R176 ;  /* 0x000000b0ef06723e */ /* 0x004fca00000010ff */
[----:B------:R1:W-:Y:S02]  /*37f0*/  MUFU.EX2 R163, R4 ;  /* 0x0000000400a37308 */ /* 0x0003e40000000800 */
[--C-:B-1----:R-:W-:Y:S02]  /*3800*/  FFMA.FTZ R4, R11, c[0x0][0x2d0], -R12.reuse ;  /* 0x0000b4000b047a23 */ /* 0x102fe4000001080c */
[----:B------:R-:W1:Y:S04]  /*3810*/  LDSM.16.MT88.4 R8, [R2+0x6100] ;  /* 0x006100000208783b */ /* 0x000e680000004200 */
[----:B------:R2:W3:Y:S02]  /*3820*/  MUFU.EX2 R177, R4 ;  /* 0x0000000400b17308 */ /* 0x0004e40000000800 */
[----:B--2---:R-:W-:Y:S01]  /*3830*/  FFMA.FTZ R4, R14, c[0x0][0x2d0], -R12 ;  /* 0x0000b4000e047a23 */ /* 0x004fe2000001080c */
[----:B---3--:R-:W-:-:S05]  /*3840*/  F2FP.BF16.PACK_AB R5, R177, R163 ;  /* 0x000000a3b105723e */ /* 0x008fca00000010ff */
[----:B------:R2:W-:Y:S02]  /*3850*/  MUFU.EX2 R172, R4 ;  /* 0x0000000400ac7308 */ /* 0x0005e40000000800 */
[----:B--2---:R-:W-:-:S06]  /*3860*/  FFMA.FTZ R4, R15, c[0x0][0x2d0], -R12 ;  /* 0x0000b4000f047a23 */ /* 0x004fcc000001080c */
[----:B------:R2:W3:Y:S02]  /*3870*/  MUFU.EX2 R14, R4 ;  /* 0x00000004000e7308 */ /* 0x0004e40000000800 */
[----:B--2---:R-:W-:Y:S02]  /*3880*/  F2FP.BF16.PACK_AB R4, R171, R238 ;  /* 0x000000eeab04723e */ /* 0x004fe400000010ff */
[----:B---3--:R-:W-:-:S07]  /*3890*/  F2FP.BF16.PACK_AB R7, R14, R172 ;  /* 0x000000ac0e07723e */ /* 0x008fce00000010ff */
[C---:B------:R-:W-:Y:S08]  /*38a0*/  HMMA.16816.F32.BF16 R92, R4.reuse, R16, RZ ;  /* 0x00000010045c723c */ /* 0x040ff000000418ff */
[C---:B------:R-:W-:Y:S01]  /*38b0*/  HMMA.16816.F32.BF16 R76, R4.reuse, R18, RZ ;  /* 0x00000012044c723c */ /* 0x040fe200000418ff */
[----:B------:R-:W2:Y:S07]  /*38c0*/  LDSM.16.MT88.4 R16, [R0+0x3100] ;  /* 0x003100000010783b */ /* 0x000eae0000004200 */
[C---:B-1----:R-:W-:Y:S07]  /*38d0*/  HMMA.16816.F32.BF16 R56, R4.reuse, R8, RZ ;  /* 0x000000080438723c */ /* 0x042fee00000418ff */
[--C-:B------:R-:W-:Y:S01]  /*38e0*/  FFMA.FTZ R8, R44, c[0x0][0x2d0], -R13.reuse ;  /* 0x0000b4002c087a23 */ /* 0x100fe2000001080d */
[C---:B------:R-:W-:Y:S03]  /*38f0*/  HMMA.16816.F32.BF16 R104, R4.reuse, R28, RZ ;  /* 0x0000001c0468723c */ /* 0x040fe600000418ff */
[----:B------:R1:W-:Y:S05]  /*3900*/  MUFU.EX2 R15, R8 ;  /* 0x00000008000f7308 */ /* 0x0003ea0000000800 */
[C---:B------:R-:W-:Y:S01]  /*3910*/  HMMA.16816.F32.BF16 R80, R4.reuse, R30, RZ ;  /* 0x0000001e0450723c */ /* 0x040fe200000418ff */
[----:B------:R-:W3:Y:S07]  /*3920*/  LDSM.16.MT88.4 R28, [R233+0x6100] ;  /* 0x00610000e91c783b */ /* 0x000eee0000004200 */
[----:B------:R-:W-:Y:S01]  /*3930*/  HMMA.16816.F32.BF16 R96, R4, R32, RZ ;  /* 0x000000200460723c */ /* 0x000fe200000418ff */
[----:B-1----:R-:W-:-:S04]  /*3940*/  FFMA.FTZ R8, R45, c[0x0][0x2d0], -R13 ;  /* 0x0000b4002d087a23 */ /* 0x002fc8000001080d */
[----:B------:R1:W4:Y:S03]  /*3950*/  MUFU.EX2 R160, R8 ;  /* 0x0000000800a07308 */ /* 0x0003260000000800 */
[C---:B------:R-:W-:Y:S01]  /*3960*/  HMMA.16816.F32.BF16 R68, R4.reuse, R34, RZ ;  /* 0x000000220444723c */ /* 0x040fe200000418ff */
[----:B------:R-:W5:Y:S07]  /*3970*/  LDSM.16.MT88.4 R32, [R0+0x6100] ;  /* 0x006100000020783b */ /* 0x000f6e0000004200 */
[----:B------:R-:W-:Y:S01]  /*3980*/  HMMA.16816.F32.BF16 R108, R4, R20, RZ ;  /* 0x00000014046c723c */ /* 0x000fe200000418ff */
[----:B-1----:R-:W-:-:S07]  /*3990*/  FFMA.FTZ R8, R46, c[0x0][0x2d0], -R13 ;  /* 0x0000b4002e087a23 */ /* 0x002fce000001080d */
[C---:B------:R-:W-:Y:S01]  /*39a0*/  HMMA.16816.F32.BF16 R84, R4.reuse, R22, RZ ;  /* 0x000000160454723c */ /* 0x040fe200000418ff */
[----:B------:R-:W1:Y:S01]  /*39b0*/  LDSM.16.MT88.4 R20, [R103+0x6100] ;  /* 0x006100006714783b */ /* 0x000e620000004200 */
[----:B------:R2:W-:Y:S06]  /*39c0*/  MUFU.EX2 R174, R8 ;  /* 0x0000000800ae7308 */ /* 0x0005ec0000000800 */
[C---:B------:R-:W-:Y:S08]  /*39d0*/  HMMA.16816.F32.BF16 R112, R4.reuse, R36, RZ ;  /* 0x000000240470723c */ /* 0x040ff000000418ff */
[----:B------:R-:W-:Y:S01]  /*39e0*/  HMMA.16816.F32.BF16 R88, R4, R38, RZ ;  /* 0x000000260458723c */ /* 0x000fe200000418ff */
[----:B--2---:R-:W-:-:S04]  /*39f0*/  FFMA.FTZ R8, R47, c[0x0][0x2d0], -R13 ;  /* 0x0000b4002f087a23 */ /* 0x004fc8000001080d */
[----:B------:R2:W-:Y:S03]  /*3a00*/  MUFU.EX2 R180, R8 ;  /* 0x0000000800b47308 */ /* 0x0005e60000000800 */
[C---:B------:R-:W-:Y:S08]  /*3a10*/  HMMA.16816.F32.BF16 R36, R4.reuse, R16, RZ ;  /* 0x000000100424723c */ /* 0x040ff000000418ff */
[----:B------:R-:W-:Y:S01]  /*3a20*/  HMMA.16816.F32.BF16 R120, R4, R18, RZ ;  /* 0x000000120478723c */ /* 0x000fe200000418ff */
[----:B------:R-:W1:Y:S01]  /*3a30*/  LDSM.16.MT88.4 R16, [R2+0x3900] ;  /* 0x003900000210783b */ /* 0x000e620000004200 */
[----:B--2---:R-:W-:-:S06]  /*3a40*/  FFMA.FTZ R8, R64, c[0x0][0x2d0], -R12 ;  /* 0x0000b40040087a23 */ /* 0x004fcc000001080c */
[C---:B------:R-:W-:Y:S01]  /*3a50*/  HMMA.16816.F32.BF16 R72, R4.reuse, R24, RZ ;  /* 0x000000180448723c */ /* 0x040fe200000418ff */
[----:B------:R2:W-:Y:S07]  /*3a60*/  MUFU.EX2 R251, R8 ;  /* 0x0000000800fb7308 */ /* 0x0005ee0000000800 */
[C---:B------:R-:W-:Y:S01]  /*3a70*/  HMMA.16816.F32.BF16 R52, R4.reuse, R26, RZ ;  /* 0x0000001a0434723c */ /* 0x040fe200000418ff */
[----:B------:R-:W1:Y:S07]  /*3a80*/  LDSM.16.MT88.4 R24, [R2+0x900] ;  /* 0x000900000218783b */ /* 0x000e6e0000004200 */
[----:B------:R-:W-:Y:S01]  /*3a90*/  HMMA.16816.F32.BF16 R48, R4, R10, RZ ;  /* 0x0000000a0430723c */ /* 0x000fe200000418ff */
[----:B--2---:R-:W-:-:S04]  /*3aa0*/  FFMA.FTZ R8, R66, c[0x0][0x2d0], -R12 ;  /* 0x0000b40042087a23 */ /* 0x004fc8000001080c */
[----:B------:R2:W1:Y:S03]  /*3ab0*/  MUFU.EX2 R173, R8 ;  /* 0x0000000800ad7308 */ /* 0x0004660000000800 */
[C---:B------:R-:W-:Y:S08]  /*3ac0*/  HMMA.16816.F32.BF16 R60, R4.reuse, R40, RZ ;  /* 0x00000028043c723c */ /* 0x040ff000000418ff */
[----:B---3--:R-:W-:Y:S01]  /*3ad0*/  HMMA.16816.F32.BF16 R124, R4, R28, RZ ;  /* 0x0000001c047c723c */ /* 0x008fe200000418ff */
[----:B--2---:R-:W-:-:S07]  /*3ae0*/  FFMA.FTZ R8, R65, c[0x0][0x2d0], -R12 ;  /* 0x0000b40041087a23 */ /* 0x004fce000001080c */
[C---:B-----5:R-:W-:Y:S01]  /*3af0*/  HMMA.16816.F32.BF16 R128, R4.reuse, R32, RZ ;  /* 0x000000200480723c */ /* 0x060fe200000418ff */
[----:B------:R2:W-:Y:S07]  /*3b00*/  MUFU.EX2 R175, R8 ;  /* 0x0000000800af7308 */ /* 0x0005ee0000000800 */
[C---:B------:R-:W-:Y:S08]  /*3b10*/  HMMA.16816.F32.BF16 R40, R4.reuse, R42, RZ ;  /* 0x0000002a0428723c */ /* 0x040ff000000418ff */
[----:B-1----:R-:W-:Y:S01]  /*3b20*/  HMMA.16816.F32.BF16 R116, R4, R20, RZ ;  /* 0x000000140474723c */ /* 0x002fe200000418ff */
[----:B--2---:R-:W-:-:S04]  /*3b30*/  FFMA.FTZ R8, R67, c[0x0][0x2d0], -R12 ;  /* 0x0000b40043087a23 */ /* 0x004fc8000001080c */
[----:B------:R1:W2:Y:S03]  /*3b40*/  MUFU.EX2 R250, R8 ;  /* 0x0000000800fa7308 */ /* 0x0002a60000000800 */
[C---:B------:R-:W-:Y:S01]  /*3b50*/  HMMA.16816.F32.BF16 R44, R4.reuse, R22, RZ ;  /* 0x00000016042c723c */ /* 0x040fe200000418ff */
[----:B------:R-:W-:Y:S07]  /*3b60*/  LDSM.16.MT88.4 R20, [R103+0x900] ;  /* 0x000900006714783b */ /* 0x000fee0000004200 */
[C---:B------:R-:W-:Y:S01]  /*3b70*/  HMMA.16816.F32.BF16 R28, R4.reuse, R30, RZ ;  /* 0x0000001e041c723c */ /* 0x040fe200000418ff */
[----:B-1----:R-:W1:Y:S07]  /*3b80*/  LDSM.16.MT88.4 R8, [R2+0x6900] ;  /* 0x006900000208783b */ /* 0x002e6e0000004200 */
[----:B------:R-:W-:Y:S07]  /*3b90*/  HMMA.16816.F32.BF16 R32, R4, R34, RZ ;  /* 0x000000220420723c */ /* 0x000fee00000418ff */
[----:B----4-:R-:W-:-:S02]  /*3ba0*/  F2FP.BF16.PACK_AB R4, R160, R15 ;  /* 0x0000000fa004723e */ /* 0x010fc400000010ff */
[----:B------:R-:W-:Y:S02]  /*3bb0*/  F2FP.BF16.PACK_AB R5, R173, R251 ;  /* 0x000000fbad05723e */ /* 0x000fe400000010ff */
[----:B------:R-:W-:Y:S02]  /*3bc0*/  F2FP.BF16.PACK_AB R6, R180, R174 ;  /* 0x000000aeb406723e */ /* 0x000fe400000010ff */
[----:B--2---:R-:W-:-:S07]  /*3bd0*/  F2FP.BF16.PACK_AB R7, R250, R175 ;  /* 0x000000affa07723e */ /* 0x004fce00000010ff */
[C---:B------:R-:W-:Y:S08]  /*3be0*/  HMMA.16816.F32.BF16 R148, R4.reuse, R16, R92 ;  /* 0x000000100494723c */ /* 0x040ff0000004185c */
[C---:B------:R-:W-:Y:S01]  /*3bf0*/  HMMA.16816.F32.BF16 R136, R4.reuse, R18, R76 ;  /* 0x000000120488723c */ /* 0x040fe2000004184c */
[----:B------:R-:W2:Y:S07]  /*3c00*/  LDSM.16.MT88.4 R16, [R233+0x900] ;  /* 0x00090000e910783b */ /* 0x000eae0000004200 */
[C---:B------:R-:W-:Y:S08]  /*3c10*/  HMMA.16816.F32.BF16 R164, R4.reuse, R24, R108 ;  /* 0x0000001804a4723c */ /* 0x040ff0000004186c */
[C---:B-1----:R-:W-:Y:S07]  /*3c20*/  HMMA.16816.F32.BF16 R132, R4.reuse, R8, R56 ;  /* 0x000000080484723c */ /* 0x042fee0000041838 */
[----:B------:R-:W-:Y:S01]  /*3c30*/  IMAD.MOV.U32 R59, RZ, RZ, R179 ;  /* 0x000000ffff3b7224 */ /* 0x000fe200078e00b3 */
[----:B------:R-:W-:Y:S01]  /*3c40*/  HMMA.16816.F32.BF16 R108, R4, R10, R48 ;  /* 0x0000000a046c723c */ /* 0x000fe20000041830 */
[----:B------:R-:W1:Y:S01]  /*3c50*/  LDSM.16.MT88.4 R8, [R0+0x900] ;  /* 0x000900000008783b */ /* 0x000e620000004200 */
[----:B------:R-:W-:Y:S01]  /*3c60*/  IMAD.MOV.U32 R58, RZ, RZ, R178 ;  /* 0x000000ffff3a7224 */ /* 0x000fe200078e00b2 */
[----:B------:R-:W-:Y:S01]  /*3c70*/  MOV R56, R177 ;  /* 0x000000b100387202 */ /* 0x000fe20000000f00 */
[----:B------:R-:W-:-:S04]  /*3c80*/  IMAD.MOV.U32 R57, RZ, RZ, R176 ;  /* 0x000000ffff397224 */ /* 0x000fc800078e00b0 */
[C---:B------:R-:W-:Y:S07]  /*3c90*/  HMMA.16816.F32.BF16 R176, R4.reuse, R20, R112 ;  /* 0x0000001404b0723c */ /* 0x040fee0000041870 */
[----:B------:R-:W-:Y:S01]  /*3ca0*/  IMAD.MOV.U32 R115, RZ, RZ, R180 ;  /* 0x000000ffff737224 */ /* 0x000fe200078e00b4 */
[----:B------:R-:W-:Y:S01]  /*3cb0*/  MOV R114, R175 ;  /* 0x000000af00727202 */ /* 0x000fe20000000f00 */
[----:B------:R-:W-:Y:S01]  /*3cc0*/  HMMA.16816.F32.BF16 R180, R4, R22, R88 ;  /* 0x0000001604b4723c */ /* 0x000fe20000041858 */
[----:B------:R-:W3:Y:S01]  /*3cd0*/  LDSM.16.MT88.4 R20, [R233+0x3900] ;  /* 0x00390000e914783b */ /* 0x000ee20000004200 */
[----:B------:R-:W-:-:S02]  /*3ce0*/  IMAD.MOV.U32 R113, RZ, RZ, R174 ;  /* 0x000000ffff717224 */ /* 0x000fc400078e00ae */
[----:B------:R-:W-:-:S03]  /*3cf0*/  IMAD.MOV.U32 R112, RZ, RZ, R173 ;  /* 0x000000ffff707224 */ /* 0x000fc600078e00ad */
[----:B------:R-:W-:Y:S01]  /*3d00*/  MOV R91, R172 ;  /* 0x000000ac005b7202 */ /* 0x000fe20000000f00 */
[C---:B------:R-:W-:Y:S01]  /*3d10*/  HMMA.16816.F32.BF16 R140, R4.reuse, R26, R84 ;  /* 0x0000001a048c723c */ /* 0x040fe20000041854 */
[----:B------:R-:W-:Y:S01]  /*3d20*/  IMAD.MOV.U32 R90, RZ, RZ, R163 ;  /* 0x000000ffff5a7224 */ /* 0x000fe200078e00a3 */
[----:B------:R-:W-:Y:S01]  /*3d30*/  MOV R88, R161 ;  /* 0x000000a100587202 */ /* 0x000fe20000000f00 */
[----:B------:R-:W-:Y:S01]  /*3d40*/  IMAD.MOV.U32 R89, RZ, RZ, R162 ;  /* 0x000000ffff597224 */ /* 0x000fe200078e00a2 */
[----:B------:R-:W4:Y:S04]  /*3d50*/  LDSM.16.MT88.4 R24, [R103+0x3900] ;  /* 0x003900006718783b */ /* 0x000f280000004200 */
[C---:B--2---:R-:W-:Y:S08]  /*3d60*/  HMMA.16816.F32.BF16 R172, R4.reuse, R16, R104 ;  /* 0x0000001004ac723c */ /* 0x044ff00000041868 */
[C---:B------:R-:W-:Y:S01]  /*3d70*/  HMMA.16816.F32.BF16 R104, R4.reuse, R18, R80 ;  /* 0x000000120468723c */ /* 0x040fe20000041850 */
[----:B------:R-:W2:Y:S06]  /*3d80*/  LDSM.16.MT88.4 R16, [R0+0x3900] ;  /* 0x003900000010783b */ /* 0x000eac0000004200 */
[----:B------:R-:W-:Y:S01]  /*3d90*/  IMAD.MOV.U32 R83, RZ, RZ, R160 ;  /* 0x000000ffff537224 */ /* 0x000fe200078e00a0 */
[----:B-1----:R-:W-:Y:S01]  /*3da0*/  HMMA.16816.F32.BF16 R92, R4, R10, R52 ;  /* 0x0000000a045c723c */ /* 0x002fe20000041834 */
[----:B------:R-:W-:Y:S01]  /*3db0*/  MOV R82, R91 ;  /* 0x0000005b00527202 */ /* 0x000fe20000000f00 */
[----:B------:R-:W-:Y:S01]  /*3dc0*/  IMAD.MOV.U32 R91, RZ, RZ, R252 ;  /* 0x000000ffff5b7224 */ /* 0x000fe200078e00fc */
[----:B------:R-:W-:Y:S01]  /*3dd0*/  MOV R80, R89 ;  /* 0x0000005900507202 */ /* 0x000fe20000000f00 */
[----:B------:R-:W-:Y:S01]  /*3de0*/  IMAD.MOV.U32 R81, RZ, RZ, R90 ;  /* 0x000000ffff517224 */ /* 0x000fe200078e005a */
[----:B------:R-:W-:Y:S01]  /*3df0*/  MOV R90, R115 ;  /* 0x00000073005a7202 */ /* 0x000fe20000000f00 */
[----:B------:R-:W-:-:S02]  /*3e00*/  IMAD.MOV.U32 R89, RZ, RZ, R114 ;  /* 0x000000ffff597224 */ /* 0x000fc400078e0072 */
[C---:B------:R-:W-:Y:S01]  /*3e10*/  HMMA.16816.F32.BF16 R160, R4.reuse, R8, R72 ;  /* 0x0000000804a0723c */ /* 0x040fe20000041848 */
[----:B------:R-:W1:Y:S07]  /*3e20*/  LDSM.16.MT88.4 R8, [R103+0x6900] ;  /* 0x006900006708783b */ /* 0x000e6e0000004200 */
[C---:B---3--:R-:W-:Y:S08]  /*3e30*/  HMMA.16816.F32.BF16 R76, R4.reuse, R20, R60 ;  /* 0x00000014044c723c */ /* 0x048ff0000004183c */
[C---:B------:R-:W-:Y:S01]  /*3e40*/  HMMA.16816.F32.BF16 R64, R4.reuse, R22, R40 ;  /* 0x000000160440723c */ /* 0x040fe20000041828 */
[----:B------:R-:W3:Y:S07]  /*3e50*/  LDSM.16.MT88.4 R20, [R233+0x6900] ;  /* 0x00690000e914783b */ /* 0x000eee0000004200 */
[C---:B----4-:R-:W-:Y:S08]  /*3e60*/  HMMA.16816.F32.BF16 R84, R4.reuse, R26, R68 ;  /* 0x0000001a0454723c */ /* 0x050ff00000041844 */
[C---:B--2---:R-:W-:Y:S07]  /*3e70*/  HMMA.16816.F32.BF16 R60, R4.reuse, R18, R120 ;  /* 0x00000012043c723c */ /* 0x044fee0000041878 */
[----:B------:R-:W-:Y:S01]  /*3e80*/  MOV R120, R56 ;  /* 0x0000003800787202 */ /* 0x000fe20000000f00 */
[C---:B------:R-:W-:Y:S01]  /*3e90*/  HMMA.16816.F32.BF16 R52, R4.reuse, R16, R36 ;  /* 0x000000100434723c */ /* 0x040fe20000041824 */
[----:B------:R-:W2:Y:S07]  /*3ea0*/  LDSM.16.MT88.4 R16, [R0+0x6900] ;  /* 0x006900000010783b */ /* 0x000eae0000004200 */
[C---:B-1----:R-:W-:Y:S07]  /*3eb0*/  HMMA.16816.F32.BF16 R68, R4.reuse, R8, R116 ;  /* 0x000000080444723c */ /* 0x042fee0000041874 */
[----:B------:R-:W-:Y:S01]  /*3ec0*/  FFMA.FTZ R8, R144, c[0x0][0x2d0], -R13 ;  /* 0x0000b40090087a23 */ /* 0x000fe2000001080d */
[----:B------:R-:W-:Y:S01]  /*3ed0*/  MOV R116, R171 ;  /* 0x000000ab00747202 */ /* 0x000fe20000000f00 */
[----:B------:R-:W-:Y:S01]  /*3ee0*/  IMAD.MOV.U32 R119, RZ, RZ, R57 ;  /* 0x000000ffff777224 */ /* 0x000fe200078e0039 */
[----:B------:R-:W-:Y:S01]  /*3ef0*/  MOV R118, R58 ;  /* 0x0000003a00767202 */ /* 0x000fe20000000f00 */
[----:B------:R1:W4:Y:S01]  /*3f00*/  MUFU.EX2 R9, R8 ;  /* 0x0000000800097308 */ /* 0x0003220000000800 */
[----:B------:R-:W-:Y:S01]  /*3f10*/  IMAD.MOV.U32 R117, RZ, RZ, R59 ;  /* 0x000000ffff757224 */ /* 0x000fe200078e003b */
[C---:B---3--:R-:W-:Y:S08]  /*3f20*/  HMMA.16816.F32.BF16 R48, R4.reuse, R20, R124 ;  /* 0x000000140430723c */ /* 0x048ff0000004187c */
[----:B------:R-:W-:Y:S01]  /*3f30*/  HMMA.16816.F32.BF16 R56, R4, R10, R44 ;  /* 0x0000000a0438723c */ /* 0x000fe2000004182c */
[----:B-1----:R-:W-:-:S07]  /*3f40*/  FFMA.FTZ R8, R102, c[0x0][0x2d0], -R13 ;  /* 0x0000b40066087a23 */ /* 0x002fce000001080d */
[----:B------:R-:W-:Y:S01]  /*3f50*/  HMMA.16816.F32.BF16 R44, R4, R22, R28 ;  /* 0x00000016042c723c */ /* 0x000fe2000004181c */
[----:B------:R-:W1:Y:S01]  /*3f60*/  LDSM.16.MT88.4 R20, [R2+0x1100] ;  /* 0x001100000214783b */ /* 0x000e620000004200 */
[----:B------:R3:W5:Y:S01]  /*3f70*/  MUFU.EX2 R123, R8 ;  /* 0x00000008007b7308 */ /* 0x0007620000000800 */
[----:B------:R-:W-:-:S04]  /*3f80*/  IMAD.MOV.U32 R102, RZ, RZ, R91 ;  /* 0x000000ffff667224 */ /* 0x000fc800078e005b */
[----:B------:R-:W-:Y:S01]  /*3f90*/  MOV R31, R251 ;  /* 0x000000fb001f7202 */ /* 0x000fe20000000f00 */
[----:B------:R-:W-:Y:S01]  /*3fa0*/  IMAD.MOV.U32 R30, RZ, RZ, R250 ;  /* 0x000000ffff1e7224 */ /* 0x000fe200078e00fa */
[----:B--2---:R-:W-:Y:S01]  /*3fb0*/  HMMA.16816.F32.BF16 R40, R4, R16, R128 ;  /* 0x000000100428723c */ /* 0x004fe20000041880 */
[----:B----4-:R-:W-:-:S07]  /*3fc0*/  IMAD.MOV.U32 R29, RZ, RZ, R9 ;  /* 0x000000ffff1d7224 */ /* 0x010fce00078e0009 */
[C---:B------:R-:W-:Y:S01]  /*3fd0*/  HMMA.16816.F32.BF16 R36, R4.reuse, R18, R32 ;  /* 0x000000120424723c */ /* 0x040fe20000041820 */
[----:B---3--:R-:W-:Y:S01]  /*3fe0*/  FFMA.FTZ R8, R145, c[0x0][0x2d0], -R13 ;  /* 0x0000b40091087a23 */ /* 0x008fe2000001080d */
[----:B------:R-:W2:Y:S03]  /*3ff0*/  LDSM.16.MT88.4 R16, [R2+0x4100] ;  /* 0x004100000210783b */ /* 0x000ea60000004200 */
[----:B------:R3:W-:Y:S01]  /*4000*/  MUFU.EX2 R122, R8 ;  /* 0x00000008007a7308 */ /* 0x0007e20000000800 */
[----:B------:R-:W-:Y:S02]  /*4010*/  LDSM.16.MT88.4 R32, [R103+0x1100] ;  /* 0x001100006720783b */ /* 0x000fe40000004200 */
[----:B------:R-:W-:Y:S07]  /*4020*/  HMMA.16816.F32.BF16 R96, R4, R24, R96 ;  /* 0x000000180460723c */ /* 0x000fee0000041860 */
[----:B-----5:R-:W-:Y:S01]  /*4030*/  F2FP.BF16.PACK_AB R4, R123, R29 ;  /* 0x0000001d7b04723e */ /* 0x020fe200000010ff */
[----:B------:R-:W-:Y:S01]  /*4040*/  IMAD.MOV.U32 R25, RZ, RZ, R88 ;  /* 0x000000ffff197224 */ /* 0x000fe200078e0058 */
[----:B------:R-:W-:-:S02]  /*4050*/  MOV R88, R113 ;  /* 0x0000007100587202 */ /* 0x000fc40000000f00 */
[----:B------:R-:W-:Y:S01]  /*4060*/  MOV R24, R83 ;  /* 0x0000005300187202 */ /* 0x000fe20000000f00 */
[----:B------:R-:W-:Y:S02]  /*4070*/  IMAD.MOV.U32 R83, RZ, RZ, R112 ;  /* 0x000000ffff537224 */ /* 0x000fe400078e0070 */
[----:B---3--:R-:W-:Y:S01]  /*4080*/  FFMA.FTZ R8, R101, c[0x0][0x2d0], -R13 ;  /* 0x0000b40065087a23 */ /* 0x008fe2000001080d */
[----:B------:R-:W-:-:S03]  /*4090*/  MOV R101, R80 ;  /* 0x0000005000657202 */ /* 0x000fc60000000f00 */
[----:B------:R3:W4:Y:S02]  /*40a0*/  MUFU.EX2 R121, R8 ;  /* 0x0000000800797308 */ /* 0x0007240000000800 */
[----:B---3--:R-:W-:Y:S01]  /*40b0*/  FFMA.FTZ R8, R146, c[0x0][0x2d0], -R12 ;  /* 0x0000b40092087a23 */ /* 0x008fe2000001080c */
[----:B----4-:R-:W-:-:S05]  /*40c0*/  F2FP.BF16.PACK_AB R6, R121, R122 ;  /* 0x0000007a7906723e */ /* 0x010fca00000010ff */
[----:B------:R3:W-:Y:S02]  /*40d0*/  MUFU.EX2 R171, R8 ;  /* 0x0000000800ab7308 */ /* 0x0007e40000000800 */
[----:B---3--:R-:W-:-:S06]  /*40e0*/  FFMA.FTZ R8, R168, c[0x0][0x2d0], -R12 ;  /* 0x0000b400a8087a23 */ /* 0x008fcc000001080c */
[----:B------:R3:W4:Y:S02]  /*40f0*/  MUFU.EX2 R252, R8 ;  /* 0x0000000800fc7308 */ /* 0x0007240000000800 */
[----:B---3--:R-:W-:Y:S01]  /*4100*/  FFMA.FTZ R8, R147, c[0x0][0x2d0], -R12 ;  /* 0x0000b40093087a23 */ /* 0x008fe2000001080c */
[----:B----4-:R-:W-:-:S05]  /*4110*/  F2FP.BF16.PACK_AB R5, R252, R171 ;  /* 0x000000abfc05723e */ /* 0x010fca00000010ff */
[----:B------:R3:W-:Y:S02]  /*4120*/  MUFU.EX2 R251, R8 ;  /* 0x0000000800fb7308 */ /* 0x0007e40000000800 */
[----:B---3--:R-:W-:-:S06]  /*4130*/  FFMA.FTZ R8, R169, c[0x0][0x2d0], -R12 ;  /* 0x0000b400a9087a23 */ /* 0x008fcc000001080c */
[----:B------:R3:W4:Y:S02]  /*4140*/  MUFU.EX2 R250, R8 ;  /* 0x0000000800fa7308 */ /* 0x0007240000000800 */
[----:B---3--:R-:W3:Y:S01]  /*4150*/  LDSM.16.MT88.4 R8, [R2+0x7100] ;  /* 0x007100000208783b */ /* 0x008ee20000004200 */
[----:B----4-:R-:W-:-:S07]  /*4160*/  F2FP.BF16.PACK_AB R7, R250, R251 ;  /* 0x000000fbfa07723e */ /* 0x010fce00000010ff */
[C---:B-1----:R-:W-:Y:S07]  /*4170*/  HMMA.16816.F32.BF16 R112, R4.reuse, R20, R164 ;  /* 0x000000140470723c */ /* 0x042fee00000418a4 */
[----:B------:R-:W-:Y:S01]  /*4180*/  MOV R166, R88 ;  /* 0x0000005800a67202 */ /* 0x000fe20000000f00 */
[----:B------:R-:W-:Y:S01]  /*4190*/  IMAD.MOV.U32 R165, RZ, RZ, R89 ;  /* 0x000000ffffa57224 */ /* 0x000fe200078e0059 */
[----:B------:R-:W-:Y:S01]  /*41a0*/  MOV R164, R90 ;  /* 0x0000005a00a47202 */ /* 0x000fe20000000f00 */
[----:B--2---:R-:W-:Y:S01]  /*41b0*/  HMMA.16816.F32.BF16 R144, R4, R16, R148 ;  /* 0x000000100490723c */ /* 0x004fe20000041894 */
[----:B------:R-:W-:-:S06]  /*41c0*/  IMAD.MOV.U32 R167, RZ, RZ, R83 ;  /* 0x000000ffffa77224 */ /* 0x000fcc00078e0053 */
[----:B------:R-:W-:Y:S01]  /*41d0*/  IMAD.MOV.U32 R149, RZ, RZ, R81 ;  /* 0x000000ffff957224 */ /* 0x000fe200078e0051 */
[----:B------:R-:W-:Y:S01]  /*41e0*/  MOV R148, R82 ;  /* 0x0000005200947202 */ /* 0x000fe20000000f00 */
[C---:B------:R-:W-:Y:S01]  /*41f0*/  HMMA.16816.F32.BF16 R72, R4.reuse, R22, R140 ;  /* 0x000000160448723c */ /* 0x040fe2000004188c */
[----:B------:R-:W-:Y:S01]  /*4200*/  LDSM.16.MT88.4 R20, [R0+0x1100] ;  /* 0x001100000014783b */ /* 0x000fe20000004200 */
[----:B------:R-:W-:Y:S01]  /*4210*/  MOV R151, R24 ;  /* 0x0000001800977202 */ /* 0x000fe20000000f00 */
[----:B------:R-:W-:Y:S02]  /*4220*/  IMAD.MOV.U32 R150, RZ, RZ, R25 ;  /* 0x000000ffff967224 */ /* 0x000fe400078e0019 */
[----:B------:R-:W-:Y:S03]  /*4230*/  LDSM.16.MT88.4 R24, [R233+0x1100] ;  /* 0x00110000e918783b */ /* 0x000fe60000004200 */
[C---:B------:R-:W-:Y:S01]  /*4240*/  HMMA.16816.F32.BF16 R80, R4.reuse, R18, R136 ;  /* 0x000000120450723c */ /* 0x040fe20000041888 */
[----:B------:R-:W1:Y:S07]  /*4250*/  LDSM.16.MT88.4 R16, [R103+0x4100] ;  /* 0x004100006710783b */ /* 0x000e6e0000004200 */
[C---:B---3--:R-:W-:Y:S08]  /*4260*/  HMMA.16816.F32.BF16 R88, R4.reuse, R8, R132 ;  /* 0x000000080458723c */ /* 0x048ff00000041884 */
[C---:B------:R-:W-:Y:S01]  /*4270*/  HMMA.16816.F32.BF16 R108, R4.reuse, R10, R108 ;  /* 0x0000000a046c723c */ /* 0x040fe2000004186c */
[----:B------:R-:W2:Y:S07]  /*4280*/  LDSM.16.MT88.4 R8, [R233+0x4100] ;  /* 0x00410000e908783b */ /* 0x000eae0000004200 */
[C---:B------:R-:W-:Y:S07]  /*4290*/  HMMA.16816.F32.BF16 R124, R4.reuse, R32, R176 ;  /* 0x00000020047c723c */ /* 0x040fee00000418b0 */
[----:B------:R-:W-:Y:S01]  /*42a0*/  MOV R32, R29 ;  /* 0x0000001d00207202 */ /* 0x000fe20000000f00 */
[C---:B------:R-:W-:Y:S01]  /*42b0*/  HMMA.16816.F32.BF16 R128, R4.reuse, R34, R180 ;  /* 0x000000220480723c */ /* 0x040fe200000418b4 */
[----:B------:R-:W-:Y:S01]  /*42c0*/  IMAD.MOV.U32 R33, RZ, RZ, R30 ;  /* 0x000000ffff217224 */ /* 0x000fe200078e001e */
[----:B------:R-:W-:Y:S01]  /*42d0*/  MOV R178, R117 ;  /* 0x0000007500b27202 */ /* 0x000fe20000000f00 */
[----:B------:R-:W-:Y:S01]  /*42e0*/  IMAD.MOV.U32 R177, RZ, RZ, R116 ;  /* 0x000000ffffb17224 */ /* 0x000fe200078e0074 */
[----:B------:R-:W-:Y:S01]  /*42f0*/  MOV R176, R31 ;  /* 0x0000001f00b07202 */ /* 0x000fe20000000f00 */
[----:B------:R-:W-:Y:S01]  /*4300*/  IMAD.MOV.U32 R179, RZ, RZ, R118 ;  /* 0x000000ffffb37224 */ /* 0x000fe200078e0076 */
[----:B------:R-:W3:Y:S01]  /*4310*/  LDSM.16.MT88.4 R28, [R0+0x4100] ;  /* 0x00410000001c783b */ /* 0x000ee20000004200 */
[----:B------:R-:W-:Y:S01]  /*4320*/  MOV R34, R119 ;  /* 0x0000007700227202 */ /* 0x000fe20000000f00 */
[----:B------:R-:W-:Y:S01]  /*4330*/  IMAD.MOV.U32 R35, RZ, RZ, R171 ;  /* 0x000000ffff237224 */ /* 0x000fe200078e00ab */
[----:B------:R-:W-:Y:S01]  /*4340*/  MOV R182, R121 ;  /* 0x0000007900b67202 */ /* 0x000fe20000000f00 */
[----:B------:R-:W-:Y:S01]  /*4350*/  IMAD.MOV.U32 R183, RZ, RZ, R120 ;  /* 0x000000ffffb77224 */ /* 0x000fe200078e0078 */
[----:B------:R-:W-:Y:S01]  /*4360*/  MOV R180, R123 ;  /* 0x0000007b00b47202 */ /* 0x000fe20000000f00 */
[----:B------:R-:W-:Y:S01]  /*4370*/  IMAD.MOV.U32 R181, RZ, RZ, R122 ;  /* 0x000000ffffb57224 */ /* 0x000fe200078e007a */
[C---:B-1----:R-:W-:Y:S08]  /*4380*/  HMMA.16816.F32.BF16 R132, R4.reuse, R16, R96 ;  /* 0x000000100484723c */ /* 0x042ff00000041860 */
[C---:B------:R-:W-:Y:S01]  /*4390*/  HMMA.16816.F32.BF16 R120, R4.reuse, R18, R84 ;  /* 0x000000120478723c */ /* 0x040fe20000041854 */
[----:B------:R-:W-:Y:S07]  /*43a0*/  LDSM.16.MT88.4 R16, [R233+0x7100] ;  /* 0x00710000e910783b */ /* 0x000fee0000004200 */
[C---:B--2---:R-:W-:Y:S07]  /*43b0*/  HMMA.16816.F32.BF16 R116, R4.reuse, R8, R76 ;  /* 0x000000080474723c */ /* 0x044fee000004184c */
[----:B------:R-:W-:Y:S01]  /*43c0*/  IMAD.MOV.U32 R79, RZ, RZ, R34 ;  /* 0x000000ffff4f7224 */ /* 0x000fe200078e0022 */
[----:B------:R-:W-:Y:S01]  /*43d0*/  MOV R78, R35 ;  /* 0x00000023004e7202 */ /* 0x000fe20000000f00 */
[----:B------:R-:W-:Y:S01]  /*43e0*/  IMAD.MOV.U32 R77, RZ, RZ, R32 ;  /* 0x000000ffff4d7224 */ /* 0x000fe200078e0020 */
[----:B------:R-:W-:Y:S01]  /*43f0*/  MOV R76, R33 ;  /* 0x00000021004c7202 */ /* 0x000fe20000000f00 */
[C---:B------:R-:W-:Y:S08]  /*4400*/  HMMA.16816.F32.BF16 R160, R4.reuse, R20, R160 ;  /* 0x0000001404a0723c */ /* 0x040ff000000418a0 */
[C---:B------:R-:W-:Y:S01]  /*4410*/  HMMA.16816.F32.BF16 R32, R4.reuse, R10, R64 ;  /* 0x0000000a0420723c */ /* 0x040fe20000041840 */
[----:B------:R-:W1:Y:S06]  /*4420*/  LDSM.16.MT88.4 R8, [R103+0x7100] ;  /* 0x007100006708783b */ /* 0x000e6c0000004200 */
[----:B------:R-:W-:Y:S01]  /*4430*/  IMAD.MOV.U32 R67, RZ, RZ, R164 ;  /* 0x000000ffff437224 */ /* 0x000fe200078e00a4 */
[----:B------:R-:W-:Y:S01]  /*4440*/  HMMA.16816.F32.BF16 R140, R4, R22, R92 ;  /* 0x00000016048c723c */ /* 0x000fe2000004185c */
[----:B------:R-:W2:Y:S01]  /*4450*/  LDSM.16.MT88.4 R20, [R0+0x7100] ;  /* 0x007100000014783b */ /* 0x000ea20000004200 */
[----:B------:R-:W-:Y:S01]  /*4460*/  MOV R66, R165 ;  /* 0x000000a500427202 */ /* 0x000fe20000000f00 */
[----:B------:R-:W-:Y:S01]  /*4470*/  IMAD.MOV.U32 R65, RZ, RZ, R166 ;  /* 0x000000ffff417224 */ /* 0x000fe200078e00a6 */
[----:B------:R-:W-:-:S04]  /*4480*/  MOV R64, R167 ;  /* 0x000000a700407202 */ /* 0x000fc80000000f00 */
[C---:B------:R-:W-:Y:S07]  /*4490*/  HMMA.16816.F32.BF16 R136, R4.reuse, R24, R172 ;  /* 0x000000180488723c */ /* 0x040fee00000418ac */
[----:B------:R-:W-:Y:S01]  /*44a0*/  MOV R175, R170 ;  /* 0x000000aa00af7202 */ /* 0x000fe20000000f00 */
[----:B---3--:R-:W-:Y:S01]  /*44b0*/  HMMA.16816.F32.BF16 R164, R4, R28, R52 ;  /* 0x0000001c04a4723c */ /* 0x008fe20000041834 */
[----:B------:R-:W-:Y:S01]  /*44c0*/  IMAD.MOV.U32 R24, RZ, RZ, R149 ;  /* 0x000000ffff187224 */ /* 0x000fe200078e0095 */
[----:B------:R-:W-:-:S05]  /*44d0*/  MOV R25, R150 ;  /* 0x0000009600197202 */ /* 0x000fca0000000f00 */
[----:B------:R-:W-:Y:S01]  /*44e0*/  IMAD.MOV.U32 R55, RZ, RZ, R175 ;  /* 0x000000ffff377224 */ /* 0x000fe200078e00af */
[----:B------:R-:W-:Y:S01]  /*44f0*/  HMMA.16816.F32.BF16 R168, R4, R26, R104 ;  /* 0x0000001a04a8723c */ /* 0x000fe20000041868 */
[----:B------:R-:W-:Y:S01]  /*4500*/  MOV R54, R176 ;  /* 0x000000b000367202 */ /* 0x000fe20000000f00 */
[----:B------:R-:W-:Y:S01]  /*4510*/  IMAD.MOV.U32 R53, RZ, RZ, R177 ;  /* 0x000000ffff357224 */ /* 0x000fe200078e00b1 */
[----:B------:R-:W-:-:S04]  /*4520*/  MOV R52, R178 ;  /* 0x000000b200347202 */ /* 0x000fc80000000f00 */
[----:B------:R-:W-:Y:S01]  /*4530*/  MOV R27, R148 ;  /* 0x00000094001b7202 */ /* 0x000fe20000000f00 */
[----:B------:R-:W-:Y:S01]  /*4540*/  HMMA.16816.F32.BF16 R104, R4, R30, R60 ;  /* 0x0000001e0468723c */ /* 0x000fe2000004183c */
[----:B------:R-:W3:Y:S01]  /*4550*/  LDSM.16.MT88.4 R28, [R2+0x1900] ;  /* 0x00190000021c783b */ /* 0x000ee20000004200 */
[----:B------:R-:W-:-:S05]  /*4560*/  IMAD.MOV.U32 R26, RZ, RZ, R179 ;  /* 0x000000ffff1a7224 */ /* 0x000fca00078e00b3 */
[----:B------:R-:W-:Y:S01]  /*4570*/  MOV R61, R239 ;  /* 0x000000ef003d7202 */ /* 0x000fe20000000f00 */
[----:B-1----:R-:W-:Y:S01]  /*4580*/  HMMA.16816.F32.BF16 R96, R4, R8, R68 ;  /* 0x000000080460723c */ /* 0x002fe20000041844 */
[----:B------:R-:W-:Y:S01]  /*4590*/  MOV R63, R238 ;  /* 0x000000ee003f7202 */ /* 0x000fe20000000f00 */
[----:B------:R-:W-:-:S05]  /*45a0*/  IMAD.MOV.U32 R62, RZ, RZ, R151 ;  /* 0x000000ffff3e7224 */ /* 0x000fca00078e0097 */
[--C-:B------:R-:W-:Y:S01]  /*45b0*/  FFMA.FTZ R8, R191, c[0x0][0x2d0], -R13.reuse ;  /* 0x0000b400bf087a23 */ /* 0x100fe2000001080d */
[C---:B------:R-:W-:Y:S03]  /*45c0*/  HMMA.16816.F32.BF16 R172, R4.reuse, R16, R48 ;  /* 0x0000001004ac723c */ /* 0x040fe60000041830 */
[----:B------:R1:W-:Y:S05]  /*45d0*/  MUFU.EX2 R239, R8 ;  /* 0x0000000800ef7308 */ /* 0x0003ea0000000800 */
[C---:B------:R-:W-:Y:S01]  /*45e0*/  HMMA.16816.F32.BF16 R148, R4.reuse, R18, R44 ;  /* 0x000000120494723c */ /* 0x040fe2000004182c */
[----:B------:R-:W4:Y:S07]  /*45f0*/  LDSM.16.MT88.4 R16, [R2+0x4900] ;  /* 0x004900000210783b */ /* 0x000f2e0000004200 */
[----:B------:R-:W-:Y:S01]  /*4600*/  HMMA.16816.F32.BF16 R176, R4, R10, R56 ;  /* 0x0000000a04b0723c */ /* 0x000fe20000041838 */
[----:B-1----:R-:W-:-:S02]  /*4610*/  FFMA.FTZ R8, R188, c[0x0][0x2d0], -R13 ;  /* 0x0000b400bc087a23 */ /* 0x002fc4000001080d */
[----:B------:R-:W-:Y:S02]  /*4620*/  IMAD.MOV.U32 R188, RZ, RZ, R240 ;  /* 0x000000ffffbc7224 */ /* 0x000fe400078e00f0 */
[----:B------:R1:W-:Y:S03]  /*4630*/  MUFU.EX2 R240, R8 ;  /* 0x0000000800f07308 */ /* 0x0003e60000000800 */
[C---:B--2---:R-:W-:Y:S08]  /*4640*/  HMMA.16816.F32.BF16 R92, R4.reuse, R20, R40 ;  /* 0x00000014045c723c */ /* 0x044ff00000041828 */
[----:B------:R-:W-:Y:S01]  /*4650*/  HMMA.16816.F32.BF16 R84, R4, R22, R36 ;  /* 0x000000160454723c */ /* 0x000fe20000041824 */
[----:B------:R-:W-:Y:S01]  /*4660*/  LDSM.16.MT88.4 R20, [R233+0x1900] ;  /* 0x00190000e914783b */ /* 0x000fe20000004200 */
[----:B-1----:R-:W-:-:S05]  /*4670*/  FFMA.FTZ R8, R190, c[0x0][0x2d0], -R13 ;  /* 0x0000b400be087a23 */ /* 0x002fca000001080d */
[----:B------:R-:W-:Y:S01]  /*4680*/  MOV R38, R26 ;  /* 0x0000001a00267202 */ /* 0x000fe20000000f00 */
[----:B------:R-:W-:Y:S01]  /*4690*/  FFMA.FTZ R4, R231, c[0x0][0x2d0], -R12 ;  /* 0x0000b400e7047a23 */ /* 0x000fe2000001080c */
[----:B------:R-:W-:Y:S01]  /*46a0*/  MOV R37, R24 ;  /* 0x0000001800257202 */ /* 0x000fe20000000f00 */
[----:B------:R1:W-:Y:S01]  /*46b0*/  MUFU.EX2 R238, R8 ;  /* 0x0000000800ee7308 */ /* 0x0003e20000000800 */
[----:B------:R-:W-:Y:S01]  /*46c0*/  IMAD.MOV.U32 R36, RZ, RZ, R27 ;  /* 0x000000ffff247224 */ /* 0x000fe200078e001b */
[----:B------:R-:W-:Y:S01]  /*46d0*/  MOV R231, R61 ;  /* 0x0000003d00e77202 */ /* 0x000fe20000000f00 */
[----:B------:R-:W-:Y:S02]  /*46e0*/  IMAD.MOV.U32 R39, RZ, RZ, R25 ;  /* 0x000000ffff277224 */ /* 0x000fe400078e0019 */
[----:B------:R-:W2:Y:S03]  /*46f0*/  LDSM.16.MT88.4 R24, [R2+0x7900] ;  /* 0x007900000218783b */ /* 0x000ea60000004200 */
[----:B------:R5:W-:Y:S01]  /*4700*/  MUFU.EX2 R191, R4 ;  /* 0x0000000400bf7308 */ /* 0x000be20000000800 */
[----:B-1----:R-:W-:-:S02]  /*4710*/  FFMA.FTZ R8, R189, c[0x0][0x2d0], -R13 ;  /* 0x0000b400bd087a23 */ /* 0x002fc4000001080d */
[----:B------:R-:W-:-:S05]  /*4720*/  IMAD.MOV.U32 R189, RZ, RZ, R236 ;  /* 0x000000ffffbd7224 */ /* 0x000fca00078e00ec */
[----:B------:R1:W1:Y:S01]  /*4730*/  MUFU.EX2 R236, R8 ;  /* 0x0000000800ec7308 */ /* 0x0002620000000800 */
[----:B-----5:R-:W-:Y:S02]  /*4740*/  FFMA.FTZ R4, R230, c[0x0][0x2d0], -R12 ;  /* 0x0000b400e6047a23 */ /* 0x020fe4000001080c */
[----:B------:R-:W-:Y:S02]  /*4750*/  IMAD.MOV.U32 R230, RZ, RZ, R62 ;  /* 0x000000ffffe67224 */ /* 0x000fe400078e003e */
[----:B-1----:R-:W-:Y:S01]  /*4760*/  FFMA.FTZ R8, R229, c[0x0][0x2d0], -R12 ;  /* 0x0000b400e5087a23 */ /* 0x002fe2000001080c */
[----:B------:R-:W-:-:S03]  /*4770*/  F2FP.BF16.PACK_AB R6, R236, R238 ;  /* 0x000000eeec06723e */ /* 0x000fc600000010ff */
[----:B------:R1:W-:Y:S02]  /*4780*/  MUFU.EX2 R229, R8 ;  /* 0x0000000800e57308 */ /* 0x0003e40000000800 */
[----:B-1----:R-:W-:-:S06]  /*4790*/  FFMA.FTZ R8, R228, c[0x0][0x2d0], -R12 ;  /* 0x0000b400e4087a23 */ /* 0x002fcc000001080c */
[----:B------:R1:W5:Y:S08]  /*47a0*/  MUFU.EX2 R228, R4 ;  /* 0x0000000400e47308 */ /* 0x0003700000000800 */
[----:B------:R-:W2:Y:S01]  /*47b0*/  MUFU.EX2 R190, R8 ;  /* 0x0000000800be7308 */ /* 0x000ea20000000800 */
[----:B-1----:R-:W-:Y:S02]  /*47c0*/  F2FP.BF16.PACK_AB R4, R240, R239 ;  /* 0x000000eff004723e */ /* 0x002fe400000010ff */
[----:B-----5:R-:W-:-:S02]  /*47d0*/  F2FP.BF16.PACK_AB R7, R228, R191 ;  /* 0x000000bfe407723e */ /* 0x020fc400000010ff */
[----:B--2---:R-:W-:Y:S01]  /*47e0*/  F2FP.BF16.PACK_AB R5, R190, R229 ;  /* 0x000000e5be05723e */ /* 0x004fe200000010ff */
[----:B------:R-:W-:Y:S06]  /*47f0*/  LDSM.16.MT88.4 R8, [R103+0x4900] ;  /* 0x004900006708783b */ /* 0x000fec0000004200 */
[C---:B---3--:R-:W-:Y:S08]  /*4800*/  HMMA.16816.F32.BF16 R112, R4.reuse, R28, R112 ;  /* 0x0000001c0470723c */ /* 0x048ff00000041870 */
[C---:B------:R-:W-:Y:S01]  /*4810*/  HMMA.16816.F32.BF16 R40, R4.reuse, R30, R72 ;  /* 0x0000001e0428723c */ /* 0x040fe20000041848 */
[----:B------:R-:W1:Y:S06]  /*4820*/  LDSM.16.MT88.4 R28, [R103+0x1900] ;  /* 0x00190000671c783b */ /* 0x000e6c0000004200 */
[----:B------:R-:W-:Y:S01]  /*4830*/  MOV R75, R63 ;  /* 0x0000003f004b7202 */ /* 0x000fe20000000f00 */
[C---:B----4-:R-:W-:Y:S08]  /*4840*/  HMMA.16816.F32.BF16 R144, R4.reuse, R16, R144 ;  /* 0x000000100490723c */ /* 0x050ff00000041890 */
[C---:B------:R-:W-:Y:S01]  /*4850*/  HMMA.16816.F32.BF16 R44, R4.reuse, R18, R80 ;  /* 0x00000012042c723c */ /* 0x040fe20000041850 */
[----:B------:R-:W2:Y:S07]  /*4860*/  LDSM.16.MT88.4 R16, [R0+0x1900] ;  /* 0x001900000010783b */ /* 0x000eae0000004200 */
[C---:B------:R-:W-:Y:S07]  /*4870*/  HMMA.16816.F32.BF16 R48, R4.reuse, R24, R88 ;  /* 0x000000180430723c */ /* 0x040fee0000041858 */
[----:B------:R-:W-:Y:S01]  /*4880*/  IMAD.MOV.U32 R88, RZ, RZ, R55 ;  /* 0x000000ffff587224 */ /* 0x000fe200078e0037 */
[----:B------:R-:W-:Y:S01]  /*4890*/  HMMA.16816.F32.BF16 R56, R4, R26, R108 ;  /* 0x0000001a0438723c */ /* 0x000fe2000004186c */
[----:B------:R-:W3:Y:S01]  /*48a0*/  LDSM.16.MT88.4 R24, [R233+0x4900] ;  /* 0x00490000e918783b */ /* 0x000ee20000004200 */
[----:B------:R-:W-:Y:S01]  /*48b0*/  MOV R89, R64 ;  /* 0x0000004000597202 */ /* 0x000fe20000000f00 */
[----:B------:R-:W-:Y:S01]  /*48c0*/  IMAD.MOV.U32 R90, RZ, RZ, R65 ;  /* 0x000000ffff5a7224 */ /* 0x000fe200078e0041 */
[----:B------:R-:W-:-:S03]  /*48d0*/  MOV R91, R66 ;  /* 0x00000042005b7202 */ /* 0x000fc60000000f00 */
[----:B------:R-:W-:Y:S01]  /*48e0*/  IMAD.MOV.U32 R108, RZ, RZ, R37 ;  /* 0x000000ffff6c7224 */ /* 0x000fe200078e0025 */
[----:B------:R-:W-:Y:S01]  /*48f0*/  MOV R111, R52 ;  /* 0x00000034006f7202 */ /* 0x000fe20000000f00 */
[C---:B-1----:R-:W-:Y:S01]  /*4900*/  HMMA.16816.F32.BF16 R60, R4.reuse, R30, R128 ;  /* 0x0000001e043c723c */ /* 0x042fe20000041880 */
[----:B------:R-:W-:Y:S01]  /*4910*/  IMAD.MOV.U32 R110, RZ, RZ, R53 ;  /* 0x000000ffff6e7224 */ /* 0x000fe200078e0035 */
[----:B------:R-:W-:Y:S02]  /*4920*/  MOV R109, R54 ;  /* 0x00000036006d7202 */ /* 0x000fe40000000f00 */
[----:B------:R-:W-:Y:S01]  /*4930*/  MOV R37, R189 ;  /* 0x000000bd00257202 */ /* 0x000fe20000000f00 */
[----:B------:R-:W-:Y:S02]  /*4940*/  IMAD.MOV.U32 R189, RZ, RZ, R77 ;  /* 0x000000ffffbd7224 */ /* 0x000fe400078e004d */
[----:B------:R-:W-:Y:S01]  /*4950*/  MOV R128, R36 ;  /* 0x0000002400807202 */ /* 0x000fe20000000f00 */
[----:B------:R-:W-:Y:S01]  /*4960*/  IMAD.MOV.U32 R129, RZ, RZ, R231 ;  /* 0x000000ffff817224 */ /* 0x000fe200078e00e7 */
[----:B------:R-:W-:Y:S01]  /*4970*/  HMMA.16816.F32.BF16 R52, R4, R20, R136 ;  /* 0x000000140434723c */ /* 0x000fe20000041888 */
[----:B------:R-:W-:Y:S01]  /*4980*/  IMAD.MOV.U32 R36, RZ, RZ, R188 ;  /* 0x000000ffff247224 */ /* 0x000fe200078e00bc */
[----:B------:R-:W-:Y:S01]  /*4990*/  MOV R231, R76 ;  /* 0x0000004c00e77202 */ /* 0x000fe20000000f00 */
[----:B------:R-:W-:Y:S01]  /*49a0*/  IMAD.MOV.U32 R131, RZ, RZ, R75 ;  /* 0x000000ffff837224 */ /* 0x000fe200078e004b */
[----:B------:R-:W-:-:S02]  /*49b0*/  MOV R188, R78 ;  /* 0x0000004e00bc7202 */ /* 0x000fc40000000f00 */
[----:B------:R-:W-:Y:S01]  /*49c0*/  MOV R30, R91 ;  /* 0x0000005b001e7202 */ /* 0x000fe20000000f00 */
[----:B------:R-:W-:Y:S01]  /*49d0*/  IMAD.MOV.U32 R136, RZ, RZ, R79 ;  /* 0x000000ffff887224 */ /* 0x000fe200078e004f */
[----:B--2---:R-:W-:Y:S01]  /*49e0*/  HMMA.16816.F32.BF16 R72, R4, R18, R140 ;  /* 0x000000120448723c */ /* 0x004fe2000004188c */
[----:B------:R-:W-:Y:S01]  /*49f0*/  MOV R138, R89 ;  /* 0x00000059008a7202 */ /* 0x000fe20000000f00 */
[----:B------:R-:W-:Y:S01]  /*4a00*/  IMAD.MOV.U32 R139, RZ, RZ, R90 ;  /* 0x000000ffff8b7224 */ /* 0x000fe200078e005a */
[----:B------:R-:W-:Y:S01]  /*4a10*/  MOV R130, R230 ;  /* 0x000000e600827202 */ /* 0x000fe20000000f00 */
[----:B------:R-:W-:-:S04]  /*4a20*/  IMAD.MOV.U32 R230, RZ, RZ, R67 ;  /* 0x000000ffffe67224 */ /* 0x000fc800078e0043 */
[----:B------:R-:W-:Y:S01]  /*4a30*/  HMMA.16816.F32.BF16 R76, R4, R16, R160 ;  /* 0x00000010044c723c */ /* 0x000fe200000418a0 */
[----:B------:R-:W1:Y:S01]  /*4a40*/  LDSM.16.MT88.4 R16, [R0+0x4900] ;  /* 0x004900000010783b */ /* 0x000e620000004200 */
[----:B------:R-:W-:Y:S01]  /*4a50*/  IMAD.MOV.U32 R31, RZ, RZ, R230 ;  /* 0x000000ffff1f7224 */ /* 0x000fe200078e00e6 */
[----:B------:R-:W-:-:S05]  /*4a60*/  MOV R230, R181 ;  /* 0x000000b500e67202 */ /* 0x000fca0000000f00 */
[C---:B---3--:R-:W-:Y:S07]  /*4a70*/  HMMA.16816.F32.BF16 R80, R4.reuse, R24, R116 ;  /* 0x000000180450723c */ /* 0x048fee0000041874 */
[----:B------:R-:W-:Y:S01]  /*4a80*/  MOV R116, R108 ;  /* 0x0000006c00747202 */ /* 0x000fe20000000f00 */
[----:B------:R-:W-:Y:S01]  /*4a90*/  IMAD.MOV.U32 R108, RZ, RZ, R88 ;  /* 0x000000ffff6c7224 */ /* 0x000fe200078e0058 */
[----:B------:R-:W-:Y:S01]  /*4aa0*/  HMMA.16816.F32.BF16 R132, R4, R8, R132 ;  /* 0x000000080484723c */ /* 0x000fe20000041884 */
[----:B------:R-:W-:-:S02]  /*4ab0*/  IMAD.MOV.U32 R119, RZ, RZ, R111 ;  /* 0x000000ffff777224 */ /* 0x000fc400078e006f */
[----:B------:R-:W-:Y:S02]  /*4ac0*/  IMAD.MOV.U32 R117, RZ, RZ, R37 ;  /* 0x000000ffff757224 */ /* 0x000fe400078e0025 */
[----:B------:R-:W-:Y:S02]  /*4ad0*/  IMAD.MOV.U32 R118, RZ, RZ, R39 ;  /* 0x000000ffff767224 */ /* 0x000fe400078e0027 */
[----:B------:R-:W-:Y:S01]  /*4ae0*/  FFMA.FTZ R8, R246, c[0x0][0x2d0], -R13 ;  /* 0x0000b400f6087a23 */ /* 0x000fe2000001080d */
[C---:B------:R-:W-:Y:S01]  /*4af0*/  HMMA.16816.F32.BF16 R88, R4.reuse, R26, R32 ;  /* 0x0000001a0458723c */ /* 0x040fe20000041820 */
[----:B------:R-:W2:Y:S04]  /*4b00*/  LDSM.16.MT88.4 R32, [R103+0x7900] ;  /* 0x007900006720783b */ /* 0x000ea80000004200 */
[----:B------:R-:W-:Y:S03]  /*4b10*/  LDSM.16.MT88.4 R24, [R233+0x7900] ;  /* 0x00790000e918783b */ /* 0x000fe60000004200 */
[C---:B------:R-:W-:Y:S07]  /*4b20*/  HMMA.16816.F32.BF16 R68, R4.reuse, R28, R124 ;  /* 0x0000001c0444723c */ /* 0x040fee000004187c */
[----:B------:R-:W-:Y:S01]  /*4b30*/  MOV R28, R231 ;  /* 0x000000e7001c7202 */ /* 0x000fe20000000f00 */
[----:B------:R-:W-:Y:S01]  /*4b40*/  IMAD.MOV.U32 R231, RZ, RZ, R182 ;  /* 0x000000ffffe77224 */ /* 0x000fe200078e00b6 */
[----:B------:R-:W-:Y:S01]  /*4b50*/  MOV R127, R183 ;  /* 0x000000b7007f7202 */ /* 0x000fe20000000f00 */
[----:B------:R3:W-:Y:S01]  /*4b60*/  MUFU.EX2 R182, R8 ;  /* 0x0000000800b67308 */ /* 0x0007e20000000800 */
[----:B------:R-:W-:Y:S01]  /*4b70*/  MOV R124, R188 ;  /* 0x000000bc007c7202 */ /* 0x000fe20000000f00 */
[----:B------:R-:W-:Y:S01]  /*4b80*/  IMAD.MOV.U32 R29, RZ, RZ, R189 ;  /* 0x000000ffff1d7224 */ /* 0x000fe200078e00bd */
[----:B------:R-:W-:Y:S01]  /*4b90*/  HMMA.16816.F32.BF16 R64, R4, R22, R168 ;  /* 0x000000160440723c */ /* 0x000fe200000418a8 */
[----:B------:R-:W4:Y:S01]  /*4ba0*/  LDSM.16.MT88.4 R20, [R0+0x7900] ;  /* 0x007900000014783b */ /* 0x000f220000004200 */
[----:B------:R-:W-:-:S02]  /*4bb0*/  IMAD.MOV.U32 R125, RZ, RZ, R180 ;  /* 0x000000ffff7d7224 */ /* 0x000fc400078e00b4 */
[----:B------:R-:W-:Y:S02]  /*4bc0*/  IMAD.MOV.U32 R126, RZ, RZ, R102 ;  /* 0x000000ffff7e7224 */ /* 0x000fe400078e0066 */
[----:B------:R-:W-:Y:S02]  /*4bd0*/  IMAD.MOV.U32 R246, RZ, RZ, R125 ;  /* 0x000000fffff67224 */ /* 0x000fe400078e007d */
[----:B-1----:R-:W-:Y:S01]  /*4be0*/  HMMA.16816.F32.BF16 R168, R4, R16, R164 ;  /* 0x0000001004a8723c */ /* 0x002fe200000418a4 */
[----:B------:R-:W-:Y:S02]  /*4bf0*/  IMAD.MOV.U32 R137, RZ, RZ, R127 ;  /* 0x000000ffff897224 */ /* 0x000fe400078e007f */
[----:B---3--:R-:W-:Y:S01]  /*4c00*/  FFMA.FTZ R8, R244, c[0x0][0x2d0], -R13 ;  /* 0x0000b400f4087a23 */ /* 0x008fe2000001080d */
[----:B------:R-:W-:-:S04]  /*4c10*/  MOV R244, R124 ;  /* 0x0000007c00f47202 */ /* 0x000fc80000000f00 */
[C---:B------:R-:W-:Y:S01]  /*4c20*/  HMMA.16816.F32.BF16 R164, R4.reuse, R18, R104 ;  /* 0x0000001204a4723c */ /* 0x040fe20000041868 */
[----:B------:R1:W-:Y:S01]  /*4c30*/  MUFU.EX2 R183, R8 ;  /* 0x0000000800b77308 */ /* 0x0003e20000000800 */
[----:B------:R-:W3:Y:S06]  /*4c40*/  LDSM.16.MT88.4 R16, [R2+0x5100] ;  /* 0x005100000210783b */ /* 0x000eec0000004200 */
[C---:B--2---:R-:W-:Y:S07]  /*4c50*/  HMMA.16816.F32.BF16 R140, R4.reuse, R32, R96 ;  /* 0x00000020048c723c */ /* 0x044fee0000041860 */
[----:B------:R-:W-:Y:S01]  /*4c60*/  MOV R96, R101 ;  /* 0x0000006500607202 */ /* 0x000fe20000000f00 */
[----:B------:R-:W-:Y:S01]  /*4c70*/  HMMA.16816.F32.BF16 R120, R4, R10, R120 ;  /* 0x0000000a0478723c */ /* 0x000fe20000041878 */
[----:B-1----:R-:W-:Y:S01]  /*4c80*/  FFMA.FTZ R8, R242, c[0x0][0x2d0], -R13 ;  /* 0x0000b400f2087a23 */ /* 0x002fe2000001080d */
[----:B------:R-:W-:Y:S01]  /*4c90*/  MOV R99, R126 ;  /* 0x0000007e00637202 */ /* 0x000fe20000000f00 */
[----:B------:R-:W-:Y:S01]  /*4ca0*/  IMAD.MOV.U32 R242, RZ, RZ, R29 ;  /* 0x000000fffff27224 */ /* 0x000fe200078e001d */
[----:B------:R-:W-:Y:S01]  /*4cb0*/  MOV R98, R108 ;  /* 0x0000006c00627202 */ /* 0x000fe20000000f00 */
[----:B------:R1:W-:Y:S01]  /*4cc0*/  MUFU.EX2 R188, R8 ;  /* 0x0000000800bc7308 */ /* 0x0003e20000000800 */
[----:B------:R-:W-:-:S02]  /*4cd0*/  MOV R33, R36 ;  /* 0x0000002400217202 */ /* 0x000fc40000000f00 */
[C---:B------:R-:W-:Y:S01]  /*4ce0*/  HMMA.16816.F32.BF16 R176, R4.reuse, R34, R176 ;  /* 0x0000002204b0723c */ /* 0x040fe200000418b0 */
[----:B------:R-:W-:Y:S02]  /*4cf0*/  MOV R97, R38 ;  /* 0x0000002600617202 */ /* 0x000fe40000000f00 */
[----:B------:R-:W-:Y:S05]  /*4d00*/  LDSM.16.MT88.4 R36, [R2+0x8100] ;  /* 0x008100000224783b */ /* 0x000fea0000004200 */
[----:B----4-:R-:W-:Y:S01]  /*4d10*/  HMMA.16816.F32.BF16 R104, R4, R22, R84 ;  /* 0x000000160468723c */ /* 0x010fe20000041854 */
[----:B-1----:R-:W-:Y:S01]  /*4d20*/  FFMA.FTZ R8, R241, c[0x0][0x2d0], -R13 ;  /* 0x0000b400f1087a23 */ /* 0x002fe2000001080d */
[----:B------:R-:W-:-:S06]  /*4d30*/  MOV R241, R28 ;  /* 0x0000001c00f17202 */ /* 0x000fcc0000000f00 */
[C---:B------:R-:W-:Y:S01]  /*4d40*/  HMMA.16816.F32.BF16 R160, R4.reuse, R24, R172 ;  /* 0x0000001804a0723c */ /* 0x040fe200000418ac */
[----:B------:R1:W2:Y:S06]  /*4d50*/  MUFU.EX2 R189, R8 ;  /* 0x0000000800bd7308 */ /* 0x0002ac0000000800 */
[----:B------:R-:W-:Y:S01]  /*4d60*/  IMAD.MOV.U32 R173, RZ, RZ, R98 ;  /* 0x000000ffffad7224 */ /* 0x000fe200078e0062 */
[----:B------:R-:W-:Y:S01]  /*4d70*/  HMMA.16816.F32.BF16 R124, R4, R26, R148 ;  /* 0x0000001a047c723c */ /* 0x000fe20000041894 */
[----:B------:R-:W-:Y:S01]  /*4d80*/  MOV R174, R99 ;  /* 0x0000006300ae7202 */ /* 0x000fe20000000f00 */
[----:B------:R-:W-:Y:S01]  /*4d90*/  IMAD.MOV.U32 R175, RZ, RZ, R116 ;  /* 0x000000ffffaf7224 */ /* 0x000fe200078e0074 */
[----:B------:R-:W-:Y:S01]  /*4da0*/  MOV R98, R129 ;  /* 0x0000008100627202 */ /* 0x000fe20000000f00 */
[----:B------:R-:W-:Y:S01]  /*4db0*/  IMAD.MOV.U32 R172, RZ, RZ, R14 ;  /* 0x000000ffffac7224 */ /* 0x000fe200078e000e */
[----:B------:R-:W-:Y:S01]  /*4dc0*/  LDSM.16.MT88.4 R24, [R103+0x5100] ;  /* 0x005100006718783b */ /* 0x000fe20000004200 */
[----:B------:R-:W-:-:S02]  /*4dd0*/  IMAD.MOV.U32 R99, RZ, RZ, R130 ;  /* 0x000000ffff637224 */ /* 0x000fc400078e0082 */
[--C-:B-1----:R-:W-:Y:S01]  /*4de0*/  FFMA.FTZ R8, R249, c[0x0][0x2d0], -R12.reuse ;  /* 0x0000b400f9087a23 */ /* 0x102fe2000001080c */
[----:B--2---:R-:W-:Y:S01]  /*4df0*/  F2FP.BF16.PACK_AB R10, R189, R188 ;  /* 0x000000bcbd0a723e */ /* 0x004fe200000010ff */
[----:B------:R-:W-:Y:S01]  /*4e00*/  IMAD.MOV.U32 R249, RZ, RZ, R31 ;  /* 0x000000fffff97224 */ /* 0x000fe200078e001f */
[----:B------:R-:W-:Y:S01]  /*4e10*/  LDSM.16.MT88.4 R148, [R2+0x5900] ;  /* 0x005900000294783b */ /* 0x000fe20000004200 */
[----:B------:R1:W-:Y:S02]  /*4e20*/  MUFU.EX2 R181, R8 ;  /* 0x0000000800b57308 */ /* 0x0003e40000000800 */
[--C-:B-1----:R-:W-:Y:S01]  /*4e30*/  FFMA.FTZ R8, R248, c[0x0][0x2d0], -R12.reuse ;  /* 0x0000b400f8087a23 */ /* 0x102fe2000001080c */
[----:B------:R-:W-:Y:S02]  /*4e40*/  MOV R248, R30 ;  /* 0x0000001e00f87202 */ /* 0x000fe40000000f00 */
[----:B------:R-:W1:Y:S03]  /*4e50*/  LDSM.16.MT88.4 R28, [R2+0x2100] ;  /* 0x00210000021c783b */ /* 0x000e660000004200 */
[----:B------:R2:W4:Y:S02]  /*4e60*/  MUFU.EX2 R180, R8 ;  /* 0x0000000800b47308 */ /* 0x0005240000000800 */
[----:B--2---:R-:W-:Y:S01]  /*4e70*/  FFMA.FTZ R8, R247, c[0x0][0x2d0], -R12 ;  /* 0x0000b400f7087a23 */ /* 0x004fe2000001080c */
[----:B----4-:R-:W-:Y:S01]  /*4e80*/  F2FP.BF16.PACK_AB R9, R180, R181 ;  /* 0x000000b5b409723e */ /* 0x010fe200000010ff */
[----:B------:R-:W-:Y:S01]  /*4e90*/  IMAD.MOV.U32 R247, RZ, RZ, R139 ;  /* 0x000000fffff77224 */ /* 0x000fe200078e008b */
[----:B------:R-:W-:-:S03]  /*4ea0*/  MOV R139, R110 ;  /* 0x0000006e008b7202 */ /* 0x000fc60000000f00 */
[----:B------:R2:W-:Y:S02]  /*4eb0*/  MUFU.EX2 R102, R8 ;  /* 0x0000000800667308 */ /* 0x0005e40000000800 */
[----:B--2---:R-:W-:Y:S01]  /*4ec0*/  FFMA.FTZ R8, R245, c[0x0][0x2d0], -R12 ;  /* 0x0000b400f5087a23 */ /* 0x004fe2000001080c */
[----:B------:R-:W-:Y:S01]  /*4ed0*/  MOV R245, R138 ;  /* 0x0000008a00f57202 */ /* 0x000fe20000000f00 */
[----:B------:R-:W-:-:S04]  /*4ee0*/  IMAD.MOV.U32 R138, RZ, RZ, R109 ;  /* 0x000000ffff8a7224 */ /* 0x000fc800078e006d */
[----:B------:R2:W4:Y:S01]  /*4ef0*/  MUFU.EX2 R101, R8 ;  /* 0x0000000800657308 */ /* 0x0005220000000800 */
[----:B------:R-:W-:Y:S01]  /*4f00*/  HMMA.16816.F32.BF16 R108, R4, R20, R92 ;  /* 0x00000014046c723c */ /* 0x000fe2000004185c */
[----:B------:R-:W5:Y:S04]  /*4f10*/  LDSM.16.MT88.4 R4, [R103+0x2100] ;  /* 0x002100006704783b */ /* 0x000f680000004200 */
[----:B------:R-:W-:Y:S01]  /*4f20*/  LDSM.16.MT88.4 R20, [R0+0x2100] ;  /* 0x002100000014783b */ /* 0x000fe20000004200 */
[----:B--2---:R-:W-:Y:S02]  /*4f30*/  F2FP.BF16.PACK_AB R8, R183, R182 ;  /* 0x000000b6b708723e */ /* 0x004fe400000010ff */
[----:B----4-:R-:W-:-:S07]  /*4f40*/  F2FP.BF16.PACK_AB R11, R101, R102 ;  /* 0x00000066650b723e */ /* 0x010fce00000010ff */
[C---:B---3--:R-:W-:Y:S08]  /*4f50*/  HMMA.16816.F32.BF16 R144, R8.reuse, R16, R144 ;  /* 0x000000100890723c */ /* 0x048ff00000041890 */
[C---:B------:R-:W-:Y:S01]  /*4f60*/  HMMA.16816.F32.BF16 R84, R8.reuse, R18, R44 ;  /* 0x000000120854723c */ /* 0x040fe2000004182c */
[----:B------:R-:W2:Y:S07]  /*4f70*/  LDSM.16.MT88.4 R16, [R233+0x2100] ;  /* 0x00210000e910783b */ /* 0x000eae0000004200 */
[C---:B-1----:R-:W-:Y:S08]  /*4f80*/  HMMA.16816.F32.BF16 R112, R8.reuse, R28, R112 ;  /* 0x0000001c0870723c */ /* 0x042ff00000041870 */
[C---:B-----5:R-:W-:Y:S07]  /*4f90*/  HMMA.16816.F32.BF16 R68, R8.reuse, R4, R68 ;  /* 0x000000040844723c */ /* 0x060fee0000041844 */
[--C-:B------:R-:W-:Y:S01]  /*4fa0*/  FFMA.FTZ R4, R33, c[0x0][0x2d0], -R13.reuse ;  /* 0x0000b40021047a23 */ /* 0x100fe2000001080d */
[C---:B------:R-:W-:Y:S03]  /*4fb0*/  HMMA.16816.F32.BF16 R28, R8.reuse, R30, R40 ;  /* 0x0000001e081c723c */ /* 0x040fe60000041828 */
[----:B------:R1:W-:Y:S05]  /*4fc0*/  MUFU.EX2 R43, R4 ;  /* 0x00000004002b7308 */ /* 0x0003ea0000000800 */
[C---:B------:R-:W-:Y:S08]  /*4fd0*/  HMMA.16816.F32.BF16 R48, R8.reuse, R36, R48 ;  /* 0x000000240830723c */ /* 0x040ff00000041830 */
[----:B------:R-:W-:Y:S01]  /*4fe0*/  HMMA.16816.F32.BF16 R56, R8, R38, R56 ;  /* 0x000000260838723c */ /* 0x000fe20000041838 */
[----:B-1----:R-:W-:Y:S01]  /*4ff0*/  FFMA.FTZ R4, R96, c[0x0][0x2d0], -R13 ;  /* 0x0000b40060047a23 */ /* 0x002fe2000001080d */
[----:B------:R-:W-:-:S02]  /*5000*/  MOV R96, R136 ;  /* 0x0000008800607202 */ /* 0x000fc40000000f00 */
[----:B------:R-:W-:Y:S01]  /*5010*/  MOV R136, R131 ;  /* 0x0000008300887202 */ /* 0x000fe20000000f00 */
[----:B------:R1:W3:Y:S03]  /*5020*/  MUFU.EX2 R42, R4 ;  /* 0x00000004002a7308 */ /* 0x0002e60000000800 */
[C---:B--2---:R-:W-:Y:S08]  /*5030*/  HMMA.16816.F32.BF16 R52, R8.reuse, R16, R52 ;  /* 0x000000100834723c */ /* 0x044ff00000041834 */
[----:B------:R-:W-:Y:S01]  /*5040*/  HMMA.16816.F32.BF16 R64, R8, R18, R64 ;  /* 0x000000120840723c */ /* 0x000fe20000041840 */
[----:B------:R-:W2:Y:S01]  /*5050*/  LDSM.16.MT88.4 R16, [R233+0x5100] ;  /* 0x00510000e910783b */ /* 0x000ea20000004200 */
[----:B-1----:R-:W-:-:S06]  /*5060*/  FFMA.FTZ R4, R97, c[0x0][0x2d0], -R13 ;  /* 0x0000b40061047a23 */ /* 0x002fcc000001080d */
[C---:B------:R-:W-:Y:S01]  /*5070*/  HMMA.16816.F32.BF16 R60, R8.reuse, R6, R60 ;  /* 0x00000006083c723c */ /* 0x040fe2000004183c */
[----:B------:R-:W-:Y:S01]  /*5080*/  IMAD.MOV.U32 R97, RZ, RZ, R128 ;  /* 0x000000ffff617224 */ /* 0x000fe200078e0080 */
[----:B------:R1:W-:Y:S06]  /*5090*/  MUFU.EX2 R41, R4 ;  /* 0x0000000400297308 */ /* 0x0003ec0000000800 */
[C---:B------:R-:W-:Y:S07]  /*50a0*/  HMMA.16816.F32.BF16 R32, R8.reuse, R22, R72 ;  /* 0x000000160820723c */ /* 0x040fee0000041848 */
[----:B------:R-:W-:Y:S01]  /*50b0*/  IMAD.MOV.U32 R73, RZ, RZ, R175 ;  /* 0x000000ffff497224 */ /* 0x000fe200078e00af */
[C---:B------:R-:W-:Y:S01]  /*50c0*/  HMMA.16816.F32.BF16 R128, R8.reuse, R20, R76 ;  /* 0x000000140880723c */ /* 0x040fe2000004184c */
[----:B------:R-:W-:Y:S01]  /*50d0*/  MOV R74, R96 ;  /* 0x00000060004a7202 */ /* 0x000fe20000000f00 */
[----:B------:R-:W-:Y:S01]  /*50e0*/  IMAD.MOV.U32 R75, RZ, RZ, R97 ;  /* 0x000000ffff4b7224 */ /* 0x000fe200078e0061 */
[----:B---3--:R-:W-:Y:S01]  /*50f0*/  F2FP.BF16.PACK_AB R96, R42, R43 ;  /* 0x0000002b2a60723e */ /* 0x008fe200000010ff */
[----:B-1----:R-:W-:Y:S01]  /*5100*/  FFMA.FTZ R4, R117, c[0x0][0x2d0], -R13 ;  /* 0x0000b40075047a23 */ /* 0x002fe2000001080d */
[----:B------:R-:W-:Y:S01]  /*5110*/  LDSM.16.MT88.4 R20, [R0+0x8100] ;  /* 0x008100000014783b */ /* 0x000fe20000004200 */
[----:B------:R-:W-:Y:S01]  /*5120*/  IMAD.MOV.U32 R175, RZ, RZ, R99 ;  /* 0x000000ffffaf7224 */ /* 0x000fe200078e0063 */
[----:B------:R-:W-:Y:S01]  /*5130*/  MOV R76, R98 ;  /* 0x00000062004c7202 */ /* 0x000fe20000000f00 */
[----:B------:R1:W3:Y:S01]  /*5140*/  MUFU.EX2 R40, R4 ;  /* 0x0000000400287308 */ /* 0x0002e20000000800 */
[----:B------:R-:W-:Y:S01]  /*5150*/  IMAD.MOV.U32 R79, RZ, RZ, R139 ;  /* 0x000000ffff4f7224 */ /* 0x000fe200078e008b */
[----:B------:R-:W-:Y:S01]  /*5160*/  MOV R77, R136 ;  /* 0x00000088004d7202 */ /* 0x000fe20000000f00 */
[----:B------:R-:W-:Y:S01]  /*5170*/  IMAD.MOV.U32 R78, RZ, RZ, R137 ;  /* 0x000000ffff4e7224 */ /* 0x000fe200078e0089 */
[----:B--2---:R-:W-:Y:S01]  /*5180*/  HMMA.16816.F32.BF16 R44, R8, R16, R80 ;  /* 0x00000010082c723c */ /* 0x004fe20000041850 */
[----:B------:R-:W-:Y:S01]  /*5190*/  LDSM.16.MT88.4 R80, [R2+0x8900] ;  /* 0x008900000250783b */ /* 0x000fe20000004200 */
[----:B-1----:R-:W-:-:S06]  /*51a0*/  FFMA.FTZ R4, R118, c[0x0][0x2d0], -R12 ;  /* 0x0000b40076047a23 */ /* 0x002fcc000001080c */
[----:B------:R-:W-:Y:S01]  /*51b0*/  HMMA.16816.F32.BF16 R88, R8, R18, R88 ;  /* 0x000000120858723c */ /* 0x000fe20000041858 */
[----:B------:R-:W-:Y:S01]  /*51c0*/  LDSM.16.MT88.4 R16, [R0+0x5100] ;  /* 0x005100000010783b */ /* 0x000fe20000004200 */
[----:B---3--:R-:W-:Y:S01]  /*51d0*/  F2FP.BF16.PACK_AB R98, R40, R41 ;  /* 0x000000292862723e */ /* 0x008fe200000010ff */
[----:B------:R1:W-:Y:S02]  /*51e0*/  MUFU.EX2 R37, R4 ;  /* 0x0000000400257308 */ /* 0x0003e40000000800 */
[--C-:B-1----:R-:W-:Y:S02]  /*51f0*/  FFMA.FTZ R4, R119, c[0x0][0x2d0], -R12.reuse ;  /* 0x0000b40077047a23 */ /* 0x102fe4000001080c */
[----:B------:R-:W1:Y:S04]  /*5200*/  LDSM.16.MT88.4 R116, [R2+0x2900] ;  /* 0x002900000274783b */ /* 0x000e680000004200 */
[----:B------:R2:W3:Y:S02]  /*5210*/  MUFU.EX2 R38, R4 ;  /* 0x0000000400267308 */ /* 0x0004e40000000800 */
[----:B--2---:R-:W-:Y:S01]  /*5220*/  FFMA.FTZ R4, R173, c[0x0][0x2d0], -R12 ;  /* 0x0000b400ad047a23 */ /* 0x004fe2000001080c */
[----:B------:R-:W-:-:S02]  /*5230*/  MOV R173, R15 ;  /* 0x0000000f00ad7202 */ /* 0x000fc40000000f00 */
[----:B---3--:R-:W-:-:S03]  /*5240*/  F2FP.BF16.PACK_AB R97, R38, R37 ;  /* 0x000000252661723e */ /* 0x008fc600000010ff */
[----:B------:R2:W-:Y:S02]  /*5250*/  MUFU.EX2 R39, R4 ;  /* 0x0000000400277308 */ /* 0x0005e40000000800 */
[----:B--2---:R-:W-:Y:S01]  /*5260*/  FFMA.FTZ R4, R174, c[0x0][0x2d0], -R12 ;  /* 0x0000b400ae047a23 */ /* 0x004fe2000001080c */
[----:B------:R-:W-:Y:S01]  /*5270*/  MOV R174, R138 ;  /* 0x0000008a00ae7202 */ /* 0x000fe20000000f00 */
[----:B------:R-:W-:Y:S01]  /*5280*/  LDSM.16.MT88.4 R12, [R103+0x8100] ;  /* 0x00810000670c783b */ /* 0x000fe20000004200 */
[C---:B------:R-:W-:Y:S03]  /*5290*/  HMMA.16816.F32.BF16 R136, R8.reuse, R24, R132 ;  /* 0x000000180888723c */ /* 0x040fe60000041884 */
[----:B------:R2:W3:Y:S01]  /*52a0*/  MUFU.EX2 R36, R4 ;  /* 0x0000000400247308 */ /* 0x0004e20000000800 */
[----:B------:R-:W-:Y:S04]  /*52b0*/  LDSM.16.MT88.4 R132, [R0+0x2900] ;  /* 0x002900000084783b */ /* 0x000fe80000004200 */
[----:B------:R-:W-:Y:S01]  /*52c0*/  HMMA.16816.F32.BF16 R24, R8, R26, R120 ;  /* 0x0000001a0818723c */ /* 0x000fe20000041878 */
[----:B--2---:R-:W2:Y:S01]  /*52d0*/  LDSM.16.MT88.4 R4, [R233+0x8100] ;  /* 0x00810000e904783b */ /* 0x004ea20000004200 */
[----:B---3--:R-:W-:-:S07]  /*52e0*/  F2FP.BF16.PACK_AB R99, R36, R39 ;  /* 0x000000272463723e */ /* 0x008fce00000010ff */
[C---:B-1----:R-:W-:Y:S08]  /*52f0*/  HMMA.16816.F32.BF16 R112, R96.reuse, R116, R112 ;  /* 0x000000746070723c */ /* 0x042ff00000041870 */
[----:B------:R-:W-:Y:S08]  /*5300*/  HMMA.16816.F32.BF16 R116, R96, R118, R28 ;  /* 0x000000766074723c */ /* 0x000ff0000004181c */
[C---:B------:R-:W-:Y:S08]  /*5310*/  HMMA.16816.F32.BF16 R28, R8.reuse, R16, R168 ;  /* 0x00000010081c723c */ /* 0x040ff000000418a8 */
[C---:B------:R-:W-:Y:S08]  /*5320*/  HMMA.16816.F32.BF16 R16, R8.reuse, R18, R164 ;  /* 0x000000120810723c */ /* 0x040ff000000418a4 */
[C---:B--2---:R-:W-:Y:S01]  /*5330*/  HMMA.16816.F32.BF16 R164, R8.reuse, R6, R124 ;  /* 0x0000000608a4723c */ /* 0x044fe2000004187c */
[----:B------:R-:W1:Y:S06]  /*5340*/  LDSM.16.MT88.4 R124, [R233+0x2900] ;  /* 0x00290000e97c783b */ /* 0x000e6c0000004200 */
[----:B------:R-:W-:Y:S01]  /*5350*/  MOV R7, R79 ;  /* 0x0000004f00077202 */ /* 0x000fe20000000f00 */
[C---:B------:R-:W-:Y:S01]  /*5360*/  HMMA.16816.F32.BF16 R92, R8.reuse, R12, R140 ;  /* 0x0000000c085c723c */ /* 0x040fe2000004188c */
[----:B------:R-:W-:Y:S07]  /*5370*/  LDSM.16.MT88.4 R140, [R103+0x5900] ;  /* 0x00590000678c783b */ /* 0x000fee0000004200 */
[C---:B------:R-:W-:Y:S07]  /*5380*/  HMMA.16816.F32.BF16 R160, R8.reuse, R4, R160 ;  /* 0x0000000408a0723c */ /* 0x040fee00000418a0 */
[----:B------:R-:W-:Y:S01]  /*5390*/  MOV R4, R77 ;  /* 0x0000004d00047202 */ /* 0x000fe20000000f00 */
[----:B------:R-:W-:Y:S01]  /*53a0*/  HMMA.16816.F32.BF16 R12, R8, R14, R176 ;  /* 0x0000000e080c723c */ /* 0x000fe200000418b0 */
[----:B------:R-:W-:-:S03]  /*53b0*/  IMAD.MOV.U32 R5, RZ, RZ, R78 ;  /* 0x000000ffff057224 */ /* 0x000fc600078e004e */
[----:B------:R-:W-:-:S03]  /*53c0*/  FADD.FTZ R4, R4, R7 ;  /* 0x0000000704047221 */ /* 0x000fc60000010000 */
[----:B------:R-:W-:Y:S01]  /*53d0*/  MOV R176, R73 ;  /* 0x0000004900b07202 */ /* 0x000fe20000000f00 */
[----:B------:R-:W-:Y:S01]  /*53e0*/  IMAD.MOV.U32 R177, RZ, RZ, R74 ;  /* 0x000000ffffb17224 */ /* 0x000fe200078e004a */
[----:B------:R-:W-:Y:S01]  /*53f0*/  MOV R178, R75 ;  /* 0x0000004b00b27202 */ /* 0x000fe20000000f00 */
[----:B------:R-:W-:Y:S01]  /*5400*/  IMAD.MOV.U32 R179, RZ, RZ, R76 ;  /* 0x000000ffffb37224 */ /* 0x000fe200078e004c */
[----:B------:R-:W-:Y:S01]  /*5410*/  HMMA.16816.F32.BF16 R168, R8, R20, R108 ;  /* 0x0000001408a8723c */ /* 0x000fe2000004186c */
[----:B------:R-:W-:Y:S01]  /*5420*/  FADD.FTZ R2, R176, R5 ;  /* 0x00000005b0027221 */ /* 0x000fe20000010000 */
[----:B------:R-:W2:Y:S01]  /*5430*/  LDSM.16.MT88.4 R108, [R103+0x2900] ;  /* 0x00290000676c783b */ /* 0x000ea20000004200 */
[----:B------:R-:W-:Y:S02]  /*5440*/  FADD.FTZ R4, R177, R4 ;  /* 0x00000004b1047221 */ /* 0x000fe40000010000 */
[----:B------:R-:W-:Y:S01]  /*5450*/  FADD.FTZ R2, R178, R2 ;  /* 0x00000002b2027221 */ /* 0x000fe20000010000 */
[----:B------:R-:W-:Y:S01]  /*5460*/  LDSM.16.MT88.4 R72, [R103+0x8900] ;  /* 0x008900006748783b */ /* 0x000fe20000004200 */
[----:B------:R-:W-:Y:S01]  /*5470*/  FADD.FTZ R4, R179, R4 ;  /* 0x00000004b3047221 */ /* 0x000fe20000010000 */
[----:B-1----:R-:W-:Y:S01]  /*5480*/  HMMA.16816.F32.BF16 R120, R96, R124, R52 ;  /* 0x0000007c6078723c */ /* 0x002fe20000041834 */
[----:B------:R-:W-:-:S02]  /*5490*/  FADD.FTZ R2, R172, R2 ;  /* 0x00000002ac027221 */ /* 0x000fc40000010000 */
[----:B------:R-:W-:Y:S02]  /*54a0*/  FADD.FTZ R4, R173, R4 ;  /* 0x00000004ad047221 */ /* 0x000fe40000010000 */
[----:B------:R-:W-:Y:S02]  /*54b0*/  FADD.FTZ R2, R174, R2 ;  /* 0x00000002ae027221 */ /* 0x000fe40000010000 */
[----:B------:R-:W-:Y:S01]  /*54c0*/  FADD.FTZ R4, R175, R4 ;  /* 0x00000004af047221 */ /* 0x000fe20000010000 */
[----:B------:R-:W-:Y:S01]  /*54d0*/  HMMA.16816.F32.BF16 R20, R8, R22, R104 ;  /* 0x000000160814723c */ /* 0x000fe20000041868 */
[----:B------:R-:W-:Y:S01]  /*54e0*/  FADD.FTZ R2, R245, R2 ;  /* 0x00000002f5027221 */ /* 0x000fe20000010000 */
[----:B------:R-:W-:Y:S01]  /*54f0*/  LDSM.16.MT88.4 R8, [R0+0x8900] ;  /* 0x008900000008783b */ /* 0x000fe20000004200 */
[----:B------:R-:W-:Y:S02]  /*5500*/  FADD.FTZ R5, R247, R4 ;  /* 0x00000004f7057221 */ /* 0x000fe40000010000 */
[----:B------:R-:W-:-:S02]  /*5510*/  FADD.FTZ R4, R248, R2 ;  /* 0x00000002f8047221 */ /* 0x000fc40000010000 */
[----:B------:R-:W-:Y:S01]  /*5520*/  FADD.FTZ R2, R249, R5 ;  /* 0x00000005f9027221 */ /* 0x000fe20000010000 */
[----:B------:R-:W-:Y:S01]  /*5530*/  HMMA.16816.F32.BF16 R124, R96, R126, R64 ;  /* 0x0000007e607c723c */ /* 0x000fe20000041840 */
[----:B------:R1:W-:Y:S02]  /*5540*/  LDSM.16.MT88.4 R64, [R0+0x5900] ;  /* 0x005900000040783b */ /* 0x0003e40000004200 */
[----:B------:R-:W-:-:S04]  /*5550*/  FADD.FTZ R2, R242, R2 ;  /* 0x00000002f2027221 */ /* 0x000fc80000010000 */
[----:B------:R-:W-:Y:S01]  /*5560*/  FADD.FTZ R2, R246, R2 ;  /* 0x00000002f6027221 */ /* 0x000fe20000010000 */
[----:B------:R-:W-:Y:S03]  /*5570*/  HMMA.16816.F32.BF16 R76, R96, R80, R48 ;  /* 0x00000050604c723c */ /* 0x000fe60000041830 */
[----:B------:R-:W-:-:S04]  /*5580*/  FADD.FTZ R2, R230, R2 ;  /* 0x00000002e6027221 */ /* 0x000fc80000010000 */
[----:B------:R-:W-:Y:S01]  /*5590*/  FADD.FTZ R2, R231, R2 ;  /* 0x00000002e7027221 */ /* 0x000fe20000010000 */
[----:B------:R-:W-:Y:S01]  /*55a0*/  HMMA.16816.F32.BF16 R80, R96, R82, R56 ;  /* 0x000000526050723c */ /* 0x000fe20000041838 */
[----:B------:R-:W3:Y:S02]  /*55b0*/  LDSM.16.MT88.4 R56, [R233+0x5900] ;  /* 0x00590000e938783b */ /* 0x000ee40000004200 */
[----:B------:R-:W-:-:S04]  /*55c0*/  FADD.FTZ R2, R239, R2 ;  /* 0x00000002ef027221 */ /* 0x000fc80000010000 */
[----:B------:R-:W-:Y:S01]  /*55d0*/  FADD.FTZ R2, R240, R2 ;  /* 0x00000002f0027221 */ /* 0x000fe20000010000 */
[C---:B------:R-:W-:Y:S01]  /*55e0*/  HMMA.16816.F32.BF16 R144, R96.reuse, R148, R144 ;  /* 0x000000946090723c */ /* 0x040fe20000041890 */
[----:B-1----:R-:W-:Y:S02]  /*55f0*/  FADD.FTZ R0, R241, R4 ;  /* 0x00000004f1007221 */ /* 0x002fe40000010000 */
[----:B------:R-:W-:Y:S02]  /*5600*/  FADD.FTZ R2, R238, R2 ;  /* 0x00000002ee027221 */ /* 0x000fe40000010000 */
[----:B------:R-:W-:Y:S02]  /*5610*/  FADD.FTZ R0, R244, R0 ;  /* 0x00000000f4007221 */ /* 0x000fe40000010000 */
[----:B------:R-:W-:Y:S01]  /*5620*/  FADD.FTZ R2, R236, R2 ;  /* 0x00000002ec027221 */ /* 0x000fe20000010000 */
[----:B--2---:R-:W-:Y:S01]  /*5630*/  HMMA.16816.F32.BF16 R104, R96, R108, R68 ;  /* 0x0000006c6068723c */ /* 0x004fe20000041844 */
[----:B------:R-:W-:-:S02]  /*5640*/  FADD.FTZ R0, R252, R0 ;  /* 0x00000000fc007221 */ /* 0x000fc40000010000 */
[----:B------:R-:W-:Y:S02]  /*5650*/  FADD.FTZ R2, R182, R2 ;  /* 0x00000002b6027221 */ /* 0x000fe40000010000 */
[----:B------:R-:W-:Y:S02]  /*5660*/  FADD.FTZ R0, R251, R0 ;  /* 0x00000000fb007221 */ /* 0x000fe40000010000 */
[----:B------:R-:W-:Y:S01]  /*5670*/  FADD.FTZ R2, R183, R2 ;  /* 0x00000002b7027221 */ /* 0x000fe20000010000 */
[----:B------:R-:W-:Y:S01]  /*5680*/  HMMA.16816.F32.BF16 R148, R96, R150, R84 ;  /* 0x000000966094723c */ /* 0x000fe20000041854 */
[----:B------:R-:W-:Y:S02]  /*5690*/  FADD.FTZ R0, R250, R0 ;  /* 0x00000000fa007221 */ /* 0x000fe40000010000 */
[----:B------:R-:W-:Y:S02]  /*56a0*/  FADD.FTZ R4, R188, R2 ;  /* 0x00000002bc047221 */ /* 0x000fe40000010000 */
[----:B------:R-:W-:-:S03]  /*56b0*/  FADD.FTZ R0, R229, R0 ;  /* 0x00000000e5007221 */ /* 0x000fc60000010000 */
[----:B------:R-:W-:Y:S01]  /*56c0*/  HMMA.16816.F32.BF16 R108, R96, R110, R60 ;  /* 0x0000006e606c723c */ /* 0x000fe2000004183c */
[----:B------:R-:W-:-:S04]  /*56d0*/  FADD.FTZ R0, R190, R0 ;  /* 0x00000000be007221 */ /* 0x000fc80000010000 */
[----:B------:R-:W-:-:S03]  /*56e0*/  FADD.FTZ R0, R191, R0 ;  /* 0x00000000bf007221 */ /* 0x000fc60000010000 */
[----:B------:R-:W-:Y:S01]  /*56f0*/  HMMA.16816.F32.BF16 R128, R96, R132, R128 ;  /* 0x000000846080723c */ /* 0x000fe20000041880 */
[----:B------:R-:W-:-:S04]  /*5700*/  FADD.FTZ R0, R228, R0 ;  /* 0x00000000e4007221 */ /* 0x000fc80000010000 */
[----:B------:R-:W-:-:S03]  /*5710*/  FADD.FTZ R0, R181, R0 ;  /* 0x00000000b5007221 */ /* 0x000fc60000010000 */
[----:B---3--:R-:W-:Y:S01]  /*5720*/  HMMA.16816.F32.BF16 R52, R96, R56, R44 ;  /* 0x000000386034723c */ /* 0x008fe2000004182c */
[----:B------:R-:W-:-:S04]  /*5730*/  FADD.FTZ R0, R180, R0 ;  /* 0x00000000b4007221 */ /* 0x000fc80000010000 */
[----:B------:R-:W-:Y:S02]  /*5740*/  FADD.FTZ R2, R102, R0 ;  /* 0x0000000066027221 */ /* 0x000fe40000010000 */
[----:B------:R-:W-:Y:S01]  /*5750*/  FADD.FTZ R0, R189, R4 ;  /* 0x00000004bd007221 */ /* 0x000fe20000010000 */
[C---:B------:R-:W-:Y:S01]  /*5760*/  HMMA.16816.F32.BF16 R56, R96.reuse, R58, R88 ;  /* 0x0000003a6038723c */ /* 0x040fe20000041858 */
[----:B------:R-:W1:Y:S01]  /*5770*/  LDSM.16.MT88.4 R88, [R233+0x8900] ;  /* 0x00890000e958783b */ /* 0x000e620000004200 */
        /* <DEDUP_REMOVED lines=9> */
[----:B------:R-:W-:Y:S01]  /*5810*/  HMMA.16816.F32.BF16 R60, R96, R64, R28 ;  /* 0x00000040603c723c */ /* 0x000fe2000004181c */
[----:B------:R-:W-:-:S05]  /*5820*/  FADD.FTZ R0, R36, R2 ;  /* 0x0000000224007221 */ /* 0x000fca0000010000 */
[----:B------:R2:W-:Y:S02]  /*5830*/  STL [R1+0x4], R0 ;  /* 0x0000040001007387 */ /* 0x0005e40000100800 */
[C---:B------:R-:W-:Y:S02]  /*5840*/  HMMA.16816.F32.BF16 R68, R96.reuse, R72, R92 ;  /* 0x000000486044723c */ /* 0x040fe4000004185c */
[----:B------:R2:W-:Y:S06]  /*5850*/  STL [R1], R4 ;  /* 0x0000000401007387 */ /* 0x0005ec0000100800 */
[C---:B------:R-:W-:Y:S08]  /*5860*/  HMMA.16816.F32.BF16 R132, R96.reuse, R134, R32 ;  /* 0x000000866084723c */ /* 0x040ff00000041820 */
[C---:B-1----:R-:W-:Y:S08]  /*5870*/  HMMA.16816.F32.BF16 R84, R96.reuse, R88, R160 ;  /* 0x000000586054723c */ /* 0x042ff000000418a0 */
[C---:B------:R-:W-:Y:S08]  /*5880*/  HMMA.16816.F32.BF16 R140, R96.reuse, R142, R24 ;  /* 0x0000008e608c723c */ /* 0x040ff00000041818 */
[C---:B------:R-:W-:Y:S08]  /*5890*/  HMMA.16816.F32.BF16 R64, R96.reuse, R66, R16 ;  /* 0x000000426040723c */ /* 0x040ff00000041810 */
[C---:B------:R-:W-:Y:S08]  /*58a0*/  HMMA.16816.F32.BF16 R72, R96.reuse, R74, R12 ;  /* 0x0000004a6048723c */ /* 0x040ff0000004180c */
[C---:B------:R-:W-:Y:S08]  /*58b0*/  HMMA.16816.F32.BF16 R88, R96.reuse, R90, R164 ;  /* 0x0000005a6058723c */ /* 0x040ff000000418a4 */
[C---:B------:R-:W-:Y:S08]  /*58c0*/  HMMA.16816.F32.BF16 R92, R96.reuse, R8, R168 ;  /* 0x00000008605c723c */ /* 0x040ff000000418a8 */
[----:B------:R-:W-:Y:S01]  /*58d0*/  HMMA.16816.F32.BF16 R96, R96, R10, R20 ;  /* 0x0000000a6060723c */ /* 0x000fe20000041814 */
[----:B------:R-:W-:Y:S07]  /*58e0*/  @!P1 BRA `(.L_x_638) ;  /* 0x0000024000009947 */ /* 0x000fee0003800000 */
[----:B--2---:R-:W2:Y:S01]  /*58f0*/  LDL.64 R248, [R1+0x18] ;  /* 0x0000180001f87983 */ /* 0x004ea20000100a00 */
[----:B------:R-:W-:Y:S01]  /*5900*/  IMAD.MOV.U32 R230, RZ, RZ, c[0x0][0x1e4] ;  /* 0x00007900ffe67624 */ /* 0x000fe200078e00ff */
[----:B------:R-:W-:Y:S01]  /*5910*/  UIADD3 UR5, UR16, -0x3, URZ ;  /* 0xfffffffd10057890 */ /* 0x000fe2000fffe03f */
[----:B------:R-:W-:-:S02]  /*5920*/  IMAD.MOV.U32 R231, RZ, RZ, c[0x0][0x1e0] ;  /* 0x00007800ffe77624 */ /* 0x000fc400078e00ff */
[----:B------:R-:W-:Y:S01]  /*5930*/  IMAD R0, R230, 0x60, RZ ;  /* 0x00000060e6007824 */ /* 0x000fe200078e02ff */
[----:B------:R-:W-:Y:S01]  /*5940*/  USHF.R.S32.HI UR4, URZ, 0x1f, UR5 ;  /* 0x0000001f3f047899 */ /* 0x000fe20008011405 */
[C---:B------:R-:W-:Y:S01]  /*5950*/  IMAD.WIDE.U32 R4, R231.reuse, 0x60, RZ ;  /* 0x00000060e7047825 */ /* 0x040fe200078e00ff */
[----:B------:R-:W-:-:S03]  /*5960*/  SHF.L.U64.HI R2, R231, 0x6, R230 ;  /* 0x00000006e7027819 */ /* 0x000fc600000102e6 */
[----:B------:R-:W-:Y:S01]  /*5970*/  IMAD.SHL.U32 R8, R231, 0x40, RZ ;  /* 0x00000040e7087824 */ /* 0x000fe200078e00ff */
[----:B------:R-:W-:-:S05]  /*5980*/  IADD3 R0, R5, R0, RZ ;  /* 0x0000000005007210 */ /* 0x000fca0007ffe0ff */
[----:B------:R-:W-:-:S04]  /*5990*/  IMAD R0, R0, UR5, RZ ;  /* 0x0000000500007c24 */ /* 0x000fc8000f8e02ff */
[C---:B------:R-:W-:Y:S02]  /*59a0*/  IMAD R0, R4.reuse, UR4, R0 ;  /* 0x0000000404007c24 */ /* 0x040fe4000f8e0200 */
[----:B--2---:R-:W-:-:S05]  /*59b0*/  IMAD.WIDE.U32 R6, R4, UR5, R248 ;  /* 0x0000000504067c25 */ /* 0x004fca000f8e00f8 */
[----:B------:R-:W-:Y:S02]  /*59c0*/  LEA R4, P1, R6, c[0x0][0x1c8], 0x1 ;  /* 0x0000720006047a11 */ /* 0x000fe400078208ff */
[----:B------:R-:W-:Y:S02]  /*59d0*/  IADD3 R0, R7, R0, RZ ;  /* 0x0000000007007210 */ /* 0x000fe40007ffe0ff */
[----:B------:R-:W-:Y:S02]  /*59e0*/  IADD3 R12, P6, P5, R8, 0x80, R4 ;  /* 0x00000080080c7810 */ /* 0x000fe40007dde004 */
[----:B------:R-:W-:Y:S02]  /*59f0*/  LEA.HI.X R5, R6, c[0x0][0x1cc], R0, 0x1, P1 ;  /* 0x0000730006057a11 */ /* 0x000fe400008f0c00 */
[-C--:B------:R-:W-:Y:S02]  /*5a00*/  IADD3 R6, P1, R4, R8.reuse, RZ ;  /* 0x0000000804067210 */ /* 0x080fe40007f3e0ff */
[--C-:B------:R-:W-:Y:S01]  /*5a10*/  IADD3.X R13, R2, RZ, R5.reuse, P6, P5 ;  /* 0x000000ff020d7210 */ /* 0x100fe200037ea405 */
[----:B------:R-:W-:Y:S01]  /*5a20*/  @!PT LDS RZ, [RZ] ;  /* 0x00000000fffff984 */ /* 0x000fe20000000800 */
[----:B------:R-:W-:Y:S01]  /*5a30*/  @!PT LDS RZ, [RZ] ;  /* 0x00000000fffff984 */ /* 0x000fe20000000800 */
[----:B------:R-:W-:Y:S01]  /*5a40*/  @!PT LDS RZ, [RZ] ;  /* 0x00000000fffff984 */ /* 0x000fe20000000800 */
[----:B------:R1:W-:Y:S01]  /*5a50*/  LDGSTS.E.BYPASS.LTC128B.128 [R243+0x12100], [R4.64], !P4 ;  /* 0x1210000004f37fae */ /* 0x0003e2000e101d54 */
[----:B------:R-:W-:Y:S01]  /*5a60*/  IADD3 R10, P6, P5, R8, 0x100, R4 ;  /* 0x00000100080a7810 */ /* 0x000fe20007dde004 */
[----:B------:R-:W-:Y:S01]  /*5a70*/  IMAD.X R7, R5, 0x1, R2, P1 ;  /* 0x0000000105077824 */ /* 0x000fe200008e0602 */
[----:B------:R-:W-:Y:S01]  /*5a80*/  IADD3 R8, P1, R6, R8, RZ ;  /* 0x0000000806087210 */ /* 0x000fe20007f3e0ff */
[----:B------:R1:W-:Y:S01]  /*5a90*/  LDGSTS.E.BYPASS.LTC128B.128 [R243+0x15100], [R4.64+0x80], !P3 ;  /* 0x1510008004f37fae */ /* 0x0003e2000d901d54 */
[----:B------:R-:W-:-:S02]  /*5aa0*/  IADD3.X R11, R2, RZ, R5, P6, P5 ;  /* 0x000000ff020b7210 */ /* 0x000fc400037ea405 */
[----:B------:R-:W-:Y:S01]  /*5ab0*/  IADD3.X R9, R7, R2, RZ, P1, !PT ;  /* 0x0000000207097210 */ /* 0x000fe20000ffe4ff */
[----:B------:R1:W-:Y:S04]  /*5ac0*/  LDGSTS.E.BYPASS.LTC128B.128 [R243+0x18100], [R4.64+0x100], !P2 ;  /* 0x1810010004f37fae */ /* 0x0003e8000d101d54 */
[----:B------:R1:W-:Y:S04]  /*5ad0*/  LDGSTS.E.BYPASS.LTC128B.128 [R243+0x13100], [R6.64], !P4 ;  /* 0x1310000006f37fae */ /* 0x0003e8000e101d54 */
[----:B------:R1:W-:Y:S04]  /*5ae0*/  LDGSTS.E.BYPASS.LTC128B.128 [R243+0x16100], [R12.64], !P3 ;  /* 0x161000000cf37fae */ /* 0x0003e8000d901d54 */
[----:B------:R1:W-:Y:S04]  /*5af0*/  LDGSTS.E.BYPASS.LTC128B.128 [R243+0x19100], [R10.64], !P2 ;  /* 0x191000000af37fae */ /* 0x0003e8000d101d54 */
[----:B------:R1:W-:Y:S04]  /*5b00*/  LDGSTS.E.BYPASS.LTC128B.128 [R243+0x14100], [R8.64], !P4 ;  /* 0x1410000008f37fae */ /* 0x0003e8000e101d54 */
[----:B------:R1:W-:Y:S04]  /*5b10*/  LDGSTS.E.BYPASS.LTC128B.128 [R243+0x17100], [R8.64+0x80], !P3 ;  /* 0x1710008008f37fae */ /* 0x0003e8000d901d54 */
[----:B------:R1:W-:Y:S02]  /*5b20*/  LDGSTS.E.BYPASS.LTC128B.128 [R243+0x1a100], [R8.64+0x100], !P2 ;  /* 0x1a10010008f37fae */ /* 0x0003e4000d101d54 */
.L_x_638:
[----:B--2---:R-:W-:Y:S01]  /*5b30*/  PLOP3.LUT P1, PT, PT, PT, UP1, 0x40, 0x0 ;  /* 0x000000000000781c */ /* 0x004fe20003f2e818 */
[----:B------:R-:W0:-:S12]  /*5b40*/  LDGDEPBAR ;  /* 0x00000000000079af */ /* 0x000e180000000000 */
[----:B------:R-:W-:Y:S05]  /*5b50*/  @P1 BRA `(.L_x_639) ;  /* 0x0000407000001947 */ /* 0x000fea0003800000 */
[----:B------:R-:W-:Y:S01]  /*5b60*/  IMAD.MOV.U32 R101, RZ, RZ, R3 ;  /* 0x000000ffff657224 */ /* 0x000fe200078e0003 */
[----:B------:R-:W-:Y:S01]  /*5b70*/  MOV R0, R100 ;  /* 0x0000006400007202 */ /* 0x000fe20000000f00 */
[----:B------:R-:W-:Y:S01]  /*5b80*/  UIADD3 UR16, UR16, -0x2, URZ ;  /* 0xfffffffe10107890 */ /* 0x000fe2000fffe03f */
[----:B------:R-:W-:Y:S01]  /*5b90*/  SEL R236, R237, 0xffffffe0, !P0 ;  /* 0xffffffe0edec7807 */ /* 0x000fe20004000000 */
[----:B------:R-:W-:Y:S02]  /*5ba0*/  UMOV UR15, URZ ;  /* 0x0000003f000f7c82 */ /* 0x000fe40008000000 */
[----:B------:R-:W-:Y:S02]  /*5bb0*/  UMOV UR5, 0x1 ;  /* 0x0000000100057882 */ /* 0x000fe40000000000 */
[----:B------:R-:W-:Y:S02]  /*5bc0*/  ULDC.64 UR8, c[0x0][0x208] ;  /* 0x0000820000087ab9 */ /* 0x000fe40000000a00 */
[----:B------:R-:W-:-:S02]  /*5bd0*/  ULDC.64 UR6, c[0x0][0x1e0] ;  /* 0x0000780000067ab9 */ /* 0x000fc40000000a00 */
.L_x_640:
[----:B------:R-:W2:Y:S01]  /*5be0*/  LDL.64 R30, [R1+0x28] ;  /* 0x00002800011e7983 */ /* 0x000ea20000100a00 */
[----:B------:R-:W-:Y:S04]  /*5bf0*/  DEPBAR.LE SB0, 0x2 ;  /* 0x000080800000791a */ /* 0x000fe80000000000 */
[----:B------:R-:W-:Y:S01]  /*5c00*/  UIMAD UR4, UR5, 0x9000, URZ ;  /* 0x00009000050478a4 */ /* 0x000fe2000f8e023f */
[----:B------:R-:W3:Y:S01]  /*5c10*/  LDL.64 R28, [R1+0x30] ;  /* 0x00003000011c7983 */ /* 0x000ee20000100a00 */
[----:B------:R-:W-:Y:S01]  /*5c20*/  UISETP.NE.AND UP0, UPT, UR16, URZ, UPT ;  /* 0x0000003f1000728c */ /* 0x000fe2000bf05270 */
[----:B------:R-:W-:Y:S01]  /*5c30*/  MOV R102, UR15 ;  /* 0x0000000f00667c02 */ /* 0x000fe20008000f00 */
[----:B------:R-:W-:Y:S02]  /*5c40*/  UIADD3 UR14, UR16, -0x1, URZ ;  /* 0xffffffff100e7890 */ /* 0x000fe4000fffe03f */
[----:B------:R-:W-:Y:S01]  /*5c50*/  IADD3 R100, R232, UR4, RZ ;  /* 0x00000004e8647c10 */ /* 0x000fe2000fffe0ff */
[----:B------:R-:W-:Y:S01]  /*5c60*/  BAR.SYNC.DEFER_BLOCKING 0x0 ;  /* 0x0000000000007b1d */ /* 0x000fe20000010000 */
[----:B------:R-:W-:Y:S01]  /*5c70*/  PLOP3.LUT P0, PT, PT, PT, UP0, 0x80, 0x0 ;  /* 0x000000000000781c */ /* 0x000fe20003f0f008 */
[----:B------:R-:W-:Y:S04]  /*5c80*/  UISETP.GE.AND UP1, UPT, UR15, 0x1, UPT ;  /* 0x000000010f00788c */ /* 0x000fe8000bf26270 */
[----:B------:R-:W-:Y:S02]  /*5c90*/  @UP0 USHF.R.S32.HI UR10, URZ, 0x1f, UR14 ;  /* 0x0000001f3f0a0899 */ /* 0x000fe4000801140e */
[----:B------:R-:W-:Y:S02]  /*5ca0*/  @UP0 UIMAD.WIDE.U32 UR18, UR14, UR8, URZ ;  /* 0x000000080e1202a5 */ /* 0x000fe4000f8e003f */
[----:B------:R-:W-:Y:S04]  /*5cb0*/  @UP0 UIMAD UR10, UR10, UR8, URZ ;  /* 0x000000080a0a02a4 */ /* 0x000fe8000f8e023f */
[----:B------:R-:W-:Y:S01]  /*5cc0*/  @UP0 UIMAD UR10, UR14, UR9, UR10 ;  /* 0x000000090e0a02a4 */ /* 0x000fe2000f8e020a */
[----:B-1----:R-:W-:Y:S01]  /*5cd0*/  MOV R2, UR18 ;  /* 0x0000001200027c02 */ /* 0x002fe20008000f00 */
[----:B------:R-:W-:Y:S02]  /*5ce0*/  @P0 IMAD R102, R102, 0x9000, R243 ;  /* 0x0000900066660824 */ /* 0x000fe400078e02f3 */
[----:B------:R-:W-:Y:S04]  /*5cf0*/  @UP0 UIADD3 UR10, UR19, UR10, URZ ;  /* 0x0000000a130a0290 */ /* 0x000fe8000fffe03f */
[----:B------:R-:W-:Y:S01]  /*5d00*/  @UP0 UIMAD UR10, UR10, 0x60, URZ ;  /* 0x000000600a0a08a4 */ /* 0x000fe2000f8e023f */
[----:B-1----:R-:W1:Y:S01]  /*5d10*/  LDSM.16.M88.4 R8, [R232+UR4+0x12100] ;  /* 0x01210004e808783b */ /* 0x002e620008000200 */
[----:B------:R-:W-:Y:S07]  /*5d20*/  UISETP.GE.AND UP0, UPT, UR16, 0x2, UPT ;  /* 0x000000021000788c */ /* 0x000fee000bf06270 */
[----:B------:R-:W4:Y:S04]  /*5d30*/  LDSM.16.M88.4 R16, [R232+UR4+0x12900] ;  /* 0x01290004e810783b */ /* 0x000f280008000200 */
[----:B------:R-:W-:Y:S04]  /*5d40*/  @UP0 UIADD3 UR13, UR16, -0x2, URZ ;  /* 0xfffffffe100d0890 */ /* 0x000fe8000fffe03f */
[----:B------:R-:W5:Y:S01]  /*5d50*/  LDSM.16.M88.4 R24, [R232+UR4+0x13100] ;  /* 0x01310004e818783b */ /* 0x000f620008000200 */
[----:B------:R-:W-:Y:S07]  /*5d60*/  @UP0 UIMAD.WIDE.U32 UR18, UR13, UR6, URZ ;  /* 0x000000060d1202a5 */ /* 0x000fee000f8e003f */
[----:B------:R-:W2:Y:S08]  /*5d70*/  LDSM.16.M88.4 R32, [R232+UR4+0x13900] ;  /* 0x01390004e820783b */ /* 0x000eb00008000200 */
[----:B------:R-:W2:Y:S01]  /*5d80*/  LDSM.16.M88.4 R40, [R232+UR4+0x14100] ;  /* 0x01410004e828783b */ /* 0x000ea20008000200 */
[C---:B-1----:R-:W-:Y:S07]  /*5d90*/  HMMA.16816.F32.BF16 R4, R152.reuse, R8, RZ ;  /* 0x000000089804723c */ /* 0x042fee00000418ff */
[----:B------:R-:W1:Y:S01]  /*5da0*/  LDSM.16.M88.4 R48, [R232+UR4+0x14900] ;  /* 0x01490004e830783b */ /* 0x000e620008000200 */
[C---:B------:R-:W-:Y:S08]  /*5db0*/  HMMA.16816.F32.BF16 R8, R152.reuse, R10, RZ ;  /* 0x0000000a9808723c */ /* 0x040ff000000418ff */
[C---:B----4-:R-:W-:Y:S08]  /*5dc0*/  HMMA.16816.F32.BF16 R12, R152.reuse, R16, RZ ;  /* 0x00000010980c723c */ /* 0x050ff000000418ff */
[C---:B------:R-:W-:Y:S08]  /*5dd0*/  HMMA.16816.F32.BF16 R16, R152.reuse, R18, RZ ;  /* 0x000000129810723c */ /* 0x040ff000000418ff */
[C---:B-----5:R-:W-:Y:S08]  /*5de0*/  HMMA.16816.F32.BF16 R20, R152.reuse, R24, RZ ;  /* 0x000000189814723c */ /* 0x060ff000000418ff */
[C---:B------:R-:W-:Y:S01]  /*5df0*/  HMMA.16816.F32.BF16 R24, R152.reuse, R26, RZ ;  /* 0x0000001a9818723c */ /* 0x040fe200000418ff */
[----:B--2---:R-:W-:Y:S03]  /*5e00*/  @P0 MOV R37, R31 ;  /* 0x0000001f00250202 */ /* 0x004fe60000000f00 */
[----:B---3--:R-:W-:Y:S04]  /*5e10*/  @P0 MOV R36, R28 ;  /* 0x0000001c00240202 */ /* 0x008fe80000000f00 */
[C---:B------:R-:W-:Y:S01]  /*5e20*/  HMMA.16816.F32.BF16 R28, R152.reuse, R32, RZ ;  /* 0x00000020981c723c */ /* 0x040fe200000418ff */
[----:B------:R-:W-:Y:S03]  /*5e30*/  @P0 IMAD.WIDE.U32 R36, R2, 0x60, R36 ;  /* 0x0000006002240825 */ /* 0x000fe600078e0024 */
[-C--:B------:R-:W-:Y:S04]  /*5e40*/  IADD3 R2, R236, R100.reuse, RZ ;  /* 0x00000064ec027210 */ /* 0x080fe80007ffe0ff */
[C---:B------:R-:W-:Y:S01]  /*5e50*/  HMMA.16816.F32.BF16 R32, R152.reuse, R34, RZ ;  /* 0x000000229820723c */ /* 0x040fe200000418ff */
[----:B------:R-:W-:Y:S01]  /*5e60*/  @P0 IADD3 R46, R37, UR10, RZ ;  /* 0x0000000a252e0c10 */ /* 0x000fe2000fffe0ff */
[----:B------:R-:W2:Y:S01]  /*5e70*/  LDSM.16.M88.4 R160, [R2+0x12100] ;  /* 0x0121000002a0783b */ /* 0x000ea20000000200 */
[----:B------:R-:W-:Y:S01]  /*5e80*/  @UP0 USHF.R.S32.HI UR10, URZ, 0x1f, UR13 ;  /* 0x0000001f3f0a0899 */ /* 0x000fe2000801140d */
[C---:B------:R-:W-:Y:S02]  /*5e90*/  @P0 SHF.L.U32 R3, R36.reuse, 0x1, RZ ;  /* 0x0000000124030819 */ /* 0x040fe400000006ff */
[----:B------:R-:W-:Y:S01]  /*5ea0*/  @P0 SHF.L.U64.HI R46, R36, 0x1, R46 ;  /* 0x00000001242e0819 */ /* 0x000fe2000001022e */
[----:B------:R-:W-:Y:S01]  /*5eb0*/  @UP0 UIMAD UR10, UR10, UR6, URZ ;  /* 0x000000060a0a02a4 */ /* 0x000fe2000f8e023f */
[C---:B------:R-:W-:Y:S01]  /*5ec0*/  HMMA.16816.F32.BF16 R36, R152.reuse, R40, RZ ;  /* 0x000000289824723c */ /* 0x040fe200000418ff */
[C---:B------:R-:W-:Y:S01]  /*5ed0*/  @P0 IADD3 R44, P1, R3.reuse, c[0x0][0x1f8], RZ ;  /* 0x00007e00032c0a10 */ /* 0x040fe20007f3e0ff */
[----:B------:R-:W3:Y:S01]  /*5ee0*/  LDSM.16.M88.4 R164, [R2+0x12900] ;  /* 0x0129000002a4783b */ /* 0x000ee20000000200 */
[----:B------:R-:W-:Y:S01]  /*5ef0*/  @UP0 UIMAD UR10, UR13, UR7, UR10 ;  /* 0x000000070d0a02a4 */ /* 0x000fe2000f8e020a */
[C---:B------:R-:W-:Y:S01]  /*5f00*/  @P0 IADD3 R190, P5, R3.reuse, 0x80, RZ ;  /* 0x0000008003be0810 */ /* 0x040fe20007fbe0ff */
[----:B------:R-:W-:Y:S01]  /*5f10*/  UIADD3 UR13, UR15, 0x1, URZ ;  /* 0x000000010f0d7890 */ /* 0x000fe2000fffe03f */
[----:B------:R-:W-:Y:S01]  /*5f20*/  @P0 IADD3.X R45, R46, c[0x0][0x1fc], RZ, P1, !PT ;  /* 0x00007f002e2d0a10 */ /* 0x000fe20000ffe4ff */
[----:B------:R-:W-:Y:S01]  /*5f30*/  @UP0 UIADD3 UR10, UR19, UR10, URZ ;  /* 0x0000000a130a0290 */ /* 0x000fe2000fffe03f */
[C---:B------:R-:W-:Y:S01]  /*5f40*/  HMMA.16816.F32.BF16 R40, R152.reuse, R42, RZ ;  /* 0x0000002a9828723c */ /* 0x040fe200000418ff */
[----:B------:R-:W-:Y:S01]  /*5f50*/  @P0 IADD3 R190, P1, R190, c[0x0][0x1f8], RZ ;  /* 0x00007e00bebe0a10 */ /* 0x000fe20007f3e0ff */
[----:B------:R-:W4:Y:S01]  /*5f60*/  LDSM.16.M88.4 R168, [R2+0x13100] ;  /* 0x0131000002a8783b */ /* 0x000f220000000200 */
[----:B------:R-:W-:Y:S01]  /*5f70*/  @UP0 UIMAD UR10, UR10, 0x60, URZ ;  /* 0x000000600a0a08a4 */ /* 0x000fe2000f8e023f */
[----:B------:R-:W-:Y:S01]  /*5f80*/  @P0 IADD3 R3, P6, R3, 0x100, RZ ;  /* 0x0000010003030810 */ /* 0x000fe20007fde0ff */
[----:B------:R-:W-:Y:S01]  /*5f90*/  USEL UR15, UR13, URZ, !UP1 ;  /* 0x0000003f0d0f7287 */ /* 0x000fe2000c800000 */
[--C-:B------:R-:W-:Y:S02]  /*5fa0*/  @P0 IADD3.X R191, RZ, c[0x0][0x1fc], R46.reuse, P1, P5 ;  /* 0x00007f00ffbf0a10 */ /* 0x100fe40000fea42e */
[----:B------:R-:W-:Y:S01]  /*5fb0*/  @P0 IADD3 R228, P5, R3, c[0x0][0x1f8], RZ ;  /* 0x00007e0003e40a10 */ /* 0x000fe20007fbe0ff */
[----:B------:R-:W-:Y:S01]  /*5fc0*/  @UP0 UMOV UR13, 0x6 ;  /* 0x00000006000d0882 */ /* 0x000fe20000000000 */
[----:B------:R-:W5:Y:S01]  /*5fd0*/  LDSM.16.M88.4 R172, [R2+0x13900] ;  /* 0x0139000002ac783b */ /* 0x000f620000000200 */
[----:B------:R-:W-:Y:S01]  /*5fe0*/  @UP0 USHF.L.U64.HI UR13, UR6, UR13, UR7 ;  /* 0x0000000d060d0299 */ /* 0x000fe20008010207 */
[----:B------:R-:W-:Y:S02]  /*5ff0*/  @P0 IADD3.X R229, RZ, c[0x0][0x1fc], R46, P5, P6 ;  /* 0x00007f00ffe50a10 */ /* 0x000fe40002fec42e */
[----:B------:R-:W-:Y:S02]  /*6000*/  @P0 IADD3 R188, P1, R44, UR12, RZ ;  /* 0x0000000c2cbc0c10 */ /* 0x000fe4000ff3e0ff */
[-C--:B------:R-:W-:Y:S02]  /*6010*/  IADD3 R3, R234, R100.reuse, RZ ;  /* 0x00000064ea037210 */ /* 0x080fe40007ffe0ff */
[----:B------:R-:W1:Y:S01]  /*6020*/  LDSM.16.M88.4 R176, [R2+0x14100] ;  /* 0x0141000002b0783b */ /* 0x000e620000000200 */
[----:B------:R-:W-:Y:S02]  /*6030*/  @P0 IADD3.X R189, R45, UR11, RZ, P1, !PT ;  /* 0x0000000b2dbd0c10 */ /* 0x000fe40008ffe4ff */
[----:B------:R-:W-:Y:S05]  /*6040*/  IADD3 R100, R236, R100, R234 ;  /* 0x00000064ec647210 */ /* 0x000fea0007ffe0ea */
[----:B------:R-:W2:Y:S08]  /*6050*/  LDSM.16.M88.4 R180, [R2+0x14900] ;  /* 0x0149000002b4783b */ /* 0x000eb00000000200 */
[----:B------:R-:W-:Y:S01]  /*6060*/  @!PT LDS RZ, [RZ] ;  /* 0x00000000fffff984 */ /* 0x000fe20000000800 */
[----:B------:R-:W-:Y:S01]  /*6070*/  @!PT LDS RZ, [RZ] ;  /* 0x00000000fffff984 */ /* 0x000fe20000000800 */
[----:B------:R-:W-:Y:S01]  /*6080*/  @!PT LDS RZ, [RZ] ;  /* 0x00000000fffff984 */ /* 0x000fe20000000800 */
[----:B------:R1:W-:Y:S08]  /*6090*/  @P0 LDGSTS.E.BYPASS.LTC128B.128 [R102+0x100], [R44.64], !P4 ;  /* 0x001000002c660fae */ /* 0x0003f0000e101d54 */
[----:B------:R2:W-:Y:S08]  /*60a0*/  @P0 LDGSTS.E.BYPASS.LTC128B.128 [R102+0x3100], [R190.64], !P3 ;  /* 0x03100000be660fae */ /* 0x0005f0000d901d54 */
[----:B------:R3:W-:Y:S08]  /*60b0*/  @P0 LDGSTS.E.BYPASS.LTC128B.128 [R102+0x6100], [R228.64], !P2 ;  /* 0x06100000e4660fae */ /* 0x0007f0000d101d54 */
[----:B------:R4:W-:Y:S01]  /*60c0*/  @P0 LDGSTS.E.BYPASS.LTC128B.128 [R102+0x1100], [R188.64], !P4 ;  /* 0x01100000bc660fae */ /* 0x0009e2000e101d54 */
[C---:B-1----:R-:W-:Y:S07]  /*60d0*/  HMMA.16816.F32.BF16 R44, R152.reuse, R48, RZ ;  /* 0x00000030982c723c */ /* 0x042fee00000418ff */
[----:B------:R1:W-:Y:S01]  /*60e0*/  @P0 LDGSTS.E.BYPASS.LTC128B.128 [R102+0x4100], [R188.64+0x80], !P3 ;  /* 0x04100080bc660fae */ /* 0x0003e2000d901d54 */
[----:B------:R-:W-:Y:S01]  /*60f0*/  HMMA.16816.F32.BF16 R48, R152, R50, RZ ;  /* 0x000000329830723c */ /* 0x000fe200000418ff */
[----:B--2---:R-:W-:Y:S06]  /*6100*/  @P0 IADD3 R190, P1, R188, UR12, RZ ;  /* 0x0000000cbcbe0c10 */ /* 0x004fec000ff3e0ff */
[----:B------:R1:W-:Y:S01]  /*6110*/  @P0 LDGSTS.E.BYPASS.LTC128B.128 [R102+0x7100], [R188.64+0x100], !P2 ;  /* 0x07100100bc660fae */ /* 0x0003e2000d101d54 */
[----:B------:R-:W-:Y:S01]  /*6120*/  @P0 IADD3.X R191, R189, UR11, RZ, P1, !PT ;  /* 0x0000000bbdbf0c10 */ /* 0x000fe20008ffe4ff */
[C---:B------:R-:W-:Y:S06]  /*6130*/  HMMA.16816.F32.BF16 R4, R156.reuse, R160, R4 ;  /* 0x000000a09c04723c */ /* 0x040fec0000041804 */
[----:B------:R1:W-:Y:S01]  /*6140*/  @P0 LDGSTS.E.BYPASS.LTC128B.128 [R102+0x2100], [R190.64], !P4 ;  /* 0x02100000be660fae */ /* 0x0003e2000e101d54 */
[----:B---3--:R-:W-:Y:S01]  /*6150*/  IADD3 R228, R234, R2, RZ ;  /* 0x00000002eae47210 */ /* 0x008fe20007ffe0ff */
[C---:B------:R-:W-:Y:S06]  /*6160*/  HMMA.16816.F32.BF16 R8, R156.reuse, R162, R8 ;  /* 0x000000a29c08723c */ /* 0x040fec0000041808 */
[----:B------:R1:W-:Y:S02]  /*6170*/  @P0 LDGSTS.E.BYPASS.LTC128B.128 [R102+0x5100], [R190.64+0x80], !P3 ;  /* 0x05100080be660fae */ /* 0x0003e4000d901d54 */
[C---:B------:R-:W-:Y:S06]  /*6180*/  HMMA.16816.F32.BF16 R12, R156.reuse, R164, R12 ;  /* 0x000000a49c0c723c */ /* 0x040fec000004180c */
[----:B------:R1:W-:Y:S01]  /*6190*/  @P0 LDGSTS.E.BYPASS.LTC128B.128 [R102+0x8100], [R190.64+0x100], !P2 ;  /* 0x08100100be660fae */ /* 0x0003e2000d101d54 */
[----:B------:R-:W-:Y:S01]  /*61a0*/  PLOP3.LUT P0, PT, PT, PT, UP0, 0x80, 0x0 ;  /* 0x000000000000781c */ /* 0x000fe20003f0f008 */
[C---:B------:R-:W-:Y:S06]  /*61b0*/  HMMA.16816.F32.BF16 R16, R156.reuse, R166, R16 ;  /* 0x000000a69c10723c */ /* 0x040fec0000041810 */
[----:B------:R-:W-:Y:S02]  /*61c0*/  LDSM.16.M88.4 R160, [R3+0x12900] ;  /* 0x0129000003a0783b */ /* 0x000fe40000000200 */
[C---:B----4-:R-:W-:Y:S06]  /*61d0*/  HMMA.16816.F32.BF16 R20, R156.reuse, R168, R20 ;  /* 0x000000a89c14723c */ /* 0x050fec0000041814 */
[----:B------:R-:W0:Y:S02]  /*61e0*/  LDGDEPBAR ;  /* 0x00000000000079af */ /* 0x000e240000000000 */
[C---:B------:R-:W-:Y:S06]  /*61f0*/  HMMA.16816.F32.BF16 R24, R156.reuse, R170, R24 ;  /* 0x000000aa9c18723c */ /* 0x040fec0000041818 */
[----:B------:R-:W-:Y:S02]  /*6200*/  LDSM.16.M88.4 R164, [R3+0x13100] ;  /* 0x0131000003a4783b */ /* 0x000fe40000000200 */
[C---:B-----5:R-:W-:Y:S06]  /*6210*/  HMMA.16816.F32.BF16 R28, R156.reuse, R172, R28 ;  /* 0x000000ac9c1c723c */ /* 0x060fec000004181c */
[----:B-1----:R-:W1:Y:S02]  /*6220*/  LDSM.16.M88.4 R188, [R3+0x12100] ;  /* 0x0121000003bc783b */ /* 0x002e640000000200 */
[C---:B------:R-:W-:Y:S06]  /*6230*/  HMMA.16816.F32.BF16 R32, R156.reuse, R174, R32 ;  /* 0x000000ae9c20723c */ /* 0x040fec0000041820 */
[----:B------:R-:W2:Y:S02]  /*6240*/  LDSM.16.M88.4 R168, [R3+0x13900] ;  /* 0x0139000003a8783b */ /* 0x000ea40000000200 */
[C---:B------:R-:W-:Y:S06]  /*6250*/  HMMA.16816.F32.BF16 R36, R156.reuse, R176, R36 ;  /* 0x000000b09c24723c */ /* 0x040fec0000041824 */
[----:B------:R-:W3:Y:S02]  /*6260*/  LDSM.16.M88.4 R172, [R3+0x14100] ;  /* 0x0141000003ac783b */ /* 0x000ee40000000200 */
[C---:B------:R-:W-:Y:S06]  /*6270*/  HMMA.16816.F32.BF16 R40, R156.reuse, R178, R40 ;  /* 0x000000b29c28723c */ /* 0x040fec0000041828 */
[----:B------:R-:W4:Y:S02]  /*6280*/  LDSM.16.M88.4 R176, [R3+0x14900] ;  /* 0x0149000003b0783b */ /* 0x000f240000000200 */
[C---:B------:R-:W-:Y:S08]  /*6290*/  HMMA.16816.F32.BF16 R44, R156.reuse, R180, R44 ;  /* 0x000000b49c2c723c */ /* 0x040ff0000004182c */
[----:B------:R-:W-:Y:S01]  /*62a0*/  HMMA.16816.F32.BF16 R48, R156, R182, R48 ;  /* 0x000000b69c30723c */ /* 0x000fe20000041830 */
[----:B------:R-:W5:Y:S07]  /*62b0*/  LDSM.16.M88.4 R180, [R228+0x12100] ;  /* 0x01210000e4b4783b */ /* 0x000f6e0000000200 */
        /* <DEDUP_REMOVED lines=17> */
[----:B------:R-:W4:Y:S07]  /*63d0*/  LDSM.16.M88.4 R176, [R232+UR4+0x15100] ;  /* 0x01510004e8b0783b */ /* 0x000f2e0008000200 */
[C---:B-----5:R-:W-:Y:S08]  /*63e0*/  HMMA.16816.F32.BF16 R4, R192.reuse, R180, R4 ;  /* 0x000000b4c004723c */ /* 0x060ff00000041804 */
[C---:B------:R-:W-:Y:S01]  /*63f0*/  HMMA.16816.F32.BF16 R8, R192.reuse, R182, R8 ;  /* 0x000000b6c008723c */ /* 0x040fe20000041808 */
[----:B------:R-:W5:Y:S07]  /*6400*/  LDSM.16.M88.4 R180, [R232+UR4+0x15900] ;  /* 0x01590004e8b4783b */ /* 0x000f6e0008000200 */
[C---:B-1----:R-:W-:Y:S08]  /*6410*/  HMMA.16816.F32.BF16 R12, R192.reuse, R188, R12 ;  /* 0x000000bcc00c723c */ /* 0x042ff0000004180c */
[C---:B------:R-:W-:Y:S01]  /*6420*/  HMMA.16816.F32.BF16 R16, R192.reuse, R190, R16 ;  /* 0x000000bec010723c */ /* 0x040fe20000041810 */
[----:B------:R-:W1:Y:S07]  /*6430*/  LDSM.16.M88.4 R188, [R232+UR4+0x16100] ;  /* 0x01610004e8bc783b */ /* 0x000e6e0008000200 */
[C---:B------:R-:W-:Y:S08]  /*6440*/  HMMA.16816.F32.BF16 R20, R192.reuse, R160, R20 ;  /* 0x000000a0c014723c */ /* 0x040ff00000041814 */
[C---:B------:R-:W-:Y:S01]  /*6450*/  HMMA.16816.F32.BF16 R24, R192.reuse, R162, R24 ;  /* 0x000000a2c018723c */ /* 0x040fe20000041818 */
[----:B------:R-:W1:Y:S07]  /*6460*/  LDSM.16.M88.4 R160, [R232+UR4+0x16900] ;  /* 0x01690004e8a0783b */ /* 0x000e6e0008000200 */
[C---:B------:R-:W-:Y:S08]  /*6470*/  HMMA.16816.F32.BF16 R28, R192.reuse, R164, R28 ;  /* 0x000000a4c01c723c */ /* 0x040ff0000004181c */
[C---:B------:R-:W-:Y:S01]  /*6480*/  HMMA.16816.F32.BF16 R32, R192.reuse, R166, R32 ;  /* 0x000000a6c020723c */ /* 0x040fe20000041820 */
[----:B------:R-:W1:Y:S07]  /*6490*/  LDSM.16.M88.4 R164, [R232+UR4+0x17100] ;  /* 0x01710004e8a4783b */ /* 0x000e6e0008000200 */
[C---:B--2---:R-:W-:Y:S08]  /*64a0*/  HMMA.16816.F32.BF16 R36, R192.reuse, R168, R36 ;  /* 0x000000a8c024723c */ /* 0x044ff00000041824 */
[C---:B------:R-:W-:Y:S01]  /*64b0*/  HMMA.16816.F32.BF16 R40, R192.reuse, R170, R40 ;  /* 0x000000aac028723c */ /* 0x040fe20000041828 */
[----:B------:R-:W2:Y:S07]  /*64c0*/  LDSM.16.M88.4 R168, [R232+UR4+0x17900] ;  /* 0x01790004e8a8783b */ /* 0x000eae0008000200 */
[C---:B---3--:R-:W-:Y:S08]  /*64d0*/  HMMA.16816.F32.BF16 R44, R192.reuse, R172, R44 ;  /* 0x000000acc02c723c */ /* 0x048ff0000004182c */
[----:B------:R-:W-:Y:S01]  /*64e0*/  HMMA.16816.F32.BF16 R48, R192, R174, R48 ;  /* 0x000000aec030723c */ /* 0x000fe20000041830 */
[----:B------:R-:W3:Y:S07]  /*64f0*/  LDSM.16.M88.4 R172, [R2+0x15100] ;  /* 0x0151000002ac783b */ /* 0x000eee0000000200 */
[C---:B----4-:R-:W-:Y:S08]  /*6500*/  HMMA.16816.F32.BF16 R4, R196.reuse, R176, R4 ;  /* 0x000000b0c404723c */ /* 0x050ff00000041804 */
[C---:B------:R-:W-:Y:S01]  /*6510*/  HMMA.16816.F32.BF16 R8, R196.reuse, R178, R8 ;  /* 0x000000b2c408723c */ /* 0x040fe20000041808 */
[----:B------:R-:W4:Y:S07]  /*6520*/  LDSM.16.M88.4 R176, [R2+0x15900] ;  /* 0x0159000002b0783b */ /* 0x000f2e0000000200 */
[C---:B-----5:R-:W-:Y:S08]  /*6530*/  HMMA.16816.F32.BF16 R12, R196.reuse, R180, R12 ;  /* 0x000000b4c40c723c */ /* 0x060ff0000004180c */
[C---:B------:R-:W-:Y:S01]  /*6540*/  HMMA.16816.F32.BF16 R16, R196.reuse, R182, R16 ;  /* 0x000000b6c410723c */ /* 0x040fe20000041810 */
        /* <DEDUP_REMOVED lines=24> */
[----:B------:R-:W-:Y:S07]  /*66d0*/  LDSM.16.M88.4 R188, [R228+0x15100] ;  /* 0x01510000e4bc783b */ /* 0x000fee0000000200 */
[C---:B------:R-:W-:Y:S01]  /*66e0*/  HMMA.16816.F32.BF16 R36, R200.reuse, R160, R36 ;  /* 0x000000a0c824723c */ /* 0x040fe20000041824 */
[----:B------:R-:W-:Y:S07]  /*66f0*/  LDSM.16.M88.4 R228, [R228+0x18100] ;  /* 0x01810000e4e4783b */ /* 0x000fee0000000200 */
[C---:B------:R-:W-:Y:S01]  /*6700*/  HMMA.16816.F32.BF16 R40, R200.reuse, R162, R40 ;  /* 0x000000a2c828723c */ /* 0x040fe20000041828 */
[----:B------:R-:W1:Y:S07]  /*6710*/  LDSM.16.M88.4 R160, [R3+0x17100] ;  /* 0x0171000003a0783b */ /* 0x000e6e0000000200 */
[C---:B------:R-:W-:Y:S08]  /*6720*/  HMMA.16816.F32.BF16 R44, R200.reuse, R164, R44 ;  /* 0x000000a4c82c723c */ /* 0x040ff0000004182c */
[----:B------:R-:W-:Y:S01]  /*6730*/  HMMA.16816.F32.BF16 R48, R200, R166, R48 ;  /* 0x000000a6c830723c */ /* 0x000fe20000041830 */
        /* <DEDUP_REMOVED lines=9> */
[----:B------:R-:W-:Y:S07]  /*67d0*/  LDSM.16.M88.4 R176, [R100+0x17900] ;  /* 0x0179000064b0783b */ /* 0x000fee0000000200 */
[C---:B-----5:R-:W-:Y:S08]  /*67e0*/  HMMA.16816.F32.BF16 R28, R204.reuse, R180, R28 ;  /* 0x000000b4cc1c723c */ /* 0x060ff0000004181c */
[C---:B------:R-:W-:Y:S01]  /*67f0*/  HMMA.16816.F32.BF16 R32, R204.reuse, R182, R32 ;  /* 0x000000b6cc20723c */ /* 0x040fe20000041820 */
[----:B------:R-:W-:Y:S07]  /*6800*/  LDSM.16.M88.4 R180, [R232+UR4+0x18100] ;  /* 0x01810004e8b4783b */ /* 0x000fee0008000200 */
[C---:B-1----:R-:W-:Y:S08]  /*6810*/  HMMA.16816.F32.BF16 R36, R204.reuse, R160, R36 ;  /* 0x000000a0cc24723c */ /* 0x042ff00000041824 */
[C---:B------:R-:W-:Y:S01]  /*6820*/  HMMA.16816.F32.BF16 R40, R204.reuse, R162, R40 ;  /* 0x000000a2cc28723c */ /* 0x040fe20000041828 */
[----:B------:R-:W1:Y:S07]  /*6830*/  LDSM.16.M88.4 R160, [R100+0x16900] ;  /* 0x0169000064a0783b */ /* 0x000e6e0000000200 */
[C---:B------:R-:W-:Y:S08]  /*6840*/  HMMA.16816.F32.BF16 R44, R204.reuse, R164, R44 ;  /* 0x000000a4cc2c723c */ /* 0x040ff0000004182c */
[----:B------:R-:W-:Y:S01]  /*6850*/  HMMA.16816.F32.BF16 R48, R204, R166, R48 ;  /* 0x000000a6cc30723c */ /* 0x000fe20000041830 */
[----:B------:R-:W4:Y:S07]  /*6860*/  LDSM.16.M88.4 R164, [R100+0x17100] ;  /* 0x0171000064a4783b */ /* 0x000f2e0000000200 */
[C---:B------:R-:W-:Y:S08]  /*6870*/  HMMA.16816.F32.BF16 R4, R208.reuse, R188, R4 ;  /* 0x000000bcd004723c */ /* 0x040ff00000041804 */
[C---:B------:R-:W-:Y:S01]  /*6880*/  HMMA.16816.F32.BF16 R8, R208.reuse, R190, R8 ;  /* 0x000000bed008723c */ /* 0x040fe20000041808 */
[----:B------:R-:W5:Y:S07]  /*6890*/  LDSM.16.M88.4 R188, [R232+UR4+0x18900] ;  /* 0x01890004e8bc783b */ /* 0x000f6e0008000200 */
[C---:B--2---:R-:W-:Y:S08]  /*68a0*/  HMMA.16816.F32.BF16 R12, R208.reuse, R168, R12 ;  /* 0x000000a8d00c723c */ /* 0x044ff0000004180c */
[C---:B------:R-:W-:Y:S01]  /*68b0*/  HMMA.16816.F32.BF16 R16, R208.reuse, R170, R16 ;  /* 0x000000aad010723c */ /* 0x040fe20000041810 */
[----:B------:R-:W2:Y:S07]  /*68c0*/  LDSM.16.M88.4 R168, [R232+UR4+0x19100] ;  /* 0x01910004e8a8783b */ /* 0x000eae0008000200 */
[C---:B---3--:R-:W-:Y:S08]  /*68d0*/  HMMA.16816.F32.BF16 R20, R208.reuse, R172, R20 ;  /* 0x000000acd014723c */ /* 0x048ff00000041814 */
[C---:B------:R-:W-:Y:S01]  /*68e0*/  HMMA.16816.F32.BF16 R24, R208.reuse, R174, R24 ;  /* 0x000000aed018723c */ /* 0x040fe20000041818 */
[----:B------:R-:W3:Y:S07]  /*68f0*/  LDSM.16.M88.4 R172, [R232+UR4+0x19900] ;  /* 0x01990004e8ac783b */ /* 0x000eee0008000200 */
[C---:B-1----:R-:W-:Y:S08]  /*6900*/  HMMA.16816.F32.BF16 R28, R208.reuse, R160, R28 ;  /* 0x000000a0d01c723c */ /* 0x042ff0000004181c */
[C---:B------:R-:W-:Y:S01]  /*6910*/  HMMA.16816.F32.BF16 R32, R208.reuse, R162, R32 ;  /* 0x000000a2d020723c */ /* 0x040fe20000041820 */
[----:B------:R-:W1:Y:S07]  /*6920*/  LDSM.16.M88.4 R160, [R232+UR4+0x1a100] ;  /* 0x01a10004e8a0783b */ /* 0x000e6e0008000200 */
[C---:B----4-:R-:W-:Y:S08]  /*6930*/  HMMA.16816.F32.BF16 R36, R208.reuse, R164, R36 ;  /* 0x000000a4d024723c */ /* 0x050ff00000041824 */
[C---:B------:R-:W-:Y:S01]  /*6940*/  HMMA.16816.F32.BF16 R40, R208.reuse, R166, R40 ;  /* 0x000000a6d028723c */ /* 0x040fe20000041828 */
[----:B------:R-:W4:Y:S07]  /*6950*/  LDSM.16.M88.4 R164, [R232+UR4+0x1a900] ;  /* 0x01a90004e8a4783b */ /* 0x000f2e0008000200 */
[C---:B------:R-:W-:Y:S08]  /*6960*/  HMMA.16816.F32.BF16 R44, R208.reuse, R176, R44 ;  /* 0x000000b0d02c723c */ /* 0x040ff0000004182c */
[----:B------:R-:W-:Y:S01]  /*6970*/  HMMA.16816.F32.BF16 R48, R208, R178, R48 ;  /* 0x000000b2d030723c */ /* 0x000fe20000041830 */
[----:B------:R-:W1:Y:S07]  /*6980*/  LDSM.16.M88.4 R176, [R2+0x18100] ;  /* 0x0181000002b0783b */ /* 0x000e6e0000000200 */
[C---:B------:R-:W-:Y:S08]  /*6990*/  HMMA.16816.F32.BF16 R4, R212.reuse, R180, R4 ;  /* 0x000000b4d404723c */ /* 0x040ff00000041804 */
[C---:B------:R-:W-:Y:S01]  /*69a0*/  HMMA.16816.F32.BF16 R8, R212.reuse, R182, R8 ;  /* 0x000000b6d408723c */ /* 0x040fe20000041808 */
[----:B------:R-:W1:Y:S07]  /*69b0*/  LDSM.16.M88.4 R180, [R2+0x18900] ;  /* 0x0189000002b4783b */ /* 0x000e6e0000000200 */
[C---:B-----5:R-:W-:Y:S08]  /*69c0*/  HMMA.16816.F32.BF16 R12, R212.reuse, R188, R12 ;  /* 0x000000bcd40c723c */ /* 0x060ff0000004180c */
[C---:B------:R-:W-:Y:S01]  /*69d0*/  HMMA.16816.F32.BF16 R16, R212.reuse, R190, R16 ;  /* 0x000000bed410723c */ /* 0x040fe20000041810 */
[----:B------:R-:W-:Y:S07]  /*69e0*/  LDSM.16.M88.4 R188, [R2+0x19900] ;  /* 0x0199000002bc783b */ /* 0x000fee0000000200 */
[C---:B--2---:R-:W-:Y:S08]  /*69f0*/  HMMA.16816.F32.BF16 R20, R212.reuse, R168, R20 ;  /* 0x000000a8d414723c */ /* 0x044ff00000041814 */
[C---:B------:R-:W-:Y:S01]  /*6a00*/  HMMA.16816.F32.BF16 R24, R212.reuse, R170, R24 ;  /* 0x000000aad418723c */ /* 0x040fe20000041818 */
[----:B------:R-:W2:Y:S07]  /*6a10*/  LDSM.16.M88.4 R168, [R2+0x19100] ;  /* 0x0191000002a8783b */ /* 0x000eae0000000200 */
[C---:B---3--:R-:W-:Y:S08]  /*6a20*/  HMMA.16816.F32.BF16 R28, R212.reuse, R172, R28 ;  /* 0x000000acd41c723c */ /* 0x048ff0000004181c */
[C---:B------:R-:W-:Y:S01]  /*6a30*/  HMMA.16816.F32.BF16 R32, R212.reuse, R174, R32 ;  /* 0x000000aed420723c */ /* 0x040fe20000041820 */
[----:B------:R-:W3:Y:S07]  /*6a40*/  LDSM.16.M88.4 R172, [R2+0x1a100] ;  /* 0x01a1000002ac783b */ /* 0x000eee0000000200 */
[C---:B-1----:R-:W-:Y:S08]  /*6a50*/  HMMA.16816.F32.BF16 R36, R212.reuse, R160, R36 ;  /* 0x000000a0d424723c */ /* 0x042ff00000041824 */
[C---:B------:R-:W-:Y:S01]  /*6a60*/  HMMA.16816.F32.BF16 R40, R212.reuse, R162, R40 ;  /* 0x000000a2d428723c */ /* 0x040fe20000041828 */
[----:B------:R-:W1:Y:S07]  /*6a70*/  LDSM.16.M88.4 R160, [R2+0x1a900] ;  /* 0x01a9000002a0783b */ /* 0x000e6e0000000200 */
[C---:B----4-:R-:W-:Y:S08]  /*6a80*/  HMMA.16816.F32.BF16 R44, R212.reuse, R164, R44 ;  /* 0x000000a4d42c723c */ /* 0x050ff0000004182c */
[----:B------:R-:W-:Y:S01]  /*6a90*/  HMMA.16816.F32.BF16 R48, R212, R166, R48 ;  /* 0x000000a6d430723c */ /* 0x000fe20000041830 */
[----:B------:R-:W4:Y:S07]  /*6aa0*/  LDSM.16.M88.4 R164, [R3+0x18100] ;  /* 0x0181000003a4783b */ /* 0x000f2e0000000200 */
[C---:B------:R-:W-:Y:S08]  /*6ab0*/  HMMA.16816.F32.BF16 R4, R216.reuse, R176, R4 ;  /* 0x000000b0d804723c */ /* 0x040ff00000041804 */
[C---:B------:R-:W-:Y:S01]  /*6ac0*/  HMMA.16816.F32.BF16 R8, R216.reuse, R178, R8 ;  /* 0x000000b2d808723c */ /* 0x040fe20000041808 */
[----:B------:R-:W-:Y:S07]  /*6ad0*/  LDSM.16.M88.4 R176, [R3+0x19900] ;  /* 0x0199000003b0783b */ /* 0x000fee0000000200 */
        /* <DEDUP_REMOVED lines=9> */
[C---:B---3--:R-:W-:Y:S08]  /*6b70*/  HMMA.16816.F32.BF16 R36, R216.reuse, R172, R36 ;  /* 0x000000acd824723c */ /* 0x048ff00000041824 */
[C---:B------:R-:W-:Y:S01]  /*6b80*/  HMMA.16816.F32.BF16 R40, R216.reuse, R174, R40 ;  /* 0x000000aed828723c */ /* 0x040fe20000041828 */
[----:B------:R-:W3:Y:S07]  /*6b90*/  LDSM.16.M88.4 R172, [R3+0x19100] ;  /* 0x0191000003ac783b */ /* 0x000eee0000000200 */
[C---:B-1----:R-:W-:Y:S08]  /*6ba0*/  HMMA.16816.F32.BF16 R44, R216.reuse, R160, R44 ;  /* 0x000000a0d82c723c */ /* 0x042ff0000004182c */
[----:B------:R-:W-:Y:S01]  /*6bb0*/  HMMA.16816.F32.BF16 R48, R216, R162, R48 ;  /* 0x000000a2d830723c */ /* 0x000fe20000041830 */
[----:B------:R-:W1:Y:S07]  /*6bc0*/  LDSM.16.M88.4 R160, [R100+0x18900] ;  /* 0x0189000064a0783b */ /* 0x000e6e0000000200 */
[C---:B----4-:R-:W-:Y:S08]  /*6bd0*/  HMMA.16816.F32.BF16 R4, R220.reuse, R164, R4 ;  /* 0x000000a4dc04723c */ /* 0x050ff00000041804 */
[C---:B------:R-:W-:Y:S08]  /*6be0*/  HMMA.16816.F32.BF16 R8, R220.reuse, R166, R8 ;  /* 0x000000a6dc08723c */ /* 0x040ff00000041808 */
[C---:B--2---:R-:W-:Y:S08]  /*6bf0*/  HMMA.16816.F32.BF16 R12, R220.reuse, R168, R12 ;  /* 0x000000a8dc0c723c */ /* 0x044ff0000004180c */
[C---:B------:R-:W-:Y:S08]  /*6c00*/  HMMA.16816.F32.BF16 R16, R220.reuse, R170, R16 ;  /* 0x000000aadc10723c */ /* 0x040ff00000041810 */
[C---:B---3--:R-:W-:Y:S08]  /*6c10*/  HMMA.16816.F32.BF16 R20, R220.reuse, R172, R20 ;  /* 0x000000acdc14723c */ /* 0x048ff00000041814 */
[C---:B------:R-:W-:Y:S08]  /*6c20*/  HMMA.16816.F32.BF16 R24, R220.reuse, R174, R24 ;  /* 0x000000aedc18723c */ /* 0x040ff00000041818 */
[C---:B------:R-:W-:Y:S08]  /*6c30*/  HMMA.16816.F32.BF16 R28, R220.reuse, R176, R28 ;  /* 0x000000b0dc1c723c */ /* 0x040ff0000004181c */
[C---:B------:R-:W-:Y:S08]  /*6c40*/  HMMA.16816.F32.BF16 R32, R220.reuse, R178, R32 ;  /* 0x000000b2dc20723c */ /* 0x040ff00000041820 */
[C---:B------:R-:W-:Y:S08]  /*6c50*/  HMMA.16816.F32.BF16 R36, R220.reuse, R180, R36 ;  /* 0x000000b4dc24723c */ /* 0x040ff00000041824 */
        /* <DEDUP_REMOVED lines=34> */
[----:B------:R-:W-:Y:S01]  /*6e80*/  MUFU.TANH R164, R10 ;  /* 0x0000000a00a47308 */ /* 0x000fe20000002400 */
[----:B--2---:R-:W-:Y:S09]  /*6e90*/  FMNMX.FTZ R2, R166, R2, !PT ;  /* 0x00000002a6027209 */ /* 0x004ff20007810000 */
[----:B------:R2:W-:Y:S10]  /*6ea0*/  MUFU.TANH R165, R11 ;  /* 0x0000000b00a57308 */ /* 0x0005f40000002400 */
[----:B------:R-:W4:Y:S10]  /*6eb0*/  MUFU.TANH R162, R12 ;  /* 0x0000000c00a27308 */ /* 0x000f340000002400 */
[----:B------:R-:W5:Y:S01]  /*6ec0*/  MUFU.TANH R163, R13 ;  /* 0x0000000d00a37308 */ /* 0x000f620000002400 */
[C---:B-1----:R-:W-:Y:S01]  /*6ed0*/  HMMA.16816.F32.BF16 R20, R224.reuse, R4, R20 ;  /* 0x00000004e014723c */ /* 0x042fe20000041814 */
[----:B--2---:R-:W1:Y:S08]  /*6ee0*/  LDSM.16.M88.4 R8, [R100+0x19900] ;  /* 0x019900006408783b */ /* 0x004e700000000200 */
[----:B------:R-:W2:Y:S01]  /*6ef0*/  MUFU.TANH R171, R16 ;  /* 0x0000001000ab7308 */ /* 0x000ea20000002400 */
[C---:B------:R-:W-:Y:S01]  /*6f00*/  HMMA.16816.F32.BF16 R24, R224.reuse, R6, R24 ;  /* 0x00000006e018723c */ /* 0x040fe20000041818 */
[----:B------:R-:W2:Y:S08]  /*6f10*/  LDSM.16.M88.4 R4, [R100+0x1a100] ;  /* 0x01a100006404783b */ /* 0x000eb00000000200 */
[----:B------:R-:W1:Y:S05]  /*6f20*/  MUFU.TANH R172, R17 ;  /* 0x0000001100ac7308 */ /* 0x000e6a0000002400 */
[----:B------:R-:W-:Y:S02]  /*6f30*/  FMUL.FTZ R20, R20, c[0x0][0x320] ;  /* 0x0000c80014147a20 */ /* 0x000fe40000410000 */
[----:B------:R-:W-:Y:S03]  /*6f40*/  FMUL.FTZ R21, R21, c[0x0][0x320] ;  /* 0x0000c80015157a20 */ /* 0x000fe60000410000 */
[----:B------:R-:W-:Y:S01]  /*6f50*/  MUFU.TANH R175, R15 ;  /* 0x0000000f00af7308 */ /* 0x000fe20000002400 */
        /* <DEDUP_REMOVED lines=10> */
[----:B------:R3:W1:Y:S01]  /*7000*/  LDSM.16.M88.4 R8, [R100+0x1a900] ;  /* 0x01a900006408783b */ /* 0x0006620000000200 */
[----:B------:R-:W-:Y:S06]  /*7010*/  DEPBAR.LE SB0, 0x2 ;  /* 0x000080800000791a */ /* 0x000fec0000000000 */
[C---:B--2---:R-:W-:Y:S01]  /*7020*/  HMMA.16816.F32.BF16 R36, R224.reuse, R4, R36 ;  /* 0x00000004e024723c */ /* 0x044fe20000041824 */
[----:B------:R-:W2:Y:S01]  /*7030*/  MUFU.TANH R179, R24 ;  /* 0x0000001800b37308 */ /* 0x000ea20000002400 */
[----:B------:R-:W-:Y:S06]  /*7040*/  BAR.SYNC.DEFER_BLOCKING 0x0 ;  /* 0x0000000000007b1d */ /* 0x000fec0000010000 */
[C---:B------:R-:W-:Y:S04]  /*7050*/  HMMA.16816.F32.BF16 R40, R224.reuse, R6, R40 ;  /* 0x00000006e028723c */ /* 0x040fe80000041828 */
[----:B------:R-:W-:Y:S02]  /*7060*/  FMUL.FTZ R28, R28, c[0x0][0x320] ;  /* 0x0000c8001c1c7a20 */ /* 0x000fe40000410000 */
[----:B------:R-:W-:Y:S01]  /*7070*/  FMUL.FTZ R29, R29, c[0x0][0x320] ;  /* 0x0000c8001d1d7a20 */ /* 0x000fe20000410000 */
[----:B---3--:R-:W-:Y:S01]  /*7080*/  FMNMX.FTZ R100, R102, R2, !PT ;  /* 0x0000000266647209 */ /* 0x008fe20007810000 */
[----:B------:R-:W-:Y:S04]  /*7090*/  FMUL.FTZ R30, R30, c[0x0][0x320] ;  /* 0x0000c8001e1e7a20 */ /* 0x000fe80000410000 */
[----:B----4-:R-:W-:Y:S01]  /*70a0*/  FMNMX.FTZ R100, R162, R100, !PT ;  /* 0x00000064a2647209 */ /* 0x010fe20007810000 */
[----:B------:R-:W-:Y:S01]  /*70b0*/  FMUL.FTZ R31, R31, c[0x0][0x320] ;  /* 0x0000c8001f1f7a20 */ /* 0x000fe20000410000 */
[----:B------:R-:W-:Y:S01]  /*70c0*/  FMNMX.FTZ R2, R164, R3, !PT ;  /* 0x00000003a4027209 */ /* 0x000fe20007810000 */
[----:B------:R-:W-:Y:S01]  /*70d0*/  FMUL.FTZ R32, R32, c[0x0][0x320] ;  /* 0x0000c80020207a20 */ /* 0x000fe20000410000 */
[----:B-----5:R-:W-:Y:S01]  /*70e0*/  FMNMX.FTZ R100, R163, R100, !PT ;  /* 0x00000064a3647209 */ /* 0x020fe20007810000 */
[----:B------:R-:W-:Y:S01]  /*70f0*/  FMUL.FTZ R36, R36, c[0x0][0x320] ;  /* 0x0000c80024247a20 */ /* 0x000fe20000410000 */
[----:B------:R-:W3:Y:S01]  /*7100*/  MUFU.TANH R178, R25 ;  /* 0x0000001900b27308 */ /* 0x000ee20000002400 */
[----:B------:R-:W-:Y:S01]  /*7110*/  FMUL.FTZ R37, R37, c[0x0][0x320] ;  /* 0x0000c80025257a20 */ /* 0x000fe20000410000 */
[----:B------:R-:W-:Y:S01]  /*7120*/  FMNMX.FTZ R100, R171, R100, !PT ;  /* 0x00000064ab647209 */ /* 0x000fe20007810000 */
[----:B------:R-:W-:Y:S01]  /*7130*/  FMUL.FTZ R38, R38, c[0x0][0x320] ;  /* 0x0000c80026267a20 */ /* 0x000fe20000410000 */
[----:B------:R-:W-:Y:S01]  /*7140*/  FMNMX.FTZ R2, R165, R2, !PT ;  /* 0x00000002a5027209 */ /* 0x000fe20007810000 */
[----:B------:R-:W-:Y:S01]  /*7150*/  FMUL.FTZ R39, R39, c[0x0][0x320] ;  /* 0x0000c80027277a20 */ /* 0x000fe20000410000 */
[----:B------:R-:W-:Y:S01]  /*7160*/  FMNMX.FTZ R100, R172, R100, !PT ;  /* 0x00000064ac647209 */ /* 0x000fe20007810000 */
[C---:B-1----:R-:W-:Y:S03]  /*7170*/  HMMA.16816.F32.BF16 R44, R224.reuse, R8, R44 ;  /* 0x00000008e02c723c */ /* 0x042fe6000004182c */
[----:B------:R-:W1:Y:S01]  /*7180*/  MUFU.TANH R189, R28 ;  /* 0x0000001c00bd7308 */ /* 0x000e620000002400 */
[----:B------:R-:W-:Y:S01]  /*7190*/  FMNMX.FTZ R100, R177, R100, !PT ;  /* 0x00000064b1647209 */ /* 0x000fe20007810000 */
[----:B------:R-:W-:Y:S02]  /*71a0*/  FMUL.FTZ R33, R33, c[0x0][0x320] ;  /* 0x0000c80021217a20 */ /* 0x000fe40000410000 */
[----:B------:R-:W-:Y:S01]  /*71b0*/  FMUL.FTZ R40, R40, c[0x0][0x320] ;  /* 0x0000c80028287a20 */ /* 0x000fe20000410000 */
[----:B------:R-:W-:Y:S04]  /*71c0*/  HMMA.16816.F32.BF16 R48, R224, R10, R48 ;  /* 0x0000000ae030723c */ /* 0x000fe80000041830 */
[----:B------:R-:W-:Y:S01]  /*71d0*/  FMNMX.FTZ R100, R180, R100, !PT ;  /* 0x00000064b4647209 */ /* 0x000fe20007810000 */
[----:B------:R-:W4:Y:S01]  /*71e0*/  MUFU.TANH R191, R29 ;  /* 0x0000001d00bf7308 */ /* 0x000f220000002400 */
[----:B------:R-:W-:Y:S02]  /*71f0*/  FMUL.FTZ R41, R41, c[0x0][0x320] ;  /* 0x0000c80029297a20 */ /* 0x000fe40000410000 */
[----:B--2---:R-:W-:Y:S01]  /*7200*/  FMNMX.FTZ R100, R179, R100, !PT ;  /* 0x00000064b3647209 */ /* 0x004fe20007810000 */
[----:B------:R-:W-:Y:S03]  /*7210*/  FMUL.FTZ R34, R34, c[0x0][0x320] ;  /* 0x0000c80022227a20 */ /* 0x000fe60000410000 */
[----:B---3--:R-:W-:Y:S01]  /*7220*/  FMNMX.FTZ R100, R178, R100, !PT ;  /* 0x00000064b2647209 */ /* 0x008fe20007810000 */
[----:B------:R-:W-:Y:S02]  /*7230*/  FMUL.FTZ R35, R35, c[0x0][0x320] ;  /* 0x0000c80023237a20 */ /* 0x000fe40000410000 */
[----:B------:R-:W2:Y:S01]  /*7240*/  MUFU.TANH R190, R32 ;  /* 0x0000002000be7308 */ /* 0x000ea20000002400 */
[----:B------:R-:W-:Y:S02]  /*7250*/  FMUL.FTZ R44, R44, c[0x0][0x320] ;  /* 0x0000c8002c2c7a20 */ /* 0x000fe40000410000 */
[----:B------:R-:W-:Y:S01]  /*7260*/  FMUL.FTZ R45, R45, c[0x0][0x320] ;  /* 0x0000c8002d2d7a20 */ /* 0x000fe20000410000 */
[----:B-1----:R-:W-:Y:S01]  /*7270*/  FMNMX.FTZ R100, R189, R100, !PT ;  /* 0x00000064bd647209 */ /* 0x002fe20007810000 */
[----:B------:R-:W-:Y:S02]  /*7280*/  FMUL.FTZ R42, R42, c[0x0][0x320] ;  /* 0x0000c8002a2a7a20 */ /* 0x000fe40000410000 */
[----:B------:R-:W-:Y:S02]  /*7290*/  FMUL.FTZ R43, R43, c[0x0][0x320] ;  /* 0x0000c8002b2b7a20 */ /* 0x000fe40000410000 */
[----:B------:R-:W-:Y:S01]  /*72a0*/  FMUL.FTZ R48, R48, c[0x0][0x320] ;  /* 0x0000c80030307a20 */ /* 0x000fe20000410000 */
[----:B------:R-:W1:Y:S01]  /*72b0*/  MUFU.TANH R238, R33 ;  /* 0x0000002100ee7308 */ /* 0x000e620000002400 */
[----:B------:R-:W-:Y:S02]  /*72c0*/  FMUL.FTZ R49, R49, c[0x0][0x320] ;  /* 0x0000c80031317a20 */ /* 0x000fe40000410000 */
[----:B------:R-:W-:Y:S01]  /*72d0*/  FMUL.FTZ R46, R46, c[0x0][0x320] ;  /* 0x0000c8002e2e7a20 */ /* 0x000fe20000410000 */
[----:B----4-:R-:W-:Y:S01]  /*72e0*/  FMNMX.FTZ R100, R191, R100, !PT ;  /* 0x00000064bf647209 */ /* 0x010fe20007810000 */
[----:B------:R-:W-:Y:S02]  /*72f0*/  FMUL.FTZ R47, R47, c[0x0][0x320] ;  /* 0x0000c8002f2f7a20 */ /* 0x000fe40000410000 */
[----:B------:R-:W-:Y:S02]  /*7300*/  FMUL.FTZ R50, R50, c[0x0][0x320] ;  /* 0x0000c80032327a20 */ /* 0x000fe40000410000 */
[----:B------:R-:W-:Y:S01]  /*7310*/  FMUL.FTZ R51, R51, c[0x0][0x320] ;  /* 0x0000c80033337a20 */ /* 0x000fe20000410000 */
        /* <DEDUP_REMOVED lines=9> */
[----:B-1----:R-:W-:Y:S04]  /*73b0*/  FMNMX.FTZ R2, R173, R2, !PT ;  /* 0x00000002ad027209 */ /* 0x002fe80007810000 */
[----:B------:R-:W-:Y:S05]  /*73c0*/  FMNMX.FTZ R2, R175, R2, !PT ;  /* 0x00000002af027209 */ /* 0x000fea0007810000 */
        /* <DEDUP_REMOVED lines=11> */
[----:B-1----:R-:W-:Y:S05]  /*7480*/  FMNMX.FTZ R100, R248, R100, !PT ;  /* 0x00000064f8647209 */ /* 0x002fea0007810000 */
[----:B------:R-:W1:Y:S04]  /*7490*/  SHFL.BFLY PT, R4, R100, 0x2, 0x1f ;  /* 0x0c401f0064047f89 */ /* 0x000e6800000e0000 */
[----:B------:R-:W4:Y:S01]  /*74a0*/  MUFU.TANH R182, R22 ;  /* 0x0000001600b67308 */ /* 0x000f220000002400 */
[----:B---3--:R-:W-:Y:S09]  /*74b0*/  FMNMX.FTZ R2, R174, R2, !PT ;  /* 0x00000002ae027209 */ /* 0x008ff20007810000 */
[----:B------:R-:W3:Y:S01]  /*74c0*/  MUFU.TANH R183, R23 ;  /* 0x0000001700b77308 */ /* 0x000ee20000002400 */
[----:B--2---:R-:W-:Y:S09]  /*74d0*/  FMNMX.FTZ R2, R176, R2, !PT ;  /* 0x00000002b0027209 */ /* 0x004ff20007810000 */
[----:B------:R-:W2:Y:S01]  /*74e0*/  MUFU.TANH R181, R26 ;  /* 0x0000001a00b57308 */ /* 0x000ea20000002400 */
[----:B-1----:R-:W-:Y:S02]  /*74f0*/  FMNMX.FTZ R100, R100, R4, !PT ;  /* 0x0000000464647209 */ /* 0x002fe40007810000 */
[----:B----4-:R-:W-:Y:S03]  /*7500*/  FMNMX.FTZ R2, R182, R2, !PT ;  /* 0x00000002b6027209 */ /* 0x010fe60007810000 */
        /* <DEDUP_REMOVED lines=8> */
[C---:B------:R-:W-:Y:S02]  /*7590*/  FMUL.FTZ R160, R100.reuse, c[0x0][0x2d0] ;  /* 0x0000b40064a07a20 */ /* 0x040fe40000410000 */
[----:B------:R-:W-:Y:S02]  /*75a0*/  FADD.FTZ R0, -R100, R0 ;  /* 0x0000000064007221 */ /* 0x000fe40000010100 */
[----:B------:R-:W1:Y:S01]  /*75b0*/  MUFU.TANH R249, R34 ;  /* 0x0000002200f97308 */ /* 0x000e620000002400 */
[--C-:B------:R-:W-:Y:S01]  /*75c0*/  FFMA.FTZ R4, R169, c[0x0][0x2d0], -R160.reuse ;  /* 0x0000b400a9047a23 */ /* 0x100fe200000108a0 */
[----:B------:R-:W-:Y:S01]  /*75d0*/  MOV R169, R14 ;  /* 0x0000000e00a97202 */ /* 0x000fe20000000f00 */
[----:B------:R-:W-:Y:S01]  /*75e0*/  FMUL.FTZ R0, R0, c[0x0][0x2d0] ;  /* 0x0000b40000007a20 */ /* 0x000fe20000410000 */
[----:B---3--:R-:W-:Y:S06]  /*75f0*/  FMNMX.FTZ R2, R25, R2, !PT ;  /* 0x0000000219027209 */ /* 0x008fec0007810000 */
[----:B------:R-:W3:Y:S01]  /*7600*/  MUFU.TANH R241, R35 ;  /* 0x0000002300f17308 */ /* 0x000ee20000002400 */
[----:B--2---:R-:W-:Y:S01]  /*7610*/  FMNMX.FTZ R2, R24, R2, !PT ;  /* 0x0000000218027209 */ /* 0x004fe20007810000 */
[----:B------:R-:W-:Y:S08]  /*7620*/  LDSM.16.MT88.4 R28, [R233+UR4+0x100] ;  /* 0x00010004e91c783b */ /* 0x000ff00008004200 */
[----:B------:R-:W2:Y:S01]  /*7630*/  MUFU.TANH R251, R38 ;  /* 0x0000002600fb7308 */ /* 0x000ea20000002400 */
[----:B-1----:R-:W-:Y:S04]  /*7640*/  MOV R49, R249 ;  /* 0x000000f900317202 */ /* 0x002fe80000000f00 */
[----:B------:R-:W-:Y:S05]  /*7650*/  FMNMX.FTZ R2, R49, R2, !PT ;  /* 0x0000000231027209 */ /* 0x000fea0007810000 */
[----:B------:R-:W1:Y:S01]  /*7660*/  MUFU.TANH R242, R39 ;  /* 0x0000002700f27308 */ /* 0x000e620000002400 */
[----:B---3--:R-:W-:Y:S09]  /*7670*/  FMNMX.FTZ R2, R241, R2, !PT ;  /* 0x00000002f1027209 */ /* 0x008ff20007810000 */
[----:B------:R-:W3:Y:S01]  /*7680*/  MUFU.TANH R240, R42 ;  /* 0x0000002a00f07308 */ /* 0x000ee20000002400 */
[----:B--2---:R-:W-:Y:S09]  /*7690*/  FMNMX.FTZ R2, R251, R2, !PT ;  /* 0x00000002fb027209 */ /* 0x004ff20007810000 */
[----:B------:R2:W-:Y:S01]  /*76a0*/  MUFU.EX2 R5, R4 ;  /* 0x0000000400057308 */ /* 0x0005e20000000800 */
[----:B-1----:R-:W-:Y:S09]  /*76b0*/  FMNMX.FTZ R2, R242, R2, !PT ;  /* 0x00000002f2027209 */ /* 0x002ff20007810000 */
[----:B------:R-:W1:Y:S01]  /*76c0*/  MUFU.TANH R230, R43 ;  /* 0x0000002b00e67308 */ /* 0x000e620000002400 */
[----:B---3--:R-:W-:Y:S09]  /*76d0*/  FMNMX.FTZ R2, R240, R2, !PT ;  /* 0x00000002f0027209 */ /* 0x008ff20007810000 */
[----:B------:R-:W3:Y:S01]  /*76e0*/  MUFU.TANH R245, R46 ;  /* 0x0000002e00f57308 */ /* 0x000ee20000002400 */
[--C-:B--2---:R-:W-:Y:S01]  /*76f0*/  FFMA.FTZ R4, R167, c[0x0][0x2d0], -R160.reuse ;  /* 0x0000b400a7047a23 */ /* 0x104fe200000108a0 */
[----:B------:R-:W-:Y:S08]  /*7700*/  MOV R167, R13 ;  /* 0x0000000d00a77202 */ /* 0x000ff00000000f00 */
[----:B------:R-:W2:Y:S01]  /*7710*/  MUFU.TANH R246, R47 ;  /* 0x0000002f00f67308 */ /* 0x000ea20000002400 */
[----:B-1----:R-:W-:Y:S09]  /*7720*/  FMNMX.FTZ R2, R230, R2, !PT ;  /* 0x00000002e6027209 */ /* 0x002ff20007810000 */
[----:B------:R-:W1:Y:S01]  /*7730*/  MUFU.TANH R229, R50 ;  /* 0x0000003200e57308 */ /* 0x000e620000002400 */
[----:B---3--:R-:W-:Y:S09]  /*7740*/  FMNMX.FTZ R2, R245, R2, !PT ;  /* 0x00000002f5027209 */ /* 0x008ff20007810000 */
[----:B------:R-:W3:Y:S01]  /*7750*/  MUFU.TANH R228, R51 ;  /* 0x0000003300e47308 */ /* 0x000ee20000002400 */
[----:B--2---:R-:W-:Y:S01]  /*7760*/  FMNMX.FTZ R2, R246, R2, !PT ;  /* 0x00000002f6027209 */ /* 0x004fe20007810000 */
[----:B------:R-:W-:Y:S08]  /*7770*/  LDSM.16.MT88.4 R44, [R103+UR4+0x3100] ;  /* 0x00310004672c783b */ /* 0x000ff00008004200 */
[----:B------:R2:W-:Y:S01]  /*7780*/  MUFU.EX2 R250, R4 ;  /* 0x0000000400fa7308 */ /* 0x0005e20000000800 */
[----:B-1----:R-:W-:Y:S02]  /*7790*/  FMNMX.FTZ R2, R229, R2, !PT ;  /* 0x00000002e5027209 */ /* 0x002fe40007810000 */
[----:B------:R-:W-:Y:S02]  /*77a0*/  MOV R50, R24 ;  /* 0x0000001800327202 */ /* 0x000fe40000000f00 */
[----:B---3--:R-:W-:Y:S02]  /*77b0*/  FMNMX.FTZ R2, R228, R2, !PT ;  /* 0x00000002e4027209 */ /* 0x008fe40007810000 */
[----:B------:R-:W-:Y:S03]  /*77c0*/  MOV R51, R15 ;  /* 0x0000000f00337202 */ /* 0x000fe60000000f00 */
[----:B------:R-:W1:Y:S01]  /*77d0*/  SHFL.BFLY PT, R3, R2, 0x2, 0x1f ;  /* 0x0c401f0002037f89 */ /* 0x000e6200000e0000 */
[--C-:B--2---:R-:W-:Y:S04]  /*77e0*/  FFMA.FTZ R4, R166, c[0x0][0x2d0], -R160.reuse ;  /* 0x0000b400a6047a23 */ /* 0x104fe800000108a0 */
[----:B------:R2:W-:Y:S01]  /*77f0*/  MUFU.EX2 R166, R4 ;  /* 0x0000000400a67308 */ /* 0x0005e20000000800 */
[----:B-1----:R-:W-:Y:S05]  /*7800*/  FMNMX.FTZ R2, R2, R3, !PT ;  /* 0x0000000302027209 */ /* 0x002fea0007810000 */
[----:B------:R-:W1:Y:S01]  /*7810*/  SHFL.BFLY PT, R3, R2, 0x1, 0x1f ;  /* 0x0c201f0002037f89 */ /* 0x000e6200000e0000 */
[--C-:B--2---:R-:W-:Y:S01]  /*7820*/  FFMA.FTZ R4, R102, c[0x0][0x2d0], -R160.reuse ;  /* 0x0000b40066047a23 */ /* 0x104fe200000108a0 */
[----:B------:R-:W-:Y:S03]  /*7830*/  IADD3 R102, R103, UR4, RZ ;  /* 0x0000000467667c10 */ /* 0x000fe6000fffe0ff */
[----:B------:R2:W-:Y:S01]  /*7840*/  MUFU.EX2 R249, R4 ;  /* 0x0000000400f97308 */ /* 0x0005e20000000800 */
[----:B------:R-:W-:Y:S05]  /*7850*/  IADD3 R102, R235, R102, RZ ;  /* 0x00000066eb667210 */ /* 0x000fea0007ffe0ff */
[----:B------:R-:W-:Y:S01]  /*7860*/  LDSM.16.MT88.4 R20, [R102+0x100] ;  /* 0x000100006614783b */ /* 0x000fe20000004200 */
[----:B-1----:R-:W-:Y:S03]  /*7870*/  FMNMX.FTZ R3, R2, R3, !PT ;  /* 0x0000000302037209 */ /* 0x002fe60007810000 */
[----:B------:R1:W3:Y:S02]  /*7880*/  MUFU.EX2 R2, R0 ;  /* 0x0000000000027308 */ /* 0x0002e40000000800 */
[C---:B------:R-:W-:Y:S04]  /*7890*/  FMUL.FTZ R161, R3.reuse, c[0x0][0x2d0] ;  /* 0x0000b40003a17a20 */ /* 0x040fe80000410000 */
[----:B--2---:R-:W-:Y:S01]  /*78a0*/  FFMA.FTZ R4, R170, c[0x0][0x2d0], -R161 ;  /* 0x0000b400aa047a23 */ /* 0x004fe200000108a1 */
[----:B------:R-:W-:Y:S02]  /*78b0*/  MOV R170, R12 ;  /* 0x0000000c00aa7202 */ /* 0x000fe40000000f00 */
[----:B------:R-:W2:Y:S01]  /*78c0*/  LDSM.16.MT88.4 R12, [R103+UR4+0x100] ;  /* 0x00010004670c783b */ /* 0x000ea20008004200 */
[----:B------:R4:W5:Y:S01]  /*78d0*/  MUFU.EX2 R231, R4 ;  /* 0x0000000400e77308 */ /* 0x0009620000000800 */
[----:B-1----:R-:W-:Y:S01]  /*78e0*/  FADD.FTZ R0, -R3, R101 ;  /* 0x0000006503007221 */ /* 0x002fe20000010100 */
[----:B------:R-:W-:Y:S01]  /*78f0*/  IADD3 R101, R233, UR4, RZ ;  /* 0x00000004e9657c10 */ /* 0x000fe2000fffe0ff */
[----:B---3--:R-:W-:Y:S02]  /*7900*/  FMUL.FTZ R8, R2, R108 ;  /* 0x0000006c02087220 */ /* 0x008fe40000410000 */
[----:B------:R-:W-:Y:S01]  /*7910*/  FMUL.FTZ R0, R0, c[0x0][0x2d0] ;  /* 0x0000b40000007a20 */ /* 0x000fe20000410000 */
[----:B------:R-:W-:Y:S01]  /*7920*/  IADD3 R101, R235, R101, RZ ;  /* 0x00000065eb657210 */ /* 0x000fe20007ffe0ff */
[C---:B------:R-:W-:Y:S02]  /*7930*/  FMUL.FTZ R9, R2.reuse, R109 ;  /* 0x0000006d02097220 */ /* 0x040fe40000410000 */
[----:B------:R-:W-:Y:S02]  /*7940*/  FMUL.FTZ R16, R2, R116 ;  /* 0x0000007402107220 */ /* 0x000fe40000410000 */
[----:B------:R-:W1:Y:S01]  /*7950*/  MUFU.EX2 R0, R0 ;  /* 0x0000000000007308 */ /* 0x000e620000000800 */
[--C-:B----4-:R-:W-:Y:S01]  /*7960*/  FFMA.FTZ R4, R168, c[0x0][0x2d0], -R161.reuse ;  /* 0x0000b400a8047a23 */ /* 0x110fe200000108a1 */
[----:B------:R-:W-:Y:S01]  /*7970*/  MOV R168, R251 ;  /* 0x000000fb00a87202 */ /* 0x000fe20000000f00 */
[C---:B------:R-:W-:Y:S01]  /*7980*/  FMUL.FTZ R17, R2.reuse, R117 ;  /* 0x0000007502117220 */ /* 0x040fe20000410000 */
[----:B------:R-:W3:Y:S01]  /*7990*/  LDSM.16.MT88.4 R36, [R101+0x100] ;  /* 0x000100006524783b */ /* 0x000ee20000004200 */
[C---:B------:R-:W-:Y:S02]  /*79a0*/  FMUL.FTZ R24, R2.reuse, R124 ;  /* 0x0000007c02187220 */ /* 0x040fe40000410000 */
[C---:B------:R-:W-:Y:S01]  /*79b0*/  FMUL.FTZ R32, R2.reuse, R132 ;  /* 0x0000008402207220 */ /* 0x040fe20000410000 */
[----:B-----5:R-:W-:Y:S01]  /*79c0*/  MOV R132, R231 ;  /* 0x000000e700847202 */ /* 0x020fe20000000f00 */
[C---:B------:R-:W-:Y:S01]  /*79d0*/  FMUL.FTZ R33, R2.reuse, R133 ;  /* 0x0000008502217220 */ /* 0x040fe20000410000 */
[----:B------:R4:W5:Y:S01]  /*79e0*/  MUFU.EX2 R252, R4 ;  /* 0x0000000400fc7308 */ /* 0x0009620000000800 */
        /* <DEDUP_REMOVED lines=12> */
[----:B------:R-:W-:Y:S02]  /*7ab0*/  FMUL.FTZ R56, R2, R56 ;  /* 0x0000003802387220 */ /* 0x000fe40000410000 */
[C---:B-1----:R-:W-:Y:S01]  /*7ac0*/  FMUL.FTZ R6, R0.reuse, R106 ;  /* 0x0000006a00067220 */ /* 0x042fe20000410000 */
[----:B------:R-:W-:Y:S01]  /*7ad0*/  F2FP.BF16.PACK_AB R106, R249, R166 ;  /* 0x000000a6f96a723e */ /* 0x000fe200000010ff */
[C---:B------:R-:W-:Y:S02]  /*7ae0*/  FMUL.FTZ R7, R0.reuse, R107 ;  /* 0x0000006b00077220 */ /* 0x040fe40000410000 */
[C---:B------:R-:W-:Y:S02]  /*7af0*/  FMUL.FTZ R10, R0.reuse, R110 ;  /* 0x0000006e000a7220 */ /* 0x040fe40000410000 */
[C---:B------:R-:W-:Y:S02]  /*7b00*/  FMUL.FTZ R11, R0.reuse, R111 ;  /* 0x0000006f000b7220 */ /* 0x040fe40000410000 */
[----:B------:R-:W-:Y:S01]  /*7b10*/  FMUL.FTZ R18, R0, R118 ;  /* 0x0000007600127220 */ /* 0x000fe20000410000 */
[----:B------:R-:W1:Y:S01]  /*7b20*/  LDSM.16.MT88.4 R108, [R102+0x3100] ;  /* 0x00310000666c783b */ /* 0x000e620000004200 */
[--C-:B----4-:R-:W-:Y:S01]  /*7b30*/  FFMA.FTZ R4, R164, c[0x0][0x2d0], -R161.reuse ;  /* 0x0000b400a4047a23 */ /* 0x110fe200000108a1 */
[----:B------:R-:W-:Y:S01]  /*7b40*/  MOV R164, R5 ;  /* 0x0000000500a47202 */ /* 0x000fe20000000f00 */
[----:B------:R-:W-:Y:S01]  /*7b50*/  FMUL.FTZ R5, R2, R105 ;  /* 0x0000006902057220 */ /* 0x000fe20000410000 */
[----:B-----5:R-:W-:Y:S01]  /*7b60*/  F2FP.BF16.PACK_AB R105, R252, R231 ;  /* 0x000000e7fc69723e */ /* 0x020fe200000010ff */
[----:B------:R4:W-:Y:S01]  /*7b70*/  MUFU.EX2 R251, R4 ;  /* 0x0000000400fb7308 */ /* 0x0009e20000000800 */
[C---:B------:R-:W-:Y:S02]  /*7b80*/  FMUL.FTZ R19, R0.reuse, R119 ;  /* 0x0000007700137220 */ /* 0x040fe40000410000 */
[C---:B------:R-:W-:Y:S01]  /*7b90*/  FMUL.FTZ R26, R0.reuse, R126 ;  /* 0x0000007e001a7220 */ /* 0x040fe20000410000 */
[----:B------:R-:W-:Y:S01]  /*7ba0*/  LDSM.16.MT88.4 R116, [R101+0x3100] ;  /* 0x003100006574783b */ /* 0x000fe20000004200 */
[C---:B------:R-:W-:Y:S02]  /*7bb0*/  FMUL.FTZ R27, R0.reuse, R127 ;  /* 0x0000007f001b7220 */ /* 0x040fe40000410000 */
        /* <DEDUP_REMOVED lines=11> */
[----:B------:R-:W-:Y:S02]  /*7c70*/  FMUL.FTZ R55, R0, R55 ;  /* 0x0000003700377220 */ /* 0x000fe40000410000 */
[----:B------:R-:W-:Y:S02]  /*7c80*/  FMUL.FTZ R57, R2, R57 ;  /* 0x0000003902397220 */ /* 0x000fe40000410000 */
[C---:B------:R-:W-:Y:S02]  /*7c90*/  FMUL.FTZ R58, R0.reuse, R58 ;  /* 0x0000003a003a7220 */ /* 0x040fe40000410000 */
[--C-:B----4-:R-:W-:Y:S02]  /*7ca0*/  FFMA.FTZ R4, R165, c[0x0][0x2d0], -R161.reuse ;  /* 0x0000b400a5047a23 */ /* 0x110fe400000108a1 */
[----:B------:R-:W-:Y:S02]  /*7cb0*/  FMUL.FTZ R59, R0, R59 ;  /* 0x0000003b003b7220 */ /* 0x000fe40000410000 */
[----:B------:R-:W4:Y:S01]  /*7cc0*/  MUFU.EX2 R165, R4 ;  /* 0x0000000400a57308 */ /* 0x000f220000000800 */
[C---:B------:R-:W-:Y:S02]  /*7cd0*/  FMUL.FTZ R60, R2.reuse, R60 ;  /* 0x0000003c023c7220 */ /* 0x040fe40000410000 */
[----:B------:R-:W-:Y:S02]  /*7ce0*/  FMUL.FTZ R61, R2, R61 ;  /* 0x0000003d023d7220 */ /* 0x000fe40000410000 */
        /* <DEDUP_REMOVED lines=9> */
[----:B------:R-:W-:Y:S01]  /*7d80*/  FMUL.FTZ R71, R0, R71 ;  /* 0x0000004700477220 */ /* 0x000fe20000410000 */
[----:B----4-:R-:W-:Y:S01]  /*7d90*/  F2FP.BF16.PACK_AB R107, R165, R251 ;  /* 0x000000fba56b723e */ /* 0x010fe200000010ff */
[----:B------:R-:W-:Y:S01]  /*7da0*/  FMUL.FTZ R4, R2, R104 ;  /* 0x0000006802047220 */ /* 0x000fe20000410000 */
[----:B------:R-:W-:Y:S01]  /*7db0*/  F2FP.BF16.PACK_AB R104, R250, R164 ;  /* 0x000000a4fa68723e */ /* 0x000fe200000010ff */
[C---:B------:R-:W-:Y:S02]  /*7dc0*/  FMUL.FTZ R72, R2.reuse, R72 ;  /* 0x0000004802487220 */ /* 0x040fe40000410000 */
[----:B------:R-:W-:Y:S02]  /*7dd0*/  FMUL.FTZ R73, R2, R73 ;  /* 0x0000004902497220 */ /* 0x000fe40000410000 */
[C---:B------:R-:W-:Y:S02]  /*7de0*/  FMUL.FTZ R74, R0.reuse, R74 ;  /* 0x0000004a004a7220 */ /* 0x040fe40000410000 */
[C---:B--2---:R-:W-:Y:S05]  /*7df0*/  HMMA.16816.F32.BF16 R4, R104.reuse, R12, R4 ;  /* 0x0000000c6804723c */ /* 0x044fea0000041804 */
[----:B------:R-:W-:Y:S02]  /*7e00*/  FMUL.FTZ R75, R0, R75 ;  /* 0x0000004b004b7220 */ /* 0x000fe40000410000 */
[C---:B------:R-:W-:Y:S01]  /*7e10*/  FMUL.FTZ R12, R2.reuse, R112 ;  /* 0x00000070020c7220 */ /* 0x040fe20000410000 */
[C---:B------:R-:W-:Y:S04]  /*7e20*/  HMMA.16816.F32.BF16 R8, R104.reuse, R14, R8 ;  /* 0x0000000e6808723c */ /* 0x040fe80000041808 */
[C---:B------:R-:W-:Y:S02]  /*7e30*/  FMUL.FTZ R13, R2.reuse, R113 ;  /* 0x00000071020d7220 */ /* 0x040fe40000410000 */
[----:B------:R-:W-:Y:S02]  /*7e40*/  FMUL.FTZ R76, R2, R76 ;  /* 0x0000004c024c7220 */ /* 0x000fe40000410000 */
[C---:B------:R-:W-:Y:S04]  /*7e50*/  FMUL.FTZ R14, R0.reuse, R114 ;  /* 0x00000072000e7220 */ /* 0x040fe80000410000 */
[----:B------:R-:W-:Y:S02]  /*7e60*/  FMUL.FTZ R15, R0, R115 ;  /* 0x00000073000f7220 */ /* 0x000fe40000410000 */
[----:B------:R-:W2:Y:S01]  /*7e70*/  LDSM.16.MT88.4 R112, [R233+UR4+0x3100] ;  /* 0x00310004e970783b */ /* 0x000ea20008004200 */
[----:B------:R-:W-:Y:S02]  /*7e80*/  FMUL.FTZ R77, R2, R77 ;  /* 0x0000004d024d7220 */ /* 0x000fe40000410000 */
[C---:B------:R-:W-:Y:S02]  /*7e90*/  FMUL.FTZ R78, R0.reuse, R78 ;  /* 0x0000004e004e7220 */ /* 0x040fe40000410000 */
[C---:B------:R-:W-:Y:S03]  /*7ea0*/  HMMA.16816.F32.BF16 R12, R104.reuse, R20, R12 ;  /* 0x00000014680c723c */ /* 0x040fe6000004180c */
[----:B------:R-:W-:Y:S02]  /*7eb0*/  FMUL.FTZ R79, R0, R79 ;  /* 0x0000004f004f7220 */ /* 0x000fe40000410000 */
[C---:B------:R-:W-:Y:S02]  /*7ec0*/  FMUL.FTZ R80, R2.reuse, R80 ;  /* 0x0000005002507220 */ /* 0x040fe40000410000 */
[C---:B------:R-:W-:Y:S01]  /*7ed0*/  FMUL.FTZ R21, R2.reuse, R121 ;  /* 0x0000007902157220 */ /* 0x040fe20000410000 */
[C---:B------:R-:W-:Y:S04]  /*7ee0*/  HMMA.16816.F32.BF16 R16, R104.reuse, R22, R16 ;  /* 0x000000166810723c */ /* 0x040fe80000041810 */
[C---:B------:R-:W-:Y:S01]  /*7ef0*/  FMUL.FTZ R20, R2.reuse, R120 ;  /* 0x0000007802147220 */ /* 0x040fe20000410000 */
[----:B------:R-:W-:Y:S01]  /*7f00*/  MOV R120, R25 ;  /* 0x0000001900787202 */ /* 0x000fe20000000f00 */
[----:B------:R-:W-:Y:S02]  /*7f10*/  FMUL.FTZ R25, R2, R125 ;  /* 0x0000007d02197220 */ /* 0x000fe40000410000 */
[C---:B------:R-:W-:Y:S01]  /*7f20*/  FMUL.FTZ R22, R0.reuse, R122 ;  /* 0x0000007a00167220 */ /* 0x040fe20000410000 */
[----:B------:R-:W-:Y:S01]  /*7f30*/  MOV R150, R120 ;  /* 0x0000007800967202 */ /* 0x000fe20000000f00 */
[----:B------:R-:W-:Y:S02]  /*7f40*/  LDSM.16.MT88.4 R124, [R101+0x900] ;  /* 0x00090000657c783b */ /* 0x000fe40000004200 */
[----:B------:R-:W-:Y:S02]  /*7f50*/  FMUL.FTZ R23, R0, R123 ;  /* 0x0000007b00177220 */ /* 0x000fe40000410000 */
[----:B------:R-:W-:Y:S02]  /*7f60*/  FMUL.FTZ R81, R2, R81 ;  /* 0x0000005102517220 */ /* 0x000fe40000410000 */
[C---:B------:R-:W-:Y:S02]  /*7f70*/  FMUL.FTZ R82, R0.reuse, R82 ;  /* 0x0000005200527220 */ /* 0x040fe40000410000 */
[----:B------:R-:W-:Y:S01]  /*7f80*/  LDSM.16.MT88.4 R120, [R102+0x900] ;  /* 0x000900006678783b */ /* 0x000fe20000004200 */
[C---:B------:R-:W-:Y:S03]  /*7f90*/  HMMA.16816.F32.BF16 R20, R104.reuse, R28, R20 ;  /* 0x0000001c6814723c */ /* 0x040fe60000041814 */
[----:B------:R-:W-:Y:S02]  /*7fa0*/  FMUL.FTZ R83, R0, R83 ;  /* 0x0000005300537220 */ /* 0x000fe40000410000 */
[C---:B------:R-:W-:Y:S02]  /*7fb0*/  FMUL.FTZ R84, R2.reuse, R84 ;  /* 0x0000005402547220 */ /* 0x040fe40000410000 */
[C---:B------:R-:W-:Y:S01]  /*7fc0*/  FMUL.FTZ R28, R2.reuse, R128 ;  /* 0x00000080021c7220 */ /* 0x040fe20000410000 */
[C---:B------:R-:W-:Y:S04]  /*7fd0*/  HMMA.16816.F32.BF16 R24, R104.reuse, R30, R24 ;  /* 0x0000001e6818723c */ /* 0x040fe80000041818 */
[C---:B------:R-:W-:Y:S02]  /*7fe0*/  FMUL.FTZ R29, R2.reuse, R129 ;  /* 0x00000081021d7220 */ /* 0x040fe40000410000 */
[----:B------:R-:W-:Y:S02]  /*7ff0*/  FMUL.FTZ R85, R2, R85 ;  /* 0x0000005502557220 */ /* 0x000fe40000410000 */
[C---:B------:R-:W-:Y:S04]  /*8000*/  FMUL.FTZ R30, R0.reuse, R130 ;  /* 0x00000082001e7220 */ /* 0x040fe80000410000 */
[C---:B------:R-:W-:Y:S02]  /*8010*/  FMUL.FTZ R31, R0.reuse, R131 ;  /* 0x00000083001f7220 */ /* 0x040fe40000410000 */
[----:B------:R-:W-:Y:S01]  /*8020*/  LDSM.16.MT88.4 R128, [R103+UR4+0x3900] ;  /* 0x003900046780783b */ /* 0x000fe20008004200 */
[C---:B------:R-:W-:Y:S02]  /*8030*/  FMUL.FTZ R86, R0.reuse, R86 ;  /* 0x0000005600567220 */ /* 0x040fe40000410000 */
[----:B------:R-:W-:Y:S02]  /*8040*/  FMUL.FTZ R87, R0, R87 ;  /* 0x0000005700577220 */ /* 0x000fe40000410000 */
[C---:B---3--:R-:W-:Y:S03]  /*8050*/  HMMA.16816.F32.BF16 R28, R104.reuse, R36, R28 ;  /* 0x00000024681c723c */ /* 0x048fe6000004181c */
[C---:B------:R-:W-:Y:S02]  /*8060*/  FMUL.FTZ R88, R2.reuse, R88 ;  /* 0x0000005802587220 */ /* 0x040fe40000410000 */
[----:B------:R-:W-:Y:S02]  /*8070*/  FMUL.FTZ R89, R2, R89 ;  /* 0x0000005902597220 */ /* 0x000fe40000410000 */
[----:B------:R-:W-:Y:S01]  /*8080*/  FMUL.FTZ R90, R0, R90 ;  /* 0x0000005a005a7220 */ /* 0x000fe20000410000 */
[C---:B------:R-:W-:Y:S04]  /*8090*/  HMMA.16816.F32.BF16 R32, R104.reuse, R38, R32 ;  /* 0x000000266820723c */ /* 0x040fe80000041820 */
[C---:B------:R-:W-:Y:S01]  /*80a0*/  FMUL.FTZ R36, R2.reuse, R136 ;  /* 0x0000008802247220 */ /* 0x040fe20000410000 */
[----:B------:R-:W-:Y:S01]  /*80b0*/  MOV R136, R249 ;  /* 0x000000f900887202 */ /* 0x000fe20000000f00 */
[----:B------:R-:W-:Y:S01]  /*80c0*/  FMUL.FTZ R37, R2, R137 ;  /* 0x0000008902257220 */ /* 0x000fe20000410000 */
[----:B------:R-:W-:Y:S01]  /*80d0*/  MOV R137, R248 ;  /* 0x000000f800897202 */ /* 0x000fe20000000f00 */
[C---:B------:R-:W-:Y:S01]  /*80e0*/  FMUL.FTZ R38, R0.reuse, R138 ;  /* 0x0000008a00267220 */ /* 0x040fe20000410000 */
[----:B------:R-:W-:Y:S03]  /*80f0*/  MOV R138, R170 ;  /* 0x000000aa008a7202 */ /* 0x000fe60000000f00 */
[C---:B------:R-:W-:Y:S01]  /*8100*/  FMUL.FTZ R39, R0.reuse, R139 ;  /* 0x0000008b00277220 */ /* 0x040fe20000410000 */
[----:B------:R-:W-:Y:S01]  /*8110*/  MOV R170, R244 ;  /* 0x000000f400aa7202 */ /* 0x000fe20000000f00 */
[----:B------:R-:W-:Y:S01]  /*8120*/  FMUL.FTZ R91, R0, R91 ;  /* 0x0000005b005b7220 */ /* 0x000fe20000410000 */
[----:B------:R-:W-:Y:S01]  /*8130*/  MOV R139, R230 ;  /* 0x000000e6008b7202 */ /* 0x000fe20000000f00 */
[C---:B------:R-:W-:Y:S02]  /*8140*/  FMUL.FTZ R92, R2.reuse, R92 ;  /* 0x0000005c025c7220 */ /* 0x040fe40000410000 */
[----:B------:R-:W-:Y:S01]  /*8150*/  FMUL.FTZ R93, R2, R93 ;  /* 0x0000005d025d7220 */ /* 0x000fe20000410000 */
[C---:B------:R-:W-:Y:S03]  /*8160*/  HMMA.16816.F32.BF16 R36, R104.reuse, R44, R36 ;  /* 0x0000002c6824723c */ /* 0x040fe60000041824 */
[C---:B------:R-:W-:Y:S02]  /*8170*/  FMUL.FTZ R94, R0.reuse, R94 ;  /* 0x0000005e005e7220 */ /* 0x040fe40000410000 */
[----:B------:R-:W-:Y:S02]  /*8180*/  FMUL.FTZ R95, R0, R95 ;  /* 0x0000005f005f7220 */ /* 0x000fe40000410000 */
        /* <DEDUP_REMOVED lines=12> */
[----:B------:R-:W-:Y:S01]  /*8250*/  FMUL.FTZ R97, R2, R97 ;  /* 0x0000006102617220 */ /* 0x000fe20000410000 */
[----:B------:R-:W-:Y:S01]  /*8260*/  MOV R145, R239 ;  /* 0x000000ef00917202 */ /* 0x000fe20000000f00 */
[C---:B------:R-:W-:Y:S01]  /*8270*/  FMUL.FTZ R98, R0.reuse, R98 ;  /* 0x0000006200627220 */ /* 0x040fe20000410000 */
[C---:B-1----:R-:W-:Y:S03]  /*8280*/  HMMA.16816.F32.BF16 R44, R104.reuse, R108, R44 ;  /* 0x0000006c682c723c */ /* 0x042fe6000004182c */
[----:B------:R-:W-:Y:S05]  /*8290*/  FMUL.FTZ R99, R0, R99 ;  /* 0x0000006300637220 */ /* 0x000fea0000410000 */
[C---:B------:R-:W-:Y:S01]  /*82a0*/  HMMA.16816.F32.BF16 R48, R104.reuse, R110, R48 ;  /* 0x0000006e6830723c */ /* 0x040fe20000041830 */
[----:B------:R-:W1:Y:S07]  /*82b0*/  LDSM.16.MT88.4 R108, [R103+UR4+0x6100] ;  /* 0x00610004676c783b */ /* 0x000e6e0008004200 */
[C---:B--2---:R-:W-:Y:S07]  /*82c0*/  HMMA.16816.F32.BF16 R52, R104.reuse, R112, R52 ;  /* 0x000000706834723c */ /* 0x044fee0000041834 */
[--C-:B------:R-:W-:Y:S01]  /*82d0*/  FFMA.FTZ R112, R162, c[0x0][0x2d0], -R160.reuse ;  /* 0x0000b400a2707a23 */ /* 0x100fe200000108a0 */
[C---:B------:R-:W-:Y:S03]  /*82e0*/  HMMA.16816.F32.BF16 R56, R104.reuse, R114, R56 ;  /* 0x000000726838723c */ /* 0x040fe60000041838 */
[----:B------:R2:W-:Y:S05]  /*82f0*/  MUFU.EX2 R250, R112 ;  /* 0x0000007000fa7308 */ /* 0x0005ea0000000800 */
[C---:B------:R-:W-:Y:S07]  /*8300*/  HMMA.16816.F32.BF16 R60, R104.reuse, R116, R60 ;  /* 0x00000074683c723c */ /* 0x040fee000004183c */
[--C-:B------:R-:W-:Y:S01]  /*8310*/  FFMA.FTZ R116, R163, c[0x0][0x2d0], -R160.reuse ;  /* 0x0000b400a3747a23 */ /* 0x100fe200000108a0 */
[C---:B------:R-:W-:Y:S03]  /*8320*/  HMMA.16816.F32.BF16 R64, R104.reuse, R118, R64 ;  /* 0x000000766840723c */ /* 0x040fe60000041840 */
[----:B------:R3:W4:Y:S05]  /*8330*/  MUFU.EX2 R249, R116 ;  /* 0x0000007400f97308 */ /* 0x00072a0000000800 */
[C---:B-1----:R-:W-:Y:S01]  /*8340*/  HMMA.16816.F32.BF16 R68, R104.reuse, R108, R68 ;  /* 0x0000006c6844723c */ /* 0x042fe20000041844 */
[----:B--2---:R-:W1:Y:S06]  /*8350*/  LDSM.16.MT88.4 R112, [R102+0x6100] ;  /* 0x006100006670783b */ /* 0x004e6c0000004200 */
[--C-:B------:R-:W-:Y:S01]  /*8360*/  FFMA.FTZ R108, R172, c[0x0][0x2d0], -R160.reuse ;  /* 0x0000b400ac6c7a23 */ /* 0x100fe200000108a0 */
[C---:B------:R-:W-:Y:S03]  /*8370*/  HMMA.16816.F32.BF16 R72, R104.reuse, R110, R72 ;  /* 0x0000006e6848723c */ /* 0x040fe60000041848 */
[----:B------:R2:W-:Y:S01]  /*8380*/  MUFU.EX2 R247, R108 ;  /* 0x0000006c00f77308 */ /* 0x0005e20000000800 */
[--C-:B---3--:R-:W-:Y:S09]  /*8390*/  FFMA.FTZ R116, R171, c[0x0][0x2d0], -R160.reuse ;  /* 0x0000b400ab747a23 */ /* 0x108ff200000108a0 */
[----:B------:R3:W5:Y:S01]  /*83a0*/  MUFU.EX2 R248, R116 ;  /* 0x0000007400f87308 */ /* 0x0007620000000800 */
[--C-:B--2---:R-:W-:Y:S09]  /*83b0*/  FFMA.FTZ R108, R173, c[0x0][0x2d0], -R161.reuse ;  /* 0x0000b400ad6c7a23 */ /* 0x104ff200000108a1 */
[----:B------:R2:W-:Y:S01]  /*83c0*/  MUFU.EX2 R246, R108 ;  /* 0x0000006c00f67308 */ /* 0x0005e20000000800 */
[C---:B-1----:R-:W-:Y:S01]  /*83d0*/  HMMA.16816.F32.BF16 R76, R104.reuse, R112, R76 ;  /* 0x00000070684c723c */ /* 0x042fe2000004184c */
[----:B---3--:R-:W1:Y:S06]  /*83e0*/  LDSM.16.MT88.4 R116, [R233+UR4+0x6100] ;  /* 0x00610004e974783b */ /* 0x008e6c0008004200 */
[--C-:B------:R-:W-:Y:S01]  /*83f0*/  FFMA.FTZ R112, R175, c[0x0][0x2d0], -R161.reuse ;  /* 0x0000b400af707a23 */ /* 0x100fe200000108a1 */
[C---:B------:R-:W-:Y:S03]  /*8400*/  HMMA.16816.F32.BF16 R80, R104.reuse, R114, R80 ;  /* 0x000000726850723c */ /* 0x040fe60000041850 */
[----:B------:R3:W1:Y:S01]  /*8410*/  MUFU.EX2 R245, R112 ;  /* 0x0000007000f57308 */ /* 0x0006620000000800 */
[----:B--2---:R-:W2:Y:S01]  /*8420*/  LDSM.16.MT88.4 R108, [R101+0x6100] ;  /* 0x00610000656c783b */ /* 0x004ea20000004200 */
[--C-:B---3--:R-:W-:Y:S08]  /*8430*/  FFMA.FTZ R112, R174, c[0x0][0x2d0], -R161.reuse ;  /* 0x0000b400ae707a23 */ /* 0x108ff000000108a1 */
[----:B------:R3:W-:Y:S01]  /*8440*/  MUFU.EX2 R244, R112 ;  /* 0x0000007000f47308 */ /* 0x0007e20000000800 */
[C---:B-1----:R-:W-:Y:S07]  /*8450*/  HMMA.16816.F32.BF16 R84, R104.reuse, R116, R84 ;  /* 0x000000746854723c */ /* 0x042fee0000041854 */
[--C-:B------:R-:W-:Y:S01]  /*8460*/  FFMA.FTZ R116, R176, c[0x0][0x2d0], -R161.reuse ;  /* 0x0000b400b0747a23 */ /* 0x100fe200000108a1 */
[C---:B------:R-:W-:Y:S03]  /*8470*/  HMMA.16816.F32.BF16 R88, R104.reuse, R118, R88 ;  /* 0x000000766858723c */ /* 0x040fe60000041858 */
[----:B------:R1:W1:Y:S05]  /*8480*/  MUFU.EX2 R242, R116 ;  /* 0x0000007400f27308 */ /* 0x00026a0000000800 */
[C---:B--2---:R-:W-:Y:S01]  /*8490*/  HMMA.16816.F32.BF16 R92, R104.reuse, R108, R92 ;  /* 0x0000006c685c723c */ /* 0x044fe2000004185c */
[----:B---3--:R-:W2:Y:S07]  /*84a0*/  LDSM.16.MT88.4 R112, [R103+UR4+0x900] ;  /* 0x000900046770783b */ /* 0x008eae0008004200 */
[----:B------:R-:W-:Y:S01]  /*84b0*/  HMMA.16816.F32.BF16 R96, R104, R110, R96 ;  /* 0x0000006e6860723c */ /* 0x000fe20000041860 */
[----:B------:R-:W-:Y:S06]  /*84c0*/  LDSM.16.MT88.4 R108, [R102+0x3900] ;  /* 0x00390000666c783b */ /* 0x000fec0000004200 */
[----:B----4-:R-:W-:Y:S02]  /*84d0*/  F2FP.BF16.PACK_AB R104, R249, R250 ;  /* 0x000000faf968723e */ /* 0x010fe400000010ff */
[----:B-----5:R-:W-:Y:S01]  /*84e0*/  F2FP.BF16.PACK_AB R106, R247, R248 ;  /* 0x000000f8f76a723e */ /* 0x020fe200000010ff */
[----:B-1----:R-:W1:Y:S02]  /*84f0*/  LDSM.16.MT88.4 R116, [R233+UR4+0x900] ;  /* 0x00090004e974783b */ /* 0x002e640008004200 */
[----:B------:R-:W-:Y:S02]  /*8500*/  F2FP.BF16.PACK_AB R105, R245, R246 ;  /* 0x000000f6f569723e */ /* 0x000fe400000010ff */
[----:B------:R-:W-:Y:S07]  /*8510*/  F2FP.BF16.PACK_AB R107, R242, R244 ;  /* 0x000000f4f26b723e */ /* 0x000fee00000010ff */
[C---:B--2---:R-:W-:Y:S08]  /*8520*/  HMMA.16816.F32.BF16 R4, R104.reuse, R112, R4 ;  /* 0x000000706804723c */ /* 0x044ff00000041804 */
[C---:B------:R-:W-:Y:S01]  /*8530*/  HMMA.16816.F32.BF16 R8, R104.reuse, R114, R8 ;  /* 0x000000726808723c */ /* 0x040fe20000041808 */
[----:B------:R-:W2:Y:S07]  /*8540*/  LDSM.16.MT88.4 R112, [R233+UR4+0x3900] ;  /* 0x00390004e970783b */ /* 0x000eae0008004200 */
[C---:B------:R-:W-:Y:S08]  /*8550*/  HMMA.16816.F32.BF16 R12, R104.reuse, R120, R12 ;  /* 0x00000078680c723c */ /* 0x040ff0000004180c */
[C---:B------:R-:W-:Y:S01]  /*8560*/  HMMA.16816.F32.BF16 R16, R104.reuse, R122, R16 ;  /* 0x0000007a6810723c */ /* 0x040fe20000041810 */
[----:B------:R-:W3:Y:S07]  /*8570*/  LDSM.16.MT88.4 R120, [R101+0x3900] ;  /* 0x003900006578783b */ /* 0x000eee0000004200 */
[C---:B-1----:R-:W-:Y:S08]  /*8580*/  HMMA.16816.F32.BF16 R20, R104.reuse, R116, R20 ;  /* 0x000000746814723c */ /* 0x042ff00000041814 */
[C---:B------:R-:W-:Y:S01]  /*8590*/  HMMA.16816.F32.BF16 R24, R104.reuse, R118, R24 ;  /* 0x000000766818723c */ /* 0x040fe20000041818 */
[----:B------:R-:W1:Y:S07]  /*85a0*/  LDSM.16.MT88.4 R116, [R103+UR4+0x6900] ;  /* 0x006900046774783b */ /* 0x000e6e0008004200 */
[C---:B------:R-:W-:Y:S08]  /*85b0*/  HMMA.16816.F32.BF16 R28, R104.reuse, R124, R28 ;  /* 0x0000007c681c723c */ /* 0x040ff0000004181c */
[C---:B------:R-:W-:Y:S01]  /*85c0*/  HMMA.16816.F32.BF16 R32, R104.reuse, R126, R32 ;  /* 0x0000007e6820723c */ /* 0x040fe20000041820 */
[----:B------:R-:W-:Y:S07]  /*85d0*/  LDSM.16.MT88.4 R124, [R101+0x6900] ;  /* 0x00690000657c783b */ /* 0x000fee0000004200 */
[C---:B------:R-:W-:Y:S08]  /*85e0*/  HMMA.16816.F32.BF16 R36, R104.reuse, R128, R36 ;  /* 0x000000806824723c */ /* 0x040ff00000041824 */
[C---:B------:R-:W-:Y:S01]  /*85f0*/  HMMA.16816.F32.BF16 R40, R104.reuse, R130, R40 ;  /* 0x000000826828723c */ /* 0x040fe20000041828 */
[----:B------:R-:W-:Y:S07]  /*8600*/  LDSM.16.MT88.4 R128, [R233+UR4+0x4100] ;  /* 0x00410004e980783b */ /* 0x000fee0008004200 */
[C---:B------:R-:W-:Y:S07]  /*8610*/  HMMA.16816.F32.BF16 R44, R104.reuse, R108, R44 ;  /* 0x0000006c682c723c */ /* 0x040fee000004182c */
[--C-:B------:R-:W-:Y:S01]  /*8620*/  FFMA.FTZ R108, R177, c[0x0][0x2d0], -R160.reuse ;  /* 0x0000b400b16c7a23 */ /* 0x100fe200000108a0 */
[C---:B------:R-:W-:Y:S03]  /*8630*/  HMMA.16816.F32.BF16 R48, R104.reuse, R110, R48 ;  /* 0x0000006e6830723c */ /* 0x040fe60000041830 */
[----:B------:R4:W-:Y:S05]  /*8640*/  MUFU.EX2 R241, R108 ;  /* 0x0000006c00f17308 */ /* 0x0009ea0000000800 */
[C---:B--2---:R-:W-:Y:S07]  /*8650*/  HMMA.16816.F32.BF16 R52, R104.reuse, R112, R52 ;  /* 0x000000706834723c */ /* 0x044fee0000041834 */
[--C-:B------:R-:W-:Y:S01]  /*8660*/  FFMA.FTZ R112, R180, c[0x0][0x2d0], -R160.reuse ;  /* 0x0000b400b4707a23 */ /* 0x100fe200000108a0 */
[C---:B------:R-:W-:Y:S03]  /*8670*/  HMMA.16816.F32.BF16 R56, R104.reuse, R114, R56 ;  /* 0x000000726838723c */ /* 0x040fe60000041838 */
[----:B------:R2:W5:Y:S05]  /*8680*/  MUFU.EX2 R240, R112 ;  /* 0x0000007000f07308 */ /* 0x00056a0000000800 */
[C---:B---3--:R-:W-:Y:S01]  /*8690*/  HMMA.16816.F32.BF16 R60, R104.reuse, R120, R60 ;  /* 0x00000078683c723c */ /* 0x048fe2000004183c */
[----:B----4-:R-:W3:Y:S06]  /*86a0*/  LDSM.16.MT88.4 R108, [R102+0x6900] ;  /* 0x00690000666c783b */ /* 0x010eec0000004200 */
[--C-:B------:R-:W-:Y:S01]  /*86b0*/  FFMA.FTZ R120, R178, c[0x0][0x2d0], -R160.reuse ;  /* 0x0000b400b2787a23 */ /* 0x100fe200000108a0 */
[C---:B------:R-:W-:Y:S03]  /*86c0*/  HMMA.16816.F32.BF16 R64, R104.reuse, R122, R64 ;  /* 0x0000007a6840723c */ /* 0x040fe60000041840 */
[----:B------:R4:W-:Y:S05]  /*86d0*/  MUFU.EX2 R238, R120 ;  /* 0x0000007800ee7308 */ /* 0x0009ea0000000800 */
[C---:B-1----:R-:W-:Y:S04]  /*86e0*/  HMMA.16816.F32.BF16 R68, R104.reuse, R116, R68 ;  /* 0x000000746844723c */ /* 0x042fe80000041844 */
[--C-:B--2---:R-:W-:Y:S03]  /*86f0*/  FFMA.FTZ R112, R179, c[0x0][0x2d0], -R160.reuse ;  /* 0x0000b400b3707a23 */ /* 0x104fe600000108a0 */
[--C-:B------:R-:W-:Y:S01]  /*8700*/  FFMA.FTZ R116, R183, c[0x0][0x2d0], -R161.reuse ;  /* 0x0000b400b7747a23 */ /* 0x100fe200000108a1 */
[C---:B------:R-:W-:Y:S01]  /*8710*/  HMMA.16816.F32.BF16 R72, R104.reuse, R118, R72 ;  /* 0x000000766848723c */ /* 0x040fe20000041848 */
[----:B------:R1:W2:Y:S10]  /*8720*/  MUFU.EX2 R239, R112 ;  /* 0x0000007000ef7308 */ /* 0x0002b40000000800 */
[----:B------:R2:W-:Y:S01]  /*8730*/  MUFU.EX2 R230, R116 ;  /* 0x0000007400e67308 */ /* 0x0005e20000000800 */
[--C-:B----4-:R-:W-:Y:S01]  /*8740*/  FFMA.FTZ R120, R182, c[0x0][0x2d0], -R161.reuse ;  /* 0x0000b400b6787a23 */ /* 0x110fe200000108a1 */
[C---:B---3--:R-:W-:Y:S08]  /*8750*/  HMMA.16816.F32.BF16 R76, R104.reuse, R108, R76 ;  /* 0x0000006c684c723c */ /* 0x048ff0000004184c */
[----:B------:R3:W4:Y:S01]  /*8760*/  MUFU.EX2 R231, R120 ;  /* 0x0000007800e77308 */ /* 0x0007220000000800 */
[----:B-1----:R-:W1:Y:S03]  /*8770*/  LDSM.16.MT88.4 R112, [R233+UR4+0x6900] ;  /* 0x00690004e970783b */ /* 0x002e660008004200 */
[--C-:B------:R-:W-:Y:S01]  /*8780*/  FFMA.FTZ R108, R188, c[0x0][0x2d0], -R161.reuse ;  /* 0x0000b400bc6c7a23 */ /* 0x100fe200000108a1 */
[C---:B------:R-:W-:Y:S05]  /*8790*/  HMMA.16816.F32.BF16 R80, R104.reuse, R110, R80 ;  /* 0x0000006e6850723c */ /* 0x040fea0000041850 */
[----:B------:R4:W-:Y:S01]  /*87a0*/  MUFU.EX2 R229, R108 ;  /* 0x0000006c00e57308 */ /* 0x0009e20000000800 */
[--C-:B--2---:R-:W-:Y:S09]  /*87b0*/  FFMA.FTZ R116, R181, c[0x0][0x2d0], -R161.reuse ;  /* 0x0000b400b5747a23 */ /* 0x104ff200000108a1 */
[----:B------:R2:W1:Y:S01]  /*87c0*/  MUFU.EX2 R228, R116 ;  /* 0x0000007400e47308 */ /* 0x0004620000000800 */
[----:B---3--:R-:W-:Y:S08]  /*87d0*/  LDSM.16.MT88.4 R120, [R102+0x1100] ;  /* 0x001100006678783b */ /* 0x008ff00000004200 */
[----:B----4-:R-:W-:Y:S01]  /*87e0*/  LDSM.16.MT88.4 R108, [R233+UR4+0x1100] ;  /* 0x00110004e96c783b */ /* 0x010fe20008004200 */
[C---:B-1----:R-:W-:Y:S07]  /*87f0*/  HMMA.16816.F32.BF16 R84, R104.reuse, R112, R84 ;  /* 0x000000706854723c */ /* 0x042fee0000041854 */
[----:B--2---:R-:W1:Y:S01]  /*8800*/  LDSM.16.MT88.4 R116, [R103+UR4+0x1100] ;  /* 0x001100046774783b */ /* 0x004e620008004200 */
[C---:B------:R-:W-:Y:S07]  /*8810*/  HMMA.16816.F32.BF16 R88, R104.reuse, R114, R88 ;  /* 0x000000726858723c */ /* 0x040fee0000041858 */
[----:B------:R-:W2:Y:S01]  /*8820*/  LDSM.16.MT88.4 R112, [R101+0x1100] ;  /* 0x001100006570783b */ /* 0x000ea20000004200 */
[C---:B------:R-:W-:Y:S08]  /*8830*/  HMMA.16816.F32.BF16 R92, R104.reuse, R124, R92 ;  /* 0x0000007c685c723c */ /* 0x040ff0000004185c */
[----:B------:R-:W-:Y:S01]  /*8840*/  HMMA.16816.F32.BF16 R96, R104, R126, R96 ;  /* 0x0000007e6860723c */ /* 0x000fe20000041860 */
[----:B------:R-:W-:Y:S06]  /*8850*/  LDSM.16.MT88.4 R124, [R102+0x4100] ;  /* 0x00410000667c783b */ /* 0x000fec0000004200 */
[----:B-----5:R-:W-:Y:S02]  /*8860*/  F2FP.BF16.PACK_AB R104, R240, R241 ;  /* 0x000000f1f068723e */ /* 0x020fe400000010ff */
[----:B------:R-:W-:Y:S03]  /*8870*/  F2FP.BF16.PACK_AB R106, R238, R239 ;  /* 0x000000efee6a723e */ /* 0x000fe600000010ff */
[----:B------:R-:W-:Y:S02]  /*8880*/  F2FP.BF16.PACK_AB R105, R230, R231 ;  /* 0x000000e7e669723e */ /* 0x000fe400000010ff */
[----:B------:R-:W-:Y:S07]  /*8890*/  F2FP.BF16.PACK_AB R107, R229, R228 ;  /* 0x000000e4e56b723e */ /* 0x000fee00000010ff */
[C---:B-1----:R-:W-:Y:S08]  /*88a0*/  HMMA.16816.F32.BF16 R4, R104.reuse, R116, R4 ;  /* 0x000000746804723c */ /* 0x042ff00000041804 */
[C---:B------:R-:W-:Y:S01]  /*88b0*/  HMMA.16816.F32.BF16 R8, R104.reuse, R118, R8 ;  /* 0x000000766808723c */ /* 0x040fe20000041808 */
[----:B------:R-:W1:Y:S07]  /*88c0*/  LDSM.16.MT88.4 R116, [R103+UR4+0x4100] ;  /* 0x004100046774783b */ /* 0x000e6e0008004200 */
[C---:B------:R-:W-:Y:S08]  /*88d0*/  HMMA.16816.F32.BF16 R12, R104.reuse, R120, R12 ;  /* 0x00000078680c723c */ /* 0x040ff0000004180c */
[C---:B------:R-:W-:Y:S01]  /*88e0*/  HMMA.16816.F32.BF16 R16, R104.reuse, R122, R16 ;  /* 0x0000007a6810723c */ /* 0x040fe20000041810 */
[----:B------:R-:W3:Y:S07]  /*88f0*/  LDSM.16.MT88.4 R120, [R101+0x4100] ;  /* 0x004100006578783b */ /* 0x000eee0000004200 */
[C---:B------:R-:W-:Y:S08]  /*8900*/  HMMA.16816.F32.BF16 R20, R104.reuse, R108, R20 ;  /* 0x0000006c6814723c */ /* 0x040ff00000041814 */
[C---:B------:R-:W-:Y:S01]  /*8910*/  HMMA.16816.F32.BF16 R24, R104.reuse, R110, R24 ;  /* 0x0000006e6818723c */ /* 0x040fe20000041818 */
[----:B------:R-:W4:Y:S07]  /*8920*/  LDSM.16.MT88.4 R108, [R103+UR4+0x7100] ;  /* 0x00710004676c783b */ /* 0x000f2e0008004200 */
[C---:B--2---:R-:W-:Y:S08]  /*8930*/  HMMA.16816.F32.BF16 R28, R104.reuse, R112, R28 ;  /* 0x00000070681c723c */ /* 0x044ff0000004181c */
[C---:B------:R-:W-:Y:S01]  /*8940*/  HMMA.16816.F32.BF16 R32, R104.reuse, R114, R32 ;  /* 0x000000726820723c */ /* 0x040fe20000041820 */
[----:B------:R-:W2:Y:S07]  /*8950*/  LDSM.16.MT88.4 R112, [R102+0x7100] ;  /* 0x007100006670783b */ /* 0x000eae0000004200 */
[C---:B-1----:R-:W-:Y:S07]  /*8960*/  HMMA.16816.F32.BF16 R36, R104.reuse, R116, R36 ;  /* 0x000000746824723c */ /* 0x042fee0000041824 */
[--C-:B------:R-:W-:Y:S01]  /*8970*/  FFMA.FTZ R116, R189, c[0x0][0x2d0], -R160.reuse ;  /* 0x0000b400bd747a23 */ /* 0x100fe200000108a0 */
[C---:B------:R-:W-:Y:S03]  /*8980*/  HMMA.16816.F32.BF16 R40, R104.reuse, R118, R40 ;  /* 0x000000766828723c */ /* 0x040fe60000041828 */
[----:B------:R1:W-:Y:S05]  /*8990*/  MUFU.EX2 R188, R116 ;  /* 0x0000007400bc7308 */ /* 0x0003ea0000000800 */
[C---:B------:R-:W-:Y:S08]  /*89a0*/  HMMA.16816.F32.BF16 R44, R104.reuse, R124, R44 ;  /* 0x0000007c682c723c */ /* 0x040ff0000004182c */
[C---:B------:R-:W-:Y:S01]  /*89b0*/  HMMA.16816.F32.BF16 R48, R104.reuse, R126, R48 ;  /* 0x0000007e6830723c */ /* 0x040fe20000041830 */
[----:B------:R-:W-:Y:S07]  /*89c0*/  LDSM.16.MT88.4 R124, [R101+0x1900] ;  /* 0x00190000657c783b */ /* 0x000fee0000004200 */
[C---:B------:R-:W-:Y:S01]  /*89d0*/  HMMA.16816.F32.BF16 R52, R104.reuse, R128, R52 ;  /* 0x000000806834723c */ /* 0x040fe20000041834 */
[----:B-1----:R-:W1:Y:S07]  /*89e0*/  LDSM.16.MT88.4 R116, [R233+UR4+0x7100] ;  /* 0x00710004e974783b */ /* 0x002e6e0008004200 */
[C---:B------:R-:W-:Y:S01]  /*89f0*/  HMMA.16816.F32.BF16 R56, R104.reuse, R130, R56 ;  /* 0x000000826838723c */ /* 0x040fe20000041838 */
[----:B------:R-:W-:Y:S07]  /*8a00*/  LDSM.16.MT88.4 R128, [R103+UR4+0x4900] ;  /* 0x004900046780783b */ /* 0x000fee0008004200 */
[C---:B---3--:R-:W-:Y:S07]  /*8a10*/  HMMA.16816.F32.BF16 R60, R104.reuse, R120, R60 ;  /* 0x00000078683c723c */ /* 0x048fee000004183c */
[--C-:B------:R-:W-:Y:S01]  /*8a20*/  FFMA.FTZ R120, R191, c[0x0][0x2d0], -R160.reuse ;  /* 0x0000b400bf787a23 */ /* 0x100fe200000108a0 */
[C---:B------:R-:W-:Y:S03]  /*8a30*/  HMMA.16816.F32.BF16 R64, R104.reuse, R122, R64 ;  /* 0x0000007a6840723c */ /* 0x040fe60000041840 */
[----:B------:R3:W5:Y:S05]  /*8a40*/  MUFU.EX2 R191, R120 ;  /* 0x0000007800bf7308 */ /* 0x00076a0000000800 */
[C---:B----4-:R-:W-:Y:S07]  /*8a50*/  HMMA.16816.F32.BF16 R68, R104.reuse, R108, R68 ;  /* 0x0000006c6844723c */ /* 0x050fee0000041844 */
[--C-:B------:R-:W-:Y:S01]  /*8a60*/  FFMA.FTZ R108, R151, c[0x0][0x2d0], -R160.reuse ;  /* 0x0000b400976c7a23 */ /* 0x100fe200000108a0 */
[C---:B------:R-:W-:Y:S03]  /*8a70*/  HMMA.16816.F32.BF16 R72, R104.reuse, R110, R72 ;  /* 0x0000006e6848723c */ /* 0x040fe60000041848 */
[----:B------:R4:W-:Y:S05]  /*8a80*/  MUFU.EX2 R189, R108 ;  /* 0x0000006c00bd7308 */ /* 0x0009ea0000000800 */
[C---:B--2---:R-:W-:Y:S04]  /*8a90*/  HMMA.16816.F32.BF16 R76, R104.reuse, R112, R76 ;  /* 0x00000070684c723c */ /* 0x044fe8000004184c */
[--C-:B---3--:R-:W-:Y:S04]  /*8aa0*/  FFMA.FTZ R120, R190, c[0x0][0x2d0], -R160.reuse ;  /* 0x0000b400be787a23 */ /* 0x108fe800000108a0 */
[C---:B------:R-:W-:Y:S01]  /*8ab0*/  HMMA.16816.F32.BF16 R80, R104.reuse, R114, R80 ;  /* 0x000000726850723c */ /* 0x040fe20000041850 */
[----:B------:R2:W3:Y:S01]  /*8ac0*/  MUFU.EX2 R190, R120 ;  /* 0x0000007800be7308 */ /* 0x0004e20000000800 */
[----:B------:R-:W-:Y:S06]  /*8ad0*/  LDSM.16.MT88.4 R112, [R102+0x1900] ;  /* 0x001900006670783b */ /* 0x000fec0000004200 */
[C---:B-1----:R-:W-:Y:S04]  /*8ae0*/  HMMA.16816.F32.BF16 R84, R104.reuse, R116, R84 ;  /* 0x000000746854723c */ /* 0x042fe80000041854 */
[--C-:B----4-:R-:W-:Y:S03]  /*8af0*/  FFMA.FTZ R108, R150, c[0x0][0x2d0], -R161.reuse ;  /* 0x0000b400966c7a23 */ /* 0x110fe600000108a1 */
[--C-:B------:R-:W-:Y:S01]  /*8b00*/  FFMA.FTZ R116, R147, c[0x0][0x2d0], -R161.reuse ;  /* 0x0000b40093747a23 */ /* 0x100fe200000108a1 */
[C---:B------:R-:W-:Y:S01]  /*8b10*/  HMMA.16816.F32.BF16 R88, R104.reuse, R118, R88 ;  /* 0x000000766858723c */ /* 0x040fe20000041858 */
[----:B------:R1:W-:Y:S03]  /*8b20*/  MUFU.EX2 R183, R108 ;  /* 0x0000006c00b77308 */ /* 0x0003e60000000800 */
[----:B------:R-:W-:Y:S01]  /*8b30*/  MOV R147, R164 ;  /* 0x000000a400937202 */ /* 0x000fe20000000f00 */
[----:B--2---:R-:W2:Y:S06]  /*8b40*/  LDSM.16.MT88.4 R120, [R101+0x7100] ;  /* 0x007100006578783b */ /* 0x004eac0000004200 */
[----:B------:R4:W-:Y:S01]  /*8b50*/  MUFU.EX2 R181, R116 ;  /* 0x0000007400b57308 */ /* 0x0009e20000000800 */
[--C-:B-1----:R-:W-:Y:S09]  /*8b60*/  FFMA.FTZ R108, R149, c[0x0][0x2d0], -R161.reuse ;  /* 0x0000b400956c7a23 */ /* 0x102ff200000108a1 */
[----:B------:R1:W1:Y:S01]  /*8b70*/  MUFU.EX2 R182, R108 ;  /* 0x0000006c00b67308 */ /* 0x0002620000000800 */
[----:B----4-:R-:W-:Y:S01]  /*8b80*/  LDSM.16.MT88.4 R116, [R233+UR4+0x1900] ;  /* 0x00190004e974783b */ /* 0x010fe20008004200 */
[C---:B--2---:R-:W-:Y:S03]  /*8b90*/  HMMA.16816.F32.BF16 R92, R104.reuse, R120, R92 ;  /* 0x00000078685c723c */ /* 0x044fe6000004185c */
[--C-:B-1----:R-:W-:Y:S04]  /*8ba0*/  FFMA.FTZ R108, R148, c[0x0][0x2d0], -R161.reuse ;  /* 0x0000b400946c7a23 */ /* 0x102fe800000108a1 */
[----:B------:R-:W-:Y:S01]  /*8bb0*/  LDSM.16.MT88.4 R148, [R102+0x5900] ;  /* 0x005900006694783b */ /* 0x000fe20000004200 */
[----:B------:R-:W-:Y:S01]  /*8bc0*/  HMMA.16816.F32.BF16 R96, R104, R122, R96 ;  /* 0x0000007a6860723c */ /* 0x000fe20000041860 */
[----:B------:R1:W2:Y:S06]  /*8bd0*/  MUFU.EX2 R180, R108 ;  /* 0x0000006c00b47308 */ /* 0x0002ac0000000800 */
[----:B------:R-:W-:Y:S01]  /*8be0*/  LDSM.16.MT88.4 R120, [R102+0x4900] ;  /* 0x004900006678783b */ /* 0x000fe20000004200 */
[----:B-----5:R-:W-:Y:S04]  /*8bf0*/  F2FP.BF16.PACK_AB R104, R191, R188 ;  /* 0x000000bcbf68723e */ /* 0x020fe800000010ff */
[----:B---3--:R-:W-:Y:S02]  /*8c00*/  F2FP.BF16.PACK_AB R106, R189, R190 ;  /* 0x000000bebd6a723e */ /* 0x008fe400000010ff */
[----:B------:R-:W-:Y:S01]  /*8c10*/  F2FP.BF16.PACK_AB R105, R182, R183 ;  /* 0x000000b7b669723e */ /* 0x000fe200000010ff */
[----:B-1----:R-:W1:Y:S01]  /*8c20*/  LDSM.16.MT88.4 R108, [R103+UR4+0x1900] ;  /* 0x00190004676c783b */ /* 0x002e620008004200 */
[----:B--2---:R-:W-:Y:S07]  /*8c30*/  F2FP.BF16.PACK_AB R107, R181, R180 ;  /* 0x000000b4b56b723e */ /* 0x004fee00000010ff */
[C---:B-1----:R-:W-:Y:S08]  /*8c40*/  HMMA.16816.F32.BF16 R4, R104.reuse, R108, R4 ;  /* 0x0000006c6804723c */ /* 0x042ff00000041804 */
[C---:B------:R-:W-:Y:S01]  /*8c50*/  HMMA.16816.F32.BF16 R8, R104.reuse, R110, R8 ;  /* 0x0000006e6808723c */ /* 0x040fe20000041808 */
[----:B------:R-:W1:Y:S07]  /*8c60*/  LDSM.16.MT88.4 R108, [R233+UR4+0x4900] ;  /* 0x00490004e96c783b */ /* 0x000e6e0008004200 */
[C---:B------:R-:W-:Y:S08]  /*8c70*/  HMMA.16816.F32.BF16 R12, R104.reuse, R112, R12 ;  /* 0x00000070680c723c */ /* 0x040ff0000004180c */
[C---:B------:R-:W-:Y:S01]  /*8c80*/  HMMA.16816.F32.BF16 R16, R104.reuse, R114, R16 ;  /* 0x000000726810723c */ /* 0x040fe20000041810 */
[----:B------:R-:W2:Y:S07]  /*8c90*/  LDSM.16.MT88.4 R112, [R101+0x4900] ;  /* 0x004900006570783b */ /* 0x000eae0000004200 */
[C---:B------:R-:W-:Y:S07]  /*8ca0*/  HMMA.16816.F32.BF16 R20, R104.reuse, R116, R20 ;  /* 0x000000746814723c */ /* 0x040fee0000041814 */
[--C-:B------:R-:W-:Y:S01]  /*8cb0*/  FFMA.FTZ R116, R146, c[0x0][0x2d0], -R160.reuse ;  /* 0x0000b40092747a23 */ /* 0x100fe200000108a0 */
[C---:B------:R-:W-:Y:S01]  /*8cc0*/  HMMA.16816.F32.BF16 R24, R104.reuse, R118, R24 ;  /* 0x000000766818723c */ /* 0x040fe20000041818 */
[----:B------:R-:W3:Y:S02]  /*8cd0*/  LDL.LU R146, [R1] ;  /* 0x0000000001927983 */ /* 0x000ee40000300800 */
[----:B------:R4:W-:Y:S05]  /*8ce0*/  MUFU.EX2 R178, R116 ;  /* 0x0000007400b27308 */ /* 0x0009ea0000000800 */
[C---:B------:R-:W-:Y:S08]  /*8cf0*/  HMMA.16816.F32.BF16 R28, R104.reuse, R124, R28 ;  /* 0x0000007c681c723c */ /* 0x040ff0000004181c */
[C---:B------:R-:W-:Y:S01]  /*8d00*/  HMMA.16816.F32.BF16 R32, R104.reuse, R126, R32 ;  /* 0x0000007e6820723c */ /* 0x040fe20000041820 */
[----:B------:R-:W-:Y:S07]  /*8d10*/  LDSM.16.MT88.4 R124, [R101+0x7900] ;  /* 0x00790000657c783b */ /* 0x000fee0000004200 */
[C---:B------:R-:W-:Y:S01]  /*8d20*/  HMMA.16816.F32.BF16 R36, R104.reuse, R128, R36 ;  /* 0x000000806824723c */ /* 0x040fe20000041824 */
[----:B----4-:R-:W4:Y:S06]  /*8d30*/  LDSM.16.MT88.4 R116, [R103+UR4+0x7900] ;  /* 0x007900046774783b */ /* 0x010f2c0008004200 */
[--C-:B------:R-:W-:Y:S01]  /*8d40*/  FFMA.FTZ R128, R139, c[0x0][0x2d0], -R161.reuse ;  /* 0x0000b4008b807a23 */ /* 0x100fe200000108a1 */
[C---:B------:R-:W-:Y:S03]  /*8d50*/  HMMA.16816.F32.BF16 R40, R104.reuse, R130, R40 ;  /* 0x000000826828723c */ /* 0x040fe60000041828 */
[----:B------:R5:W-:Y:S01]  /*8d60*/  MUFU.EX2 R172, R128 ;  /* 0x0000008000ac7308 */ /* 0x000be20000000800 */
[----:B------:R-:W-:Y:S04]  /*8d70*/  MOV R139, R135 ;  /* 0x00000087008b7202 */ /* 0x000fe80000000f00 */
[C---:B------:R-:W-:Y:S07]  /*8d80*/  HMMA.16816.F32.BF16 R44, R104.reuse, R120, R44 ;  /* 0x00000078682c723c */ /* 0x040fee000004182c */
[--C-:B------:R-:W-:Y:S01]  /*8d90*/  FFMA.FTZ R120, R145, c[0x0][0x2d0], -R160.reuse ;  /* 0x0000b40091787a23 */ /* 0x100fe200000108a0 */
[C---:B------:R-:W-:Y:S03]  /*8da0*/  HMMA.16816.F32.BF16 R48, R104.reuse, R122, R48 ;  /* 0x0000007a6830723c */ /* 0x040fe60000041830 */
[----:B------:R4:W4:Y:S01]  /*8db0*/  MUFU.EX2 R179, R120 ;  /* 0x0000007800b37308 */ /* 0x0009220000000800 */
[----:B------:R-:W-:Y:S04]  /*8dc0*/  MOV R145, R132 ;  /* 0x0000008400917202 */ /* 0x000fe80000000f00 */
[C---:B-1----:R-:W-:Y:S01]  /*8dd0*/  HMMA.16816.F32.BF16 R52, R104.reuse, R108, R52 ;  /* 0x0000006c6834723c */ /* 0x042fe20000041834 */
[----:B-----5:R-:W-:Y:S06]  /*8de0*/  LDSM.16.MT88.4 R128, [R233+UR4+0x5100] ;  /* 0x00510004e980783b */ /* 0x020fec0008004200 */
[--C-:B------:R-:W-:Y:S01]  /*8df0*/  FFMA.FTZ R108, R143, c[0x0][0x2d0], -R161.reuse ;  /* 0x0000b4008f6c7a23 */ /* 0x100fe200000108a1 */
[C---:B------:R-:W-:Y:S03]  /*8e00*/  HMMA.16816.F32.BF16 R56, R104.reuse, R110, R56 ;  /* 0x0000006e6838723c */ /* 0x040fe60000041838 */
[----:B------:R1:W-:Y:S05]  /*8e10*/  MUFU.EX2 R177, R108 ;  /* 0x0000006c00b17308 */ /* 0x0003ea0000000800 */
[C---:B--2---:R-:W-:Y:S04]  /*8e20*/  HMMA.16816.F32.BF16 R60, R104.reuse, R112, R60 ;  /* 0x00000070683c723c */ /* 0x044fe8000004183c */
[--C-:B----4-:R-:W-:Y:S02]  /*8e30*/  FFMA.FTZ R120, R144, c[0x0][0x2d0], -R161.reuse ;  /* 0x0000b40090787a23 */ /* 0x110fe400000108a1 */
[----:B------:R-:W2:Y:S01]  /*8e40*/  LDL.LU R144, [R1+0x4] ;  /* 0x0000040001907983 */ /* 0x000ea20000300800 */
[--C-:B------:R-:W-:Y:S01]  /*8e50*/  FFMA.FTZ R112, R142, c[0x0][0x2d0], -R160.reuse ;  /* 0x0000b4008e707a23 */ /* 0x100fe200000108a0 */
[C---:B------:R-:W-:Y:S01]  /*8e60*/  HMMA.16816.F32.BF16 R64, R104.reuse, R114, R64 ;  /* 0x000000726840723c */ /* 0x040fe20000041840 */
[----:B------:R4:W5:Y:S07]  /*8e70*/  MUFU.EX2 R176, R120 ;  /* 0x0000007800b07308 */ /* 0x00096e0000000800 */
[C---:B------:R-:W-:Y:S03]  /*8e80*/  HMMA.16816.F32.BF16 R68, R104.reuse, R116, R68 ;  /* 0x000000746844723c */ /* 0x040fe60000041844 */
[----:B------:R5:W-:Y:S01]  /*8e90*/  MUFU.EX2 R175, R112 ;  /* 0x0000007000af7308 */ /* 0x000be20000000800 */
[----:B-1----:R-:W-:Y:S04]  /*8ea0*/  LDSM.16.MT88.4 R108, [R233+UR4+0x7900] ;  /* 0x00790004e96c783b */ /* 0x002fe80008004200 */
[C---:B------:R-:W-:Y:S04]  /*8eb0*/  HMMA.16816.F32.BF16 R72, R104.reuse, R118, R72 ;  /* 0x000000766848723c */ /* 0x040fe80000041848 */
[----:B------:R-:W-:Y:S08]  /*8ec0*/  LDSM.16.MT88.4 R116, [R102+0x2100] ;  /* 0x002100006674783b */ /* 0x000ff00000004200 */
[----:B----4-:R-:W1:Y:S01]  /*8ed0*/  LDSM.16.MT88.4 R120, [R102+0x7900] ;  /* 0x007900006678783b */ /* 0x010e620000004200 */
[--C-:B-----5:R-:W-:Y:S04]  /*8ee0*/  FFMA.FTZ R112, R141, c[0x0][0x2d0], -R160.reuse ;  /* 0x0000b4008d707a23 */ /* 0x120fe800000108a0 */
[----:B------:R4:W5:Y:S02]  /*8ef0*/  MUFU.EX2 R174, R112 ;  /* 0x0000007000ae7308 */ /* 0x0009640000000800 */
[----:B----4-:R-:W-:Y:S02]  /*8f00*/  FFMA.FTZ R112, R140, c[0x0][0x2d0], -R161 ;  /* 0x0000b4008c707a23 */ /* 0x010fe400000108a1 */
[----:B------:R-:W-:Y:S06]  /*8f10*/  LDSM.16.MT88.4 R140, [R103+UR4+0x5900] ;  /* 0x00590004678c783b */ /* 0x000fec0008004200 */
[----:B------:R4:W4:Y:S01]  /*8f20*/  MUFU.EX2 R173, R112 ;  /* 0x0000007000ad7308 */ /* 0x0009220000000800 */
[C---:B-1----:R-:W-:Y:S08]  /*8f30*/  HMMA.16816.F32.BF16 R76, R104.reuse, R120, R76 ;  /* 0x00000078684c723c */ /* 0x042ff0000004184c */
[C---:B------:R-:W-:Y:S01]  /*8f40*/  HMMA.16816.F32.BF16 R80, R104.reuse, R122, R80 ;  /* 0x0000007a6850723c */ /* 0x040fe20000041850 */
[----:B------:R-:W-:Y:S07]  /*8f50*/  LDSM.16.MT88.4 R120, [R101+0x2100] ;  /* 0x002100006578783b */ /* 0x000fee0000004200 */
[C---:B------:R-:W-:Y:S01]  /*8f60*/  HMMA.16816.F32.BF16 R84, R104.reuse, R108, R84 ;  /* 0x0000006c6854723c */ /* 0x040fe20000041854 */
[----:B----4-:R-:W1:Y:S07]  /*8f70*/  LDSM.16.MT88.4 R112, [R103+UR4+0x2100] ;  /* 0x002100046770783b */ /* 0x010e6e0008004200 */
[C---:B------:R-:W-:Y:S01]  /*8f80*/  HMMA.16816.F32.BF16 R88, R104.reuse, R110, R88 ;  /* 0x0000006e6858723c */ /* 0x040fe20000041858 */
[----:B------:R-:W4:Y:S07]  /*8f90*/  LDSM.16.MT88.4 R108, [R233+UR4+0x2100] ;  /* 0x00210004e96c783b */ /* 0x000f2e0008004200 */
[C---:B------:R-:W-:Y:S08]  /*8fa0*/  HMMA.16816.F32.BF16 R92, R104.reuse, R124, R92 ;  /* 0x0000007c685c723c */ /* 0x040ff0000004185c */
[----:B------:R-:W-:Y:S01]  /*8fb0*/  HMMA.16816.F32.BF16 R96, R104, R126, R96 ;  /* 0x0000007e6860723c */ /* 0x000fe20000041860 */
[----:B------:R-:W-:Y:S06]  /*8fc0*/  LDSM.16.MT88.4 R124, [R102+0x5100] ;  /* 0x00510000667c783b */ /* 0x000fec0000004200 */
[----:B------:R-:W-:Y:S02]  /*8fd0*/  F2FP.BF16.PACK_AB R104, R179, R178 ;  /* 0x000000b2b368723e */ /* 0x000fe400000010ff */
[----:B------:R-:W-:Y:S03]  /*8fe0*/  F2FP.BF16.PACK_AB R105, R177, R176 ;  /* 0x000000b0b169723e */ /* 0x000fe600000010ff */
[----:B-----5:R-:W-:Y:S02]  /*8ff0*/  F2FP.BF16.PACK_AB R106, R174, R175 ;  /* 0x000000afae6a723e */ /* 0x020fe400000010ff */
[----:B------:R-:W-:Y:S07]  /*9000*/  F2FP.BF16.PACK_AB R107, R172, R173 ;  /* 0x000000adac6b723e */ /* 0x000fee00000010ff */
[C---:B-1----:R-:W-:Y:S08]  /*9010*/  HMMA.16816.F32.BF16 R4, R104.reuse, R112, R4 ;  /* 0x000000706804723c */ /* 0x042ff00000041804 */
[C---:B------:R-:W-:Y:S01]  /*9020*/  HMMA.16816.F32.BF16 R8, R104.reuse, R114, R8 ;  /* 0x000000726808723c */ /* 0x040fe20000041808 */
[----:B------:R-:W1:Y:S07]  /*9030*/  LDSM.16.MT88.4 R112, [R103+UR4+0x5100] ;  /* 0x005100046770783b */ /* 0x000e6e0008004200 */
[C---:B------:R-:W-:Y:S08]  /*9040*/  HMMA.16816.F32.BF16 R12, R104.reuse, R116, R12 ;  /* 0x00000074680c723c */ /* 0x040ff0000004180c */
[C---:B------:R-:W-:Y:S01]  /*9050*/  HMMA.16816.F32.BF16 R16, R104.reuse, R118, R16 ;  /* 0x000000766810723c */ /* 0x040fe20000041810 */
[----:B------:R-:W5:Y:S07]  /*9060*/  LDSM.16.MT88.4 R116, [R101+0x5100] ;  /* 0x005100006574783b */ /* 0x000f6e0000004200 */
[C---:B----4-:R-:W-:Y:S08]  /*9070*/  HMMA.16816.F32.BF16 R20, R104.reuse, R108, R20 ;  /* 0x0000006c6814723c */ /* 0x050ff00000041814 */
[C---:B------:R-:W-:Y:S01]  /*9080*/  HMMA.16816.F32.BF16 R24, R104.reuse, R110, R24 ;  /* 0x0000006e6818723c */ /* 0x040fe20000041818 */
[----:B------:R-:W4:Y:S07]  /*9090*/  LDSM.16.MT88.4 R108, [R103+UR4+0x8100] ;  /* 0x00810004676c783b */ /* 0x000f2e0008004200 */
[C---:B------:R-:W-:Y:S08]  /*90a0*/  HMMA.16816.F32.BF16 R28, R104.reuse, R120, R28 ;  /* 0x00000078681c723c */ /* 0x040ff0000004181c */
[C---:B------:R-:W-:Y:S01]  /*90b0*/  HMMA.16816.F32.BF16 R32, R104.reuse, R122, R32 ;  /* 0x0000007a6820723c */ /* 0x040fe20000041820 */
[----:B------:R-:W-:Y:S07]  /*90c0*/  LDSM.16.MT88.4 R120, [R233+UR4+0x8100] ;  /* 0x00810004e978783b */ /* 0x000fee0008004200 */
[C---:B-1----:R-:W-:Y:S08]  /*90d0*/  HMMA.16816.F32.BF16 R36, R104.reuse, R112, R36 ;  /* 0x000000706824723c */ /* 0x042ff00000041824 */
[C---:B------:R-:W-:Y:S01]  /*90e0*/  HMMA.16816.F32.BF16 R40, R104.reuse, R114, R40 ;  /* 0x000000726828723c */ /* 0x040fe20000041828 */
[----:B------:R-:W1:Y:S07]  /*90f0*/  LDSM.16.MT88.4 R112, [R102+0x8100] ;  /* 0x008100006670783b */ /* 0x000e6e0000004200 */
[C---:B------:R-:W-:Y:S07]  /*9100*/  HMMA.16816.F32.BF16 R44, R104.reuse, R124, R44 ;  /* 0x0000007c682c723c */ /* 0x040fee000004182c */
[--C-:B------:R-:W-:Y:S01]  /*9110*/  FFMA.FTZ R124, R138, c[0x0][0x2d0], -R160.reuse ;  /* 0x0000b4008a7c7a23 */ /* 0x100fe200000108a0 */
[C---:B------:R-:W-:Y:S03]  /*9120*/  HMMA.16816.F32.BF16 R48, R104.reuse, R126, R48 ;  /* 0x0000007e6830723c */ /* 0x040fe60000041830 */
[----:B------:R1:W-:Y:S01]  /*9130*/  MUFU.EX2 R171, R124 ;  /* 0x0000007c00ab7308 */ /* 0x0003e20000000800 */
[----:B------:R-:W-:Y:S01]  /*9140*/  MOV R138, R166 ;  /* 0x000000a6008a7202 */ /* 0x000fe20000000f00 */
[----:B---3--:R-:W-:Y:S03]  /*9150*/  FFMA.FTZ R2, R2, R146, R147 ;  /* 0x0000009202027223 */ /* 0x008fe60000010093 */
[C---:B------:R-:W-:Y:S08]  /*9160*/  HMMA.16816.F32.BF16 R52, R104.reuse, R128, R52 ;  /* 0x000000806834723c */ /* 0x040ff00000041834 */
[C---:B------:R-:W-:Y:S08]  /*9170*/  HMMA.16816.F32.BF16 R56, R104.reuse, R130, R56 ;  /* 0x000000826838723c */ /* 0x040ff00000041838 */
[C---:B-----5:R-:W-:Y:S01]  /*9180*/  HMMA.16816.F32.BF16 R60, R104.reuse, R116, R60 ;  /* 0x00000074683c723c */ /* 0x060fe2000004183c */
[----:B-1----:R-:W-:Y:S06]  /*9190*/  LDSM.16.MT88.4 R124, [R233+UR4+0x2900] ;  /* 0x00290004e97c783b */ /* 0x002fec0008004200 */
[--C-:B------:R-:W-:Y:S01]  /*91a0*/  FFMA.FTZ R116, R170, c[0x0][0x2d0], -R160.reuse ;  /* 0x0000b400aa747a23 */ /* 0x100fe200000108a0 */
[C---:B------:R-:W-:Y:S03]  /*91b0*/  HMMA.16816.F32.BF16 R64, R104.reuse, R118, R64 ;  /* 0x000000766840723c */ /* 0x040fe60000041840 */
[----:B------:R1:W3:Y:S05]  /*91c0*/  MUFU.EX2 R170, R116 ;  /* 0x0000007400aa7308 */ /* 0x0002ea0000000800 */
[C---:B----4-:R-:W-:Y:S07]  /*91d0*/  HMMA.16816.F32.BF16 R68, R104.reuse, R108, R68 ;  /* 0x0000006c6844723c */ /* 0x050fee0000041844 */
[--C-:B------:R-:W-:Y:S01]  /*91e0*/  FFMA.FTZ R108, R168, c[0x0][0x2d0], -R161.reuse ;  /* 0x0000b400a86c7a23 */ /* 0x100fe200000108a1 */
[C---:B------:R-:W-:Y:S03]  /*91f0*/  HMMA.16816.F32.BF16 R72, R104.reuse, R110, R72 ;  /* 0x0000006e6848723c */ /* 0x040fe60000041848 */
[----:B------:R4:W-:Y:S05]  /*9200*/  MUFU.EX2 R168, R108 ;  /* 0x0000006c00a87308 */ /* 0x0009ea0000000800 */
[C---:B------:R-:W-:Y:S04]  /*9210*/  HMMA.16816.F32.BF16 R76, R104.reuse, R112, R76 ;  /* 0x00000070684c723c */ /* 0x040fe8000004184c */
[--C-:B-1----:R-:W-:Y:S03]  /*9220*/  FFMA.FTZ R116, R169, c[0x0][0x2d0], -R161.reuse ;  /* 0x0000b400a9747a23 */ /* 0x102fe600000108a1 */
[----:B------:R-:W-:Y:S01]  /*9230*/  FFMA.FTZ R112, R133, c[0x0][0x2d0], -R161 ;  /* 0x0000b40085707a23 */ /* 0x000fe200000108a1 */
[C---:B------:R-:W-:Y:S01]  /*9240*/  HMMA.16816.F32.BF16 R80, R104.reuse, R114, R80 ;  /* 0x000000726850723c */ /* 0x040fe20000041850 */
[----:B------:R1:W5:Y:S07]  /*9250*/  MUFU.EX2 R169, R116 ;  /* 0x0000007400a97308 */ /* 0x00036e0000000800 */
[C---:B------:R-:W-:Y:S03]  /*9260*/  HMMA.16816.F32.BF16 R84, R104.reuse, R120, R84 ;  /* 0x000000786854723c */ /* 0x040fe60000041854 */
[----:B------:R-:W-:Y:S01]  /*9270*/  MUFU.EX2 R164, R112 ;  /* 0x0000007000a47308 */ /* 0x000fe20000000800 */
[--C-:B----4-:R-:W-:Y:S02]  /*9280*/  FFMA.FTZ R108, R167, c[0x0][0x2d0], -R160.reuse ;  /* 0x0000b400a76c7a23 */ /* 0x110fe400000108a0 */
[----:B--2---:R-:W-:Y:S02]  /*9290*/  FFMA.FTZ R0, R0, R144, R145 ;  /* 0x0000009000007223 */ /* 0x004fe40000010091 */
[C---:B------:R-:W-:Y:S01]  /*92a0*/  HMMA.16816.F32.BF16 R88, R104.reuse, R122, R88 ;  /* 0x0000007a6858723c */ /* 0x040fe20000041858 */
[----:B------:R-:W-:Y:S04]  /*92b0*/  LDSM.16.MT88.4 R120, [R102+0x2900] ;  /* 0x002900006678783b */ /* 0x000fe80000004200 */
[----:B------:R2:W-:Y:S04]  /*92c0*/  MUFU.EX2 R167, R108 ;  /* 0x0000006c00a77308 */ /* 0x0005e80000000800 */
[----:B-1----:R-:W1:Y:S03]  /*92d0*/  LDSM.16.MT88.4 R116, [R101+0x8100] ;  /* 0x008100006574783b */ /* 0x002e660000004200 */
[----:B--2---:R-:W-:Y:S01]  /*92e0*/  FFMA.FTZ R108, R137, c[0x0][0x2d0], -R160 ;  /* 0x0000b400896c7a23 */ /* 0x004fe200000108a0 */
[----:B------:R-:W-:Y:S02]  /*92f0*/  MOV R137, R136 ;  /* 0x0000008800897202 */ /* 0x000fe40000000f00 */
[----:B------:R-:W-:Y:S01]  /*9300*/  MOV R136, R165 ;  /* 0x000000a500887202 */ /* 0x000fe20000000f00 */
[----:B------:R2:W4:Y:S01]  /*9310*/  MUFU.EX2 R166, R108 ;  /* 0x0000006c00a67308 */ /* 0x0005220000000800 */
[----:B---3--:R-:W-:Y:S01]  /*9320*/  F2FP.BF16.PACK_AB R160, R170, R171 ;  /* 0x000000abaaa0723e */ /* 0x008fe200000010ff */
[C---:B-1----:R-:W-:Y:S08]  /*9330*/  HMMA.16816.F32.BF16 R92, R104.reuse, R116, R92 ;  /* 0x00000074685c723c */ /* 0x042ff0000004185c */
[----:B------:R-:W-:Y:S04]  /*9340*/  HMMA.16816.F32.BF16 R96, R104, R118, R96 ;  /* 0x000000766860723c */ /* 0x000fe80000041860 */
[----:B--2---:R-:W-:Y:S01]  /*9350*/  FFMA.FTZ R108, R134, c[0x0][0x2d0], -R161 ;  /* 0x0000b400866c7a23 */ /* 0x004fe200000108a1 */
[----:B-----5:R-:W-:Y:S01]  /*9360*/  F2FP.BF16.PACK_AB R161, R168, R169 ;  /* 0x000000a9a8a1723e */ /* 0x020fe200000010ff */
[----:B------:R-:W-:Y:S01]  /*9370*/  LDSM.16.MT88.4 R132, [R101+0x2900] ;  /* 0x002900006584783b */ /* 0x000fe20000004200 */
[----:B----4-:R-:W-:Y:S01]  /*9380*/  F2FP.BF16.PACK_AB R162, R166, R167 ;  /* 0x000000a7a6a2723e */ /* 0x010fe200000010ff */
[----:B------:R1:W2:Y:S06]  /*9390*/  MUFU.EX2 R165, R108 ;  /* 0x0000006c00a57308 */ /* 0x0002ac0000000800 */
[----:B-1----:R-:W1:Y:S01]  /*93a0*/  LDSM.16.MT88.4 R108, [R103+UR4+0x2900] ;  /* 0x00290004676c783b */ /* 0x002e620008004200 */
[----:B--2---:R-:W-:Y:S07]  /*93b0*/  F2FP.BF16.PACK_AB R163, R164, R165 ;  /* 0x000000a5a4a3723e */ /* 0x004fee00000010ff */
[C---:B-1----:R-:W-:Y:S01]  /*93c0*/  HMMA.16816.F32.BF16 R104, R160.reuse, R108, R4 ;  /* 0x0000006ca068723c */ /* 0x042fe20000041804 */
[----:B------:R-:W1:Y:S07]  /*93d0*/  LDSM.16.MT88.4 R4, [R233+UR4+0x5900] ;  /* 0x00590004e904783b */ /* 0x000e6e0008004200 */
[C---:B------:R-:W-:Y:S01]  /*93e0*/  HMMA.16816.F32.BF16 R108, R160.reuse, R110, R8 ;  /* 0x0000006ea06c723c */ /* 0x040fe20000041808 */
[----:B------:R-:W2:Y:S07]  /*93f0*/  LDSM.16.MT88.4 R8, [R101+0x5900] ;  /* 0x005900006508783b */ /* 0x000eae0000004200 */
[C---:B------:R-:W-:Y:S07]  /*9400*/  HMMA.16816.F32.BF16 R112, R160.reuse, R120, R12 ;  /* 0x00000078a070723c */ /* 0x040fee000004180c */
[----:B------:R-:W-:Y:S01]  /*9410*/  MOV R13, R139 ;  /* 0x0000008b000d7202 */ /* 0x000fe20000000f00 */
[C---:B------:R-:W-:Y:S01]  /*9420*/  HMMA.16816.F32.BF16 R116, R160.reuse, R122, R16 ;  /* 0x0000007aa074723c */ /* 0x040fe20000041810 */
[----:B------:R-:W3:Y:S03]  /*9430*/  LDL.64 R16, [R1+0x18] ;  /* 0x0000180001107983 */ /* 0x000ee60000100a00 */
[----:B------:R-:W-:Y:S01]  /*9440*/  MOV R14, R138 ;  /* 0x0000008a000e7202 */ /* 0x000fe20000000f00 */
[----:B------:R-:W-:Y:S01]  /*9450*/  FADD.FTZ R12, R13, R2 ;  /* 0x000000020d0c7221 */ /* 0x000fe20000010000 */
[----:B------:R-:W-:Y:S01]  /*9460*/  MOV R15, R137 ;  /* 0x00000089000f7202 */ /* 0x000fe20000000f00 */
[----:B------:R-:W4:Y:S01]  /*9470*/  LDL.64 R18, [R1+0x38] ;  /* 0x0000380001127983 */ /* 0x000f220000100a00 */
[C---:B------:R-:W-:Y:S04]  /*9480*/  HMMA.16816.F32.BF16 R120, R160.reuse, R124, R20 ;  /* 0x0000007ca078723c */ /* 0x040fe80000041814 */
[----:B------:R-:W-:Y:S01]  /*9490*/  FADD.FTZ R2, R252, R0 ;  /* 0x00000000fc027221 */ /* 0x000fe20000010000 */
[----:B------:R-:W5:Y:S01]  /*94a0*/  LDL R21, [R1+0x24] ;  /* 0x0000240001157983 */ /* 0x000f620000100800 */
[----:B------:R-:W-:Y:S01]  /*94b0*/  FADD.FTZ R0, R14, R12 ;  /* 0x0000000c0e007221 */ /* 0x000fe20000010000 */
[----:B------:R-:W-:Y:S01]  /*94c0*/  MOV R23, R136 ;  /* 0x0000008800177202 */ /* 0x000fe20000000f00 */
[C---:B------:R-:W-:Y:S04]  /*94d0*/  HMMA.16816.F32.BF16 R124, R160.reuse, R126, R24 ;  /* 0x0000007ea07c723c */ /* 0x040fe80000041818 */
[----:B------:R-:W-:Y:S02]  /*94e0*/  FADD.FTZ R0, R15, R0 ;  /* 0x000000000f007221 */ /* 0x000fe40000010000 */
[----:B------:R-:W1:Y:S01]  /*94f0*/  LDSM.16.MT88.4 R12, [R103+UR4+0x8900] ;  /* 0x00890004670c783b */ /* 0x000e620008004200 */
        /* <DEDUP_REMOVED lines=13> */
[C---:B------:R-:W-:Y:S08]  /*95d0*/  HMMA.16816.F32.BF16 R144, R160.reuse, R148, R44 ;  /* 0x00000094a090723c */ /* 0x040ff0000004182c */
[C---:B------:R-:W-:Y:S08]  /*95e0*/  HMMA.16816.F32.BF16 R148, R160.reuse, R150, R48 ;  /* 0x00000096a094723c */ /* 0x040ff00000041830 */
[C---:B-1----:R-:W-:Y:S07]  /*95f0*/  HMMA.16816.F32.BF16 R52, R160.reuse, R4, R52 ;  /* 0x00000004a034723c */ /* 0x042fee0000041834 */
[----:B------:R-:W-:Y:S01]  /*9600*/  MOV R4, UR18 ;  /* 0x0000001200047c02 */ /* 0x000fe20008000f00 */
[C---:B------:R-:W-:Y:S01]  /*9610*/  HMMA.16816.F32.BF16 R56, R160.reuse, R6, R56 ;  /* 0x00000006a038723c */ /* 0x040fe20000041838 */
[----:B------:R-:W-:Y:S07]  /*9620*/  MOV R5, UR19 ;  /* 0x0000001300057c02 */ /* 0x000fee0008000f00 */
[C---:B--2---:R-:W-:Y:S08]  /*9630*/  HMMA.16816.F32.BF16 R60, R160.reuse, R8, R60 ;  /* 0x00000008a03c723c */ /* 0x044ff0000004183c */
[C---:B------:R-:W-:Y:S01]  /*9640*/  HMMA.16816.F32.BF16 R64, R160.reuse, R10, R64 ;  /* 0x0000000aa040723c */ /* 0x040fe20000041840 */
[----:B------:R-:W-:Y:S07]  /*9650*/  LDSM.16.MT88.4 R8, [R233+UR4+0x8900] ;  /* 0x00890004e908783b */ /* 0x000fee0008004200 */
[C---:B------:R-:W-:Y:S08]  /*9660*/  HMMA.16816.F32.BF16 R68, R160.reuse, R12, R68 ;  /* 0x0000000ca044723c */ /* 0x040ff00000041844 */
[C---:B------:R-:W-:Y:S01]  /*9670*/  HMMA.16816.F32.BF16 R72, R160.reuse, R14, R72 ;  /* 0x0000000ea048723c */ /* 0x040fe20000041848 */
[----:B------:R1:W-:Y:S03]  /*9680*/  LDSM.16.MT88.4 R12, [R101+0x8900] ;  /* 0x00890000650c783b */ /* 0x0003e60000004200 */
[----:B-1----:R-:W-:Y:S01]  /*9690*/  MOV R101, R3 ;  /* 0x0000000300657202 */ /* 0x002fe20000000f00 */
[----:B---3--:R-:W-:Y:S02]  /*96a0*/  FADD.FTZ R16, R242, R2 ;  /* 0x00000002f2107221 */ /* 0x008fe40000010000 */
[----:B------:R-:W-:Y:S02]  /*96b0*/  FADD.FTZ R2, R241, R0 ;  /* 0x00000000f1027221 */ /* 0x000fe40000010000 */
[----:B------:R-:W-:Y:S03]  /*96c0*/  FADD.FTZ R0, R231, R16 ;  /* 0x00000010e7007221 */ /* 0x000fe60000010000 */
[----:B----4-:R-:W-:Y:S01]  /*96d0*/  @P0 MOV R19, R17 ;  /* 0x0000001100130202 */ /* 0x010fe20000000f00 */
[----:B------:R-:W-:Y:S02]  /*96e0*/  FADD.FTZ R2, R240, R2 ;  /* 0x00000002f0027221 */ /* 0x000fe40000010000 */
[----:B------:R-:W-:Y:S02]  /*96f0*/  FADD.FTZ R16, R230, R0 ;  /* 0x00000000e6107221 */ /* 0x000fe40000010000 */
[----:B------:R-:W-:Y:S02]  /*9700*/  @P0 IMAD.WIDE.U32 R18, R4, 0x60, R18 ;  /* 0x0000006004120825 */ /* 0x000fe400078e0012 */
[----:B------:R-:W1:Y:S02]  /*9710*/  LDSM.16.MT88.4 R4, [R102+0x8900] ;  /* 0x008900006604783b */ /* 0x000e640000004200 */
[----:B------:R-:W-:Y:S01]  /*9720*/  FADD.FTZ R0, R239, R2 ;  /* 0x00000002ef007221 */ /* 0x000fe20000010000 */
[----:B------:R-:W-:Y:S01]  /*9730*/  @P0 SHF.L.U32 R2, R18, 0x1, RZ ;  /* 0x0000000112020819 */ /* 0x000fe200000006ff */
[----:B------:R-:W-:Y:S01]  /*9740*/  FADD.FTZ R20, R228, R16 ;  /* 0x00000010e4147221 */ /* 0x000fe20000010000 */
[----:B------:R-:W-:Y:S01]  /*9750*/  @P0 IADD3 R16, R19, UR10, RZ ;  /* 0x0000000a13100c10 */ /* 0x000fe2000fffe0ff */
[----:B------:R-:W-:Y:S01]  /*9760*/  FADD.FTZ R17, R238, R0 ;  /* 0x00000000ee117221 */ /* 0x000fe20000010000 */
[----:B------:R-:W-:Y:S01]  /*9770*/  MOV R0, UR15 ;  /* 0x0000000f00007c02 */ /* 0x000fe20008000f00 */
[----:B------:R-:W-:Y:S01]  /*9780*/  FADD.FTZ R19, R229, R20 ;  /* 0x00000014e5137221 */ /* 0x000fe20000010000 */
[----:B------:R-:W-:Y:S01]  /*9790*/  @P0 SHF.L.U64.HI R18, R18, 0x1, R16 ;  /* 0x0000000112120819 */ /* 0x000fe20000010210 */
[----:B------:R-:W-:Y:S01]  /*97a0*/  FADD.FTZ R22, R188, R17 ;  /* 0x00000011bc167221 */ /* 0x000fe20000010000 */
[----:B------:R-:W-:Y:S01]  /*97b0*/  @P0 IADD3 R16, P6, R2, c[0x0][0x1c8], RZ ;  /* 0x0000720002100a10 */ /* 0x000fe20007fde0ff */
[----:B-----5:R-:W-:Y:S01]  /*97c0*/  @P0 IMAD R0, R0, 0x4800, R21 ;  /* 0x0000480000000824 */ /* 0x020fe200078e0215 */
[----:B------:R-:W-:Y:S01]  /*97d0*/  @P0 IADD3 R20, P5, R2, 0x80, RZ ;  /* 0x0000008002140810 */ /* 0x000fe20007fbe0ff */
[----:B------:R-:W-:Y:S01]  /*97e0*/  FADD.FTZ R22, R191, R22 ;  /* 0x00000016bf167221 */ /* 0x000fe20000010000 */
[----:B------:R-:W-:Y:S01]  /*97f0*/  @P0 IADD3.X R17, R18, c[0x0][0x1cc], RZ, P6, !PT ;  /* 0x0000730012110a10 */ /* 0x000fe200037fe4ff */
[----:B------:R-:W-:Y:S01]  /*9800*/  FADD.FTZ R19, R183, R19 ;  /* 0x00000013b7137221 */ /* 0x000fe20000010000 */
[----:B------:R-:W-:Y:S01]  /*9810*/  @P0 SHF.L.U32 R0, R0, 0x1, RZ ;  /* 0x0000000100000819 */ /* 0x000fe200000006ff */
[----:B------:R-:W-:Y:S01]  /*9820*/  @UP0 USHF.L.U32 UR10, UR6, 0x6, URZ ;  /* 0x00000006060a0899 */ /* 0x000fe2000800063f */
[----:B------:R-:W-:Y:S01]  /*9830*/  @P0 IADD3 R20, P1, R20, c[0x0][0x1c8], RZ ;  /* 0x0000720014140a10 */ /* 0x000fe20007f3e0ff */
[----:B------:R-:W-:Y:S02]  /*9840*/  UISETP.GE.AND UP0, UPT, UR5, 0x1, UPT ;  /* 0x000000010500788c */ /* 0x000fe4000bf06270 */
[----:B------:R-:W-:Y:S01]  /*9850*/  @!PT LDS RZ, [RZ] ;  /* 0x00000000fffff984 */ /* 0x000fe20000000800 */
[----:B------:R-:W-:Y:S01]  /*9860*/  @!PT LDS RZ, [RZ] ;  /* 0x00000000fffff984 */ /* 0x000fe20000000800 */
[----:B------:R-:W-:Y:S01]  /*9870*/  @!PT LDS RZ, [RZ] ;  /* 0x00000000fffff984 */ /* 0x000fe20000000800 */
[----:B------:R2:W-:Y:S01]  /*9880*/  @P0 LDGSTS.E.BYPASS.LTC128B.128 [R0+0x12100], [R16.64], !P4 ;  /* 0x1210000010000fae */ /* 0x0005e2000e101d54 */
[----:B------:R-:W-:Y:S02]  /*9890*/  @P0 IADD3.X R21, RZ, c[0x0][0x1cc], R18, P1, P5 ;  /* 0x00007300ff150a10 */ /* 0x000fe40000fea412 */
[----:B------:R-:W-:Y:S05]  /*98a0*/  @P0 IADD3 R2, P5, R2, 0x100, RZ ;  /* 0x0000010002020810 */ /* 0x000fea0007fbe0ff */
[----:B------:R2:W-:Y:S01]  /*98b0*/  @P0 LDGSTS.E.BYPASS.LTC128B.128 [R0+0x15100], [R20.64], !P3 ;  /* 0x1510000014000fae */ /* 0x0005e2000d901d54 */
[C---:B-1----:R-:W-:Y:S07]  /*98c0*/  HMMA.16816.F32.BF16 R76, R160.reuse, R4, R76 ;  /* 0x00000004a04c723c */ /* 0x042fee000004184c */
[----:B------:R-:W-:Y:S01]  /*98d0*/  FADD.FTZ R4, R190, R22 ;  /* 0x00000016be047221 */ /* 0x000fe20000010000 */
[C---:B------:R-:W-:Y:S04]  /*98e0*/  HMMA.16816.F32.BF16 R80, R160.reuse, R6, R80 ;  /* 0x00000006a050723c */ /* 0x040fe80000041850 */
[----:B------:R-:W-:Y:S02]  /*98f0*/  FADD.FTZ R4, R189, R4 ;  /* 0x00000004bd047221 */ /* 0x000fe40000010000 */
[----:B------:R-:W-:Y:S01]  /*9900*/  FADD.FTZ R5, R182, R19 ;  /* 0x00000013b6057221 */ /* 0x000fe20000010000 */
[----:B------:R-:W-:Y:S01]  /*9910*/  @P0 IADD3 R6, P1, R2, c[0x0][0x1c8], RZ ;  /* 0x0000720002060a10 */ /* 0x000fe20007f3e0ff */
[C---:B------:R-:W-:Y:S04]  /*9920*/  HMMA.16816.F32.BF16 R84, R160.reuse, R8, R84 ;  /* 0x00000008a054723c */ /* 0x040fe80000041854 */
[----:B------:R-:W-:Y:S01]  /*9930*/  @P0 IADD3.X R7, RZ, c[0x0][0x1cc], R18, P1, P5 ;  /* 0x00007300ff070a10 */ /* 0x000fe20000fea412 */
[----:B------:R-:W-:Y:S02]  /*9940*/  FADD.FTZ R5, R180, R5 ;  /* 0x00000005b4057221 */ /* 0x000fe40000010000 */
[----:B------:R-:W-:Y:S01]  /*9950*/  FADD.FTZ R18, R178, R4 ;  /* 0x00000004b2127221 */ /* 0x000fe20000010000 */
[----:B------:R-:W-:Y:S01]  /*9960*/  @P0 IADD3 R4, P1, R16, UR10, RZ ;  /* 0x0000000a10040c10 */ /* 0x000fe2000ff3e0ff */
[----:B------:R1:W-:Y:S01]  /*9970*/  @P0 LDGSTS.E.BYPASS.LTC128B.128 [R0+0x18100], [R6.64], !P2 ;  /* 0x1810000006000fae */ /* 0x0003e2000d101d54 */
[C---:B------:R-:W-:Y:S03]  /*9980*/  HMMA.16816.F32.BF16 R88, R160.reuse, R10, R88 ;  /* 0x0000000aa058723c */ /* 0x040fe60000041858 */
[----:B------:R-:W-:Y:S01]  /*9990*/  FADD.FTZ R2, R181, R5 ;  /* 0x00000005b5027221 */ /* 0x000fe20000010000 */
[----:B------:R-:W-:Y:S01]  /*99a0*/  @P0 IADD3.X R5, R17, UR13, RZ, P1, !PT ;  /* 0x0000000d11050c10 */ /* 0x000fe20008ffe4ff */
[----:B------:R-:W-:Y:S02]  /*99b0*/  FADD.FTZ R8, R179, R18 ;  /* 0x00000012b3087221 */ /* 0x000fe40000010000 */
[----:B------:R-:W-:Y:S01]  /*99c0*/  FADD.FTZ R2, R176, R2 ;  /* 0x00000002b0027221 */ /* 0x000fe20000010000 */
[C---:B------:R-:W-:Y:S01]  /*99d0*/  HMMA.16816.F32.BF16 R92, R160.reuse, R12, R92 ;  /* 0x0000000ca05c723c */ /* 0x040fe2000004185c */
[----:B------:R3:W-:Y:S03]  /*99e0*/  @P0 LDGSTS.E.BYPASS.LTC128B.128 [R0+0x13100], [R4.64], !P4 ;  /* 0x1310000004000fae */ /* 0x0007e6000e101d54 */
[----:B------:R-:W-:Y:S04]  /*99f0*/  FADD.FTZ R2, R177, R2 ;  /* 0x00000002b1027221 */ /* 0x000fe80000010000 */
[----:B------:R-:W-:Y:S01]  /*9a00*/  FADD.FTZ R2, R173, R2 ;  /* 0x00000002ad027221 */ /* 0x000fe20000010000 */
[----:B------:R3:W-:Y:S01]  /*9a10*/  @P0 LDGSTS.E.BYPASS.LTC128B.128 [R0+0x16100], [R4.64+0x80], !P3 ;  /* 0x1610008004000fae */ /* 0x0007e2000d901d54 */
[----:B------:R-:W-:Y:S03]  /*9a20*/  HMMA.16816.F32.BF16 R96, R160, R14, R96 ;  /* 0x0000000ea060723c */ /* 0x000fe60000041860 */
[----:B------:R-:W-:Y:S04]  /*9a30*/  FADD.FTZ R2, R172, R2 ;  /* 0x00000002ac027221 */ /* 0x000fe80000010000 */
[----:B------:R3:W-:Y:S01]  /*9a40*/  @P0 LDGSTS.E.BYPASS.LTC128B.128 [R0+0x19100], [R4.64+0x100], !P2 ;  /* 0x1910010004000fae */ /* 0x0007e2000d101d54 */
[----:B-1----:R-:W-:Y:S01]  /*9a50*/  @P0 IADD3 R6, P1, R4, UR10, RZ ;  /* 0x0000000a04060c10 */ /* 0x002fe2000ff3e0ff */
[----:B------:R-:W-:Y:S03]  /*9a60*/  UIADD3 UR10, UR5, 0x1, URZ ;  /* 0x00000001050a7890 */ /* 0x000fe6000fffe03f */
[----:B------:R-:W-:Y:S01]  /*9a70*/  @P0 IADD3.X R7, R5, UR13, RZ, P1, !PT ;  /* 0x0000000d05070c10 */ /* 0x000fe20008ffe4ff */
[----:B------:R-:W-:Y:S04]  /*9a80*/  USEL UR5, UR10, URZ, !UP0 ;  /* 0x0000003f0a057287 */ /* 0x000fe8000c000000 */
[----:B------:R2:W-:Y:S08]  /*9a90*/  @P0 LDGSTS.E.BYPASS.LTC128B.128 [R0+0x14100], [R6.64], !P4 ;  /* 0x1410000006000fae */ /* 0x0005f0000e101d54 */
[----:B------:R2:W-:Y:S08]  /*9aa0*/  @P0 LDGSTS.E.BYPASS.LTC128B.128 [R0+0x17100], [R6.64+0x80], !P3 ;  /* 0x1710008006000fae */ /* 0x0005f0000d901d54 */
[----:B------:R2:W-:Y:S01]  /*9ab0*/  @P0 LDGSTS.E.BYPASS.LTC128B.128 [R0+0x1a100], [R6.64+0x100], !P2 ;  /* 0x1a10010006000fae */ /* 0x0005e2000d101d54 */
[----:B---3--:R-:W-:Y:S01]  /*9ac0*/  FADD.FTZ R4, R175, R8 ;  /* 0x00000008af047221 */ /* 0x008fe20000010000 */
[----:B------:R-:W-:Y:S01]  /*9ad0*/  ISETP.LT.AND P0, PT, RZ, UR16, PT ;  /* 0x00000010ff007c0c */ /* 0x000fe2000bf01270 */
[----:B------:R-:W-:Y:S05]  /*9ae0*/  UMOV UR16, UR14 ;  /* 0x0000000e00107c82 */ /* 0x000fea0008000000 */
[----:B------:R-:W0:Y:S01]  /*9af0*/  LDGDEPBAR ;  /* 0x00000000000079af */ /* 0x000e220000000000 */
[----:B--2---:R-:W-:Y:S02]  /*9b00*/  FADD.FTZ R0, R174, R4 ;  /* 0x00000004ae007221 */ /* 0x004fe40000010000 */
[----:B------:R-:W-:Y:S02]  /*9b10*/  FADD.FTZ R4, R169, R2 ;  /* 0x00000002a9047221 */ /* 0x000fe40000010000 */
[----:B------:R-:W-:Y:S02]  /*9b20*/  FADD.FTZ R0, R171, R0 ;  /* 0x00000000ab007221 */ /* 0x000fe40000010000 */
[----:B------:R-:W-:Y:S02]  /*9b30*/  FADD.FTZ R4, R168, R4 ;  /* 0x00000004a8047221 */ /* 0x000fe40000010000 */
[----:B------:R-:W-:Y:S04]  /*9b40*/  FADD.FTZ R0, R170, R0 ;  /* 0x00000000aa007221 */ /* 0x000fe80000010000 */
[----:B------:R-:W-:Y:S02]  /*9b50*/  FADD.FTZ R2, R167, R0 ;  /* 0x00000000a7027221 */ /* 0x000fe40000010000 */
[----:B------:R-:W-:Y:S02]  /*9b60*/  FADD.FTZ R0, R165, R4 ;  /* 0x00000004a5007221 */ /* 0x000fe40000010000 */
[----:B------:R-:W-:Y:S02]  /*9b70*/  FADD.FTZ R4, R166, R2 ;  /* 0x00000002a6047221 */ /* 0x000fe40000010000 */
[----:B------:R-:W-:Y:S01]  /*9b80*/  FADD.FTZ R2, R164, R0 ;  /* 0x00000000a4027221 */ /* 0x000fe20000010000 */
[----:B------:R-:W-:Y:S02]  /*9b90*/  MOV R0, R100 ;  /* 0x0000006400007202 */ /* 0x000fe40000000f00 */
[----:B------:R1:W-:Y:S04]  /*9ba0*/  STL [R1], R4 ;  /* 0x0000000401007387 */ /* 0x0003e80000100800 */
[----:B------:R1:W-:Y:S01]  /*9bb0*/  STL [R1+0x4], R2 ;  /* 0x0000040201007387 */ /* 0x0003e20000100800 */
[----:B------:R-:W-:-:S05]  /*9bc0*/  @P0 BRA `(.L_x_640) ;  /* 0xffffc01000000947 */ /* 0x000fca000383ffff */
.L_x_639:
[----:B-1----:R-:W2:Y:S04]  /*9bd0*/  LDL.LU R4, [R1] ;  /* 0x0000000001047983 */ /* 0x002ea80000300800 */
[----:B------:R-:W3:Y:S04]  /*9be0*/  LDL.LU R2, [R1+0x4] ;  /* 0x0000040001027983 */ /* 0x000ee80000300800 */
[----:B------:R-:W4:Y:S01]  /*9bf0*/  LDL.LU R18, [R1+0x40] ;  /* 0x0000400001127983 */ /* 0x000f220000300800 */
[----:B------:R-:W-:-:S03]  /*9c00*/  MOV R153, c[0x0][0x4e8] ;  /* 0x00013a0000997a02 */ /* 0x000fc60000000f00 */
[----:B------:R-:W4:Y:S04]  /*9c10*/  LDL.LU R154, [R1+0x48] ;  /* 0x00004800019a7983 */ /* 0x000f280000300800 */
[----:B------:R-:W-:Y:S01]  /*9c20*/  BAR.SYNC.DEFER_BLOCKING 0x1, 0x100 ;  /* 0x0044000000007b1d */ /* 0x000fe20000010000 */
[----:B------:R-:W-:-:S05]  /*9c30*/  ISETP.NE.AND P0, PT, R153, 0x1, PT ;  /* 0x000000019900780c */ /* 0x000fca0003f05270 */
[----:B------:R-:W1:Y:S02]  /*9c40*/  S2R R5, SR_TID.X ;  /* 0x0000000000057919 */ /* 0x000e640000002100 */
[----:B-1----:R-:W-:Y:S02]  /*9c50*/  SHF.R.S32.HI R152, RZ, 0x1f, R5 ;  /* 0x0000001fff987819 */ /* 0x002fe40000011405 */
[----:B--2---:R-:W1:Y:S04]  /*9c60*/  SHFL.BFLY PT, R6, R4, 0x2, 0x1f ;  /* 0x0c401f0004067f89 */ /* 0x004e6800000e0000 */
[----:B---3--:R-:W2:Y:S01]  /*9c70*/  SHFL.BFLY PT, R7, R2, 0x2, 0x1f ;  /* 0x0c401f0002077f89 */ /* 0x008ea200000e0000 */
[----:B----4-:R-:W-:Y:S01]  /*9c80*/  MOV R23, R18 ;  /* 0x0000001200177202 */ /* 0x010fe20000000f00 */
[----:B-1----:R-:W-:-:S02]  /*9c90*/  FADD.FTZ R6, R6, R4 ;  /* 0x0000000406067221 */ /* 0x002fc40000010000 */
[----:B------:R-:W1:Y:S01]  /*9ca0*/  S2R R4, SR_CTAID.Y ;  /* 0x0000000000047919 */ /* 0x000e620000002600 */
[----:B--2---:R-:W-:-:S03]  /*9cb0*/  FADD.FTZ R7, R7, R2 ;  /* 0x0000000207077221 */ /* 0x004fc60000010000 */
[----:B------:R-:W2:Y:S04]  /*9cc0*/  SHFL.BFLY PT, R0, R6, 0x1, 0x1f ;  /* 0x0c201f0006007f89 */ /* 0x000ea800000e0000 */
[----:B------:R-:W3:Y:S01]  /*9cd0*/  SHFL.BFLY PT, R2, R7, 0x1, 0x1f ;  /* 0x0c201f0007027f89 */ /* 0x000ee200000e0000 */
[----:B-1----:R-:W-:-:S04]  /*9ce0*/  IMAD.WIDE.U32 R12, R4, c[0x0][0x490], RZ ;  /* 0x00012400040c7a25 */ /* 0x002fc800078e00ff */
[----:B--2---:R-:W-:Y:S01]  /*9cf0*/  FADD.FTZ R6, R6, R0 ;  /* 0x0000000006067221 */ /* 0x004fe20000010000 */
[----:B------:R-:W-:Y:S01]  /*9d00*/  SHF.R.S32.HI R0, RZ, 0x1f, R4 ;  /* 0x0000001fff007819 */ /* 0x000fe20000011404 */
[----:B------:R-:W-:-:S03]  /*9d10*/  IMAD.WIDE.U32 R16, R4, c[0x0][0x3e8], RZ ;  /* 0x0000fa0004107a25 */ /* 0x000fc600078e00ff */
[----:B------:R-:W-:Y:S01]  /*9d20*/  FSETP.NE.FTZ.AND P2, PT, R6, RZ, PT ;  /* 0x000000ff0600720b */ /* 0x000fe20003f55000 */
[----:B---3--:R-:W-:Y:S01]  /*9d30*/  FADD.FTZ R7, R7, R2 ;  /* 0x0000000207077221 */ /* 0x008fe20000010000 */
[----:B------:R-:W-:Y:S01]  /*9d40*/  MOV R2, RZ ;  /* 0x000000ff00027202 */ /* 0x000fe20000000f00 */
[C---:B------:R-:W-:Y:S02]  /*9d50*/  IMAD R14, R0.reuse, c[0x0][0x490], RZ ;  /* 0x00012400000e7a24 */ /* 0x040fe400078e02ff */
[----:B------:R-:W-:Y:S01]  /*9d60*/  IMAD R8, R0, c[0x0][0x3e8], RZ ;  /* 0x0000fa0000087a24 */ /* 0x000fe200078e02ff */
[----:B------:R-:W-:Y:S01]  /*9d70*/  FSETP.NE.FTZ.AND P1, PT, R7, RZ, PT ;  /* 0x000000ff0700720b */ /* 0x000fe20003f35000 */
[----:B------:R-:W-:-:S04]  /*9d80*/  @P0 IMAD.HI.U32 R0, R18, c[0x0][0x4ec], RZ ;  /* 0x00013b0012000a27 */ /* 0x000fc800078e00ff */
[C---:B------:R-:W-:Y:S01]  /*9d90*/  IMAD R14, R4.reuse, c[0x0][0x494], R14 ;  /* 0x00012500040e7a24 */ /* 0x040fe200078e020e */
[----:B------:R-:W-:Y:S01]  /*9da0*/  @P0 SHF.R.U32.HI R23, RZ, c[0x0][0x4f0], R0 ;  /* 0x00013c00ff170a19 */ /* 0x000fe20000011600 */
[----:B------:R-:W-:Y:S01]  /*9db0*/  IMAD R8, R4, c[0x0][0x3ec], R8 ;  /* 0x0000fb0004087a24 */ /* 0x000fe200078e0208 */
[----:B------:R-:W-:Y:S01]  /*9dc0*/  MOV R0, RZ ;  /* 0x000000ff00007202 */ /* 0x000fe20000000f00 */
[----:B------:R-:W1:Y:S01]  /*9dd0*/  @P2 MUFU.RCP R2, R6 ;  /* 0x0000000600022308 */ /* 0x000e620000001000 */
[CC--:B------:R-:W-:Y:S02]  /*9de0*/  LEA.HI R4, R152.reuse, R5.reuse, RZ, 0x2 ;  /* 0x0000000598047211 */ /* 0x0c0fe400078f10ff */
[-C--:B------:R-:W-:Y:S02]  /*9df0*/  LEA.HI R152, R152, R5.reuse, RZ, 0x5 ;  /* 0x0000000598987211 */ /* 0x080fe400078f28ff */
[----:B------:R-:W-:Y:S02]  /*9e00*/  LOP3.LUT R10, R4, 0xfffffffc, RZ, 0xc0, !PT ;  /* 0xfffffffc040a7812 */ /* 0x000fe400078ec0ff */
[----:B------:R-:W-:Y:S01]  /*9e10*/  LOP3.LUT R11, R152, 0xffffffe0, RZ, 0xc0, !PT ;  /* 0xffffffe0980b7812 */ /* 0x000fe200078ec0ff */
[----:B------:R-:W2:Y:S01]  /*9e20*/  @P1 MUFU.RCP R0, R7 ;  /* 0x0000000700001308 */ /* 0x000ea20000001000 */
[----:B------:R-:W-:-:S02]  /*9e30*/  IADD3 R10, -R10, R5, RZ ;  /* 0x000000050a0a7210 */ /* 0x000fc40007ffe1ff */
[----:B------:R-:W-:Y:S02]  /*9e40*/  IADD3 R11, -R11, R5, RZ ;  /* 0x000000050b0b7210 */ /* 0x000fe40007ffe1ff */
[----:B------:R-:W-:Y:S02]  /*9e50*/  IADD3 R5, -R23, RZ, RZ ;  /* 0x000000ff17057210 */ /* 0x000fe40007ffe1ff */
[----:B------:R-:W-:Y:S01]  /*9e60*/  IADD3 R9, R17, R8, RZ ;  /* 0x0000000811097210 */ /* 0x000fe20007ffe0ff */
[----:B-1----:R-:W-:Y:S01]  /*9e70*/  FMUL.FTZ R30, R2, R52 ;  /* 0x00000034021e7220 */ /* 0x002fe20000410000 */
[----:B------:R-:W-:Y:S01]  /*9e80*/  LOP3.LUT P4, RZ, R11, 0x3, RZ, 0xc0, !PT ;  /* 0x000000030bff7812 */ /* 0x000fe2000788c0ff */
[----:B------:R-:W-:Y:S01]  /*9e90*/  IMAD R101, R5, c[0x0][0x4e8], R18 ;  /* 0x00013a0005657a24 */ /* 0x000fe200078e0212 */
[----:B------:R-:W-:Y:S02]  /*9ea0*/  MOV R8, R16 ;  /* 0x0000001000087202 */ /* 0x000fe40000000f00 */
[----:B------:R-:W-:Y:S01]  /*9eb0*/  IADD3 R15, R13, R14, RZ ;  /* 0x0000000e0d0f7210 */ /* 0x000fe20007ffe0ff */
[----:B--2---:R-:W-:-:S02]  /*9ec0*/  FMUL.FTZ R29, R0, R54 ;  /* 0x00000036001d7220 */ /* 0x004fc40000410000 */
[C---:B------:R-:W-:Y:S01]  /*9ed0*/  FMUL.FTZ R28, R2.reuse, R56 ;  /* 0x00000038021c7220 */ /* 0x040fe20000410000 */
[----:B------:R-:W1:Y:S01]  /*9ee0*/  S2R R54, SR_CTAID.Z ;  /* 0x0000000000367919 */ /* 0x000e620000002700 */
[C---:B------:R-:W-:Y:S01]  /*9ef0*/  FMUL.FTZ R105, R2.reuse, R105 ;  /* 0x0000006902697220 */ /* 0x040fe20000410000 */
[----:B------:R-:W-:Y:S01]  /*9f00*/  SHF.R.S32.HI R5, RZ, 0x2, R4 ;  /* 0x00000002ff057819 */ /* 0x000fe20000011404 */
[C---:B------:R-:W-:Y:S01]  /*9f10*/  FMUL.FTZ R11, R2.reuse, R104 ;  /* 0x00000068020b7220 */ /* 0x040fe20000410000 */
[----:B------:R-:W-:Y:S01]  /*9f20*/  MOV R14, R12 ;  /* 0x0000000c000e7202 */ /* 0x000fe20000000f00 */
        /* <DEDUP_REMOVED lines=45> */
[----:B------:R-:W-:Y:S02]  /*a200*/  SHF.R.S32.HI R2, RZ, 0x1f, R4 ;  /* 0x0000001fff027819 */ /* 0x000fe40000011404 */
[----:B-1----:R-:W-:Y:S01]  /*a210*/  SHF.R.S32.HI R4, RZ, 0x1f, R54 ;  /* 0x0000001fff047819 */ /* 0x002fe20000011436 */
[----:B------:R-:W-:-:S04]  /*a220*/  FMUL.FTZ R57, R0, R62 ;  /* 0x0000003e00397220 */ /* 0x000fc80000410000 */
[C---:B------:R-:W-:Y:S02]  /*a230*/  IMAD R62, R4.reuse, c[0x0][0x498], RZ ;  /* 0x00012600043e7a24 */ /* 0x040fe400078e02ff */
[----:B------:R-:W-:Y:S02]  /*a240*/  IMAD R61, R4, c[0x0][0x3f0], RZ ;  /* 0x0000fc00043d7a24 */ /* 0x000fe400078e02ff */
[C---:B------:R-:W-:Y:S02]  /*a250*/  IMAD R62, R54.reuse, c[0x0][0x49c], R62 ;  /* 0x00012700363e7a24 */ /* 0x040fe400078e023e */
[C---:B------:R-:W-:Y:S02]  /*a260*/  IMAD R61, R54.reuse, c[0x0][0x3f4], R61 ;  /* 0x0000fd00363d7a24 */ /* 0x040fe400078e023d */
[----:B------:R-:W-:-:S04]  /*a270*/  IMAD.WIDE.U32 R14, R54, c[0x0][0x498], R14 ;  /* 0x00012600360e7a25 */ /* 0x000fc800078e000e */
[----:B------:R-:W-:Y:S01]  /*a280*/  IMAD.WIDE.U32 R8, R54, c[0x0][0x3f0], R8 ;  /* 0x0000fc0036087a25 */ /* 0x000fe200078e0008 */
[----:B------:R-:W-:Y:S02]  /*a290*/  F2FP.BF16.PACK_AB R54, R69, R68 ;  /* 0x000000444536723e */ /* 0x000fe400000010ff */
[----:B------:R-:W3:Y:S01]  /*a2a0*/  LDL R68, [R1+0x44] ;  /* 0x0000440001447983 */ /* 0x000ee20000100800 */
[C---:B------:R-:W-:Y:S02]  /*a2b0*/  FMUL.FTZ R26, R0.reuse, R55 ;  /* 0x00000037001a7220 */ /* 0x040fe40000410000 */
[C---:B------:R-:W-:Y:S02]  /*a2c0*/  FMUL.FTZ R67, R0.reuse, R67 ;  /* 0x0000004300437220 */ /* 0x040fe40000410000 */
[----:B------:R-:W-:Y:S01]  /*a2d0*/  FMUL.FTZ R55, R0, R66 ;  /* 0x0000004200377220 */ /* 0x000fe20000410000 */
[----:B------:R-:W-:Y:S02]  /*a2e0*/  F2FP.BF16.PACK_AB R56, R65, R56 ;  /* 0x000000384138723e */ /* 0x000fe400000010ff */
[----:B------:R2:W5:Y:S02]  /*a2f0*/  LDL R65, [R1+0x20] ;  /* 0x0000200001417983 */ /* 0x0005640000100800 */
[----:B------:R-:W-:-:S02]  /*a300*/  F2FP.BF16.PACK_AB R55, R67, R55 ;  /* 0x000000374337723e */ /* 0x000fc400000010ff */
[----:B------:R2:W5:Y:S01]  /*a310*/  LDL.64 R66, [R1+0x10] ;  /* 0x0000100001427983 */ /* 0x0005620000100a00 */
[----:B------:R-:W1:Y:S01]  /*a320*/  @P1 MUFU.LG2 R7, R7 ;  /* 0x0000000700071308 */ /* 0x000e620000000c00 */
[----:B------:R-:W-:-:S04]  /*a330*/  LEA.HI R2, R2, R5, RZ, 0x3 ;  /* 0x0000000502027211 */ /* 0x000fc800078f18ff */
[----:B------:R-:W-:Y:S01]  /*a340*/  LOP3.LUT R2, R2, 0xfffffff8, RZ, 0xc0, !PT ;  /* 0xfffffff802027812 */ /* 0x000fe200078ec0ff */
[C---:B------:R-:W-:Y:S02]  /*a350*/  FMUL.FTZ R107, R0.reuse, R107 ;  /* 0x0000006b006b7220 */ /* 0x040fe40000410000 */
[C---:B------:R-:W-:Y:S01]  /*a360*/  FMUL.FTZ R13, R0.reuse, R106 ;  /* 0x0000006a000d7220 */ /* 0x040fe20000410000 */
[----:B------:R-:W-:Y:S01]  /*a370*/  IADD3 R5, R5, -R2, RZ ;  /* 0x8000000205057210 */ /* 0x000fe20007ffe0ff */
[C---:B------:R-:W-:Y:S01]  /*a380*/  FMUL.FTZ R111, R0.reuse, R111 ;  /* 0x0000006f006f7220 */ /* 0x040fe20000410000 */
[----:B------:R-:W-:Y:S01]  /*a390*/  @P2 MOV R2, 0x3f317218 ;  /* 0x3f31721800022802 */ /* 0x000fe20000000f00 */
        /* <DEDUP_REMOVED lines=39> */
[----:B------:R-:W-:Y:S01]  /*a610*/  FMUL.FTZ R98, R0, R98 ;  /* 0x0000006200627220 */ /* 0x000fe20000410000 */
[----:B------:R-:W-:Y:S01]  /*a620*/  @P1 MOV R0, 0x3f317218 ;  /* 0x3f31721800001802 */ /* 0x000fe20000000f00 */
[----:B------:R-:W-:Y:S02]  /*a630*/  @P2 FMUL.FTZ R4, R2, c[0x0][0x2d0] ;  /* 0x0000b40002042a20 */ /* 0x000fe40000410000 */
[----:B-1----:R-:W-:Y:S02]  /*a640*/  @P1 FMUL.FTZ R2, R7, 0.69314718246459960938 ;  /* 0x3f31721807021820 */ /* 0x002fe40000410000 */
[----:B------:R-:W-:Y:S01]  /*a650*/  @P1 FMUL.FTZ R0, R0, c[0x0][0x2d0] ;  /* 0x0000b40000001a20 */ /* 0x000fe20000410000 */
[----:B------:R-:W1:Y:S01]  /*a660*/  @P2 MUFU.LG2 R6, R6 ;  /* 0x0000000600062308 */ /* 0x000e620000000c00 */
[----:B------:R-:W-:Y:S02]  /*a670*/  MOV R59, 0xff800000 ;  /* 0xff800000003b7802 */ /* 0x000fe40000000f00 */
[----:B------:R-:W-:Y:S01]  /*a680*/  @P1 FFMA.FTZ R59, R0, R3, R2 ;  /* 0x00000003003b1223 */ /* 0x000fe20000010002 */
[----:B------:R-:W-:-:S02]  /*a690*/  SHF.R.S32.HI R0, RZ, 0x5, R152 ;  /* 0x00000005ff007819 */ /* 0x000fc40000011498 */
[----:B------:R-:W-:Y:S02]  /*a6a0*/  F2FP.BF16.PACK_AB R57, R63, R57 ;  /* 0x000000393f39723e */ /* 0x000fe400000010ff */
[----:B------:R-:W-:Y:S01]  /*a6b0*/  SHF.R.S32.HI R3, RZ, 0x1f, R0 ;  /* 0x0000001fff037819 */ /* 0x000fe20000011400 */
[----:B------:R-:W4:Y:S01]  /*a6c0*/  S2R R63, SR_CTAID.X ;  /* 0x00000000003f7919 */ /* 0x000f220000002500 */
[----:B------:R-:W-:Y:S02]  /*a6d0*/  LEA.HI R2, R10, R10, RZ, 0x1 ;  /* 0x0000000a0a027211 */ /* 0x000fe400078f08ff */
[----:B------:R-:W-:Y:S02]  /*a6e0*/  LEA.HI R3, R3, R0, RZ, 0x3 ;  /* 0x0000000003037211 */ /* 0x000fe400078f18ff */
[----:B------:R-:W-:Y:S02]  /*a6f0*/  LOP3.LUT R2, R2, 0x1ffffffe, RZ, 0xc0, !PT ;  /* 0x1ffffffe02027812 */ /* 0x000fe400078ec0ff */
[----:B------:R-:W-:Y:S01]  /*a700*/  LOP3.LUT R3, R3, 0xffffff8, RZ, 0xc0, !PT ;  /* 0x0ffffff803037812 */ /* 0x000fe200078ec0ff */
[----:B-1----:R-:W-:Y:S01]  /*a710*/  @P2 FMUL.FTZ R6, R6, 0.69314718246459960938 ;  /* 0x3f31721806062820 */ /* 0x002fe20000410000 */
[----:B------:R-:W-:-:S02]  /*a720*/  F2FP.BF16.PACK_AB R44, R12, R44 ;  /* 0x0000002c0c2c723e */ /* 0x000fc400000010ff */
[C---:B------:R-:W-:Y:S02]  /*a730*/  IADD3 R7, R0.reuse, -R3, RZ ;  /* 0x8000000300077210 */ /* 0x040fe40007ffe0ff */
[----:B------:R-:W-:Y:S02]  /*a740*/  LEA R12, R0, R10, 0x9 ;  /* 0x0000000a000c7211 */ /* 0x000fe400078e48ff */
[----:B------:R-:W-:Y:S01]  /*a750*/  MOV R60, 0xff800000 ;  /* 0xff800000003c7802 */ /* 0x000fe20000000f00 */
[----:B------:R-:W-:Y:S01]  /*a760*/  @P2 FFMA.FTZ R60, R4, R100, R6 ;  /* 0x00000064043c2223 */ /* 0x000fe20000010006 */
[----:B------:R-:W-:Y:S02]  /*a770*/  SHF.R.S32.HI R0, RZ, 0x1f, R23 ;  /* 0x0000001fff007819 */ /* 0x000fe40000011417 */
[----:B------:R-:W-:Y:S02]  /*a780*/  IADD3 R10, R10, -R2, RZ ;  /* 0x800000020a0a7210 */ /* 0x000fe40007ffe0ff */
[----:B------:R-:W-:-:S02]  /*a790*/  SHF.R.S32.HI R6, RZ, 0x2, R154 ;  /* 0x00000002ff067819 */ /* 0x000fc4000001149a */
[C---:B------:R-:W-:Y:S02]  /*a7a0*/  LOP3.LUT R2, R5.reuse, 0x1, RZ, 0xc0, !PT ;  /* 0x0000000105027812 */ /* 0x040fe400078ec0ff */
[C---:B------:R-:W-:Y:S01]  /*a7b0*/  R2P PR, R5.reuse, 0x6 ;  /* 0x0000000605007804 */ /* 0x040fe20000000000 */
[----:B------:R-:W-:Y:S02]  /*a7c0*/  IMAD.SHL.U32 R5, R5, 0x40, RZ ;  /* 0x0000004005057824 */ /* 0x000fe400078e00ff */
[----:B------:R-:W-:Y:S01]  /*a7d0*/  IMAD R4, R0, c[0x0][0x3e0], RZ ;  /* 0x0000f80000047a24 */ /* 0x000fe200078e02ff */
[----:B------:R-:W-:Y:S02]  /*a7e0*/  LEA R0, R7, R6, 0x4 ;  /* 0x0000000607007211 */ /* 0x000fe400078e20ff */
[----:B------:R-:W-:Y:S02]  /*a7f0*/  ISETP.NE.U32.AND P3, PT, R2, 0x1, PT ;  /* 0x000000010200780c */ /* 0x000fe40003f65070 */
[----:B------:R-:W-:-:S02]  /*a800*/  IADD3 R3, R9, R61, RZ ;  /* 0x0000003d09037210 */ /* 0x000fc40007ffe0ff */
[----:B------:R-:W-:Y:S02]  /*a810*/  LOP3.LUT R5, R5, 0x1c0, RZ, 0xc0, !PT ;  /* 0x000001c005057812 */ /* 0x000fe400078ec0ff */
[----:B------:R-:W-:Y:S02]  /*a820*/  MOV R2, R8 ;  /* 0x0000000800027202 */ /* 0x000fe40000000f00 */
[----:B------:R-:W-:Y:S01]  /*a830*/  LEA R10, R10, R0, 0x3 ;  /* 0x000000000a0a7211 */ /* 0x000fe200078e18ff */
[----:B------:R-:W-:Y:S01]  /*a840*/  IMAD R7, R23, c[0x0][0x3e4], R4 ;  /* 0x0000f90017077a24 */ /* 0x000fe200078e0204 */
[----:B------:R-:W-:Y:S01]  /*a850*/  LEA.HI R6, R5, R5, RZ, 0x1d ;  /* 0x0000000505067211 */ /* 0x000fe200078fe8ff */
[----:B------:R-:W-:Y:S01]  /*a860*/  IMAD.WIDE.U32 R4, R23, c[0x0][0x3e0], R2 ;  /* 0x0000f80017047a25 */ /* 0x000fe200078e0002 */
[----:B----4-:R-:W-:Y:S02]  /*a870*/  LEA R10, R63, R10, 0x7 ;  /* 0x0000000a3f0a7211 */ /* 0x010fe400078e38ff */
[----:B------:R-:W-:Y:S01]  /*a880*/  LEA R2, R12, R6, 0x1 ;  /* 0x000000060c027211 */ /* 0x000fe200078e08ff */
[----:B------:R-:W-:Y:S01]  /*a890*/  IMAD R61, R153, c[0x0][0x388], RZ ;  /* 0x0000e200993d7a24 */ /* 0x000fe200078e02ff */
[----:B------:R-:W-:-:S02]  /*a8a0*/  LEA R0, R63, R0, 0x7 ;  /* 0x000000003f007211 */ /* 0x000fc400078e38ff */
[----:B------:R-:W-:Y:S01]  /*a8b0*/  IADD3 R5, R5, R7, RZ ;  /* 0x0000000705057210 */ /* 0x000fe20007ffe0ff */
[----:B------:R-:W-:Y:S01]  /*a8c0*/  @P0 IMAD.HI.U32 R7, R10, c[0x0][0x4ec], RZ ;  /* 0x00013b000a070a27 */ /* 0x000fe200078e00ff */
[----:B------:R-:W-:Y:S02]  /*a8d0*/  F2FP.BF16.PACK_AB R13, R107, R13 ;  /* 0x0000000d6b0d723e */ /* 0x000fe400000010ff */
[----:B------:R-:W-:Y:S02]  /*a8e0*/  SHF.L.U32 R2, R2, 0x1, RZ ;  /* 0x0000000102027819 */ /* 0x000fe400000006ff */
[C---:B------:R-:W-:Y:S02]  /*a8f0*/  IADD3 R3, R0.reuse, 0x8, RZ ;  /* 0x0000000800037810 */ /* 0x040fe40007ffe0ff */
[----:B------:R-:W-:Y:S01]  /*a900*/  ISETP.GE.OR P5, PT, R0, R61, P4 ;  /* 0x0000003d0000720c */ /* 0x000fe200027a6670 */
[----:B------:R-:W-:Y:S01]  /*a910*/  IMAD.MOV.U32 R0, RZ, RZ, R10 ;  /* 0x000000ffff007224 */ /* 0x000fe200078e000a */
[----:B------:R-:W-:-:S02]  /*a920*/  SHF.R.S32.HI R6, RZ, 0x1f, R101 ;  /* 0x0000001fff067819 */ /* 0x000fc40000011465 */
[----:B------:R-:W-:Y:S01]  /*a930*/  @P0 SHF.R.U32.HI R0, RZ, c[0x0][0x4f0], R7 ;  /* 0x00013c00ff000a19 */ /* 0x000fe20000011607 */
[----:B------:R1:W-:Y:S01]  /*a940*/  STS [R2+0x480], R13 ;  /* 0x0004800d02007388 */ /* 0x0003e20000000800 */
[----:B------:R-:W-:Y:S01]  /*a950*/  IADD3 R8, R2, 0x80, RZ ;  /* 0x0000008002087810 */ /* 0x000fe20007ffe0ff */
[----:B------:R-:W-:Y:S01]  /*a960*/  IMAD R6, R6, c[0x0][0x3d8], RZ ;  /* 0x0000f60006067a24 */ /* 0x000fe200078e02ff */
[----:B------:R-:W-:Y:S02]  /*a970*/  ISETP.GE.OR P4, PT, R3, R61, P4 ;  /* 0x0000003d0300720c */ /* 0x000fe40002786670 */
[----:B------:R-:W-:Y:S01]  /*a980*/  IADD3 R3, R2, 0x70, RZ ;  /* 0x0000007002037810 */ /* 0x000fe20007ffe0ff */
[----:B------:R-:W-:Y:S01]  /*a990*/  IMAD R23, R101, c[0x0][0x3dc], R6 ;  /* 0x0000f70065177a24 */ /* 0x000fe200078e0206 */
[----:B------:R-:W-:Y:S02]  /*a9a0*/  @P3 IADD3 R3, R8, 0x10, RZ ;  /* 0x0000001008033810 */ /* 0x000fe40007ffe0ff */
[----:B------:R-:W-:-:S02]  /*a9b0*/  SHF.R.S32.HI R6, RZ, 0x1f, R0 ;  /* 0x0000001fff067819 */ /* 0x000fc40000011400 */
[C---:B------:R-:W-:Y:S01]  /*a9c0*/  IADD3 R8, P0, R0.reuse, R14, RZ ;  /* 0x0000000e00087210 */ /* 0x040fe20007f1e0ff */
[----:B-1----:R-:W-:Y:S01]  /*a9d0*/  IMAD.WIDE.U32 R12, R101, c[0x0][0x3d8], R4 ;  /* 0x0000f600650c7a25 */ /* 0x002fe200078e0004 */
[----:B------:R-:W-:-:S05]  /*a9e0*/  IADD3 R4, -R0, RZ, RZ ;  /* 0x000000ff00047210 */ /* 0x000fca0007ffe1ff */
[----:B------:R-:W-:Y:S01]  /*a9f0*/  IMAD R4, R4, c[0x0][0x4e8], R10 ;  /* 0x00013a0004047a24 */ /* 0x000fe200078e020a */
[----:B------:R-:W-:Y:S02]  /*aa00*/  IADD3.X R9, R6, R15, R62, P0, !PT ;  /* 0x0000000f06097210 */ /* 0x000fe400007fe43e */
[----:B------:R-:W-:Y:S02]  /*aa10*/  MOV R6, 0x40 ;  /* 0x0000004000067802 */ /* 0x000fe40000000f00 */
[----:B------:R-:W-:Y:S02]  /*aa20*/  SHF.R.S32.HI R7, RZ, 0x1f, R4 ;  /* 0x0000001fff077819 */ /* 0x000fe40000011404 */
[----:B------:R-:W-:Y:S02]  /*aa30*/  SEL R237, R237, 0xffffffe0, !P1 ;  /* 0xffffffe0eded7807 */ /* 0x000fe40004800000 */
[----:B------:R-:W-:Y:S01]  /*aa40*/  F2FP.BF16.PACK_AB R11, R105, R11 ;  /* 0x0000000b690b723e */ /* 0x000fe200000010ff */
[----:B------:R-:W-:Y:S01]  /*aa50*/  IMAD R7, R7, c[0x0][0x488], RZ ;  /* 0x0001220007077a24 */ /* 0x000fe200078e02ff */
[----:B------:R-:W-:-:S02]  /*aa60*/  SEL R6, R6, 0xffffffc0, !P2 ;  /* 0xffffffc006067807 */ /* 0x000fc40005000000 */
[----:B------:R-:W-:Y:S02]  /*aa70*/  F2FP.BF16.PACK_AB R16, R109, R16 ;  /* 0x000000106d10723e */ /* 0x000fe400000010ff */
[----:B------:R-:W-:Y:S02]  /*aa80*/  F2FP.BF16.PACK_AB R17, R111, R17 ;  /* 0x000000116f11723e */ /* 0x000fe400000010ff */
[----:B------:R-:W-:Y:S02]  /*aa90*/  F2FP.BF16.PACK_AB R18, R113, R18 ;  /* 0x000000127112723e */ /* 0x000fe400000010ff */
[----:B------:R-:W-:Y:S02]  /*aaa0*/  F2FP.BF16.PACK_AB R21, R115, R21 ;  /* 0x000000157315723e */ /* 0x000fe400000010ff */
[----:B------:R-:W-:Y:S01]  /*aab0*/  IADD3 R0, R2, R237, RZ ;  /* 0x000000ed02007210 */ /* 0x000fe20007ffe0ff */
[----:B------:R-:W-:Y:S01]  /*aac0*/  IMAD R10, R4, c[0x0][0x48c], R7 ;  /* 0x00012300040a7a24 */ /* 0x000fe200078e0207 */
[----:B------:R-:W-:-:S02]  /*aad0*/  F2FP.BF16.PACK_AB R20, R117, R20 ;  /* 0x000000147514723e */ /* 0x000fc400000010ff */
[----:B------:R-:W-:Y:S02]  /*aae0*/  F2FP.BF16.PACK_AB R19, R119, R19 ;  /* 0x000000137713723e */ /* 0x000fe400000010ff */
[----:B------:R-:W-:Y:S01]  /*aaf0*/  IADD3 R237, R237, R3, RZ ;  /* 0x00000003eded7210 */ /* 0x000fe20007ffe0ff */
[----:B------:R-:W-:Y:S01]  /*ab00*/  STS [R2+0x80], R11 ;  /* 0x0000800b02007388 */ /* 0x000fe20000000800 */
[----:B------:R-:W-:Y:S01]  /*ab10*/  F2FP.BF16.PACK_AB R22, R121, R22 ;  /* 0x000000167916723e */ /* 0x000fe200000010ff */
[----:B------:R-:W-:Y:S01]  /*ab20*/  IMAD.WIDE.U32 R8, R4, c[0x0][0x488], R8 ;  /* 0x0001220004087a25 */ /* 0x000fe200078e0008 */
[----:B------:R-:W-:Y:S02]  /*ab30*/  F2FP.BF16.PACK_AB R24, R123, R24 ;  /* 0x000000187b18723e */ /* 0x000fe400000010ff */
[----:B------:R-:W-:Y:S01]  /*ab40*/  IADD3 R5, R2, R6, RZ ;  /* 0x0000000602057210 */ /* 0x000fe20007ffe0ff */
[----:B------:R-:W-:Y:S01]  /*ab50*/  STS [R3], R16 ;  /* 0x0000001003007388 */ /* 0x000fe20000000800 */
[----:B------:R-:W-:-:S02]  /*ab60*/  F2FP.BF16.PACK_AB R25, R125, R25 ;  /* 0x000000197d19723e */ /* 0x000fc400000010ff */
[----:B------:R-:W-:Y:S01]  /*ab70*/  F2FP.BF16.PACK_AB R27, R127, R27 ;  /* 0x0000001b7f1b723e */ /* 0x000fe200000010ff */
[----:B------:R-:W-:Y:S01]  /*ab80*/  STS [R3+0x400], R17 ;  /* 0x0004001103007388 */ /* 0x000fe20000000800 */
[C---:B------:R-:W-:Y:S02]  /*ab90*/  IADD3 R7, R6.reuse, R3, RZ ;  /* 0x0000000306077210 */ /* 0x040fe40007ffe0ff */
[----:B------:R-:W-:Y:S01]  /*aba0*/  F2FP.BF16.PACK_AB R42, R129, R42 ;  /* 0x0000002a812a723e */ /* 0x000fe200000010ff */
[----:B------:R-:W-:Y:S01]  /*abb0*/  STS [R0+0x80], R18 ;  /* 0x0000801200007388 */ /* 0x000fe20000000800 */
[----:B------:R-:W-:Y:S02]  /*abc0*/  F2FP.BF16.PACK_AB R41, R131, R41 ;  /* 0x000000298329723e */ /* 0x000fe400000010ff */
[----:B------:R-:W-:Y:S01]  /*abd0*/  IADD3 R4, R6, R0, RZ ;  /* 0x0000000006047210 */ /* 0x000fe20007ffe0ff */
[----:B------:R-:W-:Y:S01]  /*abe0*/  STS [R0+0x480], R21 ;  /* 0x0004801500007388 */ /* 0x000fe20000000800 */
[----:B------:R-:W-:-:S02]  /*abf0*/  F2FP.BF16.PACK_AB R40, R133, R40 ;  /* 0x000000288528723e */ /* 0x000fc400000010ff */
[----:B------:R-:W-:Y:S01]  /*ac00*/  F2FP.BF16.PACK_AB R39, R135, R39 ;  /* 0x000000278727723e */ /* 0x000fe200000010ff */
[----:B------:R-:W-:Y:S01]  /*ac10*/  STS [R237], R20 ;  /* 0x00000014ed007388 */ /* 0x000fe20000000800 */
[----:B------:R-:W-:Y:S02]  /*ac20*/  IADD3 R6, R237, R6, RZ ;  /* 0x00000006ed067210 */ /* 0x000fe40007ffe0ff */
        /* <DEDUP_REMOVED lines=11> */
[----:B------:R-:W-:-:S03]  /*ace0*/  F2FP.BF16.PACK_AB R31, R151, R31 ;  /* 0x0000001f971f723e */ /* 0x000fc600000010ff */
[----:B------:R-:W-:Y:S01]  /*acf0*/  STS [R7+0x400], R27 ;  /* 0x0004001b07007388 */ /* 0x000fe20000000800 */
[----:B------:R-:W-:Y:S02]  /*ad00*/  F2FP.BF16.PACK_AB R30, R103, R30 ;  /* 0x0000001e671e723e */ /* 0x000fe400000010ff */
[----:B------:R-:W-:Y:S01]  /*ad10*/  F2FP.BF16.PACK_AB R29, R26, R29 ;  /* 0x0000001d1a1d723e */ /* 0x000fe200000010ff */
[----:B------:R-:W-:Y:S01]  /*ad20*/  STS [R4+0x80], R42 ;  /* 0x0000802a04007388 */ /* 0x000fe20000000800 */
[----:B------:R-:W-:-:S03]  /*ad30*/  F2FP.BF16.PACK_AB R28, R102, R28 ;  /* 0x0000001c661c723e */ /* 0x000fc600000010ff */
[----:B------:R-:W-:Y:S01]  /*ad40*/  STS [R4+0x480], R41 ;  /* 0x0004802904007388 */ /* 0x000fe20000000800 */
[----:B------:R-:W-:-:S03]  /*ad50*/  F2FP.BF16.PACK_AB R58, R45, R43 ;  /* 0x0000002b2d3a723e */ /* 0x000fc600000010ff */
[----:B------:R-:W-:Y:S04]  /*ad60*/  STS [R6], R40 ;  /* 0x0000002806007388 */ /* 0x000fe80000000800 */
[----:B------:R-:W-:Y:S01]  /*ad70*/  STS [R6+0x400], R39 ;  /* 0x0004002706007388 */ /* 0x000fe20000000800 */
[----:B------:R-:W-:-:S03]  /*ad80*/  F2FP.BF16.PACK_AB R53, R71, R53 ;  /* 0x000000354735723e */ /* 0x000fc600000010ff */
        /* <DEDUP_REMOVED lines=53> */
[----:B------:R-:W4:Y:S04]  /*b0e0*/  SHFL.IDX PT, R9, R9, 0x1, 0x1c1f ;  /* 0x003c1f0009097f89 */ /* 0x000f2800000e0000 */
[----:B-1----:R2:W-:Y:S04]  /*b0f0*/  @!P5 ST.E [R10.64], R60 ;  /* 0x0000003c0a00d985 */ /* 0x0025e8000c101914 */
[----:B----4-:R2:W-:Y:S04]  /*b100*/  @!P4 ST.E [R8.64], R59 ;  /* 0x0000003b0800c985 */ /* 0x0105e8000c101914 */
[----:B------:R2:W1:Y:S04]  /*b110*/  LDS.128 R32, [R243+0x1080] ;  /* 0x00108000f3207984 */ /* 0x0004680000000c00 */
        /* <DEDUP_REMOVED lines=12> */
[----:B------:R2:W3:Y:S01]  /*b1e0*/  SHFL.IDX PT, R2, R21, RZ, 0x181f ;  /* 0x00181fff15027589 */ /* 0x0004e200000e0000 */
[----:B------:R-:W-:Y:S03]  /*b1f0*/  BSSY B0, `(.L_x_641) ;  /* 0x0000015000007945 */ /* 0x000fe60003800000 */
[----:B------:R2:W1:Y:S08]  /*b200*/  SHFL.IDX PT, R3, R20, RZ, 0x181f ;  /* 0x00181fff14037589 */ /* 0x00047000000e0000 */
[----:B------:R-:W-:Y:S05]  /*b210*/  @P0 BRA `(.L_x_642) ;  /* 0x0000012000000947 */ /* 0x000fea0003800000 */
[----:B----4-:R-:W4:Y:S01]  /*b220*/  LDS.128 R16, [R243+0x80] ;  /* 0x00008000f3107984 */ /* 0x010f220000000c00 */
[----:B-----5:R-:W-:-:S02]  /*b230*/  ISETP.GE.AND P1, PT, R65, c[0x0][0x3c8], PT ;  /* 0x0000f20041007a0c */ /* 0x020fc40003f26270 */
[----:B------:R-:W-:Y:S01]  /*b240*/  ISETP.GE.AND P0, PT, R64, c[0x0][0x3c8], PT ;  /* 0x0000f20040007a0c */ /* 0x000fe20003f06270 */
[----:B------:R-:W2:Y:S01]  /*b250*/  LDS.128 R12, [R243+0x4080] ;  /* 0x00408000f30c7984 */ /* 0x000ea20000000c00 */
[----:B------:R-:W-:-:S03]  /*b260*/  ISETP.GE.AND P2, PT, R66, c[0x0][0x3c8], PT ;  /* 0x0000f20042007a0c */ /* 0x000fc60003f46270 */
[----:B--2---:R-:W2:Y:S06]  /*b270*/  LDS.128 R8, [R243+0x8080] ;  /* 0x00808000f3087984 */ /* 0x004eac0000000c00 */
[----:B------:R-:W-:Y:S02]  /*b280*/  @!P1 SHF.R.S32.HI R4, RZ, 0x1f, R65 ;  /* 0x0000001fff049819 */ /* 0x000fe40000011441 */
[----:B------:R-:W-:Y:S02]  /*b290*/  @!P0 SHF.R.S32.HI R0, RZ, 0x1f, R64 ;  /* 0x0000001fff008819 */ /* 0x000fe40000011440 */
[----:B------:R-:W-:Y:S01]  /*b2a0*/  @!P1 LEA.HI R4, R4, R65, RZ, 0x3 ;  /* 0x0000004104049211 */ /* 0x000fe200078f18ff */
[----:B-1-3--:R-:W-:Y:S01]  /*b2b0*/  @!P2 IMAD.WIDE R6, R66, 0x2, R2 ;  /* 0x000000024206a825 */ /* 0x00afe200078e0202 */
[----:B------:R-:W-:-:S02]  /*b2c0*/  @!P0 LEA.HI R0, R0, R64, RZ, 0x3 ;  /* 0x0000004000008211 */ /* 0x000fc400078f18ff */
[----:B------:R-:W-:Y:S02]  /*b2d0*/  @!P1 LOP3.LUT R4, R4, 0xfffffff8, RZ, 0xc0, !PT ;  /* 0xfffffff804049812 */ /* 0x000fe400078ec0ff */
[----:B------:R-:W-:-:S03]  /*b2e0*/  @!P0 LOP3.LUT R0, R0, 0xfffffff8, RZ, 0xc0, !PT ;  /* 0xfffffff800008812 */ /* 0x000fc600078ec0ff */
[----:B------:R-:W-:-:S04]  /*b2f0*/  @!P1 IMAD.WIDE R4, R4, 0x2, R2 ;  /* 0x0000000204049825 */ /* 0x000fc800078e0202 */
[----:B------:R-:W-:Y:S01]  /*b300*/  @!P0 IMAD.WIDE R2, R0, 0x2, R2 ;  /* 0x0000000200028825 */ /* 0x000fe200078e0202 */
[----:B----4-:R1:W-:Y:S04]  /*b310*/  @!P2 ST.E.128 [R6.64], R16 ;  /* 0x000000100600a985 */ /* 0x0103e8000c101d14 */
[----:B------:R1:W-:Y:S04]  /*b320*/  @!P1 ST.E.128 [R4.64], R12 ;  /* 0x0000000c04009985 */ /* 0x0003e8000c101d14 */
[----:B--2---:R1:W-:Y:S02]  /*b330*/  @!P0 ST.E.128 [R2.64], R8 ;  /* 0x0000000802008985 */ /* 0x0043e4000c101d14 */
.L_x_642:
[----:B----4-:R-:W-:Y:S05]  /*b340*/  BSYNC B0 ;  /* 0x0000000000007941 */ /* 0x010fea0003800000 */
.L_x_641:
[----:B------:R-:W-:Y:S01]  /*b350*/  IADD3 R0, R68, 0x20, RZ ;  /* 0x0000002044007810 */ /* 0x000fe20007ffe0ff */
[----:B-1----:R1:W4:Y:S01]  /*b360*/  SHFL.IDX PT, R3, R20, 0x1, 0x181f ;  /* 0x00381f0014037f89 */ /* 0x00232200000e0000 */
[----:B------:R-:W-:Y:S02]  /*b370*/  BSSY B0, `(.L_x_643) ;  /* 0x0000013000007945 */ /* 0x000fe40003800000 */
[----:B------:R-:W-:Y:S01]  /*b380*/  ISETP.GE.AND P0, PT, R0, R61, PT ;  /* 0x0000003d0000720c */ /* 0x000fe20003f06270 */
[----:B---3--:R1:W3:-:S12]  /*b390*/  SHFL.IDX PT, R2, R21, 0x1, 0x181f ;  /* 0x00381f0015027f89 */ /* 0x0082d800000e0000 */
[----:B------:R-:W-:Y:S05]  /*b3a0*/  @P0 BRA `(.L_x_644) ;  /* 0x000000f000000947 */ /* 0x000fea0003800000 */
[----:B-----5:R-:W-:Y:S02]  /*b3b0*/  ISETP.GE.AND P1, PT, R65, c[0x0][0x3c8], PT ;  /* 0x0000f20041007a0c */ /* 0x020fe40003f26270 */
        /* <DEDUP_REMOVED lines=14> */
.L_x_644:
[----:B------:R-:W-:Y:S05]  /*b4a0*/  BSYNC B0 ;  /* 0x0000000000007941 */ /* 0x000fea0003800000 */
.L_x_643:
[----:B------:R-:W-:Y:S01]  /*b4b0*/  IADD3 R0, R68, 0x40, RZ ;  /* 0x0000004044007810 */ /* 0x000fe20007ffe0ff */
[----:B---34-:R3:W4:Y:S01]  /*b4c0*/  SHFL.IDX PT, R3, R20, 0x2, 0x181f ;  /* 0x00581f0014037f89 */ /* 0x01872200000e0000 */
[----:B------:R-:W-:Y:S02]  /*b4d0*/  BSSY B0, `(.L_x_645) ;  /* 0x0000013000007945 */ /* 0x000fe40003800000 */
[----:B------:R-:W-:Y:S01]  /*b4e0*/  ISETP.GE.AND P0, PT, R0, R61, PT ;  /* 0x0000003d0000720c */ /* 0x000fe20003f06270 */
[----:B------:R3:W1:-:S12]  /*b4f0*/  SHFL.IDX PT, R2, R21, 0x2, 0x181f ;  /* 0x00581f0015027f89 */ /* 0x00065800000e0000 */
        /* <DEDUP_REMOVED lines=16> */
.L_x_646:
[----:B------:R-:W-:Y:S05]  /*b600*/  BSYNC B0 ;  /* 0x0000000000007941 */ /* 0x000fea0003800000 */
.L_x_645:
        /* <DEDUP_REMOVED lines=22> */
.L_x_647:
        /* <DEDUP_REMOVED lines=9> */
.L_x_2625:


//--------------------- .text._ZN7cutlass13device_kernelIN5flash19enable_sm80_to_sm89INS1_16FlashAttnFwdSm80INS1_25CollectiveMainloopFwdSm80ILi8ELi2ELb1EN4cute5tupleIJNS5_1CILi128EEENS7_ILi96EEENS7_ILi192EEEEEELi192ENS_10bfloat16_tEfNS_4arch4Sm80ELb0ELb0ELb1ELb1ELb0ELb0ELb1ELb0EEENS1_21CollectiveEpilogueFwdINS6_IJS8_SA_S9_EEENS6_IJNS7_ILi1EEESI_SI_EEESC_SE_Li256ELb1ELb1ELb0ELb0EEENS1_19SingleTileSchedulerILb1ELb0ELb1ELi128EEEEEEEEEvNT_6ParamsE --------------------------
	.section	.text._ZN7cutlass13device_kernelIN5flash19enable_sm80_to_sm89INS1_16FlashAttnFwdSm80INS1_25CollectiveMainloopFwdSm80ILi8ELi2ELb1EN4cute5tupleIJNS5_1CILi128EEENS7_ILi96EEENS7_ILi192EEEEEELi192ENS_10bfloat16_tEfNS_4arch4Sm80ELb0ELb0ELb1ELb1ELb0ELb0ELb1ELb0EEENS1_21CollectiveEpilogueFwdINS6_IJS8_SA_S9_EEENS6_IJNS7_ILi1EEESI_SI_EEESC_SE_Li256ELb1ELb1ELb0ELb0EEENS1_19SingleTileSchedulerILb1ELb0ELb1ELi128EEEEEEEEEvNT_6ParamsE,"ax",@progbits
	.sectioninfo	@"SHI_REGISTERS=255"
	.align	128
.text._ZN7cutlass13device_kernelIN5flash19enable_sm80_to_sm89INS1_16FlashAttnFwdSm80INS1_25CollectiveMainloopFwdSm80ILi8ELi2ELb1EN4cute5tupleIJNS5_1CILi128EEENS7_ILi96EEENS7_ILi192EEEEEELi192ENS_10bfloat16_tEfNS_4arch4Sm80ELb0ELb0ELb1ELb1ELb0ELb0ELb1ELb0EEENS1_21CollectiveEpilogueFwdINS6_IJS8_SA_S9_EEENS6_IJNS7_ILi1EEESI_SI_EEESC_SE_Li256ELb1ELb1ELb0ELb0EEENS1_19SingleTileSchedulerILb1ELb0ELb1ELi128EEEEEEEEEvNT_6ParamsE:
        .type           _ZN7cutlass13device_kernelIN5flash19enable_sm80_to_sm89INS1_16FlashAttnFwdSm80INS1_25CollectiveMainloopFwdSm80ILi8ELi2ELb1EN4cute5tupleIJNS5_1CILi128EEENS7_ILi96EEENS7_ILi192EEEEEELi192ENS_10bfloat16_tEfNS_4arch4Sm80ELb0ELb0ELb1ELb1ELb0ELb0ELb1ELb0EEENS1_21CollectiveEpilogueFwdINS6_IJS8_SA_S9_EEENS6_IJNS7_ILi1EEESI_SI_EEESC_SE_Li256ELb1ELb1ELb0ELb0EEENS1_19SingleTileSchedulerILb1ELb0ELb1ELi128EEEEEEEEEvNT_6ParamsE,@function
        .size           _ZN7cutlass13device_kernelIN5flash19enable_sm80_to_sm89INS1_16FlashAttnFwdSm80INS1_25CollectiveMainloopFwdSm80ILi8ELi2ELb1EN4cute5tupleIJNS5_1CILi128EEENS7_ILi96EEENS7_ILi192EEEEEELi192ENS_10bfloat16_tEfNS_4arch4Sm80ELb0ELb0ELb1ELb1ELb0ELb0ELb1ELb0EEENS1_21CollectiveEpilogueFwdINS6_IJS8_SA_S9_EEENS6_IJNS7_ILi1EEESI_SI_EEESC_SE_Li256ELb1ELb1ELb0ELb0EEENS1_19SingleTileSchedulerILb1ELb0ELb1ELi128EEEEEEEEEvNT_6ParamsE,(.L_x_2626 - _ZN7cutlass13device_kernelIN5flash19enable_sm80_to_sm89INS1_16FlashAttnFwdSm80INS1_25CollectiveMainloopFwdSm80ILi8ELi2ELb1EN4cute5tupleIJNS5_1CILi128EEENS7_ILi96EEENS7_ILi192EEEEEELi192ENS_10bfloat16_tEfNS_4arch4Sm80ELb0ELb0ELb1ELb1ELb0ELb0ELb1ELb0EEENS1_21CollectiveEpilogueFwdINS6_IJS8_SA_S9_EEENS6_IJNS7_ILi1EEESI_SI_EEESC_SE_Li256ELb1ELb1ELb0ELb0EEENS1_19SingleTileSchedulerILb1ELb0ELb1ELi128EEEEEEEEEvNT_6ParamsE)
        .other          _ZN7cutlass13device_kernelIN5flash19enable_sm80_to_sm89INS1_16FlashAttnFwdSm80INS1_25CollectiveMainloopFwdSm80ILi8ELi2ELb1EN4cute5tupleIJNS5_1CILi128EEENS7_ILi96EEENS7_ILi192EEEEEELi192ENS_10bfloat16_tEfNS_4arch4Sm80ELb0ELb0ELb1ELb1ELb0ELb0ELb1ELb0EEENS1_21CollectiveEpilogueFwdINS6_IJS8_SA_S9_EEENS6_IJNS7_ILi1EEESI_SI_EEESC_SE_Li256ELb1ELb1ELb0ELb0EEENS1_19SingleTileSchedulerILb1ELb0ELb1ELi128EEEEEEEEEvNT_6ParamsE,@"STO_CUDA_ENTRY STV_DEFAULT"
_ZN7cutlass13device_kernelIN5flash19enable_sm80_to_sm89INS1_16FlashAttnFwdSm80INS1_25CollectiveMainloopFwdSm80ILi8ELi2ELb1EN4cute5tupleIJNS5_1CILi128EEENS7_ILi96EEENS7_ILi192EEEEEELi192ENS_10bfloat16_tEfNS_4arch4Sm80ELb0ELb0ELb1ELb1ELb0ELb0ELb1ELb0EEENS1_21CollectiveEpilogueFwdINS6_IJS8_SA_S9_EEENS6_IJNS7_ILi1EEESI_SI_EEESC_SE_Li256ELb1ELb1ELb0ELb0EEENS1_19SingleTileSchedulerILb1ELb0ELb1ELi128EEEEEEEEEvNT_6ParamsE:
        /* <DEDUP_REMOVED lines=17> */
.L_x_649:
        /* <DEDUP_REMOVED lines=8> */
.L_x_651:
[----:B------:R-:W-:-:S05]  /*0190*/  MOV R0, c[0x0][0x54c] ;  /* 0x0001530000007a02 */ /* 0x000fca0000000f00 */
.L_x_650:
[----:B-----5:R-:W-:Y:S01]  /*01a0*/  IMAD R0, R0, c[0x0][0x548], RZ ;  /* 0x0001520000007a24 */ /* 0x020fe200078e02ff */
[----:B-1----:R-:W-:-:S04]  /*01b0*/  SHF.L.U32 R2, R40, 0x7, RZ ;  /* 0x0000000728027819 */ /* 0x002fc800000006ff */
[----:B------:R-:W-:-:S04]  /*01c0*/  ISETP.GE.AND P0, PT, R2, R0, PT ;  /* 0x000000000200720c */ /* 0x000fc80003f06270 */
[----:B------:R-:W-:-:S05]  /*01d0*/  SEL R0, R5, 0xffffffff, !P0 ;  /* 0xffffffff05007807 */ /* 0x000fca0004000000 */
[----:B------:R1:W-:Y:S01]  /*01e0*/  STL [R1+0xc], R0 ;  /* 0x00000c0001007387 */ /* 0x0003e20000100800 */
[----:B------:R-:W-:Y:S05]  /*01f0*/  BRA `(.L_x_652) ;  /* 0x0000013000007947 */ /* 0x000fea0003800000 */
.L_x_648:
[----:B---3--:R-:W-:-:S04]  /*0200*/  ISETP.NE.U32.AND P0, PT, RZ, c[0x0][0x568], PT ;  /* 0x00015a00ff007a0c */ /* 0x008fc80003f05070 */
[----:B------:R-:W-:-:S13]  /*0210*/  ISETP.NE.AND.EX P0, PT, RZ, c[0x0][0x56c], PT, P0 ;  /* 0x00015b00ff007a0c */ /* 0x000fda0003f05300 */
[----:B------:R-:W-:Y:S05]  /*0220*/  @!P0 BRA `(.L_x_653) ;  /* 0x0000002000008947 */ /* 0x000fea0003800000 */
[----:B------:R1:W5:Y:S01]  /*0230*/  LDG.E R0, [R2.64] ;  /* 0x0000001402007981 */ /* 0x000362000c1e1900 */
[----:B------:R-:W-:Y:S05]  /*0240*/  BRA `(.L_x_654) ;  /* 0x0000009000007947 */ /* 0x000fea0003800000 */
.L_x_653:
        /* <DEDUP_REMOVED lines=8> */
.L_x_655:
[----:B------:R-:W-:-:S05]  /*02d0*/  MOV R0, c[0x0][0x54c] ;  /* 0x0001530000007a02 */ /* 0x000fca0000000f00 */
.L_x_654:
[----:B-----5:R-:W-:Y:S01]  /*02e0*/  IMAD R0, R0, c[0x0][0x548], RZ ;  /* 0x0001520000007a24 */ /* 0x020fe200078e02ff */
[----:B-1----:R-:W-:-:S04]  /*02f0*/  SHF.L.U32 R2, R40, 0x7, RZ ;  /* 0x0000000728027819 */ /* 0x002fc800000006ff */
[----:B------:R-:W-:-:S04]  /*0300*/  ISETP.GE.AND P0, PT, R2, R0, PT ;  /* 0x000000000200720c */ /* 0x000fc80003f06270 */
[----:B------:R-:W-:-:S05]  /*0310*/  SEL R0, R5, 0xffffffff, !P0 ;  /* 0xffffffff05007807 */ /* 0x000fca0004000000 */
[----:B------:R1:W-:Y:S04]  /*0320*/  STL [R1+0xc], R0 ;  /* 0x00000c0001007387 */ /* 0x0003e80000100800 */
.L_x_652:
[----:B------:R-:W2:Y:S02]  /*0330*/  LDL R41, [R1+0xc] ;  /* 0x00000c0001297983 */ /* 0x000ea40000100800 */
[----:B--2---:R-:W-:-:S13]  /*0340*/  ISETP.GE.AND P0, PT, R41, RZ, PT ;  /* 0x000000ff2900720c */ /* 0x004fda0003f06270 */
        /* <DEDUP_REMOVED lines=9> */
[----:B------:R-:W-:Y:S01]  /*03e0*/  @P2 IMAD.WIDE R2, R41, R27, c[0x0][0x370] ;  /* 0x0000dc0029022625 */ /* 0x000fe200078e021b */
[----:B------:R-:W-:-:S03]  /*03f0*/  CS2R R8, SRZ ;  /* 0x0000000000087805 */ /* 0x000fc6000001ff00 */
[----:B------:R-:W-:Y:S01]  /*0400*/  IMAD.MOV.U32 R10, RZ, RZ, c[0x0][0x168] ;  /* 0x00005a00ff0a7624 */ /* 0x000fe200078e00ff */
[----:B-1----:R1:W2:Y:S01]  /*0410*/  @P2 LDG.E R0, [R2.64] ;  /* 0x0000001402002981 */ /* 0x0022a2000c1e1900 */
[----:B------:R-:W-:-:S04]  /*0420*/  @P1 IMAD.WIDE R6, R41, R27, c[0x0][0x360] ;  /* 0x0000d80029061625 */ /* 0x000fc800078e021b */
[CC--:B------:R-:W-:Y:S01]  /*0430*/  IMAD.WIDE R4, R41.reuse, R27.reuse, c[0x0][0x348] ;  /* 0x0000d20029047625 */ /* 0x0c0fe200078e021b */
[----:B------:R3:W5:Y:S04]  /*0440*/  @P1 LDG.E R10, [R6.64] ;  /* 0x00000014060a1981 */ /* 0x000768000c1e1900 */
[----:B------:R3:W5:Y:S01]  /*0450*/  @P0 LDG.E R8, [R4.64] ;  /* 0x0000001404080981 */ /* 0x000762000c1e1900 */
[----:B-1----:R-:W-:-:S05]  /*0460*/  IMAD.WIDE R2, R41, R27, c[0x0][0x350] ;  /* 0x0000d40029027625 */ /* 0x002fca00078e021b */
[----:B------:R3:W5:Y:S01]  /*0470*/  @P6 LDG.E R9, [R2.64] ;  /* 0x0000001402096981 */ /* 0x000762000c1e1900 */
[----:B------:R-:W-:Y:S02]  /*0480*/  UMOV UR4, URZ ;  /* 0x0000003f00047c82 */ /* 0x000fe40008000000 */
[----:B------:R-:W-:Y:S02]  /*0490*/  ULDC UR6, c[0x0][0x1d0] ;  /* 0x0000740000067ab9 */ /* 0x000fe40000000800 */
[----:B--2---:R3:W1:Y:S02]  /*04a0*/  @P2 R2UR UR4, R0 ;  /* 0x00000000000423c2 */ /* 0x00466400000e0000 */
[----:B-1-3--:R-:W-:Y:S05]  /*04b0*/  @P1 BRA `(.L_x_656) ;  /* 0x0000004000001947 */ /* 0x00afea0003800000 */
[----:B------:R-:W-:Y:S05]  /*04c0*/  @!P0 BRA `(.L_x_656) ;  /* 0x0000003000008947 */ /* 0x000fea0003800000 */
[----:B------:R1:W2:Y:S04]  /*04d0*/  LDG.E R0, [R4.64] ;  /* 0x0000001404007981 */ /* 0x0002a8000c1e1900 */
[----:B-1----:R-:W2:Y:S02]  /*04e0*/  LDG.E R4, [R4.64+0x4] ;  /* 0x0000041404047981 */ /* 0x002ea4000c1e1900 */
[----:B--2--5:R-:W-:-:S02]  /*04f0*/  IADD3 R10, -R0, R4, RZ ;  /* 0x00000004000a7210 */ /* 0x024fc40007ffe1ff */
.L_x_656:
[----:B------:R-:W-:-:S04]  /*0500*/  ISETP.NE.U32.AND P1, PT, RZ, c[0x0][0x368], PT ;  /* 0x0000da00ff007a0c */ /* 0x000fc80003f25070 */
[----:B------:R-:W-:-:S13]  /*0510*/  ISETP.NE.AND.EX P1, PT, RZ, c[0x0][0x36c], PT, P1 ;  /* 0x0000db00ff007a0c */ /* 0x000fda0003f25310 */
[----:B------:R-:W-:Y:S05]  /*0520*/  @!P1 BRA `(.L_x_657) ;  /* 0x0000004000009947 */ /* 0x000fea0003800000 */
[----:B------:R-:W-:-:S05]  /*0530*/  IMAD.WIDE R2, R41, R27, c[0x0][0x368] ;  /* 0x0000da0029027625 */ /* 0x000fca00078e021b */
[----:B------:R-:W2:Y:S02]  /*0540*/  LDG.E R0, [R2.64] ;  /* 0x0000001402007981 */ /* 0x000ea4000c1e1900 */
[----:B--2---:R1:W2:Y:S02]  /*0550*/  R2UR UR6, R0 ;  /* 0x00000000000673c2 */ /* 0x0042a400000e0000 */
[----:B-12---:R-:W-:Y:S05]  /*0560*/  BRA `(.L_x_658) ;  /* 0x0000006000007947 */ /* 0x006fea0003800000 */
.L_x_657:
[----:B------:R-:W-:Y:S05]  /*0570*/  @!P6 BRA `(.L_x_658) ;  /* 0x000000500000e947 */ /* 0x000fea0003800000 */
[----:B------:R1:W2:Y:S04]  /*0580*/  LDG.E R0, [R2.64] ;  /* 0x0000001402007981 */ /* 0x0002a8000c1e1900 */
[----:B-1----:R-:W3:Y:S01]  /*0590*/  LDG.E R2, [R2.64+0x4] ;  /* 0x0000041402027981 */ /* 0x002ee2000c1e1900 */
[----:B--2---:R-:W1:Y:S08]  /*05a0*/  R2UR UR5, R0 ;  /* 0x00000000000573c2 */ /* 0x004e7000000e0000 */
[----:B---3--:R-:W1:Y:S02]  /*05b0*/  R2UR UR6, R2 ;  /* 0x00000000020673c2 */ /* 0x008e6400000e0000 */
[----:B-1----:R-:W-:-:S06]  /*05c0*/  UIADD3 UR6, -UR5, UR6, URZ ;  /* 0x0000000605067290 */ /* 0x002fcc000fffe13f */
.L_x_658:
[----:B------:R-:W-:Y:S01]  /*05d0*/  UIADD3 UR6, -UR4, UR6, URZ ;  /* 0x0000000604067290 */ /* 0x000fe2000fffe13f */
[----:B-----5:R-:W-:Y:S01]  /*05e0*/  IADD3 R11, R9, UR4, RZ ;  /* 0x00000004090b7c10 */ /* 0x020fe2000fffe0ff */
[----:B------:R-:W-:Y:S01]  /*05f0*/  CS2R R98, SRZ ;  /* 0x0000000000627805 */ /* 0x000fe2000001ff00 */
[----:B------:R-:W-:Y:S01]  /*0600*/  PLOP3.LUT P2, PT, PT, PT, PT, 0x80, 0x0 ;  /* 0x000000000000781c */ /* 0x000fe20003f4f070 */
[----:B------:R-:W-:Y:S01]  /*0610*/  UISETP.GE.AND UP0, UPT, UR6, 0x1, UPT ;  /* 0x000000010600788c */ /* 0x000fe2000bf06270 */
[----:B------:R-:W-:Y:S01]  /*0620*/  CS2R R14, SRZ ;  /* 0x00000000000e7805 */ /* 0x000fe2000001ff00 */
[----:B------:R-:W-:Y:S01]  /*0630*/  UIADD3 UR4, UR6, 0x5f, URZ ;  /* 0x0000005f06047890 */ /* 0x000fe2000fffe03f */
[----:B------:R-:W-:Y:S01]  /*0640*/  IMAD.MOV.U32 R96, RZ, RZ, RZ ;  /* 0x000000ffff607224 */ /* 0x000fe200078e00ff */
[----:B------:R-:W-:Y:S01]  /*0650*/  MOV R9, RZ ;  /* 0x000000ff00097202 */ /* 0x000fe20000000f00 */
[----:B------:R-:W-:Y:S01]  /*0660*/  IMAD.MOV.U32 R94, RZ, RZ, RZ ;  /* 0x000000ffff5e7224 */ /* 0x000fe200078e00ff */
[----:B------:R-:W-:Y:S01]  /*0670*/  PLOP3.LUT P1, PT, PT, PT, UP0, 0x80, 0x0 ;  /* 0x000000000000781c */ /* 0x000fe20003f2f008 */
[----:B------:R-:W-:Y:S01]  /*0680*/  UIMAD.WIDE UR4, UR4, 0x2aaaaaab, URZ ;  /* 0x2aaaaaab040478a5 */ /* 0x000fe2000f8e023f */
[----:B------:R-:W-:Y:S01]  /*0690*/  IMAD.MOV.U32 R92, RZ, RZ, RZ ;  /* 0x000000ffff5c7224 */ /* 0x000fe200078e00ff */
[----:B------:R-:W-:Y:S01]  /*06a0*/  CS2R R90, SRZ ;  /* 0x00000000005a7805 */ /* 0x000fe2000001ff00 */
[----:B------:R-:W-:Y:S01]  /*06b0*/  CS2R R12, SRZ ;  /* 0x00000000000c7805 */ /* 0x000fe2000001ff00 */
[----:B------:R-:W-:Y:S01]  /*06c0*/  USHF.R.U32.HI UR16, URZ, 0x1f, UR5 ;  /* 0x0000001f3f107899 */ /* 0x000fe20008011605 */
[----:B------:R-:W-:Y:S01]  /*06d0*/  MOV R88, RZ ;  /* 0x000000ff00587202 */ /* 0x000fe20000000f00 */
[----:B------:R-:W-:Y:S01]  /*06e0*/  IMAD.MOV.U32 R86, RZ, RZ, RZ ;  /* 0x000000ffff567224 */ /* 0x000fe200078e00ff */
[----:B------:R-:W-:Y:S01]  /*06f0*/  CS2R R16, SRZ ;  /* 0x0000000000107805 */ /* 0x000fe2000001ff00 */
[----:B------:R-:W-:Y:S01]  /*0700*/  ULEA.HI.SX32 UR16, UR5, UR16, 0x1c ;  /* 0x0000001005107291 */ /* 0x000fe2000f8fe23f */
[----:B------:R-:W-:Y:S01]  /*0710*/  MOV R84, RZ ;  /* 0x000000ff00547202 */ /* 0x000fe20000000f00 */
        /* <DEDUP_REMOVED lines=44> */
[----:B------:R-:W-:Y:S01]  /*09e0*/  CS2R R116, SRZ ;  /* 0x0000000000747805 */ /* 0x000fe2000001ff00 */
[----:B------:R-:W-:Y:S01]  /*09f0*/  CS2R R114, SRZ ;  /* 0x0000000000727805 */ /* 0x000fe2000001ff00 */
[----:B------:R-:W-:Y:S01]  /*0a00*/  IMAD.MOV.U32 R112, RZ, RZ, RZ ;  /* 0x000000ffff707224 */ /* 0x000fe200078e00ff */
[----:B------:R-:W-:Y:S01]  /*0a10*/  CS2R R110, SRZ ;  /* 0x00000000006e7805 */ /* 0x000fe2000001ff00 */
[----:B------:R-:W-:Y:S01]  /*0a20*/  CS2R R108, SRZ ;  /* 0x00000000006c7805 */ /* 0x000fe2000001ff00 */
[----:B------:R-:W-:Y:S01]  /*0a30*/  CS2R R106, SRZ ;  /* 0x00000000006a7805 */ /* 0x000fe2000001ff00 */
[----:B------:R-:W-:Y:S01]  /*0a40*/  CS2R R104, SRZ ;  /* 0x0000000000687805 */ /* 0x000fe2000001ff00 */
[----:B------:R-:W-:Y:S01]  /*0a50*/  CS2R R42, SRZ ;  /* 0x00000000002a7805 */ /* 0x000fe2000001ff00 */
[----:B------:R-:W-:Y:S05]  /*0a60*/  @!P1 BRA `(.L_x_659) ;  /* 0x0000a3c000009947 */ /* 0x000fea0003800000 */
[----:B------:R-:W-:Y:S01]  /*0a70*/  ISETP.NE.U32.AND P4, PT, RZ, c[0x0][0x340], PT ;  /* 0x0000d000ff007a0c */ /* 0x000fe20003f85070 */
[----:B------:R-:W1:Y:S01]  /*0a80*/  S2R R24, SR_CTAID.Y ;  /* 0x0000000000187919 */ /* 0x000e620000002600 */
[----:B------:R-:W-:-:S02]  /*0a90*/  SHF.R.S32.HI R0, RZ, 0x1f, R8 ;  /* 0x0000001fff007819 */ /* 0x000fc40000011408 */
[----:B------:R-:W-:Y:S01]  /*0aa0*/  SHF.R.S32.HI R37, RZ, 0x1f, R113 ;  /* 0x0000001fff257819 */ /* 0x000fe20000011471 */
[----:B------:R-:W-:Y:S01]  /*0ab0*/  IMAD.MOV.U32 R4, RZ, RZ, c[0x0][0x2c4] ;  /* 0x0000b100ff047624 */ /* 0x000fe200078e00ff */
[----:B------:R-:W-:Y:S01]  /*0ac0*/  ISETP.NE.AND.EX P4, PT, RZ, c[0x0][0x344], PT, P4 ;  /* 0x0000d100ff007a0c */ /* 0x000fe20003f85340 */
[----:B------:R-:W-:Y:S02]  /*0ad0*/  UMOV UR7, 0x60 ;  /* 0x0000006000077882 */ /* 0x000fe40000000000 */
[----:B------:R-:W-:Y:S01]  /*0ae0*/  ULDC.64 UR4, c[0x0][0x1e0] ;  /* 0x0000780000047ab9 */ /* 0x000fe20000000a00 */
[----:B------:R-:W-:Y:S01]  /*0af0*/  SHF.R.S32.HI R17, RZ, 0x1f, R41 ;  /* 0x0000001fff117819 */ /* 0x000fe20000011429 */
[----:B------:R-:W-:-:S08]  /*0b00*/  ULDC.64 UR10, c[0x0][0x208] ;  /* 0x00008200000a7ab9 */ /* 0x000fd00000000a00 */
[----:B------:R-:W-:-:S05]  /*0b10*/  @P4 IMAD.WIDE R2, R41, R27, c[0x0][0x340] ;  /* 0x0000d00029024625 */ /* 0x000fca00078e021b */
[----:B------:R2:W3:Y:S01]  /*0b20*/  @P4 LDG.E R18, [R2.64] ;  /* 0x0000001402124981 */ /* 0x0004e2000c1e1900 */
[----:B------:R-:W-:Y:S01]  /*0b30*/  IMAD R0, R0, c[0x0][0x178], RZ ;  /* 0x00005e0000007a24 */ /* 0x000fe200078e02ff */
[-C--:B------:R-:W-:Y:S01]  /*0b40*/  LEA.HI R35, R37, R113.reuse, RZ, 0x3 ;  /* 0x0000007125237211 */ /* 0x080fe200078f18ff */
[----:B------:R-:W-:Y:S01]  /*0b50*/  UIMAD.WIDE.U32 UR18, UR7, UR4, URZ ;  /* 0x00000004071272a5 */ /* 0x000fe2000f8e003f */
[----:B------:R-:W-:Y:S01]  /*0b60*/  ISETP.NE.AND P1, PT, R4, 0x1, PT ;  /* 0x000000010400780c */ /* 0x000fe20003f25270 */
[----:B------:R-:W-:Y:S01]  /*0b70*/  IMAD R0, R8, c[0x0][0x17c], R0 ;  /* 0x00005f0008007a24 */ /* 0x000fe200078e0200 */
[----:B------:R-:W-:Y:S01]  /*0b80*/  SHF.R.S32.HI R14, RZ, 0x3, R35 ;  /* 0x00000003ff0e7819 */ /* 0x000fe20000011423 */
[----:B------:R-:W-:Y:S01]  /*0b90*/  UIMAD.WIDE.U32 UR14, UR7, UR10, URZ ;  /* 0x0000000a070e72a5 */ /* 0x000fe2000f8e003f */
[----:B-1----:R-:W-:Y:S01]  /*0ba0*/  SHF.R.S32.HI R29, RZ, 0x1f, R24 ;  /* 0x0000001fff1d7819 */ /* 0x002fe20000011418 */
[----:B------:R-:W-:Y:S01]  /*0bb0*/  IMAD.U32 R4, RZ, RZ, UR18 ;  /* 0x00000012ff047e24 */ /* 0x000fe2000f8e00ff */
[----:B------:R-:W-:Y:S01]  /*0bc0*/  UIMAD UR4, UR16, -0x60, UR7 ;  /* 0xffffffa0100478a4 */ /* 0x000fe2000f8e0207 */
[----:B------:R-:W-:Y:S01]  /*0bd0*/  IMAD.U32 R5, RZ, RZ, UR19 ;  /* 0x00000013ff057e24 */ /* 0x000fe2000f8e00ff */
[----:B------:R-:W-:Y:S01]  /*0be0*/  SEL R5, R17, RZ, !P0 ;  /* 0x000000ff11057207 */ /* 0x000fe20004000000 */
[----:B------:R-:W-:Y:S01]  /*0bf0*/  IMAD.MOV.U32 R34, RZ, RZ, R4 ;  /* 0x000000ffff227224 */ /* 0x000fe200078e0004 */
[----:B------:R-:W-:Y:S01]  /*0c00*/  SEL R4, R41, RZ, !P0 ;  /* 0x000000ff29047207 */ /* 0x000fe20004000000 */
[----:B------:R-:W-:Y:S01]  /*0c10*/  IMAD.U32 R9, RZ, RZ, UR15 ;  /* 0x0000000fff097e24 */ /* 0x000fe2000f8e00ff */
[-C--:B------:R-:W-:Y:S01]  /*0c20*/  LEA.HI R15, R37, R113.reuse, RZ, 0x4 ;  /* 0x00000071250f7211 */ /* 0x080fe200078f20ff */
[----:B------:R-:W-:Y:S01]  /*0c30*/  IMAD R5, R5, c[0x0][0x1c0], RZ ;  /* 0x0000700005057a24 */ /* 0x000fe200078e02ff */
[----:B------:R-:W-:Y:S01]  /*0c40*/  UIMAD UR5, UR7, UR5, URZ ;  /* 0x00000005070572a4 */ /* 0x000fe2000f8e023f */
[----:B------:R-:W-:Y:S01]  /*0c50*/  IMAD R9, R40, 0x80, R14 ;  /* 0x0000008028097824 */ /* 0x000fe200078e020e */
[----:B------:R-:W-:Y:S01]  /*0c60*/  SHF.R.S32.HI R13, RZ, 0x4, R15 ;  /* 0x00000004ff0d7819 */ /* 0x000fe2000001140f */
[----:B------:R-:W-:Y:S01]  /*0c70*/  UIADD3 UR8, UR16, -0x1, URZ ;  /* 0xffffffff10087890 */ /* 0x000fe2000fffe03f */
[----:B------:R-:W-:Y:S01]  /*0c80*/  IMAD.MOV.U32 R39, RZ, RZ, c[0x0][0x1e0] ;  /* 0x00007800ff277624 */ /* 0x000fe200078e00ff */
[----:B------:R-:W-:Y:S01]  /*0c90*/  UIADD3 UR5, UR19, UR5, URZ ;  /* 0x0000000513057290 */ /* 0x000fe2000fffe03f */
[----:B------:R-:W-:Y:S01]  /*0ca0*/  IMAD.MOV.U32 R42, RZ, RZ, c[0x0][0x1e4] ;  /* 0x00007900ff2a7624 */ /* 0x000fe200078e00ff */
[----:B------:R-:W-:Y:S01]  /*0cb0*/  USHF.R.S32.HI UR9, URZ, 0x1f, UR8 ;  /* 0x0000001f3f097899 */ /* 0x000fe20008011408 */
[----:B--2---:R-:W-:Y:S01]  /*0cc0*/  IMAD.WIDE.U32 R2, R8, c[0x0][0x178], RZ ;  /* 0x00005e0008027a25 */ /* 0x004fe200078e00ff */
[----:B------:R-:W-:Y:S01]  /*0cd0*/  UIMAD UR12, UR5, UR8, URZ ;  /* 0x00000008050c72a4 */ /* 0x000fe2000f8e023f */
[----:B------:R-:W-:Y:S01]  /*0ce0*/  LEA.HI R112, R37, R113, RZ, 0x5 ;  /* 0x0000007125707211 */ /* 0x000fe200078f28ff */
[----:B------:R-:W-:Y:S01]  /*0cf0*/  UIMAD UR7, UR7, UR11, URZ ;  /* 0x0000000b070772a4 */ /* 0x000fe2000f8e023f */
[----:B------:R-:W-:Y:S01]  /*0d00*/  IMAD.IADD R3, R3, 0x1, R0 ;  /* 0x0000000103037824 */ /* 0x000fe200078e0200 */
[----:B------:R-:W-:Y:S01]  /*0d10*/  LOP3.LUT R0, R35, 0xfffffff8, RZ, 0xc0, !PT ;  /* 0xfffffff823007812 */ /* 0x000fe200078ec0ff */
[----:B------:R-:W-:Y:S01]  /*0d20*/  IMAD.U32 R8, RZ, RZ, UR14 ;  /* 0x0000000eff087e24 */ /* 0x000fe2000f8e00ff */
[----:B------:R-:W-:Y:S01]  /*0d30*/  UIMAD UR12, UR9, UR18, UR12 ;  /* 0x00000012090c72a4 */ /* 0x000fe2000f8e020c */
[----:B------:R-:W-:Y:S01]  /*0d40*/  IMAD.WIDE.U32 R2, R24, c[0x0][0x1b8], R2 ;  /* 0x00006e0018027a25 */ /* 0x000fe200078e0002 */
[----:B------:R-:W-:-:S02]  /*0d50*/  UIADD3 UR7, UR15, UR7, URZ ;  /* 0x000000070f077290 */ /* 0x000fc4000fffe03f */
[----:B------:R-:W-:Y:S01]  /*0d60*/  UISETP.GE.AND UP0, UPT, UR6, 0x61, UPT ;  /* 0x000000610600788c */ /* 0x000fe2000bf06270 */
[----:B------:R-:W-:Y:S02]  /*0d70*/  IMAD.IADD R28, R113, 0x1, -R0 ;  /* 0x00000001711c7824 */ /* 0x000fe400078e0a00 */
[----:B------:R-:W-:Y:S02]  /*0d80*/  IMAD R0, R29, c[0x0][0x1b8], RZ ;  /* 0x00006e001d007a24 */ /* 0x000fe400078e02ff */
[----:B------:R-:W-:Y:S02]  /*0d90*/  IMAD R7, R28, 0x20, R14 ;  /* 0x000000201c077824 */ /* 0x000fe400078e020e */
[----:B------:R-:W-:Y:S02]  /*0da0*/  IMAD R0, R24, c[0x0][0x1bc], R0 ;  /* 0x00006f0018007a24 */ /* 0x000fe400078e0200 */
[----:B------:R-:W-:Y:S02]  /*0db0*/  IMAD R7, R40, 0x80, R7 ;  /* 0x0000008028077824 */ /* 0x000fe400078e0207 */
[----:B------:R-:W-:-:S02]  /*0dc0*/  IMAD.IADD R3, R3, 0x1, R0 ;  /* 0x0000000103037824 */ /* 0x000fc400078e0200 */
[----:B------:R-:W-:-:S04]  /*0dd0*/  @P1 IMAD.HI.U32 R6, R7, c[0x0][0x2c8], RZ ;  /* 0x0000b20007061a27 */ /* 0x000fc800078e00ff */
[----:B------:R-:W-:Y:S01]  /*0de0*/  IMAD.MOV.U32 R0, RZ, RZ, R7 ;  /* 0x000000ffff007224 */ /* 0x000fe200078e0007 */
[----:B------:R-:W-:Y:S01]  /*0df0*/  @P1 SHF.R.U32.HI R0, RZ, c[0x0][0x2cc], R6 ;  /* 0x0000b300ff001a19 */ /* 0x000fe20000011606 */
[----:B------:R-:W-:Y:S02]  /*0e00*/  IMAD R6, R4, c[0x0][0x1c4], R5 ;  /* 0x0000710004067a24 */ /* 0x000fe400078e0205 */
[----:B------:R-:W-:Y:S01]  /*0e10*/  IMAD R5, R10, c[0x0][0x2c4], RZ ;  /* 0x0000b1000a057a24 */ /* 0x000fe200078e02ff */
[----:B------:R-:W-:Y:S01]  /*0e20*/  IADD3 R10, R9, 0x20, RZ ;  /* 0x00000020090a7810 */ /* 0x000fe20007ffe0ff */
[----:B------:R-:W-:Y:S01]  /*0e30*/  IMAD.WIDE.U32 R2, R4, c[0x0][0x1c0], R2 ;  /* 0x0000700004027a25 */ /* 0x000fe200078e0002 */
[----:B------:R-:W-:Y:S02]  /*0e40*/  BAR.SYNC.DEFER_BLOCKING 0x0 ;  /* 0x0000000000007b1d */ /* 0x000fe40000010000 */
[----:B------:R-:W-:Y:S01]  /*0e50*/  ISETP.GE.AND P5, PT, R10, R5, PT ;  /* 0x000000050a00720c */ /* 0x000fe20003fa6270 */
[----:B------:R-:W-:-:S02]  /*0e60*/  IMAD.MOV R4, RZ, RZ, -R0 ;  /* 0x000000ffff047224 */ /* 0x000fc400078e0a00 */
[----:B------:R-:W-:Y:S02]  /*0e70*/  IMAD.IADD R3, R3, 0x1, R6 ;  /* 0x0000000103037824 */ /* 0x000fe400078e0206 */
[----:B------:R-:W-:Y:S01]  /*0e80*/  IMAD R10, R4, c[0x0][0x2c4], R7 ;  /* 0x0000b100040a7a24 */ /* 0x000fe200078e0207 */
[----:B------:R-:W-:Y:S01]  /*0e90*/  SHF.R.S32.HI R4, RZ, 0x1f, R0 ;  /* 0x0000001fff047819 */ /* 0x000fe20000011400 */
[----:B------:R-:W-:Y:S01]  /*0ea0*/  IMAD.U32 R6, RZ, RZ, UR4 ;  /* 0x00000004ff067e24 */ /* 0x000fe2000f8e00ff */
[----:B------:R-:W-:Y:S01]  /*0eb0*/  SHF.R.S32.HI R7, RZ, 0x1f, R11 ;  /* 0x0000001fff077819 */ /* 0x000fe2000001140b */
[----:B------:R-:W-:Y:S01]  /*0ec0*/  IMAD.MOV.U32 R36, RZ, RZ, R8 ;  /* 0x000000ffff247224 */ /* 0x000fe200078e0008 */
[----:B------:R-:W-:Y:S01]  /*0ed0*/  IADD3 R8, R9, 0x40, RZ ;  /* 0x0000004009087810 */ /* 0x000fe20007ffe0ff */
[----:B------:R-:W-:Y:S01]  /*0ee0*/  IMAD R4, R4, c[0x0][0x1b0], RZ ;  /* 0x00006c0004047a24 */ /* 0x000fe200078e02ff */
[----:B------:R-:W-:Y:S01]  /*0ef0*/  IADD3 R22, R6, UR6, -R14 ;  /* 0x0000000606167c10 */ /* 0x000fe2000fffe80e */
[----:B------:R-:W-:Y:S01]  /*0f00*/  IMAD.SHL.U32 R6, R14, 0x40, RZ ;  /* 0x000000400e067824 */ /* 0x000fe200078e00ff */
[----:B------:R-:W-:Y:S01]  /*0f10*/  ISETP.GE.AND P1, PT, R8, R5, PT ;  /* 0x000000050800720c */ /* 0x000fe20003f26270 */
[----:B------:R-:W-:Y:S01]  /*0f20*/  IMAD.WIDE.U32 R2, R0, c[0x0][0x1b0], R2 ;  /* 0x00006c0000027a25 */ /* 0x000fe200078e0002 */
[----:B------:R-:W-:-:S03]  /*0f30*/  IADD3 R8, P0, R11, R14, RZ ;  /* 0x0000000e0b087210 */ /* 0x000fc60007f1e0ff */
[----:B------:R-:W-:Y:S01]  /*0f40*/  IMAD R11, R0, c[0x0][0x1b4], R4 ;  /* 0x00006d00000b7a24 */ /* 0x000fe200078e0204 */
[----:B------:R-:W-:Y:S01]  /*0f50*/  LOP3.LUT R0, R6, 0x1c0, RZ, 0xc0, !PT ;  /* 0x000001c006007812 */ /* 0x000fe200078ec0ff */
[----:B------:R-:W-:Y:S01]  /*0f60*/  IMAD.SHL.U32 R4, R28, 0x8, RZ ;  /* 0x000000081c047824 */ /* 0x000fe200078e00ff */
[----:B------:R-:W-:Y:S01]  /*0f70*/  LEA.HI.X.SX32 R12, R14, R7, 0x1, P0 ;  /* 0x000000070e0c7211 */ /* 0x000fe200000f0eff */
[----:B------:R-:W-:Y:S01]  /*0f80*/  IMAD.IADD R3, R3, 0x1, R11 ;  /* 0x0000000103037824 */ /* 0x000fe200078e020b */
[C---:B------:R-:W-:Y:S02]  /*0f90*/  ISETP.GE.AND P0, PT, R9.reuse, R5, PT ;  /* 0x000000050900720c */ /* 0x040fe40003f06270 */
[----:B------:R-:W-:Y:S01]  /*0fa0*/  IADD3 R6, R9, 0x60, RZ ;  /* 0x0000006009067810 */ /* 0x000fe20007ffe0ff */
[----:B------:R-:W-:Y:S01]  /*0fb0*/  IMAD.WIDE.U32 R2, R10, c[0x0][0x1a8], R2 ;  /* 0x00006a000a027a25 */ /* 0x000fe200078e0002 */
[----:B------:R-:W-:Y:S02]  /*0fc0*/  LOP3.LUT R9, R0, 0x38, R4, 0xf8, !PT ;  /* 0x0000003800097812 */ /* 0x000fe400078ef804 */
[----:B------:R-:W-:-:S02]  /*0fd0*/  SHF.R.U32.HI R0, RZ, 0x3, R0 ;  /* 0x00000003ff007819 */ /* 0x000fc40000011600 */
[----:B------:R-:W-:Y:S02]  /*0fe0*/  LEA.HI R7, R15, R13, RZ, 0x1 ;  /* 0x0000000d0f077211 */ /* 0x000fe400078f08ff */
[----:B------:R-:W-:Y:S02]  /*0ff0*/  LOP3.LUT R16, R9, R0, RZ, 0x3c, !PT ;  /* 0x0000000009107212 */ /* 0x000fe400078e3cff */
[----:B------:R-:W-:Y:S02]  /*1000*/  SHF.R.S32.HI R0, RZ, 0x1f, R10 ;  /* 0x0000001fff007819 */ /* 0x000fe4000001140a */
[----:B------:R-:W-:Y:S02]  /*1010*/  LOP3.LUT R7, R7, 0xfffffffe, RZ, 0xc0, !PT ;  /* 0xfffffffe07077812 */ /* 0x000fe400078ec0ff */
[----:B------:R-:W-:Y:S01]  /*1020*/  ISETP.GE.AND P2, PT, R6, R5, PT ;  /* 0x000000050600720c */ /* 0x000fe20003f46270 */
[----:B------:R-:W-:Y:S01]  /*1030*/  IMAD R0, R0, c[0x0][0x1a8], RZ ;  /* 0x00006a0000007a24 */ /* 0x000fe200078e02ff */
[----:B------:R-:W-:Y:S01]  /*1040*/  SHF.R.S32.HI R5, RZ, 0x1f, R4 ;  /* 0x0000001fff057819 */ /* 0x000fe20000011404 */
[----:B------:R-:W-:Y:S01]  /*1050*/  IMAD R6, R12, c[0x0][0x1e0], RZ ;  /* 0x000078000c067a24 */ /* 0x000fe200078e02ff */
[----:B------:R-:W-:Y:S01]  /*1060*/  IADD3 R31, R4, 0x40, RZ ;  /* 0x00000040041f7810 */ /* 0x000fe20007ffe0ff */
[----:B------:R-:W-:Y:S01]  /*1070*/  IMAD R11, R10, c[0x0][0x1ac], R0 ;  /* 0x00006b000a0b7a24 */ /* 0x000fe200078e0200 */
[----:B------:R-:W-:Y:S01]  /*1080*/  LOP3.LUT R0, R15, 0xfffffff0, RZ, 0xc0, !PT ;  /* 0xfffffff00f007812 */ /* 0x000fe200078ec0ff */
[----:B------:R-:W-:Y:S01]  /*1090*/  IMAD.IADD R33, R13, 0x1, -R7 ;  /* 0x000000010d217824 */ /* 0x000fe200078e0a07 */
[----:B------:R-:W-:Y:S01]  /*10a0*/  LEA R15, P3, R2, c[0x0][0x160], 0x1 ;  /* 0x00005800020f7a11 */ /* 0x000fe200078608ff */
[----:B------:R-:W-:Y:S01]  /*10b0*/  IMAD.IADD R3, R3, 0x1, R11 ;  /* 0x0000000103037824 */ /* 0x000fe200078e020b */
[----:B------:R-:W-:Y:S01]  /*10c0*/  LEA.HI R11, R37, R113, RZ, 0x6 ;  /* 0x00000071250b7211 */ /* 0x000fe200078f30ff */
[----:B------:R-:W-:Y:S01]  /*10d0*/  IMAD.IADD R0, R113, 0x1, -R0 ;  /* 0x0000000171007824 */ /* 0x000fe200078e0a00 */
[----:B------:R-:W-:Y:S01]  /*10e0*/  IADD3 R32, R4, 0x80, RZ ;  /* 0x0000008004207810 */ /* 0x000fe20007ffe0ff */
[----:B------:R-:W-:Y:S01]  /*10f0*/  IMAD R9, R8, c[0x0][0x1e4], R6 ;  /* 0x0000790008097a24 */ /* 0x000fe200078e0206 */
[----:B------:R-:W-:Y:S01]  /*1100*/  LEA.HI.X R14, R2, c[0x0][0x164], R3, 0x1, P3 ;  /* 0x00005900020e7a11 */ /* 0x000fe200018f0c03 */
[----:B------:R-:W-:Y:S01]  /*1110*/  IMAD R3, R29, c[0x0][0x1e8], RZ ;  /* 0x00007a001d037a24 */ /* 0x000fe200078e02ff */
[----:B------:R-:W-:Y:S01]  /*1120*/  SHF.R.S32.HI R10, RZ, 0x1f, R0 ;  /* 0x0000001fff0a7819 */ /* 0x000fe20000011400 */
[----:B------:R-:W-:Y:S01]  /*1130*/  IMAD.WIDE.U32 R6, R8, c[0x0][0x1e0], R4 ;  /* 0x0000780008067a25 */ /* 0x000fe200078e0004 */
[----:B------:R-:W-:Y:S01]  /*1140*/  SHFL.IDX PT, R2, R15, RZ, 0x181f ;  /* 0x00181fff0f027589 */ /* 0x000fe200000e0000 */
[----:B------:R-:W-:-:S02]  /*1150*/  ISETP.GE.AND P3, PT, R31, c[0x0][0x198], PT ;  /* 0x000066001f007a0c */ /* 0x000fc40003f66270 */
[----:B------:R-:W-:Y:S01]  /*1160*/  LEA.HI R30, R10, R0, RZ, 0x3 ;  /* 0x000000000a1e7211 */ /* 0x000fe200078f18ff */
[----:B------:R-:W-:Y:S02]  /*1170*/  IMAD.SHL.U32 R10, R11, 0x8, RZ ;  /* 0x000000080b0a7824 */ /* 0x000fe400078e00ff */
[----:B------:R-:W-:Y:S02]  /*1180*/  IMAD R11, R24, c[0x0][0x1ec], R3 ;  /* 0x00007b00180b7a24 */ /* 0x000fe400078e0203 */
[----:B------:R-:W-:Y:S01]  /*1190*/  IMAD.IADD R7, R7, 0x1, R9 ;  /* 0x0000000107077824 */ /* 0x000fe200078e0209 */
[----:B------:R-:W1:Y:S01]  /*11a0*/  SHFL.IDX PT, R3, R14, RZ, 0x181f ;  /* 0x00181fff0e037589 */ /* 0x000e6200000e0000 */
[----:B------:R-:W-:Y:S01]  /*11b0*/  IMAD R12, R12, c[0x0][0x208], RZ ;  /* 0x000082000c0c7a24 */ /* 0x000fe200078e02ff */
[----:B------:R-:W-:Y:S01]  /*11c0*/  LOP3.LUT R19, R16, 0xfffffe00, R10, 0xf8, !PT ;  /* 0xfffffe0010137812 */ /* 0x000fe200078ef80a */
[----:B------:R-:W-:-:S04]  /*11d0*/  IMAD.WIDE.U32 R6, R24, c[0x0][0x1e8], R6 ;  /* 0x00007a0018067a25 */ /* 0x000fc800078e0006 */
[----:B------:R-:W-:Y:S01]  /*11e0*/  IMAD.IADD R21, R7, 0x1, R11 ;  /* 0x0000000107157824 */ /* 0x000fe200078e020b */
[----:B------:R-:W-:Y:S01]  /*11f0*/  STL [R1+0x30], R19 ;  /* 0x0000301301007387 */ /* 0x000fe20000100800 */
[----:B------:R-:W-:Y:S02]  /*1200*/  IMAD.MOV.U32 R20, RZ, RZ, R6 ;  /* 0x000000ffff147224 */ /* 0x000fe400078e0006 */
[----:B------:R-:W-:Y:S01]  /*1210*/  IMAD R13, R8, c[0x0][0x20c], R12 ;  /* 0x00008300080d7a24 */ /* 0x000fe200078e020c */
[----:B------:R-:W-:Y:S01]  /*1220*/  LOP3.LUT R12, R30, 0xfffffff8, RZ, 0xc0, !PT ;  /* 0xfffffff81e0c7812 */ /* 0x000fe200078ec0ff */
[----:B------:R-:W-:-:S04]  /*1230*/  IMAD.WIDE.U32 R8, R8, c[0x0][0x208], R4 ;  /* 0x0000820008087a25 */ /* 0x000fc800078e0004 */
[----:B------:R-:W-:Y:S02]  /*1240*/  IMAD R29, R29, c[0x0][0x210], RZ ;  /* 0x000084001d1d7a24 */ /* 0x000fe400078e02ff */
[----:B------:R-:W-:Y:S02]  /*1250*/  IMAD.IADD R9, R9, 0x1, R13 ;  /* 0x0000000109097824 */ /* 0x000fe400078e020d */
[----:B------:R-:W-:Y:S01]  /*1260*/  IMAD.IADD R27, R0, 0x1, -R12 ;  /* 0x00000001001b7824 */ /* 0x000fe200078e0a0c */
[----:B------:R-:W-:Y:S01]  /*1270*/  @!P0 SHF.R.S32.HI R0, RZ, 0x1f, R31 ;  /* 0x0000001fff008819 */ /* 0x000fe2000001141f */
[C---:B------:R-:W-:Y:S02]  /*1280*/  IMAD R29, R24.reuse, c[0x0][0x214], R29 ;  /* 0x00008500181d7a24 */ /* 0x040fe400078e021d */
[----:B------:R-:W-:Y:S01]  /*1290*/  IMAD.WIDE.U32 R24, R24, c[0x0][0x210], R8 ;  /* 0x0000840018187a25 */ /* 0x000fe200078e0008 */
[----:B------:R-:W-:Y:S01]  /*12a0*/  @!P0 LEA.HI R8, R0, R31, RZ, 0x3 ;  /* 0x0000001f00088211 */ /* 0x000fe200078f18ff */
[----:B------:R-:W-:Y:S02]  /*12b0*/  SHFL.IDX PT, R9, R14, 0x1, 0x181f ;  /* 0x00381f000e097f89 */ /* 0x000fe400000e0000 */
[----:B------:R-:W-:Y:S01]  /*12c0*/  IMAD.SHL.U32 R38, R19, 0x2, RZ ;  /* 0x0000000213267824 */ /* 0x000fe200078e00ff */
[----:B------:R-:W-:-:S02]  /*12d0*/  @!P0 LOP3.LUT R12, R8, 0xfffffff8, RZ, 0xc0, !PT ;  /* 0xfffffff8080c8812 */ /* 0x000fc400078ec0ff */
[----:B------:R-:W2:Y:S03]  /*12e0*/  SHFL.IDX PT, R8, R15, 0x1, 0x181f ;  /* 0x00381f000f087f89 */ /* 0x000ea600000e0000 */
[----:B-1----:R-:W-:Y:S01]  /*12f0*/  @!P0 IMAD.WIDE R12, R12, 0x2, R2 ;  /* 0x000000020c0c8825 */ /* 0x002fe200078e0202 */
[----:B------:R-:W-:Y:S01]  /*1300*/  STL [R1], R38 ;  /* 0x0000002601007387 */ /* 0x000fe20000100800 */
[--C-:B---3--:R-:W-:Y:S02]  /*1310*/  @P4 SHF.R.S32.HI R7, RZ, 0x1f, R18.reuse ;  /* 0x0000001fff074819 */ /* 0x108fe40000011412 */
[----:B------:R-:W-:Y:S02]  /*1320*/  @P4 IMAD.MOV.U32 R6, RZ, RZ, R18 ;  /* 0x000000ffff064224 */ /* 0x000fe400078e0012 */
[----:B------:R-:W-:Y:S02]  /*1330*/  @!P4 IMAD.MOV.U32 R6, RZ, RZ, R41 ;  /* 0x000000ffff06c224 */ /* 0x000fe400078e0029 */
[----:B------:R-:W-:-:S03]  /*1340*/  @!P4 IMAD.MOV.U32 R7, RZ, RZ, R17 ;  /* 0x000000ffff07c224 */ /* 0x000fc600078e0011 */
[----:B------:R-:W-:Y:S02]  /*1350*/  SEL R26, R6, RZ, !P6 ;  /* 0x000000ff061a7207 */ /* 0x000fe40007000000 */
[----:B------:R-:W-:Y:S02]  /*1360*/  SEL R23, R7, RZ, !P6 ;  /* 0x000000ff07177207 */ /* 0x000fe40007000000 */
[----:B------:R-:W-:Y:S01]  /*1370*/  ISETP.GE.AND P6, PT, R4, c[0x0][0x198], PT ;  /* 0x0000660004007a0c */ /* 0x000fe20003fc6270 */
[----:B------:R-:W-:Y:S01]  /*1380*/  IMAD.WIDE.U32 R20, R26, c[0x0][0x1f0], R20 ;  /* 0x00007c001a147a25 */ /* 0x000fe200078e0014 */
[----:B------:R-:W-:Y:S02]  /*1390*/  @!P0 SHF.R.S32.HI R7, RZ, 0x1f, R32 ;  /* 0x0000001fff078819 */ /* 0x000fe40000011420 */
[C---:B------:R-:W-:Y:S01]  /*13a0*/  @!P0 LEA R6, P4, R4.reuse, R2, 0x1 ;  /* 0x0000000204068211 */ /* 0x040fe200078808ff */
[----:B------:R-:W-:Y:S01]  /*13b0*/  IMAD.MOV.U32 R44, RZ, RZ, R20 ;  /* 0x000000ffff2c7224 */ /* 0x000fe200078e0014 */
[----:B------:R-:W-:Y:S01]  /*13c0*/  @!P0 LEA.HI R0, R7, R32, RZ, 0x3 ;  /* 0x0000002007008211 */ /* 0x000fe200078f18ff */
[----:B------:R-:W-:Y:S01]  /*13d0*/  STL.64 [R1+0x28], R20 ;  /* 0x0000281401007387 */ /* 0x000fe20000100a00 */
[----:B------:R-:W-:-:S02]  /*13e0*/  @!P0 LEA.HI.X R7, R4, R3, R5, 0x1, P4 ;  /* 0x0000000304078211 */ /* 0x000fc400020f0c05 */
[----:B------:R-:W-:Y:S02]  /*13f0*/  @!P0 LOP3.LUT R0, R0, 0xfffffff8, RZ, 0xc0, !PT ;  /* 0xfffffff800008812 */ /* 0x000fe400078ec0ff */
[----:B------:R-:W-:Y:S01]  /*1400*/  ISETP.GE.AND P4, PT, R32, c[0x0][0x198], PT ;  /* 0x0000660020007a0c */ /* 0x000fe20003f86270 */
[----:B------:R1:W-:Y:S02]  /*1410*/  @!P0 LDGSTS.E.BYPASS.LTC128B.128 [R38+0x100], [R6.64], !P6 ;  /* 0x0010000006268fae */ /* 0x0003e4000f101d54 */
[----:B------:R-:W-:Y:S01]  /*1420*/  @!P0 IMAD.WIDE R10, R0, 0x2, R2 ;  /* 0x00000002000a8825 */ /* 0x000fe200078e0202 */
[----:B------:R-:W-:Y:S01]  /*1430*/  @!P5 SHF.R.S32.HI R0, RZ, 0x1f, R32 ;  /* 0x0000001fff00d819 */ /* 0x000fe20000011420 */
[----:B------:R-:W-:Y:S03]  /*1440*/  SHFL.IDX PT, R2, R15, 0x2, 0x181f ;  /* 0x00581f000f027f89 */ /* 0x000fe600000e0000 */
[----:B------:R-:W-:Y:S01]  /*1450*/  @!P5 LEA.HI R0, R0, R32, RZ, 0x3 ;  /* 0x000000200000d211 */ /* 0x000fe200078f18ff */
[----:B------:R-:W3:Y:S03]  /*1460*/  SHFL.IDX PT, R3, R14, 0x2, 0x181f ;  /* 0x00581f000e037f89 */ /* 0x000ee600000e0000 */
[----:B------:R-:W-:Y:S01]  /*1470*/  @!P5 LOP3.LUT R0, R0, 0xfffffff8, RZ, 0xc0, !PT ;  /* 0xfffffff80000d812 */ /* 0x000fe200078ec0ff */
[----:B------:R4:W-:Y:S04]  /*1480*/  @!P0 LDGSTS.E.BYPASS.LTC128B.128 [R38+0x4100], [R12.64], !P3 ;  /* 0x041000000c268fae */ /* 0x0009e8000d901d54 */
[----:B------:R5:W-:Y:S01]  /*1490*/  @!P0 LDGSTS.E.BYPASS.LTC128B.128 [R38+0x8100], [R10.64], !P4 ;  /* 0x081000000a268fae */ /* 0x000be2000e101d54 */
[----:B-1----:R-:W-:-:S02]  /*14a0*/  @!P5 SHF.R.S32.HI R6, RZ, 0x1f, R31 ;  /* 0x0000001fff06d819 */ /* 0x002fc4000001141f */
[----:B------:R-:W-:Y:S02]  /*14b0*/  @!P1 SHF.R.S32.HI R7, RZ, 0x1f, R32 ;  /* 0x0000001fff079819 */ /* 0x000fe40000011420 */
[----:B------:R-:W-:Y:S02]  /*14c0*/  @!P5 LEA.HI R16, R6, R31, RZ, 0x3 ;  /* 0x0000001f0610d211 */ /* 0x000fe400078f18ff */
[----:B------:R-:W1:Y:S01]  /*14d0*/  SHFL.IDX PT, R6, R15, 0x3, 0x181f ;  /* 0x00781f000f067f89 */ /* 0x000e6200000e0000 */
[----:B------:R-:W-:Y:S02]  /*14e0*/  @!P1 LEA.HI R18, R7, R32, RZ, 0x3 ;  /* 0x0000002007129211 */ /* 0x000fe400078f18ff */
[----:B------:R-:W-:Y:S01]  /*14f0*/  @!P5 LOP3.LUT R16, R16, 0xfffffff8, RZ, 0xc0, !PT ;  /* 0xfffffff81010d812 */ /* 0x000fe200078ec0ff */
[----:B------:R1:W1:Y:S01]  /*1500*/  SHFL.IDX PT, R7, R14, 0x3, 0x181f ;  /* 0x00781f000e077f89 */ /* 0x00026200000e0000 */
[----:B------:R-:W-:-:S03]  /*1510*/  @!P1 LOP3.LUT R18, R18, 0xfffffff8, RZ, 0xc0, !PT ;  /* 0xfffffff812129812 */ /* 0x000fc600078ec0ff */
[----:B--2---:R-:W-:Y:S01]  /*1520*/  @!P5 IMAD.WIDE R16, R16, 0x2, R8 ;  /* 0x000000021010d825 */ /* 0x004fe200078e0208 */
[----:B-----5:R-:W-:-:S03]  /*1530*/  @!P1 SHF.R.S32.HI R10, RZ, 0x1f, R31 ;  /* 0x0000001fff0a9819 */ /* 0x020fc6000001141f */
[----:B---3--:R-:W-:Y:S01]  /*1540*/  @!P1 IMAD.WIDE R18, R18, 0x2, R2 ;  /* 0x0000000212129825 */ /* 0x008fe200078e0202 */
[----:B----4-:R-:W-:Y:S02]  /*1550*/  @!P1 LEA.HI R12, R10, R31, RZ, 0x3 ;  /* 0x0000001f0a0c9211 */ /* 0x010fe400078f18ff */
[----:B------:R-:W-:Y:S02]  /*1560*/  @!P5 LEA R10, P0, R4, R8, 0x1 ;  /* 0x00000008040ad211 */ /* 0x000fe400078008ff */
[----:B------:R-:W-:Y:S02]  /*1570*/  @!P1 LOP3.LUT R12, R12, 0xfffffff8, RZ, 0xc0, !PT ;  /* 0xfffffff80c0c9812 */ /* 0x000fe400078ec0ff */
[----:B------:R-:W-:-:S03]  /*1580*/  @!P5 LEA.HI.X R11, R4, R9, R5, 0x1, P0 ;  /* 0x00000009040bd211 */ /* 0x000fc600000f0c05 */
[----:B------:R-:W-:Y:S02]  /*1590*/  @!P1 IMAD.WIDE R12, R12, 0x2, R2 ;  /* 0x000000020c0c9825 */ /* 0x000fe400078e0202 */
[----:B------:R2:W-:Y:S02]  /*15a0*/  @!P5 LDGSTS.E.BYPASS.LTC128B.128 [R38+0x1100], [R10.64], !P6 ;  /* 0x011000000a26dfae */ /* 0x0005e4000f101d54 */
[----:B-1----:R-:W-:Y:S01]  /*15b0*/  @!P5 IMAD.WIDE R14, R0, 0x2, R8 ;  /* 0x00000002000ed825 */ /* 0x002fe200078e0208 */
[C---:B------:R-:W-:Y:S01]  /*15c0*/  @!P1 LEA R8, P0, R4.reuse, R2, 0x1 ;  /* 0x0000000204089211 */ /* 0x040fe200078008ff */
[----:B------:R1:W-:Y:S02]  /*15d0*/  @!P5 LDGSTS.E.BYPASS.LTC128B.128 [R38+0x5100], [R16.64], !P3 ;  /* 0x051000001026dfae */ /* 0x0003e4000d901d54 */
[----:B------:R-:W-:Y:S01]  /*15e0*/  IMAD R0, R23, c[0x0][0x1f0], RZ ;  /* 0x00007c0017007a24 */ /* 0x000fe200078e02ff */
[C-C-:B------:R-:W-:Y:S01]  /*15f0*/  @!P1 LEA.HI.X R9, R4.reuse, R3, R5.reuse, 0x1, P0 ;  /* 0x0000000304099211 */ /* 0x140fe200000f0c05 */
[----:B------:R3:W-:Y:S01]  /*1600*/  @!P5 LDGSTS.E.BYPASS.LTC128B.128 [R38+0x9100], [R14.64], !P4 ;  /* 0x091000000e26dfae */ /* 0x0007e2000e101d54 */
[----:B------:R-:W-:Y:S01]  /*1610*/  @!P2 LEA R2, P0, R4, R6, 0x1 ;  /* 0x000000060402a211 */ /* 0x000fe200078008ff */
[----:B------:R-:W-:Y:S01]  /*1620*/  IMAD R0, R26, c[0x0][0x1f4], R0 ;  /* 0x00007d001a007a24 */ /* 0x000fe200078e0200 */
[----:B------:R-:W-:Y:S01]  /*1630*/  ISETP.GE.AND P5, PT, R22, 0x21, PT ;  /* 0x000000211600780c */ /* 0x000fe20003fa6270 */
[----:B------:R4:W-:Y:S01]  /*1640*/  @!P1 LDGSTS.E.BYPASS.LTC128B.128 [R38+0x2100], [R8.64], !P6 ;  /* 0x0210000008269fae */ /* 0x0009e2000f101d54 */
[----:B------:R-:W-:Y:S01]  /*1650*/  @!P2 LEA.HI.X R3, R4, R7, R5, 0x1, P0 ;  /* 0x000000070403a211 */ /* 0x000fe200000f0c05 */
[----:B------:R-:W-:Y:S01]  /*1660*/  IMAD.IADD R45, R21, 0x1, R0 ;  /* 0x00000001152d7824 */ /* 0x000fe200078e0200 */
[----:B------:R-:W-:Y:S01]  /*1670*/  @!P2 SHF.R.S32.HI R5, RZ, 0x1f, R32 ;  /* 0x0000001fff05a819 */ /* 0x000fe20000011420 */
[----:B------:R5:W-:Y:S04]  /*1680*/  @!P1 LDGSTS.E.BYPASS.LTC128B.128 [R38+0x6100], [R12.64], !P3 ;  /* 0x061000000c269fae */ /* 0x000be8000d901d54 */
[----:B------:R2:W-:Y:S01]  /*1690*/  @!P1 LDGSTS.E.BYPASS.LTC128B.128 [R38+0xa100], [R18.64], !P4 ;  /* 0x0a10000012269fae */ /* 0x0005e2000e101d54 */
[----:B------:R-:W-:-:S03]  /*16a0*/  ISETP.GE.AND P1, PT, R22, 0x41, PT ;  /* 0x000000411600780c */ /* 0x000fc60003f26270 */
[----:B------:R2:W-:Y:S01]  /*16b0*/  @!P2 LDGSTS.E.BYPASS.LTC128B.128 [R38+0x3100], [R2.64], !P6 ;  /* 0x031000000226afae */ /* 0x0005e2000f101d54 */
[----:B------:R-:W-:-:S03]  /*16c0*/  ISETP.GE.AND P6, PT, R22, 0x1, PT ;  /* 0x000000011600780c */ /* 0x000fc60003fc6270 */
[----:B------:R2:W-:Y:S01]  /*16d0*/  STL.64 [R1+0x10], R44 ;  /* 0x0000102c01007387 */ /* 0x0005e20000100a00 */
[----:B-1----:R-:W-:Y:S02]  /*16e0*/  IMAD.SHL.U32 R16, R42, 0x40, RZ ;  /* 0x000000402a107824 */ /* 0x002fe400078e00ff */
[----:B---3--:R-:W-:Y:S01]  /*16f0*/  IMAD.WIDE.U32 R14, R39, 0x40, RZ ;  /* 0x00000040270e7825 */ /* 0x008fe200078e00ff */
[----:B----4-:R-:W-:-:S03]  /*1700*/  @!P2 SHF.R.S32.HI R8, RZ, 0x1f, R31 ;  /* 0x0000001fff08a819 */ /* 0x010fc6000001141f */
[----:B------:R-:W-:Y:S01]  /*1710*/  IMAD.IADD R9, R25, 0x1, R29 ;  /* 0x0000000119097824 */ /* 0x000fe200078e021d */
[----:B-----5:R-:W-:Y:S01]  /*1720*/  @!P2 LEA.HI R12, R8, R31, RZ, 0x3 ;  /* 0x0000001f080ca211 */ /* 0x020fe200078f18ff */
[----:B------:R-:W-:-:S03]  /*1730*/  IMAD.MOV.U32 R8, RZ, RZ, R24 ;  /* 0x000000ffff087224 */ /* 0x000fc600078e0018 */
[----:B------:R-:W-:Y:S01]  /*1740*/  @!P2 LOP3.LUT R12, R12, 0xfffffff8, RZ, 0xc0, !PT ;  /* 0xfffffff80c0ca812 */ /* 0x000fe200078ec0ff */
[----:B--2---:R-:W-:-:S04]  /*1750*/  IMAD.WIDE.U32 R18, R26, c[0x0][0x218], R8 ;  /* 0x000086001a127a25 */ /* 0x004fc800078e0008 */
[----:B------:R-:W-:Y:S01]  /*1760*/  IMAD.WIDE.U32 R2, R34, UR8, R44 ;  /* 0x0000000822027c25 */ /* 0x000fe2000f8e002c */
[----:B------:R1:W-:Y:S03]  /*1770*/  STL.64 [R1+0x20], R18 ;  /* 0x0000201201007387 */ /* 0x0003e60000100a00 */
[----:B------:R-:W-:Y:S01]  /*1780*/  @!P2 IMAD.WIDE R12, R12, 0x2, R6 ;  /* 0x000000020c0ca825 */ /* 0x000fe200078e0206 */
[----:B------:R-:W-:Y:S01]  /*1790*/  IADD3 R0, R3, UR12, RZ ;  /* 0x0000000c03007c10 */ /* 0x000fe2000fffe0ff */
[----:B------:R-:W-:Y:S01]  /*17a0*/  UIMAD UR12, UR7, UR8, URZ ;  /* 0x00000008070c72a4 */ /* 0x000fe2000f8e023f */
[C---:B------:R-:W-:Y:S01]  /*17b0*/  @P6 LEA R10, P0, R2.reuse, c[0x0][0x1c8], 0x1 ;  /* 0x00007200020a6a11 */ /* 0x040fe200078008ff */
[----:B------:R-:W-:Y:S01]  /*17c0*/  IMAD.MOV.U32 R40, RZ, RZ, R18 ;  /* 0x000000ffff287224 */ /* 0x000fe200078e0012 */
[----:B------:R-:W-:Y:S01]  /*17d0*/  @!P2 LEA.HI R3, R5, R32, RZ, 0x3 ;  /* 0x000000200503a211 */ /* 0x000fe200078f18ff */
[----:B------:R2:W-:Y:S01]  /*17e0*/  @!P2 LDGSTS.E.BYPASS.LTC128B.128 [R38+0x7100], [R12.64], !P3 ;  /* 0x071000000c26afae */ /* 0x0005e2000d901d54 */
[----:B------:R-:W-:Y:S01]  /*17f0*/  @P6 LEA.HI.X R11, R2, c[0x0][0x1cc], R0, 0x1, P0 ;  /* 0x00007300020b6a11 */ /* 0x000fe200000f0c00 */
[----:B------:R-:W-:Y:S01]  /*1800*/  UIMAD UR12, UR9, UR14, UR12 ;  /* 0x0000000e090c72a4 */ /* 0x000fe2000f8e020c */
[----:B------:R-:W-:-:S02]  /*1810*/  @P5 LEA R5, P0, R39, R2, 0x5 ;  /* 0x0000000227055211 */ /* 0x000fc400078028ff */
[----:B------:R-:W-:Y:S02]  /*1820*/  @!P2 LOP3.LUT R3, R3, 0xfffffff8, RZ, 0xc0, !PT ;  /* 0xfffffff80303a812 */ /* 0x000fe400078ec0ff */
[----:B------:R-:W-:Y:S02]  /*1830*/  @P5 LEA.HI.X R17, R39, R0, R42, 0x5, P0 ;  /* 0x0000000027115211 */ /* 0x000fe400000f2c2a */
[----:B------:R-:W-:Y:S01]  /*1840*/  @P1 IADD3 R14, P0, R2, R14, RZ ;  /* 0x0000000e020e1210 */ /* 0x000fe20007f1e0ff */
[----:B------:R-:W-:Y:S01]  /*1850*/  @!P2 IMAD.WIDE R2, R3, 0x2, R6 ;  /* 0x000000020302a825 */ /* 0x000fe200078e0206 */
[----:B------:R-:W-:Y:S02]  /*1860*/  ISETP.GE.AND P3, PT, R31, c[0x0][0x1d4], PT ;  /* 0x000075001f007a0c */ /* 0x000fe40003f66270 */
[----:B------:R-:W-:Y:S01]  /*1870*/  @P1 IADD3.X R16, R0, R15, R16, P0, !PT ;  /* 0x0000000f00101210 */ /* 0x000fe200007fe410 */
[----:B------:R-:W-:Y:S01]  /*1880*/  IMAD R7, R23, c[0x0][0x218], RZ ;  /* 0x0000860017077a24 */ /* 0x000fe200078e02ff */
[----:B------:R3:W-:Y:S01]  /*1890*/  @!P2 LDGSTS.E.BYPASS.LTC128B.128 [R38+0xb100], [R2.64], !P4 ;  /* 0x0b1000000226afae */ /* 0x0007e2000e101d54 */
[----:B------:R-:W-:Y:S01]  /*18a0*/  ISETP.GE.AND P4, PT, R4, c[0x0][0x1d4], PT ;  /* 0x0000750004007a0c */ /* 0x000fe20003f86270 */
[----:B------:R-:W-:Y:S01]  /*18b0*/  IMAD.SHL.U32 R0, R27, 0x40, RZ ;  /* 0x000000401b007824 */ /* 0x000fe200078e00ff */
[----:B------:R-:W-:Y:S01]  /*18c0*/  ISETP.GE.AND P2, PT, R32, c[0x0][0x1d4], PT ;  /* 0x0000750020007a0c */ /* 0x000fe20003f46270 */
[----:B------:R-:W-:Y:S01]  /*18d0*/  IMAD R15, R26, c[0x0][0x21c], R7 ;  /* 0x000087001a0f7a24 */ /* 0x000fe200078e0207 */
[----:B------:R-:W-:Y:S01]  /*18e0*/  @P5 LEA R6, P0, R5, c[0x0][0x1c8], 0x1 ;  /* 0x0000720005065a11 */ /* 0x000fe200078008ff */
[----:B------:R-:W0:Y:S01]  /*18f0*/  LDGDEPBAR ;  /* 0x00000000000079af */ /* 0x000e220000000000 */
[----:B------:R-:W-:Y:S01]  /*1900*/  LOP3.LUT R0, R0, 0x1c0, RZ, 0xc0, !PT ;  /* 0x000001c000007812 */ /* 0x000fe200078ec0ff */
[----:B------:R-:W-:Y:S01]  /*1910*/  IMAD.IADD R41, R19, 0x1, R15 ;  /* 0x0000000113297824 */ /* 0x000fe200078e020f */
[----:B------:R-:W-:Y:S01]  /*1920*/  @P5 LEA.HI.X R7, R5, c[0x0][0x1cc], R17, 0x1, P0 ;  /* 0x0000730005075a11 */ /* 0x000fe200000f0c11 */
[----:B------:R-:W-:-:S02]  /*1930*/  IMAD.SHL.U32 R5, R33, 0x8, RZ ;  /* 0x0000000821057824 */ /* 0x000fc400078e00ff */
[----:B------:R-:W-:Y:S01]  /*1940*/  IMAD.WIDE.U32 R8, R36, UR8, R40 ;  /* 0x0000000824087c25 */ /* 0x000fe2000f8e0028 */
[----:B------:R-:W-:Y:S01]  /*1950*/  UMOV UR8, 0x6 ;  /* 0x0000000600087882 */ /* 0x000fe20000000000 */
[----:B------:R4:W-:Y:S01]  /*1960*/  @P6 LDGSTS.E.BYPASS.LTC128B.128 [R38+0x12100], [R10.64], !P4 ;  /* 0x121000000a266fae */ /* 0x0009e2000e101d54 */
[----:B------:R-:W-:-:S03]  /*1970*/  USHF.L.U64.HI UR11, UR10, UR8, UR11 ;  /* 0x000000080a0b7299 */ /* 0x000fc6000801020b */
[----:B------:R4:W-:Y:S04]  /*1980*/  @P6 LDGSTS.E.BYPASS.LTC128B.128 [R38+0x15100], [R10.64+0x80], !P3 ;  /* 0x151000800a266fae */ /* 0x0009e8000d901d54 */
[----:B------:R4:W-:Y:S01]  /*1990*/  @P6 LDGSTS.E.BYPASS.LTC128B.128 [R38+0x18100], [R10.64+0x100], !P2 ;  /* 0x181001000a266fae */ /* 0x0009e2000d101d54 */
[----:B------:R-:W-:Y:S01]  /*19a0*/  ISETP.GE.AND P6, PT, R4, c[0x0][0x1d4], PT ;  /* 0x0000750004007a0c */ /* 0x000fe20003fc6270 */
[----:B------:R-:W-:Y:S02]  /*19b0*/  IMAD.MOV.U32 R4, RZ, RZ, 0x10 ;  /* 0x00000010ff047424 */ /* 0x000fe400078e00ff */
[----:B------:R5:W-:Y:S01]  /*19c0*/  @P5 LDGSTS.E.BYPASS.LTC128B.128 [R38+0x13100], [R6.64], !P4 ;  /* 0x1310000006265fae */ /* 0x000be2000e101d54 */
[----:B---3--:R-:W-:-:S03]  /*19d0*/  @P1 LEA R2, P0, R14, c[0x0][0x1c8], 0x1 ;  /* 0x000072000e021a11 */ /* 0x008fc600078008ff */
[----:B------:R5:W-:Y:S01]  /*19e0*/  @P5 LDGSTS.E.BYPASS.LTC128B.128 [R38+0x16100], [R6.64+0x80], !P3 ;  /* 0x1610008006265fae */ /* 0x000be2000d901d54 */
[----:B------:R-:W-:Y:S01]  /*19f0*/  @P1 LEA.HI.X R3, R14, c[0x0][0x1cc], R16, 0x1, P0 ;  /* 0x000073000e031a11 */ /* 0x000fe200000f0c10 */
[----:B------:R-:W-:Y:S02]  /*1a00*/  IMAD.MOV.U32 R14, RZ, RZ, 0x20 ;  /* 0x00000020ff0e7424 */ /* 0x000fe400078e00ff */
[----:B------:R5:W-:Y:S01]  /*1a10*/  @P5 LDGSTS.E.BYPASS.LTC128B.128 [R38+0x19100], [R6.64+0x100], !P2 ;  /* 0x1910010006265fae */ /* 0x000be2000d101d54 */
[----:B------:R-:W-:-:S03]  /*1a20*/  ISETP.GE.AND P5, PT, R31, c[0x0][0x1d4], PT ;  /* 0x000075001f007a0c */ /* 0x000fc60003fa6270 */
[----:B------:R3:W-:Y:S04]  /*1a30*/  @P1 LDGSTS.E.BYPASS.LTC128B.128 [R38+0x14100], [R2.64], !P4 ;  /* 0x1410000002261fae */ /* 0x0007e8000e101d54 */
[----:B------:R3:W-:Y:S04]  /*1a40*/  @P1 LDGSTS.E.BYPASS.LTC128B.128 [R38+0x17100], [R2.64+0x80], !P3 ;  /* 0x1710008002261fae */ /* 0x0007e8000d901d54 */
[----:B------:R3:W-:Y:S01]  /*1a50*/  @P1 LDGSTS.E.BYPASS.LTC128B.128 [R38+0x1a100], [R2.64+0x100], !P2 ;  /* 0x1a10010002261fae */ /* 0x0007e2000d101d54 */
[----:B----4-:R-:W-:-:S03]  /*1a60*/  LOP3.LUT R11, R0, 0x8, R5, 0xf8, !PT ;  /* 0x00000008000b7812 */ /* 0x010fc600078ef805 */
[----:B------:R-:W0:Y:S01]  /*1a70*/  LDGDEPBAR ;  /* 0x00000000000079af */ /* 0x000e220000000000 */
[----:B------:R-:W-:Y:S02]  /*1a80*/  SHF.R.U32.HI R5, RZ, 0x3, R0 ;  /* 0x00000003ff057819 */ /* 0x000fe40000011600 */
[----:B------:R-:W-:Y:S01]  /*1a90*/  IADD3 R0, R9, UR12, RZ ;  /* 0x0000000c09007c10 */ /* 0x000fe2000fffe0ff */
[----:B------:R-:W-:Y:S01]  /*1aa0*/  USHF.L.U32 UR12, UR10, 0x6, URZ ;  /* 0x000000060a0c7899 */ /* 0x000fe2000800063f */
[C---:B------:R-:W-:Y:S01]  /*1ab0*/  LEA R10, P0, R8.reuse, c[0x0][0x1f8], 0x1 ;  /* 0x00007e00080a7a11 */ /* 0x040fe200078008ff */
[----:B------:R1:W-:Y:S01]  /*1ac0*/  STL.64 [R1+0x18], R40 ;  /* 0x0000182801007387 */ /* 0x0003e20000100a00 */
[----:B------:R-:W-:Y:S02]  /*1ad0*/  LOP3.LUT R5, R11, R5, RZ, 0x3c, !PT ;  /* 0x000000050b057212 */ /* 0x000fe400078e3cff */
[----:B------:R-:W-:Y:S01]  /*1ae0*/  LEA.HI.X R11, R8, c[0x0][0x1fc], R0, 0x1, P0 ;  /* 0x00007f00080b7a11 */ /* 0x000fe200000f0c00 */
[----:B------:R-:W-:-:S05]  /*1af0*/  IMAD.U32 R0, RZ, RZ, UR12 ;  /* 0x0000000cff007e24 */ /* 0x000fca000f8e00ff */
[----:B--2---:R-:W-:-:S04]  /*1b00*/  IADD3 R12, P1, P0, R0, 0x80, R10 ;  /* 0x00000080000c7810 */ /* 0x004fc8000783e00a */
[----:B------:R-:W-:Y:S02]  /*1b10*/  IADD3.X R13, RZ, UR11, R11, P1, P0 ;  /* 0x0000000bff0d7c10 */ /* 0x000fe40008fe040b */
[----:B------:R-:W-:Y:S01]  /*1b20*/  IADD3 R8, P1, P0, R0, 0x100, R10 ;  /* 0x0000010000087810 */ /* 0x000fe2000783e00a */
[----:B------:R-:W-:Y:S02]  /*1b30*/  IMAD.SHL.U32 R0, R112, 0x20, RZ ;  /* 0x0000002070007824 */ /* 0x000fe400078e00ff */
[----:B---3--:R-:W-:Y:S01]  /*1b40*/  IMAD.SHL.U32 R2, R30, 0x40, RZ ;  /* 0x000000401e027824 */ /* 0x008fe200078e00ff */
[----:B------:R-:W-:-:S04]  /*1b50*/  DEPBAR.LE SB0, 0x1 ;  /* 0x000080400000791a */ /* 0x000fc80000000000 */
[----:B------:R-:W-:Y:S02]  /*1b60*/  LOP3.LUT R2, R5, 0xfffffe00, R2, 0xf8, !PT ;  /* 0xfffffe0005027812 */ /* 0x000fe400078ef802 */
[----:B------:R-:W-:Y:S02]  /*1b70*/  LOP3.LUT R3, R0, 0x7ffffc00, RZ, 0xc0, !PT ;  /* 0x7ffffc0000037812 */ /* 0x000fe400078ec0ff */
[----:B------:R-:W-:Y:S01]  /*1b80*/  IADD3.X R9, RZ, UR11, R11, P1, P0 ;  /* 0x0000000bff097c10 */ /* 0x000fe20008fe040b */
[----:B------:R-:W-:Y:S01]  /*1b90*/  BAR.SYNC.DEFER_BLOCKING 0x0 ;  /* 0x0000000000007b1d */ /* 0x000fe20000010000 */
[----:B------:R-:W-:Y:S01]  /*1ba0*/  LOP3.LUT P0, RZ, R27, 0x2, RZ, 0xc0, !PT ;  /* 0x000000021bff7812 */ /* 0x000fe2000780c0ff */
[----:B------:R-:W-:Y:S01]  /*1bb0*/  IMAD.IADD R3, R2, 0x1, R3 ;  /* 0x0000000102037824 */ /* 0x000fe200078e0203 */
[----:B-----5:R-:W-:Y:S02]  /*1bc0*/  IADD3 R6, P1, R10, UR12, RZ ;  /* 0x0000000c0a067c10 */ /* 0x020fe4000ff3e0ff */
[----:B------:R-:W-:Y:S01]  /*1bd0*/  SEL R0, R4, 0xfffffff0, !P0 ;  /* 0xfffffff004007807 */ /* 0x000fe20004000000 */
[----:B------:R-:W-:Y:S01]  /*1be0*/  IMAD.SHL.U32 R220, R3, 0x2, RZ ;  /* 0x0000000203dc7824 */ /* 0x000fe200078e00ff */
[----:B------:R-:W-:-:S02]  /*1bf0*/  IADD3.X R7, R11, UR11, RZ, P1, !PT ;  /* 0x0000000b0b077c10 */ /* 0x000fc40008ffe4ff */
[----:B------:R-:W-:Y:S01]  /*1c00*/  LOP3.LUT P1, RZ, R27, 0x4, RZ, 0xc0, !PT ;  /* 0x000000041bff7812 */ /* 0x000fe2000782c0ff */
[----:B------:R-:W-:Y:S01]  /*1c10*/  IMAD.SHL.U32 R239, R0, 0x2, RZ ;  /* 0x0000000200ef7824 */ /* 0x000fe200078e00ff */
[----:B------:R-:W-:Y:S01]  /*1c20*/  LEA R228, R3, 0x100, 0x1 ;  /* 0x0000010003e47811 */ /* 0x000fe200078e08ff */
[----:B------:R-:W-:Y:S01]  /*1c30*/  IMAD.SHL.U32 R3, R28, 0x40, RZ ;  /* 0x000000401c037824 */ /* 0x000fe200078e00ff */
[----:B------:R-:W-:Y:S02]  /*1c40*/  SEL R0, R14, 0xffffffe0, !P1 ;  /* 0xffffffe00e007807 */ /* 0x000fe40004800000 */
[----:B------:R-:W-:Y:S01]  /*1c50*/  IADD3 R4, P0, R6, UR12, RZ ;  /* 0x0000000c06047c10 */ /* 0x000fe2000ff1e0ff */
[----:B------:R-:W-:Y:S01]  /*1c60*/  IMAD.IADD R224, R228, 0x1, R239 ;  /* 0x00000001e4e07824 */ /* 0x000fe200078e02ef */
[----:B------:R-:W-:Y:S01]  /*1c70*/  ISETP.LT.OR P1, PT, R22, 0x1, P5 ;  /* 0x000000011600780c */ /* 0x000fe20002f21670 */
[C---:B------:R-:W-:Y:S01]  /*1c80*/  IMAD R228, R0.reuse, 0x2, R228 ;  /* 0x0000000200e47824 */ /* 0x040fe200078e02e4 */
[----:B------:R-:W-:Y:S01]  /*1c90*/  IADD3.X R5, R7, UR11, RZ, P0, !PT ;  /* 0x0000000b07057c10 */ /* 0x000fe200087fe4ff */
[----:B------:R-:W-:Y:S01]  /*1ca0*/  IMAD R232, R0, 0x2, R224 ;  /* 0x0000000200e87824 */ /* 0x000fe200078e02e0 */
[----:B------:R-:W-:-:S02]  /*1cb0*/  ISETP.LT.OR P0, PT, R22, 0x1, P6 ;  /* 0x000000011600780c */ /* 0x000fc40003701670 */
[----:B------:R-:W-:Y:S01]  /*1cc0*/  LOP3.LUT R3, R3, 0x1c0, RZ, 0xc0, !PT ;  /* 0x000001c003037812 */ /* 0x000fe200078ec0ff */
[----:B------:R1:W2:Y:S03]  /*1cd0*/  LDSM.16.M88.4 R152, [R220+0x100] ;  /* 0x00010000dc98783b */ /* 0x0002a60000000200 */
[----:B------:R-:W-:Y:S01]  /*1ce0*/  SHF.R.U32.HI R236, RZ, 0x3, R3 ;  /* 0x00000003ffec7819 */ /* 0x000fe20000011603 */
[----:B------:R1:W3:Y:S04]  /*1cf0*/  LDSM.16.M88.4 R196, [R220+0x4100] ;  /* 0x00410000dcc4783b */ /* 0x0002e80000000200 */
        /* <DEDUP_REMOVED lines=27> */
[----:B------:R1:W-:Y:S01]  /*1eb0*/  LDGSTS.E.BYPASS.LTC128B.128 [R38+0x7100], [R8.64], !P1 ;  /* 0x0710000008267fae */ /* 0x0003e2000c901d54 */
[----:B------:R-:W-:-:S03]  /*1ec0*/  LOP3.LUT P1, RZ, R28, 0x4, RZ, 0xc0, !PT ;  /* 0x000000041cff7812 */ /* 0x000fc6000782c0ff */
[----:B------:R5:W-:Y:S04]  /*1ed0*/  LDGSTS.E.BYPASS.LTC128B.128 [R38+0x2100], [R4.64], !P6 ;  /* 0x0210000004267fae */ /* 0x000be8000f101d54 */
[----:B------:R5:W-:Y:S01]  /*1ee0*/  LDGSTS.E.BYPASS.LTC128B.128 [R38+0x5100], [R4.64+0x80], !P5 ;  /* 0x0510008004267fae */ /* 0x000be2000e901d54 */
[----:B------:R-:W-:-:S03]  /*1ef0*/  PLOP3.LUT P5, PT, PT, PT, UP0, 0x40, 0x0 ;  /* 0x000000000000781c */ /* 0x000fc60003fae808 */
[----:B------:R5:W-:Y:S01]  /*1f00*/  LDGSTS.E.BYPASS.LTC128B.128 [R38+0x8100], [R4.64+0x100], !P0 ;  /* 0x0810010004267fae */ /* 0x000be2000c101d54 */
[----:B------:R-:W-:-:S03]  /*1f10*/  LOP3.LUT P0, RZ, R28, 0x2, RZ, 0xc0, !PT ;  /* 0x000000021cff7812 */ /* 0x000fc6000780c0ff */
[----:B------:R-:W0:Y:S01]  /*1f20*/  LDGDEPBAR ;  /* 0x00000000000079af */ /* 0x000e220000000000 */
[----:B-----5:R-:W-:-:S04]  /*1f30*/  LOP3.LUT R4, R3, 0x8, R35, 0xf8, !PT ;  /* 0x0000000803047812 */ /* 0x020fc800078ef823 */
[----:B------:R-:W-:-:S05]  /*1f40*/  LOP3.LUT R236, R4, R236, RZ, 0x3c, !PT ;  /* 0x000000ec04ec7212 */ /* 0x000fca00078e3cff */
        /* <DEDUP_REMOVED lines=29> */
.L_x_660:
        /* <DEDUP_REMOVED lines=50> */
.L_x_661:
[----:B--23--:R-:W-:Y:S01]  /*2440*/  IMAD.MOV.U32 R3, RZ, RZ, 0x40 ;  /* 0x00000040ff037424 */ /* 0x00cfe200078e00ff */
[----:B------:R-:W-:Y:S01]  /*2450*/  HMMA.16816.F32.BF16 R8, R152, R16, RZ ;  /* 0x000000109808723c */ /* 0x000fe200000418ff */
[----:B------:R-:W-:Y:S01]  /*2460*/  UIADD3 UR4, UR6, UR4, URZ ;  /* 0x0000000406047290 */ /* 0x000fe2000fffe03f */
[----:B------:R-:W0:Y:S01]  /*2470*/  LDGDEPBAR ;  /* 0x00000000000079af */ /* 0x000e220000000000 */
[----:B------:R-:W-:Y:S01]  /*2480*/  UISETP.GE.AND UP1, UPT, UR6, 0xc1, UPT ;  /* 0x000000c10600788c */ /* 0x000fe2000bf26270 */
[----:B------:R-:W-:-:S04]  /*2490*/  SEL R238, R3, 0xffffffc0, !P1 ;  /* 0xffffffc003ee7807 */ /* 0x000fc80004800000 */
[----:B----4-:R-:W-:Y:S01]  /*24a0*/  HMMA.16816.F32.BF16 R28, R152, R24, RZ ;  /* 0x00000018981c723c */ /* 0x010fe200000418ff */
[----:B------:R-:W-:Y:S01]  /*24b0*/  IMAD.IADD R5, R236, 0x1, R238 ;  /* 0x00000001ec057824 */ /* 0x000fe200078e02ee */
[----:B------:R-:W-:-:S04]  /*24c0*/  IADD3 R3, R238, R4, RZ ;  /* 0x00000004ee037210 */ /* 0x000fc80007ffe0ff */
[----:B------:R-:W2:Y:S02]  /*24d0*/  LDSM.16.M88.4 R88, [R5+0x12100] ;  /* 0x012100000558783b */ /* 0x000ea40000000200 */
[C---:B------:R-:W-:Y:S02]  /*24e0*/  HMMA.16816.F32.BF16 R48, R152.reuse, R18, RZ ;  /* 0x000000129830723c */ /* 0x040fe400000418ff */
[----:B------:R-:W3:Y:S04]  /*24f0*/  LDSM.16.M88.4 R92, [R5+0x12900] ;  /* 0x01290000055c783b */ /* 0x000ee80000000200 */
[----:B------:R-:W-:Y:S02]  /*2500*/  LDSM.16.M88.4 R104, [R3+0x14900] ;  /* 0x014900000368783b */ /* 0x000fe40000000200 */
[C---:B------:R-:W-:Y:S02]  /*2510*/  HMMA.16816.F32.BF16 R40, R152.reuse, R20, RZ ;  /* 0x000000149828723c */ /* 0x040fe400000418ff */
[----:B------:R-:W-:Y:S06]  /*2520*/  LDSM.16.M88.4 R108, [R5+0x17900] ;  /* 0x01790000056c783b */ /* 0x000fec0000000200 */
[C---:B------:R-:W-:Y:S08]  /*2530*/  HMMA.16816.F32.BF16 R36, R152.reuse, R22, RZ ;  /* 0x000000169824723c */ /* 0x040ff000000418ff */
[C---:B------:R-:W-:Y:S08]  /*2540*/  HMMA.16816.F32.BF16 R24, R152.reuse, R26, RZ ;  /* 0x0000001a9818723c */ /* 0x040ff000000418ff */
[C---:B-1----:R-:W-:Y:S08]  /*2550*/  HMMA.16816.F32.BF16 R20, R152.reuse, R32, RZ ;  /* 0x000000209814723c */ /* 0x042ff000000418ff */
[----:B------:R-:W-:Y:S08]  /*2560*/  HMMA.16816.F32.BF16 R16, R152, R34, RZ ;  /* 0x000000229810723c */ /* 0x000ff000000418ff */
[----:B------:R-:W-:Y:S08]  /*2570*/  HMMA.16816.F32.BF16 R96, R156, R44, R8 ;  /* 0x0000002c9c60723c */ /* 0x000ff00000041808 */
[C---:B------:R-:W-:Y:S08]  /*2580*/  HMMA.16816.F32.BF16 R12, R152.reuse, R52, RZ ;  /* 0x00000034980c723c */ /* 0x040ff000000418ff */
[C---:B------:R-:W-:Y:S08]  /*2590*/  HMMA.16816.F32.BF16 R8, R152.reuse, R54, RZ ;  /* 0x000000369808723c */ /* 0x040ff000000418ff */
[C---:B------:R-:W-:Y:S08]  /*25a0*/  HMMA.16816.F32.BF16 R68, R152.reuse, R58, RZ ;  /* 0x0000003a9844723c */ /* 0x040ff000000418ff */
[----:B------:R-:W-:Y:S08]  /*25b0*/  HMMA.16816.F32.BF16 R32, R152, R56, RZ ;  /* 0x000000389820723c */ /* 0x000ff000000418ff */
[C---:B------:R-:W-:Y:S08]  /*25c0*/  HMMA.16816.F32.BF16 R76, R156.reuse, R46, R48 ;  /* 0x0000002e9c4c723c */ /* 0x040ff00000041830 */
[C---:B------:R-:W-:Y:S01]  /*25d0*/  HMMA.16816.F32.BF16 R52, R156.reuse, R74, R24 ;  /* 0x0000004a9c34723c */ /* 0x040fe20000041818 */
[----:B------:R-:W1:Y:S07]  /*25e0*/  LDSM.16.M88.4 R24, [R5+0x13100] ;  /* 0x013100000518783b */ /* 0x000e6e0000000200 */
[C---:B------:R-:W-:Y:S01]  /*25f0*/  HMMA.16816.F32.BF16 R48, R156.reuse, R80, R20 ;  /* 0x000000509c30723c */ /* 0x040fe20000041814 */
[----:B------:R-:W4:Y:S07]  /*2600*/  LDSM.16.M88.4 R20, [R5+0x13900] ;  /* 0x013900000514783b */ /* 0x000f2e0000000200 */
[C---:B------:R-:W-:Y:S01]  /*2610*/  HMMA.16816.F32.BF16 R44, R156.reuse, R82, R16 ;  /* 0x000000529c2c723c */ /* 0x040fe20000041810 */
[----:B------:R-:W5:Y:S04]  /*2620*/  LDSM.16.M88.4 R16, [R5+0x14100] ;  /* 0x014100000510783b */ /* 0x000f680000000200 */
[----:B------:R-:W-:Y:S03]  /*2630*/  LDSM.16.M88.4 R80, [R3+0x12900] ;  /* 0x012900000350783b */ /* 0x000fe60000000200 */
[C---:B------:R-:W-:Y:S01]  /*2640*/  HMMA.16816.F32.BF16 R56, R156.reuse, R72, R28 ;  /* 0x000000489c38723c */ /* 0x040fe2000004181c */
[----:B------:R-:W1:Y:S07]  /*2650*/  LDSM.16.M88.4 R28, [R5+0x14900] ;  /* 0x01490000051c783b */ /* 0x000e6e0000000200 */
[C---:B------:R-:W-:Y:S08]  /*2660*/  HMMA.16816.F32.BF16 R64, R156.reuse, R60, R40 ;  /* 0x0000003c9c40723c */ /* 0x040ff00000041828 */
[C---:B------:R-:W-:Y:S08]  /*2670*/  HMMA.16816.F32.BF16 R60, R156.reuse, R62, R36 ;  /* 0x0000003e9c3c723c */ /* 0x040ff00000041824 */
[C---:B------:R-:W-:Y:S08]  /*2680*/  HMMA.16816.F32.BF16 R40, R156.reuse, R84, R12 ;  /* 0x000000549c28723c */ /* 0x040ff0000004180c */
[C---:B------:R-:W-:Y:S01]  /*2690*/  HMMA.16816.F32.BF16 R12, R156.reuse, R86, R8 ;  /* 0x000000569c0c723c */ /* 0x040fe20000041808 */
[----:B------:R-:W1:Y:S07]  /*26a0*/  LDSM.16.M88.4 R84, [R3+0x12100] ;  /* 0x012100000354783b */ /* 0x000e6e0000000200 */
[C---:B------:R-:W-:Y:S08]  /*26b0*/  HMMA.16816.F32.BF16 R36, R156.reuse, R102, R68 ;  /* 0x000000669c24723c */ /* 0x040ff00000041844 */
[----:B------:R-:W-:Y:S01]  /*26c0*/  HMMA.16816.F32.BF16 R8, R156, R100, R32 ;  /* 0x000000649c08723c */ /* 0x000fe20000041820 */
[----:B------:R-:W-:Y:S07]  /*26d0*/  LDSM.16.M88.4 R100, [R3+0x14100] ;  /* 0x014100000364783b */ /* 0x000fee0000000200 */
[C---:B--2---:R-:W-:Y:S01]  /*26e0*/  HMMA.16816.F32.BF16 R68, R184.reuse, R88, R96 ;  /* 0x00000058b844723c */ /* 0x044fe20000041860 */
[----:B------:R-:W-:Y:S07]  /*26f0*/  LDSM.16.M88.4 R96, [R3+0x13900] ;  /* 0x013900000360783b */ /* 0x000fee0000000200 */
[C---:B------:R-:W-:Y:S01]  /*2700*/  HMMA.16816.F32.BF16 R72, R184.reuse, R90, R76 ;  /* 0x0000005ab848723c */ /* 0x040fe2000004184c */
[----:B------:R-:W2:Y:S07]  /*2710*/  LDSM.16.M88.4 R88, [R3+0x13100] ;  /* 0x013100000358783b */ /* 0x000eae0000000200 */
[C---:B---3--:R-:W-:Y:S08]  /*2720*/  HMMA.16816.F32.BF16 R64, R184.reuse, R92, R64 ;  /* 0x0000005cb840723c */ /* 0x048ff00000041840 */
[C---:B-1----:R-:W-:Y:S08]  /*2730*/  HMMA.16816.F32.BF16 R52, R184.reuse, R26, R52 ;  /* 0x0000001ab834723c */ /* 0x042ff00000041834 */
[C---:B------:R-:W-:Y:S01]  /*2740*/  HMMA.16816.F32.BF16 R60, R184.reuse, R94, R60 ;  /* 0x0000005eb83c723c */ /* 0x040fe2000004183c */
[----:B------:R-:W-:Y:S07]  /*2750*/  LDSM.16.M88.4 R92, [R236+0x15900] ;  /* 0x01590000ec5c783b */ /* 0x000fee0000000200 */
[C---:B----4-:R-:W-:Y:S08]  /*2760*/  HMMA.16816.F32.BF16 R44, R184.reuse, R22, R44 ;  /* 0x00000016b82c723c */ /* 0x050ff0000004182c */
[C---:B------:R-:W-:Y:S08]  /*2770*/  HMMA.16816.F32.BF16 R56, R184.reuse, R24, R56 ;  /* 0x00000018b838723c */ /* 0x040ff00000041838 */
[C---:B------:R-:W-:Y:S08]  /*2780*/  HMMA.16816.F32.BF16 R48, R184.reuse, R20, R48 ;  /* 0x00000014b830723c */ /* 0x040ff00000041830 */
[C---:B-----5:R-:W-:Y:S08]  /*2790*/  HMMA.16816.F32.BF16 R40, R184.reuse, R16, R40 ;  /* 0x00000010b828723c */ /* 0x060ff00000041828 */
[C---:B------:R-:W-:Y:S01]  /*27a0*/  HMMA.16816.F32.BF16 R32, R184.reuse, R18, R12 ;  /* 0x00000012b820723c */ /* 0x040fe2000004180c */
[----:B------:R-:W1:Y:S07]  /*27b0*/  LDSM.16.M88.4 R16, [R236+0x15100] ;  /* 0x01510000ec10783b */ /* 0x000e6e0000000200 */
[C---:B------:R-:W-:Y:S08]  /*27c0*/  HMMA.16816.F32.BF16 R24, R184.reuse, R28, R8 ;  /* 0x0000001cb818723c */ /* 0x040ff00000041808 */
[----:B------:R-:W-:Y:S01]  /*27d0*/  HMMA.16816.F32.BF16 R20, R184, R30, R36 ;  /* 0x0000001eb814723c */ /* 0x000fe20000041824 */
[----:B------:R-:W-:Y:S07]  /*27e0*/  LDSM.16.M88.4 R28, [R236+0x17900] ;  /* 0x01790000ec1c783b */ /* 0x000fee0000000200 */
[C---:B------:R-:W-:Y:S08]  /*27f0*/  HMMA.16816.F32.BF16 R12, R192.reuse, R84, R68 ;  /* 0x00000054c00c723c */ /* 0x040ff00000041844 */
[C---:B------:R-:W-:Y:S08]  /*2800*/  HMMA.16816.F32.BF16 R8, R192.reuse, R86, R72 ;  /* 0x00000056c008723c */ /* 0x040ff00000041848 */
[C---:B------:R-:W-:Y:S08]  /*2810*/  HMMA.16816.F32.BF16 R76, R192.reuse, R80, R64 ;  /* 0x00000050c04c723c */ /* 0x040ff00000041840 */
[C---:B--2---:R-:W-:Y:S01]  /*2820*/  HMMA.16816.F32.BF16 R72, R192.reuse, R90, R52 ;  /* 0x0000005ac048723c */ /* 0x044fe20000041834 */
[----:B------:R-:W2:Y:S07]  /*2830*/  LDSM.16.M88.4 R52, [R236+0x16100] ;  /* 0x01610000ec34783b */ /* 0x000eae0000000200 */
[C---:B------:R-:W-:Y:S08]  /*2840*/  HMMA.16816.F32.BF16 R84, R192.reuse, R82, R60 ;  /* 0x00000052c054723c */ /* 0x040ff0000004183c */
[C---:B------:R-:W-:Y:S01]  /*2850*/  HMMA.16816.F32.BF16 R64, R192.reuse, R98, R44 ;  /* 0x00000062c040723c */ /* 0x040fe2000004182c */
[----:B------:R-:W3:Y:S07]  /*2860*/  LDSM.16.M88.4 R44, [R236+0x16900] ;  /* 0x01690000ec2c783b */ /* 0x000eee0000000200 */
[C---:B------:R-:W-:Y:S01]  /*2870*/  HMMA.16816.F32.BF16 R80, R192.reuse, R88, R56 ;  /* 0x00000058c050723c */ /* 0x040fe20000041838 */
[----:B------:R-:W-:Y:S07]  /*2880*/  LDSM.16.M88.4 R88, [R4+0x16100] ;  /* 0x016100000458783b */ /* 0x000fee0000000200 */
[C---:B------:R-:W-:Y:S01]  /*2890*/  HMMA.16816.F32.BF16 R68, R192.reuse, R96, R48 ;  /* 0x00000060c044723c */ /* 0x040fe20000041830 */
[----:B------:R-:W-:Y:S07]  /*28a0*/  LDSM.16.M88.4 R96, [R4+0x17900] ;  /* 0x017900000460783b */ /* 0x000fee0000000200 */
[C---:B------:R-:W-:Y:S01]  /*28b0*/  HMMA.16816.F32.BF16 R56, R192.reuse, R102, R32 ;  /* 0x00000066c038723c */ /* 0x040fe20000041820 */
[----:B------:R-:W4:Y:S07]  /*28c0*/  LDSM.16.M88.4 R32, [R236+0x17100] ;  /* 0x01710000ec20783b */ /* 0x000f2e0000000200 */
[C---:B------:R-:W-:Y:S01]  /*28d0*/  HMMA.16816.F32.BF16 R60, R192.reuse, R100, R40 ;  /* 0x00000064c03c723c */ /* 0x040fe20000041828 */
[----:B------:R-:W-:Y:S07]  /*28e0*/  LDSM.16.M88.4 R100, [R5+0x17100] ;  /* 0x017100000564783b */ /* 0x000fee0000000200 */
[C---:B------:R-:W-:Y:S01]  /*28f0*/  HMMA.16816.F32.BF16 R48, R192.reuse, R104, R24 ;  /* 0x00000068c030723c */ /* 0x040fe20000041818 */
[----:B------:R-:W5:Y:S07]  /*2900*/  LDSM.16.M88.4 R24, [R4+0x15100] ;  /* 0x015100000418783b */ /* 0x000f6e0000000200 */
[----:B------:R-:W-:Y:S01]  /*2910*/  HMMA.16816.F32.BF16 R40, R192, R106, R20 ;  /* 0x0000006ac028723c */ /* 0x000fe20000041814 */
[----:B------:R-:W3:Y:S04]  /*2920*/  LDSM.16.M88.4 R20, [R4+0x15900] ;  /* 0x015900000414783b */ /* 0x000ee80000000200 */
[----:B------:R-:W-:Y:S03]  /*2930*/  LDSM.16.M88.4 R104, [R5+0x15100] ;  /* 0x015100000568783b */ /* 0x000fe60000000200 */
[C---:B-1----:R-:W-:Y:S08]  /*2940*/  HMMA.16816.F32.BF16 R36, R196.reuse, R16, R12 ;  /* 0x00000010c424723c */ /* 0x042ff0000004180c */
[C---:B------:R-:W-:Y:S08]  /*2950*/  HMMA.16816.F32.BF16 R16, R196.reuse, R18, R8 ;  /* 0x00000012c410723c */ /* 0x040ff00000041808 */
[C---:B------:R-:W-:Y:S08]  /*2960*/  HMMA.16816.F32.BF16 R12, R196.reuse, R92, R76 ;  /* 0x0000005cc40c723c */ /* 0x040ff0000004184c */
[C---:B------:R-:W-:Y:S01]  /*2970*/  HMMA.16816.F32.BF16 R8, R196.reuse, R94, R84 ;  /* 0x0000005ec408723c */ /* 0x040fe20000041854 */
[----:B------:R-:W1:Y:S04]  /*2980*/  LDSM.16.M88.4 R84, [R4+0x16900] ;  /* 0x016900000454783b */ /* 0x000e680000000200 */
[----:B------:R-:W1:Y:S03]  /*2990*/  LDSM.16.M88.4 R92, [R4+0x17100] ;  /* 0x01710000045c783b */ /* 0x000e660000000200 */
[C---:B--2---:R-:W-:Y:S08]  /*29a0*/  HMMA.16816.F32.BF16 R76, R196.reuse, R54, R72 ;  /* 0x00000036c44c723c */ /* 0x044ff00000041848 */
[C---:B------:R-:W-:Y:S08]  /*29b0*/  HMMA.16816.F32.BF16 R80, R196.reuse, R52, R80 ;  /* 0x00000034c450723c */ /* 0x040ff00000041850 */
[C---:B---3--:R-:W-:Y:S08]  /*29c0*/  HMMA.16816.F32.BF16 R72, R196.reuse, R44, R68 ;  /* 0x0000002cc448723c */ /* 0x048ff00000041844 */
[C---:B------:R-:W-:Y:S08]  /*29d0*/  HMMA.16816.F32.BF16 R68, R196.reuse, R46, R64 ;  /* 0x0000002ec444723c */ /* 0x040ff00000041840 */
[C---:B----4-:R-:W-:Y:S08]  /*29e0*/  HMMA.16816.F32.BF16 R52, R196.reuse, R34, R56 ;  /* 0x00000022c434723c */ /* 0x050ff00000041838 */
[C---:B------:R-:W-:Y:S08]  /*29f0*/  HMMA.16816.F32.BF16 R64, R196.reuse, R28, R48 ;  /* 0x0000001cc440723c */ /* 0x040ff00000041830 */
[----:B------:R-:W-:Y:S08]  /*2a00*/  HMMA.16816.F32.BF16 R44, R196, R32, R60 ;  /* 0x00000020c42c723c */ /* 0x000ff0000004183c */
[C---:B-----5:R-:W-:Y:S01]  /*2a10*/  HMMA.16816.F32.BF16 R56, R208.reuse, R24, R36 ;  /* 0x00000018d038723c */ /* 0x060fe20000041824 */
[----:B------:R-:W-:Y:S07]  /*2a20*/  LDSM.16.M88.4 R36, [R5+0x16900] ;  /* 0x016900000524783b */ /* 0x000fee0000000200 */
[C---:B------:R-:W-:Y:S01]  /*2a30*/  HMMA.16816.F32.BF16 R48, R208.reuse, R26, R16 ;  /* 0x0000001ad030723c */ /* 0x040fe20000041810 */
[----:B------:R-:W2:Y:S07]  /*2a40*/  LDSM.16.M88.4 R24, [R5+0x15900] ;  /* 0x015900000518783b */ /* 0x000eae0000000200 */
[C---:B------:R-:W-:Y:S08]  /*2a50*/  HMMA.16816.F32.BF16 R32, R208.reuse, R20, R12 ;  /* 0x00000014d020723c */ /* 0x040ff0000004180c */
[----:B------:R-:W-:Y:S01]  /*2a60*/  HMMA.16816.F32.BF16 R16, R208, R22, R8 ;  /* 0x00000016d010723c */ /* 0x000fe20000041808 */
[----:B------:R-:W3:Y:S07]  /*2a70*/  LDSM.16.M88.4 R20, [R5+0x16100] ;  /* 0x016100000514783b */ /* 0x000eee0000000200 */
[----:B------:R-:W-:Y:S08]  /*2a80*/  HMMA.16816.F32.BF16 R60, R196, R30, R40 ;  /* 0x0000001ec43c723c */ /* 0x000ff00000041828 */
        /* <DEDUP_REMOVED lines=8> */
[----:B------:R-:W4:Y:S07]  /*2b10*/  LDSM.16.M88.4 R92, [R3+0x16100] ;  /* 0x01610000035c783b */ /* 0x000f2e0000000200 */
[----:B------:R-:W-:Y:S08]  /*2b20*/  HMMA.16816.F32.BF16 R80, R212, R104, R56 ;  /* 0x00000068d450723c */ /* 0x000ff00000041838 */
[----:B------:R-:W-:Y:S08]  /*2b30*/  HMMA.16816.F32.BF16 R68, R208, R98, R60 ;  /* 0x00000062d044723c */ /* 0x000ff0000004183c */
[C---:B--2---:R-:W-:Y:S01]  /*2b40*/  HMMA.16816.F32.BF16 R72, R212.reuse, R24, R32 ;  /* 0x00000018d448723c */ /* 0x044fe20000041820 */
[----:B------:R-:W-:Y:S07]  /*2b50*/  LDSM.16.M88.4 R32, [R236+0x18100] ;  /* 0x01810000ec20783b */ /* 0x000fee0000000200 */
[C---:B------:R-:W-:Y:S01]  /*2b60*/  HMMA.16816.F32.BF16 R76, R212.reuse, R106, R48 ;  /* 0x0000006ad44c723c */ /* 0x040fe20000041830 */
[----:B------:R-:W2:Y:S07]  /*2b70*/  LDSM.16.M88.4 R104, [R3+0x17100] ;  /* 0x017100000368783b */ /* 0x000eae0000000200 */
[C---:B------:R-:W-:Y:S08]  /*2b80*/  HMMA.16816.F32.BF16 R60, R212.reuse, R26, R16 ;  /* 0x0000001ad43c723c */ /* 0x040ff00000041810 */
[----:B---3--:R-:W-:Y:S08]  /*2b90*/  HMMA.16816.F32.BF16 R56, R212, R20, R12 ;  /* 0x00000014d438723c */ /* 0x008ff0000004180c */
[----:B------:R-:W-:Y:S01]  /*2ba0*/  HMMA.16816.F32.BF16 R64, R208, R96, R64 ;  /* 0x00000060d040723c */ /* 0x000fe20000041840 */
[----:B------:R-:W3:Y:S07]  /*2bb0*/  LDSM.16.M88.4 R96, [R3+0x16900] ;  /* 0x016900000360783b */ /* 0x000eee0000000200 */
[C---:B------:R-:W-:Y:S08]  /*2bc0*/  HMMA.16816.F32.BF16 R24, R212.reuse, R22, R8 ;  /* 0x00000016d418723c */ /* 0x040ff00000041808 */
[C---:B------:R-:W-:Y:S01]  /*2bd0*/  HMMA.16816.F32.BF16 R16, R212.reuse, R38, R40 ;  /* 0x00000026d410723c */ /* 0x040fe20000041828 */
[----:B------:R-:W5:Y:S07]  /*2be0*/  LDSM.16.M88.4 R40, [R3+0x17900] ;  /* 0x017900000328783b */ /* 0x000f6e0000000200 */
[C---:B------:R-:W-:Y:S08]  /*2bf0*/  HMMA.16816.F32.BF16 R20, R212.reuse, R36, R28 ;  /* 0x00000024d414723c */ /* 0x040ff0000004181c */
[----:B------:R-:W-:Y:S01]  /*2c00*/  HMMA.16816.F32.BF16 R8, R212, R102, R52 ;  /* 0x00000066d408723c */ /* 0x000fe20000041834 */
[----:B------:R-:W-:Y:S07]  /*2c10*/  LDSM.16.M88.4 R52, [R4+0x18900] ;  /* 0x018900000434783b */ /* 0x000fee0000000200 */
[----:B-1----:R-:W-:Y:S08]  /*2c20*/  HMMA.16816.F32.BF16 R28, R216, R84, R80 ;  /* 0x00000054d81c723c */ /* 0x002ff00000041850 */
[----:B------:R-:W-:Y:S08]  /*2c30*/  HMMA.16816.F32.BF16 R48, R212, R110, R68 ;  /* 0x0000006ed430723c */ /* 0x000ff00000041844 */
[C---:B------:R-:W-:Y:S08]  /*2c40*/  HMMA.16816.F32.BF16 R68, R216.reuse, R88, R72 ;  /* 0x00000058d844723c */ /* 0x040ff00000041848 */
[----:B----4-:R-:W-:Y:S08]  /*2c50*/  HMMA.16816.F32.BF16 R72, R216, R92, R56 ;  /* 0x0000005cd848723c */ /* 0x010ff00000041838 */
[----:B------:R-:W-:Y:S08]  /*2c60*/  HMMA.16816.F32.BF16 R36, R212, R108, R64 ;  /* 0x0000006cd424723c */ /* 0x000ff00000041840 */
[----:B------:R-:W-:Y:S01]  /*2c70*/  HMMA.16816.F32.BF16 R56, R216, R94, R24 ;  /* 0x0000005ed838723c */ /* 0x000fe20000041818 */
[----:B------:R-:W1:Y:S07]  /*2c80*/  LDSM.16.M88.4 R24, [R4+0x18100] ;  /* 0x018100000418783b */ /* 0x000e6e0000000200 */
[----:B------:R-:W-:Y:S08]  /*2c90*/  HMMA.16816.F32.BF16 R12, R212, R100, R44 ;  /* 0x00000064d40c723c */ /* 0x000ff0000004182c */
[C---:B------:R-:W-:Y:S08]  /*2ca0*/  HMMA.16816.F32.BF16 R44, R216.reuse, R86, R76 ;  /* 0x00000056d82c723c */ /* 0x040ff0000004184c */
[----:B--2---:R-:W-:Y:S08]  /*2cb0*/  HMMA.16816.F32.BF16 R84, R216, R106, R8 ;  /* 0x0000006ad854723c */ /* 0x004ff00000041808 */
[----:B------:R-:W-:Y:S08]  /*2cc0*/  HMMA.16816.F32.BF16 R8, R220, R32, R28 ;  /* 0x00000020dc08723c */ /* 0x000ff0000004181c */
[C---:B------:R-:W-:Y:S01]  /*2cd0*/  HMMA.16816.F32.BF16 R64, R216.reuse, R90, R60 ;  /* 0x0000005ad840723c */ /* 0x040fe2000004183c */
[----:B------:R-:W-:Y:S07]  /*2ce0*/  LDSM.16.M88.4 R60, [R236+0x19900] ;  /* 0x01990000ec3c783b */ /* 0x000fee0000000200 */
[C---:B---3--:R-:W-:Y:S01]  /*2cf0*/  HMMA.16816.F32.BF16 R76, R216.reuse, R96, R20 ;  /* 0x00000060d84c723c */ /* 0x048fe20000041814 */
[----:B------:R-:W2:Y:S07]  /*2d00*/  LDSM.16.M88.4 R20, [R236+0x18900] ;  /* 0x01890000ec14783b */ /* 0x000eae0000000200 */
[C---:B------:R-:W-:Y:S01]  /*2d10*/  HMMA.16816.F32.BF16 R88, R216.reuse, R98, R16 ;  /* 0x00000062d858723c */ /* 0x040fe20000041810 */
[----:B------:R-:W3:Y:S07]  /*2d20*/  LDSM.16.M88.4 R16, [R236+0x19100] ;  /* 0x01910000ec10783b */ /* 0x000eee0000000200 */
[C---:B-----5:R-:W-:Y:S01]  /*2d30*/  HMMA.16816.F32.BF16 R100, R216.reuse, R40, R36 ;  /* 0x00000028d864723c */ /* 0x060fe20000041824 */
[----:B------:R-:W4:Y:S07]  /*2d40*/  LDSM.16.M88.4 R36, [R5+0x18100] ;  /* 0x018100000524783b */ /* 0x000f2e0000000200 */
[----:B------:R-:W-:Y:S08]  /*2d50*/  HMMA.16816.F32.BF16 R92, R216, R104, R12 ;  /* 0x00000068d85c723c */ /* 0x000ff0000004180c */
[----:B------:R-:W-:Y:S01]  /*2d60*/  HMMA.16816.F32.BF16 R12, R220, R34, R44 ;  /* 0x00000022dc0c723c */ /* 0x000fe2000004182c */
[----:B------:R-:W-:Y:S07]  /*2d70*/  LDSM.16.M88.4 R32, [R4+0x19100] ;  /* 0x019100000420783b */ /* 0x000fee0000000200 */
[----:B-1----:R-:W-:Y:S08]  /*2d80*/  HMMA.16816.F32.BF16 R8, R224, R24, R8 ;  /* 0x00000018e008723c */ /* 0x002ff00000041808 */
[----:B------:R-:W-:Y:S01]  /*2d90*/  HMMA.16816.F32.BF16 R104, R216, R42, R48 ;  /* 0x0000002ad868723c */ /* 0x000fe20000041830 */
[----:B------:R-:W1:Y:S04]  /*2da0*/  LDSM.16.M88.4 R48, [R3+0x18100] ;  /* 0x018100000330783b */ /* 0x000e680000000200 */
[----:B------:R-:W-:Y:S03]  /*2db0*/  LDSM.16.M88.4 R40, [R5+0x18900] ;  /* 0x018900000528783b */ /* 0x000fe60000000200 */
[C---:B--2---:R-:W-:Y:S08]  /*2dc0*/  HMMA.16816.F32.BF16 R44, R220.reuse, R22, R64 ;  /* 0x00000016dc2c723c */ /* 0x044ff00000041840 */
[C---:B------:R-:W-:Y:S08]  /*2dd0*/  HMMA.16816.F32.BF16 R28, R220.reuse, R20, R68 ;  /* 0x00000014dc1c723c */ /* 0x040ff00000041844 */
[C---:B---3--:R-:W-:Y:S08]  /*2de0*/  HMMA.16816.F32.BF16 R64, R220.reuse, R16, R72 ;  /* 0x00000010dc40723c */ /* 0x048ff00000041848 */
[----:B------:R-:W-:Y:S01]  /*2df0*/  HMMA.16816.F32.BF16 R80, R220, R18, R56 ;  /* 0x00000012dc50723c */ /* 0x000fe20000041838 */
[----:B------:R-:W-:Y:S07]  /*2e00*/  LDSM.16.M88.4 R56, [R236+0x1a900] ;  /* 0x01a90000ec38783b */ /* 0x000fee0000000200 */
[----:B------:R-:W-:Y:S01]  /*2e10*/  HMMA.16816.F32.BF16 R16, R224, R26, R12 ;  /* 0x0000001ae010723c */ /* 0x000fe2000004180c */
[----:B------:R-:W2:Y:S07]  /*2e20*/  LDSM.16.M88.4 R12, [R236+0x1a100] ;  /* 0x01a10000ec0c783b */ /* 0x000eae0000000200 */
[----:B----4-:R-:W-:Y:S08]  /*2e30*/  HMMA.16816.F32.BF16 R8, R228, R36, R8 ;  /* 0x00000024e408723c */ /* 0x010ff00000041808 */
[----:B------:R-:W-:Y:S08]  /*2e40*/  HMMA.16816.F32.BF16 R20, R224, R52, R28 ;  /* 0x00000034e014723c */ /* 0x000ff0000004181c */
[----:B------:R-:W-:Y:S01]  /*2e50*/  HMMA.16816.F32.BF16 R16, R228, R38, R16 ;  /* 0x00000026e410723c */ /* 0x000fe20000041810 */
[----:B------:R-:W3:Y:S07]  /*2e60*/  LDSM.16.M88.4 R36, [R4+0x19900] ;  /* 0x019900000424783b */ /* 0x000eee0000000200 */
[----:B-1----:R-:W-:Y:S08]  /*2e70*/  HMMA.16816.F32.BF16 R28, R232, R48, R8 ;  /* 0x00000030e81c723c */ /* 0x002ff00000041808 */
[C---:B------:R-:W-:Y:S08]  /*2e80*/  HMMA.16816.F32.BF16 R96, R220.reuse, R60, R76 ;  /* 0x0000003cdc60723c */ /* 0x040ff0000004184c */
[C---:B------:R-:W-:Y:S01]  /*2e90*/  HMMA.16816.F32.BF16 R72, R220.reuse, R62, R88 ;  /* 0x0000003edc48723c */ /* 0x040fe20000041858 */
[----:B------:R-:W1:Y:S07]  /*2ea0*/  LDSM.16.M88.4 R60, [R3+0x18900] ;  /* 0x01890000033c783b */ /* 0x000e6e0000000200 */
[----:B--2---:R-:W-:Y:S01]  /*2eb0*/  HMMA.16816.F32.BF16 R88, R220, R12, R92 ;  /* 0x0000000cdc58723c */ /* 0x004fe2000004185c */
[----:B------:R-:W-:-:S04]  /*2ec0*/  FMUL.FTZ R6, R28, c[0x0][0x320] ;  /* 0x0000c8001c067a20 */ /* 0x000fc80000410000 */
[----:B------:R2:W4:Y:S03]  /*2ed0*/  MUFU.TANH R108, R6 ;  /* 0x00000006006c7308 */ /* 0x0005260000002400 */
[----:B------:R-:W-:Y:S08]  /*2ee0*/  HMMA.16816.F32.BF16 R84, R220, R14, R84 ;  /* 0x0000000edc54723c */ /* 0x000ff00000041854 */
[----:B------:R-:W-:Y:S01]  /*2ef0*/  HMMA.16816.F32.BF16 R8, R224, R54, R44 ;  /* 0x00000036e008723c */ /* 0x000fe2000004182c */
[----:B------:R-:W5:Y:S01]  /*2f00*/  LDSM.16.M88.4 R44, [R5+0x19100] ;  /* 0x01910000052c783b */ /* 0x000f620000000200 */
[----:B--2---:R-:W-:-:S03]  /*2f10*/  FMUL.FTZ R6, R29, c[0x0][0x320] ;  /* 0x0000c8001d067a20 */ /* 0x004fc60000410000 */
[----:B------:R-:W-:Y:S03]  /*2f20*/  LDSM.16.M88.4 R52, [R3+0x19100] ;  /* 0x019100000334783b */ /* 0x000fe60000000200 */
[----:B------:R-:W-:Y:S08]  /*2f30*/  HMMA.16816.F32.BF16 R12, R228, R40, R20 ;  /* 0x00000028e40c723c */ /* 0x000ff00000041814 */
[----:B------:R-:W-:Y:S01]  /*2f40*/  HMMA.16816.F32.BF16 R20, R232, R50, R16 ;  /* 0x00000032e814723c */ /* 0x000fe20000041810 */
[----:B------:R-:W-:Y:S07]  /*2f50*/  LDSM.16.M88.4 R48, [R3+0x19900] ;  /* 0x019900000330783b */ /* 0x000fee0000000200 */
[----:B------:R-:W-:Y:S01]  /*2f60*/  HMMA.16816.F32.BF16 R76, R220, R56, R100 ;  /* 0x00000038dc4c723c */ /* 0x000fe20000041864 */
[----:B------:R2:W1:Y:S07]  /*2f70*/  MUFU.TANH R103, R6 ;  /* 0x0000000600677308 */ /* 0x00046e0000002400 */
[----:B------:R-:W-:Y:S01]  /*2f80*/  HMMA.16816.F32.BF16 R8, R228, R42, R8 ;  /* 0x0000002ae408723c */ /* 0x000fe20000041808 */
[----:B------:R-:W4:Y:S07]  /*2f90*/  LDSM.16.M88.4 R40, [R4+0x1a100] ;  /* 0x01a100000428783b */ /* 0x000f2e0000000200 */
[----:B------:R-:W-:Y:S01]  /*2fa0*/  HMMA.16816.F32.BF16 R16, R224, R34, R80 ;  /* 0x00000022e010723c */ /* 0x000fe20000041850 */
[----:B--2---:R-:W-:-:S04]  /*2fb0*/  FMUL.FTZ R6, R30, c[0x0][0x320] ;  /* 0x0000c8001e067a20 */ /* 0x004fc80000410000 */
[----:B------:R2:W1:Y:S03]  /*2fc0*/  MUFU.TANH R100, R6 ;  /* 0x0000000600647308 */ /* 0x0004660000002400 */
[C---:B------:R-:W-:Y:S08]  /*2fd0*/  HMMA.16816.F32.BF16 R24, R224.reuse, R32, R64 ;  /* 0x00000020e018723c */ /* 0x040ff00000041840 */
[----:B---3--:R-:W-:Y:S01]  /*2fe0*/  HMMA.16816.F32.BF16 R32, R224, R36, R96 ;  /* 0x00000024e020723c */ /* 0x008fe20000041860 */
[----:B--2---:R-:W-:-:S07]  /*2ff0*/  FMUL.FTZ R6, R31, c[0x0][0x320] ;  /* 0x0000c8001f067a20 */ /* 0x004fce0000410000 */
[C---:B-1----:R-:W-:Y:S01]  /*3000*/  HMMA.16816.F32.BF16 R28, R232.reuse, R60, R12 ;  /* 0x0000003ce81c723c */ /* 0x042fe2000004180c */
[----:B------:R1:W-:Y:S07]  /*3010*/  MUFU.TANH R95, R6 ;  /* 0x00000006005f7308 */ /* 0x0003ee0000002400 */
[----:B------:R-:W-:Y:S08]  /*3020*/  HMMA.16816.F32.BF16 R12, R232, R62, R8 ;  /* 0x0000003ee80c723c */ /* 0x000ff00000041808 */
[----:B------:R-:W-:Y:S01]  /*3030*/  HMMA.16816.F32.BF16 R60, R224, R38, R72 ;  /* 0x00000026e03c723c */ /* 0x000fe20000041848 */
[----:B-1----:R-:W-:Y:S01]  /*3040*/  FMUL.FTZ R6, R20, c[0x0][0x320] ;  /* 0x0000c80014067a20 */ /* 0x002fe20000410000 */
[----:B------:R-:W1:Y:S03]  /*3050*/  LDSM.16.M88.4 R36, [R5+0x19900] ;  /* 0x019900000524783b */ /* 0x000e660000000200 */
[----:B------:R2:W3:Y:S03]  /*3060*/  MUFU.TANH R94, R6 ;  /* 0x00000006005e7308 */ /* 0x0004e60000002400 */
[C---:B-----5:R-:W-:Y:S08]  /*3070*/  HMMA.16816.F32.BF16 R8, R228.reuse, R46, R16 ;  /* 0x0000002ee408723c */ /* 0x060ff00000041810 */
[----:B------:R-:W-:Y:S01]  /*3080*/  FMUL.FTZ R15, R15, c[0x0][0x320] ;  /* 0x0000c8000f0f7a20 */ /* 0x000fe20000410000 */
[----:B------:R-:W-:Y:S01]  /*3090*/  HMMA.16816.F32.BF16 R24, R228, R44, R24 ;  /* 0x0000002ce418723c */ /* 0x000fe20000041818 */
[----:B--2---:R-:W-:-:S04]  /*30a0*/  FMUL.FTZ R6, R21, c[0x0][0x320] ;  /* 0x0000c80015067a20 */ /* 0x004fc80000410000 */
[----:B------:R2:W5:Y:S03]  /*30b0*/  MUFU.TANH R93, R6 ;  /* 0x00000006005d7308 */ /* 0x0005660000002400 */
[----:B----4-:R-:W-:Y:S08]  /*30c0*/  HMMA.16816.F32.BF16 R44, R224, R40, R88 ;  /* 0x00000028e02c723c */ /* 0x010ff00000041858 */
[----:B------:R-:W-:Y:S01]  /*30d0*/  HMMA.16816.F32.BF16 R16, R232, R54, R8 ;  /* 0x00000036e810723c */ /* 0x000fe20000041808 */
[----:B--2---:R-:W-:-:S07]  /*30e0*/  FMUL.FTZ R6, R22, c[0x0][0x320] ;  /* 0x0000c80016067a20 */ /* 0x004fce0000410000 */
[----:B-1----:R-:W-:Y:S01]  /*30f0*/  HMMA.16816.F32.BF16 R8, R228, R36, R32 ;  /* 0x00000024e408723c */ /* 0x002fe20000041820 */
[----:B------:R-:W-:Y:S01]  /*3100*/  LDSM.16.M88.4 R32, [R5+0x1a900] ;  /* 0x01a900000520783b */ /* 0x000fe20000000200 */
[----:B------:R1:W2:Y:S06]  /*3110*/  MUFU.TANH R92, R6 ;  /* 0x00000006005c7308 */ /* 0x0002ac0000002400 */
[----:B------:R-:W-:Y:S08]  /*3120*/  HMMA.16816.F32.BF16 R68, R220, R58, R104 ;  /* 0x0000003adc44723c */ /* 0x000ff00000041868 */
[----:B------:R-:W-:Y:S01]  /*3130*/  HMMA.16816.F32.BF16 R56, R224, R42, R84 ;  /* 0x0000002ae038723c */ /* 0x000fe20000041854 */
[----:B------:R-:W-:Y:S01]  /*3140*/  LDSM.16.M88.4 R40, [R3+0x1a100] ;  /* 0x01a100000328783b */ /* 0x000fe20000000200 */
[----:B------:R-:W-:-:S02]  /*3150*/  FMUL.FTZ R16, R16, c[0x0][0x320] ;  /* 0x0000c80010107a20 */ /* 0x000fc40000410000 */
[----:B-1----:R-:W-:Y:S02]  /*3160*/  FMUL.FTZ R6, R23, c[0x0][0x320] ;  /* 0x0000c80017067a20 */ /* 0x002fe40000410000 */
[----:B------:R1:W4:Y:S01]  /*3170*/  LDSM.16.M88.4 R20, [R4+0x1a900] ;  /* 0x01a900000414783b */ /* 0x0003220000000200 */
[----:B------:R-:W-:Y:S01]  /*3180*/  FMUL.FTZ R17, R17, c[0x0][0x320] ;  /* 0x0000c80011117a20 */ /* 0x000fe20000410000 */
[----:B------:R2:W-:Y:S01]  /*3190*/  MUFU.TANH R83, R6 ;  /* 0x0000000600537308 */ /* 0x0005e20000002400 */
[----:B------:R-:W-:Y:S01]  /*31a0*/  HMMA.16816.F32.BF16 R24, R232, R52, R24 ;  /* 0x00000034e818723c */ /* 0x000fe20000041818 */
[----:B------:R-:W-:Y:S02]  /*31b0*/  FMUL.FTZ R18, R18, c[0x0][0x320] ;  /* 0x0000c80012127a20 */ /* 0x000fe40000410000 */
[----:B------:R-:W-:-:S04]  /*31c0*/  FMUL.FTZ R19, R19, c[0x0][0x320] ;  /* 0x0000c80013137a20 */ /* 0x000fc80000410000 */
[----:B------:R-:W-:Y:S01]  /*31d0*/  MUFU.TANH R160, R16 ;  /* 0x0000001000a07308 */ /* 0x000fe20000002400 */
[----:B--2---:R-:W-:-:S07]  /*31e0*/  FMUL.FTZ R6, R28, c[0x0][0x320] ;  /* 0x0000c8001c067a20 */ /* 0x004fce0000410000 */
[----:B------:R-:W-:Y:S01]  /*31f0*/  MUFU.TANH R161, R17 ;  /* 0x0000001100a17308 */ /* 0x000fe20000002400 */
[----:B-1----:R-:W-:-:S07]  /*3200*/  FMUL.FTZ R4, R29, c[0x0][0x320] ;  /* 0x0000c8001d047a20 */ /* 0x002fce0000410000 */
[----:B------:R1:W-:Y:S01]  /*3210*/  MUFU.TANH R81, R4 ;  /* 0x0000000400517308 */ /* 0x0003e20000002400 */
[----:B------:R-:W-:Y:S02]  /*3220*/  FMUL.FTZ R24, R24, c[0x0][0x320] ;  /* 0x0000c80018187a20 */ /* 0x000fe40000410000 */
[----:B------:R-:W-:Y:S02]  /*3230*/  FMUL.FTZ R25, R25, c[0x0][0x320] ;  /* 0x0000c80019197a20 */ /* 0x000fe40000410000 */
[----:B------:R-:W-:Y:S02]  /*3240*/  FMUL.FTZ R26, R26, c[0x0][0x320] ;  /* 0x0000c8001a1a7a20 */ /* 0x000fe40000410000 */
[----:B------:R-:W-:Y:S01]  /*3250*/  FMUL.FTZ R27, R27, c[0x0][0x320] ;  /* 0x0000c8001b1b7a20 */ /* 0x000fe20000410000 */
[----:B------:R-:W2:Y:S01]  /*3260*/  MUFU.TANH R82, R6 ;  /* 0x0000000600527308 */ /* 0x000ea20000002400 */
[----:B----4-:R-:W-:Y:S01]  /*3270*/  HMMA.16816.F32.BF16 R64, R224, R20, R76 ;  /* 0x00000014e040723c */ /* 0x010fe2000004184c */
[----:B-1----:R-:W-:-:S06]  /*3280*/  FMUL.FTZ R4, R30, c[0x0][0x320] ;  /* 0x0000c8001e047a20 */ /* 0x002fcc0000410000 */
[----:B------:R-:W-:Y:S01]  /*3290*/  MUFU.TANH R77, R15 ;  /* 0x0000000f004d7308 */ /* 0x000fe20000002400 */
[----:B------:R-:W-:Y:S07]  /*32a0*/  HMMA.16816.F32.BF16 R52, R224, R22, R68 ;  /* 0x00000016e034723c */ /* 0x000fee0000041844 */
[----:B------:R1:W4:Y:S01]  /*32b0*/  MUFU.TANH R80, R4 ;  /* 0x0000000400507308 */ /* 0x0003220000002400 */
[----:B------:R-:W-:Y:S07]  /*32c0*/  HMMA.16816.F32.BF16 R20, R232, R48, R8 ;  /* 0x00000030e814723c */ /* 0x000fee0000041808 */
[----:B------:R-:W-:Y:S01]  /*32d0*/  MUFU.TANH R49, R19 ;  /* 0x0000001300317308 */ /* 0x000fe20000002400 */
[----:B-1----:R-:W-:-:S07]  /*32e0*/  FMUL.FTZ R4, R31, c[0x0][0x320] ;  /* 0x0000c8001f047a20 */ /* 0x002fce0000410000 */
[----:B------:R-:W-:Y:S01]  /*32f0*/  MUFU.TANH R101, R24 ;  /* 0x0000001800657308 */ /* 0x000fe20000002400 */
[----:B------:R-:W-:Y:S07]  /*3300*/  HMMA.16816.F32.BF16 R28, R228, R38, R60 ;  /* 0x00000026e41c723c */ /* 0x000fee000004183c */
[----:B------:R1:W-:Y:S01]  /*3310*/  MUFU.TANH R75, R4 ;  /* 0x00000004004b7308 */ /* 0x0003e20000002400 */
[----:B------:R-:W-:Y:S02]  /*3320*/  FMUL.FTZ R22, R22, c[0x0][0x320] ;  /* 0x0000c80016167a20 */ /* 0x000fe40000410000 */
[----:B------:R-:W-:-:S02]  /*3330*/  FMUL.FTZ R21, R21, c[0x0][0x320] ;  /* 0x0000c80015157a20 */ /* 0x000fc40000410000 */
[----:B------:R-:W-:-:S03]  /*3340*/  FMUL.FTZ R20, R20, c[0x0][0x320] ;  /* 0x0000c80014147a20 */ /* 0x000fc60000410000 */
[----:B------:R2:W-:Y:S01]  /*3350*/  MUFU.TANH R60, R18 ;  /* 0x00000012003c7308 */ /* 0x0005e20000002400 */
[----:B------:R-:W-:Y:S02]  /*3360*/  FMUL.FTZ R23, R23, c[0x0][0x320] ;  /* 0x0000c80017177a20 */ /* 0x000fe40000410000 */
[----:B-1----:R-:W-:-:S05]  /*3370*/  FMUL.FTZ R4, R12, c[0x0][0x320] ;  /* 0x0000c8000c047a20 */ /* 0x002fca0000410000 */
[----:B------:R-:W-:Y:S01]  /*3380*/  MUFU.TANH R102, R25 ;  /* 0x0000001900667308 */ /* 0x000fe20000002400 */
[----:B------:R-:W-:Y:S07]  /*3390*/  HMMA.16816.F32.BF16 R36, R232, R50, R28 ;  /* 0x00000032e824723c */ /* 0x000fee000004181c */
[----:B------:R1:W1:Y:S01]  /*33a0*/  MUFU.TANH R74, R4 ;  /* 0x00000004004a7308 */ /* 0x0002620000002400 */
[C---:B--2---:R-:W-:Y:S07]  /*33b0*/  HMMA.16816.F32.BF16 R16, R228.reuse, R32, R64 ;  /* 0x00000020e410723c */ /* 0x044fee0000041840 */
[----:B------:R-:W-:Y:S01]  /*33c0*/  MUFU.TANH R162, R26 ;  /* 0x0000001a00a27308 */ /* 0x000fe20000002400 */
[----:B------:R-:W-:Y:S01]  /*33d0*/  HMMA.16816.F32.BF16 R28, R228, R34, R52 ;  /* 0x00000022e41c723c */ /* 0x000fe20000041834 */
[----:B-1----:R-:W-:-:S06]  /*33e0*/  FMUL.FTZ R4, R13, c[0x0][0x320] ;  /* 0x0000c8000d047a20 */ /* 0x002fcc0000410000 */
[----:B------:R-:W-:Y:S01]  /*33f0*/  MUFU.TANH R163, R27 ;  /* 0x0000001b00a37308 */ /* 0x000fe20000002400 */
[----:B------:R-:W-:Y:S02]  /*3400*/  FMUL.FTZ R36, R36, c[0x0][0x320] ;  /* 0x0000c80024247a20 */ /* 0x000fe40000410000 */
[----:B------:R-:W-:Y:S02]  /*3410*/  FMUL.FTZ R37, R37, c[0x0][0x320] ;  /* 0x0000c80025257a20 */ /* 0x000fe40000410000 */
[----:B------:R-:W-:Y:S02]  /*3420*/  FMUL.FTZ R38, R38, c[0x0][0x320] ;  /* 0x0000c80026267a20 */ /* 0x000fe40000410000 */
[----:B------:R-:W-:Y:S01]  /*3430*/  FMUL.FTZ R39, R39, c[0x0][0x320] ;  /* 0x0000c80027277a20 */ /* 0x000fe20000410000 */
[----:B------:R1:W2:Y:S08]  /*3440*/  MUFU.TANH R73, R4 ;  /* 0x0000000400497308 */ /* 0x0002b00000002400 */
[----:B------:R-:W-:Y:S01]  /*3450*/  MUFU.TANH R32, R22 ;  /* 0x0000001600207308 */ /* 0x000fe20000002400 */
[----:B-1----:R-:W-:-:S07]  /*3460*/  FMUL.FTZ R4, R14, c[0x0][0x320] ;  /* 0x0000c8000e047a20 */ /* 0x002fce0000410000 */
[----:B------:R-:W-:Y:S01]  /*3470*/  MUFU.TANH R33, R21 ;  /* 0x0000001500217308 */ /* 0x000fe20000002400 */
[----:B------:R-:W1:Y:S07]  /*3480*/  LDSM.16.M88.4 R12, [R5+0x1a100] ;  /* 0x01a10000050c783b */ /* 0x000e6e0000000200 */
[----:B------:R1:W1:Y:S08]  /*3490*/  MUFU.TANH R72, R4 ;  /* 0x0000000400487308 */ /* 0x0002700000002400 */
[----:B------:R-:W1:Y:S08]  /*34a0*/  MUFU.TANH R48, R20 ;  /* 0x0000001400307308 */ /* 0x000e700000002400 */
[----:B------:R-:W1:Y:S08]  /*34b0*/  MUFU.TANH R36, R36 ;  /* 0x0000002400247308 */ /* 0x000e700000002400 */
[----:B------:R-:W2:Y:S08]  /*34c0*/  MUFU.TANH R23, R23 ;  /* 0x0000001700177308 */ /* 0x000eb00000002400 */
[----:B------:R-:W2:Y:S01]  /*34d0*/  MUFU.TANH R37, R37 ;  /* 0x0000002500257308 */ /* 0x000ea20000002400 */
[----:B-1----:R-:W-:Y:S01]  /*34e0*/  HMMA.16816.F32.BF16 R4, R228, R12, R44 ;  /* 0x0000000ce404723c */ /* 0x002fe2000004182c */
[----:B------:R1:W2:Y:S01]  /*34f0*/  LDSM.16.M88.4 R44, [R3+0x1a900] ;  /* 0x01a90000032c783b */ /* 0x0002a20000000200 */
[----:B------:R-:W-:-:S05]  /*3500*/  DEPBAR.LE SB0, 0x2 ;  /* 0x000080800000791a */ /* 0x000fca0000000000 */
[----:B------:R-:W1:Y:S01]  /*3510*/  MUFU.TANH R38, R38 ;  /* 0x0000002600267308 */ /* 0x000e620000002400 */
[----:B------:R-:W-:Y:S07]  /*3520*/  HMMA.16816.F32.BF16 R8, R228, R14, R56 ;  /* 0x0000000ee408723c */ /* 0x000fee0000041838 */
[----:B------:R-:W-:Y:S01]  /*3530*/  MUFU.TANH R39, R39 ;  /* 0x0000002700277308 */ /* 0x000fe20000002400 */
[----:B-1----:R-:W-:-:S08]  /*3540*/  LOP3.LUT R3, R112, 0xffffffe0, RZ, 0xc0, !PT ;  /* 0xffffffe070037812 */ /* 0x002fd000078ec0ff */
[----:B------:R-:W-:Y:S01]  /*3550*/  HMMA.16816.F32.BF16 R24, R232, R40, R4 ;  /* 0x00000028e818723c */ /* 0x000fe20000041804 */
[----:B------:R-:W-:-:S07]  /*3560*/  IMAD.IADD R3, R113, 0x1, -R3 ;  /* 0x0000000171037824 */ /* 0x000fce00078e0a03 */
[----:B------:R-:W-:Y:S01]  /*3570*/  HMMA.16816.F32.BF16 R12, R232, R42, R8 ;  /* 0x0000002ae80c723c */ /* 0x000fe20000041808 */
[----:B------:R-:W-:-:S04]  /*3580*/  SHF.R.S32.HI R4, RZ, 0x1f, R3 ;  /* 0x0000001fff047819 */ /* 0x000fc80000011403 */
[----:B------:R-:W-:-:S03]  /*3590*/  LEA.HI R4, R4, R3, RZ, 0x2 ;  /* 0x0000000304047211 */ /* 0x000fc600078f10ff */
[----:B--2---:R-:W-:Y:S01]  /*35a0*/  HMMA.16816.F32.BF16 R8, R232, R44, R16 ;  /* 0x0000002ce808723c */ /* 0x004fe20000041810 */
[----:B------:R-:W-:-:S05]  /*35b0*/  LOP3.LUT R4, R4, 0x7ffffffc, RZ, 0xc0, !PT ;  /* 0x7ffffffc04047812 */ /* 0x000fca00078ec0ff */
[----:B------:R-:W-:Y:S01]  /*35c0*/  IMAD.IADD R3, R3, 0x1, -R4 ;  /* 0x0000000103037824 */ /* 0x000fe200078e0a04 */
[----:B------:R-:W-:Y:S01]  /*35d0*/  MOV R4, UR4 ;  /* 0x0000000400047c02 */ /* 0x000fe20008000f00 */
[----:B------:R-:W-:Y:S01]  /*35e0*/  HMMA.16816.F32.BF16 R28, R232, R46, R28 ;  /* 0x0000002ee81c723c */ /* 0x000fe2000004181c */
[----:B------:R-:W-:Y:S02]  /*35f0*/  FMUL.FTZ R24, R24, c[0x0][0x320] ;  /* 0x0000c80018187a20 */ /* 0x000fe40000410000 */
[----:B------:R-:W-:Y:S02]  /*3600*/  FMUL.FTZ R25, R25, c[0x0][0x320] ;  /* 0x0000c80019197a20 */ /* 0x000fe40000410000 */
[----:B------:R-:W-:Y:S02]  /*3610*/  IMAD R3, R3, -0x2, R4 ;  /* 0xfffffffe03037824 */ /* 0x000fe400078e0204 */
[----:B------:R-:W1:Y:S01]  /*3620*/  MUFU.TANH R24, R24 ;  /* 0x0000001800187308 */ /* 0x000e620000002400 */
[----:B------:R-:W-:-:S02]  /*3630*/  FMUL.FTZ R4, R12, c[0x0][0x320] ;  /* 0x0000c8000c047a20 */ /* 0x000fc40000410000 */
[----:B------:R-:W-:Y:S01]  /*3640*/  ISETP.GT.AND P6, PT, R3, RZ, PT ;  /* 0x000000ff0300720c */ /* 0x000fe20003fc4270 */
[----:B------:R-:W-:Y:S01]  /*3650*/  FMUL.FTZ R5, R13, c[0x0][0x320] ;  /* 0x0000c8000d057a20 */ /* 0x000fe20000410000 */
[C---:B------:R-:W-:Y:S01]  /*3660*/  ISETP.GT.AND P5, PT, R3.reuse, 0x1, PT ;  /* 0x000000010300780c */ /* 0x040fe20003fa4270 */
[----:B------:R-:W-:Y:S01]  /*3670*/  FMUL.FTZ R16, R14, c[0x0][0x320] ;  /* 0x0000c8000e107a20 */ /* 0x000fe20000410000 */
[----:B------:R-:W-:Y:S01]  /*3680*/  ISETP.GT.AND P1, PT, R3, 0x8, PT ;  /* 0x000000080300780c */ /* 0x000fe20003f24270 */
[----:B------:R2:W-:Y:S01]  /*3690*/  MUFU.TANH R18, R4 ;  /* 0x0000000400127308 */ /* 0x0005e20000002400 */
[----:B------:R-:W-:Y:S01]  /*36a0*/  FSEL R6, R108, -INF , P6 ;  /* 0xff8000006c067808 */ /* 0x000fe20003000000 */
[----:B------:R-:W-:Y:S01]  /*36b0*/  FMUL.FTZ R22, R11, c[0x0][0x320] ;  /* 0x0000c8000b167a20 */ /* 0x000fe20000410000 */
[----:B------:R-:W-:Y:S01]  /*36c0*/  FSEL R7, R103, -INF , P5 ;  /* 0xff80000067077808 */ /* 0x000fe20002800000 */
[----:B------:R-:W-:Y:S01]  /*36d0*/  FMUL.FTZ R19, R8, c[0x0][0x320] ;  /* 0x0000c80008137a20 */ /* 0x000fe20000410000 */
[----:B------:R-:W-:Y:S01]  /*36e0*/  FSEL R11, R100, -INF , P6 ;  /* 0xff800000640b7808 */ /* 0x000fe20003000000 */
[----:B------:R-:W-:Y:S01]  /*36f0*/  FMUL.FTZ R21, R10, c[0x0][0x320] ;  /* 0x0000c8000a157a20 */ /* 0x000fe20000410000 */
[----:B------:R-:W-:Y:S01]  /*3700*/  ISETP.GT.AND P6, PT, R3, 0x9, PT ;  /* 0x000000090300780c */ /* 0x000fe20003fc4270 */
[----:B------:R1:W-:Y:S01]  /*3710*/  MUFU.TANH R20, R5 ;  /* 0x0000000500147308 */ /* 0x0003e20000002400 */
[----:B---3--:R-:W-:Y:S01]  /*3720*/  FSEL R8, R94, -INF , P1 ;  /* 0xff8000005e087808 */ /* 0x008fe20000800000 */
[----:B------:R-:W-:Y:S01]  /*3730*/  FMUL.FTZ R26, R26, c[0x0][0x320] ;  /* 0x0000c8001a1a7a20 */ /* 0x000fe20000410000 */
[----:B------:R-:W-:Y:S01]  /*3740*/  FSEL R12, R95, -INF , P5 ;  /* 0xff8000005f0c7808 */ /* 0x000fe20002800000 */
[----:B------:R-:W-:Y:S01]  /*3750*/  FMUL.FTZ R27, R27, c[0x0][0x320] ;  /* 0x0000c8001b1b7a20 */ /* 0x000fe20000410000 */
[----:B------:R-:W-:Y:S01]  /*3760*/  ISETP.GT.AND P5, PT, R3, 0x10, PT ;  /* 0x000000100300780c */ /* 0x000fe20003fa4270 */
[----:B------:R-:W-:Y:S01]  /*3770*/  FMUL.FTZ R17, R15, c[0x0][0x320] ;  /* 0x0000c8000f117a20 */ /* 0x000fe20000410000 */
[----:B-----5:R-:W-:Y:S01]  /*3780*/  FSEL R10, R93, -INF , P6 ;  /* 0xff8000005d0a7808 */ /* 0x020fe20003000000 */
[----:B------:R-:W3:Y:S01]  /*3790*/  MUFU.TANH R25, R25 ;  /* 0x0000001900197308 */ /* 0x000ee20000002400 */
[----:B--2---:R-:W-:Y:S01]  /*37a0*/  FMNMX.FTZ R4, R6, R7, !PT ;  /* 0x0000000706047209 */ /* 0x004fe20007810000 */
[----:B------:R-:W-:Y:S01]  /*37b0*/  FMUL.FTZ R9, R9, c[0x0][0x320] ;  /* 0x0000c80009097a20 */ /* 0x000fe20000410000 */
[----:B------:R-:W-:Y:S01]  /*37c0*/  FSEL R13, R92, -INF , P1 ;  /* 0xff8000005c0d7808 */ /* 0x000fe20000800000 */
[----:B------:R-:W-:Y:S01]  /*37d0*/  FMUL.FTZ R28, R28, c[0x0][0x320] ;  /* 0x0000c8001c1c7a20 */ /* 0x000fe20000410000 */
[----:B------:R-:W-:Y:S01]  /*37e0*/  FMNMX.FTZ R4, R8, R4, !PT ;  /* 0x0000000408047209 */ /* 0x000fe20007810000 */
[----:B------:R-:W-:Y:S01]  /*37f0*/  FMUL.FTZ R29, R29, c[0x0][0x320] ;  /* 0x0000c8001d1d7a20 */ /* 0x000fe20000410000 */
[----:B------:R-:W-:Y:S01]  /*3800*/  ISETP.GT.AND P1, PT, R3, 0x11, PT ;  /* 0x000000110300780c */ /* 0x000fe20003f24270 */
[----:B------:R-:W2:Y:S01]  /*3810*/  MUFU.TANH R26, R26 ;  /* 0x0000001a001a7308 */ /* 0x000ea20000002400 */
[----:B------:R-:W-:Y:S01]  /*3820*/  FSEL R40, R82, -INF , P5 ;  /* 0xff80000052287808 */ /* 0x000fe20002800000 */
[----:B------:R-:W-:Y:S01]  /*3830*/  FMUL.FTZ R30, R30, c[0x0][0x320] ;  /* 0x0000c8001e1e7a20 */ /* 0x000fe20000410000 */
[----:B------:R-:W-:Y:S01]  /*3840*/  FMNMX.FTZ R4, R10, R4, !PT ;  /* 0x000000040a047209 */ /* 0x000fe20007810000 */
[----:B------:R-:W-:Y:S01]  /*3850*/  IMAD.SHL.U32 R103, R2, 0x2, RZ ;  /* 0x0000000202677824 */ /* 0x000fe200078e00ff */
[----:B------:R-:W-:-:S02]  /*3860*/  FSEL R14, R83, -INF , P6 ;  /* 0xff800000530e7808 */ /* 0x000fc40003000000 */
[----:B------:R-:W-:Y:S01]  /*3870*/  ISETP.GT.AND P6, PT, R3, 0x18, PT ;  /* 0x000000180300780c */ /* 0x000fe20003fc4270 */
[----:B------:R-:W5:Y:S01]  /*3880*/  MUFU.TANH R27, R27 ;  /* 0x0000001b001b7308 */ /* 0x000f620000002400 */
[----:B------:R-:W-:Y:S01]  /*3890*/  FSEL R41, R81, -INF , P1 ;  /* 0xff80000051297808 */ /* 0x000fe20000800000 */
[----:B------:R-:W-:Y:S01]  /*38a0*/  IMAD R237, R0, 0x2, R103 ;  /* 0x0000000200ed7824 */ /* 0x000fe200078e0267 */
[----:B------:R-:W-:Y:S02]  /*38b0*/  FMNMX.FTZ R4, R40, R4, !PT ;  /* 0x0000000428047209 */ /* 0x000fe40007810000 */
[----:B----4-:R-:W-:Y:S01]  /*38c0*/  FSEL R46, R80, -INF , P5 ;  /* 0xff800000502e7808 */ /* 0x010fe20002800000 */
[----:B------:R-:W-:Y:S01]  /*38d0*/  IMAD.IADD R0, R239, 0x1, R237 ;  /* 0x00000001ef007824 */ /* 0x000fe200078e02ed */
[----:B------:R-:W-:Y:S01]  /*38e0*/  ISETP.GT.AND P5, PT, R3, 0x19, PT ;  /* 0x000000190300780c */ /* 0x000fe20003fa4270 */
[----:B------:R-:W4:Y:S01]  /*38f0*/  MUFU.TANH R15, R16 ;  /* 0x00000010000f7308 */ /* 0x000f220000002400 */
[----:B------:R-:W-:-:S02]  /*3900*/  FSEL R44, R74, -INF , P6 ;  /* 0xff8000004a2c7808 */ /* 0x000fc40003000000 */
[----:B------:R-:W-:Y:S02]  /*3910*/  FMNMX.FTZ R4, R41, R4, !PT ;  /* 0x0000000429047209 */ /* 0x000fe40007810000 */
[----:B------:R-:W-:Y:S02]  /*3920*/  FSEL R47, R75, -INF , P1 ;  /* 0xff8000004b2f7808 */ /* 0x000fe40000800000 */
[----:B------:R-:W-:Y:S01]  /*3930*/  ISETP.GT.AND P1, PT, R3, 0x20, PT ;  /* 0x000000200300780c */ /* 0x000fe20003f24270 */
[----:B------:R-:W-:Y:S01]  /*3940*/  MUFU.TANH R16, R9 ;  /* 0x0000000900107308 */ /* 0x000fe20000002400 */
[----:B------:R-:W-:Y:S02]  /*3950*/  FSEL R45, R73, -INF , P5 ;  /* 0xff800000492d7808 */ /* 0x000fe40002800000 */
[----:B------:R-:W-:Y:S02]  /*3960*/  FMNMX.FTZ R4, R44, R4, !PT ;  /* 0x000000042c047209 */ /* 0x000fe40007810000 */
[----:B------:R-:W-:-:S02]  /*3970*/  FSEL R76, R72, -INF , P6 ;  /* 0xff800000484c7808 */ /* 0x000fc40003000000 */
[----:B------:R-:W-:Y:S01]  /*3980*/  ISETP.GT.AND P6, PT, R3, 0x21, PT ;  /* 0x000000210300780c */ /* 0x000fe20003fc4270 */
[----:B------:R-:W2:Y:S01]  /*3990*/  MUFU.TANH R17, R17 ;  /* 0x0000001100117308 */ /* 0x000ea20000002400 */
[----:B------:R-:W-:Y:S02]  /*39a0*/  FSEL R101, R101, -INF , P1 ;  /* 0xff80000065657808 */ /* 0x000fe40000800000 */
[----:B------:R-:W-:Y:S02]  /*39b0*/  FMNMX.FTZ R4, R45, R4, !PT ;  /* 0x000000042d047209 */ /* 0x000fe40007810000 */
[----:B-1----:R-:W-:Y:S02]  /*39c0*/  FMNMX.FTZ R5, R11, R12, !PT ;  /* 0x0000000c0b057209 */ /* 0x002fe40007810000 */
[----:B------:R-:W-:Y:S01]  /*39d0*/  FSEL R77, R77, -INF , P5 ;  /* 0xff8000004d4d7808 */ /* 0x000fe20002800000 */
[----:B------:R-:W-:Y:S01]  /*39e0*/  MUFU.TANH R19, R19 ;  /* 0x0000001300137308 */ /* 0x000fe20000002400 */
[----:B------:R-:W-:-:S02]  /*39f0*/  ISETP.GT.AND P5, PT, R3, 0x28, PT ;  /* 0x000000280300780c */ /* 0x000fc40003fa4270 */
[----:B------:R-:W-:Y:S02]  /*3a00*/  FSEL R102, R102, -INF , P6 ;  /* 0xff80000066667808 */ /* 0x000fe40003000000 */
[----:B------:R-:W-:Y:S02]  /*3a10*/  FMNMX.FTZ R4, R101, R4, !PT ;  /* 0x0000000465047209 */ /* 0x000fe40007810000 */
[----:B------:R-:W-:Y:S01]  /*3a20*/  FMNMX.FTZ R5, R13, R5, !PT ;  /* 0x000000050d057209 */ /* 0x000fe20007810000 */
[----:B------:R-:W1:Y:S01]  /*3a30*/  MUFU.TANH R9, R21 ;  /* 0x0000001500097308 */ /* 0x000e620000002400 */
[----:B------:R-:W-:Y:S02]  /*3a40*/  FSEL R162, R162, -INF , P1 ;  /* 0xff800000a2a27808 */ /* 0x000fe40000800000 */
[----:B------:R-:W-:Y:S02]  /*3a50*/  ISETP.GT.AND P1, PT, R3, 0x29, PT ;  /* 0x000000290300780c */ /* 0x000fe40003f24270 */
[----:B------:R-:W-:-:S02]  /*3a60*/  FSEL R160, R160, -INF , P5 ;  /* 0xff800000a0a07808 */ /* 0x000fc40002800000 */
[----:B------:R-:W-:Y:S01]  /*3a70*/  FMNMX.FTZ R4, R102, R4, !PT ;  /* 0x0000000466047209 */ /* 0x000fe20007810000 */
[----:B------:R-:W1:Y:S01]  /*3a80*/  MUFU.TANH R28, R28 ;  /* 0x0000001c001c7308 */ /* 0x000e620000002400 */
[----:B------:R-:W-:Y:S02]  /*3a90*/  FMNMX.FTZ R5, R14, R5, !PT ;  /* 0x000000050e057209 */ /* 0x000fe40007810000 */
[----:B------:R-:W-:Y:S02]  /*3aa0*/  FSEL R163, R163, -INF , P6 ;  /* 0xff800000a3a37808 */ /* 0x000fe40003000000 */
[----:B------:R-:W-:Y:S02]  /*3ab0*/  ISETP.GT.AND P6, PT, R3, 0x30, PT ;  /* 0x000000300300780c */ /* 0x000fe40003fc4270 */
[----:B------:R-:W-:Y:S01]  /*3ac0*/  FSEL R161, R161, -INF , P1 ;  /* 0xff800000a1a17808 */ /* 0x000fe20000800000 */
[----:B------:R-:W-:Y:S01]  /*3ad0*/  MUFU.TANH R30, R30 ;  /* 0x0000001e001e7308 */ /* 0x000fe20000002400 */
[----:B------:R-:W-:-:S02]  /*3ae0*/  FMNMX.FTZ R4, R160, R4, !PT ;  /* 0x00000004a0047209 */ /* 0x000fc40007810000 */
[----:B------:R-:W-:Y:S02]  /*3af0*/  FMNMX.FTZ R5, R46, R5, !PT ;  /* 0x000000052e057209 */ /* 0x000fe40007810000 */
[----:B------:R-:W-:Y:S01]  /*3b00*/  FSEL R189, R60, -INF , P5 ;  /* 0xff8000003cbd7808 */ /* 0x000fe20002800000 */
[----:B------:R-:W-:Y:S01]  /*3b10*/  BAR.SYNC.DEFER_BLOCKING 0x0 ;  /* 0x0000000000007b1d */ /* 0x000fe20000010000 */
        /* <DEDUP_REMOVED lines=15> */
[----:B------:R-:W-:-:S02]  /*3c10*/  ISETP.GT.AND P5, PT, R3, 0x40, PT ;  /* 0x000000400300780c */ /* 0x000fc40003fa4270 */
[----:B------:R-:W-:Y:S02]  /*3c20*/  FSEL R204, R37, -INF , P6 ;  /* 0xff80000025cc7808 */ /* 0x000fe40003000000 */
[----:B------:R-:W-:Y:S02]  /*3c30*/  FMNMX.FTZ R4, R205, R4, !PT ;  /* 0x00000004cd047209 */ /* 0x000fe40007810000 */
        /* <DEDUP_REMOVED lines=9> */
[----:B---3--:R-:W-:Y:S02]  /*3cd0*/  FSEL R244, R25, -INF , P1 ;  /* 0xff80000019f47808 */ /* 0x008fe40000800000 */
[----:B------:R-:W-:-:S02]  /*3ce0*/  FMNMX.FTZ R100, R245, R100, !PT ;  /* 0x00000064f5647209 */ /* 0x000fc40007810000 */
[----:B------:R-:W-:Y:S02]  /*3cf0*/  FMNMX.FTZ R4, R189, R5, !PT ;  /* 0x00000005bd047209 */ /* 0x000fe40007810000 */
[----:B--2---:R-:W-:Y:S01]  /*3d00*/  FSEL R248, R26, -INF , P5 ;  /* 0xff8000001af87808 */ /* 0x004fe20002800000 */
[----:B------:R-:W2:Y:S01]  /*3d10*/  MUFU.TANH R5, R29 ;  /* 0x0000001d00057308 */ /* 0x000ea20000002400 */
[----:B------:R-:W-:Y:S02]  /*3d20*/  ISETP.GT.AND P5, PT, R3, 0x49, PT ;  /* 0x000000490300780c */ /* 0x000fe40003fa4270 */
[----:B------:R-:W-:Y:S02]  /*3d30*/  FSEL R243, R18, -INF , P6 ;  /* 0xff80000012f37808 */ /* 0x000fe40003000000 */
[----:B------:R-:W-:Y:S02]  /*3d40*/  FMNMX.FTZ R100, R244, R100, !PT ;  /* 0x00000064f4647209 */ /* 0x000fe40007810000 */
[----:B------:R-:W-:-:S02]  /*3d50*/  FMNMX.FTZ R4, R188, R4, !PT ;  /* 0x00000004bc047209 */ /* 0x000fc40007810000 */
[----:B-----5:R-:W-:Y:S02]  /*3d60*/  FSEL R249, R27, -INF , P1 ;  /* 0xff8000001bf97808 */ /* 0x020fe40000800000 */
[----:B------:R-:W-:Y:S01]  /*3d70*/  ISETP.GT.AND P1, PT, R3, 0x50, PT ;  /* 0x000000500300780c */ /* 0x000fe20003f24270 */
[----:B------:R-:W-:Y:S01]  /*3d80*/  LDSM.16.MT88.4 R24, [R0+0x100] ;  /* 0x000100000018783b */ /* 0x000fe20000004200 */
[----:B------:R-:W-:Y:S02]  /*3d90*/  FSEL R242, R20, -INF , P5 ;  /* 0xff80000014f27808 */ /* 0x000fe40002800000 */
[----:B------:R-:W-:Y:S02]  /*3da0*/  FMNMX.FTZ R100, R243, R100, !PT ;  /* 0x00000064f3647209 */ /* 0x000fe40007810000 */
[----:B------:R-:W-:Y:S02]  /*3db0*/  FMNMX.FTZ R4, R207, R4, !PT ;  /* 0x00000004cf047209 */ /* 0x000fe40007810000 */
[----:B----4-:R-:W-:-:S02]  /*3dc0*/  FSEL R247, R15, -INF , P6 ;  /* 0xff8000000ff77808 */ /* 0x010fc40003000000 */
[----:B------:R-:W-:Y:S02]  /*3dd0*/  FSEL R246, R17, -INF , P5 ;  /* 0xff80000011f67808 */ /* 0x000fe40002800000 */
[----:B-1----:R-:W-:Y:S02]  /*3de0*/  FSEL R129, R9, -INF , P1 ;  /* 0xff80000009817808 */ /* 0x002fe40000800000 */
[----:B------:R-:W-:Y:S01]  /*3df0*/  FSEL R140, R19, -INF , P1 ;  /* 0xff800000138c7808 */ /* 0x000fe20000800000 */
[----:B------:R-:W1:Y:S01]  /*3e00*/  MUFU.TANH R9, R22 ;  /* 0x0000001600097308 */ /* 0x000e620000002400 */
[C---:B------:R-:W-:Y:S02]  /*3e10*/  ISETP.GT.AND P6, PT, R3.reuse, 0x51, PT ;  /* 0x000000510300780c */ /* 0x040fe40003fc4270 */
[C---:B------:R-:W-:Y:S02]  /*3e20*/  ISETP.GT.AND P5, PT, R3.reuse, 0x58, PT ;  /* 0x000000580300780c */ /* 0x040fe40003fa4270 */
[----:B------:R-:W-:-:S02]  /*3e30*/  ISETP.GT.AND P1, PT, R3, 0x59, PT ;  /* 0x000000590300780c */ /* 0x000fc40003f24270 */
[----:B------:R-:W-:Y:S02]  /*3e40*/  FMNMX.FTZ R100, R242, R100, !PT ;  /* 0x00000064f2647209 */ /* 0x000fe40007810000 */
[----:B------:R-:W-:Y:S02]  /*3e50*/  FMNMX.FTZ R3, R206, R4, !PT ;  /* 0x00000004ce037209 */ /* 0x000fe40007810000 */
[----:B------:R-:W-:Y:S02]  /*3e60*/  FSEL R128, R16, -INF , P6 ;  /* 0xff80000010807808 */ /* 0x000fe40003000000 */
[----:B------:R-:W-:Y:S01]  /*3e70*/  FMNMX.FTZ R100, R140, R100, !PT ;  /* 0x000000648c647209 */ /* 0x000fe20007810000 */
[----:B------:R-:W-:Y:S01]  /*3e80*/  LDSM.16.MT88.4 R16, [R103+0x100] ;  /* 0x000100006710783b */ /* 0x000fe20000004200 */
[----:B------:R-:W-:Y:S02]  /*3e90*/  FMNMX.FTZ R3, R241, R3, !PT ;  /* 0x00000003f1037209 */ /* 0x000fe40007810000 */
[----:B------:R-:W-:-:S02]  /*3ea0*/  FSEL R141, R28, -INF , P5 ;  /* 0xff8000001c8d7808 */ /* 0x000fc40002800000 */
[----:B------:R-:W-:Y:S02]  /*3eb0*/  FMNMX.FTZ R100, R128, R100, !PT ;  /* 0x0000006480647209 */ /* 0x000fe40007810000 */
[----:B------:R-:W-:Y:S02]  /*3ec0*/  FMNMX.FTZ R3, R240, R3, !PT ;  /* 0x00000003f0037209 */ /* 0x000fe40007810000 */
[----:B--2---:R-:W-:Y:S01]  /*3ed0*/  FSEL R121, R5, -INF , P1 ;  /* 0xff80000005797808 */ /* 0x004fe20000800000 */
[----:B------:R-:W-:Y:S01]  /*3ee0*/  FMUL.FTZ R5, R31, c[0x0][0x320] ;  /* 0x0000c8001f057a20 */ /* 0x000fe20000410000 */
[----:B------:R-:W-:Y:S02]  /*3ef0*/  FMNMX.FTZ R100, R141, R100, !PT ;  /* 0x000000648d647209 */ /* 0x000fe40007810000 */
[----:B------:R-:W-:Y:S02]  /*3f00*/  FMNMX.FTZ R3, R248, R3, !PT ;  /* 0x00000003f8037209 */ /* 0x000fe40007810000 */
[----:B------:R-:W-:Y:S01]  /*3f10*/  FMNMX.FTZ R100, R121, R100, !PT ;  /* 0x0000006479647209 */ /* 0x000fe20007810000 */
[----:B------:R-:W2:Y:S01]  /*3f20*/  MUFU.TANH R5, R5 ;  /* 0x0000000500057308 */ /* 0x000ea20000002400 */
[----:B------:R-:W-:-:S02]  /*3f30*/  FMNMX.FTZ R3, R249, R3, !PT ;  /* 0x00000003f9037209 */ /* 0x000fc40007810000 */
[----:B-1----:R-:W-:Y:S01]  /*3f40*/  FSEL R120, R9, -INF , P6 ;  /* 0xff80000009787808 */ /* 0x002fe20003000000 */
[----:B------:R-:W1:Y:S01]  /*3f50*/  SHFL.BFLY PT, R4, R100, 0x2, 0x1f ;  /* 0x0c401f0064047f89 */ /* 0x000e6200000e0000 */
[----:B------:R-:W-:Y:S02]  /*3f60*/  FMNMX.FTZ R3, R247, R3, !PT ;  /* 0x00000003f7037209 */ /* 0x000fe40007810000 */
[----:B------:R-:W-:Y:S02]  /*3f70*/  FSEL R132, R30, -INF , P5 ;  /* 0xff8000001e847808 */ /* 0x000fe40002800000 */
[----:B------:R-:W-:Y:S02]  /*3f80*/  FMNMX.FTZ R3, R246, R3, !PT ;  /* 0x00000003f6037209 */ /* 0x000fe40007810000 */
[----:B------:R-:W-:Y:S02]  /*3f90*/  IADD3 R2, R239, R103, RZ ;  /* 0x00000067ef027210 */ /* 0x000fe40007ffe0ff */
[----:B------:R-:W-:-:S02]  /*3fa0*/  FMNMX.FTZ R3, R129, R3, !PT ;  /* 0x0000000381037209 */ /* 0x000fc40007810000 */
[----:B--2---:R-:W-:Y:S01]  /*3fb0*/  FSEL R144, R5, -INF , P1 ;  /* 0xff80000005907808 */ /* 0x004fe20000800000 */
[----:B------:R-:W-:Y:S01]  /*3fc0*/  LDSM.16.MT88.4 R28, [R2+0x3100] ;  /* 0x00310000021c783b */ /* 0x000fe20000004200 */
[----:B------:R-:W-:-:S03]  /*3fd0*/  FMNMX.FTZ R3, R120, R3, !PT ;  /* 0x0000000378037209 */ /* 0x000fc60007810000 */
[----:B------:R-:W-:Y:S01]  /*3fe0*/  LDSM.16.MT88.4 R20, [R2+0x6100] ;  /* 0x006100000214783b */ /* 0x000fe20000004200 */
[----:B------:R-:W-:-:S03]  /*3ff0*/  FMNMX.FTZ R3, R132, R3, !PT ;  /* 0x0000000384037209 */ /* 0x000fc60007810000 */
[----:B------:R-:W-:Y:S01]  /*4000*/  LDSM.16.MT88.4 R32, [R2+0x100] ;  /* 0x000100000220783b */ /* 0x000fe20000004200 */
        /* <DEDUP_REMOVED lines=13> */
[----:B------:R-:W-:Y:S01]  /*40e0*/  FSETP.NEU.FTZ.AND P1, PT, R3, -INF , PT ;  /* 0xff8000000300780b */ /* 0x000fe20003f3d000 */
[----:B--2---:R-:W-:-:S04]  /*40f0*/  FFMA.FTZ R4, R7, c[0x0][0x2d0], -R9 ;  /* 0x0000b40007047a23 */ /* 0x004fc80000010809 */
[----:B------:R1:W-:Y:S02]  /*4100*/  MUFU.EX2 R114, R4 ;  /* 0x0000000400727308 */ /* 0x0003e40000000800 */
[----:B-1----:R-:W-:Y:S02]  /*4110*/  FFMA.FTZ R4, R8, c[0x0][0x2d0], -R9 ;  /* 0x0000b40008047a23 */ /* 0x002fe40000010809 */
[----:B------:R-:W-:-:S04]  /*4120*/  FMUL.FTZ R8, R3, c[0x0][0x2d0] ;  /* 0x0000b40003087a20 */ /* 0x000fc80000410000 */
[----:B------:R1:W-:Y:S01]  /*4130*/  MUFU.EX2 R133, R4 ;  /* 0x0000000400857308 */ /* 0x0003e20000000800 */
[----:B------:R-:W-:Y:S02]  /*4140*/  FSEL R8, R8, RZ, P1 ;  /* 0x000000ff08087208 */ /* 0x000fe40000800000 */
[----:B------:R-:W-:Y:S01]  /*4150*/  PLOP3.LUT P1, PT, PT, PT, UP1, 0x80, 0x0 ;  /* 0x000000000000781c */ /* 0x000fe20003f2f018 */
[--C-:B-1----:R-:W-:Y:S02]  /*4160*/  FFMA.FTZ R4, R10, c[0x0][0x2d0], -R9.reuse ;  /* 0x0000b4000a047a23 */ /* 0x102fe40000010809 */
[----:B------:R-:W-:Y:S02]  /*4170*/  FFMA.FTZ R10, R40, c[0x0][0x2d0], -R9 ;  /* 0x0000b400280a7a23 */ /* 0x000fe40000010809 */
[----:B------:R1:W2:Y:S08]  /*4180*/  MUFU.EX2 R122, R4 ;  /* 0x00000004007a7308 */ /* 0x0002b00000000800 */
[----:B------:R3:W-:Y:S01]  /*4190*/  MUFU.EX2 R123, R10 ;  /* 0x0000000a007b7308 */ /* 0x0007e20000000800 */
[----:B-1----:R-:W-:Y:S01]  /*41a0*/  FFMA.FTZ R4, R11, c[0x0][0x2d0], -R8 ;  /* 0x0000b4000b047a23 */ /* 0x002fe20000010808 */
[----:B--2---:R-:W-:Y:S01]  /*41b0*/  F2FP.BF16.PACK_AB R6, R122, R133 ;  /* 0x000000857a06723e */ /* 0x004fe200000010ff */
[----:B------:R-:W-:-:S05]  /*41c0*/  IMAD.MOV.U32 R11, RZ, RZ, R114 ;  /* 0x000000ffff0b7224 */ /* 0x000fca00078e0072 */
[----:B------:R1:W-:Y:S01]  /*41d0*/  MUFU.EX2 R131, R4 ;  /* 0x0000000400837308 */ /* 0x0003e20000000800 */
[----:B---3--:R-:W-:Y:S02]  /*41e0*/  FFMA.FTZ R10, R41, c[0x0][0x2d0], -R9 ;  /* 0x0000b400290a7a23 */ /* 0x008fe40000010809 */
[----:B------:R-:W-:Y:S05]  /*41f0*/  LDSM.16.MT88.4 R40, [R103+0x6100] ;  /* 0x006100006728783b */ /* 0x000fea0000004200 */
[----:B------:R2:W-:Y:S01]  /*4200*/  MUFU.EX2 R135, R10 ;  /* 0x0000000a00877308 */ /* 0x0005e20000000800 */
[----:B-1----:R-:W-:-:S07]  /*4210*/  FFMA.FTZ R4, R12, c[0x0][0x2d0], -R8 ;  /* 0x0000b4000c047a23 */ /* 0x002fce0000010808 */
[----:B------:R1:W3:Y:S01]  /*4220*/  MUFU.EX2 R251, R4 ;  /* 0x0000000400fb7308 */ /* 0x0002e20000000800 */
[----:B--2---:R-:W-:Y:S02]  /*4230*/  FFMA.FTZ R10, R44, c[0x0][0x2d0], -R9 ;  /* 0x0000b4002c0a7a23 */ /* 0x004fe40000010809 */
[----:B------:R-:W-:-:S05]  /*4240*/  IMAD.MOV.U32 R44, RZ, RZ, R129 ;  /* 0x000000ffff2c7224 */ /* 0x000fca00078e0081 */
[----:B------:R2:W-:Y:S01]  /*4250*/  MUFU.EX2 R136, R10 ;  /* 0x0000000a00887308 */ /* 0x0005e20000000800 */
[----:B-1----:R-:W-:Y:S01]  /*4260*/  FFMA.FTZ R4, R13, c[0x0][0x2d0], -R8 ;  /* 0x0000b4000d047a23 */ /* 0x002fe20000010808 */
[----:B---3--:R-:W-:-:S06]  /*4270*/  F2FP.BF16.PACK_AB R5, R251, R131 ;  /* 0x00000083fb05723e */ /* 0x008fcc00000010ff */
[----:B------:R1:W-:Y:S01]  /*4280*/  MUFU.EX2 R134, R4 ;  /* 0x0000000400867308 */ /* 0x0003e20000000800 */
[----:B--2---:R-:W-:-:S07]  /*4290*/  FFMA.FTZ R10, R45, c[0x0][0x2d0], -R9 ;  /* 0x0000b4002d0a7a23 */ /* 0x004fce0000010809 */
[----:B------:R2:W-:Y:S01]  /*42a0*/  MUFU.EX2 R78, R10 ;  /* 0x0000000a004e7308 */ /* 0x0005e20000000800 */
[--C-:B-1----:R-:W-:Y:S02]  /*42b0*/  FFMA.FTZ R4, R14, c[0x0][0x2d0], -R8.reuse ;  /* 0x0000b4000e047a23 */ /* 0x102fe40000010808 */
[----:B------:R-:W1:Y:S05]  /*42c0*/  LDSM.16.MT88.4 R12, [R237+0x100] ;  /* 0x00010000ed0c783b */ /* 0x000e6a0000004200 */
[----:B------:R3:W4:Y:S01]  /*42d0*/  MUFU.EX2 R145, R4 ;  /* 0x0000000400917308 */ /* 0x0007220000000800 */
[----:B--2---:R-:W-:Y:S01]  /*42e0*/  FFMA.FTZ R10, R46, c[0x0][0x2d0], -R8 ;  /* 0x0000b4002e0a7a23 */ /* 0x004fe20000010808 */
[----:B------:R-:W-:-:S06]  /*42f0*/  MOV R46, R130 ;  /* 0x00000082002e7202 */ /* 0x000fcc0000000f00 */
[----:B------:R2:W5:Y:S01]  /*4300*/  MUFU.EX2 R137, R10 ;  /* 0x0000000a00897308 */ /* 0x0005620000000800 */
[----:B---3--:R-:W-:Y:S02]  /*4310*/  F2FP.BF16.PACK_AB R4, R11, R130 ;  /* 0x000000820b04723e */ /* 0x008fe400000010ff */
[----:B----4-:R-:W-:Y:S01]  /*4320*/  F2FP.BF16.PACK_AB R7, R145, R134 ;  /* 0x000000869107723e */ /* 0x010fe200000010ff */
[----:B--2---:R-:W-:-:S06]  /*4330*/  FFMA.FTZ R10, R47, c[0x0][0x2d0], -R8 ;  /* 0x0000b4002f0a7a23 */ /* 0x004fcc0000010808 */
[C---:B------:R-:W-:Y:S01]  /*4340*/  HMMA.16816.F32.BF16 R56, R4.reuse, R28, RZ ;  /* 0x0000001c0438723c */ /* 0x040fe200000418ff */
[----:B------:R-:W-:Y:S01]  /*4350*/  IMAD.MOV.U32 R47, RZ, RZ, R131 ;  /* 0x000000ffff2f7224 */ /* 0x000fe200078e0083 */
[----:B------:R2:W3:Y:S06]  /*4360*/  MUFU.EX2 R252, R10 ;  /* 0x0000000a00fc7308 */ /* 0x0004ec0000000800 */
[C---:B------:R-:W-:Y:S01]  /*4370*/  HMMA.16816.F32.BF16 R64, R4.reuse, R30, RZ ;  /* 0x0000001e0440723c */ /* 0x040fe200000418ff */
[----:B------:R-:W-:Y:S07]  /*4380*/  LDSM.16.MT88.4 R28, [R237+0x3100] ;  /* 0x00310000ed1c783b */ /* 0x000fee0000004200 */
[----:B-1----:R-:W-:Y:S01]  /*4390*/  HMMA.16816.F32.BF16 R84, R4, R12, RZ ;  /* 0x0000000c0454723c */ /* 0x002fe200000418ff */
[----:B--2---:R-:W-:-:S04]  /*43a0*/  FFMA.FTZ R10, R76, c[0x0][0x2d0], -R8 ;  /* 0x0000b4004c0a7a23 */ /* 0x004fc80000010808 */
        /* <DEDUP_REMOVED lines=11> */
[----:B----4-:R-:W-:-:S06]  /*4460*/  MOV R10, R78 ;  /* 0x0000004e000a7202 */ /* 0x010fcc0000000f00 */
[C---:B------:R-:W-:Y:S08]  /*4470*/  HMMA.16816.F32.BF16 R104, R4.reuse, R24, RZ ;  /* 0x000000180468723c */ /* 0x040ff000000418ff */
[C---:B------:R-:W-:Y:S01]  /*4480*/  HMMA.16816.F32.BF16 R96, R4.reuse, R26, RZ ;  /* 0x0000001a0460723c */ /* 0x040fe200000418ff */
[----:B------:R-:W4:Y:S07]  /*4490*/  LDSM.16.MT88.4 R24, [R2+0x900] ;  /* 0x000900000218783b */ /* 0x000f2e0000004200 */
[C---:B--2---:R-:W-:Y:S08]  /*44a0*/  HMMA.16816.F32.BF16 R116, R4.reuse, R12, RZ ;  /* 0x0000000c0474723c */ /* 0x044ff000000418ff */
[C---:B------:R-:W-:Y:S01]  /*44b0*/  HMMA.16816.F32.BF16 R124, R4.reuse, R14, RZ ;  /* 0x0000000e047c723c */ /* 0x040fe200000418ff */
[----:B------:R-:W2:Y:S07]  /*44c0*/  LDSM.16.MT88.4 R12, [R2+0x6900] ;  /* 0x00690000020c783b */ /* 0x000eae0000004200 */
[C---:B------:R-:W-:Y:S07]  /*44d0*/  HMMA.16816.F32.BF16 R76, R4.reuse, R40, RZ ;  /* 0x00000028044c723c */ /* 0x040fee00000418ff */
[----:B-----5:R-:W-:Y:S01]  /*44e0*/  IMAD.MOV.U32 R40, RZ, RZ, R137 ;  /* 0x000000ffff287224 */ /* 0x020fe200078e0089 */
[----:B------:R-:W-:Y:S01]  /*44f0*/  HMMA.16816.F32.BF16 R92, R4, R36, RZ ;  /* 0x00000024045c723c */ /* 0x000fe200000418ff */
[----:B------:R-:W-:-:S07]  /*4500*/  IMAD.MOV.U32 R41, RZ, RZ, R136 ;  /* 0x000000ffff297224 */ /* 0x000fce00078e0088 */
[C---:B------:R-:W-:Y:S08]  /*4510*/  HMMA.16816.F32.BF16 R108, R4.reuse, R38, RZ ;  /* 0x00000026046c723c */ /* 0x040ff000000418ff */
[C---:B------:R-:W-:Y:S07]  /*4520*/  HMMA.16816.F32.BF16 R136, R4.reuse, R42, RZ ;  /* 0x0000002a0488723c */ /* 0x040fee00000418ff */
[----:B------:R-:W-:Y:S01]  /*4530*/  MOV R43, R141 ;  /* 0x0000008d002b7202 */ /* 0x000fe20000000f00 */
[----:B------:R-:W-:Y:S01]  /*4540*/  HMMA.16816.F32.BF16 R36, R4, R28, RZ ;  /* 0x0000001c0424723c */ /* 0x000fe200000418ff */
[----:B------:R-:W-:-:S07]  /*4550*/  IMAD.MOV.U32 R42, RZ, RZ, R140 ;  /* 0x000000ffff2a7224 */ /* 0x000fce00078e008c */
[C---:B------:R-:W-:Y:S01]  /*4560*/  HMMA.16816.F32.BF16 R112, R4.reuse, R30, RZ ;  /* 0x0000001e0470723c */ /* 0x040fe200000418ff */
[----:B------:R-:W5:Y:S07]  /*4570*/  LDSM.16.MT88.4 R28, [R2+0x3900] ;  /* 0x00390000021c783b */ /* 0x000f6e0000004200 */
[C---:B-1----:R-:W-:Y:S08]  /*4580*/  HMMA.16816.F32.BF16 R140, R4.reuse, R20, RZ ;  /* 0x00000014048c723c */ /* 0x042ff000000418ff */
[C---:B------:R-:W-:Y:S01]  /*4590*/  HMMA.16816.F32.BF16 R168, R4.reuse, R22, RZ ;  /* 0x0000001604a8723c */ /* 0x040fe200000418ff */
[----:B------:R-:W1:Y:S07]  /*45a0*/  LDSM.16.MT88.4 R20, [R237+0x900] ;  /* 0x00090000ed14783b */ /* 0x000e6e0000004200 */
[C---:B------:R-:W-:Y:S08]  /*45b0*/  HMMA.16816.F32.BF16 R88, R4.reuse, R32, RZ ;  /* 0x000000200458723c */ /* 0x040ff000000418ff */
[C---:B------:R-:W-:Y:S08]  /*45c0*/  HMMA.16816.F32.BF16 R172, R4.reuse, R16, RZ ;  /* 0x0000001004ac723c */ /* 0x040ff000000418ff */
[C---:B------:R-:W-:Y:S01]  /*45d0*/  HMMA.16816.F32.BF16 R180, R4.reuse, R18, RZ ;  /* 0x0000001204b4723c */ /* 0x040fe200000418ff */
[----:B------:R-:W1:Y:S07]  /*45e0*/  LDSM.16.MT88.4 R16, [R0+0x900] ;  /* 0x000900000010783b */ /* 0x000e6e0000004200 */
[----:B------:R-:W-:Y:S01]  /*45f0*/  HMMA.16816.F32.BF16 R72, R4, R34, RZ ;  /* 0x000000220448723c */ /* 0x000fe200000418ff */
[----:B------:R-:W1:Y:S06]  /*4600*/  LDSM.16.MT88.4 R32, [R103+0x900] ;  /* 0x000900006720783b */ /* 0x000e6c0000004200 */
[----:B------:R-:W-:-:S02]  /*4610*/  F2FP.BF16.PACK_AB R4, R135, R123 ;  /* 0x0000007b8704723e */ /* 0x000fc400000010ff */
[----:B---3--:R-:W-:Y:S02]  /*4620*/  F2FP.BF16.PACK_AB R5, R252, R40 ;  /* 0x00000028fc05723e */ /* 0x008fe400000010ff */
[----:B------:R-:W-:Y:S02]  /*4630*/  F2FP.BF16.PACK_AB R6, R10, R41 ;  /* 0x000000290a06723e */ /* 0x000fe400000010ff */
[----:B------:R-:W-:-:S07]  /*4640*/  F2FP.BF16.PACK_AB R7, R250, R45 ;  /* 0x0000002dfa07723e */ /* 0x000fce00000010ff */
[C---:B----4-:R-:W-:Y:S07]  /*4650*/  HMMA.16816.F32.BF16 R200, R4.reuse, R24, R88 ;  /* 0x0000001804c8723c */ /* 0x050fee0000041858 */
[----:B------:R-:W-:Y:S01]  /*4660*/  IMAD.MOV.U32 R24, RZ, RZ, R145 ;  /* 0x000000ffff187224 */ /* 0x000fe200078e0091 */
[----:B------:R-:W-:Y:S01]  /*4670*/  MOV R25, R144 ;  /* 0x0000009000197202 */ /* 0x000fe20000000f00 */
[----:B------:R-:W-:Y:S01]  /*4680*/  IMAD.MOV.U32 R91, RZ, RZ, R135 ;  /* 0x000000ffff5b7224 */ /* 0x000fe200078e0087 */
[----:B------:R-:W-:Y:S01]  /*4690*/  MOV R89, R133 ;  /* 0x0000008500597202 */ /* 0x000fe20000000f00 */
[----:B------:R-:W-:Y:S01]  /*46a0*/  IMAD.MOV.U32 R90, RZ, RZ, R134 ;  /* 0x000000ffff5a7224 */ /* 0x000fe200078e0086 */
[----:B--2---:R-:W-:Y:S01]  /*46b0*/  HMMA.16816.F32.BF16 R144, R4, R12, R52 ;  /* 0x0000000c0490723c */ /* 0x004fe20000041834 */
[----:B------:R-:W-:-:S07]  /*46c0*/  IMAD.MOV.U32 R88, RZ, RZ, R132 ;  /* 0x000000ffff587224 */ /* 0x000fce00078e0084 */
[C---:B------:R-:W-:Y:S01]  /*46d0*/  HMMA.16816.F32.BF16 R132, R4.reuse, R14, R48 ;  /* 0x0000000e0484723c */ /* 0x040fe20000041830 */
[----:B------:R-:W2:Y:S07]  /*46e0*/  LDSM.16.MT88.4 R12, [R103+0x3900] ;  /* 0x00390000670c783b */ /* 0x000eae0000004200 */
[C---:B-----5:R-:W-:Y:S07]  /*46f0*/  HMMA.16816.F32.BF16 R164, R4.reuse, R28, R56 ;  /* 0x0000001c04a4723c */ /* 0x060fee0000041838 */
[----:B------:R-:W-:Y:S01]  /*4700*/  MOV R29, R42 ;  /* 0x0000002a001d7202 */ /* 0x000fe20000000f00 */
[----:B-1----:R-:W-:Y:S01]  /*4710*/  HMMA.16816.F32.BF16 R84, R4, R20, R84 ;  /* 0x000000140454723c */ /* 0x002fe20000041854 */
[----:B------:R-:W-:-:S07]  /*4720*/  IMAD.MOV.U32 R28, RZ, RZ, R43 ;  /* 0x000000ffff1c7224 */ /* 0x000fce00078e002b */
[C---:B------:R-:W-:Y:S01]  /*4730*/  HMMA.16816.F32.BF16 R56, R4.reuse, R22, R68 ;  /* 0x000000160438723c */ /* 0x040fe20000041844 */
[----:B------:R-:W1:Y:S07]  /*4740*/  LDSM.16.MT88.4 R20, [R0+0x3900] ;  /* 0x003900000014783b */ /* 0x000e6e0000004200 */
[C---:B------:R-:W-:Y:S07]  /*4750*/  HMMA.16816.F32.BF16 R148, R4.reuse, R30, R64 ;  /* 0x0000001e0494723c */ /* 0x040fee0000041840 */
[----:B------:R-:W-:Y:S01]  /*4760*/  MOV R31, R40 ;  /* 0x00000028001f7202 */ /* 0x000fe20000000f00 */
[----:B------:R-:W-:Y:S01]  /*4770*/  HMMA.16816.F32.BF16 R64, R4, R16, R104 ;  /* 0x000000100440723c */ /* 0x000fe20000041868 */
[----:B------:R-:W-:-:S06]  /*4780*/  IMAD.MOV.U32 R30, RZ, RZ, R41 ;  /* 0x000000ffff1e7224 */ /* 0x000fcc00078e0029 */
[----:B------:R-:W-:Y:S01]  /*4790*/  MOV R104, R10 ;  /* 0x0000000a00687202 */ /* 0x000fe20000000f00 */
[----:B------:R-:W-:Y:S01]  /*47a0*/  HMMA.16816.F32.BF16 R52, R4, R18, R96 ;  /* 0x000000120434723c */ /* 0x000fe20000041860 */
[----:B------:R-:W3:Y:S01]  /*47b0*/  LDSM.16.MT88.4 R16, [R103+0x6900] ;  /* 0x006900006710783b */ /* 0x000ee20000004200 */
[----:B------:R-:W-:-:S05]  /*47c0*/  FFMA.FTZ R10, R101, c[0x0][0x2d0], -R9 ;  /* 0x0000b400650a7a23 */ /* 0x000fca0000010809 */
[----:B------:R-:W-:Y:S01]  /*47d0*/  IMAD.MOV.U32 R96, RZ, RZ, R47 ;  /* 0x000000ffff607224 */ /* 0x000fe200078e002f */
[C---:B------:R-:W-:Y:S01]  /*47e0*/  HMMA.16816.F32.BF16 R176, R4.reuse, R26, R72 ;  /* 0x0000001a04b0723c */ /* 0x040fe20000041848 */
[----:B------:R-:W-:Y:S01]  /*47f0*/  MOV R97, R46 ;  /* 0x0000002e00617202 */ /* 0x000fe20000000f00 */
[----:B------:R-:W-:Y:S01]  /*4800*/  IMAD.MOV.U32 R98, RZ, RZ, R45 ;  /* 0x000000ffff627224 */ /* 0x000fe200078e002d */
[----:B------:R-:W-:Y:S02]  /*4810*/  MOV R99, R44 ;  /* 0x0000002c00637202 */ /* 0x000fe40000000f00 */
[----:B------:R-:W-:Y:S02]  /*4820*/  MOV R101, R96 ;  /* 0x0000006000657202 */ /* 0x000fe40000000f00 */
[----:B------:R-:W-:Y:S01]  /*4830*/  MOV R27, R128 ;  /* 0x00000080001b7202 */ /* 0x000fe20000000f00 */
[----:B------:R-:W-:Y:S01]  /*4840*/  IMAD.MOV.U32 R72, RZ, RZ, R123 ;  /* 0x000000ffff487224 */ /* 0x000fe200078e007b */
[----:B------:R-:W-:Y:S01]  /*4850*/  MOV R73, R122 ;  /* 0x0000007a00497202 */ /* 0x000fe20000000f00 */
[----:B------:R-:W-:Y:S01]  /*4860*/  IMAD.MOV.U32 R74, RZ, RZ, R121 ;  /* 0x000000ffff4a7224 */ /* 0x000fe200078e0079 */
[----:B------:R-:W-:Y:S01]  /*4870*/  MOV R75, R120 ;  /* 0x00000078004b7202 */ /* 0x000fe20000000f00 */
[----:B------:R-:W-:Y:S02]  /*4880*/  HMMA.16816.F32.BF16 R128, R4, R32, R60 ;  /* 0x000000200480723c */ /* 0x000fe4000004183c */
[----:B------:R-:W-:Y:S01]  /*4890*/  IMAD.MOV.U32 R107, RZ, RZ, R73 ;  /* 0x000000ffff6b7224 */ /* 0x000fe200078e0049 */
[----:B------:R-:W-:Y:S01]  /*48a0*/  MOV R106, R74 ;  /* 0x0000004a006a7202 */ /* 0x000fe20000000f00 */
[----:B------:R-:W-:-:S04]  /*48b0*/  IMAD.MOV.U32 R105, RZ, RZ, R75 ;  /* 0x000000ffff697224 */ /* 0x000fc800078e004b */
[C---:B------:R-:W-:Y:S01]  /*48c0*/  HMMA.16816.F32.BF16 R120, R4.reuse, R34, R80 ;  /* 0x000000220478723c */ /* 0x040fe20000041850 */
[----:B------:R-:W-:Y:S06]  /*48d0*/  LDSM.16.MT88.4 R32, [R0+0x6900] ;  /* 0x006900000020783b */ /* 0x000fec0000004200 */
[----:B------:R-:W-:Y:S01]  /*48e0*/  IMAD.MOV.U32 R83, RZ, RZ, R27 ;  /* 0x000000ffff537224 */ /* 0x000fe200078e001b */
[----:B------:R-:W-:Y:S01]  /*48f0*/  MOV R80, R25 ;  /* 0x0000001900507202 */ /* 0x000fe20000000f00 */
[----:B------:R-:W-:Y:S01]  /*4900*/  IMAD.MOV.U32 R81, RZ, RZ, R24 ;  /* 0x000000ffff517224 */ /* 0x000fe200078e0018 */
[----:B--2---:R-:W-:Y:S01]  /*4910*/  HMMA.16816.F32.BF16 R40, R4, R12, R92 ;  /* 0x0000000c0428723c */ /* 0x004fe2000004185c */
[----:B------:R-:W2:Y:S01]  /*4920*/  LDSM.16.MT88.4 R24, [R237+0x3900] ;  /* 0x00390000ed18783b */ /* 0x000ea20000004200 */
[----:B------:R-:W-:-:S05]  /*4930*/  MOV R82, R72 ;  /* 0x0000004800527202 */ /* 0x000fca0000000f00 */
[----:B------:R-:W-:Y:S01]  /*4940*/  IMAD.MOV.U32 R95, RZ, RZ, R251 ;  /* 0x000000ffff5f7224 */ /* 0x000fe200078e00fb */
[C---:B------:R-:W-:Y:S01]  /*4950*/  HMMA.16816.F32.BF16 R48, R4.reuse, R14, R108 ;  /* 0x0000000e0430723c */ /* 0x040fe2000004186c */
[----:B------:R-:W4:Y:S01]  /*4960*/  LDSM.16.MT88.4 R12, [R237+0x6900] ;  /* 0x00690000ed0c783b */ /* 0x000f220000004200 */
[----:B------:R-:W-:Y:S01]  /*4970*/  MOV R94, R104 ;  /* 0x00000068005e7202 */ /* 0x000fe20000000f00 */
[----:B------:R-:W-:Y:S01]  /*4980*/  IMAD.MOV.U32 R93, RZ, RZ, R105 ;  /* 0x000000ffff5d7224 */ /* 0x000fe200078e0069 */
[----:B------:R-:W-:Y:S01]  /*4990*/  MOV R105, R90 ;  /* 0x0000005a00697202 */ /* 0x000fe20000000f00 */
[----:B------:R-:W-:Y:S02]  /*49a0*/  IMAD.MOV.U32 R104, RZ, RZ, R89 ;  /* 0x000000ffff687224 */ /* 0x000fe400078e0059 */
[----:B------:R-:W-:Y:S01]  /*49b0*/  IMAD.MOV.U32 R111, RZ, RZ, R107 ;  /* 0x000000ffff6f7224 */ /* 0x000fe200078e006b */
[----:B-1----:R-:W-:Y:S01]  /*49c0*/  HMMA.16816.F32.BF16 R60, R4, R20, R116 ;  /* 0x00000014043c723c */ /* 0x002fe20000041874 */
[----:B------:R1:W-:Y:S01]  /*49d0*/  MUFU.EX2 R119, R10 ;  /* 0x0000000a00777308 */ /* 0x0003e20000000800 */
[----:B------:R-:W-:Y:S01]  /*49e0*/  MOV R107, R252 ;  /* 0x000000fc006b7202 */ /* 0x000fe20000000f00 */
[----:B------:R-:W-:Y:S01]  /*49f0*/  IMAD.MOV.U32 R110, RZ, RZ, R81 ;  /* 0x000000ffff6e7224 */ /* 0x000fe200078e0051 */
[----:B------:R-:W-:Y:S01]  /*4a00*/  MOV R109, R82 ;  /* 0x00000052006d7202 */ /* 0x000fe20000000f00 */
[----:B------:R-:W-:-:S02]  /*4a10*/  IMAD.MOV.U32 R108, RZ, RZ, R83 ;  /* 0x000000ffff6c7224 */ /* 0x000fc400078e0053 */
[----:B------:R-:W-:Y:S01]  /*4a20*/  IMAD.MOV.U32 R118, RZ, RZ, R95 ;  /* 0x000000ffff767224 */ /* 0x000fe200078e005f */
[----:B---3--:R-:W-:Y:S01]  /*4a30*/  HMMA.16816.F32.BF16 R72, R4, R16, R76 ;  /* 0x000000100448723c */ /* 0x008fe2000004184c */
[----:B------:R-:W-:Y:S01]  /*4a40*/  MOV R95, R98 ;  /* 0x00000062005f7202 */ /* 0x000fe20000000f00 */
[----:B------:R-:W-:Y:S01]  /*4a50*/  IMAD.MOV.U32 R116, RZ, RZ, R31 ;  /* 0x000000ffff747224 */ /* 0x000fe200078e001f */
[----:B------:R-:W-:-:S05]  /*4a60*/  MOV R117, R28 ;  /* 0x0000001c00757202 */ /* 0x000fca0000000f00 */
[C---:B------:R-:W-:Y:S01]  /*4a70*/  HMMA.16816.F32.BF16 R76, R4.reuse, R18, R136 ;  /* 0x00000012044c723c */ /* 0x040fe20000041888 */
[----:B-1----:R-:W-:Y:S01]  /*4a80*/  FFMA.FTZ R10, R102, c[0x0][0x2d0], -R9 ;  /* 0x0000b400660a7a23 */ /* 0x002fe20000010809 */
[----:B------:R-:W1:Y:S03]  /*4a90*/  LDSM.16.MT88.4 R16, [R2+0x1100] ;  /* 0x001100000210783b */ /* 0x000e660000004200 */
[----:B------:R3:W5:Y:S02]  /*4aa0*/  MUFU.EX2 R92, R10 ;  /* 0x0000000a005c7308 */ /* 0x0007640000000800 */
[----:B------:R-:W-:Y:S01]  /*4ab0*/  MOV R139, R104 ;  /* 0x00000068008b7202 */ /* 0x000fe20000000f00 */
[C---:B------:R-:W-:Y:S07]  /*4ac0*/  HMMA.16816.F32.BF16 R68, R4.reuse, R22, R124 ;  /* 0x000000160444723c */ /* 0x040fee000004187c */
[----:B------:R-:W-:Y:S01]  /*4ad0*/  IMAD.MOV.U32 R124, RZ, RZ, R105 ;  /* 0x000000ffff7c7224 */ /* 0x000fe200078e0069 */
[----:B--2---:R-:W-:Y:S01]  /*4ae0*/  HMMA.16816.F32.BF16 R44, R4, R26, R112 ;  /* 0x0000001a042c723c */ /* 0x004fe20000041870 */
[----:B------:R-:W-:Y:S01]  /*4af0*/  IMAD.MOV.U32 R126, RZ, RZ, R107 ;  /* 0x000000ffff7e7224 */ /* 0x000fe200078e006b */
[----:B------:R-:W-:Y:S01]  /*4b00*/  MOV R127, R30 ;  /* 0x0000001e007f7202 */ /* 0x000fe20000000f00 */
[----:B---3--:R-:W-:Y:S01]  /*4b10*/  FFMA.FTZ R10, R160, c[0x0][0x2d0], -R9 ;  /* 0x0000b400a00a7a23 */ /* 0x008fe20000010809 */
[----:B-----5:R-:W-:-:S03]  /*4b20*/  MOV R136, R92 ;  /* 0x0000005c00887202 */ /* 0x020fc60000000f00 */
[----:B------:R-:W-:Y:S01]  /*4b30*/  IMAD.MOV.U32 R112, RZ, RZ, R97 ;  /* 0x000000ffff707224 */ /* 0x000fe200078e0061 */
[----:B------:R-:W-:Y:S01]  /*4b40*/  MOV R92, R106 ;  /* 0x0000006a005c7202 */ /* 0x000fe20000000f00 */
[----:B------:R2:W-:Y:S01]  /*4b50*/  MUFU.EX2 R251, R10 ;  /* 0x0000000a00fb7308 */ /* 0x0005e20000000800 */
[----:B------:R-:W-:Y:S01]  /*4b60*/  IMAD.MOV.U32 R113, RZ, RZ, R99 ;  /* 0x000000ffff717224 */ /* 0x000fe200078e0063 */
[C---:B------:R-:W-:Y:S01]  /*4b70*/  HMMA.16816.F32.BF16 R36, R4.reuse, R24, R36 ;  /* 0x000000180424723c */ /* 0x040fe20000041824 */
[----:B------:R-:W-:Y:S01]  /*4b80*/  MOV R114, R80 ;  /* 0x0000005000727202 */ /* 0x000fe20000000f00 */
[----:B------:R-:W-:Y:S01]  /*4b90*/  IMAD.MOV.U32 R106, RZ, RZ, R91 ;  /* 0x000000ffff6a7224 */ /* 0x000fe200078e005b */
[----:B------:R-:W-:Y:S01]  /*4ba0*/  MOV R115, R88 ;  /* 0x0000005800737202 */ /* 0x000fe20000000f00 */
[----:B------:R-:W3:Y:S01]  /*4bb0*/  LDSM.16.MT88.4 R24, [R2+0x4100] ;  /* 0x004100000218783b */ /* 0x000ee20000004200 */
[----:B------:R-:W-:Y:S01]  /*4bc0*/  MOV R20, R112 ;  /* 0x0000007000147202 */ /* 0x000fe20000000f00 */
[----:B------:R-:W-:Y:S01]  /*4bd0*/  IMAD.MOV.U32 R21, RZ, RZ, R113 ;  /* 0x000000ffff157224 */ /* 0x000fe200078e0071 */
[----:B------:R-:W-:Y:S01]  /*4be0*/  MOV R125, R106 ;  /* 0x0000006a007d7202 */ /* 0x000fe20000000f00 */
[----:B------:R-:W-:Y:S01]  /*4bf0*/  HMMA.16816.F32.BF16 R96, R4, R32, R172 ;  /* 0x000000200460723c */ /* 0x000fe200000418ac */
[----:B------:R-:W-:-:S02]  /*4c00*/  IMAD.MOV.U32 R138, RZ, RZ, R115 ;  /* 0x000000ffff8a7224 */ /* 0x000fc400078e0073 */
[----:B--2---:R-:W-:-:S04]  /*4c10*/  FFMA.FTZ R10, R161, c[0x0][0x2d0], -R9 ;  /* 0x0000b400a10a7a23 */ /* 0x004fc80000010809 */
[----:B------:R-:W-:Y:S01]  /*4c20*/  MOV R173, R118 ;  /* 0x0000007600ad7202 */ /* 0x000fe20000000f00 */
[----:B------:R-:W-:Y:S01]  /*4c30*/  IMAD.MOV.U32 R172, RZ, RZ, R101 ;  /* 0x000000ffffac7224 */ /* 0x000fe200078e0065 */
[C---:B----4-:R-:W-:Y:S01]  /*4c40*/  HMMA.16816.F32.BF16 R80, R4.reuse, R12, R140 ;  /* 0x0000000c0450723c */ /* 0x050fe2000004188c */
[----:B------:R2:W-:Y:S01]  /*4c50*/  MUFU.EX2 R102, R10 ;  /* 0x0000000a00667308 */ /* 0x0005e20000000800 */
[----:B------:R-:W-:Y:S01]  /*4c60*/  MOV R101, R250 ;  /* 0x000000fa00657202 */ /* 0x000fe20000000f00 */
[----:B------:R-:W-:Y:S01]  /*4c70*/  IMAD.MOV.U32 R118, RZ, RZ, R29 ;  /* 0x000000ffff767224 */ /* 0x000fe200078e001d */
[----:B------:R-:W-:Y:S01]  /*4c80*/  MOV R174, R117 ;  /* 0x0000007500ae7202 */ /* 0x000fe20000000f00 */
[----:B------:R-:W-:Y:S01]  /*4c90*/  LDSM.16.MT88.4 R28, [R103+0x1100] ;  /* 0x00110000671c783b */ /* 0x000fe20000004200 */
[----:B------:R-:W-:Y:S01]  /*4ca0*/  IMAD.MOV.U32 R33, RZ, RZ, R138 ;  /* 0x000000ffff217224 */ /* 0x000fe200078e008a */
[----:B------:R-:W-:Y:S01]  /*4cb0*/  MOV R32, R125 ;  /* 0x0000007d00207202 */ /* 0x000fe20000000f00 */
[----:B------:R-:W-:Y:S01]  /*4cc0*/  HMMA.16816.F32.BF16 R88, R4, R14, R168 ;  /* 0x0000000e0458723c */ /* 0x000fe200000418a8 */
[----:B------:R-:W4:Y:S01]  /*4cd0*/  LDSM.16.MT88.4 R12, [R2+0x7100] ;  /* 0x00710000020c783b */ /* 0x000f220000004200 */
[----:B------:R-:W-:-:S06]  /*4ce0*/  IMAD.MOV.U32 R175, RZ, RZ, R93 ;  /* 0x000000ffffaf7224 */ /* 0x000fcc00078e005d */
[----:B------:R-:W-:Y:S01]  /*4cf0*/  HMMA.16816.F32.BF16 R104, R4, R34, R180 ;  /* 0x000000220468723c */ /* 0x000fe200000418b4 */
[----:B--2---:R-:W-:-:S04]  /*4d00*/  FFMA.FTZ R10, R162, c[0x0][0x2d0], -R8 ;  /* 0x0000b400a20a7a23 */ /* 0x004fc80000010808 */
[----:B------:R2:W-:Y:S02]  /*4d10*/  MUFU.EX2 R137, R10 ;  /* 0x0000000a00897308 */ /* 0x0005e40000000800 */
[----:B------:R-:W-:Y:S01]  /*4d20*/  F2FP.BF16.PACK_AB R4, R136, R119 ;  /* 0x000000778804723e */ /* 0x000fe200000010ff */
[----:B------:R-:W-:Y:S01]  /*4d30*/  IMAD.MOV.U32 R34, RZ, RZ, R116 ;  /* 0x000000ffff227224 */ /* 0x000fe200078e0074 */
[----:B------:R-:W-:Y:S01]  /*4d40*/  MOV R35, R127 ;  /* 0x0000007f00237202 */ /* 0x000fe20000000f00 */
[----:B------:R-:W-:Y:S01]  /*4d50*/  IMAD.MOV.U32 R183, RZ, RZ, R126 ;  /* 0x000000ffffb77224 */ /* 0x000fe200078e007e */
[----:B------:R-:W-:Y:S01]  /*4d60*/  MOV R181, R110 ;  /* 0x0000006e00b57202 */ /* 0x000fe20000000f00 */
[----:B------:R-:W-:Y:S02]  /*4d70*/  IMAD.MOV.U32 R182, RZ, RZ, R109 ;  /* 0x000000ffffb67224 */ /* 0x000fe400078e006d */
[----:B------:R-:W-:Y:S02]  /*4d80*/  IMAD.MOV.U32 R180, RZ, RZ, R111 ;  /* 0x000000ffffb47224 */ /* 0x000fe400078e006f */
[----:B--2---:R-:W-:-:S04]  /*4d90*/  FFMA.FTZ R10, R163, c[0x0][0x2d0], -R8 ;  /* 0x0000b400a30a7a23 */ /* 0x004fc80000010808 */
[----:B------:R2:W5:Y:S02]  /*4da0*/  MUFU.EX2 R252, R10 ;  /* 0x0000000a00fc7308 */ /* 0x0005640000000800 */
[----:B--2---:R-:W-:Y:S01]  /*4db0*/  FFMA.FTZ R10, R189, c[0x0][0x2d0], -R8 ;  /* 0x0000b400bd0a7a23 */ /* 0x004fe20000010808 */
[----:B-----5:R-:W-:Y:S01]  /*4dc0*/  F2FP.BF16.PACK_AB R5, R252, R137 ;  /* 0x00000089fc05723e */ /* 0x020fe200000010ff */
[----:B------:R-:W-:-:S04]  /*4dd0*/  IMAD.MOV.U32 R189, RZ, RZ, R251 ;  /* 0x000000ffffbd7224 */ /* 0x000fc800078e00fb */
[----:B------:R2:W-:Y:S01]  /*4de0*/  MUFU.EX2 R251, R10 ;  /* 0x0000000a00fb7308 */ /* 0x0005e20000000800 */
[----:B------:R-:W-:Y:S01]  /*4df0*/  F2FP.BF16.PACK_AB R6, R102, R189 ;  /* 0x000000bd6606723e */ /* 0x000fe200000010ff */
[----:B--2---:R-:W-:Y:S01]  /*4e00*/  FFMA.FTZ R10, R188, c[0x0][0x2d0], -R8 ;  /* 0x0000b400bc0a7a23 */ /* 0x004fe20000010808 */
[----:B------:R-:W-:-:S05]  /*4e10*/  MOV R188, R114 ;  /* 0x0000007200bc7202 */ /* 0x000fca0000000f00 */
[----:B------:R-:W2:Y:S02]  /*4e20*/  MUFU.EX2 R250, R10 ;  /* 0x0000000a00fa7308 */ /* 0x000ea40000000800 */
[----:B--2---:R-:W-:Y:S01]  /*4e30*/  F2FP.BF16.PACK_AB R7, R250, R251 ;  /* 0x000000fbfa07723e */ /* 0x004fe200000010ff */
[----:B------:R-:W-:-:S06]  /*4e40*/  FFMA.FTZ R10, R190, c[0x0][0x2d0], -R9 ;  /* 0x0000b400be0a7a23 */ /* 0x000fcc0000010809 */
[C---:B-1----:R-:W-:Y:S01]  /*4e50*/  HMMA.16816.F32.BF16 R112, R4.reuse, R16, R200 ;  /* 0x000000100470723c */ /* 0x042fe200000418c8 */
[----:B------:R1:W-:Y:S06]  /*4e60*/  MUFU.EX2 R202, R10 ;  /* 0x0000000a00ca7308 */ /* 0x0003ec0000000800 */
[----:B------:R-:W-:Y:S01]  /*4e70*/  IMAD.MOV.U32 R201, RZ, RZ, R118 ;  /* 0x000000ffffc97224 */ /* 0x000fe200078e0076 */
[----:B------:R-:W-:Y:S01]  /*4e80*/  HMMA.16816.F32.BF16 R168, R4, R18, R176 ;  /* 0x0000001204a8723c */ /* 0x000fe200000418b0 */
[----:B------:R-:W2:Y:S01]  /*4e90*/  LDSM.16.MT88.4 R16, [R0+0x1100] ;  /* 0x001100000010783b */ /* 0x000ea20000004200 */
[----:B------:R-:W-:-:S02]  /*4ea0*/  MOV R200, R119 ;  /* 0x0000007700c87202 */ /* 0x000fc40000000f00 */
[----:B------:R-:W-:Y:S01]  /*4eb0*/  MOV R203, R189 ;  /* 0x000000bd00cb7202 */ /* 0x000fe20000000f00 */
[----:B------:R-:W-:Y:S02]  /*4ec0*/  IMAD.MOV.U32 R189, RZ, RZ, R124 ;  /* 0x000000ffffbd7224 */ /* 0x000fe400078e007c */
[----:B------:R-:W-:Y:S01]  /*4ed0*/  IMAD.MOV.U32 R177, RZ, RZ, R20 ;  /* 0x000000ffffb17224 */ /* 0x000fe200078e0014 */
[----:B------:R-:W-:Y:S01]  /*4ee0*/  MOV R176, R21 ;  /* 0x0000001500b07202 */ /* 0x000fe20000000f00 */
[----:B---3--:R-:W-:Y:S01]  /*4ef0*/  HMMA.16816.F32.BF16 R160, R4, R26, R148 ;  /* 0x0000001a04a0723c */ /* 0x008fe20000041894 */
[----:B------:R-:W3:Y:S01]  /*4f00*/  LDSM.16.MT88.4 R20, [R237+0x1100] ;  /* 0x00110000ed14783b */ /* 0x000ee20000004200 */
[----:B------:R-:W-:Y:S01]  /*4f10*/  IMAD.MOV.U32 R179, RZ, RZ, R101 ;  /* 0x000000ffffb37224 */ /* 0x000fe200078e0065 */
[----:B------:R-:W-:Y:S01]  /*4f20*/  MOV R178, R108 ;  /* 0x0000006c00b27202 */ /* 0x000fe20000000f00 */
[----:B-1----:R-:W-:Y:S01]  /*4f30*/  FFMA.FTZ R10, R191, c[0x0][0x2d0], -R9 ;  /* 0x0000b400bf0a7a23 */ /* 0x002fe20000010809 */
[----:B------:R-:W-:-:S03]  /*4f40*/  MOV R101, R92 ;  /* 0x0000005c00657202 */ /* 0x000fc60000000f00 */
[C---:B----4-:R-:W-:Y:S07]  /*4f50*/  HMMA.16816.F32.BF16 R140, R4.reuse, R12, R144 ;  /* 0x0000000c048c723c */ /* 0x050fee0000041890 */
[----:B------:R-:W-:Y:S01]  /*4f60*/  IMAD.MOV.U32 R147, RZ, RZ, R188 ;  /* 0x000000ffff937224 */ /* 0x000fe200078e00bc */
[----:B------:R-:W-:Y:S01]  /*4f70*/  HMMA.16816.F32.BF16 R148, R4, R14, R132 ;  /* 0x0000000e0494723c */ /* 0x000fe20000041884 */
[----:B------:R-:W1:Y:S01]  /*4f80*/  LDSM.16.MT88.4 R12, [R103+0x4100] ;  /* 0x00410000670c783b */ /* 0x000e620000004200 */
[----:B------:R-:W-:Y:S01]  /*4f90*/  IMAD.MOV.U32 R146, RZ, RZ, R136 ;  /* 0x000000ffff927224 */ /* 0x000fe200078e0088 */
[----:B------:R-:W-:-:S02]  /*4fa0*/  MOV R145, R137 ;  /* 0x0000008900917202 */ /* 0x000fc40000000f00 */
[----:B------:R-:W-:Y:S02]  /*4fb0*/  MOV R188, R139 ;  /* 0x0000008b00bc7202 */ /* 0x000fe40000000f00 */
[----:B------:R-:W-:Y:S01]  /*4fc0*/  MOV R144, R94 ;  /* 0x0000005e00907202 */ /* 0x000fe20000000f00 */
[C---:B------:R-:W-:Y:S01]  /*4fd0*/  HMMA.16816.F32.BF16 R164, R4.reuse, R24, R164 ;  /* 0x0000001804a4723c */ /* 0x040fe200000418a4 */
[----:B------:R-:W4:Y:S07]  /*4fe0*/  LDSM.16.MT88.4 R24, [R237+0x4100] ;  /* 0x00410000ed18783b */ /* 0x000f2e0000004200 */
[C---:B------:R-:W-:Y:S08]  /*4ff0*/  HMMA.16816.F32.BF16 R132, R4.reuse, R30, R120 ;  /* 0x0000001e0484723c */ /* 0x040ff00000041878 */
[C---:B--2---:R-:W-:Y:S08]  /*5000*/  HMMA.16816.F32.BF16 R120, R4.reuse, R16, R64 ;  /* 0x000000100478723c */ /* 0x044ff00000041840 */
[C---:B------:R-:W-:Y:S01]  /*5010*/  HMMA.16816.F32.BF16 R116, R4.reuse, R18, R52 ;  /* 0x000000120474723c */ /* 0x040fe20000041834 */
[----:B------:R-:W2:Y:S07]  /*5020*/  LDSM.16.MT88.4 R16, [R103+0x7100] ;  /* 0x007100006710783b */ /* 0x000eae0000004200 */
[C---:B------:R-:W-:Y:S07]  /*5030*/  HMMA.16816.F32.BF16 R136, R4.reuse, R28, R128 ;  /* 0x0000001c0488723c */ /* 0x040fee0000041880 */
[----:B------:R-:W-:Y:S01]  /*5040*/  IMAD.MOV.U32 R29, RZ, RZ, R95 ;  /* 0x000000ffff1d7224 */ /* 0x000fe200078e005f */
[C---:B---3--:R-:W-:Y:S08]  /*5050*/  HMMA.16816.F32.BF16 R128, R4.reuse, R20, R84 ;  /* 0x000000140480723c */ /* 0x048ff00000041854 */
[C---:B------:R-:W-:Y:S01]  /*5060*/  HMMA.16816.F32.BF16 R124, R4.reuse, R22, R56 ;  /* 0x00000016047c723c */ /* 0x040fe20000041838 */
[----:B------:R-:W3:Y:S07]  /*5070*/  LDSM.16.MT88.4 R20, [R0+0x4100] ;  /* 0x004100000014783b */ /* 0x000eee0000004200 */
[C---:B-1----:R-:W-:Y:S08]  /*5080*/  HMMA.16816.F32.BF16 R108, R4.reuse, R12, R40 ;  /* 0x0000000c046c723c */ /* 0x042ff00000041828 */
[C---:B------:R-:W-:Y:S01]  /*5090*/  HMMA.16816.F32.BF16 R92, R4.reuse, R14, R48 ;  /* 0x0000000e045c723c */ /* 0x040fe20000041830 */
[----:B------:R-:W1:Y:S07]  /*50a0*/  LDSM.16.MT88.4 R12, [R237+0x7100] ;  /* 0x00710000ed0c783b */ /* 0x000e6e0000004200 */
[C---:B----4-:R-:W-:Y:S08]  /*50b0*/  HMMA.16816.F32.BF16 R84, R4.reuse, R24, R36 ;  /* 0x000000180454723c */ /* 0x050ff00000041824 */
[C---:B------:R-:W-:Y:S01]  /*50c0*/  HMMA.16816.F32.BF16 R36, R4.reuse, R26, R44 ;  /* 0x0000001a0424723c */ /* 0x040fe2000004182c */
[----:B------:R-:W4:Y:S07]  /*50d0*/  LDSM.16.MT88.4 R24, [R0+0x7100] ;  /* 0x007100000018783b */ /* 0x000f2e0000004200 */
[C---:B--2---:R-:W-:Y:S07]  /*50e0*/  HMMA.16816.F32.BF16 R52, R4.reuse, R16, R72 ;  /* 0x000000100434723c */ /* 0x044fee0000041848 */
[----:B------:R-:W-:Y:S01]  /*50f0*/  MOV R73, R179 ;  /* 0x000000b300497202 */ /* 0x000fe20000000f00 */
[----:B------:R-:W-:Y:S01]  /*5100*/  IMAD.MOV.U32 R72, RZ, RZ, R200 ;  /* 0x000000ffff487224 */ /* 0x000fe200078e00c8 */
[----:B------:R-:W-:Y:S01]  /*5110*/  MOV R179, R201 ;  /* 0x000000c900b37202 */ /* 0x000fe20000000f00 */
[----:B------:R-:W-:Y:S01]  /*5120*/  HMMA.16816.F32.BF16 R40, R4, R18, R76 ;  /* 0x000000120428723c */ /* 0x000fe2000004184c */
[----:B------:R2:W5:Y:S01]  /*5130*/  MUFU.EX2 R201, R10 ;  /* 0x0000000a00c97308 */ /* 0x0005620000000800 */
[----:B------:R-:W5:Y:S01]  /*5140*/  LDSM.16.MT88.4 R16, [R2+0x7900] ;  /* 0x007900000210783b */ /* 0x000f620000004200 */
[----:B------:R-:W-:Y:S01]  /*5150*/  MOV R75, R29 ;  /* 0x0000001d004b7202 */ /* 0x000fe20000000f00 */
[----:B------:R-:W-:-:S02]  /*5160*/  IMAD.MOV.U32 R74, RZ, RZ, R144 ;  /* 0x000000ffff4a7224 */ /* 0x000fc400078e0090 */
[----:B------:R-:W-:Y:S02]  /*5170*/  LDSM.16.MT88.4 R28, [R237+0x1900] ;  /* 0x00190000ed1c783b */ /* 0x000fe40000004200 */
[C---:B---3--:R-:W-:Y:S08]  /*5180*/  HMMA.16816.F32.BF16 R48, R4.reuse, R20, R60 ;  /* 0x000000140430723c */ /* 0x048ff0000004183c */
[----:B-1----:R-:W-:Y:S01]  /*5190*/  HMMA.16816.F32.BF16 R56, R4, R12, R80 ;  /* 0x0000000c0438723c */ /* 0x002fe20000041850 */
[----:B--2---:R-:W-:Y:S01]  /*51a0*/  FFMA.FTZ R10, R205, c[0x0][0x2d0], -R9 ;  /* 0x0000b400cd0a7a23 */ /* 0x004fe20000010809 */
[----:B------:R-:W-:-:S03]  /*51b0*/  MOV R205, R146 ;  /* 0x0000009200cd7202 */ /* 0x000fc60000000f00 */
[----:B------:R1:W-:Y:S02]  /*51c0*/  MUFU.EX2 R200, R10 ;  /* 0x0000000a00c87308 */ /* 0x0003e40000000800 */
[----:B------:R-:W-:Y:S01]  /*51d0*/  IMAD.MOV.U32 R80, RZ, RZ, R177 ;  /* 0x000000ffff507224 */ /* 0x000fe200078e00b1 */
[C---:B------:R-:W-:Y:S01]  /*51e0*/  HMMA.16816.F32.BF16 R60, R4.reuse, R14, R88 ;  /* 0x0000000e043c723c */ /* 0x040fe20000041858 */
[----:B------:R-:W2:Y:S01]  /*51f0*/  LDSM.16.MT88.4 R12, [R103+0x1900] ;  /* 0x00190000670c783b */ /* 0x000ea20000004200 */
[----:B------:R-:W-:Y:S01]  /*5200*/  MOV R177, R183 ;  /* 0x000000b700b17202 */ /* 0x000fe20000000f00 */
[----:B------:R-:W-:Y:S01]  /*5210*/  IMAD.MOV.U32 R83, RZ, RZ, R145 ;  /* 0x000000ffff537224 */ /* 0x000fe200078e0091 */
[----:B------:R-:W-:Y:S01]  /*5220*/  MOV R81, R176 ;  /* 0x000000b000517202 */ /* 0x000fe20000000f00 */
[----:B------:R-:W-:Y:S02]  /*5230*/  IMAD.MOV.U32 R82, RZ, RZ, R147 ;  /* 0x000000ffff527224 */ /* 0x000fe400078e0093 */
[----:B------:R-:W-:Y:S01]  /*5240*/  IMAD.MOV.U32 R176, RZ, RZ, R35 ;  /* 0x000000ffffb07224 */ /* 0x000fe200078e0023 */
[----:B------:R-:W-:Y:S01]  /*5250*/  HMMA.16816.F32.BF16 R44, R4, R22, R68 ;  /* 0x00000016042c723c */ /* 0x000fe20000041844 */
[----:B------:R-:W3:Y:S01]  /*5260*/  LDSM.16.MT88.4 R20, [R2+0x4900] ;  /* 0x004900000214783b */ /* 0x000ee20000004200 */
[----:B-1----:R-:W-:Y:S01]  /*5270*/  FFMA.FTZ R10, R204, c[0x0][0x2d0], -R9 ;  /* 0x0000b400cc0a7a23 */ /* 0x002fe20000010809 */
[----:B------:R-:W-:Y:S01]  /*5280*/  MOV R204, R178 ;  /* 0x000000b200cc7202 */ /* 0x000fe20000000f00 */
[----:B------:R-:W-:-:S04]  /*5290*/  IMAD.MOV.U32 R178, RZ, RZ, R32 ;  /* 0x000000ffffb27224 */ /* 0x000fc800078e0020 */
[C---:B----4-:R-:W-:Y:S01]  /*52a0*/  HMMA.16816.F32.BF16 R68, R4.reuse, R24, R96 ;  /* 0x000000180444723c */ /* 0x050fe20000041860 */
[----:B------:R1:W4:Y:S06]  /*52b0*/  MUFU.EX2 R191, R10 ;  /* 0x0000000a00bf7308 */ /* 0x00032c0000000800 */
[----:B------:R-:W-:Y:S01]  /*52c0*/  MOV R99, R189 ;  /* 0x000000bd00637202 */ /* 0x000fe20000000f00 */
[----:B------:R-:W-:Y:S01]  /*52d0*/  IMAD.MOV.U32 R98, RZ, RZ, R188 ;  /* 0x000000ffff627224 */ /* 0x000fe200078e00bc */
[----:B------:R-:W-:Y:S01]  /*52e0*/  HMMA.16816.F32.BF16 R64, R4, R26, R104 ;  /* 0x0000001a0440723c */ /* 0x000fe20000041868 */
[----:B------:R-:W2:Y:S06]  /*52f0*/  LDSM.16.MT88.4 R24, [R0+0x1900] ;  /* 0x001900000018783b */ /* 0x000eac0000004200 */
[----:B-----5:R-:W-:Y:S01]  /*5300*/  F2FP.BF16.PACK_AB R4, R201, R202 ;  /* 0x000000cac904723e */ /* 0x020fe200000010ff */
[--C-:B-1----:R-:W-:Y:S01]  /*5310*/  FFMA.FTZ R10, R207, c[0x0][0x2d0], -R8.reuse ;  /* 0x0000b400cf0a7a23 */ /* 0x102fe20000010808 */
[----:B----4-:R-:W-:Y:S01]  /*5320*/  F2FP.BF16.PACK_AB R6, R191, R200 ;  /* 0x000000c8bf06723e */ /* 0x010fe200000010ff */
[----:B------:R-:W-:Y:S01]  /*5330*/  IMAD.MOV.U32 R207, RZ, RZ, R179 ;  /* 0x000000ffffcf7224 */ /* 0x000fe200078e00b3 */
[----:B------:R-:W-:Y:S01]  /*5340*/  MOV R179, R34 ;  /* 0x0000002200b37202 */ /* 0x000fe20000000f00 */
[----:B------:R1:W-:Y:S02]  /*5350*/  MUFU.EX2 R190, R10 ;  /* 0x0000000a00be7308 */ /* 0x0003e40000000800 */
[----:B-1----:R-:W-:Y:S01]  /*5360*/  FFMA.FTZ R10, R206, c[0x0][0x2d0], -R8 ;  /* 0x0000b400ce0a7a23 */ /* 0x002fe20000010808 */
[----:B------:R-:W-:-:S02]  /*5370*/  MOV R206, R33 ;  /* 0x0000002100ce7202 */ /* 0x000fc40000000f00 */
[----:B------:R-:W-:Y:S03]  /*5380*/  LDSM.16.MT88.4 R32, [R2+0x1900] ;  /* 0x001900000220783b */ /* 0x000fe60000004200 */
[----:B------:R1:W4:Y:S02]  /*5390*/  MUFU.EX2 R189, R10 ;  /* 0x0000000a00bd7308 */ /* 0x0003240000000800 */
[----:B-1----:R-:W-:Y:S01]  /*53a0*/  FFMA.FTZ R10, R241, c[0x0][0x2d0], -R8 ;  /* 0x0000b400f10a7a23 */ /* 0x002fe20000010808 */
[----:B----4-:R-:W-:Y:S02]  /*53b0*/  F2FP.BF16.PACK_AB R5, R189, R190 ;  /* 0x000000bebd05723e */ /* 0x010fe400000010ff */
[----:B------:R-:W-:-:S03]  /*53c0*/  MOV R241, R74 ;  /* 0x0000004a00f17202 */ /* 0x000fc60000000f00 */
[----:B------:R1:W-:Y:S02]  /*53d0*/  MUFU.EX2 R188, R10 ;  /* 0x0000000a00bc7308 */ /* 0x0003e40000000800 */
[----:B-1----:R-:W-:Y:S02]  /*53e0*/  FFMA.FTZ R10, R240, c[0x0][0x2d0], -R8 ;  /* 0x0000b400f00a7a23 */ /* 0x002fe40000010808 */
[----:B------:R-:W-:-:S04]  /*53f0*/  IMAD.MOV.U32 R240, RZ, RZ, R75 ;  /* 0x000000fffff07224 */ /* 0x000fc800078e004b */
[----:B------:R-:W1:Y:S02]  /*5400*/  MUFU.EX2 R183, R10 ;  /* 0x0000000a00b77308 */ /* 0x000e640000000800 */
[----:B-1----:R-:W-:Y:S01]  /*5410*/  F2FP.BF16.PACK_AB R7, R183, R188 ;  /* 0x000000bcb707723e */ /* 0x002fe200000010ff */
[----:B------:R-:W-:Y:S01]  /*5420*/  FFMA.FTZ R10, R245, c[0x0][0x2d0], -R9 ;  /* 0x0000b400f50a7a23 */ /* 0x000fe20000010809 */
[----:B------:R-:W-:Y:S01]  /*5430*/  MOV R245, R240 ;  /* 0x000000f000f57202 */ /* 0x000fe20000000f00 */
[----:B------:R-:W-:-:S04]  /*5440*/  IMAD.MOV.U32 R240, RZ, RZ, R241 ;  /* 0x000000fffff07224 */ /* 0x000fc800078e00f1 */
[C---:B------:R-:W-:Y:S08]  /*5450*/  HMMA.16816.F32.BF16 R88, R4.reuse, R16, R140 ;  /* 0x000000100458723c */ /* 0x040ff0000004188c */
[C---:B------:R-:W-:Y:S01]  /*5460*/  HMMA.16816.F32.BF16 R140, R4.reuse, R18, R148 ;  /* 0x00000012048c723c */ /* 0x040fe20000041894 */
[----:B------:R-:W1:Y:S06]  /*5470*/  LDSM.16.MT88.4 R16, [R103+0x4900] ;  /* 0x004900006710783b */ /* 0x000e6c0000004200 */
[----:B------:R-:W-:Y:S01]  /*5480*/  IMAD.MOV.U32 R150, RZ, RZ, R98 ;  /* 0x000000ffff967224 */ /* 0x000fe200078e0062 */
[----:B--2---:R-:W-:Y:S01]  /*5490*/  HMMA.16816.F32.BF16 R104, R4, R12, R136 ;  /* 0x0000000c0468723c */ /* 0x004fe20000041888 */
[----:B------:R-:W-:Y:S01]  /*54a0*/  MOV R148, R99 ;  /* 0x0000006300947202 */ /* 0x000fe20000000f00 */
[----:B------:R-:W-:Y:S01]  /*54b0*/  IMAD.MOV.U32 R151, RZ, RZ, R206 ;  /* 0x000000ffff977224 */ /* 0x000fe200078e00ce */
[----:B------:R-:W-:Y:S01]  /*54c0*/  MOV R149, R80 ;  /* 0x0000005000957202 */ /* 0x000fe20000000f00 */
[----:B------:R-:W-:-:S03]  /*54d0*/  IMAD.MOV.U32 R206, RZ, RZ, R73 ;  /* 0x000000ffffce7224 */ /* 0x000fc600078e0049 */
[----:B------:R-:W-:Y:S01]  /*54e0*/  MOV R139, R207 ;  /* 0x000000cf008b7202 */ /* 0x000fe20000000f00 */
[C---:B------:R-:W-:Y:S01]  /*54f0*/  HMMA.16816.F32.BF16 R132, R4.reuse, R14, R132 ;  /* 0x0000000e0484723c */ /* 0x040fe20000041884 */
[----:B------:R-:W2:Y:S01]  /*5500*/  LDSM.16.MT88.4 R12, [R237+0x4900] ;  /* 0x00490000ed0c783b */ /* 0x000ea20000004200 */
[----:B------:R-:W-:Y:S01]  /*5510*/  IMAD.MOV.U32 R138, RZ, RZ, R204 ;  /* 0x000000ffff8a7224 */ /* 0x000fe200078e00cc */
[----:B------:R-:W-:Y:S01]  /*5520*/  MOV R207, R72 ;  /* 0x0000004800cf7202 */ /* 0x000fe20000000f00 */
[----:B------:R-:W-:Y:S01]  /*5530*/  IMAD.MOV.U32 R204, RZ, RZ, R83 ;  /* 0x000000ffffcc7224 */ /* 0x000fe200078e0053 */
[----:B------:R-:W-:Y:S01]  /*5540*/  MOV R136, R82 ;  /* 0x0000005200887202 */ /* 0x000fe20000000f00 */
[----:B------:R-:W-:Y:S01]  /*5550*/  IMAD.MOV.U32 R137, RZ, RZ, R81 ;  /* 0x000000ffff897224 */ /* 0x000fe200078e0051 */
[----:B------:R-:W-:Y:S01]  /*5560*/  MOV R241, R206 ;  /* 0x000000ce00f17202 */ /* 0x000fe20000000f00 */
[----:B---3--:R-:W-:Y:S01]  /*5570*/  HMMA.16816.F32.BF16 R144, R4, R20, R164 ;  /* 0x000000140490723c */ /* 0x008fe200000418a4 */
[----:B------:R-:W-:Y:S01]  /*5580*/  IMAD.MOV.U32 R206, RZ, RZ, R207 ;  /* 0x000000ffffce7224 */ /* 0x000fe200078e00cf */
[----:B------:R-:W-:Y:S01]  /*5590*/  MOV R207, R204 ;  /* 0x000000cc00cf7202 */ /* 0x000fe20000000f00 */
[----:B------:R-:W-:Y:S01]  /*55a0*/  IMAD.MOV.U32 R204, RZ, RZ, R205 ;  /* 0x000000ffffcc7224 */ /* 0x000fe200078e00cd */
[----:B------:R-:W-:Y:S01]  /*55b0*/  MOV R205, R203 ;  /* 0x000000cb00cd7202 */ /* 0x000fe20000000f00 */
[----:B------:R-:W-:-:S03]  /*55c0*/  IMAD.MOV.U32 R203, RZ, RZ, R102 ;  /* 0x000000ffffcb7224 */ /* 0x000fc600078e0066 */
[C---:B------:R-:W-:Y:S01]  /*55d0*/  HMMA.16816.F32.BF16 R76, R4.reuse, R22, R160 ;  /* 0x00000016044c723c */ /* 0x040fe200000418a0 */
[----:B------:R-:W3:Y:S07]  /*55e0*/  LDSM.16.MT88.4 R20, [R0+0x4900] ;  /* 0x004900000014783b */ /* 0x000eee0000004200 */
[C---:B------:R-:W-:Y:S08]  /*55f0*/  HMMA.16816.F32.BF16 R96, R4.reuse, R28, R128 ;  /* 0x0000001c0460723c */ /* 0x040ff00000041880 */
[C---:B------:R-:W-:Y:S07]  /*5600*/  HMMA.16816.F32.BF16 R128, R4.reuse, R24, R120 ;  /* 0x000000180480723c */ /* 0x040fee0000041878 */
[----:B------:R-:W-:Y:S01]  /*5610*/  IMAD.MOV.U32 R120, RZ, RZ, R179 ;  /* 0x000000ffff787224 */ /* 0x000fe200078e00b3 */
[----:B------:R-:W-:Y:S01]  /*5620*/  HMMA.16816.F32.BF16 R160, R4, R26, R116 ;  /* 0x0000001a04a0723c */ /* 0x000fe20000041874 */
[----:B------:R-:W4:Y:S01]  /*5630*/  LDSM.16.MT88.4 R24, [R103+0x7900] ;  /* 0x007900006718783b */ /* 0x000f220000004200 */
[----:B------:R-:W-:Y:S01]  /*5640*/  MOV R121, R178 ;  /* 0x000000b200797202 */ /* 0x000fe20000000f00 */
[----:B------:R-:W-:Y:S01]  /*5650*/  IMAD.MOV.U32 R122, RZ, RZ, R177 ;  /* 0x000000ffff7a7224 */ /* 0x000fe200078e00b1 */
[----:B------:R-:W-:-:S04]  /*5660*/  MOV R123, R176 ;  /* 0x000000b0007b7202 */ /* 0x000fc80000000f00 */
[C---:B------:R-:W-:Y:S01]  /*5670*/  HMMA.16816.F32.BF16 R124, R4.reuse, R30, R124 ;  /* 0x0000001e047c723c */ /* 0x040fe2000004187c */
[----:B------:R-:W5:Y:S07]  /*5680*/  LDSM.16.MT88.4 R28, [R237+0x7900] ;  /* 0x00790000ed1c783b */ /* 0x000f6e0000004200 */
[C---:B-1----:R-:W-:Y:S08]  /*5690*/  HMMA.16816.F32.BF16 R116, R4.reuse, R18, R92 ;  /* 0x000000120474723c */ /* 0x042ff0000004185c */
[C---:B--2---:R-:W-:Y:S08]  /*56a0*/  HMMA.16816.F32.BF16 R92, R4.reuse, R12, R84 ;  /* 0x0000000c045c723c */ /* 0x044ff00000041854 */
[C---:B------:R-:W-:Y:S01]  /*56b0*/  HMMA.16816.F32.BF16 R164, R4.reuse, R14, R36 ;  /* 0x0000000e04a4723c */ /* 0x040fe20000041824 */
[----:B------:R-:W1:Y:S06]  /*56c0*/  LDSM.16.MT88.4 R12, [R0+0x7900] ;  /* 0x00790000000c783b */ /* 0x000e6c0000004200 */
[----:B------:R-:W-:Y:S01]  /*56d0*/  IMAD.MOV.U32 R38, RZ, RZ, R181 ;  /* 0x000000ffff267224 */ /* 0x000fe200078e00b5 */
[----:B------:R-:W-:Y:S01]  /*56e0*/  MOV R39, R182 ;  /* 0x000000b600277202 */ /* 0x000fe20000000f00 */
[----:B------:R2:W-:Y:S01]  /*56f0*/  MUFU.EX2 R181, R10 ;  /* 0x0000000a00b57308 */ /* 0x0005e20000000800 */
[----:B------:R-:W-:Y:S01]  /*5700*/  MOV R37, R180 ;  /* 0x000000b400257202 */ /* 0x000fe20000000f00 */
[C---:B------:R-:W-:Y:S01]  /*5710*/  HMMA.16816.F32.BF16 R108, R4.reuse, R16, R108 ;  /* 0x00000010046c723c */ /* 0x040fe2000004186c */
[----:B------:R-:W1:Y:S07]  /*5720*/  LDSM.16.MT88.4 R16, [R2+0x2100] ;  /* 0x002100000210783b */ /* 0x000e6e0000004200 */
[----:B------:R-:W-:Y:S01]  /*5730*/  HMMA.16816.F32.BF16 R112, R4, R32, R112 ;  /* 0x000000200470723c */ /* 0x000fe20000041870 */
[----:B--2---:R-:W-:-:S07]  /*5740*/  FFMA.FTZ R10, R244, c[0x0][0x2d0], -R9 ;  /* 0x0000b400f40a7a23 */ /* 0x004fce0000010809 */
[C---:B------:R-:W-:Y:S01]  /*5750*/  HMMA.16816.F32.BF16 R168, R4.reuse, R34, R168 ;  /* 0x0000002204a8723c */ /* 0x040fe200000418a8 */
[----:B------:R-:W-:Y:S01]  /*5760*/  IMAD.MOV.U32 R244, RZ, RZ, R123 ;  /* 0x000000fffff47224 */ /* 0x000fe200078e007b */
[----:B------:R2:W1:Y:S06]  /*5770*/  MUFU.EX2 R182, R10 ;  /* 0x0000000a00b67308 */ /* 0x00046c0000000800 */
[C---:B---3--:R-:W-:Y:S08]  /*5780*/  HMMA.16816.F32.BF16 R84, R4.reuse, R20, R48 ;  /* 0x000000140454723c */ /* 0x048ff00000041830 */
[----:B------:R-:W-:Y:S01]  /*5790*/  HMMA.16816.F32.BF16 R80, R4, R22, R44 ;  /* 0x000000160450723c */ /* 0x000fe2000004182c */
[----:B------:R-:W3:Y:S01]  /*57a0*/  LDSM.16.MT88.4 R20, [R2+0x5100] ;  /* 0x005100000214783b */ /* 0x000ee20000004200 */
[----:B--2---:R-:W-:Y:S01]  /*57b0*/  FFMA.FTZ R10, R243, c[0x0][0x2d0], -R9 ;  /* 0x0000b400f30a7a23 */ /* 0x004fe20000010809 */
[----:B------:R-:W-:-:S03]  /*57c0*/  MOV R243, R122 ;  /* 0x0000007a00f37202 */ /* 0x000fc60000000f00 */
[----:B------:R2:W-:Y:S02]  /*57d0*/  MUFU.EX2 R180, R10 ;  /* 0x0000000a00b47308 */ /* 0x0005e40000000800 */
[C---:B----4-:R-:W-:Y:S08]  /*57e0*/  HMMA.16816.F32.BF16 R72, R4.reuse, R24, R52 ;  /* 0x000000180448723c */ /* 0x050ff00000041834 */
[----:B------:R-:W-:Y:S01]  /*57f0*/  HMMA.16816.F32.BF16 R32, R4, R26, R40 ;  /* 0x0000001a0420723c */ /* 0x000fe20000041828 */
[----:B------:R-:W4:Y:S01]  /*5800*/  LDSM.16.MT88.4 R24, [R2+0x8100] ;  /* 0x008100000218783b */ /* 0x000f220000004200 */
[----:B--2---:R-:W-:-:S06]  /*5810*/  FFMA.FTZ R10, R242, c[0x0][0x2d0], -R9 ;  /* 0x0000b400f20a7a23 */ /* 0x004fcc0000010809 */
[C---:B-----5:R-:W-:Y:S01]  /*5820*/  HMMA.16816.F32.BF16 R40, R4.reuse, R28, R56 ;  /* 0x0000001c0428723c */ /* 0x060fe20000041838 */
[----:B------:R-:W-:Y:S01]  /*5830*/  IMAD.MOV.U32 R242, RZ, RZ, R121 ;  /* 0x000000fffff27224 */ /* 0x000fe200078e0079 */
[----:B------:R2:W-:Y:S06]  /*5840*/  MUFU.EX2 R179, R10 ;  /* 0x0000000a00b37308 */ /* 0x0005ec0000000800 */
[----:B-1----:R-:W-:Y:S01]  /*5850*/  HMMA.16816.F32.BF16 R44, R4, R12, R68 ;  /* 0x0000000c042c723c */ /* 0x002fe20000041844 */
[----:B--2---:R-:W-:Y:S01]  /*5860*/  FFMA.FTZ R10, R248, c[0x0][0x2d0], -R8 ;  /* 0x0000b400f80a7a23 */ /* 0x004fe20000010808 */
[----:B------:R-:W-:-:S03]  /*5870*/  MOV R248, R120 ;  /* 0x0000007800f87202 */ /* 0x000fc60000000f00 */
[----:B------:R1:W-:Y:S02]  /*5880*/  MUFU.EX2 R178, R10 ;  /* 0x0000000a00b27308 */ /* 0x0003e40000000800 */
[----:B-1----:R-:W-:Y:S02]  /*5890*/  FFMA.FTZ R10, R249, c[0x0][0x2d0], -R8 ;  /* 0x0000b400f90a7a23 */ /* 0x002fe40000010808 */
[----:B------:R-:W-:-:S04]  /*58a0*/  IMAD.MOV.U32 R249, RZ, RZ, R39 ;  /* 0x000000fffff97224 */ /* 0x000fc800078e0027 */
[----:B------:R1:W2:Y:S02]  /*58b0*/  MUFU.EX2 R177, R10 ;  /* 0x0000000a00b17308 */ /* 0x0002a40000000800 */
[----:B-1----:R-:W-:Y:S01]  /*58c0*/  FFMA.FTZ R10, R247, c[0x0][0x2d0], -R8 ;  /* 0x0000b400f70a7a23 */ /* 0x002fe20000010808 */
[----:B------:R-:W-:-:S05]  /*58d0*/  MOV R247, R38 ;  /* 0x0000002600f77202 */ /* 0x000fca0000000f00 */
[----:B------:R1:W-:Y:S02]  /*58e0*/  MUFU.EX2 R176, R10 ;  /* 0x0000000a00b07308 */ /* 0x0003e40000000800 */
[----:B-1----:R-:W-:Y:S02]  /*58f0*/  FFMA.FTZ R10, R246, c[0x0][0x2d0], -R8 ;  /* 0x0000b400f60a7a23 */ /* 0x002fe40000010808 */
[----:B------:R-:W-:Y:S02]  /*5900*/  IMAD.MOV.U32 R246, RZ, RZ, R37 ;  /* 0x000000fffff67224 */ /* 0x000fe400078e0025 */
[C---:B------:R-:W-:Y:S02]  /*5910*/  HMMA.16816.F32.BF16 R36, R4.reuse, R30, R60 ;  /* 0x0000001e0424723c */ /* 0x040fe4000004183c */
[----:B------:R1:W5:Y:S06]  /*5920*/  MUFU.EX2 R102, R10 ;  /* 0x0000000a00667308 */ /* 0x00036c0000000800 */
[----:B------:R-:W-:Y:S01]  /*5930*/  HMMA.16816.F32.BF16 R28, R4, R14, R64 ;  /* 0x0000000e041c723c */ /* 0x000fe20000041840 */
[----:B------:R-:W4:Y:S06]  /*5940*/  LDSM.16.MT88.4 R12, [R103+0x2100] ;  /* 0x00210000670c783b */ /* 0x000f2c0000004200 */
[----:B------:R-:W-:Y:S01]  /*5950*/  F2FP.BF16.PACK_AB R4, R182, R181 ;  /* 0x000000b5b604723e */ /* 0x000fe200000010ff */
[----:B------:R-:W-:Y:S01]  /*5960*/  IMAD.MOV.U32 R66, RZ, RZ, R137 ;  /* 0x000000ffff427224 */ /* 0x000fe200078e0089 */
[----:B--2---:R-:W-:Y:S01]  /*5970*/  F2FP.BF16.PACK_AB R5, R177, R178 ;  /* 0x000000b2b105723e */ /* 0x004fe200000010ff */
[----:B-1----:R-:W-:Y:S01]  /*5980*/  IMAD.MOV.U32 R10, RZ, RZ, R139 ;  /* 0x000000ffff0a7224 */ /* 0x002fe200078e008b */
[----:B------:R-:W-:-:S02]  /*5990*/  F2FP.BF16.PACK_AB R6, R179, R180 ;  /* 0x000000b4b306723e */ /* 0x000fc400000010ff */
[----:B-----5:R-:W-:Y:S01]  /*59a0*/  F2FP.BF16.PACK_AB R7, R102, R176 ;  /* 0x000000b06607723e */ /* 0x020fe200000010ff */
[----:B------:R-:W-:Y:S01]  /*59b0*/  FFMA.FTZ R10, R10, c[0x0][0x2d0], -R9 ;  /* 0x0000b4000a0a7a23 */ /* 0x000fe20000010809 */
[----:B------:R-:W-:Y:S02]  /*59c0*/  MOV R67, R136 ;  /* 0x0000008800437202 */ /* 0x000fe40000000f00 */
[----:B------:R-:W-:Y:S02]  /*59d0*/  MOV R65, R138 ;  /* 0x0000008a00417202 */ /* 0x000fe40000000f00 */
[----:B------:R-:W-:Y:S01]  /*59e0*/  MOV R64, R67 ;  /* 0x0000004300407202 */ /* 0x000fe20000000f00 */
[----:B------:R-:W-:Y:S01]  /*59f0*/  HMMA.16816.F32.BF16 R112, R4, R16, R112 ;  /* 0x000000100470723c */ /* 0x000fe20000041870 */
[----:B------:R-:W-:-:S07]  /*5a00*/  IMAD.MOV.U32 R67, RZ, RZ, R172 ;  /* 0x000000ffff437224 */ /* 0x000fce00078e00ac */
[C---:B------:R-:W-:Y:S01]  /*5a10*/  HMMA.16816.F32.BF16 R48, R4.reuse, R18, R168 ;  /* 0x000000120430723c */ /* 0x040fe200000418a8 */
[----:B------:R-:W1:Y:S07]  /*5a20*/  LDSM.16.MT88.4 R16, [R237+0x2100] ;  /* 0x00210000ed10783b */ /* 0x000e6e0000004200 */
[C---:B---3--:R-:W-:Y:S08]  /*5a30*/  HMMA.16816.F32.BF16 R52, R4.reuse, R22, R76 ;  /* 0x000000160434723c */ /* 0x048ff0000004184c */
[C---:B----4-:R-:W-:Y:S08]  /*5a40*/  HMMA.16816.F32.BF16 R76, R4.reuse, R24, R88 ;  /* 0x00000018044c723c */ /* 0x050ff00000041858 */
[C---:B------:R-:W-:Y:S01]  /*5a50*/  HMMA.16816.F32.BF16 R56, R4.reuse, R26, R140 ;  /* 0x0000001a0438723c */ /* 0x040fe2000004188c */
[----:B------:R-:W2:Y:S06]  /*5a60*/  LDSM.16.MT88.4 R24, [R103+0x5100] ;  /* 0x005100006718783b */ /* 0x000eac0000004200 */
[----:B------:R-:W-:Y:S01]  /*5a70*/  MOV R142, R101 ;  /* 0x00000065008e7202 */ /* 0x000fe20000000f00 */
[C---:B------:R-:W-:Y:S01]  /*5a80*/  HMMA.16816.F32.BF16 R144, R4.reuse, R20, R144 ;  /* 0x000000140490723c */ /* 0x040fe20000041890 */
[----:B------:R-:W3:Y:S01]  /*5a90*/  LDSM.16.MT88.4 R20, [R0+0x2100] ;  /* 0x002100000014783b */ /* 0x000ee20000004200 */
[----:B------:R4:W-:Y:S01]  /*5aa0*/  MUFU.EX2 R101, R10 ;  /* 0x0000000a00657308 */ /* 0x0009e20000000800 */
[----:B------:R-:W-:Y:S01]  /*5ab0*/  IMAD.MOV.U32 R143, RZ, RZ, R66 ;  /* 0x000000ffff8f7224 */ /* 0x000fe200078e0042 */
[----:B------:R-:W-:Y:S01]  /*5ac0*/  MOV R66, R150 ;  /* 0x0000009600427202 */ /* 0x000fe20000000f00 */
[----:B------:R-:W-:Y:S01]  /*5ad0*/  IMAD.MOV.U32 R150, RZ, RZ, R175 ;  /* 0x000000ffff967224 */ /* 0x000fe200078e00af */
[----:B------:R-:W-:Y:S01]  /*5ae0*/  MOV R141, R64 ;  /* 0x00000040008d7202 */ /* 0x000fe20000000f00 */
[----:B------:R-:W-:Y:S01]  /*5af0*/  IMAD.MOV.U32 R64, RZ, RZ, R67 ;  /* 0x000000ffff407224 */ /* 0x000fe200078e0043 */
[----:B------:R-:W-:Y:S01]  /*5b00*/  HMMA.16816.F32.BF16 R104, R4, R12, R104 ;  /* 0x0000000c0468723c */ /* 0x000fe20000041868 */
[----:B------:R-:W-:-:S07]  /*5b10*/  MOV R67, R11 ;  /* 0x0000000b00437202 */ /* 0x000fce0000000f00 */
[C---:B------:R-:W-:Y:S01]  /*5b20*/  HMMA.16816.F32.BF16 R60, R4.reuse, R14, R132 ;  /* 0x0000000e043c723c */ /* 0x040fe20000041884 */
[----:B------:R-:W5:Y:S01]  /*5b30*/  LDSM.16.MT88.4 R12, [R237+0x5100] ;  /* 0x00510000ed0c783b */ /* 0x000f620000004200 */
[--C-:B----4-:R-:W-:Y:S02]  /*5b40*/  FFMA.FTZ R10, R65, c[0x0][0x2d0], -R9.reuse ;  /* 0x0000b400410a7a23 */ /* 0x110fe40000010809 */
[----:B------:R-:W-:Y:S01]  /*5b50*/  IMAD.MOV.U32 R65, RZ, RZ, R148 ;  /* 0x000000ffff417224 */ /* 0x000fe200078e0094 */
[----:B------:R-:W-:Y:S01]  /*5b60*/  MOV R148, R173 ;  /* 0x000000ad00947202 */ /* 0x000fe20000000f00 */
[----:B------:R-:W-:Y:S02]  /*5b70*/  LDSM.16.MT88.4 R132, [R0+0x2900] ;  /* 0x002900000084783b */ /* 0x000fe40000004200 */
[C---:B-1----:R-:W-:Y:S08]  /*5b80*/  HMMA.16816.F32.BF16 R120, R4.reuse, R16, R96 ;  /* 0x000000100478723c */ /* 0x042ff00000041860 */
[C---:B------:R-:W-:Y:S01]  /*5b90*/  HMMA.16816.F32.BF16 R68, R4.reuse, R18, R124 ;  /* 0x000000120444723c */ /* 0x040fe2000004187c */
[----:B------:R-:W1:Y:S04]  /*5ba0*/  LDSM.16.MT88.4 R16, [R0+0x5100] ;  /* 0x005100000010783b */ /* 0x000e680000004200 */
[----:B------:R-:W-:Y:S03]  /*5bb0*/  LDSM.16.MT88.4 R124, [R237+0x2900] ;  /* 0x00290000ed7c783b */ /* 0x000fe60000004200 */
[C---:B--2---:R-:W-:Y:S01]  /*5bc0*/  HMMA.16816.F32.BF16 R136, R4.reuse, R24, R108 ;  /* 0x000000180488723c */ /* 0x044fe2000004186c */
[----:B------:R-:W-:Y:S07]  /*5bd0*/  LDSM.16.MT88.4 R108, [R103+0x2900] ;  /* 0x00290000676c783b */ /* 0x000fee0000004200 */
[C---:B------:R-:W-:Y:S01]  /*5be0*/  HMMA.16816.F32.BF16 R88, R4.reuse, R26, R116 ;  /* 0x0000001a0458723c */ /* 0x040fe20000041874 */
[----:B------:R-:W2:Y:S04]  /*5bf0*/  LDSM.16.MT88.4 R24, [R237+0x8100] ;  /* 0x00810000ed18783b */ /* 0x000ea80000004200 */
[----:B------:R-:W-:Y:S03]  /*5c00*/  LDSM.16.MT88.4 R116, [R2+0x2900] ;  /* 0x002900000274783b */ /* 0x000fe60000004200 */
[C---:B---3--:R-:W-:Y:S08]  /*5c10*/  HMMA.16816.F32.BF16 R128, R4.reuse, R20, R128 ;  /* 0x000000140480723c */ /* 0x048ff00000041880 */
[C---:B------:R-:W-:Y:S01]  /*5c20*/  HMMA.16816.F32.BF16 R160, R4.reuse, R22, R160 ;  /* 0x0000001604a0723c */ /* 0x040fe200000418a0 */
[----:B------:R-:W3:Y:S07]  /*5c30*/  LDSM.16.MT88.4 R20, [R103+0x8100] ;  /* 0x008100006714783b */ /* 0x000eee0000004200 */
[C---:B-----5:R-:W-:Y:S08]  /*5c40*/  HMMA.16816.F32.BF16 R92, R4.reuse, R12, R92 ;  /* 0x0000000c045c723c */ /* 0x060ff0000004185c */
[C---:B------:R-:W-:Y:S01]  /*5c50*/  HMMA.16816.F32.BF16 R164, R4.reuse, R14, R164 ;  /* 0x0000000e04a4723c */ /* 0x040fe200000418a4 */
[----:B------:R-:W4:Y:S07]  /*5c60*/  LDSM.16.MT88.4 R12, [R0+0x8100] ;  /* 0x00810000000c783b */ /* 0x000f2e0000004200 */
[C---:B-1----:R-:W-:Y:S01]  /*5c70*/  HMMA.16816.F32.BF16 R84, R4.reuse, R16, R84 ;  /* 0x000000100454723c */ /* 0x042fe20000041854 */
[----:B------:R1:W5:Y:S07]  /*5c80*/  MUFU.EX2 R17, R10 ;  /* 0x0000000a00117308 */ /* 0x00036e0000000800 */
[C---:B--2---:R-:W-:Y:S07]  /*5c90*/  HMMA.16816.F32.BF16 R40, R4.reuse, R24, R40 ;  /* 0x000000180428723c */ /* 0x044fee0000041828 */
[----:B------:R-:W-:Y:S01]  /*5ca0*/  MOV R25, R67 ;  /* 0x0000004300197202 */ /* 0x000fe20000000f00 */
[C---:B------:R-:W-:Y:S01]  /*5cb0*/  HMMA.16816.F32.BF16 R168, R4.reuse, R18, R80 ;  /* 0x0000001204a8723c */ /* 0x040fe20000041850 */
[--C-:B-1----:R-:W-:Y:S01]  /*5cc0*/  FFMA.FTZ R10, R174, c[0x0][0x2d0], -R9.reuse ;  /* 0x0000b400ae0a7a23 */ /* 0x102fe20000010809 */
[----:B------:R-:W1:Y:S01]  /*5cd0*/  LDSM.16.MT88.4 R80, [R2+0x8900] ;  /* 0x008900000250783b */ /* 0x000e620000004200 */
[----:B------:R-:W-:Y:S01]  /*5ce0*/  FFMA.FTZ R9, R142, c[0x0][0x2d0], -R9 ;  /* 0x0000b4008e097a23 */ /* 0x000fe20000010809 */
[----:B-----5:R-:W-:Y:S01]  /*5cf0*/  F2FP.BF16.PACK_AB R96, R17, R101 ;  /* 0x000000651160723e */ /* 0x020fe200000010ff */
[----:B------:R-:W-:Y:S01]  /*5d00*/  IMAD.MOV.U32 R142, RZ, RZ, R65 ;  /* 0x000000ffff8e7224 */ /* 0x000fe200078e0041 */
[----:B------:R-:W-:Y:S01]  /*5d10*/  MOV R65, R148 ;  /* 0x0000009400417202 */ /* 0x000fe20000000f00 */
[----:B------:R2:W-:Y:S01]  /*5d20*/  MUFU.EX2 R16, R9 ;  /* 0x0000000900107308 */ /* 0x0005e20000000800 */
[----:B---3--:R-:W-:Y:S01]  /*5d30*/  HMMA.16816.F32.BF16 R32, R4, R22, R32 ;  /* 0x000000160420723c */ /* 0x008fe20000041820 */
[----:B------:R-:W-:-:S06]  /*5d40*/  IMAD.MOV.U32 R19, RZ, RZ, R142 ;  /* 0x000000ffff137224 */ /* 0x000fcc00078e008e */
[----:B------:R-:W-:Y:S01]  /*5d50*/  MOV R23, R65 ;  /* 0x0000004100177202 */ /* 0x000fe20000000f00 */
[----:B------:R-:W-:Y:S01]  /*5d60*/  HMMA.16816.F32.BF16 R172, R4, R20, R72 ;  /* 0x0000001404ac723c */ /* 0x000fe20000041848 */
[----:B------:R-:W3:Y:S01]  /*5d70*/  MUFU.EX2 R18, R10 ;  /* 0x0000000a00127308 */ /* 0x000ee20000000800 */
[----:B------:R-:W-:Y:S01]  /*5d80*/  LDSM.16.MT88.4 R72, [R103+0x8900] ;  /* 0x008900006748783b */ /* 0x000fe20000004200 */
[----:B--2---:R-:W-:Y:S01]  /*5d90*/  FFMA.FTZ R9, R143, c[0x0][0x2d0], -R8 ;  /* 0x0000b4008f097a23 */ /* 0x004fe20000010808 */
[----:B------:R-:W-:Y:S01]  /*5da0*/  MOV R143, R66 ;  /* 0x00000042008f7202 */ /* 0x000fe20000000f00 */
[----:B------:R-:W-:-:S03]  /*5db0*/  IMAD.MOV.U32 R66, RZ, RZ, R149 ;  /* 0x000000ffff427224 */ /* 0x000fc600078e0095 */
[C---:B------:R-:W-:Y:S01]  /*5dc0*/  HMMA.16816.F32.BF16 R36, R4.reuse, R26, R36 ;  /* 0x0000001a0424723c */ /* 0x040fe20000041824 */
[----:B------:R2:W-:Y:S01]  /*5dd0*/  MUFU.EX2 R11, R9 ;  /* 0x00000009000b7308 */ /* 0x0005e20000000800 */
[----:B------:R-:W-:Y:S01]  /*5de0*/  IMAD.MOV.U32 R20, RZ, RZ, R64 ;  /* 0x000000ffff147224 */ /* 0x000fe200078e0040 */
[----:B------:R-:W-:Y:S01]  /*5df0*/  MOV R21, R143 ;  /* 0x0000008f00157202 */ /* 0x000fe20000000f00 */
[----:B------:R-:W-:Y:S02]  /*5e00*/  IMAD.MOV.U32 R22, RZ, RZ, R66 ;  /* 0x000000ffff167224 */ /* 0x000fe400078e0042 */
[----:B------:R-:W-:Y:S01]  /*5e10*/  LDSM.16.MT88.4 R64, [R0+0x5900] ;  /* 0x005900000040783b */ /* 0x000fe20000004200 */
[----:B---3--:R-:W-:Y:S01]  /*5e20*/  F2FP.BF16.PACK_AB R98, R16, R18 ;  /* 0x000000121062723e */ /* 0x008fe200000010ff */
[C---:B----4-:R-:W-:Y:S08]  /*5e30*/  HMMA.16816.F32.BF16 R44, R4.reuse, R12, R44 ;  /* 0x0000000c042c723c */ /* 0x050ff0000004182c */
[----:B------:R-:W-:Y:S01]  /*5e40*/  HMMA.16816.F32.BF16 R28, R4, R14, R28 ;  /* 0x0000000e041c723c */ /* 0x000fe2000004181c */
[----:B--2---:R-:W-:Y:S01]  /*5e50*/  FFMA.FTZ R9, R150, c[0x0][0x2d0], -R8 ;  /* 0x0000b40096097a23 */ /* 0x004fe20000010808 */
[----:B------:R-:W-:Y:S03]  /*5e60*/  LDSM.16.MT88.4 R12, [R0+0x8900] ;  /* 0x00890000000c783b */ /* 0x000fe60000004200 */
[----:B------:R2:W3:Y:S02]  /*5e70*/  MUFU.EX2 R10, R9 ;  /* 0x00000009000a7308 */ /* 0x0004e40000000800 */
[----:B------:R-:W-:-:S04]  /*5e80*/  FADD.FTZ R4, R22, R25 ;  /* 0x0000001916047221 */ /* 0x000fc80000010000 */
[----:B------:R-:W-:-:S04]  /*5e90*/  FADD.FTZ R4, R21, R4 ;  /* 0x0000000415047221 */ /* 0x000fc80000010000 */
[----:B------:R-:W-:-:S04]  /*5ea0*/  FADD.FTZ R4, R246, R4 ;  /* 0x00000004f6047221 */ /* 0x000fc80000010000 */
[----:B------:R-:W-:Y:S02]  /*5eb0*/  FADD.FTZ R4, R249, R4 ;  /* 0x00000004f9047221 */ /* 0x000fe40000010000 */
[----:B--2---:R-:W-:Y:S01]  /*5ec0*/  FFMA.FTZ R9, R151, c[0x0][0x2d0], -R8 ;  /* 0x0000b40097097a23 */ /* 0x004fe20000010808 */
[----:B---3--:R-:W-:Y:S01]  /*5ed0*/  F2FP.BF16.PACK_AB R97, R10, R11 ;  /* 0x0000000b0a61723e */ /* 0x008fe200000010ff */
[----:B------:R2:W-:Y:S01]  /*5ee0*/  LDSM.16.MT88.4 R148, [R2+0x5900] ;  /* 0x005900000294783b */ /* 0x0005e20000004200 */
[----:B------:R-:W-:Y:S02]  /*5ef0*/  FADD.FTZ R4, R242, R4 ;  /* 0x00000004f2047221 */ /* 0x000fe40000010000 */
[----:B------:R-:W-:Y:S01]  /*5f00*/  FFMA.FTZ R8, R141, c[0x0][0x2d0], -R8 ;  /* 0x0000b4008d087a23 */ /* 0x000fe20000010808 */
[----:B------:R-:W-:Y:S01]  /*5f10*/  MUFU.EX2 R9, R9 ;  /* 0x0000000900097308 */ /* 0x000fe20000000800 */
[----:B------:R-:W-:Y:S01]  /*5f20*/  FADD.FTZ R5, R244, R4 ;  /* 0x00000004f4057221 */ /* 0x000fe20000010000 */
[----:B------:R-:W3:Y:S06]  /*5f30*/  LDSM.16.MT88.4 R140, [R103+0x5900] ;  /* 0x00590000678c783b */ /* 0x000eec0000004200 */
[----:B------:R-:W4:Y:S01]  /*5f40*/  MUFU.EX2 R8, R8 ;  /* 0x0000000800087308 */ /* 0x000f220000000800 */
[----:B--2---:R-:W-:-:S04]  /*5f50*/  FADD.FTZ R2, R20, R23 ;  /* 0x0000001714027221 */ /* 0x004fc80000010000 */
[----:B------:R-:W-:Y:S01]  /*5f60*/  FADD.FTZ R2, R19, R2 ;  /* 0x0000000213027221 */ /* 0x000fe20000010000 */
[----:B----4-:R-:W-:-:S03]  /*5f70*/  F2FP.BF16.PACK_AB R99, R8, R9 ;  /* 0x000000090863723e */ /* 0x010fc600000010ff */
[----:B------:R-:W-:-:S04]  /*5f80*/  FADD.FTZ R2, R247, R2 ;  /* 0x00000002f7027221 */ /* 0x000fc80000010000 */
[----:B------:R-:W-:Y:S01]  /*5f90*/  FADD.FTZ R2, R248, R2 ;  /* 0x00000002f8027221 */ /* 0x000fe20000010000 */
[----:B-1----:R-:W-:Y:S03]  /*5fa0*/  HMMA.16816.F32.BF16 R76, R96, R80, R76 ;  /* 0x00000050604c723c */ /* 0x002fe6000004184c */
[----:B------:R-:W-:-:S04]  /*5fb0*/  FADD.FTZ R2, R243, R2 ;  /* 0x00000002f3027221 */ /* 0x000fc80000010000 */
[----:B------:R-:W-:Y:S01]  /*5fc0*/  FADD.FTZ R4, R245, R2 ;  /* 0x00000002f5047221 */ /* 0x000fe20000010000 */
[C---:B------:R-:W-:Y:S01]  /*5fd0*/  HMMA.16816.F32.BF16 R80, R96.reuse, R82, R56 ;  /* 0x000000526050723c */ /* 0x040fe20000041838 */
[----:B------:R-:W-:Y:S01]  /*5fe0*/  FADD.FTZ R2, R240, R5 ;  /* 0x00000005f0027221 */ /* 0x000fe20000010000 */
[----:B------:R-:W1:Y:S01]  /*5ff0*/  LDSM.16.MT88.4 R56, [R237+0x5900] ;  /* 0x00590000ed38783b */ /* 0x000e620000004200 */
[----:B------:R-:W-:Y:S02]  /*6000*/  FADD.FTZ R0, R241, R4 ;  /* 0x00000004f1007221 */ /* 0x000fe40000010000 */
[----:B------:R-:W-:Y:S02]  /*6010*/  FADD.FTZ R2, R206, R2 ;  /* 0x00000002ce027221 */ /* 0x000fe40000010000 */
[----:B------:R-:W-:Y:S01]  /*6020*/  FADD.FTZ R0, R207, R0 ;  /* 0x00000000cf007221 */ /* 0x000fe20000010000 */
[----:B---3--:R-:W-:Y:S01]  /*6030*/  HMMA.16816.F32.BF16 R136, R96, R140, R136 ;  /* 0x0000008c6088723c */ /* 0x008fe20000041888 */
[----:B------:R-:W-:-:S02]  /*6040*/  FADD.FTZ R2, R204, R2 ;  /* 0x00000002cc027221 */ /* 0x000fc40000010000 */
[----:B------:R-:W-:Y:S02]  /*6050*/  FADD.FTZ R0, R252, R0 ;  /* 0x00000000fc007221 */ /* 0x000fe40000010000 */
[----:B------:R-:W-:Y:S02]  /*6060*/  FADD.FTZ R2, R205, R2 ;  /* 0x00000002cd027221 */ /* 0x000fe40000010000 */
[----:B------:R-:W-:Y:S01]  /*6070*/  FADD.FTZ R0, R251, R0 ;  /* 0x00000000fb007221 */ /* 0x000fe20000010000 */
[----:B------:R-:W-:Y:S01]  /*6080*/  HMMA.16816.F32.BF16 R140, R96, R142, R88 ;  /* 0x0000008e608c723c */ /* 0x000fe20000041858 */
[----:B------:R-:W-:Y:S01]  /*6090*/  FADD.FTZ R2, R203, R2 ;  /* 0x00000002cb027221 */ /* 0x000fe20000010000 */
[----:B------:R-:W2:Y:S01]  /*60a0*/  LDSM.16.MT88.4 R88, [R237+0x8900] ;  /* 0x00890000ed58783b */ /* 0x000ea20000004200 */
        /* <DEDUP_REMOVED lines=30> */
[----:B------:R-:W-:-:S05]  /*6290*/  FADD.FTZ R0, R8, R2 ;  /* 0x0000000208007221 */ /* 0x000fca0000010000 */
[----:B------:R3:W-:Y:S01]  /*62a0*/  STL [R1+0x8], R0 ;  /* 0x0000080001007387 */ /* 0x0007e20000100800 */
[C---:B------:R-:W-:Y:S03]  /*62b0*/  HMMA.16816.F32.BF16 R60, R96.reuse, R64, R84 ;  /* 0x00000040603c723c */ /* 0x040fe60000041854 */
[----:B------:R3:W-:Y:S05]  /*62c0*/  STL [R1+0x4], R4 ;  /* 0x0000040401007387 */ /* 0x0007ea0000100800 */
[C---:B------:R-:W-:Y:S08]  /*62d0*/  HMMA.16816.F32.BF16 R112, R96.reuse, R116, R112 ;  /* 0x000000746070723c */ /* 0x040ff00000041870 */
[C---:B------:R-:W-:Y:S08]  /*62e0*/  HMMA.16816.F32.BF16 R128, R96.reuse, R132, R128 ;  /* 0x000000846080723c */ /* 0x040ff00000041880 */
[C---:B-1----:R-:W-:Y:S08]  /*62f0*/  HMMA.16816.F32.BF16 R52, R96.reuse, R56, R92 ;  /* 0x000000386034723c */ /* 0x042ff0000004185c */
[C---:B------:R-:W-:Y:S08]  /*6300*/  HMMA.16816.F32.BF16 R68, R96.reuse, R72, R172 ;  /* 0x000000486044723c */ /* 0x040ff000000418ac */
[C---:B--2---:R-:W-:Y:S08]  /*6310*/  HMMA.16816.F32.BF16 R84, R96.reuse, R88, R40 ;  /* 0x000000586054723c */ /* 0x044ff00000041828 */
        /* <DEDUP_REMOVED lines=9> */
[----:B---3--:R-:W2:Y:S04]  /*63b0*/  LDL.64 R206, [R1+0x10] ;  /* 0x0000100001ce7983 */ /* 0x008ea80000100a00 */
[----:B------:R-:W3:Y:S01]  /*63c0*/  LDL R203, [R1] ;  /* 0x0000000001cb7983 */ /* 0x000ee20000100800 */
[----:B------:R-:W-:-:S02]  /*63d0*/  IMAD.MOV.U32 R204, RZ, RZ, c[0x0][0x1e4] ;  /* 0x00007900ffcc7624 */ /* 0x000fc400078e00ff */
[----:B------:R-:W-:Y:S02]  /*63e0*/  IMAD.MOV.U32 R205, RZ, RZ, c[0x0][0x1e0] ;  /* 0x00007800ffcd7624 */ /* 0x000fe400078e00ff */
[----:B------:R-:W-:Y:S02]  /*63f0*/  IMAD R7, R204, 0x60, RZ ;  /* 0x00000060cc077824 */ /* 0x000fe400078e02ff */
[----:B------:R-:W-:Y:S01]  /*6400*/  IMAD.WIDE.U32 R4, R205, 0x60, RZ ;  /* 0x00000060cd047825 */ /* 0x000fe200078e00ff */
[----:B------:R-:W-:-:S04]  /*6410*/  UIADD3 UR5, UR16, -0x3, URZ ;  /* 0xfffffffd10057890 */ /* 0x000fc8000fffe03f */
[----:B------:R-:W-:Y:S01]  /*6420*/  IADD3 R0, R5, R7, RZ ;  /* 0x0000000705007210 */ /* 0x000fe20007ffe0ff */
[----:B------:R-:W-:-:S04]  /*6430*/  USHF.R.S32.HI UR4, URZ, 0x1f, UR5 ;  /* 0x0000001f3f047899 */ /* 0x000fc80008011405 */
[----:B------:R-:W-:-:S04]  /*6440*/  IMAD R0, R0, UR5, RZ ;  /* 0x0000000500007c24 */ /* 0x000fc8000f8e02ff */
[C---:B------:R-:W-:Y:S02]  /*6450*/  IMAD R0, R4.reuse, UR4, R0 ;  /* 0x0000000404007c24 */ /* 0x040fe4000f8e0200 */
[C---:B------:R-:W-:Y:S01]  /*6460*/  IMAD.SHL.U32 R8, R205.reuse, 0x40, RZ ;  /* 0x00000040cd087824 */ /* 0x040fe200078e00ff */
[----:B------:R-:W-:Y:S01]  /*6470*/  SHF.L.U64.HI R2, R205, 0x6, R204 ;  /* 0x00000006cd027819 */ /* 0x000fe200000102cc */
        /* <DEDUP_REMOVED lines=10> */
[----:B---3--:R1:W-:Y:S01]  /*6520*/  LDGSTS.E.BYPASS.LTC128B.128 [R203+0x12100], [R4.64], !P4 ;  /* 0x1210000004cb7fae */ /* 0x0083e2000e101d54 */
        /* <DEDUP_REMOVED lines=13> */
.L_x_662:
[----:B---3--:R-:W-:Y:S01]  /*6600*/  PLOP3.LUT P1, PT, PT, PT, UP0, 0x40, 0x0 ;  /* 0x000000000000781c */ /* 0x008fe20003f2e808 */
[----:B------:R-:W0:-:S12]  /*6610*/  LDGDEPBAR ;  /* 0x00000000000079af */ /* 0x000e180000000000 */
[----:B------:R-:W-:Y:S05]  /*6620*/  @P1 BRA `(.L_x_663) ;  /* 0x0000403000001947 */ /* 0x000fea0003800000 */
[----:B------:R-:W-:Y:S01]  /*6630*/  IMAD.MOV.U32 R240, RZ, RZ, 0x20 ;  /* 0x00000020fff07424 */ /* 0x000fe200078e00ff */
[----:B------:R-:W-:Y:S01]  /*6640*/  MOV R101, R3 ;  /* 0x0000000300657202 */ /* 0x000fe20000000f00 */
[----:B------:R-:W-:Y:S01]  /*6650*/  IMAD.MOV.U32 R0, RZ, RZ, R100 ;  /* 0x000000ffff007224 */ /* 0x000fe200078e0064 */
[----:B------:R-:W-:Y:S02]  /*6660*/  UIADD3 UR16, UR16, -0x2, URZ ;  /* 0xfffffffe10107890 */ /* 0x000fe4000fffe03f */
[----:B------:R-:W-:Y:S01]  /*6670*/  SEL R240, R240, 0xffffffe0, !P0 ;  /* 0xffffffe0f0f07807 */ /* 0x000fe20004000000 */
[----:B------:R-:W-:Y:S02]  /*6680*/  UMOV UR15, URZ ;  /* 0x0000003f000f7c82 */ /* 0x000fe40008000000 */
[----:B------:R-:W-:Y:S02]  /*6690*/  UMOV UR5, 0x1 ;  /* 0x0000000100057882 */ /* 0x000fe40000000000 */
[----:B------:R-:W-:-:S02]  /*66a0*/  ULDC.64 UR8, c[0x0][0x208] ;  /* 0x0000820000087ab9 */ /* 0x000fc40000000a00 */
[----:B------:R-:W-:Y:S02]  /*66b0*/  ULDC.64 UR6, c[0x0][0x1e0] ;  /* 0x0000780000067ab9 */ /* 0x000fe40000000a00 */
.L_x_664:
        /* <DEDUP_REMOVED lines=8> */
[----:B------:R-:W4:Y:S04]  /*6740*/  LDL R38, [R1] ;  /* 0x0000000001267983 */ /* 0x000f280000100800 */
[----:B------:R-:W-:Y:S01]  /*6750*/  BAR.SYNC.DEFER_BLOCKING 0x0 ;  /* 0x0000000000007b1d */ /* 0x000fe20000010000 */
[----:B------:R-:W-:Y:S01]  /*6760*/  PLOP3.LUT P0, PT, PT, PT, UP0, 0x80, 0x0 ;  /* 0x000000000000781c */ /* 0x000fe20003f0f008 */
[----:B------:R-:W-:Y:S02]  /*6770*/  @UP0 USHF.R.S32.HI UR10, URZ, 0x1f, UR14 ;  /* 0x0000001f3f0a0899 */ /* 0x000fe4000801140e */
[----:B------:R-:W-:Y:S02]  /*6780*/  @UP0 UIMAD.WIDE.U32 UR18, UR14, UR8, URZ ;  /* 0x000000080e1202a5 */ /* 0x000fe4000f8e003f */
[----:B------:R-:W-:Y:S02]  /*6790*/  @UP0 UIMAD UR10, UR10, UR8, URZ ;  /* 0x000000080a0a02a4 */ /* 0x000fe4000f8e023f */
[----:B------:R-:W-:Y:S02]  /*67a0*/  UISETP.GE.AND UP1, UPT, UR15, 0x1, UPT ;  /* 0x000000010f00788c */ /* 0x000fe4000bf26270 */
[----:B------:R-:W-:Y:S01]  /*67b0*/  @UP0 UIMAD UR10, UR14, UR9, UR10 ;  /* 0x000000090e0a02a4 */ /* 0x000fe2000f8e020a */
[----:B-1----:R-:W-:Y:S03]  /*67c0*/  MOV R2, UR18 ;  /* 0x0000001200027c02 */ /* 0x002fe60008000f00 */
[----:B------:R-:W-:Y:S04]  /*67d0*/  @UP0 UIADD3 UR10, UR19, UR10, URZ ;  /* 0x0000000a130a0290 */ /* 0x000fe8000fffe03f */
[----:B------:R-:W-:Y:S02]  /*67e0*/  @UP0 UIMAD UR10, UR10, 0x60, URZ ;  /* 0x000000600a0a08a4 */ /* 0x000fe4000f8e023f */
[----:B------:R-:W-:Y:S01]  /*67f0*/  UISETP.GE.AND UP0, UPT, UR16, 0x2, UPT ;  /* 0x000000021000788c */ /* 0x000fe2000bf06270 */
[----:B-1----:R-:W1:Y:S10]  /*6800*/  LDSM.16.M88.4 R8, [R236+UR4+0x12100] ;  /* 0x01210004ec08783b */ /* 0x002e740008000200 */
[----:B------:R-:W-:Y:S01]  /*6810*/  @UP0 UIADD3 UR13, UR16, -0x2, URZ ;  /* 0xfffffffe100d0890 */ /* 0x000fe2000fffe03f */
[----:B------:R-:W5:Y:S03]  /*6820*/  LDSM.16.M88.4 R16, [R236+UR4+0x12900] ;  /* 0x01290004ec10783b */ /* 0x000f660008000200 */
[----:B------:R-:W-:Y:S05]  /*6830*/  @UP0 UIMAD.WIDE.U32 UR18, UR13, UR6, URZ ;  /* 0x000000060d1202a5 */ /* 0x000fea000f8e003f */
[----:B------:R-:W5:Y:S08]  /*6840*/  LDSM.16.M88.4 R24, [R236+UR4+0x13100] ;  /* 0x01310004ec18783b */ /* 0x000f700008000200 */
[----:B------:R-:W2:Y:S08]  /*6850*/  LDSM.16.M88.4 R32, [R236+UR4+0x13900] ;  /* 0x01390004ec20783b */ /* 0x000eb00008000200 */
[----:B------:R-:W2:Y:S01]  /*6860*/  LDSM.16.M88.4 R40, [R236+UR4+0x14100] ;  /* 0x01410004ec28783b */ /* 0x000ea20008000200 */
[C---:B-1----:R-:W-:Y:S07]  /*6870*/  HMMA.16816.F32.BF16 R4, R152.reuse, R8, RZ ;  /* 0x000000089804723c */ /* 0x042fee00000418ff */
[----:B------:R-:W1:Y:S01]  /*6880*/  LDSM.16.M88.4 R48, [R236+UR4+0x14900] ;  /* 0x01490004ec30783b */ /* 0x000e620008000200 */
[C---:B------:R-:W-:Y:S08]  /*6890*/  HMMA.16816.F32.BF16 R8, R152.reuse, R10, RZ ;  /* 0x0000000a9808723c */ /* 0x040ff000000418ff */
[C---:B-----5:R-:W-:Y:S08]  /*68a0*/  HMMA.16816.F32.BF16 R12, R152.reuse, R16, RZ ;  /* 0x00000010980c723c */ /* 0x060ff000000418ff */
[C---:B------:R-:W-:Y:S08]  /*68b0*/  HMMA.16816.F32.BF16 R16, R152.reuse, R18, RZ ;  /* 0x000000129810723c */ /* 0x040ff000000418ff */
[C---:B------:R-:W-:Y:S08]  /*68c0*/  HMMA.16816.F32.BF16 R20, R152.reuse, R24, RZ ;  /* 0x000000189814723c */ /* 0x040ff000000418ff */
[C---:B------:R-:W-:Y:S01]  /*68d0*/  HMMA.16816.F32.BF16 R24, R152.reuse, R26, RZ ;  /* 0x0000001a9818723c */ /* 0x040fe200000418ff */
[----:B--2---:R-:W-:Y:S03]  /*68e0*/  @P0 MOV R37, R31 ;  /* 0x0000001f00250202 */ /* 0x004fe60000000f00 */
[----:B---3--:R-:W-:Y:S04]  /*68f0*/  @P0 MOV R36, R28 ;  /* 0x0000001c00240202 */ /* 0x008fe80000000f00 */
[C---:B------:R-:W-:Y:S01]  /*6900*/  HMMA.16816.F32.BF16 R28, R152.reuse, R32, RZ ;  /* 0x00000020981c723c */ /* 0x040fe200000418ff */
[----:B------:R-:W-:Y:S03]  /*6910*/  @P0 IMAD.WIDE.U32 R36, R2, 0x60, R36 ;  /* 0x0000006002240825 */ /* 0x000fe600078e0024 */
[-C--:B------:R-:W-:Y:S01]  /*6920*/  IADD3 R2, R240, R100.reuse, RZ ;  /* 0x00000064f0027210 */ /* 0x080fe20007ffe0ff */
[----:B----4-:R-:W-:Y:S03]  /*6930*/  @P0 IMAD R102, R102, 0x9000, R38 ;  /* 0x0000900066660824 */ /* 0x010fe600078e0226 */
        /* <DEDUP_REMOVED lines=18> */
[----:B------:R-:W-:Y:S01]  /*6a60*/  USEL UR15, UR13, URZ, !UP1 ;  /* 0x0000003f0d0f7287 */ /* 0x000fe2000c800000 */
[----:B------:R-:W-:Y:S01]  /*6a70*/  @P0 IADD3 R3, P6, R3, 0x100, RZ ;  /* 0x0000010003030810 */ /* 0x000fe20007fde0ff */
[----:B------:R-:W-:Y:S01]  /*6a80*/  @UP0 USHF.L.U64.HI UR13, UR6, 0x6, UR7 ;  /* 0x00000006060d0899 */ /* 0x000fe20008010207 */
[--C-:B------:R-:W-:Y:S01]  /*6a90*/  @P0 IADD3.X R191, RZ, c[0x0][0x1fc], R46.reuse, P1, P5 ;  /* 0x00007f00ffbf0a10 */ /* 0x100fe20000fea42e */
[----:B------:R-:W-:Y:S01]  /*6aa0*/  @UP0 UIMAD UR10, UR10, 0x60, URZ ;  /* 0x000000600a0a08a4 */ /* 0x000fe2000f8e023f */
[----:B------:R-:W-:Y:S02]  /*6ab0*/  @P0 IADD3 R200, P5, R3, c[0x0][0x1f8], RZ ;  /* 0x00007e0003c80a10 */ /* 0x000fe40007fbe0ff */
[----:B------:R-:W5:Y:S02]  /*6ac0*/  LDSM.16.M88.4 R172, [R2+0x13900] ;  /* 0x0139000002ac783b */ /* 0x000f640000000200 */
        /* <DEDUP_REMOVED lines=21> */
[----:B------:R1:W-:Y:S02]  /*6c20*/  @P0 LDGSTS.E.BYPASS.LTC128B.128 [R102+0x2100], [R190.64], !P4 ;  /* 0x02100000be660fae */ /* 0x0003e4000e101d54 */
[C---:B------:R-:W-:Y:S06]  /*6c30*/  HMMA.16816.F32.BF16 R8, R156.reuse, R162, R8 ;  /* 0x000000a29c08723c */ /* 0x040fec0000041808 */
[----:B------:R1:W-:Y:S02]  /*6c40*/  @P0 LDGSTS.E.BYPASS.LTC128B.128 [R102+0x5100], [R190.64+0x80], !P3 ;  /* 0x05100080be660fae */ /* 0x0003e4000d901d54 */
[C---:B---3--:R-:W-:Y:S06]  /*6c50*/  HMMA.16816.F32.BF16 R12, R156.reuse, R164, R12 ;  /* 0x000000a49c0c723c */ /* 0x048fec000004180c */
        /* <DEDUP_REMOVED lines=8> */
[C---:B-----5:R-:W-:Y:S04]  /*6ce0*/  HMMA.16816.F32.BF16 R28, R156.reuse, R172, R28 ;  /* 0x000000ac9c1c723c */ /* 0x060fe8000004181c */
[----:B-1----:R-:W-:Y:S02]  /*6cf0*/  IADD3 R102, R238, R2, RZ ;  /* 0x00000002ee667210 */ /* 0x002fe40007ffe0ff */
[----:B------:R-:W1:Y:S02]  /*6d00*/  LDSM.16.M88.4 R188, [R3+0x12100] ;  /* 0x0121000003bc783b */ /* 0x000e640000000200 */
[C---:B------:R-:W-:Y:S06]  /*6d10*/  HMMA.16816.F32.BF16 R32, R156.reuse, R174, R32 ;  /* 0x000000ae9c20723c */ /* 0x040fec0000041820 */
[----:B------:R-:W2:Y:S02]  /*6d20*/  LDSM.16.M88.4 R168, [R3+0x13900] ;  /* 0x0139000003a8783b */ /* 0x000ea40000000200 */
[C---:B------:R-:W-:Y:S06]  /*6d30*/  HMMA.16816.F32.BF16 R36, R156.reuse, R176, R36 ;  /* 0x000000b09c24723c */ /* 0x040fec0000041824 */
[----:B------:R-:W3:Y:S02]  /*6d40*/  LDSM.16.M88.4 R172, [R3+0x14100] ;  /* 0x0141000003ac783b */ /* 0x000ee40000000200 */
[C---:B------:R-:W-:Y:S06]  /*6d50*/  HMMA.16816.F32.BF16 R40, R156.reuse, R178, R40 ;  /* 0x000000b29c28723c */ /* 0x040fec0000041828 */
[----:B------:R-:W4:Y:S02]  /*6d60*/  LDSM.16.M88.4 R176, [R3+0x14900] ;  /* 0x0149000003b0783b */ /* 0x000f240000000200 */
[C---:B------:R-:W-:Y:S06]  /*6d70*/  HMMA.16816.F32.BF16 R44, R156.reuse, R180, R44 ;  /* 0x000000b49c2c723c */ /* 0x040fec000004182c */
[----:B------:R-:W-:Y:S02]  /*6d80*/  LDSM.16.M88.4 R200, [R236+UR4+0x15900] ;  /* 0x01590004ecc8783b */ /* 0x000fe40008000200 */
[----:B------:R-:W-:Y:S06]  /*6d90*/  HMMA.16816.F32.BF16 R48, R156, R182, R48 ;  /* 0x000000b69c30723c */ /* 0x000fec0000041830 */
[----:B------:R-:W-:Y:S02]  /*6da0*/  LDSM.16.M88.4 R180, [R102+0x13100] ;  /* 0x0131000066b4783b */ /* 0x000fe40000000200 */
[C---:B-1----:R-:W-:Y:S06]  /*6db0*/  HMMA.16816.F32.BF16 R4, R184.reuse, R188, R4 ;  /* 0x000000bcb804723c */ /* 0x042fec0000041804 */
[----:B------:R-:W-:Y:S02]  /*6dc0*/  LDSM.16.M88.4 R204, [R236+UR4+0x16100] ;  /* 0x01610004eccc783b */ /* 0x000fe40008000200 */
[C---:B------:R-:W-:Y:S06]  /*6dd0*/  HMMA.16816.F32.BF16 R8, R184.reuse, R190, R8 ;  /* 0x000000beb808723c */ /* 0x040fec0000041808 */
[----:B------:R-:W-:Y:S02]  /*6de0*/  LDSM.16.M88.4 R188, [R102+0x13900] ;  /* 0x0139000066bc783b */ /* 0x000fe40000000200 */
[C---:B------:R-:W-:Y:S08]  /*6df0*/  HMMA.16816.F32.BF16 R12, R184.reuse, R160, R12 ;  /* 0x000000a0b80c723c */ /* 0x040ff0000004180c */
[C---:B------:R-:W-:Y:S01]  /*6e00*/  HMMA.16816.F32.BF16 R16, R184.reuse, R162, R16 ;  /* 0x000000a2b810723c */ /* 0x040fe20000041810 */
[----:B------:R-:W1:Y:S07]  /*6e10*/  LDSM.16.M88.4 R160, [R102+0x12100] ;  /* 0x0121000066a0783b */ /* 0x000e6e0000000200 */
[C---:B------:R-:W-:Y:S08]  /*6e20*/  HMMA.16816.F32.BF16 R20, R184.reuse, R164, R20 ;  /* 0x000000a4b814723c */ /* 0x040ff00000041814 */
[C---:B------:R-:W-:Y:S01]  /*6e30*/  HMMA.16816.F32.BF16 R24, R184.reuse, R166, R24 ;  /* 0x000000a6b818723c */ /* 0x040fe20000041818 */
[----:B------:R-:W5:Y:S07]  /*6e40*/  LDSM.16.M88.4 R164, [R102+0x12900] ;  /* 0x0129000066a4783b */ /* 0x000f6e0000000200 */
        /* <DEDUP_REMOVED lines=9> */
[C---:B-1----:R-:W-:Y:S08]  /*6ee0*/  HMMA.16816.F32.BF16 R4, R192.reuse, R160, R4 ;  /* 0x000000a0c004723c */ /* 0x042ff00000041804 */
[C---:B------:R-:W-:Y:S01]  /*6ef0*/  HMMA.16816.F32.BF16 R8, R192.reuse, R162, R8 ;  /* 0x000000a2c008723c */ /* 0x040fe20000041808 */
[----:B------:R-:W1:Y:S07]  /*6f00*/  LDSM.16.M88.4 R160, [R236+UR4+0x16900] ;  /* 0x01690004eca0783b */ /* 0x000e6e0008000200 */
[C---:B-----5:R-:W-:Y:S08]  /*6f10*/  HMMA.16816.F32.BF16 R12, R192.reuse, R164, R12 ;  /* 0x000000a4c00c723c */ /* 0x060ff0000004180c */
[C---:B------:R-:W-:Y:S01]  /*6f20*/  HMMA.16816.F32.BF16 R16, R192.reuse, R166, R16 ;  /* 0x000000a6c010723c */ /* 0x040fe20000041810 */
[----:B------:R-:W5:Y:S07]  /*6f30*/  LDSM.16.M88.4 R164, [R236+UR4+0x17100] ;  /* 0x01710004eca4783b */ /* 0x000f6e0008000200 */
        /* <DEDUP_REMOVED lines=18> */
[C---:B------:R-:W-:Y:S08]  /*7060*/  HMMA.16816.F32.BF16 R20, R196.reuse, R204, R20 ;  /* 0x000000ccc414723c */ /* 0x040ff00000041814 */
[C---:B------:R-:W-:Y:S01]  /*7070*/  HMMA.16816.F32.BF16 R24, R196.reuse, R206, R24 ;  /* 0x000000cec418723c */ /* 0x040fe20000041818 */
[----:B------:R-:W-:Y:S07]  /*7080*/  LDSM.16.M88.4 R204, [R2+0x19900] ;  /* 0x0199000002cc783b */ /* 0x000fee0000000200 */
[C---:B-1----:R-:W-:Y:S08]  /*7090*/  HMMA.16816.F32.BF16 R28, R196.reuse, R160, R28 ;  /* 0x000000a0c41c723c */ /* 0x042ff0000004181c */
[C---:B------:R-:W-:Y:S01]  /*70a0*/  HMMA.16816.F32.BF16 R32, R196.reuse, R162, R32 ;  /* 0x000000a2c420723c */ /* 0x040fe20000041820 */
[----:B------:R-:W1:Y:S07]  /*70b0*/  LDSM.16.M88.4 R160, [R2+0x16900] ;  /* 0x0169000002a0783b */ /* 0x000e6e0000000200 */
[C---:B-----5:R-:W-:Y:S08]  /*70c0*/  HMMA.16816.F32.BF16 R36, R196.reuse, R164, R36 ;  /* 0x000000a4c424723c */ /* 0x060ff00000041824 */
[C---:B------:R-:W-:Y:S01]  /*70d0*/  HMMA.16816.F32.BF16 R40, R196.reuse, R166, R40 ;  /* 0x000000a6c428723c */ /* 0x040fe20000041828 */
[----:B------:R-:W5:Y:S07]  /*70e0*/  LDSM.16.M88.4 R164, [R2+0x17100] ;  /* 0x0171000002a4783b */ /* 0x000f6e0000000200 */
        /* <DEDUP_REMOVED lines=11> */
[----:B------:R-:W2:Y:S07]  /*71a0*/  LDSM.16.M88.4 R180, [R3+0x17100] ;  /* 0x0171000003b4783b */ /* 0x000eae0000000200 */
[C---:B-1----:R-:W-:Y:S08]  /*71b0*/  HMMA.16816.F32.BF16 R28, R208.reuse, R160, R28 ;  /* 0x000000a0d01c723c */ /* 0x042ff0000004181c */
[C---:B------:R-:W-:Y:S01]  /*71c0*/  HMMA.16816.F32.BF16 R32, R208.reuse, R162, R32 ;  /* 0x000000a2d020723c */ /* 0x040fe20000041820 */
[----:B------:R-:W1:Y:S07]  /*71d0*/  LDSM.16.M88.4 R160, [R3+0x17900] ;  /* 0x0179000003a0783b */ /* 0x000e6e0000000200 */
[C---:B-----5:R-:W-:Y:S08]  /*71e0*/  HMMA.16816.F32.BF16 R36, R208.reuse, R164, R36 ;  /* 0x000000a4d024723c */ /* 0x060ff00000041824 */
[C---:B------:R-:W-:Y:S01]  /*71f0*/  HMMA.16816.F32.BF16 R40, R208.reuse, R166, R40 ;  /* 0x000000a6d028723c */ /* 0x040fe20000041828 */
[----:B------:R-:W5:Y:S07]  /*7200*/  LDSM.16.M88.4 R164, [R102+0x15100] ;  /* 0x0151000066a4783b */ /* 0x000f6e0000000200 */
[C---:B------:R-:W-:Y:S08]  /*7210*/  HMMA.16816.F32.BF16 R44, R208.reuse, R188, R44 ;  /* 0x000000bcd02c723c */ /* 0x040ff0000004182c */
[----:B------:R-:W-:Y:S01]  /*7220*/  HMMA.16816.F32.BF16 R48, R208, R190, R48 ;  /* 0x000000bed030723c */ /* 0x000fe20000041830 */
[----:B------:R-:W-:Y:S07]  /*7230*/  LDSM.16.M88.4 R188, [R236+UR4+0x18100] ;  /* 0x01810004ecbc783b */ /* 0x000fee0008000200 */
[C---:B------:R-:W-:Y:S08]  /*7240*/  HMMA.16816.F32.BF16 R4, R212.reuse, R200, R4 ;  /* 0x000000c8d404723c */ /* 0x040ff00000041804 */
[C---:B------:R-:W-:Y:S01]  /*7250*/  HMMA.16816.F32.BF16 R8, R212.reuse, R202, R8 ;  /* 0x000000cad408723c */ /* 0x040fe20000041808 */
[----:B------:R-:W-:Y:S07]  /*7260*/  LDSM.16.M88.4 R200, [R236+UR4+0x1a900] ;  /* 0x01a90004ecc8783b */ /* 0x000fee0008000200 */
        /* <DEDUP_REMOVED lines=11> */
[----:B------:R-:W3:Y:S07]  /*7320*/  LDSM.16.M88.4 R180, [R100+0x17100] ;  /* 0x0171000064b4783b */ /* 0x000eee0000000200 */
[C---:B-1----:R-:W-:Y:S08]  /*7330*/  HMMA.16816.F32.BF16 R44, R212.reuse, R160, R44 ;  /* 0x000000a0d42c723c */ /* 0x042ff0000004182c */
[----:B------:R-:W-:Y:S01]  /*7340*/  HMMA.16816.F32.BF16 R48, R212, R162, R48 ;  /* 0x000000a2d430723c */ /* 0x000fe20000041830 */
[----:B------:R-:W1:Y:S07]  /*7350*/  LDSM.16.M88.4 R160, [R100+0x17900] ;  /* 0x0179000064a0783b */ /* 0x000e6e0000000200 */
[C---:B-----5:R-:W-:Y:S08]  /*7360*/  HMMA.16816.F32.BF16 R4, R216.reuse, R164, R4 ;  /* 0x000000a4d804723c */ /* 0x060ff00000041804 */
        /* <DEDUP_REMOVED lines=8> */
[C---:B----4-:R-:W-:Y:S08]  /*73f0*/  HMMA.16816.F32.BF16 R28, R216.reuse, R176, R28 ;  /* 0x000000b0d81c723c */ /* 0x050ff0000004181c */
[C---:B------:R-:W-:Y:S01]  /*7400*/  HMMA.16816.F32.BF16 R32, R216.reuse, R178, R32 ;  /* 0x000000b2d820723c */ /* 0x040fe20000041820 */
[----:B------:R-:W4:Y:S07]  /*7410*/  LDSM.16.M88.4 R176, [R236+UR4+0x1a100] ;  /* 0x01a10004ecb0783b */ /* 0x000f2e0008000200 */
[C---:B------:R-:W-:Y:S08]  /*7420*/  HMMA.16816.F32.BF16 R36, R216.reuse, R180, R36 ;  /* 0x000000b4d824723c */ /* 0x040ff00000041824 */
[C---:B------:R-:W-:Y:S01]  /*7430*/  HMMA.16816.F32.BF16 R40, R216.reuse, R182, R40 ;  /* 0x000000b6d828723c */ /* 0x040fe20000041828 */
[----:B------:R-:W-:Y:S07]  /*7440*/  LDSM.16.M88.4 R180, [R2+0x18900] ;  /* 0x0189000002b4783b */ /* 0x000fee0000000200 */
[C---:B-1----:R-:W-:Y:S08]  /*7450*/  HMMA.16816.F32.BF16 R44, R216.reuse, R160, R44 ;  /* 0x000000a0d82c723c */ /* 0x042ff0000004182c */
[----:B------:R-:W-:Y:S01]  /*7460*/  HMMA.16816.F32.BF16 R48, R216, R162, R48 ;  /* 0x000000a2d830723c */ /* 0x000fe20000041830 */
[----:B------:R-:W1:Y:S07]  /*7470*/  LDSM.16.M88.4 R160, [R2+0x18100] ;  /* 0x0181000002a0783b */ /* 0x000e6e0000000200 */
[C---:B------:R-:W-:Y:S08]  /*7480*/  HMMA.16816.F32.BF16 R4, R220.reuse, R188, R4 ;  /* 0x000000bcdc04723c */ /* 0x040ff00000041804 */
[C---:B------:R-:W-:Y:S01]  /*7490*/  HMMA.16816.F32.BF16 R8, R220.reuse, R190, R8 ;  /* 0x000000bedc08723c */ /* 0x040fe20000041808 */
[----:B------:R-:W1:Y:S07]  /*74a0*/  LDSM.16.M88.4 R188, [R2+0x19100] ;  /* 0x0191000002bc783b */ /* 0x000e6e0000000200 */
[C---:B-----5:R-:W-:Y:S08]  /*74b0*/  HMMA.16816.F32.BF16 R12, R220.reuse, R164, R12 ;  /* 0x000000a4dc0c723c */ /* 0x060ff0000004180c */
        /* <DEDUP_REMOVED lines=13> */
[----:B------:R-:W-:Y:S07]  /*7590*/  LDSM.16.M88.4 R200, [R3+0x1a900] ;  /* 0x01a9000003c8783b */ /* 0x000fee0000000200 */
[C---:B-1----:R-:W-:Y:S08]  /*75a0*/  HMMA.16816.F32.BF16 R4, R224.reuse, R160, R4 ;  /* 0x000000a0e004723c */ /* 0x042ff00000041804 */
[C---:B------:R-:W-:Y:S01]  /*75b0*/  HMMA.16816.F32.BF16 R8, R224.reuse, R162, R8 ;  /* 0x000000a2e008723c */ /* 0x040fe20000041808 */
[----:B------:R-:W1:Y:S07]  /*75c0*/  LDSM.16.M88.4 R160, [R3+0x18900] ;  /* 0x0189000003a0783b */ /* 0x000e6e0000000200 */
[C---:B------:R-:W-:Y:S08]  /*75d0*/  HMMA.16816.F32.BF16 R12, R224.reuse, R180, R12 ;  /* 0x000000b4e00c723c */ /* 0x040ff0000004180c */
[C---:B------:R-:W-:Y:S01]  /*75e0*/  HMMA.16816.F32.BF16 R16, R224.reuse, R182, R16 ;  /* 0x000000b6e010723c */ /* 0x040fe20000041810 */
[----:B------:R-:W4:Y:S07]  /*75f0*/  LDSM.16.M88.4 R180, [R3+0x19900] ;  /* 0x0199000003b4783b */ /* 0x000f2e0000000200 */
[C---:B------:R-:W-:Y:S08]  /*7600*/  HMMA.16816.F32.BF16 R20, R224.reuse, R188, R20 ;  /* 0x000000bce014723c */ /* 0x040ff00000041814 */
[C---:B------:R-:W-:Y:S01]  /*7610*/  HMMA.16816.F32.BF16 R24, R224.reuse, R190, R24 ;  /* 0x000000bee018723c */ /* 0x040fe20000041818 */
[----:B------:R-:W1:Y:S07]  /*7620*/  LDSM.16.M88.4 R188, [R3+0x1a100] ;  /* 0x01a1000003bc783b */ /* 0x000e6e0000000200 */
[C---:B------:R-:W-:Y:S08]  /*7630*/  HMMA.16816.F32.BF16 R28, R224.reuse, R204, R28 ;  /* 0x000000cce01c723c */ /* 0x040ff0000004181c */
[C---:B------:R-:W-:Y:S01]  /*7640*/  HMMA.16816.F32.BF16 R32, R224.reuse, R206, R32 ;  /* 0x000000cee020723c */ /* 0x040fe20000041820 */
[----:B------:R-:W1:Y:S07]  /*7650*/  LDSM.16.M88.4 R204, [R102+0x18100] ;  /* 0x0181000066cc783b */ /* 0x000e6e0000000200 */
[C---:B-----5:R-:W-:Y:S08]  /*7660*/  HMMA.16816.F32.BF16 R36, R224.reuse, R164, R36 ;  /* 0x000000a4e024723c */ /* 0x060ff00000041824 */
[C---:B------:R-:W-:Y:S08]  /*7670*/  HMMA.16816.F32.BF16 R40, R224.reuse, R166, R40 ;  /* 0x000000a6e028723c */ /* 0x040ff00000041828 */
[C---:B--2---:R-:W-:Y:S08]  /*7680*/  HMMA.16816.F32.BF16 R44, R224.reuse, R168, R44 ;  /* 0x000000a8e02c723c */ /* 0x044ff0000004182c */
[----:B------:R-:W-:Y:S08]  /*7690*/  HMMA.16816.F32.BF16 R48, R224, R170, R48 ;  /* 0x000000aae030723c */ /* 0x000ff00000041830 */
[C---:B---3--:R-:W-:Y:S08]  /*76a0*/  HMMA.16816.F32.BF16 R4, R228.reuse, R172, R4 ;  /* 0x000000ace404723c */ /* 0x048ff00000041804 */
[C---:B------:R-:W-:Y:S08]  /*76b0*/  HMMA.16816.F32.BF16 R8, R228.reuse, R174, R8 ;  /* 0x000000aee408723c */ /* 0x040ff00000041808 */
[C---:B-1----:R-:W-:Y:S08]  /*76c0*/  HMMA.16816.F32.BF16 R12, R228.reuse, R160, R12 ;  /* 0x000000a0e40c723c */ /* 0x042ff0000004180c */
[C---:B------:R-:W-:Y:S01]  /*76d0*/  HMMA.16816.F32.BF16 R16, R228.reuse, R162, R16 ;  /* 0x000000a2e410723c */ /* 0x040fe20000041810 */
[----:B------:R-:W1:Y:S07]  /*76e0*/  LDSM.16.M88.4 R160, [R100+0x18900] ;  /* 0x0189000064a0783b */ /* 0x000e6e0000000200 */
[C---:B------:R-:W-:Y:S08]  /*76f0*/  HMMA.16816.F32.BF16 R20, R228.reuse, R176, R20 ;  /* 0x000000b0e414723c */ /* 0x040ff00000041814 */
[C---:B------:R-:W-:Y:S08]  /*7700*/  HMMA.16816.F32.BF16 R24, R228.reuse, R178, R24 ;  /* 0x000000b2e418723c */ /* 0x040ff00000041818 */
[C---:B----4-:R-:W-:Y:S08]  /*7710*/  HMMA.16816.F32.BF16 R28, R228.reuse, R180, R28 ;  /* 0x000000b4e41c723c */ /* 0x050ff0000004181c */
        /* <DEDUP_REMOVED lines=43> */
[----:B------:R-:W-:Y:S01]  /*79d0*/  MUFU.TANH R173, R14 ;  /* 0x0000000e00ad7308 */ /* 0x000fe20000002400 */
[C---:B------:R-:W-:Y:S01]  /*79e0*/  HMMA.16816.F32.BF16 R24, R232.reuse, R6, R24 ;  /* 0x00000006e818723c */ /* 0x040fe20000041818 */
[----:B------:R-:W2:Y:S08]  /*79f0*/  LDSM.16.M88.4 R4, [R100+0x1a100] ;  /* 0x01a100006404783b */ /* 0x000eb00000000200 */
[----:B------:R1:W-:Y:S05]  /*7a00*/  MUFU.TANH R175, R15 ;  /* 0x0000000f00af7308 */ /* 0x0003ea0000002400 */
[----:B------:R-:W-:Y:S02]  /*7a10*/  FMUL.FTZ R20, R20, c[0x0][0x320] ;  /* 0x0000c80014147a20 */ /* 0x000fe40000410000 */
[----:B------:R-:W-:Y:S03]  /*7a20*/  FMUL.FTZ R21, R21, c[0x0][0x320] ;  /* 0x0000c80015157a20 */ /* 0x000fe60000410000 */
[----:B------:R-:W2:Y:S01]  /*7a30*/  MUFU.TANH R171, R16 ;  /* 0x0000001000ab7308 */ /* 0x000ea20000002400 */
[----:B------:R-:W-:Y:S02]  /*7a40*/  FMUL.FTZ R22, R22, c[0x0][0x320] ;  /* 0x0000c80016167a20 */ /* 0x000fe40000410000 */
[----:B------:R-:W-:Y:S02]  /*7a50*/  FMUL.FTZ R23, R23, c[0x0][0x320] ;  /* 0x0000c80017177a20 */ /* 0x000fe40000410000 */
[----:B------:R-:W-:Y:S02]  /*7a60*/  FMUL.FTZ R24, R24, c[0x0][0x320] ;  /* 0x0000c80018187a20 */ /* 0x000fe40000410000 */
[----:B------:R-:W-:Y:S02]  /*7a70*/  FMUL.FTZ R25, R25, c[0x0][0x320] ;  /* 0x0000c80019197a20 */ /* 0x000fe40000410000 */
[----:B------:R-:W-:Y:S01]  /*7a80*/  FMUL.FTZ R26, R26, c[0x0][0x320] ;  /* 0x0000c8001a1a7a20 */ /* 0x000fe20000410000 */
[----:B------:R-:W-:Y:S01]  /*7a90*/  MUFU.TANH R177, R20 ;  /* 0x0000001400b17308 */ /* 0x000fe20000002400 */
[----:B------:R-:W-:Y:S01]  /*7aa0*/  FMUL.FTZ R27, R27, c[0x0][0x320] ;  /* 0x0000c8001b1b7a20 */ /* 0x000fe20000410000 */
[C---:B-1----:R-:W-:Y:S08]  /*7ab0*/  HMMA.16816.F32.BF16 R28, R232.reuse, R8, R28 ;  /* 0x00000008e81c723c */ /* 0x042ff0000004181c */
[----:B------:R-:W-:Y:S01]  /*7ac0*/  MUFU.TANH R179, R21 ;  /* 0x0000001500b37308 */ /* 0x000fe20000002400 */
        /* <DEDUP_REMOVED lines=18> */
[----:B------:R-:W-:Y:S01]  /*7bf0*/  LDSM.16.MT88.4 R12, [R103+UR4+0x100] ;  /* 0x00010004670c783b */ /* 0x000fe20008004200 */
[----:B------:R-:W-:Y:S01]  /*7c00*/  FMNMX.FTZ R100, R171, R100, !PT ;  /* 0x00000064ab647209 */ /* 0x000fe20007810000 */
[----:B------:R-:W-:Y:S01]  /*7c10*/  FMUL.FTZ R37, R37, c[0x0][0x320] ;  /* 0x0000c80025257a20 */ /* 0x000fe20000410000 */
[----:B------:R-:W-:Y:S01]  /*7c20*/  FMNMX.FTZ R2, R165, R2, !PT ;  /* 0x00000002a5027209 */ /* 0x000fe20007810000 */
[----:B------:R-:W-:Y:S01]  /*7c30*/  FMUL.FTZ R38, R38, c[0x0][0x320] ;  /* 0x0000c80026267a20 */ /* 0x000fe20000410000 */
[----:B--2---:R-:W-:Y:S01]  /*7c40*/  FMNMX.FTZ R100, R172, R100, !PT ;  /* 0x00000064ac647209 */ /* 0x004fe20007810000 */
[C---:B-1----:R-:W-:Y:S03]  /*7c50*/  HMMA.16816.F32.BF16 R44, R232.reuse, R8, R44 ;  /* 0x00000008e82c723c */ /* 0x042fe6000004182c */
[----:B------:R-:W1:Y:S01]  /*7c60*/  MUFU.TANH R180, R25 ;  /* 0x0000001900b47308 */ /* 0x000e620000002400 */
[----:B------:R-:W-:Y:S01]  /*7c70*/  FMUL.FTZ R33, R33, c[0x0][0x320] ;  /* 0x0000c80021217a20 */ /* 0x000fe20000410000 */
[----:B------:R-:W-:Y:S01]  /*7c80*/  FMNMX.FTZ R100, R177, R100, !PT ;  /* 0x00000064b1647209 */ /* 0x000fe20007810000 */
[----:B------:R-:W-:Y:S01]  /*7c90*/  FMUL.FTZ R39, R39, c[0x0][0x320] ;  /* 0x0000c80027277a20 */ /* 0x000fe20000410000 */
[----:B------:R-:W-:Y:S01]  /*7ca0*/  FMNMX.FTZ R2, R173, R2, !PT ;  /* 0x00000002ad027209 */ /* 0x000fe20007810000 */
[----:B------:R-:W-:Y:S04]  /*7cb0*/  HMMA.16816.F32.BF16 R48, R232, R10, R48 ;  /* 0x0000000ae830723c */ /* 0x000fe80000041830 */
[----:B------:R-:W-:Y:S01]  /*7cc0*/  FMNMX.FTZ R100, R179, R100, !PT ;  /* 0x00000064b3647209 */ /* 0x000fe20007810000 */
[----:B------:R-:W2:Y:S01]  /*7cd0*/  MUFU.TANH R189, R28 ;  /* 0x0000001c00bd7308 */ /* 0x000ea20000002400 */
[----:B------:R-:W-:Y:S01]  /*7ce0*/  FMUL.FTZ R40, R40, c[0x0][0x320] ;  /* 0x0000c80028287a20 */ /* 0x000fe20000410000 */
[----:B------:R-:W-:Y:S01]  /*7cf0*/  FMNMX.FTZ R2, R175, R2, !PT ;  /* 0x00000002af027209 */ /* 0x000fe20007810000 */
[----:B------:R-:W-:Y:S01]  /*7d00*/  FMUL.FTZ R41, R41, c[0x0][0x320] ;  /* 0x0000c80029297a20 */ /* 0x000fe20000410000 */
[----:B---3--:R-:W-:Y:S03]  /*7d10*/  FMNMX.FTZ R100, R178, R100, !PT ;  /* 0x00000064b2647209 */ /* 0x008fe60007810000 */
[----:B------:R-:W-:Y:S02]  /*7d20*/  FMUL.FTZ R34, R34, c[0x0][0x320] ;  /* 0x0000c80022227a20 */ /* 0x000fe40000410000 */
[----:B------:R-:W-:Y:S01]  /*7d30*/  FMUL.FTZ R35, R35, c[0x0][0x320] ;  /* 0x0000c80023237a20 */ /* 0x000fe20000410000 */
[----:B------:R-:W3:Y:S01]  /*7d40*/  MUFU.TANH R190, R29 ;  /* 0x0000001d00be7308 */ /* 0x000ee20000002400 */
        /* <DEDUP_REMOVED lines=14> */
[----:B---3--:R-:W-:Y:S09]  /*7e30*/  FMNMX.FTZ R100, R190, R100, !PT ;  /* 0x00000064be647209 */ /* 0x008ff20007810000 */
[----:B------:R-:W3:Y:S01]  /*7e40*/  MUFU.TANH R16, R36 ;  /* 0x0000002400107308 */ /* 0x000ee20000002400 */
[----:B-1----:R-:W-:Y:S09]  /*7e50*/  FMNMX.FTZ R100, R241, R100, !PT ;  /* 0x00000064f1647209 */ /* 0x002ff20007810000 */
[----:B------:R-:W1:Y:S01]  /*7e60*/  MUFU.TANH R244, R37 ;  /* 0x0000002500f47308 */ /* 0x000e620000002400 */
[----:B--2---:R-:W-:Y:S09]  /*7e70*/  FMNMX.FTZ R100, R243, R100, !PT ;  /* 0x00000064f3647209 */ /* 0x004ff20007810000 */
        /* <DEDUP_REMOVED lines=15> */
[----:B-1----:R-:W-:Y:S05]  /*7f70*/  FMNMX.FTZ R100, R204, R100, !PT ;  /* 0x00000064cc647209 */ /* 0x002fea0007810000 */
[----:B------:R-:W1:Y:S04]  /*7f80*/  SHFL.BFLY PT, R4, R100, 0x2, 0x1f ;  /* 0x0c401f0064047f89 */ /* 0x000e6800000e0000 */
[----:B------:R-:W4:Y:S01]  /*7f90*/  MUFU.TANH R182, R22 ;  /* 0x0000001600b67308 */ /* 0x000f220000002400 */
[----:B--2---:R-:W-:Y:S09]  /*7fa0*/  FMNMX.FTZ R2, R174, R2, !PT ;  /* 0x00000002ae027209 */ /* 0x004ff20007810000 */
[----:B------:R-:W2:Y:S01]  /*7fb0*/  MUFU.TANH R183, R23 ;  /* 0x0000001700b77308 */ /* 0x000ea20000002400 */
[----:B---3--:R-:W-:Y:S09]  /*7fc0*/  FMNMX.FTZ R2, R176, R2, !PT ;  /* 0x00000002b0027209 */ /* 0x008ff20007810000 */
[----:B------:R-:W3:Y:S01]  /*7fd0*/  MUFU.TANH R181, R26 ;  /* 0x0000001a00b57308 */ /* 0x000ee20000002400 */
[----:B-1----:R-:W-:Y:S02]  /*7fe0*/  FMNMX.FTZ R100, R100, R4, !PT ;  /* 0x0000000464647209 */ /* 0x002fe40007810000 */
[----:B----4-:R-:W-:Y:S03]  /*7ff0*/  FMNMX.FTZ R2, R182, R2, !PT ;  /* 0x00000002b6027209 */ /* 0x010fe60007810000 */
        /* <DEDUP_REMOVED lines=8> */
[C---:B------:R-:W-:Y:S02]  /*8080*/  FMUL.FTZ R160, R100.reuse, c[0x0][0x2d0] ;  /* 0x0000b40064a07a20 */ /* 0x040fe40000410000 */
[----:B------:R-:W-:Y:S02]  /*8090*/  FADD.FTZ R0, -R100, R0 ;  /* 0x0000000064007221 */ /* 0x000fe40000010100 */
[----:B------:R-:W1:Y:S01]  /*80a0*/  MUFU.TANH R242, R34 ;  /* 0x0000002200f27308 */ /* 0x000e620000002400 */
[--C-:B------:R-:W-:Y:S02]  /*80b0*/  FFMA.FTZ R4, R169, c[0x0][0x2d0], -R160.reuse ;  /* 0x0000b400a9047a23 */ /* 0x100fe400000108a0 */
[----:B------:R-:W-:Y:S01]  /*80c0*/  FMUL.FTZ R0, R0, c[0x0][0x2d0] ;  /* 0x0000b40000007a20 */ /* 0x000fe20000410000 */
[----:B--2---:R-:W-:Y:S06]  /*80d0*/  FMNMX.FTZ R2, R25, R2, !PT ;  /* 0x0000000219027209 */ /* 0x004fec0007810000 */
[----:B------:R-:W2:Y:S01]  /*80e0*/  MUFU.TANH R245, R35 ;  /* 0x0000002300f57308 */ /* 0x000ea20000002400 */
[----:B---3--:R-:W-:Y:S01]  /*80f0*/  FMNMX.FTZ R2, R24, R2, !PT ;  /* 0x0000000218027209 */ /* 0x008fe20007810000 */
[----:B------:R-:W-:Y:S08]  /*8100*/  LDSM.16.MT88.4 R28, [R237+UR4+0x100] ;  /* 0x00010004ed1c783b */ /* 0x000ff00008004200 */
[----:B------:R-:W3:Y:S01]  /*8110*/  MUFU.TANH R191, R38 ;  /* 0x0000002600bf7308 */ /* 0x000ee20000002400 */
[----:B-1----:R-:W-:Y:S09]  /*8120*/  FMNMX.FTZ R2, R242, R2, !PT ;  /* 0x00000002f2027209 */ /* 0x002ff20007810000 */
[----:B------:R-:W1:Y:S01]  /*8130*/  MUFU.TANH R248, R39 ;  /* 0x0000002700f87308 */ /* 0x000e620000002400 */
[----:B--2---:R-:W-:Y:S09]  /*8140*/  FMNMX.FTZ R2, R245, R2, !PT ;  /* 0x00000002f5027209 */ /* 0x004ff20007810000 */
[----:B------:R-:W2:Y:S01]  /*8150*/  MUFU.TANH R252, R42 ;  /* 0x0000002a00fc7308 */ /* 0x000ea20000002400 */
[----:B---3--:R-:W-:Y:S09]  /*8160*/  FMNMX.FTZ R2, R191, R2, !PT ;  /* 0x00000002bf027209 */ /* 0x008ff20007810000 */
[----:B------:R3:W-:Y:S01]  /*8170*/  MUFU.EX2 R249, R4 ;  /* 0x0000000400f97308 */ /* 0x0007e20000000800 */
[----:B-1----:R-:W-:Y:S09]  /*8180*/  FMNMX.FTZ R2, R248, R2, !PT ;  /* 0x00000002f8027209 */ /* 0x002ff20007810000 */
[----:B------:R-:W1:Y:S01]  /*8190*/  MUFU.TANH R17, R43 ;  /* 0x0000002b00117308 */ /* 0x000e620000002400 */
[----:B--2---:R-:W-:Y:S09]  /*81a0*/  FMNMX.FTZ R2, R252, R2, !PT ;  /* 0x00000002fc027209 */ /* 0x004ff20007810000 */
[----:B------:R-:W2:Y:S01]  /*81b0*/  MUFU.TANH R203, R46 ;  /* 0x0000002e00cb7308 */ /* 0x000ea20000002400 */
[--C-:B---3--:R-:W-:Y:S09]  /*81c0*/  FFMA.FTZ R4, R167, c[0x0][0x2d0], -R160.reuse ;  /* 0x0000b400a7047a23 */ /* 0x108ff200000108a0 */
[----:B------:R-:W3:Y:S01]  /*81d0*/  MUFU.TANH R202, R47 ;  /* 0x0000002f00ca7308 */ /* 0x000ee20000002400 */
[----:B-1----:R-:W-:Y:S02]  /*81e0*/  FMNMX.FTZ R2, R17, R2, !PT ;  /* 0x0000000211027209 */ /* 0x002fe40007810000 */
[----:B------:R-:W-:Y:S07]  /*81f0*/  MOV R167, R17 ;  /* 0x0000001100a77202 */ /* 0x000fee0000000f00 */
[----:B------:R-:W1:Y:S01]  /*8200*/  MUFU.TANH R206, R50 ;  /* 0x0000003200ce7308 */ /* 0x000e620000002400 */
[----:B--2---:R-:W-:Y:S09]  /*8210*/  FMNMX.FTZ R2, R203, R2, !PT ;  /* 0x00000002cb027209 */ /* 0x004ff20007810000 */
[----:B------:R-:W2:Y:S01]  /*8220*/  MUFU.TANH R18, R51 ;  /* 0x0000003300127308 */ /* 0x000ea20000002400 */
[----:B---3--:R-:W-:Y:S01]  /*8230*/  FMNMX.FTZ R2, R202, R2, !PT ;  /* 0x00000002ca027209 */ /* 0x008fe20007810000 */
[----:B------:R-:W-:Y:S08]  /*8240*/  LDSM.16.MT88.4 R44, [R103+UR4+0x3100] ;  /* 0x00310004672c783b */ /* 0x000ff00008004200 */
[----:B------:R3:W-:Y:S01]  /*8250*/  MUFU.EX2 R207, R4 ;  /* 0x0000000400cf7308 */ /* 0x0007e20000000800 */
[----:B-1----:R-:W-:Y:S04]  /*8260*/  FMNMX.FTZ R2, R206, R2, !PT ;  /* 0x00000002ce027209 */ /* 0x002fe80007810000 */
[----:B--2---:R-:W-:Y:S02]  /*8270*/  FMNMX.FTZ R2, R18, R2, !PT ;  /* 0x0000000212027209 */ /* 0x004fe40007810000 */
[----:B------:R-:W-:Y:S03]  /*8280*/  MOV R169, R18 ;  /* 0x0000001200a97202 */ /* 0x000fe60000000f00 */
[----:B------:R-:W1:Y:S01]  /*8290*/  SHFL.BFLY PT, R3, R2, 0x2, 0x1f ;  /* 0x0c401f0002037f89 */ /* 0x000e6200000e0000 */
[--C-:B---3--:R-:W-:Y:S04]  /*82a0*/  FFMA.FTZ R4, R166, c[0x0][0x2d0], -R160.reuse ;  /* 0x0000b400a6047a23 */ /* 0x108fe800000108a0 */
[----:B------:R2:W-:Y:S01]  /*82b0*/  MUFU.EX2 R166, R4 ;  /* 0x0000000400a67308 */ /* 0x0005e20000000800 */
[----:B-1----:R-:W-:Y:S05]  /*82c0*/  FMNMX.FTZ R2, R2, R3, !PT ;  /* 0x0000000302027209 */ /* 0x002fea0007810000 */
[----:B------:R-:W1:Y:S01]  /*82d0*/  SHFL.BFLY PT, R3, R2, 0x1, 0x1f ;  /* 0x0c201f0002037f89 */ /* 0x000e6200000e0000 */
[--C-:B--2---:R-:W-:Y:S01]  /*82e0*/  FFMA.FTZ R4, R102, c[0x0][0x2d0], -R160.reuse ;  /* 0x0000b40066047a23 */ /* 0x104fe200000108a0 */
[----:B------:R-:W-:Y:S03]  /*82f0*/  IADD3 R102, R103, UR4, RZ ;  /* 0x0000000467667c10 */ /* 0x000fe6000fffe0ff */
[----:B------:R2:W-:Y:S01]  /*8300*/  MUFU.EX2 R19, R4 ;  /* 0x0000000400137308 */ /* 0x0005e20000000800 */
[----:B------:R-:W-:Y:S05]  /*8310*/  IADD3 R102, R239, R102, RZ ;  /* 0x00000066ef667210 */ /* 0x000fea0007ffe0ff */
[----:B------:R-:W3:Y:S01]  /*8320*/  LDSM.16.MT88.4 R20, [R102+0x100] ;  /* 0x000100006614783b */ /* 0x000ee20000004200 */
[----:B-1----:R-:W-:Y:S03]  /*8330*/  FMNMX.FTZ R3, R2, R3, !PT ;  /* 0x0000000302037209 */ /* 0x002fe60007810000 */
[----:B------:R1:W4:Y:S02]  /*8340*/  MUFU.EX2 R2, R0 ;  /* 0x0000000000027308 */ /* 0x0003240000000800 */
[C---:B------:R-:W-:Y:S04]  /*8350*/  FMUL.FTZ R161, R3.reuse, c[0x0][0x2d0] ;  /* 0x0000b40003a17a20 */ /* 0x040fe80000410000 */
[----:B--2---:R-:W-:Y:S01]  /*8360*/  FFMA.FTZ R4, R170, c[0x0][0x2d0], -R161 ;  /* 0x0000b400aa047a23 */ /* 0x004fe200000108a1 */
[----:B------:R-:W-:Y:S03]  /*8370*/  MOV R170, R16 ;  /* 0x0000001000aa7202 */ /* 0x000fe60000000f00 */
[----:B------:R2:W-:Y:S01]  /*8380*/  MUFU.EX2 R251, R4 ;  /* 0x0000000400fb7308 */ /* 0x0005e20000000800 */
[----:B-1----:R-:W-:Y:S01]  /*8390*/  FADD.FTZ R0, -R3, R101 ;  /* 0x0000006503007221 */ /* 0x002fe20000010100 */
[----:B------:R-:W-:Y:S01]  /*83a0*/  IADD3 R101, R237, UR4, RZ ;  /* 0x00000004ed657c10 */ /* 0x000fe2000fffe0ff */
[----:B----4-:R-:W-:Y:S02]  /*83b0*/  FMUL.FTZ R5, R2, R105 ;  /* 0x0000006902057220 */ /* 0x010fe40000410000 */
[----:B------:R-:W-:Y:S01]  /*83c0*/  FMUL.FTZ R0, R0, c[0x0][0x2d0] ;  /* 0x0000b40000007a20 */ /* 0x000fe20000410000 */
[----:B------:R-:W-:Y:S01]  /*83d0*/  IADD3 R101, R239, R101, RZ ;  /* 0x00000065ef657210 */ /* 0x000fe20007ffe0ff */
[C---:B------:R-:W-:Y:S02]  /*83e0*/  FMUL.FTZ R8, R2.reuse, R108 ;  /* 0x0000006c02087220 */ /* 0x040fe40000410000 */
[----:B------:R-:W-:Y:S02]  /*83f0*/  FMUL.FTZ R9, R2, R109 ;  /* 0x0000006d02097220 */ /* 0x000fe40000410000 */
[----:B------:R-:W1:Y:S01]  /*8400*/  MUFU.EX2 R0, R0 ;  /* 0x0000000000007308 */ /* 0x000e620000000800 */
[--C-:B--2---:R-:W-:Y:S01]  /*8410*/  FFMA.FTZ R4, R168, c[0x0][0x2d0], -R161.reuse ;  /* 0x0000b400a8047a23 */ /* 0x104fe200000108a1 */
[----:B------:R-:W-:Y:S01]  /*8420*/  MOV R168, R252 ;  /* 0x000000fc00a87202 */ /* 0x000fe20000000f00 */
[C---:B------:R-:W-:Y:S01]  /*8430*/  FMUL.FTZ R16, R2.reuse, R116 ;  /* 0x0000007402107220 */ /* 0x040fe20000410000 */
[----:B------:R-:W2:Y:S01]  /*8440*/  LDSM.16.MT88.4 R36, [R101+0x100] ;  /* 0x000100006524783b */ /* 0x000ea20000004200 */
[C---:B------:R-:W-:Y:S02]  /*8450*/  FMUL.FTZ R17, R2.reuse, R117 ;  /* 0x0000007502117220 */ /* 0x040fe40000410000 */
[C---:B------:R-:W-:Y:S02]  /*8460*/  FMUL.FTZ R32, R2.reuse, R132 ;  /* 0x0000008402207220 */ /* 0x040fe40000410000 */
[C---:B------:R-:W-:Y:S01]  /*8470*/  FMUL.FTZ R33, R2.reuse, R133 ;  /* 0x0000008502217220 */ /* 0x040fe20000410000 */
[----:B------:R-:W4:Y:S01]  /*8480*/  MUFU.EX2 R250, R4 ;  /* 0x0000000400fa7308 */ /* 0x000f220000000800 */
        /* <DEDUP_REMOVED lines=13> */
[C---:B-1----:R-:W-:Y:S02]  /*8560*/  FMUL.FTZ R6, R0.reuse, R106 ;  /* 0x0000006a00067220 */ /* 0x042fe40000410000 */
[C---:B------:R-:W-:Y:S02]  /*8570*/  FMUL.FTZ R7, R0.reuse, R107 ;  /* 0x0000006b00077220 */ /* 0x040fe40000410000 */
[C---:B------:R-:W-:Y:S02]  /*8580*/  FMUL.FTZ R10, R0.reuse, R110 ;  /* 0x0000006e000a7220 */ /* 0x040fe40000410000 */
[C---:B------:R-:W-:Y:S02]  /*8590*/  FMUL.FTZ R11, R0.reuse, R111 ;  /* 0x0000006f000b7220 */ /* 0x040fe40000410000 */
[----:B------:R-:W-:Y:S01]  /*85a0*/  FMUL.FTZ R18, R0, R118 ;  /* 0x0000007600127220 */ /* 0x000fe20000410000 */
[----:B----4-:R-:W-:Y:S01]  /*85b0*/  F2FP.BF16.PACK_AB R105, R250, R251 ;  /* 0x000000fbfa69723e */ /* 0x010fe200000010ff */
[--C-:B------:R-:W-:Y:S01]  /*85c0*/  FFMA.FTZ R4, R164, c[0x0][0x2d0], -R161.reuse ;  /* 0x0000b400a4047a23 */ /* 0x100fe200000108a1 */
[----:B------:R-:W-:Y:S01]  /*85d0*/  MOV R164, R249 ;  /* 0x000000f900a47202 */ /* 0x000fe20000000f00 */
[C---:B------:R-:W-:Y:S01]  /*85e0*/  FMUL.FTZ R26, R0.reuse, R126 ;  /* 0x0000007e001a7220 */ /* 0x040fe20000410000 */
[----:B------:R-:W1:Y:S01]  /*85f0*/  LDSM.16.MT88.4 R108, [R102+0x3100] ;  /* 0x00310000666c783b */ /* 0x000e620000004200 */
[----:B------:R4:W-:Y:S01]  /*8600*/  MUFU.EX2 R249, R4 ;  /* 0x0000000400f97308 */ /* 0x0009e20000000800 */
[C---:B------:R-:W-:Y:S02]  /*8610*/  FMUL.FTZ R27, R0.reuse, R127 ;  /* 0x0000007f001b7220 */ /* 0x040fe40000410000 */
[C---:B------:R-:W-:Y:S02]  /*8620*/  FMUL.FTZ R34, R0.reuse, R134 ;  /* 0x0000008600227220 */ /* 0x040fe40000410000 */
[C---:B------:R-:W-:Y:S02]  /*8630*/  FMUL.FTZ R35, R0.reuse, R135 ;  /* 0x0000008700237220 */ /* 0x040fe40000410000 */
[C---:B------:R-:W-:Y:S01]  /*8640*/  FMUL.FTZ R42, R0.reuse, R142 ;  /* 0x0000008e002a7220 */ /* 0x040fe20000410000 */
[----:B------:R-:W-:Y:S01]  /*8650*/  LDSM.16.MT88.4 R132, [R102+0x3900] ;  /* 0x003900006684783b */ /* 0x000fe20000004200 */
        /* <DEDUP_REMOVED lines=9> */
[----:B------:R-:W-:Y:S02]  /*86f0*/  FMUL.FTZ R57, R2, R57 ;  /* 0x0000003902397220 */ /* 0x000fe40000410000 */
[C---:B------:R-:W-:Y:S02]  /*8700*/  FMUL.FTZ R58, R0.reuse, R58 ;  /* 0x0000003a003a7220 */ /* 0x040fe40000410000 */
[C---:B------:R-:W-:Y:S02]  /*8710*/  FMUL.FTZ R59, R0.reuse, R59 ;  /* 0x0000003b003b7220 */ /* 0x040fe40000410000 */
[--C-:B----4-:R-:W-:Y:S01]  /*8720*/  FFMA.FTZ R4, R165, c[0x0][0x2d0], -R161.reuse ;  /* 0x0000b400a5047a23 */ /* 0x110fe200000108a1 */
[----:B------:R-:W-:Y:S01]  /*8730*/  MOV R165, R19 ;  /* 0x0000001300a57202 */ /* 0x000fe20000000f00 */
[----:B------:R-:W-:Y:S02]  /*8740*/  FMUL.FTZ R19, R0, R119 ;  /* 0x0000007700137220 */ /* 0x000fe40000410000 */
[----:B------:R-:W4:Y:S01]  /*8750*/  MUFU.EX2 R252, R4 ;  /* 0x0000000400fc7308 */ /* 0x000f220000000800 */
[----:B------:R-:W-:Y:S01]  /*8760*/  F2FP.BF16.PACK_AB R106, R165, R166 ;  /* 0x000000a6a56a723e */ /* 0x000fe200000010ff */
[----:B------:R-:W-:Y:S01]  /*8770*/  LDSM.16.MT88.4 R116, [R101+0x3100] ;  /* 0x003100006574783b */ /* 0x000fe20000004200 */
        /* <DEDUP_REMOVED lines=10> */
[----:B------:R-:W-:Y:S01]  /*8820*/  FMUL.FTZ R70, R0, R70 ;  /* 0x0000004600467220 */ /* 0x000fe20000410000 */
[----:B----4-:R-:W-:Y:S01]  /*8830*/  F2FP.BF16.PACK_AB R107, R252, R249 ;  /* 0x000000f9fc6b723e */ /* 0x010fe200000010ff */
[----:B------:R-:W-:Y:S01]  /*8840*/  FMUL.FTZ R4, R2, R104 ;  /* 0x0000006802047220 */ /* 0x000fe20000410000 */
[----:B------:R-:W-:Y:S01]  /*8850*/  F2FP.BF16.PACK_AB R104, R207, R164 ;  /* 0x000000a4cf68723e */ /* 0x000fe200000010ff */
[----:B------:R-:W-:Y:S02]  /*8860*/  FMUL.FTZ R71, R0, R71 ;  /* 0x0000004700477220 */ /* 0x000fe40000410000 */
[C---:B------:R-:W-:Y:S02]  /*8870*/  FMUL.FTZ R72, R2.reuse, R72 ;  /* 0x0000004802487220 */ /* 0x040fe40000410000 */
[----:B------:R-:W-:Y:S02]  /*8880*/  FMUL.FTZ R73, R2, R73 ;  /* 0x0000004902497220 */ /* 0x000fe40000410000 */
[C---:B------:R-:W-:Y:S05]  /*8890*/  HMMA.16816.F32.BF16 R4, R104.reuse, R12, R4 ;  /* 0x0000000c6804723c */ /* 0x040fea0000041804 */
[----:B------:R-:W-:Y:S02]  /*88a0*/  FMUL.FTZ R74, R0, R74 ;  /* 0x0000004a004a7220 */ /* 0x000fe40000410000 */
[C---:B------:R-:W-:Y:S01]  /*88b0*/  FMUL.FTZ R12, R2.reuse, R112 ;  /* 0x00000070020c7220 */ /* 0x040fe20000410000 */
[C---:B------:R-:W-:Y:S04]  /*88c0*/  HMMA.16816.F32.BF16 R8, R104.reuse, R14, R8 ;  /* 0x0000000e6808723c */ /* 0x040fe80000041808 */
[----:B------:R-:W-:Y:S02]  /*88d0*/  FMUL.FTZ R13, R2, R113 ;  /* 0x00000071020d7220 */ /* 0x000fe40000410000 */
[C---:B------:R-:W-:Y:S02]  /*88e0*/  FMUL.FTZ R75, R0.reuse, R75 ;  /* 0x0000004b004b7220 */ /* 0x040fe40000410000 */
[C---:B------:R-:W-:Y:S04]  /*88f0*/  FMUL.FTZ R14, R0.reuse, R114 ;  /* 0x00000072000e7220 */ /* 0x040fe80000410000 */
[----:B------:R-:W-:Y:S02]  /*8900*/  FMUL.FTZ R15, R0, R115 ;  /* 0x00000073000f7220 */ /* 0x000fe40000410000 */
[----:B------:R-:W4:Y:S01]  /*8910*/  LDSM.16.MT88.4 R112, [R237+UR4+0x3100] ;  /* 0x00310004ed70783b */ /* 0x000f220008004200 */
[C---:B------:R-:W-:Y:S02]  /*8920*/  FMUL.FTZ R76, R2.reuse, R76 ;  /* 0x0000004c024c7220 */ /* 0x040fe40000410000 */
[----:B------:R-:W-:Y:S02]  /*8930*/  FMUL.FTZ R77, R2, R77 ;  /* 0x0000004d024d7220 */ /* 0x000fe40000410000 */
[C---:B---3--:R-:W-:Y:S03]  /*8940*/  HMMA.16816.F32.BF16 R12, R104.reuse, R20, R12 ;  /* 0x00000014680c723c */ /* 0x048fe6000004180c */
        /* <DEDUP_REMOVED lines=8> */
[C---:B------:R-:W-:Y:S04]  /*89d0*/  FMUL.FTZ R22, R0.reuse, R122 ;  /* 0x0000007a00167220 */ /* 0x040fe80000410000 */
[----:B------:R-:W-:Y:S01]  /*89e0*/  FMUL.FTZ R23, R0, R123 ;  /* 0x0000007b00177220 */ /* 0x000fe20000410000 */
[----:B------:R-:W-:Y:S01]  /*89f0*/  MOV R151, R121 ;  /* 0x0000007900977202 */ /* 0x000fe20000000f00 */
[----:B------:R-:W-:Y:S02]  /*8a00*/  FMUL.FTZ R24, R2, R124 ;  /* 0x0000007c02187220 */ /* 0x000fe40000410000 */
[--C-:B------:R-:W-:Y:S02]  /*8a10*/  FFMA.FTZ R124, R176, c[0x0][0x2d0], -R161.reuse ;  /* 0x0000b400b07c7a23 */ /* 0x100fe400000108a1 */
[C---:B------:R-:W-:Y:S01]  /*8a20*/  FMUL.FTZ R80, R2.reuse, R80 ;  /* 0x0000005002507220 */ /* 0x040fe20000410000 */
[C---:B------:R-:W-:Y:S03]  /*8a30*/  HMMA.16816.F32.BF16 R20, R104.reuse, R28, R20 ;  /* 0x0000001c6814723c */ /* 0x040fe60000041814 */
[----:B------:R-:W-:Y:S02]  /*8a40*/  FMUL.FTZ R81, R2, R81 ;  /* 0x0000005102517220 */ /* 0x000fe40000410000 */
[----:B------:R-:W-:Y:S02]  /*8a50*/  FMUL.FTZ R82, R0, R82 ;  /* 0x0000005200527220 */ /* 0x000fe40000410000 */
[C---:B------:R-:W-:Y:S01]  /*8a60*/  FMUL.FTZ R28, R2.reuse, R128 ;  /* 0x00000080021c7220 */ /* 0x040fe20000410000 */
[C---:B------:R-:W-:Y:S04]  /*8a70*/  HMMA.16816.F32.BF16 R24, R104.reuse, R30, R24 ;  /* 0x0000001e6818723c */ /* 0x040fe80000041818 */
[----:B------:R-:W-:Y:S02]  /*8a80*/  FMUL.FTZ R29, R2, R129 ;  /* 0x00000081021d7220 */ /* 0x000fe40000410000 */
[C---:B------:R-:W-:Y:S02]  /*8a90*/  FMUL.FTZ R83, R0.reuse, R83 ;  /* 0x0000005300537220 */ /* 0x040fe40000410000 */
[C---:B------:R-:W-:Y:S04]  /*8aa0*/  FMUL.FTZ R30, R0.reuse, R130 ;  /* 0x00000082001e7220 */ /* 0x040fe80000410000 */
[----:B------:R-:W-:Y:S02]  /*8ab0*/  FMUL.FTZ R31, R0, R131 ;  /* 0x00000083001f7220 */ /* 0x000fe40000410000 */
[----:B------:R-:W-:Y:S01]  /*8ac0*/  LDSM.16.MT88.4 R128, [R103+UR4+0x3900] ;  /* 0x003900046780783b */ /* 0x000fe20008004200 */
[C---:B------:R-:W-:Y:S02]  /*8ad0*/  FMUL.FTZ R84, R2.reuse, R84 ;  /* 0x0000005402547220 */ /* 0x040fe40000410000 */
[----:B------:R-:W-:Y:S02]  /*8ae0*/  FMUL.FTZ R85, R2, R85 ;  /* 0x0000005502557220 */ /* 0x000fe40000410000 */
[C---:B--2---:R-:W-:Y:S03]  /*8af0*/  HMMA.16816.F32.BF16 R28, R104.reuse, R36, R28 ;  /* 0x00000024681c723c */ /* 0x044fe6000004181c */
        /* <DEDUP_REMOVED lines=12> */
[----:B------:R-:W-:Y:S01]  /*8bc0*/  FMUL.FTZ R89, R2, R89 ;  /* 0x0000005902597220 */ /* 0x000fe20000410000 */
[----:B------:R-:W-:Y:S01]  /*8bd0*/  MOV R169, R203 ;  /* 0x000000cb00a97202 */ /* 0x000fe20000000f00 */
[C---:B------:R-:W-:Y:S02]  /*8be0*/  FMUL.FTZ R90, R0.reuse, R90 ;  /* 0x0000005a005a7220 */ /* 0x040fe40000410000 */
[----:B------:R-:W-:Y:S01]  /*8bf0*/  FMUL.FTZ R91, R0, R91 ;  /* 0x0000005b005b7220 */ /* 0x000fe20000410000 */
[C---:B------:R-:W-:Y:S03]  /*8c00*/  HMMA.16816.F32.BF16 R36, R104.reuse, R44, R36 ;  /* 0x0000002c6824723c */ /* 0x040fe60000041824 */
[C---:B------:R-:W-:Y:S02]  /*8c10*/  FMUL.FTZ R92, R2.reuse, R92 ;  /* 0x0000005c025c7220 */ /* 0x040fe40000410000 */
[C---:B------:R-:W-:Y:S02]  /*8c20*/  FMUL.FTZ R93, R2.reuse, R93 ;  /* 0x0000005d025d7220 */ /* 0x040fe40000410000 */
        /* <DEDUP_REMOVED lines=10> */
[----:B------:R-:W-:Y:S02]  /*8cd0*/  FMUL.FTZ R95, R0, R95 ;  /* 0x0000005f005f7220 */ /* 0x000fe40000410000 */
[C---:B------:R-:W-:Y:S02]  /*8ce0*/  FMUL.FTZ R96, R2.reuse, R96 ;  /* 0x0000006002607220 */ /* 0x040fe40000410000 */
[----:B------:R-:W-:Y:S01]  /*8cf0*/  FMUL.FTZ R97, R2, R97 ;  /* 0x0000006102617220 */ /* 0x000fe20000410000 */
[C---:B-1----:R-:W-:Y:S03]  /*8d00*/  HMMA.16816.F32.BF16 R44, R104.reuse, R108, R44 ;  /* 0x0000006c682c723c */ /* 0x042fe6000004182c */
[C---:B------:R-:W-:Y:S02]  /*8d10*/  FMUL.FTZ R98, R0.reuse, R98 ;  /* 0x0000006200627220 */ /* 0x040fe40000410000 */
[----:B------:R-:W-:Y:S03]  /*8d20*/  FMUL.FTZ R99, R0, R99 ;  /* 0x0000006300637220 */ /* 0x000fe60000410000 */
[C---:B------:R-:W-:Y:S01]  /*8d30*/  HMMA.16816.F32.BF16 R48, R104.reuse, R110, R48 ;  /* 0x0000006e6830723c */ /* 0x040fe20000041830 */
[----:B------:R-:W1:Y:S07]  /*8d40*/  LDSM.16.MT88.4 R108, [R103+UR4+0x6100] ;  /* 0x00610004676c783b */ /* 0x000e6e0008004200 */
[C---:B----4-:R-:W-:Y:S08]  /*8d50*/  HMMA.16816.F32.BF16 R52, R104.reuse, R112, R52 ;  /* 0x000000706834723c */ /* 0x050ff00000041834 */
[C---:B------:R-:W-:Y:S01]  /*8d60*/  HMMA.16816.F32.BF16 R56, R104.reuse, R114, R56 ;  /* 0x000000726838723c */ /* 0x040fe20000041838 */
[----:B------:R-:W2:Y:S07]  /*8d70*/  LDSM.16.MT88.4 R112, [R102+0x6100] ;  /* 0x006100006670783b */ /* 0x000eae0000004200 */
[C---:B------:R-:W-:Y:S07]  /*8d80*/  HMMA.16816.F32.BF16 R60, R104.reuse, R116, R60 ;  /* 0x00000074683c723c */ /* 0x040fee000004183c */
[--C-:B------:R-:W-:Y:S01]  /*8d90*/  FFMA.FTZ R116, R162, c[0x0][0x2d0], -R160.reuse ;  /* 0x0000b400a2747a23 */ /* 0x100fe200000108a0 */
[C---:B------:R-:W-:Y:S03]  /*8da0*/  HMMA.16816.F32.BF16 R64, R104.reuse, R118, R64 ;  /* 0x000000766840723c */ /* 0x040fe60000041840 */
[----:B------:R3:W-:Y:S01]  /*8db0*/  MUFU.EX2 R248, R116 ;  /* 0x0000007400f87308 */ /* 0x0007e20000000800 */
[----:B------:R-:W-:Y:S02]  /*8dc0*/  MOV R162, R120 ;  /* 0x0000007800a27202 */ /* 0x000fe40000000f00 */
[----:B------:R-:W-:Y:S02]  /*8dd0*/  LDSM.16.MT88.4 R120, [R237+UR4+0x900] ;  /* 0x00090004ed78783b */ /* 0x000fe40008004200 */
[C---:B-1----:R-:W-:Y:S07]  /*8de0*/  HMMA.16816.F32.BF16 R68, R104.reuse, R108, R68 ;  /* 0x0000006c6844723c */ /* 0x042fee0000041844 */
[--C-:B------:R-:W-:Y:S01]  /*8df0*/  FFMA.FTZ R108, R171, c[0x0][0x2d0], -R160.reuse ;  /* 0x0000b400ab6c7a23 */ /* 0x100fe200000108a0 */
[C---:B------:R-:W-:Y:S03]  /*8e00*/  HMMA.16816.F32.BF16 R72, R104.reuse, R110, R72 ;  /* 0x0000006e6848723c */ /* 0x040fe60000041848 */
[----:B------:R1:W-:Y:S01]  /*8e10*/  MUFU.EX2 R246, R108 ;  /* 0x0000006c00f67308 */ /* 0x0003e20000000800 */
[----:B------:R-:W-:Y:S04]  /*8e20*/  MOV R171, R241 ;  /* 0x000000f100ab7202 */ /* 0x000fe80000000f00 */
[C---:B--2---:R-:W-:Y:S04]  /*8e30*/  HMMA.16816.F32.BF16 R76, R104.reuse, R112, R76 ;  /* 0x00000070684c723c */ /* 0x044fe8000004184c */
[--C-:B---3--:R-:W-:Y:S01]  /*8e40*/  FFMA.FTZ R116, R163, c[0x0][0x2d0], -R160.reuse ;  /* 0x0000b400a3747a23 */ /* 0x108fe200000108a0 */
[----:B------:R2:W-:Y:S01]  /*8e50*/  MUFU.EX2 R241, R124 ;  /* 0x0000007c00f17308 */ /* 0x0005e20000000800 */
[----:B------:R-:W-:Y:S01]  /*8e60*/  MOV R163, R243 ;  /* 0x000000f300a37202 */ /* 0x000fe20000000f00 */
[--C-:B------:R-:W-:Y:S01]  /*8e70*/  FFMA.FTZ R112, R173, c[0x0][0x2d0], -R161.reuse ;  /* 0x0000b400ad707a23 */ /* 0x100fe200000108a1 */
[C---:B------:R-:W-:Y:S07]  /*8e80*/  HMMA.16816.F32.BF16 R80, R104.reuse, R114, R80 ;  /* 0x000000726850723c */ /* 0x040fee0000041850 */
[----:B------:R3:W4:Y:S01]  /*8e90*/  MUFU.EX2 R247, R116 ;  /* 0x0000007400f77308 */ /* 0x0007220000000800 */
[--C-:B-1----:R-:W-:Y:S09]  /*8ea0*/  FFMA.FTZ R108, R172, c[0x0][0x2d0], -R160.reuse ;  /* 0x0000b400ac6c7a23 */ /* 0x102ff200000108a0 */
[----:B------:R1:W-:Y:S01]  /*8eb0*/  MUFU.EX2 R244, R112 ;  /* 0x0000007000f47308 */ /* 0x0003e20000000800 */
[----:B--2---:R-:W-:Y:S09]  /*8ec0*/  LDSM.16.MT88.4 R124, [R101+0x900] ;  /* 0x00090000657c783b */ /* 0x004ff20000004200 */
[----:B------:R2:W5:Y:S01]  /*8ed0*/  MUFU.EX2 R245, R108 ;  /* 0x0000006c00f57308 */ /* 0x0005620000000800 */
[----:B---3--:R-:W3:Y:S01]  /*8ee0*/  LDSM.16.MT88.4 R116, [R237+UR4+0x6100] ;  /* 0x00610004ed74783b */ /* 0x008ee20008004200 */
[--C-:B-1----:R-:W-:Y:S08]  /*8ef0*/  FFMA.FTZ R112, R175, c[0x0][0x2d0], -R161.reuse ;  /* 0x0000b400af707a23 */ /* 0x102ff000000108a1 */
[----:B------:R1:W1:Y:S01]  /*8f00*/  MUFU.EX2 R243, R112 ;  /* 0x0000007000f37308 */ /* 0x0002620000000800 */
[----:B--2---:R-:W2:Y:S08]  /*8f10*/  LDSM.16.MT88.4 R108, [R101+0x6100] ;  /* 0x00610000656c783b */ /* 0x004eb00000004200 */
[----:B-1----:R-:W1:Y:S01]  /*8f20*/  LDSM.16.MT88.4 R112, [R103+UR4+0x900] ;  /* 0x000900046770783b */ /* 0x002e620008004200 */
[C---:B---3--:R-:W-:Y:S07]  /*8f30*/  HMMA.16816.F32.BF16 R84, R104.reuse, R116, R84 ;  /* 0x000000746854723c */ /* 0x048fee0000041854 */
[--C-:B------:R-:W-:Y:S01]  /*8f40*/  FFMA.FTZ R116, R174, c[0x0][0x2d0], -R161.reuse ;  /* 0x0000b400ae747a23 */ /* 0x100fe200000108a1 */
[C---:B------:R-:W-:Y:S03]  /*8f50*/  HMMA.16816.F32.BF16 R88, R104.reuse, R118, R88 ;  /* 0x000000766858723c */ /* 0x040fe60000041858 */
[----:B------:R3:W1:Y:S05]  /*8f60*/  MUFU.EX2 R242, R116 ;  /* 0x0000007400f27308 */ /* 0x00066a0000000800 */
[C---:B--2---:R-:W-:Y:S08]  /*8f70*/  HMMA.16816.F32.BF16 R92, R104.reuse, R108, R92 ;  /* 0x0000006c685c723c */ /* 0x044ff0000004185c */
[----:B------:R-:W-:Y:S01]  /*8f80*/  HMMA.16816.F32.BF16 R96, R104, R110, R96 ;  /* 0x0000006e6860723c */ /* 0x000fe20000041860 */
[----:B------:R-:W-:Y:S06]  /*8f90*/  LDSM.16.MT88.4 R108, [R237+UR4+0x3900] ;  /* 0x00390004ed6c783b */ /* 0x000fec0008004200 */
[----:B----4-:R-:W-:Y:S02]  /*8fa0*/  F2FP.BF16.PACK_AB R104, R247, R248 ;  /* 0x000000f8f768723e */ /* 0x010fe400000010ff */
[----:B---3--:R-:W2:Y:S03]  /*8fb0*/  LDSM.16.MT88.4 R116, [R102+0x900] ;  /* 0x000900006674783b */ /* 0x008ea60000004200 */
[----:B-----5:R-:W-:Y:S02]  /*8fc0*/  F2FP.BF16.PACK_AB R106, R245, R246 ;  /* 0x000000f6f56a723e */ /* 0x020fe400000010ff */
[----:B------:R-:W-:Y:S02]  /*8fd0*/  F2FP.BF16.PACK_AB R105, R243, R244 ;  /* 0x000000f4f369723e */ /* 0x000fe400000010ff */
[----:B-1----:R-:W-:Y:S07]  /*8fe0*/  F2FP.BF16.PACK_AB R107, R241, R242 ;  /* 0x000000f2f16b723e */ /* 0x002fee00000010ff */
[C---:B------:R-:W-:Y:S08]  /*8ff0*/  HMMA.16816.F32.BF16 R4, R104.reuse, R112, R4 ;  /* 0x000000706804723c */ /* 0x040ff00000041804 */
[C---:B------:R-:W-:Y:S01]  /*9000*/  HMMA.16816.F32.BF16 R8, R104.reuse, R114, R8 ;  /* 0x000000726808723c */ /* 0x040fe20000041808 */
[----:B------:R-:W1:Y:S07]  /*9010*/  LDSM.16.MT88.4 R112, [R101+0x3900] ;  /* 0x003900006570783b */ /* 0x000e6e0000004200 */
[C---:B--2---:R-:W-:Y:S08]  /*9020*/  HMMA.16816.F32.BF16 R12, R104.reuse, R116, R12 ;  /* 0x00000074680c723c */ /* 0x044ff0000004180c */
[C---:B------:R-:W-:Y:S01]  /*9030*/  HMMA.16816.F32.BF16 R16, R104.reuse, R118, R16 ;  /* 0x000000766810723c */ /* 0x040fe20000041810 */
[----:B------:R-:W2:Y:S07]  /*9040*/  LDSM.16.MT88.4 R116, [R103+UR4+0x6900] ;  /* 0x006900046774783b */ /* 0x000eae0008004200 */
[C---:B------:R-:W-:Y:S07]  /*9050*/  HMMA.16816.F32.BF16 R20, R104.reuse, R120, R20 ;  /* 0x000000786814723c */ /* 0x040fee0000041814 */
[--C-:B------:R-:W-:Y:S01]  /*9060*/  FFMA.FTZ R120, R177, c[0x0][0x2d0], -R160.reuse ;  /* 0x0000b400b1787a23 */ /* 0x100fe200000108a0 */
[C---:B------:R-:W-:Y:S03]  /*9070*/  HMMA.16816.F32.BF16 R24, R104.reuse, R122, R24 ;  /* 0x0000007a6818723c */ /* 0x040fe60000041818 */
[----:B------:R3:W-:Y:S05]  /*9080*/  MUFU.EX2 R206, R120 ;  /* 0x0000007800ce7308 */ /* 0x0007ea0000000800 */
[C---:B------:R-:W-:Y:S07]  /*9090*/  HMMA.16816.F32.BF16 R28, R104.reuse, R124, R28 ;  /* 0x0000007c681c723c */ /* 0x040fee000004181c */
[--C-:B------:R-:W-:Y:S01]  /*90a0*/  FFMA.FTZ R124, R182, c[0x0][0x2d0], -R161.reuse ;  /* 0x0000b400b67c7a23 */ /* 0x100fe200000108a1 */
[C---:B------:R-:W-:Y:S03]  /*90b0*/  HMMA.16816.F32.BF16 R32, R104.reuse, R126, R32 ;  /* 0x0000007e6820723c */ /* 0x040fe60000041820 */
[----:B------:R4:W-:Y:S05]  /*90c0*/  MUFU.EX2 R203, R124 ;  /* 0x0000007c00cb7308 */ /* 0x0009ea0000000800 */
[C---:B------:R-:W-:Y:S01]  /*90d0*/  HMMA.16816.F32.BF16 R36, R104.reuse, R128, R36 ;  /* 0x000000806824723c */ /* 0x040fe20000041824 */
[----:B---3--:R-:W3:Y:S07]  /*90e0*/  LDSM.16.MT88.4 R120, [R102+0x6900] ;  /* 0x006900006678783b */ /* 0x008eee0000004200 */
[C---:B------:R-:W-:Y:S01]  /*90f0*/  HMMA.16816.F32.BF16 R40, R104.reuse, R130, R40 ;  /* 0x000000826828723c */ /* 0x040fe20000041828 */
[----:B------:R-:W-:Y:S07]  /*9100*/  LDSM.16.MT88.4 R128, [R103+UR4+0x4100] ;  /* 0x004100046780783b */ /* 0x000fee0008004200 */
[C---:B------:R-:W-:Y:S01]  /*9110*/  HMMA.16816.F32.BF16 R44, R104.reuse, R132, R44 ;  /* 0x00000084682c723c */ /* 0x040fe2000004182c */
[----:B----4-:R-:W-:Y:S07]  /*9120*/  LDSM.16.MT88.4 R124, [R237+UR4+0x1100] ;  /* 0x00110004ed7c783b */ /* 0x010fee0008004200 */
[C---:B------:R-:W-:Y:S01]  /*9130*/  HMMA.16816.F32.BF16 R48, R104.reuse, R134, R48 ;  /* 0x000000866830723c */ /* 0x040fe20000041830 */
[----:B------:R-:W-:Y:S07]  /*9140*/  LDSM.16.MT88.4 R132, [R102+0x4100] ;  /* 0x004100006684783b */ /* 0x000fee0000004200 */
[C---:B------:R-:W-:Y:S07]  /*9150*/  HMMA.16816.F32.BF16 R52, R104.reuse, R108, R52 ;  /* 0x0000006c6834723c */ /* 0x040fee0000041834 */
[--C-:B------:R-:W-:Y:S01]  /*9160*/  FFMA.FTZ R108, R179, c[0x0][0x2d0], -R160.reuse ;  /* 0x0000b400b36c7a23 */ /* 0x100fe200000108a0 */
[C---:B------:R-:W-:Y:S03]  /*9170*/  HMMA.16816.F32.BF16 R56, R104.reuse, R110, R56 ;  /* 0x0000006e6838723c */ /* 0x040fe60000041838 */
[----:B------:R4:W5:Y:S05]  /*9180*/  MUFU.EX2 R204, R108 ;  /* 0x0000006c00cc7308 */ /* 0x00096a0000000800 */
[C---:B-1----:R-:W-:Y:S07]  /*9190*/  HMMA.16816.F32.BF16 R60, R104.reuse, R112, R60 ;  /* 0x00000070683c723c */ /* 0x042fee000004183c */
[--C-:B------:R-:W-:Y:S01]  /*91a0*/  FFMA.FTZ R112, R180, c[0x0][0x2d0], -R160.reuse ;  /* 0x0000b400b4707a23 */ /* 0x100fe200000108a0 */
[C---:B------:R-:W-:Y:S03]  /*91b0*/  HMMA.16816.F32.BF16 R64, R104.reuse, R114, R64 ;  /* 0x000000726840723c */ /* 0x040fe60000041840 */
[----:B------:R1:W-:Y:S05]  /*91c0*/  MUFU.EX2 R207, R112 ;  /* 0x0000007000cf7308 */ /* 0x0003ea0000000800 */
[C---:B--2---:R-:W-:Y:S04]  /*91d0*/  HMMA.16816.F32.BF16 R68, R104.reuse, R116, R68 ;  /* 0x000000746844723c */ /* 0x044fe80000041844 */
[--C-:B----4-:R-:W-:Y:S03]  /*91e0*/  FFMA.FTZ R108, R178, c[0x0][0x2d0], -R160.reuse ;  /* 0x0000b400b26c7a23 */ /* 0x110fe600000108a0 */
[--C-:B------:R-:W-:Y:S01]  /*91f0*/  FFMA.FTZ R116, R183, c[0x0][0x2d0], -R161.reuse ;  /* 0x0000b400b7747a23 */ /* 0x100fe200000108a1 */
[C---:B------:R-:W-:Y:S01]  /*9200*/  HMMA.16816.F32.BF16 R72, R104.reuse, R118, R72 ;  /* 0x000000766848723c */ /* 0x040fe20000041848 */
[----:B------:R2:W4:Y:S07]  /*9210*/  MUFU.EX2 R205, R108 ;  /* 0x0000006c00cd7308 */ /* 0x00052e0000000800 */
[C---:B---3--:R-:W-:Y:S03]  /*9220*/  HMMA.16816.F32.BF16 R76, R104.reuse, R120, R76 ;  /* 0x00000078684c723c */ /* 0x048fe6000004184c */
[----:B------:R3:W3:Y:S01]  /*9230*/  MUFU.EX2 R202, R116 ;  /* 0x0000007400ca7308 */ /* 0x0006e20000000800 */
[----:B-1----:R-:W-:Y:S03]  /*9240*/  LDSM.16.MT88.4 R112, [R101+0x6900] ;  /* 0x006900006570783b */ /* 0x002fe60000004200 */
[--C-:B------:R-:W-:Y:S01]  /*9250*/  FFMA.FTZ R120, R188, c[0x0][0x2d0], -R161.reuse ;  /* 0x0000b400bc787a23 */ /* 0x100fe200000108a1 */
[C---:B------:R-:W-:Y:S05]  /*9260*/  HMMA.16816.F32.BF16 R80, R104.reuse, R122, R80 ;  /* 0x0000007a6850723c */ /* 0x040fea0000041850 */
[----:B------:R1:W-:Y:S01]  /*9270*/  MUFU.EX2 R201, R120 ;  /* 0x0000007800c97308 */ /* 0x0003e20000000800 */
[----:B--2---:R-:W2:Y:S01]  /*9280*/  LDSM.16.MT88.4 R108, [R237+UR4+0x6900] ;  /* 0x00690004ed6c783b */ /* 0x004ea20008004200 */
[--C-:B---3--:R-:W-:Y:S08]  /*9290*/  FFMA.FTZ R116, R181, c[0x0][0x2d0], -R161.reuse ;  /* 0x0000b400b5747a23 */ /* 0x108ff000000108a1 */
[----:B------:R3:W2:Y:S01]  /*92a0*/  MUFU.EX2 R200, R116 ;  /* 0x0000007400c87308 */ /* 0x0006a20000000800 */
[----:B-1----:R-:W-:Y:S08]  /*92b0*/  LDSM.16.MT88.4 R120, [R102+0x1100] ;  /* 0x001100006678783b */ /* 0x002ff00000004200 */
[----:B---3--:R-:W1:Y:S01]  /*92c0*/  LDSM.16.MT88.4 R116, [R103+UR4+0x1100] ;  /* 0x001100046774783b */ /* 0x008e620008004200 */
[C---:B--2---:R-:W-:Y:S08]  /*92d0*/  HMMA.16816.F32.BF16 R84, R104.reuse, R108, R84 ;  /* 0x0000006c6854723c */ /* 0x044ff00000041854 */
[C---:B------:R-:W-:Y:S01]  /*92e0*/  HMMA.16816.F32.BF16 R88, R104.reuse, R110, R88 ;  /* 0x0000006e6858723c */ /* 0x040fe20000041858 */
[----:B------:R-:W2:Y:S07]  /*92f0*/  LDSM.16.MT88.4 R108, [R101+0x1100] ;  /* 0x00110000656c783b */ /* 0x000eae0000004200 */
[C---:B------:R-:W-:Y:S08]  /*9300*/  HMMA.16816.F32.BF16 R92, R104.reuse, R112, R92 ;  /* 0x00000070685c723c */ /* 0x040ff0000004185c */
[----:B------:R-:W-:Y:S01]  /*9310*/  HMMA.16816.F32.BF16 R96, R104, R114, R96 ;  /* 0x000000726860723c */ /* 0x000fe20000041860 */
[----:B------:R-:W3:Y:S06]  /*9320*/  LDSM.16.MT88.4 R112, [R237+UR4+0x4100] ;  /* 0x00410004ed70783b */ /* 0x000eec0008004200 */
[----:B-----5:R-:W-:Y:S02]  /*9330*/  F2FP.BF16.PACK_AB R104, R204, R206 ;  /* 0x000000cecc68723e */ /* 0x020fe400000010ff */
[----:B----4-:R-:W-:Y:S03]  /*9340*/  F2FP.BF16.PACK_AB R106, R207, R205 ;  /* 0x000000cdcf6a723e */ /* 0x010fe600000010ff */
[----:B------:R-:W-:Y:S02]  /*9350*/  F2FP.BF16.PACK_AB R105, R202, R203 ;  /* 0x000000cbca69723e */ /* 0x000fe400000010ff */
[----:B------:R-:W-:Y:S07]  /*9360*/  F2FP.BF16.PACK_AB R107, R201, R200 ;  /* 0x000000c8c96b723e */ /* 0x000fee00000010ff */
[C---:B-1----:R-:W-:Y:S08]  /*9370*/  HMMA.16816.F32.BF16 R4, R104.reuse, R116, R4 ;  /* 0x000000746804723c */ /* 0x042ff00000041804 */
[C---:B------:R-:W-:Y:S01]  /*9380*/  HMMA.16816.F32.BF16 R8, R104.reuse, R118, R8 ;  /* 0x000000766808723c */ /* 0x040fe20000041808 */
[----:B------:R-:W1:Y:S07]  /*9390*/  LDSM.16.MT88.4 R116, [R101+0x4100] ;  /* 0x004100006574783b */ /* 0x000e6e0000004200 */
[C---:B------:R-:W-:Y:S08]  /*93a0*/  HMMA.16816.F32.BF16 R12, R104.reuse, R120, R12 ;  /* 0x00000078680c723c */ /* 0x040ff0000004180c */
[C---:B------:R-:W-:Y:S01]  /*93b0*/  HMMA.16816.F32.BF16 R16, R104.reuse, R122, R16 ;  /* 0x0000007a6810723c */ /* 0x040fe20000041810 */
[----:B------:R-:W4:Y:S07]  /*93c0*/  LDSM.16.MT88.4 R120, [R103+UR4+0x7100] ;  /* 0x007100046778783b */ /* 0x000f2e0008004200 */
[C---:B------:R-:W-:Y:S07]  /*93d0*/  HMMA.16816.F32.BF16 R20, R104.reuse, R124, R20 ;  /* 0x0000007c6814723c */ /* 0x040fee0000041814 */
[--C-:B------:R-:W-:Y:S01]  /*93e0*/  FFMA.FTZ R124, R149, c[0x0][0x2d0], -R161.reuse ;  /* 0x0000b400957c7a23 */ /* 0x100fe200000108a1 */
[C---:B------:R-:W-:Y:S03]  /*93f0*/  HMMA.16816.F32.BF16 R24, R104.reuse, R126, R24 ;  /* 0x0000007e6818723c */ /* 0x040fe60000041818 */
[----:B------:R5:W-:Y:S05]  /*9400*/  MUFU.EX2 R181, R124 ;  /* 0x0000007c00b57308 */ /* 0x000bea0000000800 */
[C---:B--2---:R-:W-:Y:S08]  /*9410*/  HMMA.16816.F32.BF16 R28, R104.reuse, R108, R28 ;  /* 0x0000006c681c723c */ /* 0x044ff0000004181c */
[C---:B------:R-:W-:Y:S01]  /*9420*/  HMMA.16816.F32.BF16 R32, R104.reuse, R110, R32 ;  /* 0x0000006e6820723c */ /* 0x040fe20000041820 */
[----:B------:R-:W2:Y:S07]  /*9430*/  LDSM.16.MT88.4 R108, [R102+0x7100] ;  /* 0x00710000666c783b */ /* 0x000eae0000004200 */
[C---:B------:R-:W-:Y:S01]  /*9440*/  HMMA.16816.F32.BF16 R36, R104.reuse, R128, R36 ;  /* 0x000000806824723c */ /* 0x040fe20000041824 */
[----:B-----5:R-:W-:Y:S07]  /*9450*/  LDSM.16.MT88.4 R124, [R237+UR4+0x1900] ;  /* 0x00190004ed7c783b */ /* 0x020fee0008004200 */
[C---:B------:R-:W-:Y:S01]  /*9460*/  HMMA.16816.F32.BF16 R40, R104.reuse, R130, R40 ;  /* 0x000000826828723c */ /* 0x040fe20000041828 */
[----:B------:R-:W-:Y:S07]  /*9470*/  LDSM.16.MT88.4 R128, [R101+0x1900] ;  /* 0x001900006580783b */ /* 0x000fee0000004200 */
[C---:B------:R-:W-:Y:S08]  /*9480*/  HMMA.16816.F32.BF16 R44, R104.reuse, R132, R44 ;  /* 0x00000084682c723c */ /* 0x040ff0000004182c */
[C---:B------:R-:W-:Y:S01]  /*9490*/  HMMA.16816.F32.BF16 R48, R104.reuse, R134, R48 ;  /* 0x000000866830723c */ /* 0x040fe20000041830 */
[----:B------:R-:W-:Y:S07]  /*94a0*/  LDSM.16.MT88.4 R132, [R103+UR4+0x4900] ;  /* 0x004900046784783b */ /* 0x000fee0008004200 */
[C---:B---3--:R-:W-:Y:S07]  /*94b0*/  HMMA.16816.F32.BF16 R52, R104.reuse, R112, R52 ;  /* 0x000000706834723c */ /* 0x048fee0000041834 */
[--C-:B------:R-:W-:Y:S01]  /*94c0*/  FFMA.FTZ R112, R189, c[0x0][0x2d0], -R160.reuse ;  /* 0x0000b400bd707a23 */ /* 0x100fe200000108a0 */
[C---:B------:R-:W-:Y:S03]  /*94d0*/  HMMA.16816.F32.BF16 R56, R104.reuse, R114, R56 ;  /* 0x000000726838723c */ /* 0x040fe60000041838 */
[----:B------:R3:W-:Y:S05]  /*94e0*/  MUFU.EX2 R191, R112 ;  /* 0x0000007000bf7308 */ /* 0x0007ea0000000800 */
[C---:B-1----:R-:W-:Y:S07]  /*94f0*/  HMMA.16816.F32.BF16 R60, R104.reuse, R116, R60 ;  /* 0x00000074683c723c */ /* 0x042fee000004183c */
[--C-:B------:R-:W-:Y:S01]  /*9500*/  FFMA.FTZ R116, R171, c[0x0][0x2d0], -R160.reuse ;  /* 0x0000b400ab747a23 */ /* 0x100fe200000108a0 */
[C---:B------:R-:W-:Y:S03]  /*9510*/  HMMA.16816.F32.BF16 R64, R104.reuse, R118, R64 ;  /* 0x000000766840723c */ /* 0x040fe60000041840 */
[----:B------:R1:W-:Y:S05]  /*9520*/  MUFU.EX2 R188, R116 ;  /* 0x0000007400bc7308 */ /* 0x0003ea0000000800 */
[C---:B----4-:R-:W-:Y:S04]  /*9530*/  HMMA.16816.F32.BF16 R68, R104.reuse, R120, R68 ;  /* 0x000000786844723c */ /* 0x050fe80000041844 */
[--C-:B---3--:R-:W-:Y:S03]  /*9540*/  FFMA.FTZ R112, R190, c[0x0][0x2d0], -R160.reuse ;  /* 0x0000b400be707a23 */ /* 0x108fe600000108a0 */
[--C-:B------:R-:W-:Y:S01]  /*9550*/  FFMA.FTZ R120, R151, c[0x0][0x2d0], -R161.reuse ;  /* 0x0000b40097787a23 */ /* 0x100fe200000108a1 */
[C---:B------:R-:W-:Y:S01]  /*9560*/  HMMA.16816.F32.BF16 R72, R104.reuse, R122, R72 ;  /* 0x0000007a6848723c */ /* 0x040fe20000041848 */
[----:B------:R3:W4:Y:S07]  /*9570*/  MUFU.EX2 R190, R112 ;  /* 0x0000007000be7308 */ /* 0x00072e0000000800 */
[C---:B--2---:R-:W-:Y:S03]  /*9580*/  HMMA.16816.F32.BF16 R76, R104.reuse, R108, R76 ;  /* 0x0000006c684c723c */ /* 0x044fe6000004184c */
[----:B------:R2:W-:Y:S01]  /*9590*/  MUFU.EX2 R182, R120 ;  /* 0x0000007800b67308 */ /* 0x0005e20000000800 */
[--C-:B-1----:R-:W-:Y:S03]  /*95a0*/  FFMA.FTZ R116, R163, c[0x0][0x2d0], -R160.reuse ;  /* 0x0000b400a3747a23 */ /* 0x102fe600000108a0 */
[--C-:B------:R-:W-:Y:S01]  /*95b0*/  FFMA.FTZ R108, R150, c[0x0][0x2d0], -R161.reuse ;  /* 0x0000b400966c7a23 */ /* 0x100fe200000108a1 */
[C---:B------:R-:W-:Y:S05]  /*95c0*/  HMMA.16816.F32.BF16 R80, R104.reuse, R110, R80 ;  /* 0x0000006e6850723c */ /* 0x040fea0000041850 */
[----:B------:R1:W5:Y:S01]  /*95d0*/  MUFU.EX2 R189, R116 ;  /* 0x0000007400bd7308 */ /* 0x0003620000000800 */
[----:B---3--:R-:W3:Y:S09]  /*95e0*/  LDSM.16.MT88.4 R112, [R237+UR4+0x7100] ;  /* 0x00710004ed70783b */ /* 0x008ef20008004200 */
[----:B------:R4:W-:Y:S01]  /*95f0*/  MUFU.EX2 R180, R108 ;  /* 0x0000006c00b47308 */ /* 0x0009e20000000800 */
[----:B--2---:R-:W-:Y:S01]  /*9600*/  LDSM.16.MT88.4 R120, [R102+0x1900] ;  /* 0x001900006678783b */ /* 0x004fe20000004200 */
[--C-:B-1----:R-:W-:Y:S08]  /*9610*/  FFMA.FTZ R116, R162, c[0x0][0x2d0], -R161.reuse ;  /* 0x0000b400a2747a23 */ /* 0x102ff000000108a1 */
[----:B------:R1:W2:Y:S01]  /*9620*/  MUFU.EX2 R183, R116 ;  /* 0x0000007400b77308 */ /* 0x0002a20000000800 */
[----:B----4-:R-:W-:Y:S01]  /*9630*/  LDSM.16.MT88.4 R108, [R103+UR4+0x1900] ;  /* 0x00190004676c783b */ /* 0x010fe20008004200 */
[C---:B---3--:R-:W-:Y:S08]  /*9640*/  HMMA.16816.F32.BF16 R84, R104.reuse, R112, R84 ;  /* 0x000000706854723c */ /* 0x048ff00000041854 */
[C---:B------:R-:W-:Y:S01]  /*9650*/  HMMA.16816.F32.BF16 R88, R104.reuse, R114, R88 ;  /* 0x000000726858723c */ /* 0x040fe20000041858 */
[----:B-1----:R-:W1:Y:S08]  /*9660*/  LDSM.16.MT88.4 R116, [R101+0x7100] ;  /* 0x007100006574783b */ /* 0x002e700000004200 */
[----:B------:R-:W3:Y:S01]  /*9670*/  LDSM.16.MT88.4 R112, [R102+0x4900] ;  /* 0x004900006670783b */ /* 0x000ee20000004200 */
[C---:B-1----:R-:W-:Y:S08]  /*9680*/  HMMA.16816.F32.BF16 R92, R104.reuse, R116, R92 ;  /* 0x00000074685c723c */ /* 0x042ff0000004185c */
[----:B------:R-:W-:Y:S01]  /*9690*/  HMMA.16816.F32.BF16 R96, R104, R118, R96 ;  /* 0x000000766860723c */ /* 0x000fe20000041860 */
[----:B------:R-:W1:Y:S06]  /*96a0*/  LDSM.16.MT88.4 R116, [R237+UR4+0x4900] ;  /* 0x00490004ed74783b */ /* 0x000e6c0008004200 */
[----:B------:R-:W-:Y:S02]  /*96b0*/  F2FP.BF16.PACK_AB R104, R190, R191 ;  /* 0x000000bfbe68723e */ /* 0x000fe400000010ff */
[----:B-----5:R-:W-:Y:S03]  /*96c0*/  F2FP.BF16.PACK_AB R106, R189, R188 ;  /* 0x000000bcbd6a723e */ /* 0x020fe600000010ff */
[----:B--2---:R-:W-:Y:S02]  /*96d0*/  F2FP.BF16.PACK_AB R105, R182, R183 ;  /* 0x000000b7b669723e */ /* 0x004fe400000010ff */
[----:B------:R-:W-:Y:S07]  /*96e0*/  F2FP.BF16.PACK_AB R107, R181, R180 ;  /* 0x000000b4b56b723e */ /* 0x000fee00000010ff */
[C---:B------:R-:W-:Y:S08]  /*96f0*/  HMMA.16816.F32.BF16 R4, R104.reuse, R108, R4 ;  /* 0x0000006c6804723c */ /* 0x040ff00000041804 */
[C---:B------:R-:W-:Y:S01]  /*9700*/  HMMA.16816.F32.BF16 R8, R104.reuse, R110, R8 ;  /* 0x0000006e6808723c */ /* 0x040fe20000041808 */
[----:B------:R-:W2:Y:S07]  /*9710*/  LDSM.16.MT88.4 R108, [R101+0x4900] ;  /* 0x00490000656c783b */ /* 0x000eae0000004200 */
[C---:B------:R-:W-:Y:S08]  /*9720*/  HMMA.16816.F32.BF16 R12, R104.reuse, R120, R12 ;  /* 0x00000078680c723c */ /* 0x040ff0000004180c */
[C---:B------:R-:W-:Y:S01]  /*9730*/  HMMA.16816.F32.BF16 R16, R104.reuse, R122, R16 ;  /* 0x0000007a6810723c */ /* 0x040fe20000041810 */
[----:B------:R-:W4:Y:S07]  /*9740*/  LDSM.16.MT88.4 R120, [R103+UR4+0x7900] ;  /* 0x007900046778783b */ /* 0x000f2e0008004200 */
[C---:B------:R-:W-:Y:S07]  /*9750*/  HMMA.16816.F32.BF16 R20, R104.reuse, R124, R20 ;  /* 0x0000007c6814723c */ /* 0x040fee0000041814 */
[--C-:B------:R-:W-:Y:S01]  /*9760*/  FFMA.FTZ R124, R144, c[0x0][0x2d0], -R160.reuse ;  /* 0x0000b400907c7a23 */ /* 0x100fe200000108a0 */
[C---:B------:R-:W-:Y:S01]  /*9770*/  HMMA.16816.F32.BF16 R24, R104.reuse, R126, R24 ;  /* 0x0000007e6818723c */ /* 0x040fe20000041818 */
[----:B------:R-:W5:Y:S02]  /*9780*/  LDL.LU R144, [R1+0x4] ;  /* 0x0000040001907983 */ /* 0x000f640000300800 */
[----:B------:R1:W-:Y:S05]  /*9790*/  MUFU.EX2 R175, R124 ;  /* 0x0000007c00af7308 */ /* 0x0003ea0000000800 */
[C---:B------:R-:W-:Y:S08]  /*97a0*/  HMMA.16816.F32.BF16 R28, R104.reuse, R128, R28 ;  /* 0x00000080681c723c */ /* 0x040ff0000004181c */
[C---:B------:R-:W-:Y:S01]  /*97b0*/  HMMA.16816.F32.BF16 R32, R104.reuse, R130, R32 ;  /* 0x000000826820723c */ /* 0x040fe20000041820 */
[----:B------:R-:W-:Y:S07]  /*97c0*/  LDSM.16.MT88.4 R128, [R101+0x2100] ;  /* 0x002100006580783b */ /* 0x000fee0000004200 */
[C---:B------:R-:W-:Y:S01]  /*97d0*/  HMMA.16816.F32.BF16 R36, R104.reuse, R132, R36 ;  /* 0x000000846824723c */ /* 0x040fe20000041824 */
[----:B-1----:R-:W-:Y:S07]  /*97e0*/  LDSM.16.MT88.4 R124, [R237+UR4+0x2100] ;  /* 0x00210004ed7c783b */ /* 0x002fee0008004200 */
[C---:B------:R-:W-:Y:S01]  /*97f0*/  HMMA.16816.F32.BF16 R40, R104.reuse, R134, R40 ;  /* 0x000000866828723c */ /* 0x040fe20000041828 */
[----:B------:R-:W-:Y:S07]  /*9800*/  LDSM.16.MT88.4 R132, [R102+0x5100] ;  /* 0x005100006684783b */ /* 0x000fee0000004200 */
[C---:B---3--:R-:W-:Y:S07]  /*9810*/  HMMA.16816.F32.BF16 R44, R104.reuse, R112, R44 ;  /* 0x00000070682c723c */ /* 0x048fee000004182c */
[--C-:B------:R-:W-:Y:S01]  /*9820*/  FFMA.FTZ R112, R148, c[0x0][0x2d0], -R160.reuse ;  /* 0x0000b40094707a23 */ /* 0x100fe200000108a0 */
[C---:B------:R-:W-:Y:S01]  /*9830*/  HMMA.16816.F32.BF16 R48, R104.reuse, R114, R48 ;  /* 0x000000726830723c */ /* 0x040fe20000041830 */
[----:B------:R-:W-:Y:S02]  /*9840*/  LDSM.16.MT88.4 R148, [R102+0x5900] ;  /* 0x005900006694783b */ /* 0x000fe40000004200 */
[----:B------:R1:W-:Y:S05]  /*9850*/  MUFU.EX2 R178, R112 ;  /* 0x0000007000b27308 */ /* 0x0003ea0000000800 */
[C---:B------:R-:W-:Y:S07]  /*9860*/  HMMA.16816.F32.BF16 R52, R104.reuse, R116, R52 ;  /* 0x000000746834723c */ /* 0x040fee0000041834 */
[--C-:B------:R-:W-:Y:S01]  /*9870*/  FFMA.FTZ R116, R147, c[0x0][0x2d0], -R160.reuse ;  /* 0x0000b40093747a23 */ /* 0x100fe200000108a0 */
[C---:B------:R-:W-:Y:S03]  /*9880*/  HMMA.16816.F32.BF16 R56, R104.reuse, R118, R56 ;  /* 0x000000766838723c */ /* 0x040fe60000041838 */
[----:B------:R3:W3:Y:S05]  /*9890*/  MUFU.EX2 R179, R116 ;  /* 0x0000007400b37308 */ /* 0x0006ea0000000800 */
[C---:B--2---:R-:W-:Y:S01]  /*98a0*/  HMMA.16816.F32.BF16 R60, R104.reuse, R108, R60 ;  /* 0x0000006c683c723c */ /* 0x044fe2000004183c */
[----:B-1----:R-:W1:Y:S06]  /*98b0*/  LDSM.16.MT88.4 R112, [R102+0x7900] ;  /* 0x007900006670783b */ /* 0x002e6c0000004200 */
[--C-:B------:R-:W-:Y:S01]  /*98c0*/  FFMA.FTZ R108, R145, c[0x0][0x2d0], -R161.reuse ;  /* 0x0000b400916c7a23 */ /* 0x100fe200000108a1 */
[C---:B------:R-:W-:Y:S03]  /*98d0*/  HMMA.16816.F32.BF16 R64, R104.reuse, R110, R64 ;  /* 0x0000006e6840723c */ /* 0x040fe60000041840 */
[----:B------:R2:W-:Y:S01]  /*98e0*/  MUFU.EX2 R177, R108 ;  /* 0x0000006c00b17308 */ /* 0x0005e20000000800 */
[----:B------:R-:W-:Y:S04]  /*98f0*/  MOV R145, R164 ;  /* 0x000000a400917202 */ /* 0x000fe80000000f00 */
[C---:B----4-:R-:W-:Y:S04]  /*9900*/  HMMA.16816.F32.BF16 R68, R104.reuse, R120, R68 ;  /* 0x000000786844723c */ /* 0x050fe80000041844 */
[--C-:B---3--:R-:W-:Y:S03]  /*9910*/  FFMA.FTZ R116, R146, c[0x0][0x2d0], -R161.reuse ;  /* 0x0000b40092747a23 */ /* 0x108fe600000108a1 */
[--C-:B------:R-:W-:Y:S01]  /*9920*/  FFMA.FTZ R120, R143, c[0x0][0x2d0], -R160.reuse ;  /* 0x0000b4008f787a23 */ /* 0x100fe200000108a0 */
[C---:B------:R-:W-:Y:S01]  /*9930*/  HMMA.16816.F32.BF16 R72, R104.reuse, R122, R72 ;  /* 0x0000007a6848723c */ /* 0x040fe20000041848 */
[----:B------:R3:W4:Y:S10]  /*9940*/  MUFU.EX2 R176, R116 ;  /* 0x0000007400b07308 */ /* 0x0007340000000800 */
[----:B------:R4:W4:Y:S01]  /*9950*/  MUFU.EX2 R174, R120 ;  /* 0x0000007800ae7308 */ /* 0x0009220000000800 */
[----:B--2---:R-:W-:Y:S01]  /*9960*/  LDSM.16.MT88.4 R108, [R101+0x7900] ;  /* 0x00790000656c783b */ /* 0x004fe20000004200 */
[C---:B-1----:R-:W-:Y:S07]  /*9970*/  HMMA.16816.F32.BF16 R76, R104.reuse, R112, R76 ;  /* 0x00000070684c723c */ /* 0x042fee000004184c */
[----:B---3--:R-:W1:Y:S01]  /*9980*/  LDSM.16.MT88.4 R116, [R237+UR4+0x7900] ;  /* 0x00790004ed74783b */ /* 0x008e620008004200 */
[--C-:B------:R-:W-:Y:S01]  /*9990*/  FFMA.FTZ R112, R141, c[0x0][0x2d0], -R161.reuse ;  /* 0x0000b4008d707a23 */ /* 0x100fe200000108a1 */
[C---:B------:R-:W-:Y:S03]  /*99a0*/  HMMA.16816.F32.BF16 R80, R104.reuse, R114, R80 ;  /* 0x000000726850723c */ /* 0x040fe60000041850 */
[----:B------:R2:W-:Y:S01]  /*99b0*/  MUFU.EX2 R172, R112 ;  /* 0x0000007000ac7308 */ /* 0x0005e20000000800 */
[----:B----4-:R-:W-:Y:S09]  /*99c0*/  FFMA.FTZ R120, R142, c[0x0][0x2d0], -R161 ;  /* 0x0000b4008e787a23 */ /* 0x010ff200000108a1 */
[----:B------:R3:W4:Y:S01]  /*99d0*/  MUFU.EX2 R173, R120 ;  /* 0x0000007800ad7308 */ /* 0x0007220000000800 */
[----:B--2---:R-:W-:Y:S08]  /*99e0*/  LDSM.16.MT88.4 R112, [R102+0x2100] ;  /* 0x002100006670783b */ /* 0x004ff00000004200 */
[----:B---3--:R-:W2:Y:S01]  /*99f0*/  LDSM.16.MT88.4 R120, [R103+UR4+0x2100] ;  /* 0x002100046778783b */ /* 0x008ea20008004200 */
[C---:B-1----:R-:W-:Y:S08]  /*9a00*/  HMMA.16816.F32.BF16 R84, R104.reuse, R116, R84 ;  /* 0x000000746854723c */ /* 0x042ff00000041854 */
[C---:B------:R-:W-:Y:S01]  /*9a10*/  HMMA.16816.F32.BF16 R88, R104.reuse, R118, R88 ;  /* 0x000000766858723c */ /* 0x040fe20000041858 */
[----:B------:R-:W1:Y:S07]  /*9a20*/  LDSM.16.MT88.4 R116, [R103+UR4+0x5100] ;  /* 0x005100046774783b */ /* 0x000e6e0008004200 */
[C---:B------:R-:W-:Y:S08]  /*9a30*/  HMMA.16816.F32.BF16 R92, R104.reuse, R108, R92 ;  /* 0x0000006c685c723c */ /* 0x040ff0000004185c */
[----:B------:R-:W-:Y:S01]  /*9a40*/  HMMA.16816.F32.BF16 R96, R104, R110, R96 ;  /* 0x0000006e6860723c */ /* 0x000fe20000041860 */
[----:B------:R-:W3:Y:S06]  /*9a50*/  LDSM.16.MT88.4 R108, [R237+UR4+0x5100] ;  /* 0x00510004ed6c783b */ /* 0x000eec0008004200 */
[----:B------:R-:W-:Y:S02]  /*9a60*/  F2FP.BF16.PACK_AB R104, R179, R178 ;  /* 0x000000b2b368723e */ /* 0x000fe400000010ff */
[----:B------:R-:W-:Y:S03]  /*9a70*/  F2FP.BF16.PACK_AB R105, R177, R176 ;  /* 0x000000b0b169723e */ /* 0x000fe600000010ff */
[----:B------:R-:W-:Y:S02]  /*9a80*/  F2FP.BF16.PACK_AB R106, R174, R175 ;  /* 0x000000afae6a723e */ /* 0x000fe400000010ff */
[----:B----4-:R-:W-:Y:S07]  /*9a90*/  F2FP.BF16.PACK_AB R107, R172, R173 ;  /* 0x000000adac6b723e */ /* 0x010fee00000010ff */
[C---:B--2---:R-:W-:Y:S08]  /*9aa0*/  HMMA.16816.F32.BF16 R4, R104.reuse, R120, R4 ;  /* 0x000000786804723c */ /* 0x044ff00000041804 */
[C---:B------:R-:W-:Y:S01]  /*9ab0*/  HMMA.16816.F32.BF16 R8, R104.reuse, R122, R8 ;  /* 0x0000007a6808723c */ /* 0x040fe20000041808 */
[----:B------:R-:W2:Y:S07]  /*9ac0*/  LDSM.16.MT88.4 R120, [R101+0x5100] ;  /* 0x005100006578783b */ /* 0x000eae0000004200 */
[C---:B------:R-:W-:Y:S08]  /*9ad0*/  HMMA.16816.F32.BF16 R12, R104.reuse, R112, R12 ;  /* 0x00000070680c723c */ /* 0x040ff0000004180c */
[C---:B------:R-:W-:Y:S01]  /*9ae0*/  HMMA.16816.F32.BF16 R16, R104.reuse, R114, R16 ;  /* 0x000000726810723c */ /* 0x040fe20000041810 */
[----:B------:R-:W4:Y:S07]  /*9af0*/  LDSM.16.MT88.4 R112, [R103+UR4+0x8100] ;  /* 0x008100046770783b */ /* 0x000f2e0008004200 */
[C---:B------:R-:W-:Y:S08]  /*9b00*/  HMMA.16816.F32.BF16 R20, R104.reuse, R124, R20 ;  /* 0x0000007c6814723c */ /* 0x040ff00000041814 */
[C---:B------:R-:W-:Y:S01]  /*9b10*/  HMMA.16816.F32.BF16 R24, R104.reuse, R126, R24 ;  /* 0x0000007e6818723c */ /* 0x040fe20000041818 */
[----:B------:R-:W-:Y:S07]  /*9b20*/  LDSM.16.MT88.4 R124, [R237+UR4+0x2900] ;  /* 0x00290004ed7c783b */ /* 0x000fee0008004200 */
[C---:B------:R-:W-:Y:S08]  /*9b30*/  HMMA.16816.F32.BF16 R28, R104.reuse, R128, R28 ;  /* 0x00000080681c723c */ /* 0x040ff0000004181c */
[C---:B------:R-:W-:Y:S08]  /*9b40*/  HMMA.16816.F32.BF16 R32, R104.reuse, R130, R32 ;  /* 0x000000826820723c */ /* 0x040ff00000041820 */
[C---:B-1----:R-:W-:Y:S08]  /*9b50*/  HMMA.16816.F32.BF16 R36, R104.reuse, R116, R36 ;  /* 0x000000746824723c */ /* 0x042ff00000041824 */
[C---:B------:R-:W-:Y:S01]  /*9b60*/  HMMA.16816.F32.BF16 R40, R104.reuse, R118, R40 ;  /* 0x000000766828723c */ /* 0x040fe20000041828 */
[----:B------:R-:W1:Y:S07]  /*9b70*/  LDSM.16.MT88.4 R116, [R102+0x8100] ;  /* 0x008100006674783b */ /* 0x000e6e0000004200 */
[C---:B------:R-:W-:Y:S08]  /*9b80*/  HMMA.16816.F32.BF16 R44, R104.reuse, R132, R44 ;  /* 0x00000084682c723c */ /* 0x040ff0000004182c */
[C---:B------:R-:W-:Y:S01]  /*9b90*/  HMMA.16816.F32.BF16 R48, R104.reuse, R134, R48 ;  /* 0x000000866830723c */ /* 0x040fe20000041830 */
[----:B------:R-:W-:Y:S03]  /*9ba0*/  LDSM.16.MT88.4 R132, [R101+0x2900] ;  /* 0x002900006584783b */ /* 0x000fe60000004200 */
[----:B-----5:R-:W-:Y:S04]  /*9bb0*/  FFMA.FTZ R2, R2, R144, R145 ;  /* 0x0000009002027223 */ /* 0x020fe80000010091 */
[C---:B---3--:R-:W-:Y:S07]  /*9bc0*/  HMMA.16816.F32.BF16 R52, R104.reuse, R108, R52 ;  /* 0x0000006c6834723c */ /* 0x048fee0000041834 */
[--C-:B------:R-:W-:Y:S01]  /*9bd0*/  FFMA.FTZ R108, R140, c[0x0][0x2d0], -R160.reuse ;  /* 0x0000b4008c6c7a23 */ /* 0x100fe200000108a0 */
[C---:B------:R-:W-:Y:S01]  /*9be0*/  HMMA.16816.F32.BF16 R56, R104.reuse, R110, R56 ;  /* 0x0000006e6838723c */ /* 0x040fe20000041838 */
[----:B------:R-:W-:Y:S02]  /*9bf0*/  LDSM.16.MT88.4 R140, [R103+UR4+0x5900] ;  /* 0x00590004678c783b */ /* 0x000fe40008004200 */
[----:B------:R3:W-:Y:S05]  /*9c00*/  MUFU.EX2 R171, R108 ;  /* 0x0000006c00ab7308 */ /* 0x0007ea0000000800 */
[C---:B--2---:R-:W-:Y:S07]  /*9c10*/  HMMA.16816.F32.BF16 R60, R104.reuse, R120, R60 ;  /* 0x00000078683c723c */ /* 0x044fee000004183c */
        /* <DEDUP_REMOVED lines=8> */
[C---:B-1----:R-:W-:Y:S03]  /*9ca0*/  HMMA.16816.F32.BF16 R76, R104.reuse, R116, R76 ;  /* 0x00000074684c723c */ /* 0x042fe6000004184c */
[----:B------:R1:W-:Y:S01]  /*9cb0*/  MUFU.EX2 R167, R112 ;  /* 0x0000007000a77308 */ /* 0x0003e20000000800 */
[--C-:B--2---:R-:W-:Y:S03]  /*9cc0*/  FFMA.FTZ R120, R168, c[0x0][0x2d0], -R161.reuse ;  /* 0x0000b400a8787a23 */ /* 0x104fe600000108a1 */
[--C-:B------:R-:W-:Y:S01]  /*9cd0*/  FFMA.FTZ R116, R139, c[0x0][0x2d0], -R161.reuse ;  /* 0x0000b4008b747a23 */ /* 0x100fe200000108a1 */
[C---:B------:R-:W-:Y:S05]  /*9ce0*/  HMMA.16816.F32.BF16 R80, R104.reuse, R118, R80 ;  /* 0x000000766850723c */ /* 0x040fea0000041850 */
[----:B------:R2:W5:Y:S01]  /*9cf0*/  MUFU.EX2 R168, R120 ;  /* 0x0000007800a87308 */ /* 0x0005620000000800 */
[----:B---3--:R-:W3:Y:S09]  /*9d00*/  LDSM.16.MT88.4 R108, [R237+UR4+0x8100] ;  /* 0x00810004ed6c783b */ /* 0x008ef20008004200 */
[----:B------:R5:W-:Y:S01]  /*9d10*/  MUFU.EX2 R164, R116 ;  /* 0x0000007400a47308 */ /* 0x000be20000000800 */
[----:B-1----:R-:W-:Y:S01]  /*9d20*/  FFMA.FTZ R112, R138, c[0x0][0x2d0], -R160 ;  /* 0x0000b4008a707a23 */ /* 0x002fe200000108a0 */
[----:B------:R-:W-:Y:S02]  /*9d30*/  MOV R138, R137 ;  /* 0x00000089008a7202 */ /* 0x000fe40000000f00 */
[----:B------:R-:W-:Y:S02]  /*9d40*/  MOV R137, R166 ;  /* 0x000000a600897202 */ /* 0x000fe40000000f00 */
[----:B----4-:R-:W-:Y:S04]  /*9d50*/  F2FP.BF16.PACK_AB R160, R170, R171 ;  /* 0x000000abaaa0723e */ /* 0x010fe800000010ff */
[----:B------:R1:W4:Y:S01]  /*9d60*/  MUFU.EX2 R166, R112 ;  /* 0x0000007000a67308 */ /* 0x0003220000000800 */
[----:B--2---:R-:W2:Y:S08]  /*9d70*/  LDSM.16.MT88.4 R120, [R101+0x8100] ;  /* 0x008100006578783b */ /* 0x004eb00000004200 */
[----:B-----5:R-:W-:Y:S01]  /*9d80*/  LDSM.16.MT88.4 R116, [R102+0x2900] ;  /* 0x002900006674783b */ /* 0x020fe20000004200 */
[C---:B---3--:R-:W-:Y:S03]  /*9d90*/  HMMA.16816.F32.BF16 R84, R104.reuse, R108, R84 ;  /* 0x0000006c6854723c */ /* 0x048fe60000041854 */
[----:B-1----:R-:W-:Y:S01]  /*9da0*/  FFMA.FTZ R112, R136, c[0x0][0x2d0], -R161 ;  /* 0x0000b40088707a23 */ /* 0x002fe200000108a1 */
[----:B------:R-:W-:Y:S02]  /*9db0*/  MOV R136, R165 ;  /* 0x000000a500887202 */ /* 0x000fe40000000f00 */
[----:B------:R-:W-:Y:S01]  /*9dc0*/  F2FP.BF16.PACK_AB R161, R168, R169 ;  /* 0x000000a9a8a1723e */ /* 0x000fe200000010ff */
[----:B------:R1:W3:Y:S01]  /*9dd0*/  MUFU.EX2 R165, R112 ;  /* 0x0000007000a57308 */ /* 0x0002e20000000800 */
[C---:B------:R-:W-:Y:S04]  /*9de0*/  HMMA.16816.F32.BF16 R88, R104.reuse, R110, R88 ;  /* 0x0000006e6858723c */ /* 0x040fe80000041858 */
[----:B----4-:R-:W-:Y:S04]  /*9df0*/  F2FP.BF16.PACK_AB R162, R166, R167 ;  /* 0x000000a7a6a2723e */ /* 0x010fe800000010ff */
[C---:B--2---:R-:W-:Y:S08]  /*9e00*/  HMMA.16816.F32.BF16 R92, R104.reuse, R120, R92 ;  /* 0x00000078685c723c */ /* 0x044ff0000004185c */
[----:B------:R-:W-:Y:S01]  /*9e10*/  HMMA.16816.F32.BF16 R96, R104, R122, R96 ;  /* 0x0000007a6860723c */ /* 0x000fe20000041860 */
[----:B-1----:R-:W1:Y:S03]  /*9e20*/  LDSM.16.MT88.4 R112, [R103+UR4+0x2900] ;  /* 0x002900046770783b */ /* 0x002e660008004200 */
[----:B---3--:R-:W-:Y:S07]  /*9e30*/  F2FP.BF16.PACK_AB R163, R164, R165 ;  /* 0x000000a5a4a3723e */ /* 0x008fee00000010ff */
[C---:B-1----:R-:W-:Y:S01]  /*9e40*/  HMMA.16816.F32.BF16 R104, R160.reuse, R112, R4 ;  /* 0x00000070a068723c */ /* 0x042fe20000041804 */
[----:B------:R-:W1:Y:S07]  /*9e50*/  LDSM.16.MT88.4 R4, [R237+UR4+0x5900] ;  /* 0x00590004ed04783b */ /* 0x000e6e0008004200 */
[C---:B------:R-:W-:Y:S01]  /*9e60*/  HMMA.16816.F32.BF16 R108, R160.reuse, R114, R8 ;  /* 0x00000072a06c723c */ /* 0x040fe20000041808 */
[----:B------:R-:W2:Y:S07]  /*9e70*/  LDSM.16.MT88.4 R8, [R101+0x5900] ;  /* 0x005900006508783b */ /* 0x000eae0000004200 */
[C---:B------:R-:W-:Y:S01]  /*9e80*/  HMMA.16816.F32.BF16 R112, R160.reuse, R116, R12 ;  /* 0x00000074a070723c */ /* 0x040fe2000004180c */
[----:B------:R-:W3:Y:S06]  /*9e90*/  LDL.LU R13, [R1+0x8] ;  /* 0x00000800010d7983 */ /* 0x000eec0000300800 */
[----:B------:R-:W-:Y:S01]  /*9ea0*/  MOV R14, R138 ;  /* 0x0000008a000e7202 */ /* 0x000fe20000000f00 */
[C---:B------:R-:W-:Y:S01]  /*9eb0*/  HMMA.16816.F32.BF16 R116, R160.reuse, R118, R16 ;  /* 0x00000076a074723c */ /* 0x040fe20000041810 */
[----:B------:R-:W4:Y:S03]  /*9ec0*/  LDL.64 R16, [R1+0x10] ;  /* 0x0000100001107983 */ /* 0x000f260000100a00 */
[----:B------:R-:W-:Y:S01]  /*9ed0*/  MOV R15, R137 ;  /* 0x00000089000f7202 */ /* 0x000fe20000000f00 */
[----:B------:R-:W-:Y:S02]  /*9ee0*/  FADD.FTZ R2, R14, R2 ;  /* 0x000000020e027221 */ /* 0x000fe40000010000 */
[----:B------:R-:W5:Y:S01]  /*9ef0*/  LDL.64 R18, [R1+0x28] ;  /* 0x0000280001127983 */ /* 0x000f620000100a00 */
[C---:B------:R-:W-:Y:S04]  /*9f00*/  HMMA.16816.F32.BF16 R120, R160.reuse, R124, R20 ;  /* 0x0000007ca078723c */ /* 0x040fe80000041814 */
[----:B------:R-:W-:Y:S01]  /*9f10*/  FADD.FTZ R2, R15, R2 ;  /* 0x000000020f027221 */ /* 0x000fe20000010000 */
[----:B------:R-:W5:Y:S02]  /*9f20*/  LDL R21, [R1+0x30] ;  /* 0x0000300001157983 */ /* 0x000f640000100800 */
[----:B------:R-:W-:Y:S01]  /*9f30*/  MOV R23, R136 ;  /* 0x0000008800177202 */ /* 0x000fe20000000f00 */
[C---:B------:R-:W-:Y:S04]  /*9f40*/  HMMA.16816.F32.BF16 R124, R160.reuse, R126, R24 ;  /* 0x0000007ea07c723c */ /* 0x040fe80000041818 */
[----:B------:R-:W-:Y:S04]  /*9f50*/  FADD.FTZ R2, R23, R2 ;  /* 0x0000000217027221 */ /* 0x000fe80000010000 */
[C---:B------:R-:W-:Y:S04]  /*9f60*/  HMMA.16816.F32.BF16 R128, R160.reuse, R132, R28 ;  /* 0x00000084a080723c */ /* 0x040fe8000004181c */
[----:B------:R-:W-:Y:S04]  /*9f70*/  FADD.FTZ R2, R248, R2 ;  /* 0x00000002f8027221 */ /* 0x000fe80000010000 */
[C---:B------:R-:W-:Y:S04]  /*9f80*/  HMMA.16816.F32.BF16 R132, R160.reuse, R134, R32 ;  /* 0x00000086a084723c */ /* 0x040fe80000041820 */
[----:B------:R-:W-:Y:S04]  /*9f90*/  FADD.FTZ R2, R247, R2 ;  /* 0x00000002f7027221 */ /* 0x000fe80000010000 */
[C---:B------:R-:W-:Y:S04]  /*9fa0*/  HMMA.16816.F32.BF16 R136, R160.reuse, R140, R36 ;  /* 0x0000008ca088723c */ /* 0x040fe80000041824 */
[----:B------:R-:W-:Y:S04]  /*9fb0*/  FADD.FTZ R2, R246, R2 ;  /* 0x00000002f6027221 */ /* 0x000fe80000010000 */
[C---:B------:R-:W-:Y:S08]  /*9fc0*/  HMMA.16816.F32.BF16 R140, R160.reuse, R142, R40 ;  /* 0x0000008ea08c723c */ /* 0x040ff00000041828 */
        /* <DEDUP_REMOVED lines=8> */
[----:B------:R-:W-:Y:S03]  /*a050*/  LDSM.16.MT88.4 R8, [R237+UR4+0x8900] ;  /* 0x00890004ed08783b */ /* 0x000fe60008004200 */
[----:B---3--:R-:W-:Y:S05]  /*a060*/  FFMA.FTZ R0, R0, R13, R251 ;  /* 0x0000000d00007223 */ /* 0x008fea00000100fb */
[----:B------:R-:W1:Y:S03]  /*a070*/  LDSM.16.MT88.4 R12, [R103+UR4+0x8900] ;  /* 0x00890004670c783b */ /* 0x000e660008004200 */
[----:B------:R-:W-:Y:S04]  /*a080*/  FADD.FTZ R0, R250, R0 ;  /* 0x00000000fa007221 */ /* 0x000fe80000010000 */
[----:B------:R-:W-:Y:S02]  /*a090*/  FADD.FTZ R0, R249, R0 ;  /* 0x00000000f9007221 */ /* 0x000fe40000010000 */
[----:B----4-:R-:W-:Y:S02]  /*a0a0*/  FADD.FTZ R16, R245, R2 ;  /* 0x00000002f5107221 */ /* 0x010fe40000010000 */
[----:B------:R-:W-:Y:S01]  /*a0b0*/  FADD.FTZ R0, R252, R0 ;  /* 0x00000000fc007221 */ /* 0x000fe20000010000 */
[----:B-----5:R-:W-:Y:S03]  /*a0c0*/  @P0 MOV R19, R17 ;  /* 0x0000001100130202 */ /* 0x020fe60000000f00 */
[----:B------:R-:W-:Y:S02]  /*a0d0*/  FADD.FTZ R0, R244, R0 ;  /* 0x00000000f4007221 */ /* 0x000fe40000010000 */
[----:B------:R-:W-:Y:S02]  /*a0e0*/  @P0 IMAD.WIDE.U32 R18, R4, 0x60, R18 ;  /* 0x0000006004120825 */ /* 0x000fe400078e0012 */
[----:B------:R-:W2:Y:S02]  /*a0f0*/  LDSM.16.MT88.4 R4, [R102+0x8900] ;  /* 0x008900006604783b */ /* 0x000ea40000004200 */
[----:B------:R-:W-:Y:S04]  /*a100*/  FADD.FTZ R0, R243, R0 ;  /* 0x00000000f3007221 */ /* 0x000fe80000010000 */
[----:B------:R-:W-:Y:S04]  /*a110*/  FADD.FTZ R0, R242, R0 ;  /* 0x00000000f2007221 */ /* 0x000fe80000010000 */
[----:B------:R-:W-:Y:S02]  /*a120*/  FADD.FTZ R2, R241, R0 ;  /* 0x00000000f1027221 */ /* 0x000fe40000010000 */
[----:B------:R-:W-:Y:S02]  /*a130*/  FADD.FTZ R0, R206, R16 ;  /* 0x00000010ce007221 */ /* 0x000fe40000010000 */
[----:B------:R-:W-:Y:S02]  /*a140*/  FADD.FTZ R2, R203, R2 ;  /* 0x00000002cb027221 */ /* 0x000fe40000010000 */
[----:B------:R-:W-:Y:S02]  /*a150*/  FADD.FTZ R16, R204, R0 ;  /* 0x00000000cc107221 */ /* 0x000fe40000010000 */
[----:B------:R-:W-:Y:S01]  /*a160*/  FADD.FTZ R0, R202, R2 ;  /* 0x00000002ca007221 */ /* 0x000fe20000010000 */
[----:B------:R-:W-:Y:S01]  /*a170*/  @P0 SHF.L.U32 R2, R18, 0x1, RZ ;  /* 0x0000000112020819 */ /* 0x000fe200000006ff */
[----:B------:R-:W-:Y:S01]  /*a180*/  FADD.FTZ R20, R205, R16 ;  /* 0x00000010cd147221 */ /* 0x000fe20000010000 */
[C---:B-1----:R-:W-:Y:S03]  /*a190*/  HMMA.16816.F32.BF16 R68, R160.reuse, R12, R68 ;  /* 0x0000000ca044723c */ /* 0x042fe60000041844 */
[----:B------:R-:W-:Y:S01]  /*a1a0*/  FADD.FTZ R17, R200, R0 ;  /* 0x00000000c8117221 */ /* 0x000fe20000010000 */
[----:B------:R-:W-:Y:S02]  /*a1b0*/  MOV R0, UR15 ;  /* 0x0000000f00007c02 */ /* 0x000fe40008000f00 */
[----:B------:R-:W-:Y:S01]  /*a1c0*/  @P0 IADD3 R16, R19, UR10, RZ ;  /* 0x0000000a13100c10 */ /* 0x000fe2000fffe0ff */
[----:B------:R-:W-:Y:S01]  /*a1d0*/  FADD.FTZ R22, R201, R17 ;  /* 0x00000011c9167221 */ /* 0x000fe20000010000 */
[C---:B------:R-:W-:Y:S01]  /*a1e0*/  HMMA.16816.F32.BF16 R72, R160.reuse, R14, R72 ;  /* 0x0000000ea048723c */ /* 0x040fe20000041848 */
[----:B------:R1:W3:Y:S01]  /*a1f0*/  LDSM.16.MT88.4 R12, [R101+0x8900] ;  /* 0x00890000650c783b */ /* 0x0002e20000004200 */
[----:B------:R-:W-:Y:S02]  /*a200*/  @UP0 USHF.L.U32 UR10, UR6, 0x6, URZ ;  /* 0x00000006060a0899 */ /* 0x000fe4000800063f */
[----:B------:R-:W-:Y:S01]  /*a210*/  @P0 IMAD R0, R0, 0x4800, R21 ;  /* 0x0000480000000824 */ /* 0x000fe200078e0215 */
[----:B------:R-:W-:Y:S01]  /*a220*/  @P0 SHF.L.U64.HI R18, R18, 0x1, R16 ;  /* 0x0000000112120819 */ /* 0x000fe20000010210 */
[----:B------:R-:W-:Y:S01]  /*a230*/  FADD.FTZ R19, R207, R20 ;  /* 0x00000014cf137221 */ /* 0x000fe20000010000 */
[----:B------:R-:W-:Y:S01]  /*a240*/  @P0 IADD3 R16, P6, R2, c[0x0][0x1c8], RZ ;  /* 0x0000720002100a10 */ /* 0x000fe20007fde0ff */
[----:B------:R-:W-:Y:S01]  /*a250*/  FADD.FTZ R22, R183, R22 ;  /* 0x00000016b7167221 */ /* 0x000fe20000010000 */
[----:B------:R-:W-:Y:S01]  /*a260*/  @P0 SHF.L.U32 R0, R0, 0x1, RZ ;  /* 0x0000000100000819 */ /* 0x000fe200000006ff */
[----:B------:R-:W-:Y:S01]  /*a270*/  UISETP.GE.AND UP0, UPT, UR5, 0x1, UPT ;  /* 0x000000010500788c */ /* 0x000fe2000bf06270 */
[C---:B--2---:R-:W-:Y:S03]  /*a280*/  HMMA.16816.F32.BF16 R76, R160.reuse, R4, R76 ;  /* 0x00000004a04c723c */ /* 0x044fe6000004184c */
[----:B------:R-:W-:Y:S01]  /*a290*/  @P0 IADD3.X R17, R18, c[0x0][0x1cc], RZ, P6, !PT ;  /* 0x0000730012110a10 */ /* 0x000fe200037fe4ff */
[----:B------:R-:W-:Y:S01]  /*a2a0*/  FADD.FTZ R19, R191, R19 ;  /* 0x00000013bf137221 */ /* 0x000fe20000010000 */
[----:B------:R-:W-:Y:S02]  /*a2b0*/  @P0 IADD3 R20, P5, R2, 0x80, RZ ;  /* 0x0000008002140810 */ /* 0x000fe40007fbe0ff */
[----:B------:R-:W-:Y:S01]  /*a2c0*/  FADD.FTZ R4, R182, R22 ;  /* 0x00000016b6047221 */ /* 0x000fe20000010000 */
[----:B------:R-:W-:Y:S01]  /*a2d0*/  @!PT LDS RZ, [RZ] ;  /* 0x00000000fffff984 */ /* 0x000fe20000000800 */
[----:B------:R-:W-:Y:S01]  /*a2e0*/  @!PT LDS RZ, [RZ] ;  /* 0x00000000fffff984 */ /* 0x000fe20000000800 */
[----:B------:R-:W-:Y:S01]  /*a2f0*/  @!PT LDS RZ, [RZ] ;  /* 0x00000000fffff984 */ /* 0x000fe20000000800 */
[----:B------:R2:W-:Y:S01]  /*a300*/  @P0 LDGSTS.E.BYPASS.LTC128B.128 [R0+0x12100], [R16.64], !P4 ;  /* 0x1210000010000fae */ /* 0x0005e2000e101d54 */
[----:B------:R-:W-:Y:S01]  /*a310*/  @P0 IADD3 R20, P1, R20, c[0x0][0x1c8], RZ ;  /* 0x0000720014140a10 */ /* 0x000fe20007f3e0ff */
[C---:B------:R-:W-:Y:S03]  /*a320*/  HMMA.16816.F32.BF16 R80, R160.reuse, R6, R80 ;  /* 0x00000006a050723c */ /* 0x040fe60000041850 */
[----:B------:R-:W-:Y:S01]  /*a330*/  @P0 IADD3.X R21, RZ, c[0x0][0x1cc], R18, P1, P5 ;  /* 0x00007300ff150a10 */ /* 0x000fe20000fea412 */
[----:B------:R-:W-:Y:S01]  /*a340*/  FADD.FTZ R4, R180, R4 ;  /* 0x00000004b4047221 */ /* 0x000fe20000010000 */
[----:B------:R-:W-:Y:S01]  /*a350*/  @P0 IADD3 R2, P5, R2, 0x100, RZ ;  /* 0x0000010002020810 */ /* 0x000fe20007fbe0ff */
[----:B------:R-:W-:Y:S01]  /*a360*/  FADD.FTZ R5, R190, R19 ;  /* 0x00000013be057221 */ /* 0x000fe20000010000 */
[----:B-1----:R-:W-:Y:S01]  /*a370*/  MOV R101, R3 ;  /* 0x0000000300657202 */ /* 0x002fe20000000f00 */
[----:B------:R2:W-:Y:S01]  /*a380*/  @P0 LDGSTS.E.BYPASS.LTC128B.128 [R0+0x15100], [R20.64], !P3 ;  /* 0x1510000014000fae */ /* 0x0005e2000d901d54 */
[----:B------:R-:W-:Y:S01]  /*a390*/  @P0 IADD3 R6, P1, R2, c[0x0][0x1c8], RZ ;  /* 0x0000720002060a10 */ /* 0x000fe20007f3e0ff */
[C---:B------:R-:W-:Y:S03]  /*a3a0*/  HMMA.16816.F32.BF16 R84, R160.reuse, R8, R84 ;  /* 0x00000008a054723c */ /* 0x040fe60000041854 */
[----:B------:R-:W-:Y:S01]  /*a3b0*/  @P0 IADD3.X R7, RZ, c[0x0][0x1cc], R18, P1, P5 ;  /* 0x00007300ff070a10 */ /* 0x000fe20000fea412 */
[----:B------:R-:W-:Y:S04]  /*a3c0*/  FADD.FTZ R5, R188, R5 ;  /* 0x00000005bc057221 */ /* 0x000fe80000010000 */
[----:B------:R1:W-:Y:S01]  /*a3d0*/  @P0 LDGSTS.E.BYPASS.LTC128B.128 [R0+0x18100], [R6.64], !P2 ;  /* 0x1810000006000fae */ /* 0x0003e2000d101d54 */
[----:B------:R-:W-:Y:S01]  /*a3e0*/  FADD.FTZ R2, R189, R5 ;  /* 0x00000005bd027221 */ /* 0x000fe20000010000 */
[C---:B------:R-:W-:Y:S03]  /*a3f0*/  HMMA.16816.F32.BF16 R88, R160.reuse, R10, R88 ;  /* 0x0000000aa058723c */ /* 0x040fe60000041858 */
[----:B------:R-:W-:Y:S01]  /*a400*/  FADD.FTZ R5, R181, R4 ;  /* 0x00000004b5057221 */ /* 0x000fe20000010000 */
[----:B------:R-:W-:Y:S01]  /*a410*/  @P0 IADD3 R4, P1, R16, UR10, RZ ;  /* 0x0000000a10040c10 */ /* 0x000fe2000ff3e0ff */
[----:B------:R-:W-:Y:S02]  /*a420*/  FADD.FTZ R18, R178, R2 ;  /* 0x00000002b2127221 */ /* 0x000fe40000010000 */
[----:B------:R-:W-:Y:S01]  /*a430*/  FADD.FTZ R2, R176, R5 ;  /* 0x00000005b0027221 */ /* 0x000fe20000010000 */
[----:B------:R-:W-:Y:S01]  /*a440*/  @P0 IADD3.X R5, R17, UR13, RZ, P1, !PT ;  /* 0x0000000d11050c10 */ /* 0x000fe20008ffe4ff */
[----:B------:R-:W-:Y:S01]  /*a450*/  FADD.FTZ R8, R179, R18 ;  /* 0x00000012b3087221 */ /* 0x000fe20000010000 */
[C---:B---3--:R-:W-:Y:S03]  /*a460*/  HMMA.16816.F32.BF16 R92, R160.reuse, R12, R92 ;  /* 0x0000000ca05c723c */ /* 0x048fe6000004185c */
[----:B------:R3:W-:Y:S01]  /*a470*/  @P0 LDGSTS.E.BYPASS.LTC128B.128 [R0+0x13100], [R4.64], !P4 ;  /* 0x1310000004000fae */ /* 0x0007e2000e101d54 */
[----:B------:R-:W-:Y:S04]  /*a480*/  FADD.FTZ R2, R177, R2 ;  /* 0x00000002b1027221 */ /* 0x000fe80000010000 */
[----:B------:R-:W-:Y:S01]  /*a490*/  FADD.FTZ R2, R173, R2 ;  /* 0x00000002ad027221 */ /* 0x000fe20000010000 */
[----:B------:R-:W-:Y:S02]  /*a4a0*/  HMMA.16816.F32.BF16 R96, R160, R14, R96 ;  /* 0x0000000ea060723c */ /* 0x000fe40000041860 */
[----:B------:R3:W-:Y:S01]  /*a4b0*/  @P0 LDGSTS.E.BYPASS.LTC128B.128 [R0+0x16100], [R4.64+0x80], !P3 ;  /* 0x1610008004000fae */ /* 0x0007e2000d901d54 */
[----:B------:R-:W-:Y:S01]  /*a4c0*/  FADD.FTZ R2, R172, R2 ;  /* 0x00000002ac027221 */ /* 0x000fe20000010000 */
[----:B-1----:R-:W-:Y:S01]  /*a4d0*/  @P0 IADD3 R6, P1, R4, UR10, RZ ;  /* 0x0000000a04060c10 */ /* 0x002fe2000ff3e0ff */
[----:B------:R-:W-:Y:S05]  /*a4e0*/  UIADD3 UR10, UR5, 0x1, URZ ;  /* 0x00000001050a7890 */ /* 0x000fea000fffe03f */
[----:B------:R3:W-:Y:S01]  /*a4f0*/  @P0 LDGSTS.E.BYPASS.LTC128B.128 [R0+0x19100], [R4.64+0x100], !P2 ;  /* 0x1910010004000fae */ /* 0x0007e2000d101d54 */
[----:B------:R-:W-:Y:S01]  /*a500*/  USEL UR5, UR10, URZ, !UP0 ;  /* 0x0000003f0a057287 */ /* 0x000fe2000c000000 */
[----:B------:R-:W-:Y:S06]  /*a510*/  @P0 IADD3.X R7, R5, UR13, RZ, P1, !PT ;  /* 0x0000000d05070c10 */ /* 0x000fec0008ffe4ff */
[----:B------:R2:W-:Y:S08]  /*a520*/  @P0 LDGSTS.E.BYPASS.LTC128B.128 [R0+0x14100], [R6.64], !P4 ;  /* 0x1410000006000fae */ /* 0x0005f0000e101d54 */
[----:B------:R2:W-:Y:S08]  /*a530*/  @P0 LDGSTS.E.BYPASS.LTC128B.128 [R0+0x17100], [R6.64+0x80], !P3 ;  /* 0x1710008006000fae */ /* 0x0005f0000d901d54 */
[----:B------:R2:W-:Y:S01]  /*a540*/  @P0 LDGSTS.E.BYPASS.LTC128B.128 [R0+0x1a100], [R6.64+0x100], !P2 ;  /* 0x1a10010006000fae */ /* 0x0005e2000d101d54 */
[----:B------:R-:W-:Y:S01]  /*a550*/  ISETP.LT.AND P0, PT, RZ, UR16, PT ;  /* 0x00000010ff007c0c */ /* 0x000fe2000bf01270 */
[----:B------:R-:W-:Y:S01]  /*a560*/  UMOV UR16, UR14 ;  /* 0x0000000e00107c82 */ /* 0x000fe20008000000 */
[----:B---3--:R-:W-:Y:S05]  /*a570*/  FADD.FTZ R4, R175, R8 ;  /* 0x00000008af047221 */ /* 0x008fea0000010000 */
        /* <DEDUP_REMOVED lines=11> */
[----:B------:R1:W-:Y:S04]  /*a630*/  STL [R1+0x4], R4 ;  /* 0x0000040401007387 */ /* 0x0003e80000100800 */
[----:B------:R1:W-:Y:S01]  /*a640*/  STL [R1+0x8], R2 ;  /* 0x0000080201007387 */ /* 0x0003e20000100800 */
[----:B------:R-:W-:-:S05]  /*a650*/  @P0 BRA `(.L_x_664) ;  /* 0xffffc06000000947 */ /* 0x000fca000383ffff */
.L_x_663:
[----:B-1----:R-:W2:Y:S04]  /*a660*/  LDL.LU R2, [R1+0x4] ;  /* 0x0000040001027983 */ /* 0x002ea80000300800 */
        /* <DEDUP_REMOVED lines=124> */
.L_x_659:
        /* <DEDUP_REMOVED lines=152> */
.L_x_666:
        /* <DEDUP_REMOVED lines=139> */
.L_x_668:
[----:B---3--:R-:W-:Y:S05]  /*c060*/  BSYNC B0 ;  /* 0x0000000000007941 */ /* 0x008fea0003800000 */
.L_x_667:
        /* <DEDUP_REMOVED lines=23> */
.L_x_670:
[----:B------:R-:W-:Y:S05]  /*c1e0*/  BSYNC B0 ;  /* 0x0000000000007941 */ /* 0x000fea0003800000 */
.L_x_669:
        /* <DEDUP_REMOVED lines=23> */
.L_x_672:
[----:B------:R-:W-:Y:S05]  /*c360*/  BSYNC B0 ;  /* 0x0000000000007941 */ /* 0x000fea0003800000 */
.L_x_671:
        /* <DEDUP_REMOVED lines=24> */
.L_x_665:
        /* <DEDUP_REMOVED lines=19> */
.L_x_673:
        /* <DEDUP_REMOVED lines=42> */
.L_x_675:
[----:B------:R-:W-:Y:S05]  /*c8c0*/  BSYNC B0 ;  /* 0x0000000000007941 */ /* 0x000fea0003800000 */
.L_x_674:
        /* <DEDUP_REMOVED lines=66> */
.L_x_677:
[----:B------:R-:W-:Y:S05]  /*ccf0*/  BSYNC B0 ;  /* 0x0000000000007941 */ /* 0x000fea0003800000 */
.L_x_676:
        /* <DEDUP_REMOVED lines=21> */
.L_x_679:
[----:B------:R-:W-:Y:S05]  /*ce50*/  BSYNC B0 ;  /* 0x0000000000007941 */ /* 0x000fea0003800000 */
.L_x_678:
        /* <DEDUP_REMOVED lines=21> */
.L_x_681:
[----:B------:R-:W-:Y:S05]  /*cfb0*/  BSYNC B0 ;  /* 0x0000000000007941 */ /* 0x000fea0003800000 */
.L_x_680:
        /* <DEDUP_REMOVED lines=22> */
.L_x_682:
        /* <DEDUP_REMOVED lines=14> */
.L_x_2626:


//--------------------- .text._ZN7cutlass13device_kernelIN5flash19enable_sm80_to_sm89INS1_16FlashAttnFwdSm80INS1_25CollectiveMainloopFwdSm80ILi8ELi2ELb0EN4cute5tupleIJNS5_1CILi128EEENS7_ILi64EEENS7_ILi192EEEEEELi192ENS_10bfloat16_tEfNS_4arch4Sm80ELb0ELb0ELb1ELb1ELb0ELb1ELb1ELb0EEENS1_21CollectiveEpilogueFwdINS6_IJS8_SA_S9_EEENS6_IJNS7_ILi1EEESI_SI_EEESC_SE_Li256ELb1ELb1ELb0ELb0EEENS1_19SingleTileSchedulerILb1ELb0ELb1ELi128EEEEEEEEEvNT_6ParamsE --------------------------
	.section	.text._ZN7cutlass13device_kernelIN5flash19enable_sm80_to_sm89INS1_16FlashAttnFwdSm80INS1_25CollectiveMainloopFwdSm80ILi8ELi2ELb0EN4cute5tupleIJNS5_1CILi128EEENS7_ILi64EEENS7_ILi192EEEEEELi192ENS_10bfloat16_tEfNS_4arch4Sm80ELb0ELb0ELb1ELb1ELb0ELb1ELb1ELb0EEENS1_21CollectiveEpilogueFwdINS6_IJS8_SA_S9_EEENS6_IJNS7_ILi1EEESI_SI_EEESC_SE_Li256ELb1ELb1ELb0ELb0EEENS1_19SingleTileSchedulerILb1ELb0ELb1ELi128EEEEEEEEEvNT_6ParamsE,"ax",@progbits
	.sectioninfo	@"SHI_REGISTERS=237"
	.align	128
.text._ZN7cutlass13device_kernelIN5flash19enable_sm80_to_sm89INS1_16FlashAttnFwdSm80INS1_25CollectiveMainloopFwdSm80ILi8ELi2ELb0EN4cute5tupleIJNS5_1CILi128EEENS7_ILi64EEENS7_ILi192EEEEEELi192ENS_10bfloat16_tEfNS_4arch4Sm80ELb0ELb0ELb1ELb1ELb0ELb1ELb1ELb0EEENS1_21CollectiveEpilogueFwdINS6_IJS8_SA_S9_EEENS6_IJNS7_ILi1EEESI_SI_EEESC_SE_Li256ELb1ELb1ELb0ELb0EEENS1_19SingleTileSchedulerILb1ELb0ELb1ELi128EEEEEEEEEvNT_6ParamsE:
        .type           _ZN7cutlass13device_kernelIN5flash19enable_sm80_to_sm89INS1_16FlashAttnFwdSm80INS1_25CollectiveMainloopFwdSm80ILi8ELi2ELb0EN4cute5tupleIJNS5_1CILi128EEENS7_ILi64EEENS7_ILi192EEEEEELi192ENS_10bfloat16_tEfNS_4arch4Sm80ELb0ELb0ELb1ELb1ELb0ELb1ELb1ELb0EEENS1_21CollectiveEpilogueFwdINS6_IJS8_SA_S9_EEENS6_IJNS7_ILi1EEESI_SI_EEESC_SE_Li256ELb1ELb1ELb0ELb0EEENS1_19SingleTileSchedulerILb1ELb0ELb1ELi128EEEEEEEEEvNT_6ParamsE,@function
        .size           _ZN7cutlass13device_kernelIN5flash19enable_sm80_to_sm89INS1_16FlashAttnFwdSm80INS1_25CollectiveMainloopFwdSm80ILi8ELi2ELb0EN4cute5tupleIJNS5_1CILi128EEENS7_ILi64EEENS7_ILi192EEEEEELi192ENS_10bfloat16_tEfNS_4arch4Sm80ELb0ELb0ELb1ELb1ELb0ELb1ELb1ELb0EEENS1_21CollectiveEpilogueFwdINS6_IJS8_SA_S9_EEENS6_IJNS7_ILi1EEESI_SI_EEESC_SE_Li256ELb1ELb1ELb0ELb0EEENS1_19SingleTileSchedulerILb1ELb0ELb1ELi128EEEEEEEEEvNT_6ParamsE,(.L_x_2627 - _ZN7cutlass13device_kernelIN5flash19enable_sm80_to_sm89INS1_16FlashAttnFwdSm80INS1_25CollectiveMainloopFwdSm80ILi8ELi2ELb0EN4cute5tupleIJNS5_1CILi128EEENS7_ILi64EEENS7_ILi192EEEEEELi192ENS_10bfloat16_tEfNS_4arch4Sm80ELb0ELb0ELb1ELb1ELb0ELb1ELb1ELb0EEENS1_21CollectiveEpilogueFwdINS6_IJS8_SA_S9_EEENS6_IJNS7_ILi1EEESI_SI_EEESC_SE_Li256ELb1ELb1ELb0ELb0EEENS1_19SingleTileSchedulerILb1ELb0ELb1ELi128EEEEEEEEEvNT_6ParamsE)
        .other          _ZN7cutlass13device_kernelIN5flash19enable_sm80_to_sm89INS1_16FlashAttnFwdSm80INS1_25CollectiveMainloopFwdSm80ILi8ELi2ELb0EN4cute5tupleIJNS5_1CILi128EEENS7_ILi64EEENS7_ILi192EEEEEELi192ENS_10bfloat16_tEfNS_4arch4Sm80ELb0ELb0ELb1ELb1ELb0ELb1ELb1ELb0EEENS1_21CollectiveEpilogueFwdINS6_IJS8_SA_S9_EEENS6_IJNS7_ILi1EEESI_SI_EEESC_SE_Li256ELb1ELb1ELb0ELb0EEENS1_19SingleTileSchedulerILb1ELb0ELb1ELi128EEEEEEEEEvNT_6ParamsE,@"STO_CUDA_ENTRY STV_DEFAULT"
_ZN7cutlass13device_kernelIN5flash19enable_sm80_to_sm89INS1_16FlashAttnFwdSm80INS1_25CollectiveMainloopFwdSm80ILi8ELi2ELb0EN4cute5tupleIJNS5_1CILi128EEENS7_ILi64EEENS7_ILi192EEEEEELi192ENS_10bfloat16_tEfNS_4arch4Sm80ELb0ELb0ELb1ELb1ELb0ELb1ELb1ELb0EEENS1_21CollectiveEpilogueFwdINS6_IJS8_SA_S9_EEENS6_IJNS7_ILi1EEESI_SI_EEESC_SE_Li256ELb1ELb1ELb0ELb0EEENS1_19SingleTileSchedulerILb1ELb0ELb1ELi128EEEEEEEEEvNT_6ParamsE:
        /* <DEDUP_REMOVED lines=16> */
.L_x_684:
        /* <DEDUP_REMOVED lines=8> */
.L_x_686:
[----:B------:R-:W-:-:S05]  /*0180*/  MOV R5, c[0x0][0x54c] ;  /* 0x0001530000057a02 */ /* 0x000fca0000000f00 */
.L_x_685:
[----:B-----5:R-:W-:Y:S01]  /*0190*/  IMAD R5, R5, c[0x0][0x548], RZ ;  /* 0x0001520005057a24 */ /* 0x020fe200078e02ff */
[----:B------:R-:W-:-:S04]  /*01a0*/  SHF.L.U32 R0, R91, 0x7, RZ ;  /* 0x000000075b007819 */ /* 0x000fc800000006ff */
[----:B------:R-:W-:-:S04]  /*01b0*/  ISETP.GE.AND P0, PT, R0, R5, PT ;  /* 0x000000050000720c */ /* 0x000fc80003f06270 */
[----:B------:R-:W-:Y:S01]  /*01c0*/  SEL R192, R192, 0xffffffff, !P0 ;  /* 0xffffffffc0c07807 */ /* 0x000fe20004000000 */
[----:B------:R-:W-:Y:S05]  /*01d0*/  BRA `(.L_x_687) ;  /* 0x0000012000007947 */ /* 0x000fea0003800000 */
.L_x_683:
[----:B---3--:R-:W-:-:S04]  /*01e0*/  ISETP.NE.U32.AND P0, PT, RZ, c[0x0][0x568], PT ;  /* 0x00015a00ff007a0c */ /* 0x008fc80003f05070 */
[----:B------:R-:W-:-:S13]  /*01f0*/  ISETP.NE.AND.EX P0, PT, RZ, c[0x0][0x56c], PT, P0 ;  /* 0x00015b00ff007a0c */ /* 0x000fda0003f05300 */
[----:B------:R-:W-:Y:S05]  /*0200*/  @!P0 BRA `(.L_x_688) ;  /* 0x0000002000008947 */ /* 0x000fea0003800000 */
[----:B------:R1:W5:Y:S01]  /*0210*/  LDG.E R5, [R4.64] ;  /* 0x0000000604057981 */ /* 0x000362000c1e1900 */
[----:B------:R-:W-:Y:S05]  /*0220*/  BRA `(.L_x_689) ;  /* 0x0000009000007947 */ /* 0x000fea0003800000 */
.L_x_688:
        /* <DEDUP_REMOVED lines=8> */
.L_x_690:
[----:B------:R-:W-:-:S05]  /*02b0*/  MOV R5, c[0x0][0x54c] ;  /* 0x0001530000057a02 */ /* 0x000fca0000000f00 */
.L_x_689:
[----:B-----5:R-:W-:Y:S01]  /*02c0*/  IMAD R5, R5, c[0x0][0x548], RZ ;  /* 0x0001520005057a24 */ /* 0x020fe200078e02ff */
[----:B------:R-:W-:-:S04]  /*02d0*/  SHF.L.U32 R0, R91, 0x7, RZ ;  /* 0x000000075b007819 */ /* 0x000fc800000006ff */
[----:B------:R-:W-:-:S04]  /*02e0*/  ISETP.GE.AND P0, PT, R0, R5, PT ;  /* 0x000000050000720c */ /* 0x000fc80003f06270 */
[----:B------:R-:W-:-:S04]  /*02f0*/  SEL R192, R192, 0xffffffff, !P0 ;  /* 0xffffffffc0c07807 */ /* 0x000fc80004000000 */
.L_x_687:
        /* <DEDUP_REMOVED lines=14> */
[CC--:B-1----:R-:W-:Y:S01]  /*03e0*/  IMAD.WIDE R4, R192.reuse, R3.reuse, c[0x0][0x350] ;  /* 0x0000d400c0047625 */ /* 0x0c2fe200078e0203 */
[----:B------:R-:W-:Y:S02]  /*03f0*/  ISETP.NE.AND.EX P1, PT, RZ, c[0x0][0x34c], PT, P1 ;  /* 0x0000d300ff007a0c */ /* 0x000fe40003f25310 */
[----:B------:R-:W-:Y:S01]  /*0400*/  ISETP.NE.AND.EX P5, PT, RZ, c[0x0][0x354], PT, P3 ;  /* 0x0000d500ff007a0c */ /* 0x000fe20003fa5330 */
[----:B------:R-:W-:Y:S01]  /*0410*/  @P2 IMAD.WIDE R14, R192, R3, c[0x0][0x370] ;  /* 0x0000dc00c00e2625 */ /* 0x000fe200078e0203 */
[----:B------:R-:W-:-:S03]  /*0420*/  ISETP.NE.AND.EX P4, PT, RZ, c[0x0][0x35c], PT, P4 ;  /* 0x0000d700ff007a0c */ /* 0x000fc60003f85340 */
[CC--:B------:R-:W-:Y:S01]  /*0430*/  IMAD.WIDE R8, R192.reuse, R3.reuse, c[0x0][0x358] ;  /* 0x0000d600c0087625 */ /* 0x0c0fe200078e0203 */
[----:B------:R1:W5:Y:S01]  /*0440*/  @P2 LDG.E R96, [R14.64] ;  /* 0x000000060e602981 */ /* 0x000362000c1e1900 */
[----:B------:R-:W-:Y:S02]  /*0450*/  P2R R6, PR, RZ, 0x20 ;  /* 0x00000020ff067803 */ /* 0x000fe40000000000 */
[----:B------:R-:W-:Y:S02]  /*0460*/  @P0 IMAD.WIDE R12, R192, R3, c[0x0][0x360] ;  /* 0x0000d800c00c0625 */ /* 0x000fe400078e0203 */
[----:B------:R1:W5:Y:S04]  /*0470*/  @P1 LDG.E R97, [R10.64] ;  /* 0x000000060a611981 */ /* 0x000368000c1e1900 */
[----:B------:R1:W5:Y:S04]  /*0480*/  @P0 LDG.E R93, [R12.64] ;  /* 0x000000060c5d0981 */ /* 0x000368000c1e1900 */
[----:B------:R1:W5:Y:S04]  /*0490*/  @P5 LDG.E R95, [R4.64] ;  /* 0x00000006045f5981 */ /* 0x000368000c1e1900 */
[----:B------:R1:W5:Y:S04]  /*04a0*/  @P4 LDG.E R21, [R8.64] ;  /* 0x0000000608154981 */ /* 0x000368000c1e1900 */
[----:B------:R-:W2:Y:S01]  /*04b0*/  S2R R195, SR_CTAID.Y ;  /* 0x0000000000c37919 */ /* 0x000ea20000002600 */
[----:B------:R-:W-:-:S02]  /*04c0*/  IMAD.MOV.U32 R2, RZ, RZ, c[0x0][0x1d0] ;  /* 0x00007400ff027624 */ /* 0x000fc400078e00ff */
[----:B------:R-:W-:Y:S01]  /*04d0*/  IMAD.MOV.U32 R99, RZ, RZ, c[0x0][0x228] ;  /* 0x00008a00ff637624 */ /* 0x000fe200078e00ff */
[----:B--2---:R-:W-:Y:S01]  /*04e0*/  SHF.R.S32.HI R94, RZ, 0x1f, R195 ;  /* 0x0000001fff5e7819 */ /* 0x004fe200000114c3 */
[----:B------:R-:W-:Y:S05]  /*04f0*/  @P0 BRA `(.L_x_691) ;  /* 0x0000004000000947 */ /* 0x000fea0003800000 */
[----:B-1----:R-:W-:Y:S05]  /*0500*/  @!P1 BRA `(.L_x_691) ;  /* 0x0000003000009947 */ /* 0x002fea0003800000 */
[----:B-----5:R-:W2:Y:S04]  /*0510*/  LDG.E R93, [R10.64] ;  /* 0x000000060a5d7981 */ /* 0x020ea8000c1e1900 */
[----:B------:R-:W2:Y:S02]  /*0520*/  LDG.E R0, [R10.64+0x4] ;  /* 0x000004060a007981 */ /* 0x000ea4000c1e1900 */
[----:B--2---:R-:W-:Y:S02]  /*0530*/  IADD3 R93, -R93, R0, RZ ;  /* 0x000000005d5d7210 */ /* 0x004fe40007ffe1ff */
.L_x_691:
[----:B-1----:R-:W-:-:S04]  /*0540*/  ISETP.NE.U32.AND P0, PT, RZ, c[0x0][0x368], PT ;  /* 0x0000da00ff007a0c */ /* 0x002fc80003f05070 */
[----:B------:R-:W-:-:S13]  /*0550*/  ISETP.NE.AND.EX P0, PT, RZ, c[0x0][0x36c], PT, P0 ;  /* 0x0000db00ff007a0c */ /* 0x000fda0003f05300 */
[----:B------:R-:W-:Y:S05]  /*0560*/  @!P0 BRA `(.L_x_692) ;  /* 0x0000003000008947 */ /* 0x000fea0003800000 */
[----:B------:R-:W-:-:S05]  /*0570*/  IMAD.WIDE R4, R192, R3, c[0x0][0x368] ;  /* 0x0000da00c0047625 */ /* 0x000fca00078e0203 */
[----:B------:R1:W5:Y:S01]  /*0580*/  LDG.E R2, [R4.64] ;  /* 0x0000000604027981 */ /* 0x000362000c1e1900 */
[----:B------:R-:W-:Y:S05]  /*0590*/  BRA `(.L_x_693) ;  /* 0x0000004000007947 */ /* 0x000fea0003800000 */
.L_x_692:
[----:B------:R-:W-:Y:S05]  /*05a0*/  @!P5 BRA `(.L_x_693) ;  /* 0x000000300000d947 */ /* 0x000fea0003800000 */
[----:B------:R-:W2:Y:S04]  /*05b0*/  LDG.E R2, [R4.64] ;  /* 0x0000000604027981 */ /* 0x000ea8000c1e1900 */
[----:B------:R-:W2:Y:S02]  /*05c0*/  LDG.E R7, [R4.64+0x4] ;  /* 0x0000040604077981 */ /* 0x000ea4000c1e1900 */
[----:B--2---:R-:W-:Y:S02]  /*05d0*/  IADD3 R2, -R2, R7, RZ ;  /* 0x0000000702027210 */ /* 0x004fe40007ffe1ff */
.L_x_693:
[----:B-1----:R-:W2:Y:S04]  /*05e0*/  @P4 LDG.E R4, [R8.64] ;  /* 0x0000000608044981 */ /* 0x002ea8000c1e1900 */
[----:B------:R-:W2:Y:S01]  /*05f0*/  @P4 LDG.E R5, [R8.64+0x4] ;  /* 0x0000040608054981 */ /* 0x000ea2000c1e1900 */
[----:B-----5:R-:W-:Y:S01]  /*0600*/  IMAD.IADD R0, R2, 0x1, -R96 ;  /* 0x0000000102007824 */ /* 0x020fe200078e0a60 */
[----:B------:R-:W-:Y:S01]  /*0610*/  ISETP.NE.U32.AND P0, PT, RZ, c[0x0][0x378], PT ;  /* 0x0000de00ff007a0c */ /* 0x000fe20003f05070 */
[----:B------:R-:W-:-:S03]  /*0620*/  IMAD.MOV.U32 R92, RZ, RZ, R2 ;  /* 0x000000ffff5c7224 */ /* 0x000fc600078e0002 */
[----:B------:R-:W-:Y:S01]  /*0630*/  ISETP.NE.AND.EX P0, PT, RZ, c[0x0][0x37c], PT, P0 ;  /* 0x0000df00ff007a0c */ /* 0x000fe20003f05300 */
[----:B------:R-:W-:-:S05]  /*0640*/  IMAD.MOV R11, RZ, RZ, -R0 ;  /* 0x000000ffff0b7224 */ /* 0x000fca00078e0a00 */
[----:B------:R-:W-:-:S07]  /*0650*/  IMNMX R11, RZ, R11, !PT ;  /* 0x0000000bff0b7217 */ /* 0x000fce0007800200 */
[----:B------:R-:W-:-:S05]  /*0660*/  @P0 IMAD.WIDE R12, R192, R3, c[0x0][0x378] ;  /* 0x0000de00c00c0625 */ /* 0x000fca00078e0203 */
[----:B------:R1:W5:Y:S01]  /*0670*/  @P0 LDG.E R92, [R12.64] ;  /* 0x000000060c5c0981 */ /* 0x000362000c1e1900 */
[----:B--2---:R-:W-:-:S04]  /*0680*/  @P4 IMAD.IADD R99, R5, 0x1, -R4 ;  /* 0x0000000105634824 */ /* 0x004fc800078e0a04 */
[----:B------:R-:W-:-:S05]  /*0690*/  IMAD.IADD R89, R0, 0x1, R99 ;  /* 0x0000000100597824 */ /* 0x000fca00078e0263 */
[----:B------:R-:W-:-:S04]  /*06a0*/  IADD3 R4, R89, 0x3f, RZ ;  /* 0x0000003f59047810 */ /* 0x000fc80007ffe0ff */
[----:B------:R-:W-:-:S04]  /*06b0*/  SHF.R.S32.HI R133, RZ, 0x1f, R4 ;  /* 0x0000001fff857819 */ /* 0x000fc80000011404 */
[----:B------:R-:W-:-:S04]  /*06c0*/  LEA.HI R133, R133, R4, RZ, 0x6 ;  /* 0x0000000485857211 */ /* 0x000fc800078f30ff */
[----:B------:R-:W-:-:S05]  /*06d0*/  LOP3.LUT R5, R133, 0xffffffc0, RZ, 0xc0, !PT ;  /* 0xffffffc085057812 */ /* 0x000fca00078ec0ff */
[----:B------:R-:W-:-:S05]  /*06e0*/  IMAD.IADD R0, R5, 0x1, -R0 ;  /* 0x0000000105007824 */ /* 0x000fca00078e0a00 */
[----:B------:R-:W-:-:S04]  /*06f0*/  IMNMX R0, R0, R99, PT ;  /* 0x0000006300007217 */ /* 0x000fc80003800200 */
[----:B------:R-:W-:Y:S02]  /*0700*/  ISETP.GT.AND P0, PT, R0, R11, PT ;  /* 0x0000000b0000720c */ /* 0x000fe40003f04270 */
[----:B------:R-:W-:-:S11]  /*0710*/  SHF.R.U32.HI R11, RZ, 0x6, R11 ;  /* 0x00000006ff0b7819 */ /* 0x000fd6000001160b */
        /* <DEDUP_REMOVED lines=12> */
[----:B------:R-:W-:Y:S01]  /*07e0*/  IMAD.MOV.U32 R102, RZ, RZ, c[0x0][0x238] ;  /* 0x00008e00ff667624 */ /* 0x000fe200078e00ff */
[----:B------:R-:W-:Y:S01]  /*07f0*/  SHF.R.S32.HI R3, RZ, 0x1f, R21 ;  /* 0x0000001fff037819 */ /* 0x000fe20000011415 */
[----:B------:R-:W-:Y:S01]  /*0800*/  IMAD.MOV.U32 R137, RZ, RZ, 0x6 ;  /* 0x00000006ff897424 */ /* 0x000fe200078e00ff */
[-C--:B------:R-:W-:Y:S01]  /*0810*/  LEA.HI R5, R7, R90.reuse, RZ, 0x3 ;  /* 0x0000005a07057211 */ /* 0x080fe200078f18ff */
[----:B------:R-:W-:Y:S01]  /*0820*/  IMAD R14, R94, c[0x0][0x240], RZ ;  /* 0x000090005e0e7a24 */ /* 0x000fe200078e02ff */
[----:B------:R-:W-:Y:S01]  /*0830*/  IADD3 R18, R0, -0x1, RZ ;  /* 0xffffffff00127810 */ /* 0x000fe20007ffe0ff */
[----:B------:R-:W-:Y:S01]  /*0840*/  IMAD.SHL.U32 R103, R102, 0x40, RZ ;  /* 0x0000004066677824 */ /* 0x000fe200078e00ff */
[----:B------:R-:W-:Y:S01]  /*0850*/  SHF.R.S32.HI R4, RZ, 0x3, R5 ;  /* 0x00000003ff047819 */ /* 0x000fe20000011405 */
[----:B------:R-:W-:Y:S01]  /*0860*/  IMAD R22, R94, c[0x0][0x260], RZ ;  /* 0x000098005e167a24 */ /* 0x000fe200078e02ff */
[----:B------:R-:W-:Y:S01]  /*0870*/  LOP3.LUT R5, R5, 0x1ffffff8, RZ, 0xc0, !PT ;  /* 0x1ffffff805057812 */ /* 0x000fe200078ec0ff */
[----:B------:R-:W-:Y:S01]  /*0880*/  IMAD.SHL.U32 R105, R102, 0x20, RZ ;  /* 0x0000002066697824 */ /* 0x000fe200078e00ff */
[----:B------:R-:W-:Y:S01]  /*0890*/  IADD3 R21, P0, R4, R21, RZ ;  /* 0x0000001504157210 */ /* 0x000fe20007f1e0ff */
[----:B------:R-:W-:Y:S01]  /*08a0*/  IMAD R22, R195, c[0x0][0x264], R22 ;  /* 0x00009900c3167a24 */ /* 0x000fe200078e0216 */
[----:B------:R-:W-:Y:S01]  /*08b0*/  SHF.L.U64.HI R101, R102, R137, c[0x0][0x23c] ;  /* 0x00008f0066657619 */ /* 0x000fe20000010289 */
[----:B------:R-:W-:Y:S01]  /*08c0*/  IMAD.IADD R8, R90, 0x1, -R5 ;  /* 0x000000015a087824 */ /* 0x000fe200078e0a05 */
[----:B------:R-:W-:Y:S01]  /*08d0*/  LEA.HI.X.SX32 R10, R4, R3, 0x1, P0 ;  /* 0x00000003040a7211 */ /* 0x000fe200000f0eff */
[----:B------:R-:W-:Y:S01]  /*08e0*/  IMAD.MOV.U32 R5, RZ, RZ, c[0x0][0x258] ;  /* 0x00009600ff057624 */ /* 0x000fe200078e00ff */
[----:B------:R-:W-:Y:S01]  /*08f0*/  SHF.R.S32.HI R15, RZ, 0x1f, R192 ;  /* 0x0000001fff0f7819 */ /* 0x000fe200000114c0 */
[----:B------:R-:W-:Y:S01]  /*0900*/  IMAD.SHL.U32 R8, R8, 0x8, RZ ;  /* 0x0000000808087824 */ /* 0x000fe200078e00ff */
[----:B------:R-:W-:Y:S01]  /*0910*/  SEL R150, R192, RZ, !P4 ;  /* 0x000000ffc0967207 */ /* 0x000fe20006000000 */
[C---:B------:R-:W-:Y:S01]  /*0920*/  IMAD R152, R10.reuse, c[0x0][0x238], RZ ;  /* 0x00008e000a987a24 */ /* 0x040fe200078e02ff */
[----:B------:R-:W-:Y:S01]  /*0930*/  SHF.L.U64.HI R98, R5, R137, c[0x0][0x25c] ;  /* 0x0000970005627619 */ /* 0x000fe20000010289 */
[----:B------:R-:W-:Y:S01]  /*0940*/  IMAD R10, R10, c[0x0][0x258], RZ ;  /* 0x000096000a0a7a24 */ /* 0x000fe200078e02ff */
[----:B------:R-:W-:Y:S01]  /*0950*/  SHF.R.S32.HI R9, RZ, 0x1f, R8 ;  /* 0x0000001fff097819 */ /* 0x000fe20000011408 */
[----:B------:R-:W-:Y:S01]  /*0960*/  IMAD R152, R21, c[0x0][0x23c], R152 ;  /* 0x00008f0015987a24 */ /* 0x000fe200078e0298 */
[----:B------:R-:W-:Y:S01]  /*0970*/  SEL R155, R15, RZ, !P4 ;  /* 0x000000ff0f9b7207 */ /* 0x000fe20006000000 */
[C---:B------:R-:W-:Y:S01]  /*0980*/  IMAD R3, R21.reuse, c[0x0][0x25c], R10 ;  /* 0x0000970015037a24 */ /* 0x040fe200078e020a */
[----:B------:R-:W-:Y:S01]  /*0990*/  ISETP.GE.AND P5, PT, R8, c[0x0][0x1d4], PT ;  /* 0x0000750008007a0c */ /* 0x000fe20003fa6270 */
[----:B------:R-:W-:Y:S01]  /*09a0*/  IMAD.WIDE.U32 R12, R21, c[0x0][0x238], R8 ;  /* 0x00008e00150c7a25 */ /* 0x000fe200078e0008 */
[----:B------:R-:W-:Y:S01]  /*09b0*/  LEA.HI R30, R7, R90, RZ, 0x2 ;  /* 0x0000005a071e7211 */ /* 0x000fe200078f10ff */
[----:B------:R-:W-:Y:S01]  /*09c0*/  ULDC.U8 UR4, c[0x0][0x298] ;  /* 0x0000a60000047ab9 */ /* 0x000fe20000000000 */
[----:B------:R-:W-:Y:S01]  /*09d0*/  LOP3.LUT R194, R194, 0xfffffffd, RZ, 0xc0, !PT ;  /* 0xfffffffdc2c27812 */ /* 0x000fe200078ec0ff */
[----:B------:R-:W-:Y:S01]  /*09e0*/  IMAD.IADD R153, R13, 0x1, R152 ;  /* 0x000000010d997824 */ /* 0x000fe200078e0298 */
[----:B------:R-:W-:Y:S01]  /*09f0*/  SHF.R.S32.HI R115, RZ, 0x2, R30 ;  /* 0x00000002ff737819 */ /* 0x000fe2000001141e */
[----:B------:R-:W-:Y:S01]  /*0a00*/  IMAD.WIDE.U32 R20, R21, c[0x0][0x258], R8 ;  /* 0x0000960015147a25 */ /* 0x000fe200078e0008 */
[----:B------:R-:W-:-:S02]  /*0a10*/  SHF.R.S32.HI R9, RZ, 0x1f, R18 ;  /* 0x0000001fff097819 */ /* 0x000fc40000011412 */
[----:B-----5:R-:W-:Y:S01]  /*0a20*/  SHF.R.S32.HI R117, RZ, 0x1f, R92 ;  /* 0x0000001fff757819 */ /* 0x020fe2000001145c */
[----:B------:R-:W-:Y:S02]  /*0a30*/  IMAD.MOV.U32 R152, RZ, RZ, R12 ;  /* 0x000000ffff987224 */ /* 0x000fe400078e000c */
[----:B------:R-:W-:Y:S02]  /*0a40*/  IMAD.IADD R21, R21, 0x1, R3 ;  /* 0x0000000115157824 */ /* 0x000fe400078e0203 */
[C---:B------:R-:W-:Y:S02]  /*0a50*/  IMAD R3, R195.reuse, c[0x0][0x244], R14 ;  /* 0x00009100c3037a24 */ /* 0x040fe400078e020e */
[----:B------:R-:W-:-:S04]  /*0a60*/  IMAD.WIDE.U32 R152, R195, c[0x0][0x240], R152 ;  /* 0x00009000c3987a25 */ /* 0x000fc800078e0098 */
[----:B------:R-:W-:Y:S02]  /*0a70*/  IMAD.IADD R153, R153, 0x1, R3 ;  /* 0x0000000199997824 */ /* 0x000fe400078e0203 */
[-C--:B------:R-:W-:Y:S02]  /*0a80*/  IMAD R12, R101, R18.reuse, RZ ;  /* 0x00000012650c7224 */ /* 0x080fe400078e02ff */
[----:B------:R-:W-:Y:S02]  /*0a90*/  IMAD.SHL.U32 R3, R4, 0x40, RZ ;  /* 0x0000004004037824 */ /* 0x000fe400078e00ff */
[----:B------:R-:W-:Y:S01]  /*0aa0*/  IMAD.IADD R13, R99, 0x1, -R4 ;  /* 0x00000001630d7824 */ /* 0x000fe200078e0a04 */
[----:B------:R-:W-:Y:S01]  /*0ab0*/  IADD3 R4, R8, 0x40, RZ ;  /* 0x0000004008047810 */ /* 0x000fe20007ffe0ff */
[----:B------:R-:W-:Y:S01]  /*0ac0*/  IMAD.SHL.U32 R100, R5, 0x40, RZ ;  /* 0x0000004005647824 */ /* 0x000fe200078e00ff */
[----:B------:R-:W-:Y:S01]  /*0ad0*/  LOP3.LUT R3, R3, 0x1c0, RZ, 0xc0, !PT ;  /* 0x000001c003037812 */ /* 0x000fe200078ec0ff */
[----:B------:R-:W-:Y:S01]  /*0ae0*/  IMAD R10, R98, R18, RZ ;  /* 0x00000012620a7224 */ /* 0x000fe200078e02ff */
[----:B------:R-:W-:Y:S01]  /*0af0*/  ISETP.GE.AND P4, PT, R4, c[0x0][0x1d4], PT ;  /* 0x0000750004007a0c */ /* 0x000fe20003f86270 */
[----:B------:R-:W-:-:S02]  /*0b00*/  IMAD R19, R9, R103, R12 ;  /* 0x0000006709137224 */ /* 0x000fc400078e020c */
[----:B------:R-:W-:Y:S02]  /*0b10*/  IMAD R12, R18, -0x40, R13 ;  /* 0xffffffc0120c7824 */ /* 0x000fe400078e020d */
[----:B------:R-:W-:Y:S02]  /*0b20*/  IMAD R157, R155, c[0x0][0x248], RZ ;  /* 0x000092009b9d7a24 */ /* 0x000fe400078e02ff */
[----:B------:R-:W-:Y:S01]  /*0b30*/  IMAD R9, R9, R100, R10 ;  /* 0x0000006409097224 */ /* 0x000fe200078e020a */
[----:B------:R-:W-:Y:S01]  /*0b40*/  LOP3.LUT R10, R3, 0x38, R8, 0xf8, !PT ;  /* 0x00000038030a7812 */ /* 0x000fe200078ef808 */
[C---:B------:R-:W-:Y:S01]  /*0b50*/  IMAD R157, R150.reuse, c[0x0][0x24c], R157 ;  /* 0x00009300969d7a24 */ /* 0x040fe200078e029d */
[----:B------:R-:W-:Y:S01]  /*0b60*/  SHF.R.U32.HI R3, RZ, 0x3, R3 ;  /* 0x00000003ff037819 */ /* 0x000fe20000011603 */
[----:B------:R-:W-:Y:S01]  /*0b70*/  IMAD.WIDE.U32 R152, R150, c[0x0][0x248], R152 ;  /* 0x0000920096987a25 */ /* 0x000fe200078e0098 */
[C---:B------:R-:W-:Y:S02]  /*0b80*/  ISETP.GE.AND P1, PT, R12.reuse, 0x21, PT ;  /* 0x000000210c00780c */ /* 0x040fe40003f26270 */
[----:B------:R-:W-:Y:S01]  /*0b90*/  ISETP.GE.AND P2, PT, R12, 0x1, PT ;  /* 0x000000010c00780c */ /* 0x000fe20003f46270 */
[----:B------:R-:W-:Y:S01]  /*0ba0*/  IMAD.IADD R157, R153, 0x1, R157 ;  /* 0x00000001999d7824 */ /* 0x000fe200078e029d */
[----:B------:R-:W-:Y:S01]  /*0bb0*/  LOP3.LUT R3, R10, R3, RZ, 0x3c, !PT ;  /* 0x000000030a037212 */ /* 0x000fe200078e3cff */
[----:B------:R-:W-:Y:S01]  /*0bc0*/  IMAD.MOV.U32 R156, RZ, RZ, R152 ;  /* 0x000000ffff9c7224 */ /* 0x000fe200078e0098 */
[----:B------:R-:W-:Y:S01]  /*0bd0*/  LEA.HI R10, R7, R90, RZ, 0x6 ;  /* 0x0000005a070a7211 */ /* 0x000fe200078f30ff */
[----:B------:R-:W-:Y:S01]  /*0be0*/  IMAD.WIDE.U32 R20, R195, c[0x0][0x260], R20 ;  /* 0x00009800c3147a25 */ /* 0x000fe200078e0014 */
[----:B------:R-:W-:-:S03]  /*0bf0*/  IADD3 R8, R8, 0x80, RZ ;  /* 0x0000008008087810 */ /* 0x000fc60007ffe0ff */
[----:B------:R-:W-:-:S04]  /*0c00*/  IMAD.WIDE.U32 R12, R18, R103, R156 ;  /* 0x00000067120c7225 */ /* 0x000fc800078e009c */
[----:B------:R-:W-:Y:S01]  /*0c10*/  IMAD.MOV.U32 R106, RZ, RZ, 0x5 ;  /* 0x00000005ff6a7424 */ /* 0x000fe200078e00ff */
[----:B------:R-:W-:Y:S01]  /*0c20*/  @P1 IADD3 R4, P6, R105, R12, RZ ;  /* 0x0000000c69041210 */ /* 0x000fe20007fde0ff */
[----:B------:R-:W-:Y:S02]  /*0c30*/  IMAD.SHL.U32 R10, R10, 0x8, RZ ;  /* 0x000000080a0a7824 */ /* 0x000fe400078e00ff */
[----:B------:R-:W-:Y:S01]  /*0c40*/  IMAD.IADD R23, R21, 0x1, R22 ;  /* 0x0000000115177824 */ /* 0x000fe200078e0216 */
[-C--:B------:R-:W-:Y:S01]  /*0c50*/  SHF.L.U64.HI R102, R102, R106.reuse, c[0x0][0x23c] ;  /* 0x00008f0066667619 */ /* 0x080fe2000001026a */
[----:B------:R-:W-:Y:S01]  /*0c60*/  IMAD.MOV.U32 R22, RZ, RZ, R20 ;  /* 0x000000ffff167224 */ /* 0x000fe200078e0014 */
[----:B------:R-:W-:Y:S01]  /*0c70*/  @P2 LEA R20, P0, R12, c[0x0][0x220], 0x1 ;  /* 0x000088000c142a11 */ /* 0x000fe200078008ff */
[----:B------:R-:W-:Y:S01]  /*0c80*/  IMAD R155, R155, c[0x0][0x268], RZ ;  /* 0x00009a009b9b7a24 */ /* 0x000fe200078e02ff */
[----:B------:R-:W-:Y:S01]  /*0c90*/  LOP3.LUT R10, R3, 0xfffffe00, R10, 0xf8, !PT ;  /* 0xfffffe00030a7812 */ /* 0x000fe200078ef80a */
[----:B------:R-:W-:Y:S01]  /*0ca0*/  IMAD.IADD R13, R13, 0x1, R19 ;  /* 0x000000010d0d7824 */ /* 0x000fe200078e0213 */
[----:B------:R-:W-:Y:S01]  /*0cb0*/  SHF.L.U64.HI R106, R5, R106, c[0x0][0x25c] ;  /* 0x00009700056a7619 */ /* 0x000fe2000001026a */
[----:B------:R-:W-:-:S02]  /*0cc0*/  IMAD R155, R150, c[0x0][0x26c], R155 ;  /* 0x00009b00969b7a24 */ /* 0x000fc400078e029b */
[----:B------:R-:W-:Y:S01]  /*0cd0*/  IMAD.WIDE.U32 R150, R150, c[0x0][0x268], R22 ;  /* 0x00009a0096967a25 */ /* 0x000fe200078e0016 */
[--C-:B------:R-:W-:Y:S02]  /*0ce0*/  @P2 LEA.HI.X R21, R12, c[0x0][0x224], R13.reuse, 0x1, P0 ;  /* 0x000089000c152a11 */ /* 0x100fe400000f0c0d */
[----:B------:R-:W-:Y:S01]  /*0cf0*/  @P1 LEA R22, P0, R4, c[0x0][0x220], 0x1 ;  /* 0x0000880004161a11 */ /* 0x000fe200078008ff */
[----:B------:R-:W-:Y:S01]  /*0d00*/  @P1 IMAD.X R3, R102, 0x1, R13, P6 ;  /* 0x0000000166031824 */ /* 0x000fe200030e060d */
[----:B------:R-:W-:Y:S01]  /*0d10*/  ISETP.NE.AND P6, PT, R6, RZ, PT ;  /* 0x000000ff0600720c */ /* 0x000fe20003fc5270 */
[----:B------:R-:W-:Y:S02]  /*0d20*/  @P2 IMAD.SHL.U32 R12, R10, 0x2, RZ ;  /* 0x000000020a0c2824 */ /* 0x000fe400078e00ff */
[----:B------:R-:W-:Y:S01]  /*0d30*/  IMAD.SHL.U32 R107, R5, 0x20, RZ ;  /* 0x00000020056b7824 */ /* 0x000fe200078e00ff */
[----:B------:R-:W-:Y:S01]  /*0d40*/  @P1 LEA.HI.X R23, R4, c[0x0][0x224], R3, 0x1, P0 ;  /* 0x0000890004171a11 */ /* 0x000fe200000f0c03 */
[----:B------:R-:W-:Y:S01]  /*0d50*/  @P1 IMAD.SHL.U32 R5, R10, 0x2, RZ ;  /* 0x000000020a051824 */ /* 0x000fe200078e00ff */
[----:B------:R-:W-:Y:S01]  /*0d60*/  @!PT LDS RZ, [RZ] ;  /* 0x00000000fffff984 */ /* 0x000fe20000000800 */
[----:B------:R-:W-:Y:S01]  /*0d70*/  @!PT LDS RZ, [RZ] ;  /* 0x00000000fffff984 */ /* 0x000fe20000000800 */
[----:B------:R-:W-:Y:S01]  /*0d80*/  @!PT LDS RZ, [RZ] ;  /* 0x00000000fffff984 */ /* 0x000fe20000000800 */
[----:B------:R1:W-:Y:S01]  /*0d90*/  @P2 LDGSTS.E.BYPASS.LTC128B.128 [R12+0xc100], [R20.64], !P5 ;  /* 0x0c100000140c2fae */ /* 0x0003e2000e901d46 */
[----:B------:R-:W-:Y:S01]  /*0da0*/  IMAD.IADD R155, R151, 0x1, R155 ;  /* 0x00000001979b7824 */ /* 0x000fe200078e029b */
[----:B------:R-:W-:Y:S01]  /*0db0*/  ISETP.GT.AND P0, PT, R18, R11, PT ;  /* 0x0000000b1200720c */ /* 0x000fe20003f04270 */
[----:B------:R-:W-:Y:S01]  /*0dc0*/  IMAD.MOV.U32 R154, RZ, RZ, R150 ;  /* 0x000000ffff9a7224 */ /* 0x000fe200078e0096 */
[----:B------:R1:W-:Y:S01]  /*0dd0*/  @P2 LDGSTS.E.BYPASS.LTC128B.128 [R12+0xe100], [R20.64+0x80], !P4 ;  /* 0x0e100080140c2fae */ /* 0x0003e2000e101d46 */
[----:B------:R-:W-:-:S02]  /*0de0*/  IMAD.MOV.U32 R104, RZ, RZ, 0x1 ;  /* 0x00000001ff687424 */ /* 0x000fc400078e00ff */
[----:B------:R-:W-:Y:S02]  /*0df0*/  IMAD.IADD R170, R95, 0x1, R2 ;  /* 0x000000015faa7824 */ /* 0x000fe400078e0202 */
[----:B------:R-:W-:Y:S02]  /*0e00*/  IMAD.MOV.U32 R13, RZ, RZ, c[0x0][0x27c] ;  /* 0x00009f00ff0d7624 */ /* 0x000fe400078e00ff */
[----:B------:R-:W-:-:S04]  /*0e10*/  IMAD.WIDE.U32 R28, R170, c[0x0][0x1e0], RZ ;  /* 0x00007800aa1c7a25 */ /* 0x000fc800078e00ff */
[----:B------:R-:W-:Y:S02]  /*0e20*/  IMAD.SHL.U32 R13, R13, 0x2, RZ ;  /* 0x000000020d0d7824 */ /* 0x000fe400078e00ff */
[----:B------:R-:W-:Y:S02]  /*0e30*/  IMAD R168, R94, c[0x0][0x1e8], RZ ;  /* 0x00007a005ea87a24 */ /* 0x000fe400078e02ff */
[----:B------:R-:W-:-:S04]  /*0e40*/  IMAD.WIDE.U32 R172, R115, c[0x0][0x1e0], RZ ;  /* 0x0000780073ac7a25 */ /* 0x000fc800078e00ff */
[----:B------:R-:W-:Y:S02]  /*0e50*/  IMAD R168, R195, c[0x0][0x1ec], R168 ;  /* 0x00007b00c3a87a24 */ /* 0x000fe400078e02a8 */
[----:B------:R-:W-:Y:S02]  /*0e60*/  IMAD.MOV.U32 R67, RZ, RZ, 0x1 ;  /* 0x00000001ff437424 */ /* 0x000fe400078e00ff */
[----:B------:R-:W-:Y:S01]  /*0e70*/  IMAD.MOV.U32 R55, RZ, RZ, RZ ;  /* 0x000000ffff377224 */ /* 0x000fe200078e00ff */
[----:B--2---:R-:W-:Y:S01]  /*0e80*/  @P3 SHF.R.S32.HI R17, RZ, 0x1f, R16 ;  /* 0x0000001fff113819 */ /* 0x004fe20000011410 */
[----:B------:R-:W-:Y:S02]  /*0e90*/  @!P3 IMAD.MOV.U32 R16, RZ, RZ, R192 ;  /* 0x000000ffff10b224 */ /* 0x000fe400078e00c0 */
[----:B------:R-:W-:Y:S01]  /*0ea0*/  @!P3 IMAD.MOV.U32 R17, RZ, RZ, R15 ;  /* 0x000000ffff11b224 */ /* 0x000fe200078e000f */
[----:B------:R-:W-:Y:S01]  /*0eb0*/  ISETP.GE.AND P3, PT, R8, c[0x0][0x1d4], PT ;  /* 0x0000750008007a0c */ /* 0x000fe20003f66270 */
[----:B------:R-:W-:Y:S01]  /*0ec0*/  IMAD.WIDE.U32 R14, R18, R100, R154 ;  /* 0x00000064120e7225 */ /* 0x000fe200078e009a */
[----:B------:R-:W-:-:S02]  /*0ed0*/  SEL R166, R16, RZ, !P6 ;  /* 0x000000ff10a67207 */ /* 0x000fc40007000000 */
[----:B------:R-:W-:Y:S01]  /*0ee0*/  SEL R4, R17, RZ, !P6 ;  /* 0x000000ff11047207 */ /* 0x000fe20007000000 */
[----:B------:R-:W-:Y:S01]  /*0ef0*/  IMAD.IADD R9, R15, 0x1, R9 ;  /* 0x000000010f097824 */ /* 0x000fe200078e0209 */
[----:B------:R-:W-:Y:S01]  /*0f00*/  @P2 LEA R16, P6, R14, c[0x0][0x250], 0x1 ;  /* 0x000094000e102a11 */ /* 0x000fe200078c08ff */
[----:B------:R-:W-:Y:S02]  /*0f10*/  @P2 IMAD.SHL.U32 R8, R10, 0x2, RZ ;  /* 0x000000020a082824 */ /* 0x000fe400078e00ff */
[----:B------:R-:W-:Y:S01]  /*0f20*/  IMAD R125, R4, c[0x0][0x1f0], RZ ;  /* 0x00007c00047d7a24 */ /* 0x000fe200078e02ff */
[----:B------:R-:W-:Y:S01]  /*0f30*/  @P2 LEA.HI.X R17, R14, c[0x0][0x254], R9, 0x1, P6 ;  /* 0x000095000e112a11 */ /* 0x000fe200030f0c09 */
[----:B------:R-:W-:Y:S01]  /*0f40*/  IMAD R123, R4, c[0x0][0x218], RZ ;  /* 0x00008600047b7a24 */ /* 0x000fe200078e02ff */
[----:B------:R-:W-:Y:S01]  /*0f50*/  @P1 IADD3 R3, P6, R107, R14, RZ ;  /* 0x0000000e6b031210 */ /* 0x000fe20007fde0ff */
[----:B------:R1:W-:Y:S01]  /*0f60*/  @P2 LDGSTS.E.BYPASS.LTC128B.128 [R12+0x10100], [R20.64+0x100], !P3 ;  /* 0x10100100140c2fae */ /* 0x0003e2000d901d46 */
[----:B------:R-:W-:Y:S01]  /*0f70*/  @P0 IADD3 R14, R0, -0x2, RZ ;  /* 0xfffffffe000e0810 */ /* 0x000fe20007ffe0ff */
[----:B------:R-:W-:-:S02]  /*0f80*/  IMAD R125, R166, c[0x0][0x1f4], R125 ;  /* 0x00007d00a67d7a24 */ /* 0x000fc400078e027d */
[----:B------:R2:W-:Y:S01]  /*0f90*/  @P1 LDGSTS.E.BYPASS.LTC128B.128 [R5+0xd100], [R22.64], !P5 ;  /* 0x0d10000016051fae */ /* 0x0005e2000e901d46 */
[----:B------:R-:W-:Y:S01]  /*0fa0*/  @P0 SHF.R.S32.HI R0, RZ, 0x1f, R14 ;  /* 0x0000001fff000819 */ /* 0x000fe2000001140e */
[----:B------:R-:W-:Y:S02]  /*0fb0*/  @P0 IMAD R6, R101, R14, RZ ;  /* 0x0000000e65060224 */ /* 0x000fe400078e02ff */
[----:B------:R2:W-:Y:S01]  /*0fc0*/  @P1 LDGSTS.E.BYPASS.LTC128B.128 [R5+0xf100], [R22.64+0x80], !P4 ;  /* 0x0f10008016051fae */ /* 0x0005e2000e101d46 */
[----:B------:R-:W-:Y:S02]  /*0fd0*/  IMAD.MOV.U32 R4, RZ, RZ, c[0x0][0x280] ;  /* 0x0000a000ff047624 */ /* 0x000fe400078e00ff */
[----:B------:R-:W-:Y:S01]  /*0fe0*/  @P0 IMAD R6, R0, R103, R6 ;  /* 0x0000006700060224 */ /* 0x000fe200078e0206 */
[----:B------:R2:W-:Y:S01]  /*0ff0*/  @P1 LDGSTS.E.BYPASS.LTC128B.128 [R5+0x11100], [R22.64+0x100], !P3 ;  /* 0x1110010016051fae */ /* 0x0005e2000d901d46 */
[----:B------:R-:W-:Y:S01]  /*1000*/  @P1 IMAD.X R0, R106, 0x1, R9, P6 ;  /* 0x000000016a001824 */ /* 0x000fe200030e0609 */
[----:B------:R-:W-:Y:S01]  /*1010*/  SHF.L.U64.HI R131, R4, R137, c[0x0][0x284] ;  /* 0x0000a10004837619 */ /* 0x000fe20000010289 */
[----:B------:R-:W-:Y:S01]  /*1020*/  IMAD R123, R166, c[0x0][0x21c], R123 ;  /* 0x00008700a67b7a24 */ /* 0x000fe200078e027b */
[----:B------:R-:W0:Y:S01]  /*1030*/  LDGDEPBAR ;  /* 0x00000000000079af */ /* 0x000e220000000000 */
[----:B------:R-:W-:-:S03]  /*1040*/  IMAD.SHL.U32 R135, R4, 0x40, RZ ;  /* 0x0000004004877824 */ /* 0x000fc600078e00ff */
[----:B------:R-:W-:Y:S01]  /*1050*/  BAR.SYNC.DEFER_BLOCKING 0x0 ;  /* 0x0000000000007b1d */ /* 0x000fe20000010000 */
[----:B--2---:R-:W-:Y:S02]  /*1060*/  LOP3.LUT R5, R30, 0xfffffffc, RZ, 0xc0, !PT ;  /* 0xfffffffc1e057812 */ /* 0x004fe400078ec0ff */
[----:B------:R-:W-:-:S03]  /*1070*/  SHF.R.S32.HI R30, RZ, 0x1f, R30 ;  /* 0x0000001fff1e7819 */ /* 0x000fc6000001141e */
[----:B------:R-:W-:Y:S01]  /*1080*/  @!PT LDS RZ, [RZ] ;  /* 0x00000000fffff984 */ /* 0x000fe20000000800 */
[----:B------:R-:W-:Y:S01]  /*1090*/  @!PT LDS RZ, [RZ] ;  /* 0x00000000fffff984 */ /* 0x000fe20000000800 */
[----:B------:R-:W-:Y:S01]  /*10a0*/  @!PT LDS RZ, [RZ] ;  /* 0x00000000fffff984 */ /* 0x000fe20000000800 */
[----:B------:R2:W-:Y:S01]  /*10b0*/  @P2 LDGSTS.E.BYPASS.LTC128B.128 [R8+0x100], [R16.64], !P5 ;  /* 0x0010000010082fae */ /* 0x0005e2000e901d46 */
[----:B------:R-:W-:Y:S01]  /*10c0*/  IMAD.IADD R22, R90, 0x1, -R5 ;  /* 0x000000015a167824 */ /* 0x000fe200078e0a05 */
[----:B------:R-:W-:Y:S02]  /*10d0*/  SHF.R.S32.HI R5, RZ, 0x1f, R170 ;  /* 0x0000001fff057819 */ /* 0x000fe400000114aa */
[----:B------:R2:W-:Y:S01]  /*10e0*/  @P2 LDGSTS.E.BYPASS.LTC128B.128 [R8+0x2100], [R16.64+0x80], !P4 ;  /* 0x0210008010082fae */ /* 0x0005e2000e101d46 */
[----:B-1----:R-:W-:Y:S01]  /*10f0*/  IMAD.SHL.U32 R20, R22, 0x4, RZ ;  /* 0x0000000416147824 */ /* 0x002fe200078e00ff */
[----:B------:R-:W-:Y:S01]  /*1100*/  LEA.HI R30, R30, R115, RZ, 0x3 ;  /* 0x000000731e1e7211 */ /* 0x000fe200078f18ff */
[----:B------:R-:W-:Y:S01]  /*1110*/  IMAD.SHL.U32 R22, R22, 0x8, RZ ;  /* 0x0000000816167824 */ /* 0x000fe200078e00ff */
[----:B------:R2:W-:Y:S01]  /*1120*/  @P2 LDGSTS.E.BYPASS.LTC128B.128 [R8+0x4100], [R16.64+0x100], !P3 ;  /* 0x0410010010082fae */ /* 0x0005e2000d901d46 */
[----:B------:R-:W-:Y:S02]  /*1130*/  ISETP.LE.AND P2, PT, R104, c[0x0][0x27c], PT ;  /* 0x00009f0068007a0c */ /* 0x000fe40003f43270 */
[----:B------:R-:W-:-:S02]  /*1140*/  IADD3 R19, R20, 0x20, RZ ;  /* 0x0000002014137810 */ /* 0x000fc40007ffe0ff */
[----:B------:R-:W-:Y:S02]  /*1150*/  LOP3.LUT R30, R30, 0xfffffff8, RZ, 0xc0, !PT ;  /* 0xfffffff81e1e7812 */ /* 0x000fe400078ec0ff */
[----:B------:R-:W-:Y:S01]  /*1160*/  SHF.R.S32.HI R23, RZ, 0x1f, R22 ;  /* 0x0000001fff177819 */ /* 0x000fe20000011416 */
[----:B------:R-:W-:Y:S01]  /*1170*/  IMAD.IADD R15, R20, 0x1, R19 ;  /* 0x00000001140f7824 */ /* 0x000fe200078e0213 */
[----:B------:R-:W-:Y:S02]  /*1180*/  SHF.R.S32.HI R21, RZ, 0x1f, R20 ;  /* 0x0000001fff157819 */ /* 0x000fe40000011414 */
[C---:B------:R-:W-:Y:S01]  /*1190*/  IADD3 R145, R22.reuse, 0x60, RZ ;  /* 0x0000006016917810 */ /* 0x040fe20007ffe0ff */
[C-C-:B------:R-:W-:Y:S01]  /*11a0*/  IMAD.WIDE.U32 R164, R115.reuse, c[0x0][0x290], R22.reuse ;  /* 0x0000a40073a47a25 */ /* 0x140fe200078e0016 */
[----:B------:R-:W-:Y:S02]  /*11b0*/  IADD3 R144, R22, 0x80, RZ ;  /* 0x0000008016907810 */ /* 0x000fe40007ffe0ff */
[----:B------:R-:W-:Y:S01]  /*11c0*/  @P2 LOP3.LUT R194, R194, 0x2, RZ, 0xfc, !PT ;  /* 0x00000002c2c22812 */ /* 0x000fe200078efcff */
[----:B------:R-:W-:Y:S01]  /*11d0*/  IMAD.WIDE.U32 R162, R115, c[0x0][0x280], R22 ;  /* 0x0000a00073a27a25 */ /* 0x000fe200078e0016 */
[----:B------:R-:W-:-:S02]  /*11e0*/  @P1 LEA R32, P2, R3, c[0x0][0x250], 0x1 ;  /* 0x0000940003201a11 */ /* 0x000fc400078408ff */
[----:B------:R-:W-:Y:S01]  /*11f0*/  LOP3.LUT R194, R194, 0xfffffffe, RZ, 0xc0, !PT ;  /* 0xfffffffec2c27812 */ /* 0x000fe200078ec0ff */
[----:B------:R-:W-:Y:S01]  /*1200*/  IMAD.WIDE.U32 R38, R115, c[0x0][0x290], R20 ;  /* 0x0000a40073267a25 */ /* 0x000fe200078e0014 */
[----:B------:R-:W-:Y:S02]  /*1210*/  @P1 LEA.HI.X R33, R3, c[0x0][0x254], R0, 0x1, P2 ;  /* 0x0000950003211a11 */ /* 0x000fe400010f0c00 */
[----:B------:R-:W-:Y:S01]  /*1220*/  ISETP.GE.AND P2, PT, R22, c[0x0][0x27c], PT ;  /* 0x00009f0016007a0c */ /* 0x000fe20003f46270 */
[----:B------:R-:W-:Y:S01]  /*1230*/  IMAD R3, R5, c[0x0][0x1e0], RZ ;  /* 0x0000780005037a24 */ /* 0x000fe200078e02ff */
[----:B------:R-:W-:Y:S01]  /*1240*/  IADD3 R0, -R13, c[0x0][0x1d4], RZ ;  /* 0x000075000d007a10 */ /* 0x000fe20007ffe1ff */
[----:B------:R-:W-:Y:S01]  /*1250*/  IMAD.WIDE.U32 R36, R115, c[0x0][0x280], R20 ;  /* 0x0000a00073247a25 */ /* 0x000fe200078e0014 */
[----:B------:R-:W-:Y:S02]  /*1260*/  SEL R9, RZ, c[0x0][0x27c], !P2 ;  /* 0x00009f00ff097a07 */ /* 0x000fe40005000000 */
[----:B--2---:R-:W-:Y:S01]  /*1270*/  IADD3 R17, R20, 0x40, RZ ;  /* 0x0000004014117810 */ /* 0x004fe20007ffe0ff */
[----:B------:R-:W-:Y:S01]  /*1280*/  IMAD R3, R170, c[0x0][0x1e4], R3 ;  /* 0x00007900aa037a24 */ /* 0x000fe200078e0203 */
[-C--:B------:R-:W-:Y:S01]  /*1290*/  SEL R2, R13, R0.reuse, !P2 ;  /* 0x000000000d027207 */ /* 0x080fe20005000000 */
[----:B------:R-:W-:Y:S01]  /*12a0*/  IMAD.IADD R9, R22, 0x1, R9 ;  /* 0x0000000116097824 */ /* 0x000fe200078e0209 */
[----:B------:R-:W-:Y:S01]  /*12b0*/  ISETP.GE.AND P2, PT, R15, c[0x0][0x27c], PT ;  /* 0x00009f000f007a0c */ /* 0x000fe20003f46270 */
[----:B------:R-:W-:Y:S01]  /*12c0*/  IMAD.IADD R16, R20, 0x1, R17 ;  /* 0x0000000114107824 */ /* 0x000fe200078e0211 */
[----:B------:R-:W-:Y:S01]  /*12d0*/  SHF.R.S32.HI R8, RZ, 0x1f, R115 ;  /* 0x0000001fff087819 */ /* 0x000fe20000011473 */
[----:B------:R-:W-:Y:S01]  /*12e0*/  IMAD.IADD R29, R29, 0x1, R3 ;  /* 0x000000011d1d7824 */ /* 0x000fe200078e0203 */
[----:B------:R-:W-:Y:S01]  /*12f0*/  SEL R26, RZ, c[0x0][0x27c], !P2 ;  /* 0x00009f00ff1a7a07 */ /* 0x000fe20005000000 */
[----:B------:R-:W-:Y:S01]  /*1300*/  IMAD.WIDE.U32 R34, R195, c[0x0][0x210], R22 ;  /* 0x00008400c3227a25 */ /* 0x000fe200078e0016 */
[----:B------:R-:W-:-:S02]  /*1310*/  SEL R3, R13, R0, !P2 ;  /* 0x000000000d037207 */ /* 0x000fc40005000000 */
[----:B------:R-:W-:Y:S01]  /*1320*/  SHF.R.S32.HI R24, RZ, 0x1f, R9 ;  /* 0x0000001fff187819 */ /* 0x000fe20000011409 */
[----:B------:R-:W-:Y:S01]  /*1330*/  IMAD.WIDE.U32 R28, R195, c[0x0][0x1e8], R28 ;  /* 0x00007a00c31c7a25 */ /* 0x000fe200078e001c */
[----:B------:R-:W-:Y:S02]  /*1340*/  ISETP.GE.AND P2, PT, R16, c[0x0][0x27c], PT ;  /* 0x00009f0010007a0c */ /* 0x000fe40003f46270 */
[-C--:B------:R-:W-:Y:S01]  /*1350*/  LEA.HI R142, R24, R9.reuse, RZ, 0x3 ;  /* 0x00000009188e7211 */ /* 0x080fe200078f18ff */
[C---:B------:R-:W-:Y:S01]  /*1360*/  IMAD R160, R8.reuse, c[0x0][0x290], RZ ;  /* 0x0000a40008a07a24 */ /* 0x040fe200078e02ff */
[----:B------:R-:W-:Y:S01]  /*1370*/  SHF.R.S32.HI R12, RZ, 0x1f, R3 ;  /* 0x0000001fff0c7819 */ /* 0x000fe20000011403 */
[----:B------:R-:W-:Y:S01]  /*1380*/  IMAD.IADD R169, R29, 0x1, R168 ;  /* 0x000000011da97824 */ /* 0x000fe200078e02a8 */
[----:B------:R-:W-:Y:S01]  /*1390*/  SEL R0, R13, R0, !P2 ;  /* 0x000000000d007207 */ /* 0x000fe20005000000 */
[----:B------:R-:W-:Y:S01]  /*13a0*/  IMAD R158, R8, c[0x0][0x280], RZ ;  /* 0x0000a000089e7a24 */ /* 0x000fe200078e02ff */
[----:B------:R-:W-:Y:S01]  /*13b0*/  LEA.HI R24, R24, R9, RZ, 0x6 ;  /* 0x0000000918187211 */ /* 0x000fe200078f30ff */
[----:B------:R-:W-:Y:S01]  /*13c0*/  IMAD.IADD R9, R115, 0x1, -R30 ;  /* 0x0000000173097824 */ /* 0x000fe200078e0a1e */
[----:B------:R-:W-:Y:S01]  /*13d0*/  SHF.R.S32.HI R13, RZ, 0x1f, R2 ;  /* 0x0000001fff0d7819 */ /* 0x000fe20000011402 */
[----:B------:R-:W-:Y:S01]  /*13e0*/  IMAD.MOV.U32 R168, RZ, RZ, R28 ;  /* 0x000000ffffa87224 */ /* 0x000fe200078e001c */
[----:B------:R-:W-:Y:S01]  /*13f0*/  SEL R27, RZ, c[0x0][0x27c], !P2 ;  /* 0x00009f00ff1b7a07 */ /* 0x000fe20005000000 */
[----:B------:R-:W-:Y:S01]  /*1400*/  IMAD.SHL.U32 R24, R24, 0x40, RZ ;  /* 0x0000004018187824 */ /* 0x000fe200078e00ff */
[----:B------:R-:W-:Y:S01]  /*1410*/  LEA.HI R12, R12, R3, RZ, 0x4 ;  /* 0x000000030c0c7211 */ /* 0x000fe200078f20ff */
[----:B------:R-:W-:Y:S01]  /*1420*/  IMAD.IADD R3, R26, 0x1, R15 ;  /* 0x000000011a037824 */ /* 0x000fe200078e020f */
[----:B------:R-:W-:Y:S01]  /*1430*/  LEA.HI R13, R13, R2, RZ, 0x4 ;  /* 0x000000020d0d7211 */ /* 0x000fe200078f20ff */
[----:B------:R-:W-:Y:S01]  /*1440*/  IMAD.IADD R27, R27, 0x1, R16 ;  /* 0x000000011b1b7824 */ /* 0x000fe200078e0210 */
[----:B------:R-:W-:Y:S01]  /*1450*/  LEA.HI R2, R7, R90, RZ, 0x5 ;  /* 0x0000005a07027211 */ /* 0x000fe200078f28ff */
[----:B------:R-:W-:Y:S01]  /*1460*/  IMAD.WIDE.U32 R168, R166, c[0x0][0x1f0], R168 ;  /* 0x00007c00a6a87a25 */ /* 0x000fe200078e00a8 */
[----:B------:R-:W-:-:S02]  /*1470*/  LOP3.LUT P6, RZ, R9, 0x4, RZ, 0xc0, !PT ;  /* 0x0000000409ff7812 */ /* 0x000fc400078cc0ff */
[----:B------:R-:W-:Y:S01]  /*1480*/  SHF.R.S32.HI R7, RZ, 0x1f, R0 ;  /* 0x0000001fff077819 */ /* 0x000fe20000011400 */
[----:B------:R-:W-:Y:S01]  /*1490*/  IMAD.SHL.U32 R9, R9, 0x40, RZ ;  /* 0x0000004009097824 */ /* 0x000fe200078e00ff */
[----:B------:R-:W-:Y:S01]  /*14a0*/  SHF.R.S32.HI R112, RZ, 0x1f, R3 ;  /* 0x0000001fff707819 */ /* 0x000fe20000011403 */
[----:B------:R-:W-:Y:S01]  /*14b0*/  IMAD.SHL.U32 R2, R2, 0x10, RZ ;  /* 0x0000001002027824 */ /* 0x000fe200078e00ff */
[----:B------:R-:W-:Y:S01]  /*14c0*/  LEA.HI R7, R7, R0, RZ, 0x4 ;  /* 0x0000000007077211 */ /* 0x000fe200078f20ff */
[----:B------:R-:W-:Y:S01]  /*14d0*/  IMAD.IADD R125, R169, 0x1, R125 ;  /* 0x00000001a97d7824 */ /* 0x000fe200078e027d */
[----:B------:R-:W-:Y:S01]  /*14e0*/  LOP3.LUT R9, R9, 0x1c0, RZ, 0xc0, !PT ;  /* 0x000001c009097812 */ /* 0x000fe200078ec0ff */
[----:B------:R-:W-:Y:S01]  /*14f0*/  IMAD R28, R94, c[0x0][0x210], RZ ;  /* 0x000084005e1c7a24 */ /* 0x000fe200078e02ff */
[----:B------:R-:W-:Y:S01]  /*1500*/  SHF.R.S32.HI R0, RZ, 0x1f, R27 ;  /* 0x0000001fff007819 */ /* 0x000fe2000001141b */
[C---:B------:R-:W-:Y:S01]  /*1510*/  IMAD R160, R115.reuse, c[0x0][0x294], R160 ;  /* 0x0000a50073a07a24 */ /* 0x040fe200078e02a0 */
[CC--:B------:R-:W-:Y:S01]  /*1520*/  LEA.HI R141, R112.reuse, R3.reuse, RZ, 0x3 ;  /* 0x00000003708d7211 */ /* 0x0c0fe200078f18ff */
[----:B------:R-:W-:Y:S01]  /*1530*/  IMAD R158, R115, c[0x0][0x284], R158 ;  /* 0x0000a100739e7a24 */ /* 0x000fe200078e029e */
[----:B------:R-:W-:Y:S01]  /*1540*/  SHF.R.S32.HI R12, RZ, 0x4, R12 ;  /* 0x00000004ff0c7819 */ /* 0x000fe2000001140c */
[----:B------:R-:W-:Y:S01]  /*1550*/  IMAD R28, R195, c[0x0][0x214], R28 ;  /* 0x00008500c31c7a24 */ /* 0x000fe200078e021c */
[----:B------:R-:W-:Y:S01]  /*1560*/  LEA.HI R112, R112, R3, RZ, 0x6 ;  /* 0x0000000370707211 */ /* 0x000fe200078f30ff */
[----:B------:R-:W-:Y:S01]  /*1570*/  IMAD.IADD R165, R165, 0x1, R160 ;  /* 0x00000001a5a57824 */ /* 0x000fe200078e02a0 */
[----:B------:R-:W-:Y:S01]  /*1580*/  SHF.R.U32.HI R3, RZ, 0x3, R9 ;  /* 0x00000003ff037819 */ /* 0x000fe20000011609 */
[----:B------:R-:W-:Y:S01]  /*1590*/  IMAD.IADD R163, R163, 0x1, R158 ;  /* 0x00000001a3a37824 */ /* 0x000fe200078e029e */
[----:B------:R-:W-:Y:S01]  /*15a0*/  SHF.R.S32.HI R13, RZ, 0x4, R13 ;  /* 0x00000004ff0d7819 */ /* 0x000fe2000001140d */
[----:B------:R-:W-:Y:S01]  /*15b0*/  IMAD.SHL.U32 R112, R112, 0x40, RZ ;  /* 0x0000004070707824 */ /* 0x000fe200078e00ff */
[----:B------:R-:W-:Y:S01]  /*15c0*/  LOP3.LUT R30, R9, 0x38, R142, 0xf8, !PT ;  /* 0x00000038091e7812 */ /* 0x000fe200078ef88e */
[----:B------:R-:W-:Y:S01]  /*15d0*/  IMAD.IADD R161, R160, 0x1, R39 ;  /* 0x00000001a0a17824 */ /* 0x000fe200078e0227 */
[-C--:B------:R-:W-:Y:S01]  /*15e0*/  LEA.HI R140, R0, R27.reuse, RZ, 0x3 ;  /* 0x0000001b008c7211 */ /* 0x080fe200078f18ff */
[----:B------:R-:W-:Y:S01]  /*15f0*/  IMAD.IADD R159, R158, 0x1, R37 ;  /* 0x000000019e9f7824 */ /* 0x000fe200078e0225 */
[----:B------:R-:W-:Y:S01]  /*1600*/  SHF.R.S32.HI R7, RZ, 0x4, R7 ;  /* 0x00000004ff077819 */ /* 0x000fe20000011407 */
[----:B------:R-:W-:Y:S01]  /*1610*/  IMAD.IADD R29, R35, 0x1, R28 ;  /* 0x00000001231d7824 */ /* 0x000fe200078e021c */
[----:B------:R-:W-:Y:S01]  /*1620*/  LEA.HI.SX32 R109, R141, R12, 0x1d ;  /* 0x0000000c8d6d7211 */ /* 0x000fe200078feaff */
[----:B------:R-:W-:Y:S01]  /*1630*/  IMAD.MOV.U32 R160, RZ, RZ, R38 ;  /* 0x000000ffffa07224 */ /* 0x000fe200078e0026 */
[----:B------:R-:W-:Y:S01]  /*1640*/  LEA.HI R0, R0, R27, RZ, 0x6 ;  /* 0x0000001b00007211 */ /* 0x000fe200078f30ff */
[----:B------:R-:W-:Y:S01]  /*1650*/  IMAD.MOV.U32 R158, RZ, RZ, R36 ;  /* 0x000000ffff9e7224 */ /* 0x000fe200078e0024 */
[----:B------:R-:W-:Y:S01]  /*1660*/  LOP3.LUT R2, R2, 0xfffffe00, RZ, 0xc0, !PT ;  /* 0xfffffe0002027812 */ /* 0x000fe200078ec0ff */
[----:B------:R-:W-:Y:S01]  /*1670*/  IMAD.MOV.U32 R28, RZ, RZ, R34 ;  /* 0x000000ffff1c7224 */ /* 0x000fe200078e0022 */
[----:B------:R-:W-:Y:S01]  /*1680*/  LOP3.LUT R24, R24, 0xfffff000, RZ, 0xc0, !PT ;  /* 0xfffff00018187812 */ /* 0x000fe200078ec0ff */
[----:B------:R-:W-:Y:S01]  /*1690*/  IMAD.SHL.U32 R0, R0, 0x40, RZ ;  /* 0x0000004000007824 */ /* 0x000fe200078e00ff */
[----:B------:R-:W-:Y:S01]  /*16a0*/  LOP3.LUT R113, R30, R3, RZ, 0x3c, !PT ;  /* 0x000000031e717212 */ /* 0x000fe200078e3cff */
[----:B------:R-:W-:Y:S01]  /*16b0*/  IMAD.WIDE.U32 R162, R92, c[0x0][0x280], R162 ;  /* 0x0000a0005ca27a25 */ /* 0x000fe200078e00a2 */
[----:B------:R-:W-:-:S02]  /*16c0*/  LEA.HI.SX32 R110, R142, R13, 0x1d ;  /* 0x0000000d8e6e7211 */ /* 0x000fc400078feaff */
[----:B------:R-:W-:Y:S01]  /*16d0*/  LEA.HI.SX32 R108, R140, R7, 0x1d ;  /* 0x000000078c6c7211 */ /* 0x000fe200078feaff */
[----:B------:R-:W-:Y:S01]  /*16e0*/  IMAD.WIDE.U32 R166, R166, c[0x0][0x218], R28 ;  /* 0x00008600a6a67a25 */ /* 0x000fe200078e001c */
[----:B------:R-:W-:Y:S02]  /*16f0*/  SHF.R.S32.HI R12, RZ, 0x1f, R109 ;  /* 0x0000001fff0c7819 */ /* 0x000fe4000001146d */
[----:B------:R-:W-:Y:S01]  /*1700*/  IADD3 R113, R113, R24, R2 ;  /* 0x0000001871717210 */ /* 0x000fe20007ffe002 */
[C---:B------:R-:W-:Y:S01]  /*1710*/  IMAD.WIDE.U32 R164, R92.reuse, c[0x0][0x290], R164 ;  /* 0x0000a4005ca47a25 */ /* 0x040fe200078e00a4 */
[----:B------:R-:W-:Y:S02]  /*1720*/  SHF.R.S32.HI R13, RZ, 0x1f, R110 ;  /* 0x0000001fff0d7819 */ /* 0x000fe4000001146e */
[----:B------:R-:W-:Y:S01]  /*1730*/  SHF.R.S32.HI R7, RZ, 0x1f, R108 ;  /* 0x0000001fff077819 */ /* 0x000fe2000001146c */
[----:B------:R-:W-:Y:S01]  /*1740*/  IMAD.WIDE.U32 R160, R92, c[0x0][0x290], R160 ;  /* 0x0000a4005ca07a25 */ /* 0x000fe200078e00a0 */
[----:B------:R-:W-:-:S02]  /*1750*/  LOP3.LUT R24, R9, 0x38, R140, 0xf8, !PT ;  /* 0x0000003809187812 */ /* 0x000fc400078ef88c */
[----:B------:R-:W-:Y:S01]  /*1760*/  LEA.HI R12, R12, R109, RZ, 0x3 ;  /* 0x0000006d0c0c7211 */ /* 0x000fe200078f18ff */
[----:B------:R-:W-:Y:S01]  /*1770*/  IMAD.SHL.U32 R109, R109, 0x8, RZ ;  /* 0x000000086d6d7824 */ /* 0x000fe200078e00ff */
[----:B------:R-:W-:Y:S01]  /*1780*/  LOP3.LUT R26, R9, 0x38, R141, 0xf8, !PT ;  /* 0x00000038091a7812 */ /* 0x000fe200078ef88d */
[----:B------:R-:W-:Y:S01]  /*1790*/  IMAD.WIDE.U32 R158, R92, c[0x0][0x280], R158 ;  /* 0x0000a0005c9e7a25 */ /* 0x000fe200078e009e */
[----:B------:R-:W-:Y:S02]  /*17a0*/  LEA.HI R13, R13, R110, RZ, 0x3 ;  /* 0x0000006e0d0d7211 */ /* 0x000fe400078f18ff */
[----:B------:R-:W-:Y:S01]  /*17b0*/  LEA.HI R7, R7, R108, RZ, 0x3 ;  /* 0x0000006c07077211 */ /* 0x000fe200078f18ff */
[----:B------:R-:W-:Y:S01]  /*17c0*/  IMAD.SHL.U32 R110, R110, 0x8, RZ ;  /* 0x000000086e6e7824 */ /* 0x000fe200078e00ff */
[----:B------:R-:W-:Y:S01]  /*17d0*/  LOP3.LUT R0, R0, 0xfffff000, RZ, 0xc0, !PT ;  /* 0xfffff00000007812 */ /* 0x000fe200078ec0ff */
[----:B------:R-:W-:Y:S01]  /*17e0*/  IMAD.SHL.U32 R108, R108, 0x8, RZ ;  /* 0x000000086c6c7824 */ /* 0x000fe200078e00ff */
[-C--:B------:R-:W-:Y:S01]  /*17f0*/  LOP3.LUT R111, R24, R3.reuse, RZ, 0x3c, !PT ;  /* 0x00000003186f7212 */ /* 0x080fe200078e3cff */
[----:B------:R-:W-:Y:S01]  /*1800*/  IMAD.SHL.U32 R12, R12, 0x200, RZ ;  /* 0x000002000c0c7824 */ /* 0x000fe200078e00ff */
[----:B------:R-:W-:Y:S01]  /*1810*/  LOP3.LUT R25, R26, R3, RZ, 0x3c, !PT ;  /* 0x000000031a197212 */ /* 0x000fe200078e3cff */
[----:B------:R-:W-:Y:S01]  /*1820*/  IMAD.SHL.U32 R7, R7, 0x200, RZ ;  /* 0x0000020007077824 */ /* 0x000fe200078e00ff */
[----:B------:R-:W-:Y:S01]  /*1830*/  LOP3.LUT R26, R9, 0x38, R109, 0xf8, !PT ;  /* 0x00000038091a7812 */ /* 0x000fe200078ef86d */
[----:B------:R-:W-:Y:S01]  /*1840*/  IMAD.SHL.U32 R13, R13, 0x200, RZ ;  /* 0x000002000d0d7824 */ /* 0x000fe200078e00ff */
[----:B------:R-:W-:Y:S01]  /*1850*/  IADD3 R111, R111, R0, R2 ;  /* 0x000000006f6f7210 */ /* 0x000fe20007ffe002 */
[----:B------:R-:W-:Y:S01]  /*1860*/  IMAD.IADD R123, R167, 0x1, R123 ;  /* 0x00000001a77b7824 */ /* 0x000fe200078e027b */
[----:B------:R-:W-:-:S02]  /*1870*/  LOP3.LUT R0, R9, 0x18, R22, 0xf8, !PT ;  /* 0x0000001809007812 */ /* 0x000fc400078ef816 */
[C---:B------:R-:W-:Y:S02]  /*1880*/  LOP3.LUT R30, R9.reuse, 0x38, R110, 0xf8, !PT ;  /* 0x00000038091e7812 */ /* 0x040fe400078ef86e */
[----:B------:R-:W-:Y:S02]  /*1890*/  LOP3.LUT R24, R9, 0x38, R108, 0xf8, !PT ;  /* 0x0000003809187812 */ /* 0x000fe400078ef86c */
[----:B------:R-:W-:Y:S01]  /*18a0*/  LOP3.LUT R9, R26, R3, RZ, 0x3c, !PT ;  /* 0x000000031a097212 */ /* 0x000fe200078e3cff */
[----:B------:R-:W-:Y:S01]  /*18b0*/  @P0 IMAD.WIDE.U32 R26, R14, R103, R156 ;  /* 0x000000670e1a0225 */ /* 0x000fe200078e009c */
[----:B------:R-:W-:Y:S02]  /*18c0*/  LOP3.LUT R112, R112, 0xfffff000, RZ, 0xc0, !PT ;  /* 0xfffff00070707812 */ /* 0x000fe400078ec0ff */
[----:B------:R-:W-:Y:S01]  /*18d0*/  LOP3.LUT R114, R12, 0xfffff000, RZ, 0xc0, !PT ;  /* 0xfffff0000c727812 */ /* 0x000fe200078ec0ff */
[----:B------:R-:W-:Y:S01]  /*18e0*/  @P1 IMAD.SHL.U32 R14, R10, 0x2, RZ ;  /* 0x000000020a0e1824 */ /* 0x000fe200078e00ff */
[----:B------:R-:W-:Y:S01]  /*18f0*/  IADD3 R112, R25, R112, R2 ;  /* 0x0000007019707210 */ /* 0x000fe20007ffe002 */
[----:B------:R-:W-:Y:S01]  /*1900*/  @P0 IMAD.IADD R6, R27, 0x1, R6 ;  /* 0x000000011b060824 */ /* 0x000fe200078e0206 */
[----:B------:R-:W-:-:S02]  /*1910*/  LOP3.LUT R0, R2, R0, R3, 0xf6, !PT ;  /* 0x0000000002007212 */ /* 0x000fc400078ef603 */
[----:B------:R1:W-:Y:S01]  /*1920*/  @P1 LDGSTS.E.BYPASS.LTC128B.128 [R14+0x1100], [R32.64], !P5 ;  /* 0x01100000200e1fae */ /* 0x0003e2000e901d46 */
[-C--:B------:R-:W-:Y:S02]  /*1930*/  LOP3.LUT R25, R30, R3.reuse, RZ, 0x3c, !PT ;  /* 0x000000031e197212 */ /* 0x080fe400078e3cff */
[----:B------:R-:W-:Y:S01]  /*1940*/  LOP3.LUT R3, R24, R3, RZ, 0x3c, !PT ;  /* 0x0000000318037212 */ /* 0x000fe200078e3cff */
[----:B------:R1:W-:Y:S01]  /*1950*/  @P1 LDGSTS.E.BYPASS.LTC128B.128 [R14+0x3100], [R32.64+0x80], !P4 ;  /* 0x03100080200e1fae */ /* 0x0003e2000e101d46 */
[----:B------:R-:W-:Y:S02]  /*1960*/  LOP3.LUT R138, R7, 0xfffff000, RZ, 0xc0, !PT ;  /* 0xfffff000078a7812 */ /* 0x000fe400078ec0ff */
[----:B------:R-:W-:Y:S01]  /*1970*/  LOP3.LUT R116, R13, 0xfffff000, RZ, 0xc0, !PT ;  /* 0xfffff0000d747812 */ /* 0x000fe200078ec0ff */
[----:B------:R1:W-:Y:S01]  /*1980*/  @P1 LDGSTS.E.BYPASS.LTC128B.128 [R14+0x5100], [R32.64+0x100], !P3 ;  /* 0x05100100200e1fae */ /* 0x0003e2000d901d46 */
[----:B------:R-:W-:Y:S02]  /*1990*/  @P0 LEA R12, P1, R26, c[0x0][0x220], 0x1 ;  /* 0x000088001a0c0a11 */ /* 0x000fe400078208ff */
[----:B------:R-:W-:Y:S01]  /*19a0*/  IADD3 R138, R3, R138, R2 ;  /* 0x0000008a038a7210 */ /* 0x000fe20007ffe002 */
[----:B------:R-:W-:Y:S01]  /*19b0*/  @P0 IMAD.SHL.U32 R3, R10, 0x2, RZ ;  /* 0x000000020a030824 */ /* 0x000fe200078e00ff */
[----:B------:R-:W-:Y:S01]  /*19c0*/  @P0 LEA.HI.X R13, R26, c[0x0][0x224], R6, 0x1, P1 ;  /* 0x000089001a0d0a11 */ /* 0x000fe200008f0c06 */
[----:B------:R-:W0:Y:S01]  /*19d0*/  LDGDEPBAR ;  /* 0x00000000000079af */ /* 0x000e220000000000 */
[----:B------:R-:W-:Y:S01]  /*19e0*/  @P0 LEA R24, P1, R105, R12, 0x1 ;  /* 0x0000000c69180211 */ /* 0x000fe200078208ff */
[----:B------:R-:W-:Y:S01]  /*19f0*/  IMAD.MOV.U32 R6, RZ, RZ, c[0x0][0x290] ;  /* 0x0000a400ff067624 */ /* 0x000fe200078e00ff */
[----:B------:R-:W-:Y:S01]  /*1a00*/  IADD3 R116, R25, R116, R2 ;  /* 0x0000007419747210 */ /* 0x000fe20007ffe002 */
[----:B------:R2:W-:Y:S01]  /*1a10*/  @P0 LDGSTS.E.BYPASS.LTC128B.128 [R3+0x12100], [R12.64], !P5 ;  /* 0x121000000c030fae */ /* 0x0005e2000e901d46 */
[----:B------:R-:W-:Y:S01]  /*1a20*/  @P0 LEA.HI.X R25, R105, R13, R102, 0x1, P1 ;  /* 0x0000000d69190211 */ /* 0x000fe200008f0c66 */
[----:B------:R-:W-:Y:S01]  /*1a30*/  IMAD.SHL.U32 R129, R6, 0x40, RZ ;  /* 0x0000004006817824 */ /* 0x000fe200078e00ff */
[----:B------:R-:W-:Y:S01]  /*1a40*/  IADD3 R114, R9, R114, R2 ;  /* 0x0000007209727210 */ /* 0x000fe20007ffe002 */
[----:B------:R2:W-:Y:S01]  /*1a50*/  @P0 LDGSTS.E.BYPASS.LTC128B.128 [R3+0x14100], [R12.64+0x80], !P4 ;  /* 0x141000800c030fae */ /* 0x0005e2000e101d46 */
[----:B------:R-:W-:Y:S01]  /*1a60*/  IMAD.MOV.U32 R2, RZ, RZ, c[0x0][0x1e0] ;  /* 0x00007800ff027624 */ /* 0x000fe200078e00ff */
[----:B------:R-:W-:-:S02]  /*1a70*/  LOP3.LUT R142, R142, 0xfffffff8, RZ, 0xc0, !PT ;  /* 0xfffffff88e8e7812 */ /* 0x000fc400078ec0ff */
[----:B------:R2:W-:Y:S01]  /*1a80*/  @P0 LDGSTS.E.BYPASS.LTC128B.128 [R3+0x16100], [R12.64+0x100], !P3 ;  /* 0x161001000c030fae */ /* 0x0005e2000d901d46 */
[----:B------:R-:W-:Y:S01]  /*1a90*/  LOP3.LUT R141, R141, 0xfffffff8, RZ, 0xc0, !PT ;  /* 0xfffffff88d8d7812 */ /* 0x000fe200078ec0ff */
[----:B------:R-:W-:Y:S01]  /*1aa0*/  IMAD.SHL.U32 R139, R2, 0x40, RZ ;  /* 0x00000040028b7824 */ /* 0x000fe200078e00ff */
[----:B------:R-:W-:Y:S01]  /*1ab0*/  LOP3.LUT R140, R140, 0xfffffff8, RZ, 0xc0, !PT ;  /* 0xfffffff88c8c7812 */ /* 0x000fe200078ec0ff */
[----:B------:R3:W-:Y:S01]  /*1ac0*/  @P0 LDGSTS.E.BYPASS.LTC128B.128 [R3+0x13100], [R24.64], !P5 ;  /* 0x1310000018030fae */ /* 0x0007e2000e901d46 */
[-C--:B------:R-:W-:Y:S02]  /*1ad0*/  SHF.L.U64.HI R127, R6, R137.reuse, c[0x0][0x294] ;  /* 0x0000a500067f7619 */ /* 0x080fe40000010289 */
[----:B------:R-:W-:Y:S01]  /*1ae0*/  SHF.L.U64.HI R137, R2, R137, c[0x0][0x1e4] ;  /* 0x0000790002897619 */ /* 0x000fe20000010289 */
[----:B------:R3:W-:Y:S01]  /*1af0*/  @P0 LDGSTS.E.BYPASS.LTC128B.128 [R3+0x15100], [R24.64+0x80], !P4 ;  /* 0x1510008018030fae */ /* 0x0007e2000e101d46 */
[----:B------:R-:W-:Y:S02]  /*1b00*/  IADD3 R143, R22, 0xa0, RZ ;  /* 0x000000a0168f7810 */ /* 0x000fe40007ffe0ff */
[----:B-1----:R-:W-:Y:S01]  /*1b10*/  IADD3 R14, R20, 0x10, RZ ;  /* 0x00000010140e7810 */ /* 0x002fe20007ffe0ff */
[----:B------:R3:W-:Y:S01]  /*1b20*/  @P0 LDGSTS.E.BYPASS.LTC128B.128 [R3+0x17100], [R24.64+0x100], !P3 ;  /* 0x1710010018030fae */ /* 0x0007e2000d901d46 */
[----:B------:R-:W-:-:S02]  /*1b30*/  IADD3 R170, P0, R170, R115, RZ ;  /* 0x00000073aaaa7210 */ /* 0x000fc40007f1e0ff */
[----:B------:R-:W-:Y:S01]  /*1b40*/  SHF.R.S32.HI R136, RZ, 0x1f, R142 ;  /* 0x0000001fff887819 */ /* 0x000fe2000001148e */
[----:B------:R-:W0:Y:S01]  /*1b50*/  LDGDEPBAR ;  /* 0x00000000000079af */ /* 0x000e220000000000 */
[----:B------:R-:W-:Y:S01]  /*1b60*/  SHF.R.S32.HI R130, RZ, 0x1f, R110 ;  /* 0x0000001fff827819 */ /* 0x000fe2000001146e */
[----:B------:R-:W-:Y:S01]  /*1b70*/  IMAD.X R171, R5, 0x1, R8, P0 ;  /* 0x0000000105ab7824 */ /* 0x000fe200000e0608 */
[----:B------:R-:W-:Y:S01]  /*1b80*/  IADD3 R122, P1, P0, R168, R172, R22 ;  /* 0x000000aca87a7210 */ /* 0x000fe2000783e016 */
[----:B------:R-:W-:Y:S01]  /*1b90*/  IMAD R8, R8, c[0x0][0x1e0], RZ ;  /* 0x0000780008087a24 */ /* 0x000fe200078e02ff */
[----:B------:R-:W-:Y:S02]  /*1ba0*/  SHF.R.S32.HI R134, RZ, 0x1f, R141 ;  /* 0x0000001fff867819 */ /* 0x000fe4000001148d */
[----:B------:R-:W-:Y:S01]  /*1bb0*/  SHF.R.S32.HI R132, RZ, 0x1f, R140 ;  /* 0x0000001fff847819 */ /* 0x000fe2000001148c */
[----:B------:R-:W-:Y:S01]  /*1bc0*/  IMAD R5, R115, c[0x0][0x1e4], R8 ;  /* 0x0000790073057a24 */ /* 0x000fe200078e0208 */
[----:B------:R-:W-:-:S02]  /*1bd0*/  SHF.R.S32.HI R128, RZ, 0x1f, R109 ;  /* 0x0000001fff807819 */ /* 0x000fc4000001146d */
[C---:B--2---:R-:W-:Y:S01]  /*1be0*/  IADD3 R13, R20.reuse, 0x30, RZ ;  /* 0x00000030140d7810 */ /* 0x044fe20007ffe0ff */
[----:B------:R-:W-:Y:S01]  /*1bf0*/  IMAD.IADD R124, R173, 0x1, R5 ;  /* 0x00000001ad7c7824 */ /* 0x000fe200078e0205 */
[----:B------:R-:W-:Y:S02]  /*1c00*/  IADD3 R12, R20, 0x50, RZ ;  /* 0x00000050140c7810 */ /* 0x000fe40007ffe0ff */
[----:B------:R-:W-:Y:S02]  /*1c10*/  SHF.R.S32.HI R126, RZ, 0x1f, R108 ;  /* 0x0000001fff7e7819 */ /* 0x000fe4000001146c */
[----:B------:R-:W-:Y:S02]  /*1c20*/  IADD3.X R121, R125, R124, R23, P1, P0 ;  /* 0x0000007c7d797210 */ /* 0x000fe40000fe0417 */
[----:B------:R-:W-:Y:S01]  /*1c30*/  ISETP.NE.AND P0, PT, RZ, UR4, PT ;  /* 0x00000004ff007c0c */ /* 0x000fe2000bf05270 */
[C---:B---3--:R-:W-:Y:S02]  /*1c40*/  IMAD R3, R117.reuse, c[0x0][0x290], RZ ;  /* 0x0000a40075037a24 */ /* 0x048fe400078e02ff */
[----:B------:R-:W-:-:S02]  /*1c50*/  IMAD R117, R117, c[0x0][0x280], RZ ;  /* 0x0000a00075757a24 */ /* 0x000fc400078e02ff */
[C---:B------:R-:W-:Y:S02]  /*1c60*/  IMAD R3, R92.reuse, c[0x0][0x294], R3 ;  /* 0x0000a5005c037a24 */ /* 0x040fe400078e0203 */
[----:B------:R-:W-:Y:S02]  /*1c70*/  IMAD R117, R92, c[0x0][0x284], R117 ;  /* 0x0000a1005c757a24 */ /* 0x000fe400078e0275 */
[----:B------:R-:W-:-:S04]  /*1c80*/  IMAD.IADD R120, R165, 0x1, R3 ;  /* 0x00000001a5787824 */ /* 0x000fc800078e0203 */
[----:B------:R-:W-:Y:S01]  /*1c90*/  @P0 LOP3.LUT R194, R194, 0x1, RZ, 0xfc, !PT ;  /* 0x00000001c2c20812 */ /* 0x000fe200078efcff */
[----:B------:R-:W-:Y:S02]  /*1ca0*/  IMAD.IADD R119, R163, 0x1, R117 ;  /* 0x00000001a3777824 */ /* 0x000fe400078e0275 */
[----:B------:R-:W-:Y:S02]  /*1cb0*/  IMAD.IADD R118, R3, 0x1, R161 ;  /* 0x0000000103767824 */ /* 0x000fe400078e02a1 */
[----:B------:R-:W-:Y:S02]  /*1cc0*/  IMAD.IADD R117, R117, 0x1, R159 ;  /* 0x0000000175757824 */ /* 0x000fe400078e029f */
.L_x_719:
[----:B------:R-:W-:Y:S01]  /*1cd0*/  SHF.R.S32.HI R4, RZ, 0x1f, R18 ;  /* 0x0000001fff047819 */ /* 0x000fe20000011412 */
[----:B------:R-:W-:Y:S04]  /*1ce0*/  DEPBAR.LE SB0, 0x2 ;  /* 0x000080800000791a */ /* 0x000fe80000000000 */
[----:B------:R-:W-:Y:S01]  /*1cf0*/  BAR.SYNC.DEFER_BLOCKING 0x0 ;  /* 0x0000000000007b1d */ /* 0x000fe20000010000 */
[----:B------:R-:W-:Y:S01]  /*1d00*/  ISETP.LE.AND P1, PT, R104, c[0x0][0x27c], PT ;  /* 0x00009f0068007a0c */ /* 0x000fe20003f23270 */
[-C--:B------:R-:W-:Y:S02]  /*1d10*/  IMAD R149, R137, R18.reuse, RZ ;  /* 0x0000001289957224 */ /* 0x080fe400078e02ff */
[----:B------:R-:W-:Y:S04]  /*1d20*/  IMAD.WIDE.U32 R28, R139, R18, RZ ;  /* 0x000000128b1c7225 */ /* 0x000fe800078e00ff */
[----:B------:R-:W-:Y:S01]  /*1d30*/  IMAD R149, R4, R139, R149 ;  /* 0x0000008b04957224 */ /* 0x000fe200078e0295 */
[----:B-1----:R-:W-:Y:S01]  /*1d40*/  IADD3 R6, P0, R122, R28, RZ ;  /* 0x0000001c7a067210 */ /* 0x002fe20007f1e0ff */
[----:B------:R-:W-:Y:S02]  /*1d50*/  IMAD R2, R55, 0x3000, R0 ;  /* 0x0000300037027824 */ /* 0x000fe400078e0200 */
[----:B------:R-:W-:Y:S03]  /*1d60*/  IMAD.IADD R149, R29, 0x1, R149 ;  /* 0x000000011d957824 */ /* 0x000fe600078e0295 */
[----:B------:R-:W-:Y:S01]  /*1d70*/  IADD3 R147, R2, 0x20, RZ ;  /* 0x0000002002937810 */ /* 0x000fe20007ffe0ff */
[----:B------:R-:W-:Y:S01]  /*1d80*/  IMAD.X R3, R149, 0x1, R121, P0 ;  /* 0x0000000195037824 */ /* 0x000fe200000e0679 */
[----:B------:R-:W-:Y:S02]  /*1d90*/  LEA R80, P0, R6, c[0x0][0x1c8], 0x1 ;  /* 0x0000720006507a11 */ /* 0x000fe400078008ff */
[----:B------:R-:W-:Y:S02]  /*1da0*/  @P6 IADD3 R147, R2, -0x20, RZ ;  /* 0xffffffe002936810 */ /* 0x000fe40007ffe0ff */
[----:B------:R-:W-:Y:S02]  /*1db0*/  LEA.HI.X R81, R6, c[0x0][0x1cc], R3, 0x1, P0 ;  /* 0x0000730006517a11 */ /* 0x000fe400000f0c03 */
[----:B------:R-:W-:Y:S01]  /*1dc0*/  LEA R148, R2, 0x100, 0x1 ;  /* 0x0000010002947811 */ /* 0x000fe200078e08ff */
[----:B------:R-:W-:Y:S01]  /*1dd0*/  BSSY B1, `(.L_x_695) ;  /* 0x00003a9000017945 */ /* 0x000fe20003800000 */
[----:B------:R-:W-:Y:S01]  /*1de0*/  LEA R147, R147, 0x100, 0x1 ;  /* 0x0000010093937811 */ /* 0x000fe200078e08ff */
[----:B-----5:R-:W-:-:S05]  /*1df0*/  @!P1 BRA `(.L_x_696) ;  /* 0x0000389000009947 */ /* 0x020fca0003800000 */
[-C--:B------:R-:W-:Y:S01]  /*1e00*/  IMAD R9, R131, R18.reuse, RZ ;  /* 0x0000001283097224 */ /* 0x080fe200078e02ff */
[----:B------:R-:W-:Y:S01]  /*1e10*/  LOP3.LUT P1, RZ, R194, 0x1, RZ, 0xc0, !PT ;  /* 0x00000001c2ff7812 */ /* 0x000fe2000782c0ff */
[-C--:B------:R-:W-:Y:S02]  /*1e20*/  IMAD R3, R127, R18.reuse, RZ ;  /* 0x000000127f037224 */ /* 0x080fe400078e02ff */
[----:B------:R-:W-:Y:S02]  /*1e30*/  IMAD R146, R18, -0x40, R99 ;  /* 0xffffffc012927824 */ /* 0x000fe400078e0263 */
[C---:B------:R-:W-:Y:S02]  /*1e40*/  IMAD R9, R4.reuse, R135, R9 ;  /* 0x0000008704097224 */ /* 0x040fe400078e0209 */
[----:B------:R-:W-:Y:S01]  /*1e50*/  IMAD R3, R4, R129, R3 ;  /* 0x0000008104037224 */ /* 0x000fe200078e0203 */
[----:B------:R-:W-:Y:S01]  /*1e60*/  IMNMX R146, R146, 0x40, PT ;  /* 0x0000004092927817 */ /* 0x000fe20003800200 */
[-C--:B------:R-:W-:Y:S04]  /*1e70*/  IMAD.WIDE.U32 R6, R135, R18.reuse, RZ ;  /* 0x0000001287067225 */ /* 0x080fe800078e00ff */
[----:B------:R-:W-:Y:S01]  /*1e80*/  IMAD.WIDE.U32 R4, R129, R18, RZ ;  /* 0x0000001281047225 */ /* 0x000fe200078e00ff */
[----:B------:R-:W-:Y:S04]  /*1e90*/  IADD3 R2, R7, R9, RZ ;  /* 0x0000000907027210 */ /* 0x000fe80007ffe0ff */
        /* <DEDUP_REMOVED lines=61> */
.L_x_699:
[----:B------:R-:W-:Y:S05]  /*2270*/  BSYNC B0 ;  /* 0x0000000000007941 */ /* 0x000fea0003800000 */
.L_x_698:
[----:B------:R-:W-:-:S05]  /*2280*/  @P1 BRA `(.L_x_700) ;  /* 0x000035d000001947 */ /* 0x000fca0003800000 */
[----:B------:R-:W-:Y:S01]  /*2290*/  ISETP.GE.AND P0, PT, R22, c[0x0][0x1d4], PT ;  /* 0x0000750016007a0c */ /* 0x000fe20003f06270 */
[----:B-----5:R-:W-:Y:S01]  /*22a0*/  IMAD.MOV.U32 R3, RZ, RZ, R32 ;  /* 0x000000ffff037224 */ /* 0x020fe200078e0020 */
[----:B------:R-:W-:Y:S01]  /*22b0*/  BSSY B0, `(.L_x_701) ;  /* 0x0000060000007945 */ /* 0x000fe20003800000 */
[----:B------:R-:W-:Y:S02]  /*22c0*/  IMAD.MOV.U32 R2, RZ, RZ, R33 ;  /* 0x000000ffff027224 */ /* 0x000fe400078e0021 */
[----:B------:R-:W-:Y:S01]  /*22d0*/  IMAD.MOV.U32 R25, RZ, RZ, R60 ;  /* 0x000000ffff197224 */ /* 0x000fe200078e003c */
[----:B-1----:R-:W-:Y:S01]  /*22e0*/  PRMT R9, R3, 0x7610, R9 ;  /* 0x0000761003097816 */ /* 0x002fe20000000009 */
        /* <DEDUP_REMOVED lines=47> */
[----:B------:R-:W-:Y:S02]  /*25e0*/  @!P0 PRMT R43, R44, 0x5410, R43 ;  /* 0x000054102c2b8816 */ /* 0x000fe4000000002b */
[----:B------:R-:W-:Y:S01]  /*25f0*/  @!P0 PRMT R42, R45, 0x5410, R42 ;  /* 0x000054102d2a8816 */ /* 0x000fe2000000002a */
[C---:B------:R-:W-:Y:S01]  /*2600*/  @!P0 IMAD.U32 R50, R52.reuse, 0x10000, RZ ;  /* 0x0001000034328824 */ /* 0x040fe200078e00ff */
[----:B------:R-:W-:Y:S02]  /*2610*/  @!P0 SHF.R.U32.HI R56, RZ, 0x10, R79 ;  /* 0x00000010ff388819 */ /* 0x000fe4000001164f */
[----:B------:R-:W-:Y:S02]  /*2620*/  @!P0 LOP3.LUT R52, R52, 0xffff0000, RZ, 0xc0, !PT ;  /* 0xffff000034348812 */ /* 0x000fe400078ec0ff */
[----:B------:R-:W-:Y:S02]  /*2630*/  @!P0 SHF.L.U32 R44, R43, 0x10, RZ ;  /* 0x000000102b2c8819 */ /* 0x000fe400000006ff */
[----:B------:R-:W-:Y:S02]  /*2640*/  @!P0 PRMT R56, R51, 0x5410, R56 ;  /* 0x0000541033388816 */ /* 0x000fe40000000038 */
[----:B------:R-:W-:Y:S01]  /*2650*/  @!P0 LOP3.LUT R43, R43, 0xffff0000, RZ, 0xc0, !PT ;  /* 0xffff00002b2b8812 */ /* 0x000fe200078ec0ff */
[C---:B-1----:R-:W-:Y:S01]  /*2660*/  @!P0 IMAD.U32 R51, R24.reuse, 0x10000, RZ ;  /* 0x0001000018338824 */ /* 0x042fe200078e00ff */
[----:B------:R-:W-:Y:S02]  /*2670*/  @!P0 LOP3.LUT R45, R24, 0xffff0000, RZ, 0xc0, !PT ;  /* 0xffff0000182d8812 */ /* 0x000fe400078ec0ff */
[C---:B------:R-:W-:Y:S02]  /*2680*/  @!P0 LOP3.LUT R46, R25.reuse, 0xffff0000, RZ, 0xc0, !PT ;  /* 0xffff0000192e8812 */ /* 0x040fe400078ec0ff */
[----:B------:R-:W-:Y:S01]  /*2690*/  @!P0 SHF.L.U32 R54, R25, 0x10, RZ ;  /* 0x0000001019368819 */ /* 0x000fe200000006ff */
[----:B------:R-:W-:Y:S01]  /*26a0*/  @!P0 FMUL.FTZ R83, R45, R50 ;  /* 0x000000322d538220 */ /* 0x000fe20000410000 */
        /* <DEDUP_REMOVED lines=11> */
[----:B------:R-:W-:Y:S01]  /*2760*/  @!P0 SHF.L.U32 R50, R26, 0x10, RZ ;  /* 0x000000101a328819 */ /* 0x000fe200000006ff */
[C---:B------:R-:W-:Y:S01]  /*2770*/  @!P0 IMAD.U32 R51, R56.reuse, 0x10000, RZ ;  /* 0x0001000038338824 */ /* 0x040fe200078e00ff */
[----:B------:R-:W-:Y:S01]  /*2780*/  @!P0 LOP3.LUT R56, R56, 0xffff0000, RZ, 0xc0, !PT ;  /* 0xffff000038388812 */ /* 0x000fe200078ec0ff */
        /* <DEDUP_REMOVED lines=18> */
.L_x_702:
[----:B------:R-:W-:Y:S05]  /*28b0*/  BSYNC B0 ;  /* 0x0000000000007941 */ /* 0x000fea0003800000 */
.L_x_701:
        /* <DEDUP_REMOVED lines=56> */
.L_x_704:
[----:B------:R-:W-:Y:S05]  /*2c40*/  BSYNC B0 ;  /* 0x0000000000007941 */ /* 0x000fea0003800000 */
.L_x_703:
        /* <DEDUP_REMOVED lines=56> */
.L_x_706:
[----:B------:R-:W-:Y:S05]  /*2fd0*/  BSYNC B0 ;  /* 0x0000000000007941 */ /* 0x000fea0003800000 */
.L_x_705:
        /* <DEDUP_REMOVED lines=56> */
.L_x_708:
[----:B------:R-:W-:Y:S05]  /*3360*/  BSYNC B0 ;  /* 0x0000000000007941 */ /* 0x000fea0003800000 */
.L_x_707:
        /* <DEDUP_REMOVED lines=56> */
.L_x_710:
[----:B------:R-:W-:Y:S05]  /*36f0*/  BSYNC B0 ;  /* 0x0000000000007941 */ /* 0x000fea0003800000 */
.L_x_709:
        /* <DEDUP_REMOVED lines=56> */
.L_x_697:
        /* <DEDUP_REMOVED lines=47> */
.L_x_712:
[----:B------:R-:W-:Y:S05]  /*3d70*/  BSYNC B0 ;  /* 0x0000000000007941 */ /* 0x000fea0003800000 */
.L_x_711:
[----:B------:R-:W-:Y:S04]  /*3d80*/  IADD3 R175, P0, R172, R28, RZ ;  /* 0x0000001cacaf7210 */ /* 0x000fe80007f1e0ff */
[----:B------:R-:W-:Y:S01]  /*3d90*/  IADD3.X R149, R124, R149, RZ, P0, !PT ;  /* 0x000000957c957210 */ /* 0x000fe200007fe4ff */
        /* <DEDUP_REMOVED lines=33> */
[----:B------:R-:W-:Y:S01]  /*3fb0*/  IMAD R177, R55, 0x3000, RZ ;  /* 0x0000300037b17824 */ /* 0x000fe200078e02ff */
[----:B------:R-:W-:Y:S02]  /*3fc0*/  PRMT R88, R7, 0x7610, R88 ;  /* 0x0000761007587816 */ /* 0x000fe40000000058 */
[----:B------:R-:W-:Y:S01]  /*3fd0*/  PRMT R87, R6, 0x7610, R87 ;  /* 0x0000761006577816 */ /* 0x000fe20000000057 */
[----:B------:R-:W-:-:S05]  /*3fe0*/  @P0 BRA `(.L_x_714) ;  /* 0x000007a000000947 */ /* 0x000fca0003800000 */
[----:B------:R-:W-:Y:S01]  /*3ff0*/  ISETP.GE.AND P2, PT, R110, c[0x0][0x1d4], PT ;  /* 0x000075006e007a0c */ /* 0x000fe20003f46270 */
[--C-:B------:R-:W-:Y:S01]  /*4000*/  IMAD.IADD R183, R116, 0x1, R177.reuse ;  /* 0x0000000174b77824 */ /* 0x100fe200078e02b1 */
[C---:B------:R-:W-:Y:S01]  /*4010*/  IADD3 R181, P1, P0, R168.reuse, R175, R142 ;  /* 0x000000afa8b57210 */ /* 0x040fe2000783e08e */
[----:B------:R-:W-:Y:S01]  /*4020*/  IMAD.IADD R182, R113, 0x1, R177 ;  /* 0x0000000171b67824 */ /* 0x000fe200078e02b1 */
[----:B------:R-:W-:Y:S01]  /*4030*/  MOV R48, R41 ;  /* 0x0000002900307202 */ /* 0x000fe20000000f00 */
[----:B------:R-:W-:Y:S01]  /*4040*/  IMAD.MOV.U32 R52, RZ, RZ, R57 ;  /* 0x000000ffff347224 */ /* 0x000fe200078e0039 */
[C---:B------:R-:W-:Y:S01]  /*4050*/  IADD3.X R176, R125.reuse, R149, R136, P1, P0 ;  /* 0x000000957db07210 */ /* 0x040fe20000fe0488 */
[----:B------:R-:W-:Y:S02]  /*4060*/  IMAD.MOV.U32 R50, RZ, RZ, R42 ;  /* 0x000000ffff327224 */ /* 0x000fe400078e002a */
[----:B------:R-:W-:Y:S02]  /*4070*/  IMAD.MOV.U32 R54, RZ, RZ, R56 ;  /* 0x000000ffff367224 */ /* 0x000fe400078e0038 */
[----:B------:R-:W-:Y:S02]  /*4080*/  IMAD.MOV.U32 R49, RZ, RZ, R40 ;  /* 0x000000ffff317224 */ /* 0x000fe400078e0028 */
[----:B------:R-:W-:Y:S01]  /*4090*/  @!P2 IADD3 R179, P1, P0, R168, R175, R110 ;  /* 0x000000afa8b3a210 */ /* 0x000fe2000783e06e */
[----:B------:R-:W-:Y:S02]  /*40a0*/  IMAD.MOV.U32 R60, RZ, RZ, R58 ;  /* 0x000000ffff3c7224 */ /* 0x000fe400078e003a */
[----:B------:R-:W-:Y:S01]  /*40b0*/  IMAD.MOV.U32 R66, RZ, RZ, R59 ;  /* 0x000000ffff427224 */ /* 0x000fe200078e003b */
[----:B------:R-:W-:Y:S02]  /*40c0*/  @!P2 IADD3.X R174, R125, R149, R130, P1, P0 ;  /* 0x000000957daea210 */ /* 0x000fe40000fe0482 */
[C---:B------:R-:W-:Y:S04]  /*40d0*/  LEA R180, P0, R181.reuse, c[0x0][0x1c8], 0x1 ;  /* 0x00007200b5b47a11 */ /* 0x040fe800078008ff */
[----:B------:R-:W-:Y:S01]  /*40e0*/  LEA.HI.X R181, R181, c[0x0][0x1cc], R176, 0x1, P0 ;  /* 0x00007300b5b57a11 */ /* 0x000fe200000f0cb0 */
[----:B------:R-:W-:Y:S01]  /*40f0*/  IMAD.SHL.U32 R176, R183, 0x2, RZ ;  /* 0x00000002b7b07824 */ /* 0x000fe200078e00ff */
[C---:B------:R-:W-:Y:S04]  /*4100*/  @!P2 LEA R178, P0, R179.reuse, c[0x0][0x1c8], 0x1 ;  /* 0x00007200b3b2aa11 */ /* 0x040fe800078008ff */
[----:B------:R-:W-:Y:S01]  /*4110*/  @!P2 LEA.HI.X R179, R179, c[0x0][0x1cc], R174, 0x1, P0 ;  /* 0x00007300b3b3aa11 */ /* 0x000fe200000f0cae */
[----:B------:R-:W1:Y:S01]  /*4120*/  LDS.128 R28, [R176+0xc100] ;  /* 0x00c10000b01c7984 */ /* 0x000e620000000c00 */
[----:B------:R-:W-:Y:S02]  /*4130*/  SHF.L.U32 R174, R182, 0x1, RZ ;  /* 0x00000001b6ae7819 */ /* 0x000fe400000006ff */
[----:B------:R-:W-:Y:S05]  /*4140*/  ISETP.GE.AND P0, PT, R22, c[0x0][0x27c], PT ;  /* 0x00009f0016007a0c */ /* 0x000fea0003f06270 */
[----:B------:R-:W2:Y:S08]  /*4150*/  LDS.128 R80, [R174+0xc100] ;  /* 0x00c10000ae507984 */ /* 0x000eb00000000c00 */
[----:B------:R-:W-:Y:S02]  /*4160*/  @!P0 SHF.R.U64 R61, R56, 0x10, R57 ;  /* 0x00000010383d8819 */ /* 0x000fe40000001239 */
[----:B------:R-:W-:Y:S02]  /*4170*/  @!P0 SHF.R.U64 R63, R58, 0x10, R59 ;  /* 0x000000103a3f8819 */ /* 0x000fe4000000123b */
[----:B------:R-:W-:Y:S02]  /*4180*/  @!P0 PRMT R58, R54, 0x5410, R61 ;  /* 0x00005410363a8816 */ /* 0x000fe4000000003d */
[----:B------:R-:W-:Y:S02]  /*4190*/  @!P0 SHF.R.U32.HI R51, RZ, 0x10, R41 ;  /* 0x00000010ff338819 */ /* 0x000fe40000011629 */
[----:B------:R-:W-:Y:S02]  /*41a0*/  @!P0 SHF.R.U32.HI R59, RZ, 0x10, R59 ;  /* 0x00000010ff3b8819 */ /* 0x000fe4000001163b */
[----:B------:R-:W-:Y:S02]  /*41b0*/  @!P0 PRMT R48, R48, 0x5410, R51 ;  /* 0x0000541030308816 */ /* 0x000fe40000000033 */
[----:B------:R-:W-:Y:S02]  /*41c0*/  @!P0 PRMT R66, R66, 0x5410, R59 ;  /* 0x0000541042428816 */ /* 0x000fe4000000003b */
[----:B------:R-:W-:Y:S02]  /*41d0*/  @!P0 PRMT R60, R60, 0x5410, R63 ;  /* 0x000054103c3c8816 */ /* 0x000fe4000000003f */
[----:B------:R-:W-:Y:S01]  /*41e0*/  @!P0 SHF.R.U32.HI R57, RZ, 0x10, R57 ;  /* 0x00000010ff398819 */ /* 0x000fe20000011639 */
[----:B------:R-:W-:Y:S01]  /*41f0*/  @!P0 IMAD.U32 R64, R66, 0x10000, RZ ;  /* 0x0001000042408824 */ /* 0x000fe200078e00ff */
[----:B------:R-:W-:Y:S02]  /*4200*/  @!P0 SHF.R.U64 R53, R42, 0x10, R43 ;  /* 0x000000102a358819 */ /* 0x000fe4000000122b */
[----:B------:R-:W-:Y:S01]  /*4210*/  @!P0 PRMT R56, R52, 0x5410, R57 ;  /* 0x0000541034388816 */ /* 0x000fe20000000039 */
[----:B------:R-:W-:Y:S01]  /*4220*/  @!P0 IMAD.U32 R57, R58, 0x10000, RZ ;  /* 0x000100003a398824 */ /* 0x000fe200078e00ff */
[----:B------:R-:W-:Y:S01]  /*4230*/  @!P0 SHF.R.U32.HI R42, RZ, 0x10, R43 ;  /* 0x00000010ff2a8819 */ /* 0x000fe2000001162b */
[----:B-1----:R-:W-:Y:S01]  /*4240*/  @!P0 IMAD.U32 R51, R29, 0x10000, RZ ;  /* 0x000100001d338824 */ /* 0x002fe200078e00ff */
[C---:B------:R-:W-:Y:S02]  /*4250*/  @!P0 SHF.L.U32 R54, R56.reuse, 0x10, RZ ;  /* 0x0000001038368819 */ /* 0x040fe400000006ff */
[----:B------:R-:W-:Y:S02]  /*4260*/  @!P0 LOP3.LUT R56, R56, 0xffff0000, RZ, 0xc0, !PT ;  /* 0xffff000038388812 */ /* 0x000fe400078ec0ff */
[----:B------:R-:W-:Y:S01]  /*4270*/  @!P0 LOP3.LUT R66, R66, 0xffff0000, RZ, 0xc0, !PT ;  /* 0xffff000042428812 */ /* 0x000fe200078ec0ff */
[----:B------:R-:W-:Y:S01]  /*4280*/  @!P0 FMUL.FTZ R176, R51, R54 ;  /* 0x0000003633b08220 */ /* 0x000fe20000410000 */
[----:B------:R-:W-:Y:S01]  /*4290*/  @!P0 SHF.R.U64 R40, R40, 0x10, R41 ;  /* 0x0000001028288819 */ /* 0x000fe20000001229 */
[----:B--2---:R-:W-:Y:S01]  /*42a0*/  @!P0 IMAD.U32 R52, R80, 0x10000, RZ ;  /* 0x0001000050348824 */ /* 0x004fe200078e00ff */
[C---:B------:R-:W-:Y:S01]  /*42b0*/  @!P0 SHF.L.U32 R59, R81.reuse, 0x10, RZ ;  /* 0x00000010513b8819 */ /* 0x040fe200000006ff */
[C---:B------:R-:W-:Y:S01]  /*42c0*/  @!P0 IMAD.U32 R63, R82.reuse, 0x10000, RZ ;  /* 0x00010000523f8824 */ /* 0x040fe200078e00ff */
[----:B------:R-:W-:Y:S01]  /*42d0*/  @!P0 LOP3.LUT R61, R81, 0xffff0000, RZ, 0xc0, !PT ;  /* 0xffff0000513d8812 */ /* 0x000fe200078ec0ff */
[C---:B------:R-:W-:Y:S01]  /*42e0*/  @!P0 IMAD.U32 R65, R83.reuse, 0x10000, RZ ;  /* 0x0001000053418824 */ /* 0x040fe200078e00ff */
[----:B------:R-:W-:Y:S02]  /*42f0*/  @!P0 LOP3.LUT R62, R82, 0xffff0000, RZ, 0xc0, !PT ;  /* 0xffff0000523e8812 */ /* 0x000fe400078ec0ff */
[----:B------:R-:W-:Y:S02]  /*4300*/  @!P0 LOP3.LUT R68, R83, 0xffff0000, RZ, 0xc0, !PT ;  /* 0xffff000053448812 */ /* 0x000fe400078ec0ff */
[----:B------:R-:W-:Y:S02]  /*4310*/  @!P0 PRMT R40, R49, 0x5410, R40 ;  /* 0x0000541031288816 */ /* 0x000fe40000000028 */
[----:B------:R-:W-:Y:S02]  /*4320*/  MOV R41, R43 ;  /* 0x0000002b00297202 */ /* 0x000fe40000000f00 */
[----:B------:R-:W-:Y:S01]  /*4330*/  @!P0 PRMT R43, R50, 0x5410, R53 ;  /* 0x00005410322b8816 */ /* 0x000fe20000000035 */
[----:B------:R-:W-:Y:S01]  /*4340*/  @!P0 IMAD.U32 R50, R28, 0x10000, RZ ;  /* 0x000100001c328824 */ /* 0x000fe200078e00ff */
[----:B------:R-:W-:Y:S01]  /*4350*/  @!P0 PRMT R41, R41, 0x5410, R42 ;  /* 0x0000541029298816 */ /* 0x000fe2000000002a */
[C---:B------:R-:W-:Y:S01]  /*4360*/  @!P0 IMAD.U32 R49, R40.reuse, 0x10000, RZ ;  /* 0x0001000028318824 */ /* 0x040fe200078e00ff */
[----:B------:R-:W-:Y:S01]  /*4370*/  @!P0 LOP3.LUT R40, R40, 0xffff0000, RZ, 0xc0, !PT ;  /* 0xffff000028288812 */ /* 0x000fe200078ec0ff */
[----:B------:R-:W-:Y:S02]  /*4380*/  @!P0 FMUL.FTZ R174, R50, R57 ;  /* 0x0000003932ae8220 */ /* 0x000fe40000410000 */
[----:B------:R-:W-:Y:S02]  /*4390*/  @!P0 IMAD.U32 R42, R48, 0x10000, RZ ;  /* 0x00010000302a8824 */ /* 0x000fe400078e00ff */
[-C--:B------:R-:W-:Y:S02]  /*43a0*/  @!P0 FMUL.FTZ R2, R50, R49.reuse ;  /* 0x0000003132028220 */ /* 0x080fe40000410000 */
[----:B------:R-:W-:Y:S01]  /*43b0*/  @!P0 FFMA.FTZ R174, R52, R49, -R174 ;  /* 0x0000003134ae8223 */ /* 0x000fe200000108ae */
[----:B------:R-:W-:Y:S01]  /*43c0*/  @!P0 LOP3.LUT R49, R29, 0xffff0000, RZ, 0xc0, !PT ;  /* 0xffff00001d318812 */ /* 0x000fe200078ec0ff */
[----:B------:R-:W-:Y:S01]  /*43d0*/  @!P0 FFMA.FTZ R2, R57, R52, R2 ;  /* 0x0000003439028223 */ /* 0x000fe20000010002 */
[----:B------:R-:W-:Y:S01]  /*43e0*/  @!P0 LOP3.LUT R57, R80, 0xffff0000, RZ, 0xc0, !PT ;  /* 0xffff000050398812 */ /* 0x000fe200078ec0ff */
[-C--:B------:R-:W-:Y:S01]  /*43f0*/  @!P0 FMUL.FTZ R4, R51, R42.reuse ;  /* 0x0000002a33048220 */ /* 0x080fe20000410000 */
[----:B------:R-:W-:Y:S01]  /*4400*/  @!P0 LOP3.LUT R51, R28, 0xffff0000, RZ, 0xc0, !PT ;  /* 0xffff00001c338812 */ /* 0x000fe200078ec0ff */
[----:B------:R-:W-:Y:S01]  /*4410*/  @!P0 FFMA.FTZ R176, R59, R42, -R176 ;  /* 0x0000002a3bb08223 */ /* 0x000fe200000108b0 */
[----:B------:R-:W-:Y:S01]  /*4420*/  @!P0 LOP3.LUT R42, R48, 0xffff0000, RZ, 0xc0, !PT ;  /* 0xffff0000302a8812 */ /* 0x000fe200078ec0ff */
[C---:B------:R-:W-:Y:S01]  /*4430*/  @!P0 FMUL.FTZ R183, R49.reuse, R56 ;  /* 0x0000003831b78220 */ /* 0x040fe20000410000 */
[----:B------:R-:W-:Y:S01]  /*4440*/  @!P0 LOP3.LUT R52, R58, 0xffff0000, RZ, 0xc0, !PT ;  /* 0xffff00003a348812 */ /* 0x000fe200078ec0ff */
[C---:B------:R-:W-:Y:S01]  /*4450*/  @!P0 IMAD.U32 R58, R60.reuse, 0x10000, RZ ;  /* 0x000100003c3a8824 */ /* 0x040fe200078e00ff */
[----:B------:R-:W-:Y:S01]  /*4460*/  @!P0 LOP3.LUT R60, R60, 0xffff0000, RZ, 0xc0, !PT ;  /* 0xffff00003c3c8812 */ /* 0x000fe200078ec0ff */
[----:B------:R-:W-:Y:S02]  /*4470*/  @!P0 FMUL.FTZ R5, R49, R42 ;  /* 0x0000002a31058220 */ /* 0x000fe40000410000 */
[----:B------:R-:W-:Y:S02]  /*4480*/  @!P0 FMUL.FTZ R185, R51, R52 ;  /* 0x0000003433b98220 */ /* 0x000fe40000410000 */
[----:B------:R-:W-:Y:S01]  /*4490*/  @!P0 FFMA.FTZ R183, R61, R42, -R183 ;  /* 0x0000002a3db78223 */ /* 0x000fe200000108b7 */
[C---:B------:R-:W-:Y:S01]  /*44a0*/  @!P0 LOP3.LUT R42, R30.reuse, 0xffff0000, RZ, 0xc0, !PT ;  /* 0xffff00001e2a8812 */ /* 0x040fe200078ec0ff */
[-C--:B------:R-:W-:Y:S02]  /*44b0*/  @!P0 FMUL.FTZ R3, R51, R40.reuse ;  /* 0x0000002833038220 */ /* 0x080fe40000410000 */
[----:B------:R-:W-:Y:S01]  /*44c0*/  @!P0 FFMA.FTZ R185, R57, R40, -R185 ;  /* 0x0000002839b98223 */ /* 0x000fe200000108b9 */
[C---:B------:R-:W-:Y:S01]  /*44d0*/  @!P0 SHF.L.U32 R40, R43.reuse, 0x10, RZ ;  /* 0x000000102b288819 */ /* 0x040fe200000006ff */
[----:B------:R-:W-:Y:S01]  /*44e0*/  @!P0 IMAD.U32 R49, R30, 0x10000, RZ ;  /* 0x000100001e318824 */ /* 0x000fe200078e00ff */
[----:B------:R-:W-:Y:S01]  /*44f0*/  @!P0 LOP3.LUT R43, R43, 0xffff0000, RZ, 0xc0, !PT ;  /* 0xffff00002b2b8812 */ /* 0x000fe200078ec0ff */
[C---:B------:R-:W-:Y:S01]  /*4500*/  @!P0 FMUL.FTZ R189, R42.reuse, R60 ;  /* 0x0000003c2abd8220 */ /* 0x040fe20000410000 */
[----:B------:R-:W-:Y:S01]  /*4510*/  @!P0 F2FP.BF16.PACK_AB R176, R183, R176 ;  /* 0x000000b0b7b0823e */ /* 0x000fe200000010ff */
[----:B------:R-:W-:Y:S01]  /*4520*/  @!P0 FMUL.FTZ R184, R49, R58 ;  /* 0x0000003a31b88220 */ /* 0x000fe20000410000 */
[----:B------:R-:W-:Y:S01]  /*4530*/  @!P0 F2FP.BF16.PACK_AB R185, R185, R174 ;  /* 0x000000aeb9b9823e */ /* 0x000fe200000010ff */
[-C--:B------:R-:W-:Y:S01]  /*4540*/  @!P0 FMUL.FTZ R7, R42, R43.reuse ;  /* 0x0000002b2a078220 */ /* 0x080fe20000410000 */
[C---:B------:R-:W-:Y:S01]  /*4550*/  @!P0 LOP3.LUT R42, R31.reuse, 0xffff0000, RZ, 0xc0, !PT ;  /* 0xffff00001f2a8812 */ /* 0x040fe200078ec0ff */
[----:B------:R-:W-:Y:S01]  /*4560*/  @!P0 FFMA.FTZ R189, R62, R43, -R189 ;  /* 0x0000002b3ebd8223 */ /* 0x000fe200000108bd */
[----:B------:R-:W-:Y:S01]  /*4570*/  @!P0 SHF.L.U32 R43, R31, 0x10, RZ ;  /* 0x000000101f2b8819 */ /* 0x000fe200000006ff */
[-C--:B------:R-:W-:Y:S01]  /*4580*/  @!P0 FMUL.FTZ R6, R49, R40.reuse ;  /* 0x0000002831068220 */ /* 0x080fe20000410000 */
[----:B------:R-:W-:Y:S01]  /*4590*/  @!P0 MOV R80, R185 ;  /* 0x000000b900508202 */ /* 0x000fe20000000f00 */
        /* <DEDUP_REMOVED lines=9> */
[----:B------:R-:W-:Y:S02]  /*4630*/  @!P0 FFMA.FTZ R5, R56, R61, R5 ;  /* 0x0000003d38058223 */ /* 0x000fe40000010005 */
[----:B------:R-:W-:Y:S02]  /*4640*/  @!P0 FFMA.FTZ R182, R65, R40, -R182 ;  /* 0x0000002841b68223 */ /* 0x000fe400000108b6 */
[----:B------:R-:W-:Y:S01]  /*4650*/  @!P0 FFMA.FTZ R187, R68, R41, -R187 ;  /* 0x0000002944bb8223 */ /* 0x000fe200000108bb */
[----:B------:R-:W-:Y:S01]  /*4660*/  @!P0 F2FP.BF16.PACK_AB R183, R5, R4 ;  /* 0x0000000405b7823e */ /* 0x000fe200000010ff */
        /* <DEDUP_REMOVED lines=18> */
.L_x_714:
[----:B------:R-:W-:Y:S05]  /*4790*/  BSYNC B0 ;  /* 0x0000000000007941 */ /* 0x000fea0003800000 */
.L_x_713:
[----:B------:R-:W-:Y:S01]  /*47a0*/  ISETP.GE.AND P0, PT, R15, c[0x0][0x1d4], PT ;  /* 0x000075000f007a0c */ /* 0x000fe20003f06270 */
[----:B------:R-:W-:Y:S01]  /*47b0*/  @!UPT UIADD3 URZ, URZ, URZ, URZ ;  /* 0x0000003f3f3ff290 */ /* 0x000fe2000fffe03f */
[----:B------:R-:W-:Y:S11]  /*47c0*/  BSSY B0, `(.L_x_715) ;  /* 0x0000074000007945 */ /* 0x000ff60003800000 */
[----:B------:R-:W-:-:S05]  /*47d0*/  @P0 BRA `(.L_x_716) ;  /* 0x0000072000000947 */ /* 0x000fca0003800000 */
[----:B------:R-:W-:Y:S01]  /*47e0*/  ISETP.GE.AND P2, PT, R109, c[0x0][0x1d4], PT ;  /* 0x000075006d007a0c */ /* 0x000fe20003f46270 */
[----:B------:R-:W-:Y:S01]  /*47f0*/  IMAD.IADD R68, R114, 0x1, R177 ;  /* 0x0000000172447824 */ /* 0x000fe200078e02b1 */
[----:B------:R-:W-:Y:S03]  /*4800*/  IADD3 R65, P1, P0, R168, R175, R141 ;  /* 0x000000afa8417210 */ /* 0x000fe6000783e08d */
[----:B------:R-:W-:Y:S01]  /*4810*/  IMAD.SHL.U32 R66, R68, 0x2, RZ ;  /* 0x0000000244427824 */ /* 0x000fe200078e00ff */
[C---:B------:R-:W-:Y:S04]  /*4820*/  IADD3.X R58, R125.reuse, R149, R134, P1, P0 ;  /* 0x000000957d3a7210 */ /* 0x040fe80000fe0486 */
[----:B-1----:R-:W1:Y:S03]  /*4830*/  LDS.128 R28, [R66+0xc100] ;  /* 0x00c10000421c7984 */ /* 0x002e660000000c00 */
[----:B------:R-:W-:Y:S04]  /*4840*/  @!P2 IADD3 R63, P1, P0, R168, R175, R109 ;  /* 0x000000afa83fa210 */ /* 0x000fe8000783e06d */
[----:B------:R-:W-:Y:S02]  /*4850*/  @!P2 IADD3.X R60, R125, R149, R128, P1, P0 ;  /* 0x000000957d3ca210 */ /* 0x000fe40000fe0480 */
[C---:B------:R-:W-:Y:S04]  /*4860*/  LEA R64, P0, R65.reuse, c[0x0][0x1c8], 0x1 ;  /* 0x0000720041407a11 */ /* 0x040fe800078008ff */
[----:B------:R-:W-:Y:S02]  /*4870*/  LEA.HI.X R65, R65, c[0x0][0x1cc], R58, 0x1, P0 ;  /* 0x0000730041417a11 */ /* 0x000fe400000f0c3a */
[C---:B------:R-:W-:Y:S04]  /*4880*/  @!P2 LEA R62, P0, R63.reuse, c[0x0][0x1c8], 0x1 ;  /* 0x000072003f3eaa11 */ /* 0x040fe800078008ff */
[----:B------:R-:W-:Y:S01]  /*4890*/  @!P2 LEA.HI.X R63, R63, c[0x0][0x1cc], R60, 0x1, P0 ;  /* 0x000073003f3faa11 */ /* 0x000fe200000f0c3c */
[----:B------:R-:W-:Y:S01]  /*48a0*/  IMAD.IADD R60, R112, 0x1, R177 ;  /* 0x00000001703c7824 */ /* 0x000fe200078e02b1 */
[----:B------:R-:W-:Y:S03]  /*48b0*/  ISETP.GE.AND P0, PT, R15, c[0x0][0x27c], PT ;  /* 0x00009f000f007a0c */ /* 0x000fe60003f06270 */
[----:B------:R-:W-:Y:S05]  /*48c0*/  IMAD.SHL.U32 R58, R60, 0x2, RZ ;  /* 0x000000023c3a7824 */ /* 0x000fea00078e00ff */
[----:B------:R2:W3:Y:S05]  /*48d0*/  LDS.128 R80, [R58+0xc100] ;  /* 0x00c100003a507984 */ /* 0x0004ea0000000c00 */
[----:B------:R-:W-:Y:S02]  /*48e0*/  @!P0 SHF.R.U64 R34, R34, 0x10, R35 ;  /* 0x0000001022228819 */ /* 0x000fe40000001223 */
[----:B------:R-:W-:Y:S02]  /*48f0*/  @!P0 SHF.R.U32.HI R49, RZ, 0x10, R79 ;  /* 0x00000010ff318819 */ /* 0x000fe4000001164f */
[----:B------:R-:W-:Y:S01]  /*4900*/  @!P0 PRMT R47, R47, 0x5410, R34 ;  /* 0x000054102f2f8816 */ /* 0x000fe20000000022 */
[C---:B-1----:R-:W-:Y:S01]  /*4910*/  @!P0 IMAD.U32 R34, R28.reuse, 0x10000, RZ ;  /* 0x000100001c228824 */ /* 0x042fe200078e00ff */
[----:B------:R-:W-:Y:S02]  /*4920*/  @!P0 SHF.R.U32.HI R41, RZ, 0x10, R35 ;  /* 0x00000010ff298819 */ /* 0x000fe40000011623 */
[----:B------:R-:W-:Y:S02]  /*4930*/  @!P0 LOP3.LUT R35, R28, 0xffff0000, RZ, 0xc0, !PT ;  /* 0xffff00001c238812 */ /* 0x000fe400078ec0ff */
[----:B------:R-:W-:Y:S02]  /*4940*/  @!P0 PRMT R86, R86, 0x5410, R49 ;  /* 0x0000541056568816 */ /* 0x000fe40000000031 */
[----:B------:R-:W-:Y:S02]  /*4950*/  @!P0 SHF.R.U64 R32, R32, 0x10, R33 ;  /* 0x0000001020208819 */ /* 0x000fe40000001221 */
[C---:B------:R-:W-:Y:S01]  /*4960*/  @!P0 LOP3.LUT R56, R86.reuse, 0xffff0000, RZ, 0xc0, !PT ;  /* 0xffff000056388812 */ /* 0x040fe200078ec0ff */
[----:B------:R-:W-:Y:S01]  /*4970*/  @!P0 IMAD.U32 R59, R86, 0x10000, RZ ;  /* 0x00010000563b8824 */ /* 0x000fe200078e00ff */
[----:B------:R-:W-:Y:S02]  /*4980*/  @!P0 SHF.R.U64 R43, R76, 0x10, R77 ;  /* 0x000000104c2b8819 */ /* 0x000fe4000000124d */
[----:B------:R-:W-:Y:S02]  /*4990*/  @!P0 PRMT R45, R45, 0x5410, R32 ;  /* 0x000054102d2d8816 */ /* 0x000fe40000000020 */
[----:B------:R-:W-:Y:S02]  /*49a0*/  @!P0 SHF.R.U32.HI R33, RZ, 0x10, R33 ;  /* 0x00000010ff218819 */ /* 0x000fe40000011621 */
[C---:B------:R-:W-:Y:S02]  /*49b0*/  @!P0 LOP3.LUT R32, R45.reuse, 0xffff0000, RZ, 0xc0, !PT ;  /* 0xffff00002d208812 */ /* 0x040fe400078ec0ff */
[----:B------:R-:W-:Y:S02]  /*49c0*/  @!P0 PRMT R88, R88, 0x5410, R43 ;  /* 0x0000541058588816 */ /* 0x000fe4000000002b */
[----:B------:R-:W-:Y:S01]  /*49d0*/  @!P0 PRMT R44, R44, 0x5410, R33 ;  /* 0x000054102c2c8816 */ /* 0x000fe20000000021 */
[----:B------:R-:W-:Y:S01]  /*49e0*/  @!P0 IMAD.U32 R33, R45, 0x10000, RZ ;  /* 0x000100002d218824 */ /* 0x000fe200078e00ff */
[C---:B------:R-:W-:Y:S01]  /*49f0*/  @!P0 SHF.L.U32 R43, R88.reuse, 0x10, RZ ;  /* 0x00000010582b8819 */ /* 0x040fe200000006ff */
[----:B------:R-:W-:Y:S01]  /*4a00*/  @!P0 FMUL.FTZ R3, R35, R32 ;  /* 0x0000002023038220 */ /* 0x000fe20000410000 */
[----:B------:R-:W-:Y:S01]  /*4a10*/  @!P0 LOP3.LUT R42, R88, 0xffff0000, RZ, 0xc0, !PT ;  /* 0xffff0000582a8812 */ /* 0x000fe200078ec0ff */
[----:B------:R-:W-:Y:S01]  /*4a20*/  @!P0 FMUL.FTZ R2, R34, R33 ;  /* 0x0000002122028220 */ /* 0x000fe20000410000 */
[----:B------:R-:W-:Y:S01]  /*4a30*/  @!P0 PRMT R46, R46, 0x5410, R41 ;  /* 0x000054102e2e8816 */ /* 0x000fe20000000029 */
[----:B--2---:R-:W-:Y:S01]  /*4a40*/  @!P0 FMUL.FTZ R58, R34, R43 ;  /* 0x0000002b223a8220 */ /* 0x004fe20000410000 */
[C---:B---3--:R-:W-:Y:S01]  /*4a50*/  @!P0 LOP3.LUT R49, R80.reuse, 0xffff0000, RZ, 0xc0, !PT ;  /* 0xffff000050318812 */ /* 0x048fe200078ec0ff */
[----:B------:R-:W-:Y:S01]  /*4a60*/  @!P0 IMAD.U32 R40, R80, 0x10000, RZ ;  /* 0x0001000050288824 */ /* 0x000fe200078e00ff */
[----:B------:R-:W-:Y:S01]  /*4a70*/  @!P0 SHF.L.U32 R34, R29, 0x10, RZ ;  /* 0x000000101d228819 */ /* 0x000fe200000006ff */
[----:B------:R-:W-:Y:S01]  /*4a80*/  @!P0 FMUL.FTZ R179, R35, R42 ;  /* 0x0000002a23b38220 */ /* 0x000fe20000410000 */
[----:B------:R-:W-:Y:S01]  /*4a90*/  @!P0 LOP3.LUT R35, R29, 0xffff0000, RZ, 0xc0, !PT ;  /* 0xffff00001d238812 */ /* 0x000fe200078ec0ff */
[----:B------:R-:W-:Y:S01]  /*4aa0*/  @!P0 FFMA.FTZ R2, R43, R40, R2 ;  /* 0x000000282b028223 */ /* 0x000fe20000010002 */
[----:B------:R-:W-:Y:S01]  /*4ab0*/  @!P0 LOP3.LUT R51, R81, 0xffff0000, RZ, 0xc0, !PT ;  /* 0xffff000051338812 */ /* 0x000fe200078ec0ff */
[----:B------:R-:W-:Y:S01]  /*4ac0*/  @!P0 FFMA.FTZ R58, R40, R33, -R58 ;  /* 0x00000021283a8223 */ /* 0x000fe2000001083a */
[----:B------:R-:W-:Y:S01]  /*4ad0*/  @!P0 LOP3.LUT R61, R83, 0xffff0000, RZ, 0xc0, !PT ;  /* 0xffff0000533d8812 */ /* 0x000fe200078ec0ff */
[----:B------:R-:W-:Y:S01]  /*4ae0*/  @!P0 FFMA.FTZ R179, R49, R32, -R179 ;  /* 0x0000002031b38223 */ /* 0x000fe200000108b3 */
[----:B------:R-:W-:Y:S01]  /*4af0*/  @!P0 LOP3.LUT R57, R82, 0xffff0000, RZ, 0xc0, !PT ;  /* 0xffff000052398812 */ /* 0x000fe200078ec0ff */
[----:B------:R-:W-:Y:S01]  /*4b00*/  @!P0 IMAD.U32 R33, R44, 0x10000, RZ ;  /* 0x000100002c218824 */ /* 0x000fe200078e00ff */
[----:B------:R-:W-:Y:S01]  /*4b10*/  @!P0 SHF.R.U32.HI R76, RZ, 0x10, R77 ;  /* 0x00000010ff4c8819 */ /* 0x000fe2000001164d */
[----:B------:R-:W-:Y:S01]  /*4b20*/  @!P0 IMAD.U32 R40, R81, 0x10000, RZ ;  /* 0x0001000051288824 */ /* 0x000fe200078e00ff */
[----:B------:R-:W-:Y:S01]  /*4b30*/  @!P0 F2FP.BF16.PACK_AB R58, R179, R58 ;  /* 0x0000003ab33a823e */ /* 0x000fe200000010ff */
[----:B------:R-:W-:Y:S01]  /*4b40*/  @!P0 FMUL.FTZ R4, R34, R33 ;  /* 0x0000002122048220 */ /* 0x000fe20000410000 */
[----:B------:R-:W-:Y:S01]  /*4b50*/  @!P0 PRMT R87, R87, 0x5410, R76 ;  /* 0x0000541057578816 */ /* 0x000fe2000000004c */
[----:B------:R-:W-:Y:S01]  /*4b60*/  @!P0 IMAD.U32 R54, R83, 0x10000, RZ ;  /* 0x0001000053368824 */ /* 0x000fe200078e00ff */
[----:B------:R-:W-:Y:S01]  /*4b70*/  @!P0 LOP3.LUT R32, R44, 0xffff0000, RZ, 0xc0, !PT ;  /* 0xffff00002c208812 */ /* 0x000fe200078ec0ff */
[----:B------:R-:W-:Y:S01]  /*4b80*/  @!P0 IMAD.U32 R50, R82, 0x10000, RZ ;  /* 0x0001000052328824 */ /* 0x000fe200078e00ff */
[C---:B------:R-:W-:Y:S01]  /*4b90*/  @!P0 LOP3.LUT R48, R87.reuse, 0xffff0000, RZ, 0xc0, !PT ;  /* 0xffff000057308812 */ /* 0x040fe200078ec0ff */
[----:B------:R-:W-:Y:S01]  /*4ba0*/  @!P0 IMAD.U32 R43, R87, 0x10000, RZ ;  /* 0x00010000572b8824 */ /* 0x000fe200078e00ff */
[----:B------:R-:W-:Y:S01]  /*4bb0*/  @!P0 SHF.R.U64 R78, R78, 0x10, R79 ;  /* 0x000000104e4e8819 */ /* 0x000fe2000000124f */
[C---:B------:R-:W-:Y:S02]  /*4bc0*/  @!P0 FMUL.FTZ R5, R35.reuse, R32 ;  /* 0x0000002023058220 */ /* 0x040fe40000410000 */
[----:B------:R-:W-:Y:S01]  /*4bd0*/  @!P0 FMUL.FTZ R181, R35, R48 ;  /* 0x0000003023b58220 */ /* 0x000fe20000410000 */
[C---:B------:R-:W-:Y:S01]  /*4be0*/  @!P0 LOP3.LUT R35, R31.reuse, 0xffff0000, RZ, 0xc0, !PT ;  /* 0xffff00001f238812 */ /* 0x040fe200078ec0ff */
[----:B------:R-:W-:Y:S01]  /*4bf0*/  @!P0 FMUL.FTZ R60, R34, R43 ;  /* 0x0000002b223c8220 */ /* 0x000fe20000410000 */
[----:B------:R-:W-:Y:S01]  /*4c00*/  @!P0 SHF.L.U32 R34, R31, 0x10, RZ ;  /* 0x000000101f228819 */ /* 0x000fe200000006ff */
[----:B------:R-:W-:Y:S01]  /*4c10*/  @!P0 FFMA.FTZ R181, R51, R32, -R181 ;  /* 0x0000002033b58223 */ /* 0x000fe200000108b5 */
[----:B------:R-:W-:Y:S01]  /*4c20*/  @!P0 LOP3.LUT R32, R46, 0xffff0000, RZ, 0xc0, !PT ;  /* 0xffff00002e208812 */ /* 0x000fe200078ec0ff */
[----:B------:R-:W-:Y:S01]  /*4c30*/  @!P0 FFMA.FTZ R60, R40, R33, -R60 ;  /* 0x00000021283c8223 */ /* 0x000fe2000001083c */
[----:B------:R-:W-:Y:S01]  /*4c40*/  @!P0 PRMT R85, R85, 0x5410, R78 ;  /* 0x0000541055558816 */ /* 0x000fe2000000004e */
[----:B------:R-:W-:Y:S02]  /*4c50*/  @!P0 IMAD.U32 R33, R46, 0x10000, RZ ;  /* 0x000100002e218824 */ /* 0x000fe400078e00ff */
[C---:B------:R-:W-:Y:S01]  /*4c60*/  @!P0 FMUL.FTZ R66, R34.reuse, R59 ;  /* 0x0000003b22428220 */ /* 0x040fe20000410000 */
[----:B------:R-:W-:Y:S01]  /*4c70*/  @!P0 F2FP.BF16.PACK_AB R181, R181, R60 ;  /* 0x0000003cb5b5823e */ /* 0x000fe200000010ff */
[----:B------:R-:W-:Y:S01]  /*4c80*/  @!P0 FMUL.FTZ R183, R35, R56 ;  /* 0x0000003823b78220 */ /* 0x000fe20000410000 */
[----:B------:R-:W-:Y:S01]  /*4c90*/  @!P0 LOP3.LUT R52, R85, 0xffff0000, RZ, 0xc0, !PT ;  /* 0xffff000055348812 */ /* 0x000fe200078ec0ff */
[----:B------:R-:W-:Y:S01]  /*4ca0*/  @!P0 FMUL.FTZ R8, R34, R33 ;  /* 0x0000002122088220 */ /* 0x000fe20000410000 */
[----:B------:R-:W-:Y:S01]  /*4cb0*/  @!P0 MOV R81, R181 ;  /* 0x000000b500518202 */ /* 0x000fe20000000f00 */
[-C--:B------:R-:W-:Y:S01]  /*4cc0*/  @!P0 FMUL.FTZ R9, R35, R32.reuse ;  /* 0x0000002023098220 */ /* 0x080fe20000410000 */
[C---:B------:R-:W-:Y:S01]  /*4cd0*/  @!P0 SHF.L.U32 R34, R30.reuse, 0x10, RZ ;  /* 0x000000101e228819 */ /* 0x040fe200000006ff */
[----:B------:R-:W-:Y:S01]  /*4ce0*/  @!P0 IMAD.U32 R53, R85, 0x10000, RZ ;  /* 0x0001000055358824 */ /* 0x000fe200078e00ff */
[----:B------:R-:W-:Y:S01]  /*4cf0*/  @!P0 LOP3.LUT R35, R30, 0xffff0000, RZ, 0xc0, !PT ;  /* 0xffff00001e238812 */ /* 0x000fe200078ec0ff */
        /* <DEDUP_REMOVED lines=32> */
.L_x_716:
[----:B------:R-:W-:Y:S05]  /*4f00*/  BSYNC B0 ;  /* 0x0000000000007941 */ /* 0x000fea0003800000 */
.L_x_715:
[----:B------:R-:W-:Y:S11]  /*4f10*/  ISETP.GE.AND P0, PT, R16, c[0x0][0x1d4], PT ;  /* 0x0000750010007a0c */ /* 0x000ff60003f06270 */
[----:B------:R-:W-:Y:S02]  /*4f20*/  @!UPT UIADD3 URZ, URZ, URZ, URZ ;  /* 0x0000003f3f3ff290 */ /* 0x000fe4000fffe03f */
[----:B------:R-:W-:-:S05]  /*4f30*/  @P0 BRA `(.L_x_700) ;  /* 0x0000092000000947 */ /* 0x000fca0003800000 */
[----:B------:R-:W-:Y:S01]  /*4f40*/  IADD3 R61, P1, P0, R168, R175, R140 ;  /* 0x000000afa83d7210 */ /* 0x000fe2000783e08c */
[--C-:B------:R-:W-:Y:S02]  /*4f50*/  IMAD.IADD R60, R138, 0x1, R177.reuse ;  /* 0x000000018a3c7824 */ /* 0x100fe400078e02b1 */
[----:B------:R-:W-:Y:S01]  /*4f60*/  IMAD.IADD R177, R111, 0x1, R177 ;  /* 0x000000016fb17824 */ /* 0x000fe200078e02b1 */
[----:B------:R-:W-:Y:S01]  /*4f70*/  IADD3.X R54, R125, R149, R132, P1, P0 ;  /* 0x000000957d367210 */ /* 0x000fe20000fe0484 */
[----:B-1----:R-:W-:Y:S01]  /*4f80*/  IMAD.SHL.U32 R63, R60, 0x2, RZ ;  /* 0x000000023c3f7824 */ /* 0x002fe200078e00ff */
[----:B------:R-:W-:Y:S02]  /*4f90*/  LEA R60, P0, R61, c[0x0][0x1c8], 0x1 ;  /* 0x000072003d3c7a11 */ /* 0x000fe400078008ff */
[----:B------:R-:W-:Y:S02]  /*4fa0*/  SHF.L.U32 R62, R177, 0x1, RZ ;  /* 0x00000001b13e7819 */ /* 0x000fe400000006ff */
[----:B------:R-:W-:Y:S01]  /*4fb0*/  LEA.HI.X R61, R61, c[0x0][0x1cc], R54, 0x1, P0 ;  /* 0x000073003d3d7a11 */ /* 0x000fe200000f0c36 */
[----:B------:R-:W1:Y:S01]  /*4fc0*/  LDS.128 R28, [R63+0xc100] ;  /* 0x00c100003f1c7984 */ /* 0x000e620000000c00 */
[----:B------:R-:W-:Y:S07]  /*4fd0*/  ISETP.GE.AND P0, PT, R16, c[0x0][0x27c], PT ;  /* 0x00009f0010007a0c */ /* 0x000fee0003f06270 */
[----:B------:R-:W2:Y:S06]  /*4fe0*/  LDS.128 R56, [R62+0xc100] ;  /* 0x00c100003e387984 */ /* 0x000eac0000000c00 */
[----:B------:R-:W-:Y:S02]  /*4ff0*/  @!P0 SHF.R.U64 R35, R72, 0x10, R73 ;  /* 0x0000001048238819 */ /* 0x000fe40000001249 */
[--C-:B------:R-:W-:Y:S02]  /*5000*/  @!P0 SHF.R.U64 R24, R24, 0x10, R25.reuse ;  /* 0x0000001018188819 */ /* 0x100fe40000001219 */
[----:B------:R-:W-:Y:S02]  /*5010*/  @!P0 SHF.R.U32.HI R25, RZ, 0x10, R25 ;  /* 0x00000010ff198819 */ /* 0x000fe40000011619 */
[----:B------:R-:W-:Y:S02]  /*5020*/  @!P0 PRMT R37, R37, 0x5410, R24 ;  /* 0x0000541025258816 */ /* 0x000fe40000000018 */
[----:B------:R-:W-:Y:S02]  /*5030*/  @!P0 PRMT R36, R36, 0x5410, R25 ;  /* 0x0000541024248816 */ /* 0x000fe40000000019 */
[----:B------:R-:W-:Y:S01]  /*5040*/  @!P0 PRMT R84, R84, 0x5410, R35 ;  /* 0x0000541054548816 */ /* 0x000fe20000000023 */
[----:B------:R-:W-:Y:S01]  /*5050*/  @!P0 IMAD.U32 R25, R37, 0x10000, RZ ;  /* 0x0001000025198824 */ /* 0x000fe200078e00ff */
[----:B------:R-:W-:Y:S02]  /*5060*/  @!P0 SHF.R.U64 R41, R74, 0x10, R75 ;  /* 0x000000104a298819 */ /* 0x000fe4000000124b */
[C---:B------:R-:W-:Y:S01]  /*5070*/  @!P0 LOP3.LUT R40, R84.reuse, 0xffff0000, RZ, 0xc0, !PT ;  /* 0xffff000054288812 */ /* 0x040fe200078ec0ff */
[----:B------:R-:W-:Y:S01]  /*5080*/  @!P0 IMAD.U32 R35, R84, 0x10000, RZ ;  /* 0x0001000054238824 */ /* 0x000fe200078e00ff */
[--C-:B------:R-:W-:Y:S02]  /*5090*/  @!P0 SHF.R.U64 R26, R26, 0x10, R27.reuse ;  /* 0x000000101a1a8819 */ /* 0x100fe4000000121b */
[----:B------:R-:W-:Y:S02]  /*50a0*/  @!P0 SHF.R.U32.HI R27, RZ, 0x10, R27 ;  /* 0x00000010ff1b8819 */ /* 0x000fe4000001161b */
[----:B------:R-:W-:Y:S02]  /*50b0*/  @!P0 PRMT R39, R39, 0x5410, R26 ;  /* 0x0000541027278816 */ /* 0x000fe4000000001a */
[----:B------:R-:W-:Y:S02]  /*50c0*/  @!P0 PRMT R38, R38, 0x5410, R27 ;  /* 0x0000541026268816 */ /* 0x000fe4000000001b */
[----:B------:R-:W-:Y:S01]  /*50d0*/  @!P0 PRMT R70, R70, 0x5410, R41 ;  /* 0x0000541046468816 */ /* 0x000fe20000000029 */
[C---:B-1----:R-:W-:Y:S01]  /*50e0*/  @!P0 IMAD.U32 R24, R28.reuse, 0x10000, RZ ;  /* 0x000100001c188824 */ /* 0x042fe200078e00ff */
[----:B------:R-:W-:Y:S01]  /*50f0*/  @!P0 LOP3.LUT R26, R28, 0xffff0000, RZ, 0xc0, !PT ;  /* 0xffff00001c1a8812 */ /* 0x000fe200078ec0ff */
[----:B------:R-:W-:Y:S01]  /*5100*/  @!P0 IMAD.U32 R27, R29, 0x10000, RZ ;  /* 0x000100001d1b8824 */ /* 0x000fe200078e00ff */
[----:B------:R-:W-:Y:S01]  /*5110*/  @!P0 LOP3.LUT R48, R70, 0xffff0000, RZ, 0xc0, !PT ;  /* 0xffff000046308812 */ /* 0x000fe200078ec0ff */
[----:B------:R-:W-:Y:S01]  /*5120*/  @!P0 FMUL.FTZ R54, R24, R35 ;  /* 0x0000002318368220 */ /* 0x000fe20000410000 */
[----:B------:R-:W-:Y:S01]  /*5130*/  @!P0 LOP3.LUT R33, R30, 0xffff0000, RZ, 0xc0, !PT ;  /* 0xffff00001e218812 */ /* 0x000fe200078ec0ff */
[-C--:B------:R-:W-:Y:S01]  /*5140*/  @!P0 FMUL.FTZ R2, R24, R25.reuse ;  /* 0x0000001918028220 */ /* 0x080fe20000410000 */
[----:B------:R-:W-:Y:S01]  /*5150*/  @!P0 SHF.R.U32.HI R72, RZ, 0x10, R73 ;  /* 0x00000010ff488819 */ /* 0x000fe20000011649 */
[----:B------:R-:W-:Y:S01]  /*5160*/  @!P0 IMAD.U32 R24, R36, 0x10000, RZ ;  /* 0x0001000024188824 */ /* 0x000fe200078e00ff */
[----:B--2---:R-:W-:Y:S01]  /*5170*/  @!P0 SHF.L.U32 R34, R56, 0x10, RZ ;  /* 0x0000001038228819 */ /* 0x004fe200000006ff */
[----:B------:R-:W-:Y:S01]  /*5180*/  @!P0 FMUL.FTZ R63, R26, R40 ;  /* 0x000000281a3f8220 */ /* 0x000fe20000410000 */
[----:B------:R-:W-:Y:S01]  /*5190*/  @!P0 SHF.L.U32 R43, R57, 0x10, RZ ;  /* 0x00000010392b8819 */ /* 0x000fe200000006ff */
[----:B------:R-:W-:Y:S01]  /*51a0*/  @!P0 FMUL.FTZ R4, R27, R24 ;  /* 0x000000181b048220 */ /* 0x000fe20000410000 */
[----:B------:R-:W-:Y:S01]  /*51b0*/  @!P0 LOP3.LUT R42, R56, 0xffff0000, RZ, 0xc0, !PT ;  /* 0xffff0000382a8812 */ /* 0x000fe200078ec0ff */
[----:B------:R-:W-:Y:S01]  /*51c0*/  @!P0 FFMA.FTZ R54, R34, R25, -R54 ;  /* 0x0000001922368223 */ /* 0x000fe20000010836 */
[----:B------:R-:W-:Y:S01]  /*51d0*/  @!P0 LOP3.LUT R46, R57, 0xffff0000, RZ, 0xc0, !PT ;  /* 0xffff0000392e8812 */ /* 0x000fe200078ec0ff */
[----:B------:R-:W-:Y:S01]  /*51e0*/  @!P0 IMAD.U32 R45, R70, 0x10000, RZ ;  /* 0x00010000462d8824 */ /* 0x000fe200078e00ff */
[C---:B------:R-:W-:Y:S01]  /*51f0*/  @!P0 LOP3.LUT R49, R58.reuse, 0xffff0000, RZ, 0xc0, !PT ;  /* 0xffff00003a318812 */ /* 0x040fe200078ec0ff */
[----:B------:R-:W-:Y:S01]  /*5200*/  @!P0 IMAD.U32 R47, R58, 0x10000, RZ ;  /* 0x000100003a2f8824 */ /* 0x000fe200078e00ff */
[----:B------:R-:W-:Y:S01]  /*5210*/  @!P0 LOP3.LUT R53, R59, 0xffff0000, RZ, 0xc0, !PT ;  /* 0xffff00003b358812 */ /* 0x000fe200078ec0ff */
[----:B------:R-:W-:Y:S01]  /*5220*/  @!P0 IMAD.U32 R32, R31, 0x10000, RZ ;  /* 0x000100001f208824 */ /* 0x000fe200078e00ff */
[----:B------:R-:W-:Y:S01]  /*5230*/  @!P0 LOP3.LUT R25, R37, 0xffff0000, RZ, 0xc0, !PT ;  /* 0xffff000025198812 */ /* 0x000fe200078ec0ff */
[----:B------:R-:W-:Y:S01]  /*5240*/  @!P0 FMUL.FTZ R68, R33, R48 ;  /* 0x0000003021448220 */ /* 0x000fe20000410000 */
[----:B------:R-:W-:Y:S01]  /*5250*/  @!P0 PRMT R71, R71, 0x5410, R72 ;  /* 0x0000541047478816 */ /* 0x000fe20000000048 */
[----:B------:R-:W-:Y:S01]  /*5260*/  @!P0 FFMA.FTZ R2, R35, R34, R2 ;  /* 0x0000002223028223 */ /* 0x000fe20000010002 */
[----:B------:R-:W-:Y:S01]  /*5270*/  @!P0 SHF.R.U32.HI R74, RZ, 0x10, R75 ;  /* 0x00000010ff4a8819 */ /* 0x000fe2000001164b */
[-C--:B------:R-:W-:Y:S01]  /*5280*/  @!P0 FMUL.FTZ R3, R26, R25.reuse ;  /* 0x000000191a038220 */ /* 0x080fe20000410000 */
[C---:B------:R-:W-:Y:S01]  /*5290*/  @!P0 LOP3.LUT R44, R71.reuse, 0xffff0000, RZ, 0xc0, !PT ;  /* 0xffff0000472c8812 */ /* 0x040fe200078ec0ff */
[----:B------:R-:W-:Y:S01]  /*52a0*/  @!P0 IMAD.U32 R41, R71, 0x10000, RZ ;  /* 0x0001000047298824 */ /* 0x000fe200078e00ff */
[----:B------:R-:W-:Y:S01]  /*52b0*/  @!P0 LOP3.LUT R26, R29, 0xffff0000, RZ, 0xc0, !PT ;  /* 0xffff00001d1a8812 */ /* 0x000fe200078ec0ff */
[----:B------:R-:W-:Y:S01]  /*52c0*/  @!P0 FFMA.FTZ R63, R42, R25, -R63 ;  /* 0x000000192a3f8223 */ /* 0x000fe2000001083f */
[----:B------:R-:W-:Y:S01]  /*52d0*/  @!P0 LOP3.LUT R25, R36, 0xffff0000, RZ, 0xc0, !PT ;  /* 0xffff000024198812 */ /* 0x000fe200078ec0ff */
[----:B------:R-:W-:Y:S01]  /*52e0*/  @!P0 FMUL.FTZ R62, R27, R41 ;  /* 0x000000291b3e8220 */ /* 0x000fe20000410000 */
[----:B------:R-:W-:Y:S01]  /*52f0*/  @!P0 PRMT R69, R69, 0x5410, R74 ;  /* 0x0000541045458816 */ /* 0x000fe2000000004a */
[----:B------:R-:W-:Y:S01]  /*5300*/  @!P0 IMAD.U32 R27, R30, 0x10000, RZ ;  /* 0x000100001e1b8824 */ /* 0x000fe200078e00ff */
[----:B------:R-:W-:Y:S01]  /*5310*/  @!P0 F2FP.BF16.PACK_AB R54, R63, R54 ;  /* 0x000000363f36823e */ /* 0x000fe200000010ff */
[----:B------:R-:W-:Y:S01]  /*5320*/  @!P0 FFMA.FTZ R62, R43, R24, -R62 ;  /* 0x000000182b3e8223 */ /* 0x000fe2000001083e */
[----:B------:R-:W-:Y:S01]  /*5330*/  @!P0 SHF.L.U32 R24, R39, 0x10, RZ ;  /* 0x0000001027188819 */ /* 0x000fe200000006ff */
[C---:B------:R-:W-:Y:S01]  /*5340*/  @!P0 FMUL.FTZ R65, R26.reuse, R44 ;  /* 0x0000002c1a418220 */ /* 0x040fe20000410000 */
[----:B------:R-:W-:Y:S01]  /*5350*/  @!P0 MOV R56, R54 ;  /* 0x0000003600388202 */ /* 0x000fe20000000f00 */
[----:B------:R-:W-:Y:S01]  /*5360*/  @!P0 FMUL.FTZ R64, R27, R45 ;  /* 0x0000002d1b408220 */ /* 0x000fe20000410000 */
[----:B------:R-:W-:Y:S01]  /*5370*/  @!P0 LOP3.LUT R52, R69, 0xffff0000, RZ, 0xc0, !PT ;  /* 0xffff000045348812 */ /* 0x000fe200078ec0ff */
[-C--:B------:R-:W-:Y:S01]  /*5380*/  @!P0 FMUL.FTZ R6, R27, R24.reuse ;  /* 0x000000181b068220 */ /* 0x080fe20000410000 */
[----:B------:R-:W-:Y:S01]  /*5390*/  @!P0 LOP3.LUT R27, R31, 0xffff0000, RZ, 0xc0, !PT ;  /* 0xffff00001f1b8812 */ /* 0x000fe200078ec0ff */
[----:B------:R-:W-:Y:S02]  /*53a0*/  @!P0 IMAD.U32 R51, R69, 0x10000, RZ ;  /* 0x0001000045338824 */ /* 0x000fe400078e00ff */
[-C--:B------:R-:W-:Y:S01]  /*53b0*/  @!P0 FMUL.FTZ R5, R26, R25.reuse ;  /* 0x000000191a058220 */ /* 0x080fe20000410000 */
[----:B------:R-:W-:Y:S01]  /*53c0*/  @!P0 LOP3.LUT R26, R39, 0xffff0000, RZ, 0xc0, !PT ;  /* 0xffff0000271a8812 */ /* 0x000fe200078ec0ff */
[----:B------:R-:W-:Y:S01]  /*53d0*/  @!P0 FFMA.FTZ R65, R46, R25, -R65 ;  /* 0x000000192e418223 */ /* 0x000fe20000010841 */
[C---:B------:R-:W-:Y:S01]  /*53e0*/  @!P0 SHF.L.U32 R25, R38.reuse, 0x10, RZ ;  /* 0x0000001026198819 */ /* 0x040fe200000006ff */
[----:B------:R-:W-:Y:S01]  /*53f0*/  @!P0 FFMA.FTZ R64, R47, R24, -R64 ;  /* 0x000000182f408223 */ /* 0x000fe20000010840 */
[----:B------:R-:W-:Y:S01]  /*5400*/  @!P0 LOP3.LUT R24, R38, 0xffff0000, RZ, 0xc0, !PT ;  /* 0xffff000026188812 */ /* 0x000fe200078ec0ff */
[----:B------:R-:W-:Y:S01]  /*5410*/  @!P0 IMAD.U32 R50, R59, 0x10000, RZ ;  /* 0x000100003b328824 */ /* 0x000fe200078e00ff */
[----:B------:R-:W-:Y:S01]  /*5420*/  @!P0 F2FP.BF16.PACK_AB R65, R65, R62 ;  /* 0x0000003e4141823e */ /* 0x000fe200000010ff */
        /* <DEDUP_REMOVED lines=15> */
[----:B------:R-:W-:Y:S02]  /*5520*/  @!P0 FMUL.FTZ R9, R27, R24 ;  /* 0x000000181b098220 */ /* 0x000fe40000410000 */
[----:B------:R-:W-:Y:S02]  /*5530*/  @!P0 FFMA.FTZ R7, R48, R49, R7 ;  /* 0x0000003130078223 */ /* 0x000fe40000010007 */
[----:B------:R-:W-:Y:S02]  /*5540*/  @!P0 FFMA.FTZ R8, R51, R50, R8 ;  /* 0x0000003233088223 */ /* 0x000fe40000010008 */
[----:B------:R-:W-:Y:S01]  /*5550*/  @!P0 IMAD.MOV.U32 R57, RZ, RZ, R65 ;  /* 0x000000ffff398224 */ /* 0x000fe200078e0041 */
[----:B------:R-:W-:Y:S01]  /*5560*/  @!P0 F2FP.BF16.PACK_AB R62, R7, R6 ;  /* 0x00000006073e823e */ /* 0x000fe200000010ff */
[----:B------:R-:W-:Y:S01]  /*5570*/  @!P0 IMAD.MOV.U32 R58, RZ, RZ, R63 ;  /* 0x000000ffff3a8224 */ /* 0x000fe200078e003f */
[----:B------:R-:W-:Y:S01]  /*5580*/  @!P0 F2FP.BF16.PACK_AB R63, R5, R4 ;  /* 0x00000004053f823e */ /* 0x000fe200000010ff */
        /* <DEDUP_REMOVED lines=16> */
.L_x_696:
        /* <DEDUP_REMOVED lines=29> */
.L_x_700:
[----:B------:R-:W-:Y:S05]  /*5860*/  BSYNC B1 ;  /* 0x0000000000017941 */ /* 0x000fea0003800000 */
.L_x_695:
[C---:B------:R-:W-:Y:S01]  /*5870*/  ISETP.GT.AND P0, PT, R18.reuse, R11, PT ;  /* 0x0000000b1200720c */ /* 0x040fe20003f04270 */
[----:B------:R-:W-:Y:S01]  /*5880*/  @!UPT UIADD3 URZ, URZ, URZ, URZ ;  /* 0x0000003f3f3ff290 */ /* 0x000fe2000fffe03f */
[----:B------:R-:W-:Y:S11]  /*5890*/  BSSY B0, `(.L_x_717) ;  /* 0x0000042000007945 */ /* 0x000ff60003800000 */
[----:B-12---:R-:W-:Y:S01]  /*58a0*/  @P0 IADD3 R5, R18, -0x1, RZ ;  /* 0xffffffff12050810 */ /* 0x006fe20007ffe0ff */
[----:B------:R-:W-:Y:S02]  /*58b0*/  @P0 IMAD.MOV.U32 R6, RZ, RZ, R150 ;  /* 0x000000ffff060224 */ /* 0x000fe400078e0096 */
[----:B------:R-:W-:Y:S01]  /*58c0*/  @P0 IMAD.MOV.U32 R7, RZ, RZ, R155 ;  /* 0x000000ffff070224 */ /* 0x000fe200078e009b */
[----:B------:R-:W-:Y:S01]  /*58d0*/  @P0 SHF.R.S32.HI R4, RZ, 0x1f, R5 ;  /* 0x0000001fff040819 */ /* 0x000fe20000011405 */
[----:B------:R-:W-:Y:S02]  /*58e0*/  @P0 IMAD R3, R98, R5, RZ ;  /* 0x0000000562030224 */ /* 0x000fe400078e02ff */
[-C--:B------:R-:W-:Y:S04]  /*58f0*/  @P0 IMAD.WIDE.U32 R6, R5, R100.reuse, R6 ;  /* 0x0000006405060225 */ /* 0x080fe800078e0006 */
[----:B------:R-:W-:Y:S01]  /*5900*/  @P0 IMAD R3, R4, R100, R3 ;  /* 0x0000006404030224 */ /* 0x000fe200078e0203 */
[----:B------:R-:W-:Y:S01]  /*5910*/  @P0 LEA R8, P1, R6, c[0x0][0x250], 0x1 ;  /* 0x0000940006080a11 */ /* 0x000fe200078208ff */
[----:B------:R-:W-:Y:S02]  /*5920*/  @P0 IMAD R2, R67, 0x3000, R10 ;  /* 0x0000300043020824 */ /* 0x000fe400078e020a */
[----:B------:R-:W-:Y:S02]  /*5930*/  @P0 IMAD.IADD R3, R7, 0x1, R3 ;  /* 0x0000000107030824 */ /* 0x000fe400078e0203 */
[----:B------:R-:W-:Y:S03]  /*5940*/  @P0 IMAD.SHL.U32 R4, R2, 0x2, RZ ;  /* 0x0000000202040824 */ /* 0x000fe600078e00ff */
[----:B------:R-:W-:Y:S02]  /*5950*/  @P0 LEA.HI.X R9, R6, c[0x0][0x254], R3, 0x1, P1 ;  /* 0x0000950006090a11 */ /* 0x000fe400008f0c03 */
[----:B------:R-:W-:Y:S02]  /*5960*/  @P0 LEA R6, P1, R107, R8, 0x1 ;  /* 0x000000086b060211 */ /* 0x000fe400078208ff */
[----:B------:R-:W-:Y:S01]  /*5970*/  IADD3 R3, R67, 0x1, RZ ;  /* 0x0000000143037810 */ /* 0x000fe20007ffe0ff */
        /* <DEDUP_REMOVED lines=9> */
[----:B------:R1:W-:Y:S01]  /*5a10*/  @P0 LDGSTS.E.BYPASS.LTC128B.128 [R4+0x5100], [R6.64+0x100], !P3 ;  /* 0x0510010006040fae */ /* 0x0003e2000d901d46 */
[----:B------:R-:W-:Y:S03]  /*5a20*/  ISETP.GE.AND P0, PT, R67, 0x1, PT ;  /* 0x000000014300780c */ /* 0x000fe60003f06270 */
[----:B------:R-:W0:Y:S01]  /*5a30*/  LDGDEPBAR ;  /* 0x00000000000079af */ /* 0x000e220000000000 */
[----:B------:R-:W-:Y:S02]  /*5a40*/  SEL R67, R3, RZ, !P0 ;  /* 0x000000ff03437207 */ /* 0x000fe40004000000 */
[----:B------:R-:W-:Y:S01]  /*5a50*/  ISETP.GE.AND P0, PT, R115, R146, PT ;  /* 0x000000927300720c */ /* 0x000fe20003f06270 */
[----:B------:R-:W-:Y:S04]  /*5a60*/  DEPBAR.LE SB0, 0x2 ;  /* 0x000080800000791a */ /* 0x000fe80000000000 */
[----:B------:R-:W-:Y:S08]  /*5a70*/  BAR.SYNC.DEFER_BLOCKING 0x0 ;  /* 0x0000000000007b1d */ /* 0x000ff00000010000 */
[----:B------:R-:W-:-:S05]  /*5a80*/  @P0 BRA `(.L_x_718) ;  /* 0x0000022000000947 */ /* 0x000fca0003800000 */
[C---:B-1----:R-:W-:Y:S01]  /*5a90*/  LEA R4, P0, R18.reuse, R170, 0x6 ;  /* 0x000000aa12047211 */ /* 0x042fe200078030ff */
[----:B------:R-:W-:Y:S02]  /*5aa0*/  IMAD.MOV.U32 R28, RZ, RZ, R166 ;  /* 0x000000ffff1c7224 */ /* 0x000fe400078e00a6 */
[----:B------:R-:W-:Y:S01]  /*5ab0*/  IMAD.MOV.U32 R29, RZ, RZ, R123 ;  /* 0x000000ffff1d7224 */ /* 0x000fe200078e007b */
[----:B------:R-:W-:Y:S03]  /*5ac0*/  LEA.HI.X.SX32 R5, R18, R171, 0x6, P0 ;  /* 0x000000ab12057211 */ /* 0x000fe600000f36ff */
[----:B------:R-:W-:Y:S04]  /*5ad0*/  IMAD.WIDE.U32 R28, R4, c[0x0][0x208], R28 ;  /* 0x00008200041c7a25 */ /* 0x000fe800078e001c */
[----:B------:R-:W-:Y:S01]  /*5ae0*/  IMAD R2, R5, c[0x0][0x208], RZ ;  /* 0x0000820005027a24 */ /* 0x000fe200078e02ff */
[----:B------:R-:W-:Y:S03]  /*5af0*/  LEA R8, P0, R28, c[0x0][0x1f8], 0x1 ;  /* 0x00007e001c087a11 */ /* 0x000fe600078008ff */
[----:B------:R-:W-:Y:S04]  /*5b00*/  IMAD R2, R4, c[0x0][0x20c], R2 ;  /* 0x0000830004027a24 */ /* 0x000fe800078e0202 */
[----:B------:R-:W-:Y:S05]  /*5b10*/  IMAD.IADD R2, R29, 0x1, R2 ;  /* 0x000000011d027824 */ /* 0x000fea00078e0202 */
[----:B------:R-:W-:Y:S02]  /*5b20*/  LEA.HI.X R9, R28, c[0x0][0x1fc], R2, 0x1, P0 ;  /* 0x00007f001c097a11 */ /* 0x000fe400000f0c02 */
[----:B------:R-:W-:Y:S11]  /*5b30*/  ISETP.GE.AND P0, PT, R22, c[0x0][0x1d4], PT ;  /* 0x0000750016007a0c */ /* 0x000ff60003f06270 */
[----:B------:R-:W-:Y:S02]  /*5b40*/  @!UPT UIADD3 URZ, URZ, URZ, URZ ;  /* 0x0000003f3f3ff290 */ /* 0x000fe4000fffe03f */
[----:B-----5:R-:W1:Y:S04]  /*5b50*/  @!P0 LDS.128 R24, [R148] ;  /* 0x0000000094188984 */ /* 0x020e680000000c00 */
        /* <DEDUP_REMOVED lines=21> */
.L_x_718:
[----:B-1----:R-:W-:Y:S05]  /*5cb0*/  BSYNC B0 ;  /* 0x0000000000007941 */ /* 0x002fea0003800000 */
.L_x_717:
[----:B------:R-:W-:Y:S04]  /*5cc0*/  IADD3 R2, R18, -0x2, RZ ;  /* 0xfffffffe12027810 */ /* 0x000fe80007ffe0ff */
[C---:B------:R-:W-:Y:S11]  /*5cd0*/  ISETP.GE.AND P0, PT, R2.reuse, R11, PT ;  /* 0x0000000b0200720c */ /* 0x040ff60003f06270 */
[----:B------:R-:W-:Y:S02]  /*5ce0*/  @!UPT UIADD3 URZ, URZ, URZ, URZ ;  /* 0x0000003f3f3ff290 */ /* 0x000fe4000fffe03f */
[----:B------:R-:W-:Y:S01]  /*5cf0*/  @P0 SHF.R.S32.HI R5, RZ, 0x1f, R2 ;  /* 0x0000001fff050819 */ /* 0x000fe20000011402 */
[----:B------:R-:W-:Y:S02]  /*5d00*/  @P0 IMAD R4, R101, R2, RZ ;  /* 0x0000000265040224 */ /* 0x000fe400078e02ff */
[----:B------:R-:W-:Y:S02]  /*5d10*/  @P0 IMAD.MOV.U32 R6, RZ, RZ, R152 ;  /* 0x000000ffff060224 */ /* 0x000fe400078e0098 */
[----:B------:R-:W-:Y:S02]  /*5d20*/  @P0 IMAD.MOV.U32 R7, RZ, RZ, R157 ;  /* 0x000000ffff070224 */ /* 0x000fe400078e009d */
[-C--:B------:R-:W-:Y:S02]  /*5d30*/  @P0 IMAD R4, R5, R103.reuse, R4 ;  /* 0x0000006705040224 */ /* 0x080fe400078e0204 */
[----:B------:R-:W-:Y:S04]  /*5d40*/  @P0 IMAD.WIDE.U32 R6, R2, R103, R6 ;  /* 0x0000006702060225 */ /* 0x000fe800078e0006 */
[----:B------:R-:W-:Y:S01]  /*5d50*/  @P0 IMAD.IADD R4, R7, 0x1, R4 ;  /* 0x0000000107040824 */ /* 0x000fe200078e0204 */
[C---:B------:R-:W-:Y:S01]  /*5d60*/  @P0 LEA R8, P1, R6.reuse, c[0x0][0x220], 0x1 ;  /* 0x0000880006080a11 */ /* 0x040fe200078208ff */
[----:B------:R-:W-:Y:S03]  /*5d70*/  @P0 IMAD R3, R67, 0x3000, R10 ;  /* 0x0000300043030824 */ /* 0x000fe600078e020a */
[----:B------:R-:W-:Y:S01]  /*5d80*/  @P0 LEA.HI.X R9, R6, c[0x0][0x224], R4, 0x1, P1 ;  /* 0x0000890006090a11 */ /* 0x000fe200008f0c04 */
[----:B------:R-:W-:Y:S01]  /*5d90*/  @P0 IMAD.SHL.U32 R5, R3, 0x2, RZ ;  /* 0x0000000203050824 */ /* 0x000fe200078e00ff */
[----:B------:R-:W-:Y:S02]  /*5da0*/  @P0 LEA R6, P1, R105, R8, 0x1 ;  /* 0x0000000869060211 */ /* 0x000fe400078208ff */
[----:B------:R-:W-:Y:S02]  /*5db0*/  IADD3 R4, R55, 0x1, RZ ;  /* 0x0000000137047810 */ /* 0x000fe40007ffe0ff */
        /* <DEDUP_REMOVED lines=13> */
[C---:B------:R-:W-:Y:S02]  /*5e90*/  ISETP.GT.AND P0, PT, R18.reuse, R11, PT ;  /* 0x0000000b1200720c */ /* 0x040fe40003f04270 */
[----:B------:R-:W-:Y:S11]  /*5ea0*/  IADD3 R18, R18, -0x1, RZ ;  /* 0xffffffff12127810 */ /* 0x000ff60007ffe0ff */
[----:B------:R-:W-:-:S05]  /*5eb0*/  @P0 BRA `(.L_x_719) ;  /* 0xffffbe1000000947 */ /* 0x000fca000383ffff */
[----:B------:R-:W-:Y:S06]  /*5ec0*/  BAR.SYNC.DEFER_BLOCKING 0x0 ;  /* 0x0000000000007b1d */ /* 0x000fec0000010000 */
.L_x_694:
[----:B-1----:R-:W-:Y:S01]  /*5ed0*/  ISETP.GE.AND P0, PT, R89, 0x1, PT ;  /* 0x000000015900780c */ /* 0x002fe20003f06270 */
[----:B------:R-:W-:Y:S01]  /*5ee0*/  IMAD.IADD R2, R95, 0x1, R96 ;  /* 0x000000015f027824 */ /* 0x000fe200078e0260 */
[----:B------:R-:W-:Y:S01]  /*5ef0*/  PLOP3.LUT P2, PT, PT, PT, PT, 0x80, 0x0 ;  /* 0x000000000000781c */ /* 0x000fe20003f4f070 */
[----:B------:R-:W-:Y:S01]  /*5f00*/  CS2R R98, SRZ ;  /* 0x0000000000627805 */ /* 0x000fe2000001ff00 */
[----:B------:R-:W-:Y:S01]  /*5f10*/  CS2R R10, SRZ ;  /* 0x00000000000a7805 */ /* 0x000fe2000001ff00 */
[----:B------:R-:W-:Y:S01]  /*5f20*/  MOV R96, RZ ;  /* 0x000000ff00607202 */ /* 0x000fe20000000f00 */
[----:B------:R-:W-:Y:S01]  /*5f30*/  IMAD.MOV.U32 R95, RZ, RZ, RZ ;  /* 0x000000ffff5f7224 */ /* 0x000fe200078e00ff */
[----:B------:R-:W-:Y:S01]  /*5f40*/  CS2R R8, SRZ ;  /* 0x0000000000087805 */ /* 0x000fe2000001ff00 */
[----:B------:R-:W-:Y:S01]  /*5f50*/  CS2R R6, SRZ ;  /* 0x0000000000067805 */ /* 0x000fe2000001ff00 */
[----:B------:R-:W-:Y:S01]  /*5f60*/  MOV R13, RZ ;  /* 0x000000ff000d7202 */ /* 0x000fe20000000f00 */
[----:B------:R-:W-:Y:S01]  /*5f70*/  IMAD.MOV.U32 R4, RZ, RZ, RZ ;  /* 0x000000ffff047224 */ /* 0x000fe200078e00ff */
[----:B------:R-:W-:Y:S01]  /*5f80*/  MOV R88, RZ ;  /* 0x000000ff00587202 */ /* 0x000fe20000000f00 */
        /* <DEDUP_REMOVED lines=50> */
[----:B------:R-:W-:Y:S01]  /*62b0*/  IMAD.WIDE.U32 R20, R97, c[0x0][0x178], RZ ;  /* 0x00005e0061147a25 */ /* 0x000fe200078e00ff */
[----:B------:R-:W-:Y:S01]  /*62c0*/  SHF.R.S32.HI R0, RZ, 0x1f, R97 ;  /* 0x0000001fff007819 */ /* 0x000fe20000011461 */
[----:B------:R-:W-:Y:S01]  /*62d0*/  BSSY B0, `(.L_x_721) ;  /* 0x000009f000007945 */ /* 0x000fe20003800000 */
[-C--:B------:R-:W-:Y:S01]  /*62e0*/  LEA.HI R5, R9, R90.reuse, RZ, 0x3 ;  /* 0x0000005a09057211 */ /* 0x080fe200078f18ff */
[----:B------:R-:W-:Y:S01]  /*62f0*/  IMAD R42, R93, c[0x0][0x2c4], RZ ;  /* 0x0000b1005d2a7a24 */ /* 0x000fe200078e02ff */
[----:B------:R-:W-:Y:S01]  /*6300*/  LEA.HI R13, R9, R90, RZ, 0x4 ;  /* 0x0000005a090d7211 */ /* 0x000fe200078f20ff */
[----:B------:R-:W-:Y:S01]  /*6310*/  IMAD R0, R0, c[0x0][0x178], RZ ;  /* 0x00005e0000007a24 */ /* 0x000fe200078e02ff */
[----:B------:R-:W-:Y:S02]  /*6320*/  SHF.R.S32.HI R6, RZ, 0x3, R5 ;  /* 0x00000003ff067819 */ /* 0x000fe40000011405 */
[----:B------:R-:W-:Y:S01]  /*6330*/  LOP3.LUT R15, R5, 0xfffffff8, RZ, 0xc0, !PT ;  /* 0xfffffff8050f7812 */ /* 0x000fe200078ec0ff */
[----:B------:R-:W-:Y:S01]  /*6340*/  IMAD R7, R97, c[0x0][0x17c], R0 ;  /* 0x00005f0061077a24 */ /* 0x000fe200078e0200 */
[----:B------:R-:W-:Y:S01]  /*6350*/  SHF.R.S32.HI R8, RZ, 0x4, R13 ;  /* 0x00000004ff087819 */ /* 0x000fe2000001140d */
[----:B------:R-:W-:Y:S01]  /*6360*/  IMAD.SHL.U32 R201, R6, 0x40, RZ ;  /* 0x0000004006c97824 */ /* 0x000fe200078e00ff */
[----:B------:R-:W-:Y:S01]  /*6370*/  ISETP.NE.U32.AND P3, PT, RZ, c[0x0][0x348], PT ;  /* 0x0000d200ff007a0c */ /* 0x000fe20003f65070 */
[----:B------:R-:W-:Y:S01]  /*6380*/  IMAD.IADD R15, R90, 0x1, -R15 ;  /* 0x000000015a0f7824 */ /* 0x000fe200078e0a0f */
[----:B------:R-:W-:Y:S01]  /*6390*/  LEA.HI R3, R13, R8, RZ, 0x1 ;  /* 0x000000080d037211 */ /* 0x000fe200078f08ff */
[----:B------:R-:W-:Y:S01]  /*63a0*/  IMAD.MOV.U32 R0, RZ, RZ, 0x1 ;  /* 0x00000001ff007424 */ /* 0x000fe200078e00ff */
[----:B------:R-:W-:Y:S01]  /*63b0*/  LOP3.LUT R201, R201, 0x1c0, RZ, 0xc0, !PT ;  /* 0x000001c0c9c97812 */ /* 0x000fe200078ec0ff */
[----:B------:R-:W-:Y:S01]  /*63c0*/  IMAD.SHL.U32 R16, R15, 0x8, RZ ;  /* 0x000000080f107824 */ /* 0x000fe200078e00ff */
[----:B------:R-:W-:Y:S01]  /*63d0*/  LOP3.LUT R3, R3, 0xfffffffe, RZ, 0xc0, !PT ;  /* 0xfffffffe03037812 */ /* 0x000fe200078ec0ff */
[----:B------:R-:W-:Y:S01]  /*63e0*/  IMAD.IADD R21, R21, 0x1, R7 ;  /* 0x0000000115157824 */ /* 0x000fe200078e0207 */
[----:B------:R-:W-:-:S02]  /*63f0*/  ISETP.NE.AND P4, PT, R0, c[0x0][0x2c4], PT ;  /* 0x0000b10000007a0c */ /* 0x000fc40003f85270 */
[----:B------:R-:W-:Y:S01]  /*6400*/  LOP3.LUT R0, R201, 0x38, R16, 0xf8, !PT ;  /* 0x00000038c9007812 */ /* 0x000fe200078ef810 */
[----:B------:R-:W-:Y:S01]  /*6410*/  IMAD.IADD R3, R8, 0x1, -R3 ;  /* 0x0000000108037824 */ /* 0x000fe200078e0a03 */
[----:B------:R-:W-:Y:S01]  /*6420*/  SHF.R.U32.HI R201, RZ, 0x3, R201 ;  /* 0x00000003ffc97819 */ /* 0x000fe200000116c9 */
[----:B------:R-:W-:Y:S01]  /*6430*/  IMAD.SHL.U32 R8, R15, 0x40, RZ ;  /* 0x000000400f087824 */ /* 0x000fe200078e00ff */
[----:B------:R-:W-:Y:S01]  /*6440*/  IADD3 R7, R16, 0x80, RZ ;  /* 0x0000008010077810 */ /* 0x000fe20007ffe0ff */
[----:B------:R-:W-:Y:S01]  /*6450*/  IMAD.WIDE.U32 R20, R195, c[0x0][0x1b8], R20 ;  /* 0x00006e00c3147a25 */ /* 0x000fe200078e0014 */
[----:B------:R-:W-:Y:S02]  /*6460*/  LOP3.LUT R201, R0, R201, RZ, 0x3c, !PT ;  /* 0x000000c900c97212 */ /* 0x000fe400078e3cff */
[C---:B------:R-:W-:Y:S01]  /*6470*/  ISETP.GE.AND P2, PT, R7.reuse, c[0x0][0x1d4], PT ;  /* 0x0000750007007a0c */ /* 0x040fe20003f46270 */
[----:B------:R-:W-:Y:S01]  /*6480*/  IMAD R0, R94, c[0x0][0x1b8], RZ ;  /* 0x00006e005e007a24 */ /* 0x000fe200078e02ff */
[----:B------:R-:W-:-:S02]  /*6490*/  ISETP.GE.AND P1, PT, R7, c[0x0][0x198], PT ;  /* 0x0000660007007a0c */ /* 0x000fc40003f26270 */
[----:B-1----:R-:W-:Y:S01]  /*64a0*/  SHF.R.S32.HI R11, RZ, 0x1f, R192 ;  /* 0x0000001fff0b7819 */ /* 0x002fe200000114c0 */
[----:B------:R-:W-:Y:S01]  /*64b0*/  IMAD R7, R195, c[0x0][0x1bc], R0 ;  /* 0x00006f00c3077a24 */ /* 0x000fe200078e0200 */
[----:B------:R-:W-:Y:S01]  /*64c0*/  ISETP.NE.AND.EX P3, PT, RZ, c[0x0][0x34c], PT, P3 ;  /* 0x0000d300ff007a0c */ /* 0x000fe20003f65330 */
[----:B------:R-:W-:Y:S01]  /*64d0*/  IMAD R0, R15, 0x20, R6 ;  /* 0x000000200f007824 */ /* 0x000fe200078e0206 */
[----:B------:R-:W-:Y:S01]  /*64e0*/  LOP3.LUT R8, R8, 0x1c0, RZ, 0xc0, !PT ;  /* 0x000001c008087812 */ /* 0x000fe200078ec0ff */
[----:B------:R-:W-:Y:S01]  /*64f0*/  IMAD.IADD R21, R21, 0x1, R7 ;  /* 0x0000000115157824 */ /* 0x000fe200078e0207 */
[----:B------:R-:W-:Y:S01]  /*6500*/  SEL R19, R11, RZ, !P3 ;  /* 0x000000ff0b137207 */ /* 0x000fe20005800000 */
[----:B------:R-:W-:Y:S01]  /*6510*/  IMAD R17, R91, 0x80, R0 ;  /* 0x000000805b117824 */ /* 0x000fe200078e0200 */
[----:B------:R-:W-:Y:S02]  /*6520*/  LOP3.LUT R5, R8, 0x8, R5, 0xf8, !PT ;  /* 0x0000000808057812 */ /* 0x000fe400078ef805 */
[----:B------:R-:W-:Y:S01]  /*6530*/  LOP3.LUT R194, R194, 0xfffffffe, RZ, 0xc0, !PT ;  /* 0xfffffffec2c27812 */ /* 0x000fe200078ec0ff */
[----:B------:R-:W-:Y:S01]  /*6540*/  @P4 IMAD.HI.U32 R0, R17, c[0x0][0x2c8], RZ ;  /* 0x0000b20011004a27 */ /* 0x000fe200078e00ff */
[----:B------:R-:W-:-:S02]  /*6550*/  SEL R14, R192, RZ, !P3 ;  /* 0x000000ffc00e7207 */ /* 0x000fc40005800000 */
[----:B------:R-:W-:Y:S01]  /*6560*/  SHF.R.U32.HI R8, RZ, 0x3, R8 ;  /* 0x00000003ff087819 */ /* 0x000fe20000011608 */
[----:B------:R-:W-:Y:S01]  /*6570*/  IMAD.MOV.U32 R24, RZ, RZ, R17 ;  /* 0x000000ffff187224 */ /* 0x000fe200078e0011 */
[----:B------:R-:W-:Y:S01]  /*6580*/  @P4 SHF.R.U32.HI R24, RZ, c[0x0][0x2cc], R0 ;  /* 0x0000b300ff184a19 */ /* 0x000fe20000011600 */
[----:B------:R-:W-:Y:S01]  /*6590*/  IMAD R19, R19, c[0x0][0x1c0], RZ ;  /* 0x0000700013137a24 */ /* 0x000fe200078e02ff */
[----:B------:R-:W-:Y:S02]  /*65a0*/  LOP3.LUT R13, R13, 0xfffffff0, RZ, 0xc0, !PT ;  /* 0xfffffff00d0d7812 */ /* 0x000fe400078ec0ff */
[----:B------:R-:W-:Y:S01]  /*65b0*/  @P2 LOP3.LUT R194, R194, 0x1, RZ, 0xfc, !PT ;  /* 0x00000001c2c22812 */ /* 0x000fe200078efcff */
[----:B------:R-:W-:Y:S01]  /*65c0*/  IMAD R19, R14, c[0x0][0x1c4], R19 ;  /* 0x000071000e137a24 */ /* 0x000fe200078e0213 */
[----:B------:R-:W-:Y:S01]  /*65d0*/  P2R R10, PR, RZ, 0x2 ;  /* 0x00000002ff0a7803 */ /* 0x000fe20000000000 */
[----:B------:R-:W-:Y:S01]  /*65e0*/  IMAD.IADD R0, R90, 0x1, -R13 ;  /* 0x000000015a007824 */ /* 0x000fe200078e0a0d */
[----:B------:R-:W-:-:S02]  /*65f0*/  LOP3.LUT R8, R5, R8, RZ, 0x3c, !PT ;  /* 0x0000000805087212 */ /* 0x000fc400078e3cff */
[C---:B------:R-:W-:Y:S02]  /*6600*/  LOP3.LUT P2, RZ, R15.reuse, 0x4, RZ, 0xc0, !PT ;  /* 0x000000040fff7812 */ /* 0x040fe4000784c0ff */
[----:B------:R-:W-:Y:S01]  /*6610*/  LOP3.LUT P1, RZ, R15, 0x2, RZ, 0xc0, !PT ;  /* 0x000000020fff7812 */ /* 0x000fe2000782c0ff */
[----:B------:R-:W-:Y:S01]  /*6620*/  IMAD.WIDE.U32 R14, R14, c[0x0][0x1c0], R20 ;  /* 0x000070000e0e7a25 */ /* 0x000fe200078e0014 */
[----:B------:R-:W-:Y:S02]  /*6630*/  SHF.R.S32.HI R5, RZ, 0x1f, R24 ;  /* 0x0000001fff057819 */ /* 0x000fe40000011418 */
[----:B------:R-:W-:Y:S01]  /*6640*/  SHF.R.S32.HI R7, RZ, 0x1f, R2 ;  /* 0x0000001fff077819 */ /* 0x000fe20000011402 */
[----:B------:R-:W-:Y:S01]  /*6650*/  IMAD.IADD R15, R15, 0x1, R19 ;  /* 0x000000010f0f7824 */ /* 0x000fe200078e0213 */
[----:B------:R-:W-:Y:S01]  /*6660*/  IADD3 R21, P3, R6, R2, RZ ;  /* 0x0000000206157210 */ /* 0x000fe20007f7e0ff */
[----:B------:R-:W-:Y:S01]  /*6670*/  IMAD R5, R5, c[0x0][0x1b0], RZ ;  /* 0x00006c0005057a24 */ /* 0x000fe200078e02ff */
[----:B------:R-:W-:-:S02]  /*6680*/  IADD3 R18, -R24, RZ, RZ ;  /* 0x000000ff18127210 */ /* 0x000fc40007ffe1ff */
[----:B------:R-:W-:Y:S01]  /*6690*/  LEA.HI.X.SX32 R2, R6, R7, 0x1, P3 ;  /* 0x0000000706027211 */ /* 0x000fe200018f0eff */
[C---:B------:R-:W-:Y:S01]  /*66a0*/  IMAD R13, R24.reuse, c[0x0][0x1b4], R5 ;  /* 0x00006d00180d7a24 */ /* 0x040fe200078e0205 */
[----:B------:R-:W-:Y:S01]  /*66b0*/  SHF.R.S32.HI R7, RZ, 0x1f, R0 ;  /* 0x0000001fff077819 */ /* 0x000fe20000011400 */
[----:B------:R-:W-:Y:S01]  /*66c0*/  IMAD.WIDE.U32 R24, R24, c[0x0][0x1b0], R14 ;  /* 0x00006c0018187a25 */ /* 0x000fe200078e000e */
[----:B------:R-:W-:Y:S02]  /*66d0*/  LEA.HI R93, R9, R90, RZ, 0x5 ;  /* 0x0000005a095d7211 */ /* 0x000fe400078f28ff */
[----:B------:R-:W-:Y:S01]  /*66e0*/  ISETP.GE.AND P6, PT, R16, c[0x0][0x1d4], PT ;  /* 0x0000750010007a0c */ /* 0x000fe20003fc6270 */
[C---:B------:R-:W-:Y:S02]  /*66f0*/  IMAD R14, R2.reuse, c[0x0][0x1e0], RZ ;  /* 0x00007800020e7a24 */ /* 0x040fe400078e02ff */
[----:B------:R-:W-:Y:S01]  /*6700*/  IMAD R12, R2, c[0x0][0x208], RZ ;  /* 0x00008200020c7a24 */ /* 0x000fe200078e02ff */
[----:B------:R-:W-:Y:S01]  /*6710*/  LEA.HI R2, R7, R0, RZ, 0x3 ;  /* 0x0000000007027211 */ /* 0x000fe200078f18ff */
[----:B------:R-:W-:Y:S01]  /*6720*/  IMAD R18, R18, c[0x0][0x2c4], R17 ;  /* 0x0000b10012127a24 */ /* 0x000fe200078e0211 */
[----:B------:R-:W-:Y:S01]  /*6730*/  SHF.R.S32.HI R17, RZ, 0x1f, R16 ;  /* 0x0000001fff117819 */ /* 0x000fe20000011410 */
[C---:B------:R-:W-:Y:S01]  /*6740*/  IMAD R14, R21.reuse, c[0x0][0x1e4], R14 ;  /* 0x00007900150e7a24 */ /* 0x040fe200078e020e */
[C---:B------:R-:W-:Y:S01]  /*6750*/  LOP3.LUT R7, R2.reuse, 0xfffffff8, RZ, 0xc0, !PT ;  /* 0xfffffff802077812 */ /* 0x040fe200078ec0ff */
[C---:B------:R-:W-:Y:S01]  /*6760*/  IMAD R12, R21.reuse, c[0x0][0x20c], R12 ;  /* 0x00008300150c7a24 */ /* 0x040fe200078e020c */
[----:B------:R-:W-:Y:S01]  /*6770*/  SHF.R.S32.HI R5, RZ, 0x1f, R18 ;  /* 0x0000001fff057819 */ /* 0x000fe20000011412 */
[----:B------:R-:W-:Y:S01]  /*6780*/  IMAD.WIDE.U32 R22, R21, c[0x0][0x1e0], R16 ;  /* 0x0000780015167a25 */ /* 0x000fe200078e0010 */
[----:B------:R-:W-:-:S03]  /*6790*/  SHF.L.U32 R2, R2, 0x6, RZ ;  /* 0x0000000602027819 */ /* 0x000fc600000006ff */
[----:B------:R-:W-:-:S04]  /*67a0*/  IMAD.WIDE.U32 R20, R21, c[0x0][0x208], R16 ;  /* 0x0000820015147a25 */ /* 0x000fc800078e0010 */
[----:B------:R-:W-:Y:S01]  /*67b0*/  IMAD.IADD R7, R0, 0x1, -R7 ;  /* 0x0000000100077824 */ /* 0x000fe200078e0a07 */
[----:B------:R-:W-:Y:S01]  /*67c0*/  LEA.HI R0, R9, R90, RZ, 0x6 ;  /* 0x0000005a09007211 */ /* 0x000fe200078f30ff */
[----:B------:R-:W-:Y:S02]  /*67d0*/  IMAD.IADD R25, R25, 0x1, R13 ;  /* 0x0000000119197824 */ /* 0x000fe400078e020d */
[----:B------:R-:W-:Y:S01]  /*67e0*/  IMAD.IADD R21, R21, 0x1, R12 ;  /* 0x0000000115157824 */ /* 0x000fe200078e020c */
[----:B------:R-:W-:Y:S01]  /*67f0*/  LOP3.LUT P4, RZ, R7, 0x4, RZ, 0xc0, !PT ;  /* 0x0000000407ff7812 */ /* 0x000fe2000788c0ff */
[----:B------:R-:W-:Y:S02]  /*6800*/  IMAD.IADD R23, R23, 0x1, R14 ;  /* 0x0000000117177824 */ /* 0x000fe400078e020e */
[----:B------:R-:W-:Y:S02]  /*6810*/  IMAD.SHL.U32 R14, R7, 0x40, RZ ;  /* 0x00000040070e7824 */ /* 0x000fe400078e00ff */
[----:B------:R-:W-:-:S02]  /*6820*/  IMAD R5, R5, c[0x0][0x1a8], RZ ;  /* 0x00006a0005057a24 */ /* 0x000fc400078e02ff */
[----:B------:R-:W-:Y:S01]  /*6830*/  IMAD.SHL.U32 R0, R0, 0x8, RZ ;  /* 0x0000000800007824 */ /* 0x000fe200078e00ff */
[----:B------:R-:W-:Y:S01]  /*6840*/  LOP3.LUT R14, R14, 0x1c0, RZ, 0xc0, !PT ;  /* 0x000001c00e0e7812 */ /* 0x000fe200078ec0ff */
[C---:B------:R-:W-:Y:S02]  /*6850*/  IMAD R5, R18.reuse, c[0x0][0x1ac], R5 ;  /* 0x00006b0012057a24 */ /* 0x040fe400078e0205 */
[----:B------:R-:W-:Y:S01]  /*6860*/  IMAD.WIDE.U32 R18, R18, c[0x0][0x1a8], R24 ;  /* 0x00006a0012127a25 */ /* 0x000fe200078e0018 */
[----:B------:R-:W-:-:S03]  /*6870*/  LOP3.LUT R201, R201, 0xfffffe00, R0, 0xf8, !PT ;  /* 0xfffffe00c9c97812 */ /* 0x000fc600078ef800 */
[----:B------:R-:W-:Y:S01]  /*6880*/  IMAD.IADD R15, R19, 0x1, R5 ;  /* 0x00000001130f7824 */ /* 0x000fe200078e0205 */
[----:B------:R-:W-:Y:S01]  /*6890*/  LEA R5, P3, R18, c[0x0][0x160], 0x1 ;  /* 0x0000580012057a11 */ /* 0x000fe200078608ff */
[----:B------:R-:W-:-:S03]  /*68a0*/  IMAD.WIDE.U32 R204, R195, c[0x0][0x1e8], R22 ;  /* 0x00007a00c3cc7a25 */ /* 0x000fc600078e0016 */
[----:B------:R-:W-:Y:S01]  /*68b0*/  LEA.HI.X R0, R18, c[0x0][0x164], R15, 0x1, P3 ;  /* 0x0000590012007a11 */ /* 0x000fe200018f0c0f */
[----:B------:R-:W-:Y:S01]  /*68c0*/  IMAD R15, R91, 0x80, R6 ;  /* 0x000000805b0f7824 */ /* 0x000fe200078e0206 */
[----:B------:R-:W-:Y:S01]  /*68d0*/  ISETP.NE.U32.AND P3, PT, RZ, c[0x0][0x350], PT ;  /* 0x0000d400ff007a0c */ /* 0x000fe20003f65070 */
[----:B------:R-:W-:Y:S01]  /*68e0*/  IMAD.WIDE.U32 R20, R195, c[0x0][0x210], R20 ;  /* 0x00008400c3147a25 */ /* 0x000fe200078e0014 */
[----:B------:R1:W3:Y:S02]  /*68f0*/  SHFL.IDX PT, R18, R5, RZ, 0x181f ;  /* 0x00181fff05127589 */ /* 0x0002e400000e0000 */
[----:B------:R-:W-:Y:S02]  /*6900*/  ISETP.NE.AND.EX P3, PT, RZ, c[0x0][0x354], PT, P3 ;  /* 0x0000d500ff007a0c */ /* 0x000fe40003f65330 */
[----:B------:R1:W4:Y:S01]  /*6910*/  SHFL.IDX PT, R19, R0, RZ, 0x181f ;  /* 0x00181fff00137589 */ /* 0x00032200000e0000 */
[----:B--2---:R-:W-:Y:S01]  /*6920*/  @P0 SHF.R.S32.HI R13, RZ, 0x1f, R4 ;  /* 0x0000001fff0d0819 */ /* 0x004fe20000011404 */
[----:B------:R-:W-:Y:S01]  /*6930*/  @!P0 IMAD.MOV.U32 R13, RZ, RZ, R11 ;  /* 0x000000ffff0d8224 */ /* 0x000fe200078e000b */
[----:B------:R-:W-:Y:S01]  /*6940*/  @P0 MOV R12, R4 ;  /* 0x00000004000c0202 */ /* 0x000fe20000000f00 */
[----:B------:R-:W-:Y:S01]  /*6950*/  IMAD R4, R94, c[0x0][0x1e8], RZ ;  /* 0x00007a005e047a24 */ /* 0x000fe200078e02ff */
[----:B------:R-:W-:Y:S01]  /*6960*/  P2R R11, PR, RZ, 0x10 ;  /* 0x00000010ff0b7803 */ /* 0x000fe20000000000 */
[----:B------:R-:W-:Y:S01]  /*6970*/  @!P0 IMAD.MOV.U32 R12, RZ, RZ, R192 ;  /* 0x000000ffff0c8224 */ /* 0x000fe200078e00c0 */
[----:B------:R-:W-:Y:S01]  /*6980*/  LOP3.LUT P0, RZ, R7, 0x2, RZ, 0xc0, !PT ;  /* 0x0000000207ff7812 */ /* 0x000fe2000780c0ff */
[----:B------:R-:W-:-:S02]  /*6990*/  IMAD R11, R195, c[0x0][0x1ec], R4 ;  /* 0x00007b00c30b7a24 */ /* 0x000fc400078e0204 */
[C---:B------:R-:W-:Y:S01]  /*69a0*/  IMAD R4, R3.reuse, 0x200, R8 ;  /* 0x0000020003047824 */ /* 0x040fe200078e0208 */
[----:B------:R-:W-:Y:S01]  /*69b0*/  SEL R202, R12, RZ, !P3 ;  /* 0x000000ff0cca7207 */ /* 0x000fe20005800000 */
[----:B------:R-:W-:Y:S01]  /*69c0*/  IMAD.SHL.U32 R3, R3, 0x8, RZ ;  /* 0x0000000803037824 */ /* 0x000fe200078e00ff */
[----:B------:R-:W-:Y:S01]  /*69d0*/  SEL R12, R13, RZ, !P3 ;  /* 0x000000ff0d0c7207 */ /* 0x000fe20005800000 */
[----:B------:R-:W-:Y:S01]  /*69e0*/  IMAD.IADD R205, R11, 0x1, R205 ;  /* 0x000000010bcd7824 */ /* 0x000fe200078e02cd */
[----:B------:R-:W-:Y:S01]  /*69f0*/  LEA.HI R11, R9, R90, RZ, 0x3 ;  /* 0x0000005a090b7211 */ /* 0x000fe200078f18ff */
[----:B------:R-:W-:Y:S01]  /*6a00*/  IMAD R94, R94, c[0x0][0x210], RZ ;  /* 0x000084005e5e7a24 */ /* 0x000fe200078e02ff */
[----:B------:R-:W-:Y:S01]  /*6a10*/  LOP3.LUT R3, R14, 0x8, R3, 0xf8, !PT ;  /* 0x000000080e037812 */ /* 0x000fe200078ef803 */
[C---:B------:R-:W-:Y:S01]  /*6a20*/  IMAD R209, R12.reuse, c[0x0][0x1f0], RZ ;  /* 0x00007c000cd17a24 */ /* 0x040fe200078e02ff */
[----:B------:R-:W-:Y:S01]  /*6a30*/  SHF.R.U32.HI R14, RZ, 0x3, R14 ;  /* 0x00000003ff0e7819 */ /* 0x000fe2000001160e */
[----:B------:R-:W-:Y:S01]  /*6a40*/  IMAD R94, R195, c[0x0][0x214], R94 ;  /* 0x00008500c35e7a24 */ /* 0x000fe200078e025e */
[----:B------:R-:W-:Y:S01]  /*6a50*/  LOP3.LUT R11, R11, 0xfffffff8, RZ, 0xc0, !PT ;  /* 0xfffffff80b0b7812 */ /* 0x000fe200078ec0ff */
[----:B------:R-:W-:Y:S01]  /*6a60*/  IMAD R207, R12, c[0x0][0x218], RZ ;  /* 0x000086000ccf7a24 */ /* 0x000fe200078e02ff */
[----:B------:R-:W-:Y:S01]  /*6a70*/  LOP3.LUT R3, R3, R14, RZ, 0x3c, !PT ;  /* 0x0000000e03037212 */ /* 0x000fe200078e3cff */
[----:B------:R-:W-:-:S02]  /*6a80*/  IMAD.IADD R95, R94, 0x1, R21 ;  /* 0x000000015e5f7824 */ /* 0x000fc400078e0215 */
[----:B------:R-:W-:Y:S01]  /*6a90*/  IMAD.IADD R8, R90, 0x1, -R11 ;  /* 0x000000015a087824 */ /* 0x000fe200078e0a0b */
[----:B------:R-:W-:Y:S01]  /*6aa0*/  LOP3.LUT R2, R3, 0xfffffe00, R2, 0xf8, !PT ;  /* 0xfffffe0003027812 */ /* 0x000fe200078ef802 */
[----:B------:R-:W-:Y:S01]  /*6ab0*/  IMAD.MOV.U32 R3, RZ, RZ, 0x10 ;  /* 0x00000010ff037424 */ /* 0x000fe200078e00ff */
[----:B------:R-:W-:Y:S01]  /*6ac0*/  IADD3 R11, R16, 0x40, RZ ;  /* 0x00000040100b7810 */ /* 0x000fe20007ffe0ff */
[----:B------:R-:W-:Y:S02]  /*6ad0*/  IMAD.MOV.U32 R94, RZ, RZ, R20 ;  /* 0x000000ffff5e7224 */ /* 0x000fe400078e0014 */
[C---:B------:R-:W-:Y:S01]  /*6ae0*/  IMAD R209, R202.reuse, c[0x0][0x1f4], R209 ;  /* 0x00007d00cad17a24 */ /* 0x040fe200078e02d1 */
[----:B------:R-:W-:Y:S01]  /*6af0*/  SEL R3, R3, 0xfffffff0, !P0 ;  /* 0xfffffff003037807 */ /* 0x000fe20004000000 */
[C---:B------:R-:W-:Y:S01]  /*6b00*/  IMAD R207, R202.reuse, c[0x0][0x21c], R207 ;  /* 0x00008700cacf7a24 */ /* 0x040fe200078e02cf */
[----:B------:R-:W-:Y:S01]  /*6b10*/  ISETP.GE.AND P0, PT, R15, R42, PT ;  /* 0x0000002a0f00720c */ /* 0x000fe20003f06270 */
[----:B------:R-:W-:Y:S01]  /*6b20*/  IMAD.WIDE.U32 R204, R202, c[0x0][0x1f0], R204 ;  /* 0x00007c00cacc7a25 */ /* 0x000fe200078e00cc */
[----:B------:R-:W-:-:S02]  /*6b30*/  ISETP.GE.AND P5, PT, R11, c[0x0][0x1d4], PT ;  /* 0x000075000b007a0c */ /* 0x000fc40003fa6270 */
[----:B------:R-:W-:Y:S01]  /*6b40*/  ISETP.GE.AND P4, PT, R11, c[0x0][0x198], PT ;  /* 0x000066000b007a0c */ /* 0x000fe20003f86270 */
[----:B------:R-:W-:Y:S02]  /*6b50*/  IMAD.SHL.U32 R8, R8, 0x8, RZ ;  /* 0x0000000808087824 */ /* 0x000fe400078e00ff */
[----:B------:R-:W-:-:S03]  /*6b60*/  IMAD.WIDE.U32 R202, R202, c[0x0][0x218], R94 ;  /* 0x00008600caca7a25 */ /* 0x000fc600078e005e */
[----:B------:R-:W-:Y:S01]  /*6b70*/  ISETP.GE.AND P3, PT, R8, c[0x0][0x198], PT ;  /* 0x0000660008007a0c */ /* 0x000fe20003f66270 */
[----:B------:R-:W-:Y:S02]  /*6b80*/  IMAD.IADD R209, R205, 0x1, R209 ;  /* 0x00000001cdd17824 */ /* 0x000fe400078e02d1 */
[----:B------:R-:W-:Y:S01]  /*6b90*/  IMAD.IADD R207, R203, 0x1, R207 ;  /* 0x00000001cbcf7824 */ /* 0x000fe200078e02cf */
[----:B------:R-:W-:Y:S05]  /*6ba0*/  @P0 BRA `(.L_x_722) ;  /* 0x0000011000000947 */ /* 0x000fea0003800000 */
[C---:B-1-34-:R-:W-:Y:S02]  /*6bb0*/  IADD3 R12, R8.reuse, 0x80, RZ ;  /* 0x00000080080c7810 */ /* 0x05afe40007ffe0ff */
[----:B------:R-:W-:Y:S02]  /*6bc0*/  SHF.R.S32.HI R14, RZ, 0x1f, R11 ;  /* 0x0000001fff0e7819 */ /* 0x000fe4000001140b */
[----:B------:R-:W-:Y:S02]  /*6bd0*/  LEA R20, P0, R8, R18, 0x1 ;  /* 0x0000001208147211 */ /* 0x000fe400078008ff */
[----:B------:R-:W-:-:S02]  /*6be0*/  SHF.R.S32.HI R13, RZ, 0x1f, R12 ;  /* 0x0000001fff0d7819 */ /* 0x000fc4000001140c */
[----:B------:R-:W-:Y:S02]  /*6bf0*/  LEA.HI R14, R14, R11, RZ, 0x3 ;  /* 0x0000000b0e0e7211 */ /* 0x000fe400078f18ff */
[----:B------:R-:W-:Y:S02]  /*6c00*/  LEA.HI.X R21, R8, R19, R17, 0x1, P0 ;  /* 0x0000001308157211 */ /* 0x000fe400000f0c11 */
[----:B------:R-:W-:Y:S01]  /*6c10*/  LEA.HI R13, R13, R12, RZ, 0x3 ;  /* 0x0000000c0d0d7211 */ /* 0x000fe200078f18ff */
[----:B------:R-:W-:Y:S01]  /*6c20*/  IMAD.SHL.U32 R12, R201, 0x2, RZ ;  /* 0x00000002c90c7824 */ /* 0x000fe200078e00ff */
[----:B------:R-:W-:Y:S02]  /*6c30*/  ISETP.NE.AND P0, PT, R10, RZ, PT ;  /* 0x000000ff0a00720c */ /* 0x000fe40003f05270 */
[----:B------:R-:W-:Y:S02]  /*6c40*/  LOP3.LUT R14, R14, 0xfffffff8, RZ, 0xc0, !PT ;  /* 0xfffffff80e0e7812 */ /* 0x000fe400078ec0ff */
[----:B------:R-:W-:Y:S01]  /*6c50*/  LOP3.LUT R13, R13, 0xfffffff8, RZ, 0xc0, !PT ;  /* 0xfffffff80d0d7812 */ /* 0x000fe200078ec0ff */
[----:B------:R-:W-:Y:S01]  /*6c60*/  @!PT LDS RZ, [RZ] ;  /* 0x00000000fffff984 */ /* 0x000fe20000000800 */
[----:B------:R1:W-:Y:S02]  /*6c70*/  LDGSTS.E.BYPASS.LTC128B.128 [R12+0x18100], [R20.64], !P3 ;  /* 0x18100000140c7fae */ /* 0x0003e4000d901d46 */
[----:B------:R-:W-:-:S04]  /*6c80*/  IMAD.WIDE R22, R14, 0x2, R18 ;  /* 0x000000020e167825 */ /* 0x000fc800078e0212 */
[----:B------:R-:W-:Y:S01]  /*6c90*/  IMAD.WIDE R18, R13, 0x2, R18 ;  /* 0x000000020d127825 */ /* 0x000fe200078e0212 */
[----:B------:R1:W-:Y:S04]  /*6ca0*/  LDGSTS.E.BYPASS.LTC128B.128 [R12+0x1c100], [R22.64], !P4 ;  /* 0x1c100000160c7fae */ /* 0x0003e8000e101d46 */
[----:B------:R1:W-:Y:S02]  /*6cb0*/  LDGSTS.E.BYPASS.LTC128B.128 [R12+0x20100], [R18.64], !P0 ;  /* 0x20100000120c7fae */ /* 0x0003e4000c101d46 */
.L_x_722:
[----:B-1-34-:R-:W-:Y:S05]  /*6cc0*/  BSYNC B0 ;  /* 0x0000000000007941 */ /* 0x01afea0003800000 */
.L_x_721:
        /* <DEDUP_REMOVED lines=8> */
[----:B---3--:R-:W-:Y:S02]  /*6d50*/  LEA R20, P0, R8, R18, 0x1 ;  /* 0x0000001208147211 */ /* 0x008fe400078008ff */
[----:B------:R-:W-:Y:S02]  /*6d60*/  SHF.R.S32.HI R12, RZ, 0x1f, R13 ;  /* 0x0000001fff0c7819 */ /* 0x000fe4000001140d */
[----:B------:R-:W-:Y:S02]  /*6d70*/  LEA.HI R14, R14, R11, RZ, 0x3 ;  /* 0x0000000b0e0e7211 */ /* 0x000fe400078f18ff */
[----:B--2---:R-:W-:-:S02]  /*6d80*/  LEA.HI.X R21, R8, R19, R17, 0x1, P0 ;  /* 0x0000001308157211 */ /* 0x004fc400000f0c11 */
        /* <DEDUP_REMOVED lines=11> */
.L_x_724:
[----:B------:R-:W-:Y:S05]  /*6e40*/  BSYNC B0 ;  /* 0x0000000000007941 */ /* 0x000fea0003800000 */
.L_x_723:
        /* <DEDUP_REMOVED lines=8> */
[----:B---3--:R-:W-:Y:S02]  /*6ed0*/  LEA R20, P0, R8, R18, 0x1 ;  /* 0x0000001208147211 */ /* 0x008fe400078008ff */
[----:B------:R-:W-:Y:S02]  /*6ee0*/  SHF.R.S32.HI R12, RZ, 0x1f, R13 ;  /* 0x0000001fff0c7819 */ /* 0x000fe4000001140d */
[----:B------:R-:W-:Y:S02]  /*6ef0*/  LEA.HI R14, R14, R11, RZ, 0x3 ;  /* 0x0000000b0e0e7211 */ /* 0x000fe400078f18ff */
[----:B----4-:R-:W-:-:S02]  /*6f00*/  LEA.HI.X R21, R8, R19, R17, 0x1, P0 ;  /* 0x0000001308157211 */ /* 0x010fc400000f0c11 */
        /* <DEDUP_REMOVED lines=11> */
.L_x_726:
[----:B------:R-:W-:Y:S05]  /*6fc0*/  BSYNC B0 ;  /* 0x0000000000007941 */ /* 0x000fea0003800000 */
.L_x_725:
[----:B------:R-:W-:Y:S01]  /*6fd0*/  IADD3 R15, R15, 0x60, RZ ;  /* 0x000000600f0f7810 */ /* 0x000fe20007ffe0ff */
[----:B---3--:R-:W3:Y:S01]  /*6fe0*/  SHFL.IDX PT, R18, R5, 0x3, 0x181f ;  /* 0x00781f0005127f89 */ /* 0x008ee200000e0000 */
[----:B------:R-:W-:Y:S01]  /*6ff0*/  P2R R13, PR, RZ, 0x4 ;  /* 0x00000004ff0d7803 */ /* 0x000fe20000000000 */
[----:B------:R-:W-:Y:S01]  /*7000*/  IMAD.SHL.U32 R134, R201, 0x2, RZ ;  /* 0x00000002c9867824 */ /* 0x000fe200078e00ff */
[----:B------:R-:W-:Y:S01]  /*7010*/  ISETP.GE.AND P0, PT, R15, R42, PT ;  /* 0x0000002a0f00720c */ /* 0x000fe20003f06270 */
[----:B----4-:R4:W5:Y:S01]  /*7020*/  SHFL.IDX PT, R19, R0, 0x3, 0x181f ;  /* 0x00781f0000137f89 */ /* 0x01096200000e0000 */
[----:B------:R-:W-:Y:S01]  /*7030*/  ISETP.NE.AND P2, PT, R10, RZ, PT ;  /* 0x000000ff0a00720c */ /* 0x000fe20003f45270 */
[----:B------:R-:W-:Y:S01]  /*7040*/  IMAD.MOV.U32 R88, RZ, RZ, 0x6 ;  /* 0x00000006ff587424 */ /* 0x000fe200078e00ff */
[----:B------:R-:W-:Y:S01]  /*7050*/  P2R R12, PR, RZ, 0x2 ;  /* 0x00000002ff0c7803 */ /* 0x000fe20000000000 */
[----:B------:R-:W-:Y:S01]  /*7060*/  IMAD.MOV.U32 R206, RZ, RZ, R202 ;  /* 0x000000ffffce7224 */ /* 0x000fe200078e00ca */
[----:B------:R-:W-:Y:S01]  /*7070*/  LEA.HI.SX32 R95, R133, 0xffffffff, 0x1a ;  /* 0xffffffff855f7811 */ /* 0x000fe200078fd2ff */
[----:B------:R-:W-:Y:S01]  /*7080*/  IMAD.MOV.U32 R208, RZ, RZ, R204 ;  /* 0x000000ffffd07224 */ /* 0x000fe200078e00cc */
[----:B------:R-:W-:Y:S01]  /*7090*/  SHF.R.S32.HI R47, RZ, 0x5, R93 ;  /* 0x00000005ff2f7819 */ /* 0x000fe2000001145d */
[----:B------:R-:W-:Y:S01]  /*70a0*/  IMAD.IADD R6, R89, 0x1, -R6 ;  /* 0x0000000159067824 */ /* 0x000fe200078e0a06 */
[----:B------:R-:W-:Y:S01]  /*70b0*/  IADD3 R200, R134, 0x100, RZ ;  /* 0x0000010086c87810 */ /* 0x000fe20007ffe0ff */
[----:B------:R-:W-:-:S02]  /*70c0*/  IMAD.MOV.U32 R198, RZ, RZ, 0x5 ;  /* 0x00000005ffc67424 */ /* 0x000fc400078e00ff */
[----:B------:R-:W-:-:S04]  /*70d0*/  @!P0 SHF.R.S32.HI R10, RZ, 0x1f, R11 ;  /* 0x0000001fff0a8819 */ /* 0x000fc8000001140b */
[----:B------:R-:W-:Y:S02]  /*70e0*/  @!P0 LEA.HI R15, R10, R11, RZ, 0x3 ;  /* 0x0000000b0a0f8211 */ /* 0x000fe400078f18ff */
[----:B------:R-:W-:Y:S02]  /*70f0*/  SHF.R.S32.HI R10, RZ, 0x1f, R95 ;  /* 0x0000001fff0a7819 */ /* 0x000fe4000001145f */
[C---:B---3--:R-:W-:Y:S02]  /*7100*/  @!P0 LEA R16, P1, R8.reuse, R18, 0x1 ;  /* 0x0000001208108211 */ /* 0x048fe400078208ff */
[----:B------:R-:W-:Y:S02]  /*7110*/  @!P0 LOP3.LUT R15, R15, 0xfffffff8, RZ, 0xc0, !PT ;  /* 0xfffffff80f0f8812 */ /* 0x000fe400078ec0ff */
[C---:B-12-4-:R-:W-:Y:S02]  /*7120*/  IADD3 R0, R8.reuse, 0x80, RZ ;  /* 0x0000008008007810 */ /* 0x056fe40007ffe0ff */
[----:B-----5:R-:W-:Y:S01]  /*7130*/  @!P0 LEA.HI.X R17, R8, R19, R17, 0x1, P1 ;  /* 0x0000001308118211 */ /* 0x020fe200008f0c11 */
[----:B------:R-:W-:Y:S01]  /*7140*/  @!P0 IMAD.WIDE R14, R15, 0x2, R18 ;  /* 0x000000020f0e8825 */ /* 0x000fe200078e0212 */
[----:B------:R-:W-:-:S02]  /*7150*/  @!P0 SHF.R.S32.HI R5, RZ, 0x1f, R0 ;  /* 0x0000001fff058819 */ /* 0x000fc40000011400 */
[----:B------:R-:W-:Y:S01]  /*7160*/  LOP3.LUT P1, RZ, R194, 0x1, RZ, 0xc0, !PT ;  /* 0x00000001c2ff7812 */ /* 0x000fe2000782c0ff */
[----:B------:R-:W-:Y:S01]  /*7170*/  @!PT LDS RZ, [RZ] ;  /* 0x00000000fffff984 */ /* 0x000fe20000000800 */
[----:B------:R1:W-:Y:S01]  /*7180*/  @!P0 LDGSTS.E.BYPASS.LTC128B.128 [R134+0x1b100], [R16.64], !P3 ;  /* 0x1b10000010868fae */ /* 0x0003e2000d901d46 */
[----:B------:R-:W-:Y:S02]  /*7190*/  @!P0 LEA.HI R5, R5, R0, RZ, 0x3 ;  /* 0x0000000005058211 */ /* 0x000fe400078f18ff */
[----:B------:R-:W-:Y:S01]  /*71a0*/  ISETP.GE.AND P3, PT, R89, 0x41, PT ;  /* 0x000000415900780c */ /* 0x000fe20003f66270 */
[----:B------:R2:W-:Y:S01]  /*71b0*/  @!P0 LDGSTS.E.BYPASS.LTC128B.128 [R134+0x1f100], [R14.64], !P4 ;  /* 0x1f1000000e868fae */ /* 0x0005e2000e101d46 */
[----:B------:R-:W-:-:S05]  /*71c0*/  @!P0 LOP3.LUT R5, R5, 0xfffffff8, RZ, 0xc0, !PT ;  /* 0xfffffff805058812 */ /* 0x000fca00078ec0ff */
[----:B------:R-:W-:-:S04]  /*71d0*/  @!P0 IMAD.WIDE R20, R5, 0x2, R18 ;  /* 0x0000000205148825 */ /* 0x000fc800078e0212 */
[----:B------:R-:W-:Y:S01]  /*71e0*/  IMAD.MOV.U32 R5, RZ, RZ, c[0x0][0x208] ;  /* 0x00008200ff057624 */ /* 0x000fe200078e00ff */
[----:B------:R3:W-:Y:S03]  /*71f0*/  @!P0 LDGSTS.E.BYPASS.LTC128B.128 [R134+0x23100], [R20.64], !P2 ;  /* 0x2310000014868fae */ /* 0x0007e6000d101d46 */
[C---:B------:R-:W-:Y:S01]  /*7200*/  IMAD.SHL.U32 R199, R5.reuse, 0x20, RZ ;  /* 0x0000002005c77824 */ /* 0x040fe200078e00ff */
[----:B------:R-:W0:Y:S01]  /*7210*/  LDGDEPBAR ;  /* 0x00000000000079af */ /* 0x000e220000000000 */
[C---:B-1----:R-:W-:Y:S01]  /*7220*/  SHF.L.U64.HI R16, R5.reuse, R88, c[0x0][0x20c] ;  /* 0x0000830005107619 */ /* 0x042fe20000010258 */
[----:B------:R-:W-:Y:S02]  /*7230*/  IMAD.SHL.U32 R17, R5, 0x40, RZ ;  /* 0x0000004005117824 */ /* 0x000fe400078e00ff */
[----:B--2---:R-:W-:Y:S02]  /*7240*/  IMAD.MOV.U32 R15, RZ, RZ, c[0x0][0x1e0] ;  /* 0x00007800ff0f7624 */ /* 0x004fe400078e00ff */
[----:B------:R-:W-:-:S02]  /*7250*/  IMAD R14, R16, R95, RZ ;  /* 0x0000005f100e7224 */ /* 0x000fc400078e02ff */
[-C--:B------:R-:W-:Y:S01]  /*7260*/  IMAD.WIDE.U32 R18, R95, R17.reuse, R206 ;  /* 0x000000115f127225 */ /* 0x080fe200078e00ce */
[C---:B------:R-:W-:Y:S02]  /*7270*/  SHF.L.U64.HI R88, R15.reuse, R88, c[0x0][0x1e4] ;  /* 0x000079000f587619 */ /* 0x040fe40000010258 */
[CC--:B------:R-:W-:Y:S01]  /*7280*/  SHF.L.U64.HI R196, R15.reuse, R198.reuse, c[0x0][0x1e4] ;  /* 0x000079000fc47619 */ /* 0x0c0fe200000102c6 */
[----:B------:R-:W-:Y:S01]  /*7290*/  IMAD R14, R10, R17, R14 ;  /* 0x000000110a0e7224 */ /* 0x000fe200078e020e */
[----:B------:R-:W-:Y:S01]  /*72a0*/  BAR.SYNC.DEFER_BLOCKING 0x0 ;  /* 0x0000000000007b1d */ /* 0x000fe20000010000 */
[----:B------:R-:W-:Y:S01]  /*72b0*/  LEA R22, P0, R18, c[0x0][0x1f8], 0x1 ;  /* 0x00007e0012167a11 */ /* 0x000fe200078008ff */
[----:B------:R-:W-:Y:S01]  /*72c0*/  IMAD.SHL.U32 R153, R15, 0x40, RZ ;  /* 0x000000400f997824 */ /* 0x000fe200078e00ff */
[----:B------:R-:W-:Y:S01]  /*72d0*/  SHF.L.U64.HI R198, R5, R198, c[0x0][0x20c] ;  /* 0x0000830005c67619 */ /* 0x000fe200000102c6 */
[----:B------:R-:W-:Y:S01]  /*72e0*/  IMAD.IADD R14, R19, 0x1, R14 ;  /* 0x00000001130e7824 */ /* 0x000fe200078e020e */
[----:B------:R-:W-:Y:S01]  /*72f0*/  @P3 LEA.HI.SX32 R19, R133, 0xfffffffe, 0x1a ;  /* 0xfffffffe85133811 */ /* 0x000fe200078fd2ff */
[----:B------:R-:W-:Y:S01]  /*7300*/  IMAD.SHL.U32 R197, R15, 0x20, RZ ;  /* 0x000000200fc57824 */ /* 0x000fe200078e00ff */
[----:B------:R-:W-:-:S02]  /*7310*/  SHF.L.U64.HI R5, R199, 0x1, R198 ;  /* 0x00000001c7057819 */ /* 0x000fc400000102c6 */
[----:B------:R-:W-:Y:S01]  /*7320*/  LEA.HI.X R23, R18, c[0x0][0x1fc], R14, 0x1, P0 ;  /* 0x00007f0012177a11 */ /* 0x000fe200000f0c0e */
[----:B------:R-:W-:Y:S01]  /*7330*/  @P3 IMAD R14, R88, R19, RZ ;  /* 0x00000013580e3224 */ /* 0x000fe200078e02ff */
[----:B------:R-:W-:Y:S01]  /*7340*/  @P3 SHF.R.S32.HI R18, RZ, 0x1f, R19 ;  /* 0x0000001fff123819 */ /* 0x000fe20000011413 */
[----:B---3--:R-:W-:-:S04]  /*7350*/  @P3 IMAD.WIDE.U32 R20, R19, R153, R208 ;  /* 0x0000009913143225 */ /* 0x008fc800078e00d0 */
[----:B------:R-:W-:Y:S01]  /*7360*/  @P3 IMAD R14, R18, R153, R14 ;  /* 0x00000099120e3224 */ /* 0x000fe200078e020e */
[----:B------:R-:W-:-:S03]  /*7370*/  @P3 LEA R18, P0, R20, c[0x0][0x1c8], 0x1 ;  /* 0x0000720014123a11 */ /* 0x000fc600078008ff */
[----:B------:R-:W-:-:S05]  /*7380*/  @P3 IMAD.IADD R14, R21, 0x1, R14 ;  /* 0x00000001150e3824 */ /* 0x000fca00078e020e */
[----:B------:R-:W-:Y:S01]  /*7390*/  @P3 LEA.HI.X R19, R20, c[0x0][0x1cc], R14, 0x1, P0 ;  /* 0x0000730014133a11 */ /* 0x000fe200000f0c0e */
[----:B------:R-:W-:Y:S02]  /*73a0*/  IMAD R14, R88, R95, RZ ;  /* 0x0000005f580e7224 */ /* 0x000fe400078e02ff */
[----:B------:R-:W-:-:S04]  /*73b0*/  IMAD.WIDE.U32 R20, R95, R153, R208 ;  /* 0x000000995f147225 */ /* 0x000fc800078e00d0 */
[----:B------:R-:W-:Y:S02]  /*73c0*/  IMAD R14, R10, R153, R14 ;  /* 0x000000990a0e7224 */ /* 0x000fe400078e020e */
[----:B------:R-:W-:Y:S02]  /*73d0*/  IMAD R10, R95, -0x40, R6 ;  /* 0xffffffc05f0a7824 */ /* 0x000fe400078e0206 */
[----:B------:R-:W-:Y:S01]  /*73e0*/  IMAD.IADD R21, R21, 0x1, R14 ;  /* 0x0000000115157824 */ /* 0x000fe200078e020e */
[----:B------:R-:W-:Y:S02]  /*73f0*/  P2R R14, PR, RZ, 0x8 ;  /* 0x00000008ff0e7803 */ /* 0x000fe40000000000 */
[----:B------:R-:W-:-:S13]  /*7400*/  ISETP.GE.AND P4, PT, R10, 0x1, PT ;  /* 0x000000010a00780c */ /* 0x000fda0003f86270 */
[----:B------:R-:W-:-:S04]  /*7410*/  @P4 LEA R24, P0, R20, c[0x0][0x1c8], 0x1 ;  /* 0x0000720014184a11 */ /* 0x000fc800078008ff */
[----:B------:R-:W-:Y:S02]  /*7420*/  @P4 LEA.HI.X R25, R20, c[0x0][0x1cc], R21, 0x1, P0 ;  /* 0x0000730014194a11 */ /* 0x000fe400000f0c15 */
[----:B------:R-:W-:-:S03]  /*7430*/  ISETP.GE.AND P0, PT, R10, 0x21, PT ;  /* 0x000000210a00780c */ /* 0x000fc60003f06270 */
[----:B------:R-:W-:Y:S01]  /*7440*/  @!PT LDS RZ, [RZ] ;  /* 0x00000000fffff984 */ /* 0x000fe20000000800 */
[----:B------:R-:W-:Y:S01]  /*7450*/  @!PT LDS RZ, [RZ] ;  /* 0x00000000fffff984 */ /* 0x000fe20000000800 */
[----:B------:R-:W-:Y:S01]  /*7460*/  @!PT LDS RZ, [RZ] ;  /* 0x00000000fffff984 */ /* 0x000fe20000000800 */
[----:B------:R1:W-:Y:S04]  /*7470*/  @P4 LDGSTS.E.BYPASS.LTC128B.128 [R134+0xc100], [R24.64], !P6 ;  /* 0x0c10000018864fae */ /* 0x0003e8000f101d46 */
[----:B------:R1:W-:Y:S04]  /*7480*/  @P4 LDGSTS.E.BYPASS.LTC128B.128 [R134+0xe100], [R24.64+0x80], !P5 ;  /* 0x0e10008018864fae */ /* 0x0003e8000e901d46 */
[----:B------:R1:W-:Y:S02]  /*7490*/  @P4 LDGSTS.E.BYPASS.LTC128B.128 [R134+0x10100], [R24.64+0x100], !P1 ;  /* 0x1010010018864fae */ /* 0x0003e4000c901d46 */
[----:B------:R-:W-:-:S05]  /*74a0*/  @P0 IADD3 R6, P2, R197, R20, RZ ;  /* 0x00000014c5060210 */ /* 0x000fca0007f5e0ff */
[----:B------:R-:W-:Y:S01]  /*74b0*/  @P0 IMAD.X R21, R196, 0x1, R21, P2 ;  /* 0x00000001c4150824 */ /* 0x000fe200010e0615 */
[----:B------:R-:W-:-:S04]  /*74c0*/  @P0 LEA R20, P2, R6, c[0x0][0x1c8], 0x1 ;  /* 0x0000720006140a11 */ /* 0x000fc800078408ff */
[----:B------:R-:W-:Y:S01]  /*74d0*/  @P0 LEA.HI.X R21, R6, c[0x0][0x1cc], R21, 0x1, P2 ;  /* 0x0000730006150a11 */ /* 0x000fe200010f0c15 */
[----:B------:R-:W-:Y:S01]  /*74e0*/  IMAD.SHL.U32 R6, R199, 0x2, RZ ;  /* 0x00000002c7067824 */ /* 0x000fe200078e00ff */
[----:B------:R-:W-:-:S03]  /*74f0*/  ISETP.GE.AND P2, PT, R8, c[0x0][0x1d4], PT ;  /* 0x0000750008007a0c */ /* 0x000fc60003f46270 */
[----:B------:R1:W-:Y:S01]  /*7500*/  @P0 LDGSTS.E.BYPASS.LTC128B.128 [R134+0xd100], [R20.64], !P6 ;  /* 0x0d10000014860fae */ /* 0x0003e2000f101d46 */
[----:B------:R-:W-:-:S03]  /*7510*/  IADD3 R28, P4, R6, R22, RZ ;  /* 0x00000016061c7210 */ /* 0x000fc60007f9e0ff */
[----:B------:R1:W-:Y:S02]  /*7520*/  @P0 LDGSTS.E.BYPASS.LTC128B.128 [R134+0xf100], [R20.64+0x80], !P5 ;  /* 0x0f10008014860fae */ /* 0x0003e4000e901d46 */
[----:B------:R-:W-:Y:S01]  /*7530*/  IMAD.X R29, R5, 0x1, R23, P4 ;  /* 0x00000001051d7824 */ /* 0x000fe200020e0617 */
[C---:B------:R-:W-:Y:S01]  /*7540*/  @P3 LEA R26, P4, R197.reuse, R18, 0x1 ;  /* 0x00000012c51a3211 */ /* 0x040fe200078808ff */
[----:B------:R1:W-:Y:S01]  /*7550*/  @P0 LDGSTS.E.BYPASS.LTC128B.128 [R134+0x11100], [R20.64+0x100], !P1 ;  /* 0x1110010014860fae */ /* 0x0003e2000c901d46 */
[C---:B------:R-:W-:Y:S02]  /*7560*/  ISETP.LT.OR P0, PT, R10.reuse, 0x1, P2 ;  /* 0x000000010a00780c */ /* 0x040fe40001701670 */
[----:B------:R-:W-:Y:S01]  /*7570*/  @P3 LEA.HI.X R27, R197, R19, R196, 0x1, P4 ;  /* 0x00000013c51b3211 */ /* 0x000fe200020f0cc4 */
[----:B------:R-:W0:Y:S01]  /*7580*/  LDGDEPBAR ;  /* 0x00000000000079af */ /* 0x000e220000000000 */
[----:B------:R-:W-:Y:S02]  /*7590*/  ISETP.GE.AND P4, PT, R11, c[0x0][0x1d4], PT ;  /* 0x000075000b007a0c */ /* 0x000fe40003f86270 */
[----:B------:R-:W-:-:S07]  /*75a0*/  ISETP.LT.OR P2, PT, R10, 0x21, P2 ;  /* 0x000000210a00780c */ /* 0x000fce0001741670 */
[----:B------:R1:W-:Y:S01]  /*75b0*/  LDGSTS.E.BYPASS.LTC128B.128 [R134+0x100], [R22.64], !P0 ;  /* 0x0010000016867fae */ /* 0x0003e2000c101d46 */
[C---:B------:R-:W-:Y:S02]  /*75c0*/  ISETP.LT.OR P0, PT, R10.reuse, 0x1, P4 ;  /* 0x000000010a00780c */ /* 0x040fe40002701670 */
[----:B------:R-:W-:-:S11]  /*75d0*/  ISETP.LT.OR P4, PT, R10, 0x21, P4 ;  /* 0x000000210a00780c */ /* 0x000fd60002781670 */
[----:B------:R1:W-:Y:S01]  /*75e0*/  LDGSTS.E.BYPASS.LTC128B.128 [R134+0x2100], [R22.64+0x80], !P0 ;  /* 0x0210008016867fae */ /* 0x0003e2000c101d46 */
[----:B------:R-:W-:Y:S01]  /*75f0*/  ISETP.GE.AND P0, PT, R0, c[0x0][0x1d4], PT ;  /* 0x0000750000007a0c */ /* 0x000fe20003f06270 */
[----:B------:R-:W-:-:S03]  /*7600*/  IMAD R0, R47, 0x400, R2 ;  /* 0x000004002f007824 */ /* 0x000fc600078e0202 */
[C---:B------:R-:W-:Y:S02]  /*7610*/  ISETP.LT.OR P3, PT, R10.reuse, 0x1, P0 ;  /* 0x000000010a00780c */ /* 0x040fe40000761670 */
[----:B------:R-:W-:-:S11]  /*7620*/  ISETP.LT.OR P0, PT, R10, 0x21, P0 ;  /* 0x000000210a00780c */ /* 0x000fd60000701670 */
[----:B------:R1:W-:Y:S01]  /*7630*/  LDGSTS.E.BYPASS.LTC128B.128 [R134+0x4100], [R22.64+0x100], !P3 ;  /* 0x0410010016867fae */ /* 0x0003e2000d901d46 */
[----:B------:R-:W-:-:S03]  /*7640*/  ISETP.NE.AND P3, PT, R14, RZ, PT ;  /* 0x000000ff0e00720c */ /* 0x000fc60003f65270 */
[----:B------:R1:W-:Y:S01]  /*7650*/  LDGSTS.E.BYPASS.LTC128B.128 [R134+0x1100], [R28.64], !P2 ;  /* 0x011000001c867fae */ /* 0x0003e2000d101d46 */
[----:B------:R-:W-:-:S03]  /*7660*/  ISETP.NE.AND P2, PT, R13, RZ, PT ;  /* 0x000000ff0d00720c */ /* 0x000fc60003f45270 */
[----:B------:R1:W-:Y:S04]  /*7670*/  LDGSTS.E.BYPASS.LTC128B.128 [R134+0x3100], [R28.64+0x80], !P4 ;  /* 0x031000801c867fae */ /* 0x0003e8000e101d46 */
[----:B------:R1:W-:Y:S01]  /*7680*/  LDGSTS.E.BYPASS.LTC128B.128 [R134+0x5100], [R28.64+0x100], !P0 ;  /* 0x051001001c867fae */ /* 0x0003e2000c101d46 */
[----:B------:R-:W-:-:S03]  /*7690*/  ISETP.LT.AND P0, PT, RZ, c[0x0][0x27c], PT ;  /* 0x00009f00ff007a0c */ /* 0x000fc60003f01270 */
[----:B------:R-:W0:Y:S04]  /*76a0*/  LDGDEPBAR ;  /* 0x00000000000079af */ /* 0x000e280000000000 */
[----:B------:R1:W-:Y:S04]  /*76b0*/  @P3 LDGSTS.E.BYPASS.LTC128B.128 [R134+0x12100], [R18.64], !P6 ;  /* 0x1210000012863fae */ /* 0x0003e8000f101d46 */
[----:B------:R1:W-:Y:S04]  /*76c0*/  @P3 LDGSTS.E.BYPASS.LTC128B.128 [R134+0x14100], [R18.64+0x80], !P5 ;  /* 0x1410008012863fae */ /* 0x0003e8000e901d46 */
[----:B------:R1:W-:Y:S04]  /*76d0*/  @P3 LDGSTS.E.BYPASS.LTC128B.128 [R134+0x16100], [R18.64+0x100], !P1 ;  /* 0x1610010012863fae */ /* 0x0003e8000c901d46 */
[----:B------:R1:W-:Y:S04]  /*76e0*/  @P3 LDGSTS.E.BYPASS.LTC128B.128 [R134+0x13100], [R26.64], !P6 ;  /* 0x131000001a863fae */ /* 0x0003e8000f101d46 */
[----:B------:R1:W-:Y:S04]  /*76f0*/  @P3 LDGSTS.E.BYPASS.LTC128B.128 [R134+0x15100], [R26.64+0x80], !P5 ;  /* 0x151000801a863fae */ /* 0x0003e8000e901d46 */
[----:B------:R1:W-:Y:S01]  /*7700*/  @P3 LDGSTS.E.BYPASS.LTC128B.128 [R134+0x17100], [R26.64+0x100], !P1 ;  /* 0x171001001a863fae */ /* 0x0003e2000c901d46 */
[----:B------:R-:W-:-:S03]  /*7710*/  ISETP.NE.AND P1, PT, R12, RZ, PT ;  /* 0x000000ff0c00720c */ /* 0x000fc60003f25270 */
[----:B------:R-:W0:Y:S01]  /*7720*/  LDGDEPBAR ;  /* 0x00000000000079af */ /* 0x000e220000000000 */
[----:B------:R-:W-:Y:S05]  /*7730*/  @P0 BRA `(.L_x_727) ;  /* 0x0000002000000947 */ /* 0x000fea0003800000 */
[----:B------:R-:W-:-:S04]  /*7740*/  DEPBAR.LE SB0, 0x3 ;  /* 0x000080c00000791a */ /* 0x000fc80000000000 */
[----:B------:R-:W-:Y:S05]  /*7750*/  BRA `(.L_x_728) ;  /* 0x00005c1000007947 */ /* 0x000fea0003800000 */
.L_x_727:
[----:B------:R-:W-:Y:S01]  /*7760*/  SHF.R.S32.HI R8, RZ, 0x1f, R92 ;  /* 0x0000001fff087819 */ /* 0x000fe2000001145c */
[----:B------:R-:W-:Y:S01]  /*7770*/  IMAD.WIDE.U32 R12, R92, c[0x0][0x280], RZ ;  /* 0x0000a0005c0c7a25 */ /* 0x000fe200078e00ff */
[----:B------:R-:W-:Y:S01]  /*7780*/  ULDC.U8 UR4, c[0x0][0x298] ;  /* 0x0000a60000047ab9 */ /* 0x000fe20000000000 */
[-C--:B-1----:R-:W-:Y:S01]  /*7790*/  LEA.HI R18, R9, R90.reuse, RZ, 0x2 ;  /* 0x0000005a09127211 */ /* 0x082fe200078f10ff */
[----:B------:R-:W-:Y:S01]  /*77a0*/  BSSY B2, `(.L_x_728) ;  /* 0x00005bc000027945 */ /* 0x000fe20003800000 */
[----:B------:R-:W-:Y:S01]  /*77b0*/  IMAD R11, R8, c[0x0][0x280], RZ ;  /* 0x0000a000080b7a24 */ /* 0x000fe200078e02ff */
[----:B------:R-:W-:Y:S02]  /*77c0*/  LEA R40, P0, R12, c[0x0][0x270], 0x1 ;  /* 0x00009c000c287a11 */ /* 0x000fe400078008ff */
[----:B------:R-:W-:Y:S01]  /*77d0*/  LOP3.LUT R9, R18, 0xfffffffc, RZ, 0xc0, !PT ;  /* 0xfffffffc12097812 */ /* 0x000fe200078ec0ff */
[----:B------:R-:W-:Y:S01]  /*77e0*/  IMAD R10, R92, c[0x0][0x284], R11 ;  /* 0x0000a1005c0a7a24 */ /* 0x000fe200078e020b */
[----:B------:R-:W-:Y:S01]  /*77f0*/  SHF.R.S32.HI R18, RZ, 0x2, R18 ;  /* 0x00000002ff127819 */ /* 0x000fe20000011412 */
[----:B------:R-:W-:Y:S01]  /*7800*/  IMAD R11, R8, c[0x0][0x290], RZ ;  /* 0x0000a400080b7a24 */ /* 0x000fe200078e02ff */
[----:B------:R-:W-:Y:S01]  /*7810*/  IADD3 R44, -R9, R90, RZ ;  /* 0x0000005a092c7210 */ /* 0x000fe20007ffe1ff */
[----:B------:R-:W-:-:S02]  /*7820*/  IMAD.IADD R10, R10, 0x1, R13 ;  /* 0x000000010a0a7824 */ /* 0x000fc400078e020d */
[----:B------:R-:W-:Y:S01]  /*7830*/  IMAD R8, R92, c[0x0][0x294], R11 ;  /* 0x0000a5005c087a24 */ /* 0x000fe200078e020b */
[----:B------:R-:W-:Y:S01]  /*7840*/  SHF.L.U32 R19, R44, 0x3, RZ ;  /* 0x000000032c137819 */ /* 0x000fe200000006ff */
[----:B------:R-:W-:Y:S01]  /*7850*/  IMAD R37, R91, 0x80, R18 ;  /* 0x000000805b257824 */ /* 0x000fe200078e0212 */
[----:B------:R-:W-:Y:S01]  /*7860*/  LEA.HI.X R41, R12, c[0x0][0x274], R10, 0x1, P0 ;  /* 0x00009d000c297a11 */ /* 0x000fe200000f0c0a */
[----:B------:R-:W-:-:S04]  /*7870*/  IMAD.WIDE.U32 R12, R92, c[0x0][0x290], RZ ;  /* 0x0000a4005c0c7a25 */ /* 0x000fc800078e00ff */
[----:B------:R-:W-:Y:S01]  /*7880*/  IMAD.IADD R8, R8, 0x1, R13 ;  /* 0x0000000108087824 */ /* 0x000fe200078e020d */
[----:B------:R-:W-:-:S04]  /*7890*/  LEA R48, P0, R12, c[0x0][0x288], 0x1 ;  /* 0x0000a2000c307a11 */ /* 0x000fc800078008ff */
[----:B------:R-:W-:Y:S02]  /*78a0*/  LEA.HI.X R49, R12, c[0x0][0x28c], R8, 0x1, P0 ;  /* 0x0000a3000c317a11 */ /* 0x000fe400000f0c08 */
[----:B------:R-:W-:-:S13]  /*78b0*/  ISETP.NE.AND P0, PT, RZ, UR4, PT ;  /* 0x00000004ff007c0c */ /* 0x000fda000bf05270 */
        /* <DEDUP_REMOVED lines=17> */
[C---:B------:R-:W-:Y:S01]  /*79d0*/  ISETP.GE.AND P0, PT, R13.reuse, c[0x0][0x27c], PT ;  /* 0x00009f000d007a0c */ /* 0x040fe20003f06270 */
[----:B------:R-:W-:Y:S01]  /*79e0*/  CS2R R38, SRZ ;  /* 0x0000000000267805 */ /* 0x000fe2000001ff00 */
[----:B------:R-:W-:Y:S01]  /*79f0*/  CS2R R26, SRZ ;  /* 0x00000000001a7805 */ /* 0x000fe2000001ff00 */
[----:B------:R-:W-:-:S10]  /*7a00*/  IADD3 R8, R13, 0x10, RZ ;  /* 0x000000100d087810 */ /* 0x000fd40007ffe0ff */
[----:B------:R-:W-:-:S04]  /*7a10*/  @!P0 IMAD.WIDE R24, R13, 0x2, R40 ;  /* 0x000000020d188825 */ /* 0x000fc800078e0228 */
[----:B------:R-:W-:Y:S01]  /*7a20*/  @!P0 IMAD.WIDE R14, R13, 0x2, R48 ;  /* 0x000000020d0e8825 */ /* 0x000fe200078e0230 */
[----:B------:R1:W5:Y:S04]  /*7a30*/  @!P0 LD.E.64 R38, [R24.64] ;  /* 0x0000000618268980 */ /* 0x000368000c101b00 */
[----:B------:R2:W5:Y:S01]  /*7a40*/  @!P0 LD.E.64 R26, [R14.64] ;  /* 0x000000060e1a8980 */ /* 0x000562000c101b00 */
[----:B------:R-:W-:Y:S01]  /*7a50*/  ISETP.GE.AND P0, PT, R8, c[0x0][0x27c], PT ;  /* 0x00009f0008007a0c */ /* 0x000fe20003f06270 */
[----:B------:R-:W-:Y:S01]  /*7a60*/  CS2R R32, SRZ ;  /* 0x0000000000207805 */ /* 0x000fe2000001ff00 */
[----:B------:R-:W-:-:S11]  /*7a70*/  CS2R R22, SRZ ;  /* 0x0000000000167805 */ /* 0x000fd6000001ff00 */
[----:B------:R-:W-:-:S04]  /*7a80*/  @!P0 SHF.R.S32.HI R9, RZ, 0x1f, R8 ;  /* 0x0000001fff098819 */ /* 0x000fc80000011408 */
[----:B------:R-:W-:-:S04]  /*7a90*/  @!P0 LEA.HI R9, R9, R8, RZ, 0x2 ;  /* 0x0000000809098211 */ /* 0x000fc800078f10ff */
[----:B------:R-:W-:Y:S02]  /*7aa0*/  @!P0 LOP3.LUT R9, R9, 0xfffffffc, RZ, 0xc0, !PT ;  /* 0xfffffffc09098812 */ /* 0x000fe400078ec0ff */
[----:B------:R-:W-:-:S03]  /*7ab0*/  IADD3 R8, R13, 0x20, RZ ;  /* 0x000000200d087810 */ /* 0x000fc60007ffe0ff */
[----:B------:R-:W-:-:S04]  /*7ac0*/  @!P0 IMAD.WIDE R10, R9, 0x2, R40 ;  /* 0x00000002090a8825 */ /* 0x000fc800078e0228 */
[----:B------:R-:W-:Y:S01]  /*7ad0*/  @!P0 IMAD.WIDE R20, R9, 0x2, R48 ;  /* 0x0000000209148825 */ /* 0x000fe200078e0230 */
[----:B------:R3:W5:Y:S04]  /*7ae0*/  @!P0 LD.E.64 R32, [R10.64] ;  /* 0x000000060a208980 */ /* 0x000768000c101b00 */
[----:B------:R4:W5:Y:S01]  /*7af0*/  @!P0 LD.E.64 R22, [R20.64] ;  /* 0x0000000614168980 */ /* 0x000962000c101b00 */
[----:B------:R-:W-:Y:S01]  /*7b00*/  ISETP.GE.AND P0, PT, R8, c[0x0][0x27c], PT ;  /* 0x00009f0008007a0c */ /* 0x000fe20003f06270 */
[----:B------:R-:W-:Y:S01]  /*7b10*/  CS2R R28, SRZ ;  /* 0x00000000001c7805 */ /* 0x000fe2000001ff00 */
[----:B--2---:R-:W-:-:S11]  /*7b20*/  CS2R R14, SRZ ;  /* 0x00000000000e7805 */ /* 0x004fd6000001ff00 */
        /* <DEDUP_REMOVED lines=9> */
[----:B-1----:R-:W-:Y:S01]  /*7bc0*/  CS2R R24, SRZ ;  /* 0x0000000000187805 */ /* 0x002fe2000001ff00 */
[----:B---3--:R-:W-:-:S11]  /*7bd0*/  CS2R R10, SRZ ;  /* 0x00000000000a7805 */ /* 0x008fd6000001ff00 */
[----:B------:R-:W-:-:S04]  /*7be0*/  @!P0 SHF.R.S32.HI R9, RZ, 0x1f, R8 ;  /* 0x0000001fff098819 */ /* 0x000fc80000011408 */
[----:B------:R-:W-:-:S04]  /*7bf0*/  @!P0 LEA.HI R9, R9, R8, RZ, 0x2 ;  /* 0x0000000809098211 */ /* 0x000fc800078f10ff */
[----:B------:R-:W-:Y:S02]  /*7c00*/  @!P0 LOP3.LUT R9, R9, 0xfffffffc, RZ, 0xc0, !PT ;  /* 0xfffffffc09098812 */ /* 0x000fe400078ec0ff */
[----:B------:R-:W-:-:S03]  /*7c10*/  IADD3 R8, R13, 0x40, RZ ;  /* 0x000000400d087810 */ /* 0x000fc60007ffe0ff */
[----:B----4-:R-:W-:-:S04]  /*7c20*/  @!P0 IMAD.WIDE R20, R9, 0x2, R40 ;  /* 0x0000000209148825 */ /* 0x010fc800078e0228 */
[----:B------:R-:W-:Y:S01]  /*7c30*/  @!P0 IMAD.WIDE R30, R9, 0x2, R48 ;  /* 0x00000002091e8825 */ /* 0x000fe200078e0230 */
[----:B------:R1:W5:Y:S04]  /*7c40*/  @!P0 LD.E.64 R24, [R20.64] ;  /* 0x0000000614188980 */ /* 0x000368000c101b00 */
[----:B------:R3:W5:Y:S01]  /*7c50*/  @!P0 LD.E.64 R10, [R30.64] ;  /* 0x000000061e0a8980 */ /* 0x000762000c101b00 */
[----:B------:R-:W-:Y:S01]  /*7c60*/  ISETP.GE.AND P0, PT, R8, c[0x0][0x27c], PT ;  /* 0x00009f0008007a0c */ /* 0x000fe20003f06270 */
[----:B--2---:R-:W-:-:S12]  /*7c70*/  CS2R R34, SRZ ;  /* 0x0000000000227805 */ /* 0x004fd8000001ff00 */
[----:B------:R-:W-:-:S04]  /*7c80*/  @!P0 SHF.R.S32.HI R9, RZ, 0x1f, R8 ;  /* 0x0000001fff098819 */ /* 0x000fc80000011408 */
[----:B------:R-:W-:-:S04]  /*7c90*/  @!P0 LEA.HI R9, R9, R8, RZ, 0x2 ;  /* 0x0000000809098211 */ /* 0x000fc800078f10ff */
[----:B------:R-:W-:Y:S02]  /*7ca0*/  @!P0 LOP3.LUT R12, R9, 0xfffffffc, RZ, 0xc0, !PT ;  /* 0xfffffffc090c8812 */ /* 0x000fe400078ec0ff */
[----:B------:R-:W-:-:S03]  /*7cb0*/  CS2R R8, SRZ ;  /* 0x0000000000087805 */ /* 0x000fc6000001ff00 */
[----:B------:R-:W-:-:S04]  /*7cc0*/  @!P0 IMAD.WIDE R36, R12, 0x2, R40 ;  /* 0x000000020c248825 */ /* 0x000fc800078e0228 */
[----:B------:R-:W-:Y:S01]  /*7cd0*/  @!P0 IMAD.WIDE R44, R12, 0x2, R48 ;  /* 0x000000020c2c8825 */ /* 0x000fe200078e0230 */
[----:B------:R-:W-:Y:S01]  /*7ce0*/  IADD3 R12, R13, 0x50, RZ ;  /* 0x000000500d0c7810 */ /* 0x000fe20007ffe0ff */
[----:B------:R2:W5:Y:S04]  /*7cf0*/  @!P0 LD.E.64 R34, [R36.64] ;  /* 0x0000000624228980 */ /* 0x000568000c101b00 */
[----:B------:R2:W5:Y:S01]  /*7d00*/  @!P0 LD.E.64 R8, [R44.64] ;  /* 0x000000062c088980 */ /* 0x000562000c101b00 */
[----:B------:R-:W-:Y:S01]  /*7d10*/  ISETP.GE.AND P0, PT, R12, c[0x0][0x27c], PT ;  /* 0x00009f000c007a0c */ /* 0x000fe20003f06270 */
[----:B---3--:R-:W-:Y:S01]  /*7d20*/  CS2R R30, SRZ ;  /* 0x00000000001e7805 */ /* 0x008fe2000001ff00 */
[----:B------:R-:W-:-:S11]  /*7d30*/  CS2R R64, SRZ ;  /* 0x0000000000407805 */ /* 0x000fd6000001ff00 */
[----:B-1----:R-:W-:-:S04]  /*7d40*/  @!P0 SHF.R.S32.HI R21, RZ, 0x1f, R12 ;  /* 0x0000001fff158819 */ /* 0x002fc8000001140c */
[----:B------:R-:W-:-:S04]  /*7d50*/  @!P0 LEA.HI R12, R21, R12, RZ, 0x2 ;  /* 0x0000000c150c8211 */ /* 0x000fc800078f10ff */
[----:B------:R-:W-:-:S05]  /*7d60*/  @!P0 LOP3.LUT R12, R12, 0xfffffffc, RZ, 0xc0, !PT ;  /* 0xfffffffc0c0c8812 */ /* 0x000fca00078ec0ff */
[----:B------:R-:W-:-:S04]  /*7d70*/  @!P0 IMAD.WIDE R40, R12, 0x2, R40 ;  /* 0x000000020c288825 */ /* 0x000fc800078e0228 */
[----:B------:R-:W-:Y:S01]  /*7d80*/  @!P0 IMAD.WIDE R48, R12, 0x2, R48 ;  /* 0x000000020c308825 */ /* 0x000fe200078e0230 */
[----:B------:R2:W5:Y:S04]  /*7d90*/  @!P0 LD.E.64 R30, [R40.64] ;  /* 0x00000006281e8980 */ /* 0x000568000c101b00 */
[----:B------:R2:W5:Y:S02]  /*7da0*/  @!P0 LD.E.64 R64, [R48.64] ;  /* 0x0000000630408980 */ /* 0x000564000c101b00 */
.L_x_731:
[----:B------:R-:W-:Y:S05]  /*7db0*/  BSYNC B0 ;  /* 0x0000000000007941 */ /* 0x000fea0003800000 */
.L_x_730:
[----:B------:R-:W-:Y:S01]  /*7dc0*/  SHF.R.S32.HI R21, RZ, 0x1f, R18 ;  /* 0x0000001fff157819 */ /* 0x000fe20000011412 */
[----:B------:R-:W-:Y:S01]  /*7dd0*/  IMAD R43, R91, -0x80, R42 ;  /* 0xffffff805b2b7824 */ /* 0x000fe200078e022a */
[--C-:B--2--5:R-:W-:Y:S01]  /*7de0*/  SHF.R.U64 R37, R32, 0x10, R33.reuse ;  /* 0x0000001020257819 */ /* 0x124fe20000001221 */
[----:B------:R-:W-:Y:S01]  /*7df0*/  IMAD.MOV.U32 R60, RZ, RZ, R32 ;  /* 0x000000ffff3c7224 */ /* 0x000fe200078e0020 */
[----:B------:R-:W-:Y:S01]  /*7e00*/  LEA.HI R21, R21, R18, RZ, 0x3 ;  /* 0x0000001215157211 */ /* 0x000fe200078f18ff */
[----:B------:R-:W-:Y:S01]  /*7e10*/  IMAD.MOV.U32 R61, RZ, RZ, R33 ;  /* 0x000000ffff3d7224 */ /* 0x000fe200078e0021 */
[----:B------:R-:W-:Y:S01]  /*7e20*/  IMNMX R43, R43, 0x80, PT ;  /* 0x000000802b2b7817 */ /* 0x000fe20003800200 */
[----:B------:R-:W-:Y:S01]  /*7e30*/  IMAD.MOV.U32 R58, RZ, RZ, R28 ;  /* 0x000000ffff3a7224 */ /* 0x000fe200078e001c */
[----:B------:R-:W-:Y:S01]  /*7e40*/  LOP3.LUT R21, R21, 0xfffffff8, RZ, 0xc0, !PT ;  /* 0xfffffff815157812 */ /* 0x000fe200078ec0ff */
[----:B------:R-:W-:Y:S01]  /*7e50*/  IMAD.MOV.U32 R59, RZ, RZ, R29 ;  /* 0x000000ffff3b7224 */ /* 0x000fe200078e001d */
[----:B------:R-:W-:Y:S01]  /*7e60*/  SHF.R.U32.HI R36, RZ, 0x10, R33 ;  /* 0x00000010ff247819 */ /* 0x000fe20000011621 */
[----:B------:R-:W-:Y:S01]  /*7e70*/  IMAD.MOV.U32 R62, RZ, RZ, R38 ;  /* 0x000000ffff3e7224 */ /* 0x000fe200078e0026 */
[----:B------:R-:W-:Y:S01]  /*7e80*/  SHF.R.U64 R33, R28, 0x10, R29 ;  /* 0x000000101c217819 */ /* 0x000fe2000000121d */
[----:B------:R-:W-:Y:S01]  /*7e90*/  IMAD.IADD R20, R18, 0x1, -R21 ;  /* 0x0000000112147824 */ /* 0x000fe200078e0a15 */
[----:B------:R-:W-:Y:S01]  /*7ea0*/  SHF.R.U32.HI R32, RZ, 0x10, R29 ;  /* 0x00000010ff207819 */ /* 0x000fe2000001161d */
[--C-:B------:R-:W-:Y:S01]  /*7eb0*/  IMAD.MOV.U32 R63, RZ, RZ, R39.reuse ;  /* 0x000000ffff3f7224 */ /* 0x100fe200078e0027 */
[--C-:B------:R-:W-:Y:S01]  /*7ec0*/  SHF.R.U64 R41, R38, 0x10, R39.reuse ;  /* 0x0000001026297819 */ /* 0x100fe20000001227 */
[C---:B------:R-:W-:Y:S01]  /*7ed0*/  IMAD.SHL.U32 R12, R20.reuse, 0x40, RZ ;  /* 0x00000040140c7824 */ /* 0x040fe200078e00ff */
[----:B------:R-:W-:Y:S01]  /*7ee0*/  LOP3.LUT P0, RZ, R20, 0x4, RZ, 0xc0, !PT ;  /* 0x0000000414ff7812 */ /* 0x000fe2000780c0ff */
[----:B------:R-:W-:Y:S01]  /*7ef0*/  IMAD.MOV.U32 R56, RZ, RZ, R24 ;  /* 0x000000ffff387224 */ /* 0x000fe200078e0018 */
[----:B------:R-:W-:Y:S01]  /*7f00*/  SHF.R.U32.HI R40, RZ, 0x10, R39 ;  /* 0x00000010ff287819 */ /* 0x000fe20000011627 */
[--C-:B------:R-:W-:Y:S01]  /*7f10*/  IMAD.MOV.U32 R57, RZ, RZ, R25.reuse ;  /* 0x000000ffff397224 */ /* 0x100fe200078e0019 */
[----:B------:R-:W-:Y:S01]  /*7f20*/  LOP3.LUT R12, R12, 0x1c0, RZ, 0xc0, !PT ;  /* 0x000001c00c0c7812 */ /* 0x000fe200078ec0ff */
[----:B------:R-:W-:Y:S01]  /*7f30*/  IMAD.MOV.U32 R54, RZ, RZ, R34 ;  /* 0x000000ffff367224 */ /* 0x000fe200078e0022 */
[----:B------:R-:W-:Y:S01]  /*7f40*/  SHF.R.U64 R29, R24, 0x10, R25 ;  /* 0x00000010181d7819 */ /* 0x000fe20000001219 */
[----:B------:R-:W-:Y:S01]  /*7f50*/  IMAD.MOV.U32 R55, RZ, RZ, R35 ;  /* 0x000000ffff377224 */ /* 0x000fe200078e0023 */
[----:B------:R-:W-:Y:S01]  /*7f60*/  LOP3.LUT R19, R12, 0x18, R19, 0xf8, !PT ;  /* 0x000000180c137812 */ /* 0x000fe200078ef813 */
[----:B------:R-:W-:Y:S01]  /*7f70*/  IMAD.MOV.U32 R50, RZ, RZ, R26 ;  /* 0x000000ffff327224 */ /* 0x000fe200078e001a */
[----:B------:R-:W-:Y:S01]  /*7f80*/  SHF.R.U32.HI R12, RZ, 0x3, R12 ;  /* 0x00000003ff0c7819 */ /* 0x000fe2000001160c */
[----:B------:R-:W-:Y:S01]  /*7f90*/  IMAD.MOV.U32 R51, RZ, RZ, R27 ;  /* 0x000000ffff337224 */ /* 0x000fe200078e001b */
[----:B------:R-:W-:Y:S01]  /*7fa0*/  SHF.R.U32.HI R28, RZ, 0x10, R25 ;  /* 0x00000010ff1c7819 */ /* 0x000fe20000011619 */
[----:B------:R-:W-:Y:S01]  /*7fb0*/  IMAD.MOV.U32 R48, RZ, RZ, R22 ;  /* 0x000000ffff307224 */ /* 0x000fe200078e0016 */
[----:B------:R-:W-:Y:S01]  /*7fc0*/  LOP3.LUT R12, R19, R12, RZ, 0x3c, !PT ;  /* 0x0000000c130c7212 */ /* 0x000fe200078e3cff */
[----:B------:R-:W-:Y:S01]  /*7fd0*/  IMAD.MOV.U32 R49, RZ, RZ, R23 ;  /* 0x000000ffff317224 */ /* 0x000fe200078e0017 */
[--C-:B------:R-:W-:Y:S01]  /*7fe0*/  SHF.R.U64 R25, R34, 0x10, R35.reuse ;  /* 0x0000001022197819 */ /* 0x100fe20000001223 */
[----:B------:R-:W-:Y:S01]  /*7ff0*/  IMAD.MOV.U32 R44, RZ, RZ, R10 ;  /* 0x000000ffff2c7224 */ /* 0x000fe200078e000a */
[----:B------:R-:W-:Y:S01]  /*8000*/  SHF.R.U32.HI R24, RZ, 0x10, R35 ;  /* 0x00000010ff187819 */ /* 0x000fe20000011623 */
[----:B------:R-:W-:Y:S01]  /*8010*/  IMAD R21, R47, 0x200, R12 ;  /* 0x000002002f157824 */ /* 0x000fe200078e020c */
[----:B------:R-:W-:Y:S01]  /*8020*/  SHF.R.U64 R39, R26, 0x10, R27 ;  /* 0x000000101a277819 */ /* 0x000fe2000000121b */
[----:B------:R-:W-:Y:S01]  /*8030*/  IMAD.MOV.U32 R45, RZ, RZ, R11 ;  /* 0x000000ffff2d7224 */ /* 0x000fe200078e000b */
[----:B------:R-:W-:Y:S01]  /*8040*/  SHF.R.U32.HI R38, RZ, 0x10, R27 ;  /* 0x00000010ff267819 */ /* 0x000fe2000001161b */
[----:B------:R-:W-:Y:S01]  /*8050*/  IMAD.MOV.U32 R53, RZ, RZ, R30 ;  /* 0x000000ffff357224 */ /* 0x000fe200078e001e */
[C---:B------:R-:W-:Y:S01]  /*8060*/  IADD3 R12, R21.reuse, 0x20, RZ ;  /* 0x00000020150c7810 */ /* 0x040fe20007ffe0ff */
[----:B------:R-:W-:Y:S01]  /*8070*/  IMAD.MOV.U32 R52, RZ, RZ, R31 ;  /* 0x000000ffff347224 */ /* 0x000fe200078e001f */
[----:B------:R-:W-:Y:S01]  /*8080*/  @P0 IADD3 R12, R21, -0x20, RZ ;  /* 0xffffffe0150c0810 */ /* 0x000fe20007ffe0ff */
[----:B------:R-:W-:Y:S01]  /*8090*/  IMAD.MOV.U32 R46, RZ, RZ, R14 ;  /* 0x000000ffff2e7224 */ /* 0x000fe200078e000e */
[----:B------:R-:W-:Y:S01]  /*80a0*/  ISETP.GE.AND P0, PT, R18, R43, PT ;  /* 0x0000002b1200720c */ /* 0x000fe20003f06270 */
[----:B------:R-:W-:Y:S01]  /*80b0*/  IMAD.MOV.U32 R47, RZ, RZ, R15 ;  /* 0x000000ffff2f7224 */ /* 0x000fe200078e000f */
[----:B------:R-:W-:Y:S01]  /*80c0*/  SHF.R.U64 R35, R22, 0x10, R23 ;  /* 0x0000001016237819 */ /* 0x000fe20000001217 */
[----:B------:R-:W-:-:S04]  /*80d0*/  DEPBAR.LE SB0, 0x3 ;  /* 0x000080c00000791a */ /* 0x000fc80000000000 */
[----:B------:R-:W-:Y:S01]  /*80e0*/  SHF.R.U32.HI R34, RZ, 0x10, R23 ;  /* 0x00000010ff227819 */ /* 0x000fe20000011617 */
[----:B------:R-:W-:Y:S01]  /*80f0*/  BSSY B1, `(.L_x_732) ;  /* 0x000012a000017945 */ /* 0x000fe20003800000 */
[--C-:B------:R-:W-:Y:S01]  /*8100*/  SHF.R.U64 R27, R10, 0x10, R11.reuse ;  /* 0x000000100a1b7819 */ /* 0x100fe2000000120b */
[----:B------:R-:W-:Y:S01]  /*8110*/  IMAD.MOV.U32 R10, RZ, RZ, R8 ;  /* 0x000000ffff0a7224 */ /* 0x000fe200078e0008 */
[----:B------:R-:W-:Y:S01]  /*8120*/  SHF.R.U32.HI R26, RZ, 0x10, R11 ;  /* 0x00000010ff1a7819 */ /* 0x000fe2000001160b */
[----:B------:R-:W-:Y:S01]  /*8130*/  IMAD.MOV.U32 R11, RZ, RZ, R9 ;  /* 0x000000ffff0b7224 */ /* 0x000fe200078e0009 */
[--C-:B------:R-:W-:Y:S02]  /*8140*/  SHF.R.U64 R20, R30, 0x10, R31.reuse ;  /* 0x000000101e147819 */ /* 0x100fe4000000121f */
[----:B------:R-:W-:Y:S02]  /*8150*/  SHF.R.U32.HI R19, RZ, 0x10, R31 ;  /* 0x00000010ff137819 */ /* 0x000fe4000001161f */
[--C-:B------:R-:W-:Y:S01]  /*8160*/  SHF.R.U64 R23, R8, 0x10, R9.reuse ;  /* 0x0000001008177819 */ /* 0x100fe20000001209 */
[----:B------:R-:W-:Y:S01]  /*8170*/  IMAD.MOV.U32 R8, RZ, RZ, R64 ;  /* 0x000000ffff087224 */ /* 0x000fe200078e0040 */
[----:B------:R-:W-:Y:S01]  /*8180*/  SHF.R.U32.HI R22, RZ, 0x10, R9 ;  /* 0x00000010ff167819 */ /* 0x000fe20000011609 */
[----:B------:R-:W-:Y:S01]  /*8190*/  IMAD.MOV.U32 R9, RZ, RZ, R65 ;  /* 0x000000ffff097224 */ /* 0x000fe200078e0041 */
[----:B------:R-:W-:-:S02]  /*81a0*/  SHF.R.U64 R31, R14, 0x10, R15 ;  /* 0x000000100e1f7819 */ /* 0x000fc4000000120f */
[----:B------:R-:W-:Y:S02]  /*81b0*/  SHF.R.U32.HI R30, RZ, 0x10, R15 ;  /* 0x00000010ff1e7819 */ /* 0x000fe4000001160f */
[--C-:B------:R-:W-:Y:S02]  /*81c0*/  SHF.R.U64 R15, R64, 0x10, R65.reuse ;  /* 0x00000010400f7819 */ /* 0x100fe40000001241 */
[----:B------:R-:W-:Y:S02]  /*81d0*/  SHF.R.U32.HI R14, RZ, 0x10, R65 ;  /* 0x00000010ff0e7819 */ /* 0x000fe40000011641 */
        /* <DEDUP_REMOVED lines=24> */
[----:B------:R-:W-:Y:S02]  /*8360*/  LEA R21, R21, 0x18100, 0x1 ;  /* 0x0001810015157811 */ /* 0x000fe400078e08ff */
[----:B------:R-:W-:Y:S01]  /*8370*/  LEA R12, R12, 0x18100, 0x1 ;  /* 0x000181000c0c7811 */ /* 0x000fe200078e08ff */
[----:B------:R-:W-:Y:S06]  /*8380*/  BAR.SYNC.DEFER_BLOCKING 0x0 ;  /* 0x0000000000007b1d */ /* 0x000fec0000010000 */
[----:B------:R-:W-:Y:S05]  /*8390*/  @P0 BRA `(.L_x_733) ;  /* 0x00000ff000000947 */ /* 0x000fea0003800000 */
[----:B------:R-:W-:Y:S01]  /*83a0*/  ISETP.GE.AND P0, PT, R13, c[0x0][0x27c], PT ;  /* 0x00009f000d007a0c */ /* 0x000fe20003f06270 */
[----:B------:R-:W-:-:S12]  /*83b0*/  BSSY B0, `(.L_x_734) ;  /* 0x0000028000007945 */ /* 0x000fd80003800000 */
[----:B------:R-:W-:Y:S05]  /*83c0*/  @P0 BRA `(.L_x_735) ;  /* 0x0000026000000947 */ /* 0x000fea0003800000 */
[----:B------:R-:W1:Y:S01]  /*83d0*/  LDS.128 R8, [R21] ;  /* 0x0000000015087984 */ /* 0x000e620000000c00 */
[----:B------:R-:W-:Y:S01]  /*83e0*/  SHF.L.U32 R51, R41, 0x10, RZ ;  /* 0x0000001029337819 */ /* 0x000fe200000006ff */
[C---:B------:R-:W-:Y:S01]  /*83f0*/  IMAD.U32 R47, R39.reuse, 0x10000, RZ ;  /* 0x00010000272f7824 */ /* 0x040fe200078e00ff */
[----:B------:R-:W-:Y:S02]  /*8400*/  LOP3.LUT R45, R39, 0xffff0000, RZ, 0xc0, !PT ;  /* 0xffff0000272d7812 */ /* 0x000fe400078ec0ff */
[----:B------:R-:W-:Y:S02]  /*8410*/  LOP3.LUT R49, R41, 0xffff0000, RZ, 0xc0, !PT ;  /* 0xffff000029317812 */ /* 0x000fe400078ec0ff */
[----:B------:R-:W-:Y:S02]  /*8420*/  SHF.L.U32 R53, R40, 0x10, RZ ;  /* 0x0000001028357819 */ /* 0x000fe400000006ff */
[----:B-1----:R-:W-:Y:S02]  /*8430*/  LOP3.LUT R42, R8, 0xffff0000, RZ, 0xc0, !PT ;  /* 0xffff0000082a7812 */ /* 0x002fe400078ec0ff */
[----:B------:R-:W-:-:S02]  /*8440*/  LOP3.LUT R50, R9, 0xffff0000, RZ, 0xc0, !PT ;  /* 0xffff000009327812 */ /* 0x000fc400078ec0ff */
[----:B------:R-:W-:Y:S02]  /*8450*/  SHF.L.U32 R44, R8, 0x10, RZ ;  /* 0x00000010082c7819 */ /* 0x000fe400000006ff */
[----:B------:R-:W-:Y:S01]  /*8460*/  SHF.L.U32 R8, R9, 0x10, RZ ;  /* 0x0000001009087819 */ /* 0x000fe200000006ff */
[----:B------:R-:W-:Y:S01]  /*8470*/  FMUL.FTZ R9, R42, R47 ;  /* 0x0000002f2a097220 */ /* 0x000fe20000410000 */
[----:B------:R-:W-:Y:S01]  /*8480*/  SHF.L.U32 R48, R10, 0x10, RZ ;  /* 0x000000100a307819 */ /* 0x000fe200000006ff */
[----:B------:R-:W-:Y:S01]  /*8490*/  FMUL.FTZ R42, R42, R51 ;  /* 0x000000332a2a7220 */ /* 0x000fe20000410000 */
[----:B------:R-:W-:Y:S01]  /*84a0*/  LOP3.LUT R46, R10, 0xffff0000, RZ, 0xc0, !PT ;  /* 0xffff00000a2e7812 */ /* 0x000fe200078ec0ff */
[C---:B------:R-:W-:Y:S01]  /*84b0*/  IMAD.U32 R10, R11.reuse, 0x10000, RZ ;  /* 0x000100000b0a7824 */ /* 0x040fe200078e00ff */
[----:B------:R-:W-:Y:S01]  /*84c0*/  LOP3.LUT R52, R11, 0xffff0000, RZ, 0xc0, !PT ;  /* 0xffff00000b347812 */ /* 0x000fe200078ec0ff */
[----:B------:R-:W-:Y:S02]  /*84d0*/  FMUL.FTZ R11, R50, R45 ;  /* 0x0000002d320b7220 */ /* 0x000fe40000410000 */
[----:B------:R-:W-:Y:S01]  /*84e0*/  FFMA.FTZ R42, R44, R47, R42 ;  /* 0x0000002f2c2a7223 */ /* 0x000fe2000001002a */
[----:B------:R-:W-:Y:S01]  /*84f0*/  LOP3.LUT R47, R38, 0xffff0000, RZ, 0xc0, !PT ;  /* 0xffff0000262f7812 */ /* 0x000fe200078ec0ff */
[----:B------:R-:W-:-:S02]  /*8500*/  FMUL.FTZ R50, R50, R49 ;  /* 0x0000003132327220 */ /* 0x000fc40000410000 */
[----:B------:R-:W-:Y:S01]  /*8510*/  FFMA.FTZ R11, R8, R49, -R11 ;  /* 0x00000031080b7223 */ /* 0x000fe2000001080b */
[----:B------:R-:W-:Y:S01]  /*8520*/  SHF.L.U32 R49, R38, 0x10, RZ ;  /* 0x0000001026317819 */ /* 0x000fe200000006ff */
[----:B------:R-:W-:Y:S01]  /*8530*/  FFMA.FTZ R9, R44, R51, -R9 ;  /* 0x000000332c097223 */ /* 0x000fe20000010809 */
[----:B------:R-:W-:Y:S01]  /*8540*/  LOP3.LUT R51, R40, 0xffff0000, RZ, 0xc0, !PT ;  /* 0xffff000028337812 */ /* 0x000fe200078ec0ff */
[----:B------:R-:W-:Y:S02]  /*8550*/  FFMA.FTZ R50, R8, R45, R50 ;  /* 0x0000002d08327223 */ /* 0x000fe40000010032 */
[----:B------:R-:W-:Y:S02]  /*8560*/  FMUL.FTZ R8, R46, R49 ;  /* 0x000000312e087220 */ /* 0x000fe40000410000 */
[----:B------:R-:W-:Y:S02]  /*8570*/  FMUL.FTZ R44, R52, R47 ;  /* 0x0000002f342c7220 */ /* 0x000fe40000410000 */
[----:B------:R-:W-:-:S02]  /*8580*/  FMUL.FTZ R46, R46, R53 ;  /* 0x000000352e2e7220 */ /* 0x000fc40000410000 */
[----:B------:R-:W-:Y:S02]  /*8590*/  FMUL.FTZ R52, R52, R51 ;  /* 0x0000003334347220 */ /* 0x000fe40000410000 */
[----:B------:R-:W-:Y:S01]  /*85a0*/  FFMA.FTZ R53, R48, R53, -R8 ;  /* 0x0000003530357223 */ /* 0x000fe20000010808 */
[----:B------:R-:W-:Y:S01]  /*85b0*/  F2FP.BF16.PACK_AB R8, R42, R9 ;  /* 0x000000092a08723e */ /* 0x000fe200000010ff */
[----:B------:R-:W-:Y:S01]  /*85c0*/  FFMA.FTZ R46, R48, R49, R46 ;  /* 0x00000031302e7223 */ /* 0x000fe2000001002e */
[----:B------:R-:W-:Y:S01]  /*85d0*/  F2FP.BF16.PACK_AB R9, R50, R11 ;  /* 0x0000000b3209723e */ /* 0x000fe200000010ff */
[C---:B------:R-:W-:Y:S02]  /*85e0*/  FFMA.FTZ R44, R10.reuse, R51, -R44 ;  /* 0x000000330a2c7223 */ /* 0x040fe4000001082c */
[----:B------:R-:W-:Y:S01]  /*85f0*/  FFMA.FTZ R47, R10, R47, R52 ;  /* 0x0000002f0a2f7223 */ /* 0x000fe20000010034 */
[----:B------:R-:W-:-:S04]  /*8600*/  F2FP.BF16.PACK_AB R10, R46, R53 ;  /* 0x000000352e0a723e */ /* 0x000fc800000010ff */
[----:B------:R-:W-:-:S05]  /*8610*/  F2FP.BF16.PACK_AB R11, R47, R44 ;  /* 0x0000002c2f0b723e */ /* 0x000fca00000010ff */
[----:B------:R1:W-:Y:S02]  /*8620*/  STS.128 [R21], R8 ;  /* 0x0000000815007388 */ /* 0x0003e40000000c00 */
.L_x_735:
[----:B------:R-:W-:Y:S05]  /*8630*/  BSYNC B0 ;  /* 0x0000000000007941 */ /* 0x000fea0003800000 */
.L_x_734:
[----:B-1----:R-:W-:Y:S01]  /*8640*/  IADD3 R8, R13, 0x10, RZ ;  /* 0x000000100d087810 */ /* 0x002fe20007ffe0ff */
[----:B------:R-:W-:Y:S03]  /*8650*/  BSSY B0, `(.L_x_736) ;  /* 0x0000029000007945 */ /* 0x000fe60003800000 */
[----:B------:R-:W-:-:S13]  /*8660*/  ISETP.GE.AND P0, PT, R8, c[0x0][0x27c], PT ;  /* 0x00009f0008007a0c */ /* 0x000fda0003f06270 */
        /* <DEDUP_REMOVED lines=39> */
.L_x_737:
[----:B------:R-:W-:Y:S05]  /*88e0*/  BSYNC B0 ;  /* 0x0000000000007941 */ /* 0x000fea0003800000 */
.L_x_736:
[----:B-1----:R-:W-:Y:S01]  /*88f0*/  IADD3 R8, R13, 0x20, RZ ;  /* 0x000000200d087810 */ /* 0x002fe20007ffe0ff */
[----:B------:R-:W-:Y:S03]  /*8900*/  BSSY B0, `(.L_x_738) ;  /* 0x0000029000007945 */ /* 0x000fe60003800000 */
[----:B------:R-:W-:-:S13]  /*8910*/  ISETP.GE.AND P0, PT, R8, c[0x0][0x27c], PT ;  /* 0x00009f0008007a0c */ /* 0x000fda0003f06270 */
[----:B------:R-:W-:Y:S05]  /*8920*/  @P0 BRA `(.L_x_739) ;  /* 0x0000026000000947 */ /* 0x000fea0003800000 */
[----:B------:R-:W1:Y:S01]  /*8930*/  LDS.128 R8, [R21+0x4000] ;  /* 0x0040000015087984 */ /* 0x000e620000000c00 */
        /* <DEDUP_REMOVED lines=36> */
[----:B------:R1:W-:Y:S02]  /*8b80*/  STS.128 [R21+0x4000], R8 ;  /* 0x0040000815007388 */ /* 0x0003e40000000c00 */
.L_x_739:
[----:B------:R-:W-:Y:S05]  /*8b90*/  BSYNC B0 ;  /* 0x0000000000007941 */ /* 0x000fea0003800000 */
.L_x_738:
        /* <DEDUP_REMOVED lines=42> */
.L_x_741:
[----:B------:R-:W-:Y:S05]  /*8e40*/  BSYNC B0 ;  /* 0x0000000000007941 */ /* 0x000fea0003800000 */
.L_x_740:
        /* <DEDUP_REMOVED lines=42> */
.L_x_743:
[----:B------:R-:W-:Y:S05]  /*90f0*/  BSYNC B0 ;  /* 0x0000000000007941 */ /* 0x000fea0003800000 */
.L_x_742:
[----:B-1----:R-:W-:-:S04]  /*9100*/  IADD3 R8, R13, 0x50, RZ ;  /* 0x000000500d087810 */ /* 0x002fc80007ffe0ff */
[----:B------:R-:W-:-:S13]  /*9110*/  ISETP.GE.AND P0, PT, R8, c[0x0][0x27c], PT ;  /* 0x00009f0008007a0c */ /* 0x000fda0003f06270 */
[----:B------:R-:W-:Y:S05]  /*9120*/  @P0 BRA `(.L_x_733) ;  /* 0x0000026000000947 */ /* 0x000fea0003800000 */
[----:B------:R-:W1:Y:S01]  /*9130*/  LDS.128 R8, [R12+0x8000] ;  /* 0x008000000c087984 */ /* 0x000e620000000c00 */
[C---:B------:R-:W-:Y:S01]  /*9140*/  SHF.L.U32 R51, R20.reuse, 0x10, RZ ;  /* 0x0000001014337819 */ /* 0x040fe200000006ff */
        /* <DEDUP_REMOVED lines=36> */
.L_x_733:
[----:B------:R-:W-:Y:S05]  /*9390*/  BSYNC B1 ;  /* 0x0000000000017941 */ /* 0x000fea0003800000 */
.L_x_732:
        /* <DEDUP_REMOVED lines=20> */
[-C--:B------:R-:W-:Y:S02]  /*94e0*/  FMUL.FTZ R11, R39, R43.reuse ;  /* 0x0000002b270b7220 */ /* 0x080fe40000410000 */
        /* <DEDUP_REMOVED lines=15> */
[-C--:B------:R-:W-:Y:S01]  /*95e0*/  FFMA.FTZ R18, R18, R47.reuse, -R8 ;  /* 0x0000002f12127223 */ /* 0x080fe20000010808 */
[----:B------:R-:W-:Y:S01]  /*95f0*/  F2FP.BF16.PACK_AB R8, R41, R10 ;  /* 0x0000000a2908723e */ /* 0x000fe200000010ff */
[----:B------:R-:W-:-:S02]  /*9600*/  FFMA.FTZ R11, R11, R47, R46 ;  /* 0x0000002f0b0b7223 */ /* 0x000fc4000001002e */
[-C--:B------:R-:W-:Y:S02]  /*9610*/  FFMA.FTZ R39, R40, R45.reuse, -R39 ;  /* 0x0000002d28277223 */ /* 0x080fe40000010827 */
[----:B------:R-:W-:Y:S01]  /*9620*/  FFMA.FTZ R48, R38, R45, R48 ;  /* 0x0000002d26307223 */ /* 0x000fe20000010030 */
[----:B------:R-:W-:-:S04]  /*9630*/  F2FP.BF16.PACK_AB R10, R11, R18 ;  /* 0x000000120b0a723e */ /* 0x000fc800000010ff */
[----:B------:R-:W-:-:S05]  /*9640*/  F2FP.BF16.PACK_AB R11, R48, R39 ;  /* 0x00000027300b723e */ /* 0x000fca00000010ff */
[----:B------:R1:W-:Y:S02]  /*9650*/  STS.128 [R21+0x2000], R8 ;  /* 0x0020000815007388 */ /* 0x0003e40000000c00 */
.L_x_746:
[----:B------:R-:W-:Y:S05]  /*9660*/  BSYNC B0 ;  /* 0x0000000000007941 */ /* 0x000fea0003800000 */
.L_x_745:
[----:B-1----:R-:W-:Y:S01]  /*9670*/  IADD3 R8, R13, 0x10, RZ ;  /* 0x000000100d087810 */ /* 0x002fe20007ffe0ff */
[----:B------:R-:W-:Y:S03]  /*9680*/  BSSY B0, `(.L_x_747) ;  /* 0x0000029000007945 */ /* 0x000fe60003800000 */
[----:B------:R-:W-:-:S13]  /*9690*/  ISETP.GE.AND P0, PT, R8, c[0x0][0x27c], PT ;  /* 0x00009f0008007a0c */ /* 0x000fda0003f06270 */
[----:B------:R-:W-:Y:S05]  /*96a0*/  @P0 BRA `(.L_x_748) ;  /* 0x0000026000000947 */ /* 0x000fea0003800000 */
[----:B------:R-:W1:Y:S01]  /*96b0*/  LDS.128 R8, [R12+0x2000] ;  /* 0x002000000c087984 */ /* 0x000e620000000c00 */
        /* <DEDUP_REMOVED lines=37> */
.L_x_748:
[----:B------:R-:W-:Y:S05]  /*9910*/  BSYNC B0 ;  /* 0x0000000000007941 */ /* 0x000fea0003800000 */
.L_x_747:
        /* <DEDUP_REMOVED lines=42> */
.L_x_750:
[----:B------:R-:W-:Y:S05]  /*9bc0*/  BSYNC B0 ;  /* 0x0000000000007941 */ /* 0x000fea0003800000 */
.L_x_749:
        /* <DEDUP_REMOVED lines=42> */
.L_x_752:
[----:B------:R-:W-:Y:S05]  /*9e70*/  BSYNC B0 ;  /* 0x0000000000007941 */ /* 0x000fea0003800000 */
.L_x_751:
        /* <DEDUP_REMOVED lines=42> */
.L_x_754:
[----:B------:R-:W-:Y:S05]  /*a120*/  BSYNC B0 ;  /* 0x0000000000007941 */ /* 0x000fea0003800000 */
.L_x_753:
        /* <DEDUP_REMOVED lines=42> */
.L_x_729:
        /* <DEDUP_REMOVED lines=18> */
[----:B------:R-:W-:Y:S01]  /*a4f0*/  CS2R R10, SRZ ;  /* 0x00000000000a7805 */ /* 0x000fe2000001ff00 */
[----:B------:R-:W-:Y:S01]  /*a500*/  CS2R R8, SRZ ;  /* 0x0000000000087805 */ /* 0x000fe2000001ff00 */
[----:B------:R-:W-:-:S08]  /*a510*/  IADD3 R13, R19, 0x20, RZ ;  /* 0x00000020130d7810 */ /* 0x000fd00007ffe0ff */
[----:B------:R-:W-:-:S04]  /*a520*/  @!P0 IMAD.WIDE R22, R19, 0x2, R40 ;  /* 0x0000000213168825 */ /* 0x000fc800078e0228 */
[----:B------:R-:W-:Y:S01]  /*a530*/  @!P0 IMAD.WIDE R24, R19, 0x2, R48 ;  /* 0x0000000213188825 */ /* 0x000fe200078e0230 */
[----:B------:R1:W5:Y:S04]  /*a540*/  @!P0 LD.E.128 R32, [R22.64] ;  /* 0x0000000616208980 */ /* 0x000368000c101d00 */
[----:B------:R2:W5:Y:S01]  /*a550*/  @!P0 LD.E.128 R8, [R24.64] ;  /* 0x0000000618088980 */ /* 0x000562000c101d00 */
[----:B------:R-:W-:Y:S01]  /*a560*/  ISETP.GE.AND P0, PT, R13, c[0x0][0x27c], PT ;  /* 0x00009f000d007a0c */ /* 0x000fe20003f06270 */
[----:B------:R-:W-:Y:S01]  /*a570*/  CS2R R30, SRZ ;  /* 0x00000000001e7805 */ /* 0x000fe2000001ff00 */
[----:B------:R-:W-:Y:S01]  /*a580*/  CS2R R28, SRZ ;  /* 0x00000000001c7805 */ /* 0x000fe2000001ff00 */
[----:B------:R-:W-:-:S10]  /*a590*/  CS2R R14, SRZ ;  /* 0x00000000000e7805 */ /* 0x000fd4000001ff00 */
[----:B------:R-:W-:-:S04]  /*a5a0*/  @!P0 SHF.R.S32.HI R12, RZ, 0x1f, R13 ;  /* 0x0000001fff0c8819 */ /* 0x000fc8000001140d */
[----:B------:R-:W-:-:S04]  /*a5b0*/  @!P0 LEA.HI R12, R12, R13, RZ, 0x3 ;  /* 0x0000000d0c0c8211 */ /* 0x000fc800078f18ff */
[----:B------:R-:W-:Y:S02]  /*a5c0*/  @!P0 LOP3.LUT R20, R12, 0xfffffff8, RZ, 0xc0, !PT ;  /* 0xfffffff80c148812 */ /* 0x000fe400078ec0ff */
[----:B------:R-:W-:Y:S01]  /*a5d0*/  CS2R R12, SRZ ;  /* 0x00000000000c7805 */ /* 0x000fe2000001ff00 */
[----:B------:R-:W-:Y:S02]  /*a5e0*/  IADD3 R21, R19, 0x40, RZ ;  /* 0x0000004013157810 */ /* 0x000fe40007ffe0ff */
[----:B-1----:R-:W-:-:S04]  /*a5f0*/  @!P0 IMAD.WIDE R22, R20, 0x2, R40 ;  /* 0x0000000214168825 */ /* 0x002fc800078e0228 */
[----:B------:R-:W-:Y:S01]  /*a600*/  @!P0 IMAD.WIDE R36, R20, 0x2, R48 ;  /* 0x0000000214248825 */ /* 0x000fe200078e0230 */
[----:B------:R1:W5:Y:S04]  /*a610*/  @!P0 LD.E.128 R28, [R22.64] ;  /* 0x00000006161c8980 */ /* 0x000368000c101d00 */
[----:B------:R3:W5:Y:S01]  /*a620*/  @!P0 LD.E.128 R12, [R36.64] ;  /* 0x00000006240c8980 */ /* 0x000762000c101d00 */
[----:B------:R-:W-:Y:S01]  /*a630*/  ISETP.GE.AND P0, PT, R21, c[0x0][0x27c], PT ;  /* 0x00009f0015007a0c */ /* 0x000fe20003f06270 */
[----:B------:R-:W-:Y:S01]  /*a640*/  CS2R R26, SRZ ;  /* 0x00000000001a7805 */ /* 0x000fe2000001ff00 */
[----:B--2---:R-:W-:-:S11]  /*a650*/  CS2R R24, SRZ ;  /* 0x0000000000187805 */ /* 0x004fd6000001ff00 */
[----:B------:R-:W-:-:S04]  /*a660*/  @!P0 SHF.R.S32.HI R20, RZ, 0x1f, R21 ;  /* 0x0000001fff148819 */ /* 0x000fc80000011415 */
[----:B------:R-:W-:Y:S01]  /*a670*/  @!P0 LEA.HI R20, R20, R21, RZ, 0x3 ;  /* 0x0000001514148211 */ /* 0x000fe200078f18ff */
[----:B-1----:R-:W-:-:S03]  /*a680*/  CS2R R22, SRZ ;  /* 0x0000000000167805 */ /* 0x002fc6000001ff00 */
[----:B------:R-:W-:-:S05]  /*a690*/  @!P0 LOP3.LUT R20, R20, 0xfffffff8, RZ, 0xc0, !PT ;  /* 0xfffffff814148812 */ /* 0x000fca00078ec0ff */
[----:B------:R-:W-:-:S04]  /*a6a0*/  @!P0 IMAD.WIDE R40, R20, 0x2, R40 ;  /* 0x0000000214288825 */ /* 0x000fc800078e0228 */
[----:B------:R-:W-:Y:S01]  /*a6b0*/  @!P0 IMAD.WIDE R48, R20, 0x2, R48 ;  /* 0x0000000214308825 */ /* 0x000fe200078e0230 */
[----:B------:R3:W5:Y:S01]  /*a6c0*/  @!P0 LD.E.128 R24, [R40.64] ;  /* 0x0000000628188980 */ /* 0x000762000c101d00 */
[----:B------:R-:W-:-:S06]  /*a6d0*/  CS2R R20, SRZ ;  /* 0x0000000000147805 */ /* 0x000fcc000001ff00 */
[----:B------:R3:W5:Y:S02]  /*a6e0*/  @!P0 LD.E.128 R20, [R48.64] ;  /* 0x0000000630148980 */ /* 0x000764000c101d00 */
.L_x_756:
[----:B------:R-:W-:Y:S05]  /*a6f0*/  BSYNC B0 ;  /* 0x0000000000007941 */ /* 0x000fea0003800000 */
.L_x_755:
[--C-:B-----5:R-:W-:Y:S01]  /*a700*/  SHF.R.U64 R39, R8, 0x10, R9.reuse ;  /* 0x0000001008277819 */ /* 0x120fe20000001209 */
[--C-:B------:R-:W-:Y:S01]  /*a710*/  IMAD.MOV.U32 R38, RZ, RZ, R9.reuse ;  /* 0x000000ffff267224 */ /* 0x100fe200078e0009 */
[----:B------:R-:W-:Y:S01]  /*a720*/  SHF.R.U32.HI R51, RZ, 0x10, R9 ;  /* 0x00000010ff337819 */ /* 0x000fe20000011609 */
[--C-:B------:R-:W-:Y:S01]  /*a730*/  IMAD.MOV.U32 R66, RZ, RZ, R33.reuse ;  /* 0x000000ffff427224 */ /* 0x100fe200078e0021 */
[--C-:B------:R-:W-:Y:S01]  /*a740*/  SHF.R.U64 R43, R32, 0x10, R33.reuse ;  /* 0x00000010202b7819 */ /* 0x100fe20000001221 */
[----:B------:R-:W-:Y:S01]  /*a750*/  IMAD.MOV.U32 R50, RZ, RZ, R12 ;  /* 0x000000ffff327224 */ /* 0x000fe200078e000c */
[----:B------:R-:W-:Y:S01]  /*a760*/  SHF.R.U32.HI R65, RZ, 0x10, R33 ;  /* 0x00000010ff417819 */ /* 0x000fe20000011621 */
[----:B------:R-:W-:Y:S01]  /*a770*/  IMAD.MOV.U32 R45, RZ, RZ, R20 ;  /* 0x000000ffff2d7224 */ /* 0x000fe200078e0014 */
[----:B------:R-:W-:Y:S01]  /*a780*/  SHF.R.U64 R9, R12, 0x10, R13 ;  /* 0x000000100c097819 */ /* 0x000fe2000000120d */
[--C-:B------:R-:W-:Y:S01]  /*a790*/  IMAD.MOV.U32 R63, RZ, RZ, R35.reuse ;  /* 0x000000ffff3f7224 */ /* 0x100fe200078e0023 */
[--C-:B---3--:R-:W-:Y:S01]  /*a7a0*/  SHF.R.U64 R41, R34, 0x10, R35.reuse ;  /* 0x0000001022297819 */ /* 0x108fe20000001223 */
[----:B------:R-:W-:Y:S01]  /*a7b0*/  IMAD.MOV.U32 R60, RZ, RZ, R30 ;  /* 0x000000ffff3c7224 */ /* 0x000fe200078e001e */
[----:B------:R-:W-:Y:S01]  /*a7c0*/  SHF.R.U32.HI R40, RZ, 0x10, R35 ;  /* 0x00000010ff287819 */ /* 0x000fe20000011623 */
[----:B------:R-:W-:Y:S01]  /*a7d0*/  IMAD R91, R91, -0x80, R42 ;  /* 0xffffff805b5b7824 */ /* 0x000fe200078e022a */
[----:B------:R-:W-:Y:S01]  /*a7e0*/  SHF.R.U64 R33, R30, 0x10, R31 ;  /* 0x000000101e217819 */ /* 0x000fe2000000121f */
[----:B------:R-:W-:Y:S01]  /*a7f0*/  IMAD.MOV.U32 R62, RZ, RZ, R28 ;  /* 0x000000ffff3e7224 */ /* 0x000fe200078e001c */
[----:B------:R-:W-:Y:S01]  /*a800*/  SHF.R.U64 R12, R20, 0x10, R21 ;  /* 0x00000010140c7819 */ /* 0x000fe20000001215 */
[----:B------:R-:W-:Y:S01]  /*a810*/  IMAD.MOV.U32 R46, RZ, RZ, R8 ;  /* 0x000000ffff2e7224 */ /* 0x000fe200078e0008 */
[----:B------:R-:W-:Y:S01]  /*a820*/  SHF.R.U64 R35, R28, 0x10, R29 ;  /* 0x000000101c237819 */ /* 0x000fe2000000121d */
[--C-:B------:R-:W-:Y:S01]  /*a830*/  IMAD.MOV.U32 R36, RZ, RZ, R11.reuse ;  /* 0x000000ffff247224 */ /* 0x100fe200078e000b */
[----:B------:R-:W-:Y:S01]  /*a840*/  SHF.R.U64 R37, R10, 0x10, R11 ;  /* 0x000000100a257819 */ /* 0x000fe2000000120b */
        /* <DEDUP_REMOVED lines=15> */
[----:B------:R-:W-:Y:S01]  /*a940*/  PRMT R23, R45, 0x5410, R12 ;  /* 0x000054102d177816 */ /* 0x000fe2000000000c */
[----:B------:R-:W-:Y:S01]  /*a950*/  IMAD.MOV.U32 R54, RZ, RZ, R24 ;  /* 0x000000ffff367224 */ /* 0x000fe200078e0018 */
[----:B------:R-:W-:Y:S01]  /*a960*/  IMNMX R45, R91, 0x80, PT ;  /* 0x000000805b2d7817 */ /* 0x000fe20003800200 */
[----:B------:R-:W-:Y:S01]  /*a970*/  IMAD.MOV.U32 R48, RZ, RZ, R10 ;  /* 0x000000ffff307224 */ /* 0x000fe200078e000a */
[----:B------:R-:W-:Y:S01]  /*a980*/  SHF.R.U32.HI R34, RZ, 0x10, R29 ;  /* 0x00000010ff227819 */ /* 0x000fe2000001161d */
[----:B------:R-:W-:Y:S01]  /*a990*/  IMAD.MOV.U32 R29, RZ, RZ, R25 ;  /* 0x000000ffff1d7224 */ /* 0x000fe200078e0019 */
[----:B------:R-:W-:Y:S01]  /*a9a0*/  ISETP.GE.AND P0, PT, R18, R45, PT ;  /* 0x0000002d1200720c */ /* 0x000fe20003f06270 */
[----:B------:R-:W-:Y:S01]  /*a9b0*/  IMAD.MOV.U32 R56, RZ, RZ, R26 ;  /* 0x000000ffff387224 */ /* 0x000fe200078e001a */
[----:B------:R-:W-:Y:S01]  /*a9c0*/  SHF.R.U32.HI R32, RZ, 0x10, R31 ;  /* 0x00000010ff207819 */ /* 0x000fe2000001161f */
[----:B------:R-:W-:Y:S01]  /*a9d0*/  IMAD.MOV.U32 R52, RZ, RZ, R14 ;  /* 0x000000ffff347224 */ /* 0x000fe200078e000e */
[----:B------:R-:W-:Y:S01]  /*a9e0*/  SHF.R.U64 R31, R24, 0x10, R25 ;  /* 0x00000010181f7819 */ /* 0x000fe20000001219 */
[----:B------:R-:W-:Y:S01]  /*a9f0*/  IMAD.MOV.U32 R24, RZ, RZ, R27 ;  /* 0x000000ffff187224 */ /* 0x000fe200078e001b */
[----:B------:R-:W-:Y:S01]  /*aa00*/  SHF.R.U32.HI R58, RZ, 0x10, R25 ;  /* 0x00000010ff3a7819 */ /* 0x000fe20000011619 */
[----:B------:R-:W-:Y:S01]  /*aa10*/  IMAD.MOV.U32 R10, RZ, RZ, R22 ;  /* 0x000000ffff0a7224 */ /* 0x000fe200078e0016 */
[----:B------:R-:W-:Y:S01]  /*aa20*/  SHF.R.U64 R25, R26, 0x10, R27 ;  /* 0x000000101a197819 */ /* 0x000fe2000000121b */
[----:B------:R-:W-:-:S04]  /*aa30*/  DEPBAR.LE SB0, 0x3 ;  /* 0x000080c00000791a */ /* 0x000fc80000000000 */
[----:B------:R-:W-:Y:S01]  /*aa40*/  SHF.R.U32.HI R49, RZ, 0x10, R27 ;  /* 0x00000010ff317819 */ /* 0x000fe2000001161b */
[----:B------:R-:W-:Y:S01]  /*aa50*/  BSSY B1, `(.L_x_757) ;  /* 0x0000150000017945 */ /* 0x000fe20003800000 */
        /* <DEDUP_REMOVED lines=84> */
[C---:B------:R-:W-:Y:S01]  /*afa0*/  FFMA.FTZ R56, R49.reuse, R66, -R56 ;  /* 0x0000004231387223 */ /* 0x040fe20000010838 */
        /* <DEDUP_REMOVED lines=9> */
[----:B------:R-:W-:Y:S02]  /*b040*/  IMAD.U32 R64, R36, 0x10000, RZ ;  /* 0x0001000024407824 */ /* 0x000fe400078e00ff */
[----:B------:R-:W-:Y:S02]  /*b050*/  FFMA.FTZ R8, R50, R54, R61 ;  /* 0x0000003632087223 */ /* 0x000fe4000001003d */
[----:B------:R-:W-:Y:S01]  /*b060*/  FFMA.FTZ R54, R52, R59, -R57 ;  /* 0x0000003b34367223 */ /* 0x000fe20000010839 */
        /* <DEDUP_REMOVED lines=25> */
.L_x_760:
[----:B------:R-:W-:Y:S05]  /*b200*/  BSYNC B0 ;  /* 0x0000000000007941 */ /* 0x000fea0003800000 */
.L_x_759:
        /* <DEDUP_REMOVED lines=8> */
[-C--:B------:R-:W-:Y:S01]  /*b290*/  LEA.HI R10, R11, R12.reuse, RZ, 0x3 ;  /* 0x0000000c0b0a7211 */ /* 0x080fe200078f18ff */
        /* <DEDUP_REMOVED lines=45> */
[----:B------:R-:W-:Y:S01]  /*b570*/  SHF.L.U32 R9, R11, 0x10, RZ ;  /* 0x000000100b097819 */ /* 0x000fe200000006ff */
        /* <DEDUP_REMOVED lines=14> */
[C---:B------:R-:W-:Y:S01]  /*b660*/  FFMA.FTZ R56, R51.reuse, R56, -R61 ;  /* 0x0000003833387223 */ /* 0x040fe2000001083d */
[----:B------:R-:W-:Y:S01]  /*b670*/  SHF.L.U32 R11, R30, 0x10, RZ ;  /* 0x000000101e0b7819 */ /* 0x000fe200000006ff */
[----:B------:R-:W-:Y:S01]  /*b680*/  FFMA.FTZ R51, R51, R54, R57 ;  /* 0x0000003633337223 */ /* 0x000fe20000010039 */
[----:B------:R-:W-:Y:S01]  /*b690*/  F2FP.BF16.PACK_AB R8, R8, R49 ;  /* 0x000000310808723e */ /* 0x000fe200000010ff */
[C---:B------:R-:W-:Y:S02]  /*b6a0*/  FMUL.FTZ R57, R59.reuse, R10 ;  /* 0x0000000a3b397220 */ /* 0x040fe40000410000 */
        /* <DEDUP_REMOVED lines=32> */
.L_x_762:
[----:B------:R-:W-:Y:S05]  /*b8b0*/  BSYNC B0 ;  /* 0x0000000000007941 */ /* 0x000fea0003800000 */
.L_x_761:
[----:B-1----:R-:W-:-:S04]  /*b8c0*/  IADD3 R12, R19, 0x40, RZ ;  /* 0x00000040130c7810 */ /* 0x002fc80007ffe0ff */
        /* <DEDUP_REMOVED lines=8> */
[----:B------:R-:W-:Y:S02]  /*b950*/  LEA.HI R11, R11, R12, RZ, 0x6 ;  /* 0x0000000c0b0b7211 */ /* 0x000fe400078f30ff */
[----:B------:R-:W-:Y:S02]  /*b960*/  SHF.R.S32.HI R13, RZ, 0x3, R10 ;  /* 0x00000003ff0d7819 */ /* 0x000fe4000001140a */
[----:B------:R-:W-:-:S02]  /*b970*/  LOP3.LUT R9, R9, 0x1c0, RZ, 0xc0, !PT ;  /* 0x000001c009097812 */ /* 0x000fc400078ec0ff */
[----:B------:R-:W-:Y:S02]  /*b980*/  LEA.HI R8, R8, R13, RZ, 0x1d ;  /* 0x0000000d08087211 */ /* 0x000fe400078fe8ff */
[----:B------:R-:W-:Y:S02]  /*b990*/  LOP3.LUT R15, R9, 0x38, R10, 0xf8, !PT ;  /* 0x00000038090f7812 */ /* 0x000fe400078ef80a */
[----:B------:R-:W-:Y:S02]  /*b9a0*/  SHF.R.S32.HI R13, RZ, 0x1f, R8 ;  /* 0x0000001fff0d7819 */ /* 0x000fe40000011408 */
[----:B------:R-:W-:Y:S02]  /*b9b0*/  SHF.R.U32.HI R10, RZ, 0x3, R9 ;  /* 0x00000003ff0a7819 */ /* 0x000fe40000011609 */
[----:B------:R-:W-:Y:S01]  /*b9c0*/  LEA.HI R13, R13, R8, RZ, 0x3 ;  /* 0x000000080d0d7211 */ /* 0x000fe200078f18ff */
[----:B------:R-:W-:Y:S01]  /*b9d0*/  IMAD.SHL.U32 R8, R8, 0x8, RZ ;  /* 0x0000000808087824 */ /* 0x000fe200078e00ff */
[----:B------:R-:W-:-:S02]  /*b9e0*/  SHF.L.U32 R11, R11, 0x7, RZ ;  /* 0x000000070b0b7819 */ /* 0x000fc400000006ff */
[----:B------:R-:W-:Y:S02]  /*b9f0*/  SHF.L.U32 R13, R13, 0xa, RZ ;  /* 0x0000000a0d0d7819 */ /* 0x000fe400000006ff */
[----:B------:R-:W-:Y:S02]  /*ba00*/  LOP3.LUT R9, R9, 0x38, R8, 0xf8, !PT ;  /* 0x0000003809097812 */ /* 0x000fe400078ef808 */
[----:B------:R-:W-:Y:S02]  /*ba10*/  LOP3.LUT R8, R13, 0x7fffe000, RZ, 0xc0, !PT ;  /* 0x7fffe0000d087812 */ /* 0x000fe400078ec0ff */
[----:B------:R-:W-:Y:S02]  /*ba20*/  LOP3.LUT R12, R11, 0x7fffe000, RZ, 0xc0, !PT ;  /* 0x7fffe0000b0c7812 */ /* 0x000fe400078ec0ff */
[----:B------:R-:W-:Y:S02]  /*ba30*/  LOP3.LUT R9, R9, R10, RZ, 0x3c, !PT ;  /* 0x0000000a09097212 */ /* 0x000fe400078e3cff */
[C---:B------:R-:W-:Y:S01]  /*ba40*/  LEA R8, R47.reuse, R8, 0x9 ;  /* 0x000000082f087211 */ /* 0x040fe200078e48ff */
[----:B------:R-:W-:Y:S01]  /*ba50*/  IMAD R12, R47, 0x200, R12 ;  /* 0x000002002f0c7824 */ /* 0x000fe200078e020c */
[----:B------:R-:W-:-:S02]  /*ba60*/  LOP3.LUT R15, R15, R10, RZ, 0x3c, !PT ;  /* 0x0000000a0f0f7212 */ /* 0x000fc400078e3cff */
[----:B------:R-:W-:Y:S01]  /*ba70*/  LOP3.LUT R57, R23, 0xffff0000, RZ, 0xc0, !PT ;  /* 0xffff000017397812 */ /* 0x000fe200078ec0ff */
[----:B------:R-:W-:Y:S01]  /*ba80*/  IMAD.IADD R47, R8, 0x1, R9 ;  /* 0x00000001082f7824 */ /* 0x000fe200078e0209 */
[----:B------:R-:W-:Y:S01]  /*ba90*/  SHF.L.U32 R64, R24, 0x10, RZ ;  /* 0x0000001018407819 */ /* 0x000fe200000006ff */
[----:B------:R-:W-:Y:S02]  /*baa0*/  IMAD.IADD R12, R12, 0x1, R15 ;  /* 0x000000010c0c7824 */ /* 0x000fe400078e020f */
[----:B------:R-:W-:Y:S02]  /*bab0*/  IMAD.SHL.U32 R47, R47, 0x2, RZ ;  /* 0x000000022f2f7824 */ /* 0x000fe400078e00ff */
[----:B------:R-:W-:-:S03]  /*bac0*/  IMAD.SHL.U32 R46, R12, 0x2, RZ ;  /* 0x000000020c2e7824 */ /* 0x000fc600078e00ff */
[----:B------:R-:W1:Y:S04]  /*bad0*/  LDS.128 R8, [R47+0x18100] ;  /* 0x018100002f087984 */ /* 0x000e680000000c00 */
[----:B------:R-:W2:Y:S01]  /*bae0*/  LDS.128 R12, [R46+0x18100] ;  /* 0x018100002e0c7984 */ /* 0x000ea20000000c00 */
[----:B-1----:R-:W-:Y:S01]  /*baf0*/  IMAD.U32 R55, R8, 0x10000, RZ ;  /* 0x0001000008377824 */ /* 0x002fe200078e00ff */
[C---:B------:R-:W-:Y:S01]  /*bb00*/  LOP3.LUT R59, R10.reuse, 0xffff0000, RZ, 0xc0, !PT ;  /* 0xffff00000a3b7812 */ /* 0x040fe200078ec0ff */
[----:B------:R-:W-:Y:S01]  /*bb10*/  IMAD.U32 R53, R10, 0x10000, RZ ;  /* 0x000100000a357824 */ /* 0x000fe200078e00ff */
[----:B------:R-:W-:Y:S01]  /*bb20*/  LOP3.LUT R8, R8, 0xffff0000, RZ, 0xc0, !PT ;  /* 0xffff000008087812 */ /* 0x000fe200078ec0ff */
[----:B------:R-:W-:Y:S01]  /*bb30*/  FMUL.FTZ R56, R55, R54 ;  /* 0x0000003637387220 */ /* 0x000fe20000410000 */
[C---:B--2---:R-:W-:Y:S01]  /*bb40*/  SHF.L.U32 R49, R12.reuse, 0x10, RZ ;  /* 0x000000100c317819 */ /* 0x044fe200000006ff */
[C---:B------:R-:W-:Y:S01]  /*bb50*/  IMAD.U32 R50, R13.reuse, 0x10000, RZ ;  /* 0x000100000d327824 */ /* 0x040fe200078e00ff */
[----:B------:R-:W-:Y:S01]  /*bb60*/  LOP3.LUT R52, R12, 0xffff0000, RZ, 0xc0, !PT ;  /* 0xffff00000c347812 */ /* 0x000fe200078ec0ff */
[C---:B------:R-:W-:Y:S01]  /*bb70*/  IMAD.U32 R51, R14.reuse, 0x10000, RZ ;  /* 0x000100000e337824 */ /* 0x040fe200078e00ff */
[----:B------:R-:W-:Y:S01]  /*bb80*/  LOP3.LUT R12, R13, 0xffff0000, RZ, 0xc0, !PT ;  /* 0xffff00000d0c7812 */ /* 0x000fe200078ec0ff */
[-C--:B------:R-:W-:Y:S01]  /*bb90*/  FMUL.FTZ R10, R55, R62.reuse ;  /* 0x0000003e370a7220 */ /* 0x080fe20000410000 */
[----:B------:R-:W-:Y:S01]  /*bba0*/  LOP3.LUT R48, R14, 0xffff0000, RZ, 0xc0, !PT ;  /* 0xffff00000e307812 */ /* 0x000fe200078ec0ff */
[----:B------:R-:W-:Y:S01]  /*bbb0*/  FFMA.FTZ R56, R49, R62, -R56 ;  /* 0x0000003e31387223 */ /* 0x000fe20000010838 */
[----:B------:R-:W-:Y:S01]  /*bbc0*/  SHF.L.U32 R13, R15, 0x10, RZ ;  /* 0x000000100f0d7819 */ /* 0x000fe200000006ff */
[----:B------:R-:W-:Y:S01]  /*bbd0*/  FFMA.FTZ R49, R49, R54, R10 ;  /* 0x0000003631317223 */ /* 0x000fe2000001000a */
[----:B------:R-:W-:Y:S01]  /*bbe0*/  LOP3.LUT R14, R15, 0xffff0000, RZ, 0xc0, !PT ;  /* 0xffff00000f0e7812 */ /* 0x000fe200078ec0ff */
[----:B------:R-:W-:Y:S01]  /*bbf0*/  IMAD.U32 R62, R21, 0x10000, RZ ;  /* 0x00010000153e7824 */ /* 0x000fe200078e00ff */
[C---:B------:R-:W-:Y:S01]  /*bc00*/  SHF.L.U32 R15, R9.reuse, 0x10, RZ ;  /* 0x00000010090f7819 */ /* 0x040fe200000006ff */
[----:B------:R-:W-:Y:S01]  /*bc10*/  FMUL.FTZ R55, R8, R57 ;  /* 0x0000003908377220 */ /* 0x000fe20000410000 */
[----:B------:R-:W-:Y:S01]  /*bc20*/  LOP3.LUT R60, R9, 0xffff0000, RZ, 0xc0, !PT ;  /* 0xffff0000093c7812 */ /* 0x000fe200078ec0ff */
[----:B------:R-:W-:Y:S01]  /*bc30*/  FMUL.FTZ R61, R53, R62 ;  /* 0x0000003e353d7220 */ /* 0x000fe20000410000 */
[----:B------:R-:W-:-:S02]  /*bc40*/  SHF.L.U32 R9, R11, 0x10, RZ ;  /* 0x000000100b097819 */ /* 0x000fc400000006ff */
[----:B------:R-:W-:Y:S02]  /*bc50*/  LOP3.LUT R58, R11, 0xffff0000, RZ, 0xc0, !PT ;  /* 0xffff00000b3a7812 */ /* 0x000fe400078ec0ff */
[----:B------:R-:W-:Y:S02]  /*bc60*/  LOP3.LUT R11, R27, 0xffff0000, RZ, 0xc0, !PT ;  /* 0xffff00001b0b7812 */ /* 0x000fe400078ec0ff */
[----:B------:R-:W-:Y:S02]  /*bc70*/  SHF.L.U32 R54, R25, 0x10, RZ ;  /* 0x0000001019367819 */ /* 0x000fe400000006ff */
[----:B------:R-:W-:Y:S01]  /*bc80*/  LOP3.LUT R10, R21, 0xffff0000, RZ, 0xc0, !PT ;  /* 0xffff0000150a7812 */ /* 0x000fe200078ec0ff */
[-C--:B------:R-:W-:Y:S02]  /*bc90*/  FMUL.FTZ R8, R8, R11.reuse ;  /* 0x0000000b08087220 */ /* 0x080fe40000410000 */
[----:B------:R-:W-:Y:S02]  /*bca0*/  FFMA.FTZ R55, R52, R11, -R55 ;  /* 0x0000000b34377223 */ /* 0x000fe40000010837 */
[-C--:B------:R-:W-:Y:S01]  /*bcb0*/  FMUL.FTZ R11, R53, R54.reuse ;  /* 0x00000036350b7220 */ /* 0x080fe20000410000 */
[----:B------:R-:W-:Y:S01]  /*bcc0*/  LOP3.LUT R53, R25, 0xffff0000, RZ, 0xc0, !PT ;  /* 0xffff000019357812 */ /* 0x000fe200078ec0ff */
[----:B------:R-:W-:Y:S01]  /*bcd0*/  FFMA.FTZ R54, R51, R54, -R61 ;  /* 0x0000003633367223 */ /* 0x000fe2000001083d */
[----:B------:R-:W-:Y:S01]  /*bce0*/  LOP3.LUT R61, R26, 0xffff0000, RZ, 0xc0, !PT ;  /* 0xffff00001a3d7812 */ /* 0x000fe200078ec0ff */
[----:B------:R-:W-:-:S02]  /*bcf0*/  FFMA.FTZ R8, R52, R57, R8 ;  /* 0x0000003934087223 */ /* 0x000fc40000010008 */
[----:B------:R-:W-:Y:S01]  /*bd00*/  FFMA.FTZ R51, R51, R62, R11 ;  /* 0x0000003e33337223 */ /* 0x000fe2000001000b */
[----:B------:R-:W-:Y:S01]  /*bd10*/  SHF.L.U32 R11, R22, 0x10, RZ ;  /* 0x00000010160b7819 */ /* 0x000fe200000006ff */
[C---:B------:R-:W-:Y:S01]  /*bd20*/  FMUL.FTZ R57, R59.reuse, R10 ;  /* 0x0000000a3b397220 */ /* 0x040fe20000410000 */
[----:B------:R-:W-:Y:S01]  /*bd30*/  F2FP.BF16.PACK_AB R8, R8, R49 ;  /* 0x000000310808723e */ /* 0x000fe200000010ff */
[----:B------:R-:W-:Y:S02]  /*bd40*/  IMAD.U32 R52, R26, 0x10000, RZ ;  /* 0x000100001a347824 */ /* 0x000fe400078e00ff */
[-C--:B------:R-:W-:Y:S02]  /*bd50*/  FMUL.FTZ R59, R59, R53.reuse ;  /* 0x000000353b3b7220 */ /* 0x080fe40000410000 */
[----:B------:R-:W-:Y:S02]  /*bd60*/  FFMA.FTZ R53, R48, R53, -R57 ;  /* 0x0000003530357223 */ /* 0x000fe40000010839 */
[----:B------:R-:W-:-:S02]  /*bd70*/  FMUL.FTZ R57, R15, R11 ;  /* 0x0000000b0f397220 */ /* 0x000fc40000410000 */
[-C--:B------:R-:W-:Y:S02]  /*bd80*/  FMUL.FTZ R15, R15, R52.reuse ;  /* 0x000000340f0f7220 */ /* 0x080fe40000410000 */
[----:B------:R-:W-:Y:S02]  /*bd90*/  IMAD.U32 R62, R20, 0x10000, RZ ;  /* 0x00010000143e7824 */ /* 0x000fe400078e00ff */
        /* <DEDUP_REMOVED lines=11> */
[----:B------:R-:W-:Y:S02]  /*be50*/  FMUL.FTZ R13, R60, R9 ;  /* 0x000000093c0d7220 */ /* 0x000fe40000410000 */
[----:B------:R-:W-:Y:S02]  /*be60*/  FMUL.FTZ R59, R58, R57 ;  /* 0x000000393a3b7220 */ /* 0x000fe40000410000 */
[----:B------:R-:W-:Y:S02]  /*be70*/  FMUL.FTZ R60, R60, R61 ;  /* 0x0000003d3c3c7220 */ /* 0x000fe40000410000 */
        /* <DEDUP_REMOVED lines=13> */
.L_x_758:
[----:B------:R-:W-:Y:S05]  /*bf50*/  BSYNC B1 ;  /* 0x0000000000017941 */ /* 0x000fea0003800000 */
.L_x_757:
        /* <DEDUP_REMOVED lines=8> */
[----:B------:R-:W-:-:S03]  /*bfe0*/  IMAD.SHL.U32 R10, R18, 0x40, RZ ;  /* 0x00000040120a7824 */ /* 0x000fc600078e00ff */
[----:B------:R-:W-:Y:S02]  /*bff0*/  LEA.HI R44, R9, R44, RZ, 0x1d ;  /* 0x0000002c092c7211 */ /* 0x000fe400078fe8ff */
[----:B------:R-:W-:Y:S02]  /*c000*/  LEA.HI R8, R11, R18, RZ, 0x3 ;  /* 0x000000120b087211 */ /* 0x000fe400078f18ff */
[----:B------:R-:W-:Y:S01]  /*c010*/  SHF.R.S32.HI R9, RZ, 0x1f, R44 ;  /* 0x0000001fff097819 */ /* 0x000fe2000001142c */
[----:B------:R-:W-:Y:S01]  /*c020*/  IMAD.SHL.U32 R11, R44, 0x8, RZ ;  /* 0x000000082c0b7824 */ /* 0x000fe200078e00ff */
[----:B------:R-:W-:Y:S02]  /*c030*/  LOP3.LUT R10, R10, 0x1c0, RZ, 0xc0, !PT ;  /* 0x000001c00a0a7812 */ /* 0x000fe400078ec0ff */
[----:B------:R-:W-:Y:S02]  /*c040*/  LEA.HI R9, R9, R44, RZ, 0x3 ;  /* 0x0000002c09097211 */ /* 0x000fe400078f18ff */
[----:B------:R-:W-:-:S02]  /*c050*/  SHF.L.U32 R8, R8, 0x6, RZ ;  /* 0x0000000608087819 */ /* 0x000fc400000006ff */
[----:B------:R-:W-:Y:S01]  /*c060*/  LOP3.LUT R12, R10, 0x38, R19, 0xf8, !PT ;  /* 0x000000380a0c7812 */ /* 0x000fe200078ef813 */
[----:B------:R-:W-:Y:S01]  /*c070*/  IMAD.SHL.U32 R9, R9, 0x400, RZ ;  /* 0x0000040009097824 */ /* 0x000fe200078e00ff */
[----:B------:R-:W-:Y:S02]  /*c080*/  SHF.R.U32.HI R13, RZ, 0x3, R10 ;  /* 0x00000003ff0d7819 */ /* 0x000fe4000001160a */
[----:B------:R-:W-:Y:S02]  /*c090*/  LOP3.LUT R8, R8, 0xfffffe00, RZ, 0xc0, !PT ;  /* 0xfffffe0008087812 */ /* 0x000fe400078ec0ff */
[----:B------:R-:W-:Y:S02]  /*c0a0*/  LOP3.LUT R10, R10, 0x38, R11, 0xf8, !PT ;  /* 0x000000380a0a7812 */ /* 0x000fe400078ef80b */
[----:B------:R-:W-:Y:S02]  /*c0b0*/  LOP3.LUT R12, R8, R12, R13, 0xf6, !PT ;  /* 0x0000000c080c7212 */ /* 0x000fe400078ef60d */
[----:B------:R-:W-:-:S02]  /*c0c0*/  LOP3.LUT R13, R10, R13, RZ, 0x3c, !PT ;  /* 0x0000000d0a0d7212 */ /* 0x000fc400078e3cff */
[----:B------:R-:W-:Y:S02]  /*c0d0*/  LOP3.LUT R9, R9, 0x7fffe000, RZ, 0xc0, !PT ;  /* 0x7fffe00009097812 */ /* 0x000fe400078ec0ff */
[----:B------:R-:W-:Y:S02]  /*c0e0*/  SHF.L.U32 R45, R12, 0x1, RZ ;  /* 0x000000010c2d7819 */ /* 0x000fe400000006ff */
[----:B------:R-:W-:-:S03]  /*c0f0*/  IADD3 R44, R13, R9, R8 ;  /* 0x000000090d2c7210 */ /* 0x000fc60007ffe008 */
[----:B------:R-:W1:Y:S02]  /*c100*/  LDS.128 R12, [R45+0x18100] ;  /* 0x018100002d0c7984 */ /* 0x000e640000000c00 */
[----:B------:R-:W-:-:S05]  /*c110*/  IMAD.SHL.U32 R44, R44, 0x2, RZ ;  /* 0x000000022c2c7824 */ /* 0x000fca00078e00ff */
[----:B------:R-:W2:Y:S01]  /*c120*/  LDS.128 R8, [R44+0x18100] ;  /* 0x018100002c087984 */ /* 0x000ea20000000c00 */
[C---:B-1----:R-:W-:Y:S01]  /*c130*/  IMAD.U32 R47, R12.reuse, 0x10000, RZ ;  /* 0x000100000c2f7824 */ /* 0x042fe200078e00ff */
[----:B------:R-:W-:Y:S01]  /*c140*/  LOP3.LUT R46, R12, 0xffff0000, RZ, 0xc0, !PT ;  /* 0xffff00000c2e7812 */ /* 0x000fe200078ec0ff */
[----:B------:R-:W-:Y:S01]  /*c150*/  IMAD.U32 R48, R14, 0x10000, RZ ;  /* 0x000100000e307824 */ /* 0x000fe200078e00ff */
[C---:B------:R-:W-:Y:S02]  /*c160*/  SHF.L.U32 R12, R13.reuse, 0x10, RZ ;  /* 0x000000100d0c7819 */ /* 0x040fe400000006ff */
[----:B------:R-:W-:Y:S02]  /*c170*/  LOP3.LUT R49, R13, 0xffff0000, RZ, 0xc0, !PT ;  /* 0xffff00000d317812 */ /* 0x000fe400078ec0ff */
[C---:B------:R-:W-:Y:S01]  /*c180*/  SHF.L.U32 R13, R15.reuse, 0x10, RZ ;  /* 0x000000100f0d7819 */ /* 0x040fe200000006ff */
[----:B--2---:R-:W-:Y:S01]  /*c190*/  IMAD.U32 R52, R8, 0x10000, RZ ;  /* 0x0001000008347824 */ /* 0x004fe200078e00ff */
[----:B------:R-:W-:Y:S01]  /*c1a0*/  LOP3.LUT R53, R15, 0xffff0000, RZ, 0xc0, !PT ;  /* 0xffff00000f357812 */ /* 0x000fe200078ec0ff */
[----:B------:R-:W-:Y:S01]  /*c1b0*/  IMAD.U32 R15, R37, 0x10000, RZ ;  /* 0x00010000250f7824 */ /* 0x000fe200078e00ff */
[----:B------:R-:W-:-:S02]  /*c1c0*/  SHF.L.U32 R50, R10, 0x10, RZ ;  /* 0x000000100a327819 */ /* 0x000fc400000006ff */
[----:B------:R-:W-:Y:S02]  /*c1d0*/  LOP3.LUT R51, R8, 0xffff0000, RZ, 0xc0, !PT ;  /* 0xffff000008337812 */ /* 0x000fe400078ec0ff */
[C---:B------:R-:W-:Y:S02]  /*c1e0*/  SHF.L.U32 R8, R9.reuse, 0x10, RZ ;  /* 0x0000001009087819 */ /* 0x040fe400000006ff */
[----:B------:R-:W-:Y:S01]  /*c1f0*/  LOP3.LUT R56, R9, 0xffff0000, RZ, 0xc0, !PT ;  /* 0xffff000009387812 */ /* 0x000fe200078ec0ff */
[----:B------:R-:W-:Y:S01]  /*c200*/  IMAD.U32 R9, R41, 0x10000, RZ ;  /* 0x0001000029097824 */ /* 0x000fe200078e00ff */
        /* <DEDUP_REMOVED lines=11> */
[-C--:B------:R-:W-:Y:S01]  /*c2c0*/  FMUL.FTZ R57, R37, R55.reuse ;  /* 0x0000003725397220 */ /* 0x080fe20000410000 */
[----:B------:R-:W-:Y:S01]  /*c2d0*/  LOP3.LUT R43, R43, 0xffff0000, RZ, 0xc0, !PT ;  /* 0xffff00002b2b7812 */ /* 0x000fe200078ec0ff */
[-C--:B------:R-:W-:Y:S01]  /*c2e0*/  FMUL.FTZ R48, R9, R52.reuse ;  /* 0x0000003409307220 */ /* 0x080fe20000410000 */
[----:B------:R-:W-:Y:S01]  /*c2f0*/  SHF.L.U32 R54, R11, 0x10, RZ ;  /* 0x000000100b367819 */ /* 0x000fe200000006ff */
[----:B------:R-:W-:Y:S01]  /*c300*/  FMUL.FTZ R55, R41, R55 ;  /* 0x0000003729377220 */ /* 0x000fe20000410000 */
[----:B------:R-:W-:Y:S01]  /*c310*/  LOP3.LUT R11, R11, 0xffff0000, RZ, 0xc0, !PT ;  /* 0xffff00000b0b7812 */ /* 0x000fe200078ec0ff */
[----:B------:R-:W-:-:S02]  /*c320*/  FMUL.FTZ R52, R15, R52 ;  /* 0x000000340f347220 */ /* 0x000fc40000410000 */
[-C--:B------:R-:W-:Y:S02]  /*c330*/  FFMA.FTZ R57, R41, R14.reuse, -R57 ;  /* 0x0000000e29397223 */ /* 0x080fe40000010839 */
[----:B------:R-:W-:Y:S01]  /*c340*/  FFMA.FTZ R55, R37, R14, R55 ;  /* 0x0000000e25377223 */ /* 0x000fe20000010037 */
[----:B------:R-:W-:Y:S01]  /*c350*/  SHF.L.U32 R37, R40, 0x10, RZ ;  /* 0x0000001028257819 */ /* 0x000fe200000006ff */
[----:B------:R-:W-:Y:S01]  /*c360*/  FFMA.FTZ R52, R9, R47, R52 ;  /* 0x0000002f09347223 */ /* 0x000fe20000010034 */
[C---:B------:R-:W-:Y:S01]  /*c370*/  SHF.L.U32 R9, R38.reuse, 0x10, RZ ;  /* 0x0000001026097819 */ /* 0x040fe200000006ff */
[----:B------:R-:W-:Y:S01]  /*c380*/  FMUL.FTZ R14, R39, R51 ;  /* 0x00000033270e7220 */ /* 0x000fe20000410000 */
[----:B------:R-:W-:Y:S01]  /*c390*/  LOP3.LUT R38, R38, 0xffff0000, RZ, 0xc0, !PT ;  /* 0xffff000026267812 */ /* 0x000fe200078ec0ff */
[----:B------:R-:W-:Y:S01]  /*c3a0*/  FFMA.FTZ R48, R15, R47, -R48 ;  /* 0x0000002f0f307223 */ /* 0x000fe20000010830 */
[----:B------:R-:W-:Y:S01]  /*c3b0*/  LOP3.LUT R40, R40, 0xffff0000, RZ, 0xc0, !PT ;  /* 0xffff000028287812 */ /* 0x000fe200078ec0ff */
[C---:B------:R-:W-:Y:S01]  /*c3c0*/  IMAD.U32 R15, R42.reuse, 0x10000, RZ ;  /* 0x000100002a0f7824 */ /* 0x040fe200078e00ff */
[----:B------:R-:W-:Y:S01]  /*c3d0*/  LOP3.LUT R42, R42, 0xffff0000, RZ, 0xc0, !PT ;  /* 0xffff00002a2a7812 */ /* 0x000fe200078ec0ff */
[----:B------:R-:W-:-:S02]  /*c3e0*/  FMUL.FTZ R51, R43, R51 ;  /* 0x000000332b337220 */ /* 0x000fc40000410000 */
[----:B------:R-:W-:Y:S02]  /*c3f0*/  FFMA.FTZ R43, R43, R46, -R14 ;  /* 0x0000002e2b2b7223 */ /* 0x000fe4000001080e */
[C---:B------:R-:W-:Y:S01]  /*c400*/  IMAD.U32 R14, R36.reuse, 0x10000, RZ ;  /* 0x00010000240e7824 */ /* 0x040fe200078e00ff */
[----:B------:R-:W-:Y:S01]  /*c410*/  LOP3.LUT R36, R36, 0xffff0000, RZ, 0xc0, !PT ;  /* 0xffff000024247812 */ /* 0x000fe200078ec0ff */
[-C--:B------:R-:W-:Y:S02]  /*c420*/  FMUL.FTZ R41, R9, R8.reuse ;  /* 0x0000000809297220 */ /* 0x080fe40000410000 */
[----:B------:R-:W-:Y:S02]  /*c430*/  FMUL.FTZ R8, R15, R8 ;  /* 0x000000080f087220 */ /* 0x000fe40000410000 */
[----:B------:R-:W-:Y:S02]  /*c440*/  FFMA.FTZ R51, R39, R46, R51 ;  /* 0x0000002e27337223 */ /* 0x000fe40000010033 */
[----:B------:R-:W-:-:S02]  /*c450*/  FFMA.FTZ R41, R15, R12, -R41 ;  /* 0x0000000c0f297223 */ /* 0x000fc40000010829 */
[----:B------:R-:W-:Y:S02]  /*c460*/  FFMA.FTZ R9, R9, R12, R8 ;  /* 0x0000000c09097223 */ /* 0x000fe40000010008 */
[----:B------:R-:W-:Y:S02]  /*c470*/  FMUL.FTZ R46, R14, R54 ;  /* 0x000000360e2e7220 */ /* 0x000fe40000410000 */
[----:B------:R-:W-:Y:S02]  /*c480*/  FMUL.FTZ R12, R38, R56 ;  /* 0x00000038260c7220 */ /* 0x000fe40000410000 */
[----:B------:R-:W-:Y:S02]  /*c490*/  FMUL.FTZ R8, R36, R11 ;  /* 0x0000000b24087220 */ /* 0x000fe40000410000 */
[----:B------:R-:W-:Y:S02]  /*c4a0*/  FMUL.FTZ R54, R37, R54 ;  /* 0x0000003625367220 */ /* 0x000fe40000410000 */
[----:B------:R-:W-:-:S02]  /*c4b0*/  FMUL.FTZ R56, R42, R56 ;  /* 0x000000382a387220 */ /* 0x000fc40000410000 */
[----:B------:R-:W-:Y:S02]  /*c4c0*/  FMUL.FTZ R11, R40, R11 ;  /* 0x0000000b280b7220 */ /* 0x000fe40000410000 */
[----:B------:R-:W-:Y:S02]  /*c4d0*/  FFMA.FTZ R15, R37, R13, -R46 ;  /* 0x0000000d250f7223 */ /* 0x000fe4000001082e */
[----:B------:R-:W-:Y:S01]  /*c4e0*/  FFMA.FTZ R42, R42, R49, -R12 ;  /* 0x000000312a2a7223 */ /* 0x000fe2000001080c */
[----:B------:R-:W-:Y:S01]  /*c4f0*/  F2FP.BF16.PACK_AB R12, R43, R48 ;  /* 0x000000302b0c723e */ /* 0x000fe200000010ff */
        /* <DEDUP_REMOVED lines=13> */
.L_x_764:
[----:B------:R-:W-:Y:S05]  /*c5d0*/  BSYNC B0 ;  /* 0x0000000000007941 */ /* 0x000fea0003800000 */
.L_x_763:
        /* <DEDUP_REMOVED lines=27> */
[----:B------:R-:W-:Y:S02]  /*c790*/  IADD3 R12, R15, R12, R9 ;  /* 0x0000000c0f0c7210 */ /* 0x000fe40007ffe009 */
[----:B------:R-:W-:Y:S02]  /*c7a0*/  LOP3.LUT R36, R11, R8, RZ, 0x3c, !PT ;  /* 0x000000080b247212 */ /* 0x000fe400078e3cff */
[----:B------:R-:W-:Y:S01]  /*c7b0*/  LOP3.LUT R10, R10, 0x7fffe000, RZ, 0xc0, !PT ;  /* 0x7fffe0000a0a7812 */ /* 0x000fe200078ec0ff */
[----:B------:R-:W-:-:S03]  /*c7c0*/  IMAD.SHL.U32 R37, R12, 0x2, RZ ;  /* 0x000000020c257824 */ /* 0x000fc600078e00ff */
[----:B------:R-:W-:Y:S02]  /*c7d0*/  IADD3 R36, R36, R10, R9 ;  /* 0x0000000a24247210 */ /* 0x000fe40007ffe009 */
[----:B------:R-:W1:Y:S02]  /*c7e0*/  LDS.128 R12, [R37+0x18100] ;  /* 0x01810000250c7984 */ /* 0x000e640000000c00 */
[----:B------:R-:W-:-:S05]  /*c7f0*/  SHF.L.U32 R36, R36, 0x1, RZ ;  /* 0x0000000124247819 */ /* 0x000fca00000006ff */
[----:B------:R-:W2:Y:S01]  /*c800*/  LDS.128 R8, [R36+0x18100] ;  /* 0x0181000024087984 */ /* 0x000ea20000000c00 */
        /* <DEDUP_REMOVED lines=16> */
[----:B------:R-:W-:Y:S01]  /*c910*/  FMUL.FTZ R42, R44, R42 ;  /* 0x0000002a2c2a7220 */ /* 0x000fe20000410000 */
[----:B------:R-:W-:Y:S01]  /*c920*/  SHF.L.U32 R40, R14, 0x10, RZ ;  /* 0x000000100e287819 */ /* 0x000fe200000006ff */
        /* <DEDUP_REMOVED lines=8> */
[----:B------:R-:W-:Y:S01]  /*c9b0*/  FMUL.FTZ R15, R44, R15 ;  /* 0x0000000f2c0f7220 */ /* 0x000fe20000410000 */
[----:B------:R-:W-:Y:S01]  /*c9c0*/  LOP3.LUT R14, R14, 0xffff0000, RZ, 0xc0, !PT ;  /* 0xffff00000e0e7812 */ /* 0x000fe200078ec0ff */
[-C--:B------:R-:W-:Y:S01]  /*c9d0*/  FMUL.FTZ R39, R35, R47.reuse ;  /* 0x0000002f23277220 */ /* 0x080fe20000410000 */
[----:B------:R-:W-:Y:S01]  /*c9e0*/  LOP3.LUT R11, R11, 0xffff0000, RZ, 0xc0, !PT ;  /* 0xffff00000b0b7812 */ /* 0x000fe200078ec0ff */
[----:B------:R-:W-:-:S02]  /*c9f0*/  FMUL.FTZ R47, R9, R47 ;  /* 0x0000002f092f7220 */ /* 0x000fc40000410000 */
[-C--:B------:R-:W-:Y:S02]  /*ca00*/  FFMA.FTZ R49, R44, R38.reuse, -R49 ;  /* 0x000000262c317223 */ /* 0x080fe40000010831 */
[----:B------:R-:W-:Y:S02]  /*ca10*/  FFMA.FTZ R15, R31, R38, R15 ;  /* 0x000000261f0f7223 */ /* 0x000fe4000001000f */
[-C--:B------:R-:W-:Y:S02]  /*ca20*/  FFMA.FTZ R39, R9, R40.reuse, -R39 ;  /* 0x0000002809277223 */ /* 0x080fe40000010827 */
[----:B------:R-:W-:Y:S01]  /*ca30*/  FFMA.FTZ R47, R35, R40, R47 ;  /* 0x00000028232f7223 */ /* 0x000fe2000001002f */
[C---:B------:R-:W-:Y:S01]  /*ca40*/  SHF.L.U32 R40, R28.reuse, 0x10, RZ ;  /* 0x000000101c287819 */ /* 0x040fe200000006ff */
[-C--:B------:R-:W-:Y:S01]  /*ca50*/  FMUL.FTZ R38, R29, R46.reuse ;  /* 0x0000002e1d267220 */ /* 0x080fe20000410000 */
[----:B------:R-:W-:Y:S01]  /*ca60*/  LOP3.LUT R28, R28, 0xffff0000, RZ, 0xc0, !PT ;  /* 0xffff00001c1c7812 */ /* 0x000fe200078ec0ff */
[----:B------:R-:W-:-:S02]  /*ca70*/  FMUL.FTZ R46, R33, R46 ;  /* 0x0000002e212e7220 */ /* 0x000fc40000410000 */
[C---:B------:R-:W-:Y:S01]  /*ca80*/  IMAD.U32 R9, R30.reuse, 0x10000, RZ ;  /* 0x000100001e097824 */ /* 0x040fe200078e00ff */
[----:B------:R-:W-:Y:S01]  /*ca90*/  LOP3.LUT R30, R30, 0xffff0000, RZ, 0xc0, !PT ;  /* 0xffff00001e1e7812 */ /* 0x000fe200078ec0ff */
[C---:B------:R-:W-:Y:S01]  /*caa0*/  IMAD.U32 R31, R34.reuse, 0x10000, RZ ;  /* 0x00010000221f7824 */ /* 0x040fe200078e00ff */
[----:B------:R-:W-:Y:S01]  /*cab0*/  LOP3.LUT R34, R34, 0xffff0000, RZ, 0xc0, !PT ;  /* 0xffff000022227812 */ /* 0x000fe200078ec0ff */
[C---:B------:R-:W-:Y:S01]  /*cac0*/  IMAD.U32 R44, R32.reuse, 0x10000, RZ ;  /* 0x00010000202c7824 */ /* 0x040fe200078e00ff */
[----:B------:R-:W-:Y:S01]  /*cad0*/  LOP3.LUT R32, R32, 0xffff0000, RZ, 0xc0, !PT ;  /* 0xffff000020207812 */ /* 0x000fe200078ec0ff */
[-C--:B------:R-:W-:Y:S02]  /*cae0*/  FFMA.FTZ R38, R33, R14.reuse, -R38 ;  /* 0x0000000e21267223 */ /* 0x080fe40000010826 */
[----:B------:R-:W-:Y:S02]  /*caf0*/  FFMA.FTZ R46, R29, R14, R46 ;  /* 0x0000000e1d2e7223 */ /* 0x000fe4000001002e */
[----:B------:R-:W-:-:S02]  /*cb00*/  FMUL.FTZ R33, R9, R8 ;  /* 0x0000000809217220 */ /* 0x000fc40000410000 */
[-C--:B------:R-:W-:Y:S02]  /*cb10*/  FMUL.FTZ R14, R40, R45.reuse ;  /* 0x0000002d280e7220 */ /* 0x080fe40000410000 */
[C---:B------:R-:W-:Y:S02]  /*cb20*/  FMUL.FTZ R8, R31.reuse, R8 ;  /* 0x000000081f087220 */ /* 0x040fe40000410000 */
[C---:B------:R-:W-:Y:S02]  /*cb30*/  FMUL.FTZ R45, R44.reuse, R45 ;  /* 0x0000002d2c2d7220 */ /* 0x040fe40000410000 */
[-C--:B------:R-:W-:Y:S02]  /*cb40*/  FFMA.FTZ R33, R31, R12.reuse, -R33 ;  /* 0x0000000c1f217223 */ /* 0x080fe40000010821 */
[----:B------:R-:W-:Y:S02]  /*cb50*/  FFMA.FTZ R9, R9, R12, R8 ;  /* 0x0000000c09097223 */ /* 0x000fe40000010008 */
[----:B------:R-:W-:Y:S01]  /*cb60*/  FFMA.FTZ R44, R44, R13, -R14 ;  /* 0x0000000d2c2c7223 */ /* 0x000fe2000001080e */
[----:B------:R-:W-:Y:S01]  /*cb70*/  F2FP.BF16.PACK_AB R14, R38, R39 ;  /* 0x00000027260e723e */ /* 0x000fe200000010ff */
[----:B------:R-:W-:-:S02]  /*cb80*/  FFMA.FTZ R45, R40, R13, R45 ;  /* 0x0000000d282d7223 */ /* 0x000fc4000001002d */
[-C--:B------:R-:W-:Y:S02]  /*cb90*/  FMUL.FTZ R13, R30, R48.reuse ;  /* 0x000000301e0d7220 */ /* 0x080fe40000410000 */
[-C--:B------:R-:W-:Y:S02]  /*cba0*/  FMUL.FTZ R12, R28, R11.reuse ;  /* 0x0000000b1c0c7220 */ /* 0x080fe40000410000 */
        /* <DEDUP_REMOVED lines=15> */
.L_x_766:
[----:B------:R-:W-:Y:S05]  /*cca0*/  BSYNC B0 ;  /* 0x0000000000007941 */ /* 0x000fea0003800000 */
.L_x_765:
        /* <DEDUP_REMOVED lines=13> */
[----:B------:R-:W-:Y:S02]  /*cd80*/  LOP3.LUT R12, R12, 0x1c0, RZ, 0xc0, !PT ;  /* 0x000001c00c0c7812 */ /* 0x000fe400078ec0ff */
        /* <DEDUP_REMOVED lines=12> */
[----:B------:R-:W-:Y:S02]  /*ce50*/  LOP3.LUT R9, R11, 0x7fffe000, RZ, 0xc0, !PT ;  /* 0x7fffe0000b097812 */ /* 0x000fe400078ec0ff */
[----:B------:R-:W-:-:S02]  /*ce60*/  IADD3 R13, R14, R13, R8 ;  /* 0x0000000d0e0d7210 */ /* 0x000fc40007ffe008 */
[----:B------:R-:W-:-:S03]  /*ce70*/  IADD3 R9, R10, R9, R8 ;  /* 0x000000090a097210 */ /* 0x000fc60007ffe008 */
[----:B------:R-:W-:Y:S01]  /*ce80*/  IMAD.SHL.U32 R19, R13, 0x2, RZ ;  /* 0x000000020d137824 */ /* 0x000fe200078e00ff */
[----:B------:R-:W-:-:S04]  /*ce90*/  SHF.L.U32 R18, R9, 0x1, RZ ;  /* 0x0000000109127819 */ /* 0x000fc800000006ff */
[----:B------:R-:W1:Y:S04]  /*cea0*/  LDS.128 R12, [R19+0x18100] ;  /* 0x01810000130c7984 */ /* 0x000e680000000c00 */
[----:B------:R-:W2:Y:S01]  /*ceb0*/  LDS.128 R8, [R18+0x18100] ;  /* 0x0181000012087984 */ /* 0x000ea20000000c00 */
[C---:B-1----:R-:W-:Y:S01]  /*cec0*/  IMAD.U32 R29, R12.reuse, 0x10000, RZ ;  /* 0x000100000c1d7824 */ /* 0x042fe200078e00ff */
        /* <DEDUP_REMOVED lines=8> */
[----:B------:R-:W-:Y:S01]  /*cf50*/  SHF.L.U32 R32, R10, 0x10, RZ ;  /* 0x000000100a207819 */ /* 0x000fe200000006ff */
[----:B------:R-:W-:Y:S01]  /*cf60*/  IMAD.U32 R15, R21, 0x10000, RZ ;  /* 0x00010000150f7824 */ /* 0x000fe200078e00ff */
[----:B------:R-:W-:Y:S01]  /*cf70*/  LOP3.LUT R38, R9, 0xffff0000, RZ, 0xc0, !PT ;  /* 0xffff000009267812 */ /* 0x000fe200078ec0ff */
[----:B------:R-:W-:Y:S01]  /*cf80*/  IMAD.U32 R36, R11, 0x10000, RZ ;  /* 0x000100000b247824 */ /* 0x000fe200078e00ff */
[----:B------:R-:W-:-:S02]  /*cf90*/  SHF.L.U32 R9, R25, 0x10, RZ ;  /* 0x0000001019097819 */ /* 0x000fc400000006ff */
[----:B------:R-:W-:Y:S01]  /*cfa0*/  LOP3.LUT R37, R10, 0xffff0000, RZ, 0xc0, !PT ;  /* 0xffff00000a257812 */ /* 0x000fe200078ec0ff */
[-C--:B------:R-:W-:Y:S01]  /*cfb0*/  FMUL.FTZ R10, R15, R32.reuse ;  /* 0x000000200f0a7220 */ /* 0x080fe20000410000 */
[C---:B------:R-:W-:Y:S01]  /*cfc0*/  SHF.L.U32 R30, R14.reuse, 0x10, RZ ;  /* 0x000000100e1e7819 */ /* 0x040fe200000006ff */
[----:B------:R-:W-:Y:S01]  /*cfd0*/  FMUL.FTZ R32, R9, R32 ;  /* 0x0000002009207220 */ /* 0x000fe20000410000 */
[----:B------:R-:W-:Y:S02]  /*cfe0*/  LOP3.LUT R21, R21, 0xffff0000, RZ, 0xc0, !PT ;  /* 0xffff000015157812 */ /* 0x000fe400078ec0ff */
        /* <DEDUP_REMOVED lines=11> */
[----:B------:R-:W-:-:S02]  /*d0a0*/  FMUL.FTZ R30, R9, R34 ;  /* 0x00000022091e7220 */ /* 0x000fc40000410000 */
[----:B------:R-:W-:Y:S02]  /*d0b0*/  FMUL.FTZ R34, R15, R34 ;  /* 0x000000220f227220 */ /* 0x000fe40000410000 */
[-C--:B------:R-:W-:Y:S02]  /*d0c0*/  FFMA.FTZ R39, R25, R14.reuse, -R39 ;  /* 0x0000000e19277223 */ /* 0x080fe40000010827 */
[----:B------:R-:W-:Y:S02]  /*d0d0*/  FFMA.FTZ R37, R21, R14, R37 ;  /* 0x0000000e15257223 */ /* 0x000fe40000010025 */
[----:B------:R-:W-:Y:S02]  /*d0e0*/  FFMA.FTZ R34, R9, R29, R34 ;  /* 0x0000001d09227223 */ /* 0x000fe40000010022 */
[----:B------:R-:W-:Y:S02]  /*d0f0*/  FMUL.FTZ R14, R23, R33 ;  /* 0x00000021170e7220 */ /* 0x000fe40000410000 */
[----:B------:R-:W-:-:S02]  /*d100*/  FFMA.FTZ R30, R15, R29, -R30 ;  /* 0x0000001d0f1e7223 */ /* 0x000fc4000001081e */
[C---:B------:R-:W-:Y:S01]  /*d110*/  IMAD.U32 R9, R22.reuse, 0x10000, RZ ;  /* 0x0001000016097824 */ /* 0x040fe200078e00ff */
[----:B------:R-:W-:Y:S01]  /*d120*/  LOP3.LUT R22, R22, 0xffff0000, RZ, 0xc0, !PT ;  /* 0xffff000016167812 */ /* 0x000fe200078ec0ff */
[C---:B------:R-:W-:Y:S01]  /*d130*/  IMAD.U32 R15, R26.reuse, 0x10000, RZ ;  /* 0x000100001a0f7824 */ /* 0x040fe200078e00ff */
[----:B------:R-:W-:Y:S01]  /*d140*/  LOP3.LUT R26, R26, 0xffff0000, RZ, 0xc0, !PT ;  /* 0xffff00001a1a7812 */ /* 0x000fe200078ec0ff */
[C---:B------:R-:W-:Y:S02]  /*d150*/  FMUL.FTZ R33, R27.reuse, R33 ;  /* 0x000000211b217220 */ /* 0x040fe40000410000 */
[----:B------:R-:W-:Y:S01]  /*d160*/  FFMA.FTZ R27, R27, R28, -R14 ;  /* 0x0000001c1b1b7223 */ /* 0x000fe2000001080e */
[C---:B------:R-:W-:Y:S01]  /*d170*/  SHF.L.U32 R14, R20.reuse, 0x10, RZ ;  /* 0x00000010140e7819 */ /* 0x040fe200000006ff */
[-C--:B------:R-:W-:Y:S01]  /*d180*/  FMUL.FTZ R25, R9, R8.reuse ;  /* 0x0000000809197220 */ /* 0x080fe20000410000 */
[----:B------:R-:W-:Y:S01]  /*d190*/  LOP3.LUT R20, R20, 0xffff0000, RZ, 0xc0, !PT ;  /* 0xffff000014147812 */ /* 0x000fe200078ec0ff */
[C---:B------:R-:W-:Y:S01]  /*d1a0*/  IMAD.U32 R21, R24.reuse, 0x10000, RZ ;  /* 0x0001000018157824 */ /* 0x040fe200078e00ff */
[----:B------:R-:W-:Y:S01]  /*d1b0*/  LOP3.LUT R24, R24, 0xffff0000, RZ, 0xc0, !PT ;  /* 0xffff000018187812 */ /* 0x000fe200078ec0ff */
[----:B------:R-:W-:-:S02]  /*d1c0*/  FMUL.FTZ R8, R15, R8 ;  /* 0x000000080f087220 */ /* 0x000fc40000410000 */
[----:B------:R-:W-:Y:S02]  /*d1d0*/  FFMA.FTZ R33, R23, R28, R33 ;  /* 0x0000001c17217223 */ /* 0x000fe40000010021 */
[-C--:B------:R-:W-:Y:S02]  /*d1e0*/  FFMA.FTZ R25, R15, R12.reuse, -R25 ;  /* 0x0000000c0f197223 */ /* 0x080fe40000010819 */
[----:B------:R-:W-:Y:S02]  /*d1f0*/  FFMA.FTZ R9, R9, R12, R8 ;  /* 0x0000000c09097223 */ /* 0x000fe40000010008 */
[----:B------:R-:W-:Y:S02]  /*d200*/  FMUL.FTZ R28, R14, R36 ;  /* 0x000000240e1c7220 */ /* 0x000fe40000410000 */
[----:B------:R-:W-:Y:S02]  /*d210*/  FMUL.FTZ R12, R22, R38 ;  /* 0x00000026160c7220 */ /* 0x000fe40000410000 */
[----:B------:R-:W-:-:S02]  /*d220*/  FMUL.FTZ R8, R20, R11 ;  /* 0x0000000b14087220 */ /* 0x000fc40000410000 */
[C---:B------:R-:W-:Y:S02]  /*d230*/  FMUL.FTZ R36, R21.reuse, R36 ;  /* 0x0000002415247220 */ /* 0x040fe40000410000 */
[----:B------:R-:W-:Y:S02]  /*d240*/  FMUL.FTZ R38, R26, R38 ;  /* 0x000000261a267220 */ /* 0x000fe40000410000 */
        /* <DEDUP_REMOVED lines=17> */
.L_x_744:
[----:B------:R-:W-:Y:S05]  /*d360*/  BSYNC B2 ;  /* 0x0000000000027941 */ /* 0x000fea0003800000 */
.L_x_728:
[----:B------:R-:W-:-:S04]  /*d370*/  DEPBAR.LE SB0, 0x2 ;  /* 0x000080800000791a */ /* 0x000fc80000000000 */
[----:B------:R-:W-:Y:S01]  /*d380*/  IMAD.SHL.U32 R32, R0, 0x2, RZ ;  /* 0x0000000200207824 */ /* 0x000fe200078e00ff */
[----:B------:R-:W-:Y:S01]  /*d390*/  BAR.SYNC.DEFER_BLOCKING 0x0 ;  /* 0x0000000000007b1d */ /* 0x000fe20000010000 */
[----:B------:R-:W-:Y:S01]  /*d3a0*/  IMAD.SHL.U32 R191, R4, 0x2, RZ ;  /* 0x0000000204bf7824 */ /* 0x000fe200078e00ff */
[----:B------:R-:W-:Y:S01]  /*d3b0*/  LEA R190, R0, 0x18100, 0x1 ;  /* 0x0001810000be7811 */ /* 0x000fe200078e08ff */
[----:B------:R-:W-:Y:S01]  /*d3c0*/  IMAD.MOV.U32 R4, RZ, RZ, 0x20 ;  /* 0x00000020ff047424 */ /* 0x000fe200078e00ff */
[----:B-1----:R-:W-:Y:S01]  /*d3d0*/  @P3 LEA.HI.SX32 R9, R133, 0xfffffffe, 0x1a ;  /* 0xfffffffe85093811 */ /* 0x002fe200078fd2ff */
[----:B------:R-:W-:Y:S01]  /*d3e0*/  IMAD.SHL.U32 R189, R3, 0x2, RZ ;  /* 0x0000000203bd7824 */ /* 0x000fe200078e00ff */
[----:B------:R-:W-:Y:S01]  /*d3f0*/  P2R R135, PR, RZ, 0x2 ;  /* 0x00000002ff877803 */ /* 0x000fe20000000000 */
[----:B------:R-:W-:Y:S01]  /*d400*/  IMAD R95, R95, -0x40, R89 ;  /* 0xffffffc05f5f7824 */ /* 0x000fe200078e0259 */
[----:B------:R-:W-:Y:S01]  /*d410*/  SEL R0, R4, 0xffffffe0, !P1 ;  /* 0xffffffe004007807 */ /* 0x000fe20004800000 */
[----:B------:R-:W-:Y:S01]  /*d420*/  IMAD.IADD R3, R190, 0x1, R189 ;  /* 0x00000001be037824 */ /* 0x000fe200078e02bd */
[----:B------:R-:W-:Y:S01]  /*d430*/  @P3 SHF.R.S32.HI R8, RZ, 0x1f, R9 ;  /* 0x0000001fff083819 */ /* 0x000fe20000011409 */
[----:B------:R-:W-:Y:S01]  /*d440*/  @P3 IMAD R16, R16, R9, RZ ;  /* 0x0000000910103224 */ /* 0x000fe200078e02ff */
[----:B------:R-:W-:Y:S01]  /*d450*/  LOP3.LUT P1, RZ, R194, 0x1, RZ, 0xc0, !PT ;  /* 0x00000001c2ff7812 */ /* 0x000fe2000782c0ff */
[----:B------:R-:W-:Y:S01]  /*d460*/  IMAD.IADD R91, R191, 0x1, R0 ;  /* 0x00000001bf5b7824 */ /* 0x000fe200078e0200 */
[----:B------:R-:W-:Y:S01]  /*d470*/  LOP3.LUT P4, RZ, R7, 0x4, RZ, 0xc0, !PT ;  /* 0x0000000407ff7812 */ /* 0x000fe2000788c0ff */
[----:B------:R-:W-:Y:S01]  /*d480*/  @P3 IMAD.WIDE.U32 R10, R9, R17, R206 ;  /* 0x00000011090a3225 */ /* 0x000fe200078e00ce */
[----:B------:R-:W-:-:S03]  /*d490*/  LOP3.LUT R93, R93, 0xffffffe0, RZ, 0xc0, !PT ;  /* 0xffffffe05d5d7812 */ /* 0x000fc600078ec0ff */
[----:B------:R-:W-:Y:S01]  /*d4a0*/  @P3 IMAD R8, R8, R17, R16 ;  /* 0x0000001108083224 */ /* 0x000fe200078e0210 */
[----:B------:R-:W-:Y:S01]  /*d4b0*/  @P3 LEA R60, P0, R10, c[0x0][0x1f8], 0x1 ;  /* 0x00007e000a3c3a11 */ /* 0x000fe200078008ff */
[----:B------:R-:W-:Y:S02]  /*d4c0*/  IMAD.MOV.U32 R4, RZ, RZ, 0x40 ;  /* 0x00000040ff047424 */ /* 0x000fe400078e00ff */
[----:B------:R-:W-:Y:S01]  /*d4d0*/  @P3 IMAD.IADD R8, R11, 0x1, R8 ;  /* 0x000000010b083824 */ /* 0x000fe200078e0208 */
[----:B------:R-:W-:Y:S01]  /*d4e0*/  LDSM.16.M88.4 R32, [R32+0x18100] ;  /* 0x018100002020783b */ /* 0x000fe20000000200 */
[----:B------:R-:W-:Y:S01]  /*d4f0*/  IMAD.IADD R90, R90, 0x1, -R93 ;  /* 0x000000015a5a7824 */ /* 0x000fe200078e0a5d */
[----:B------:R-:W-:Y:S01]  /*d500*/  SEL R0, R4, 0xffffffc0, !P4 ;  /* 0xffffffc004007807 */ /* 0x000fe20006000000 */
[----:B------:R-:W-:Y:S01]  /*d510*/  IMAD.SHL.U32 R185, R2, 0x2, RZ ;  /* 0x0000000202b97824 */ /* 0x000fe200078e00ff */
[----:B------:R-:W1:Y:S01]  /*d520*/  LDSM.16.M88.4 R20, [R191+0xc100] ;  /* 0x00c10000bf14783b */ /* 0x000e620000000200 */
[----:B------:R-:W-:-:S02]  /*d530*/  @P3 LEA.HI.X R61, R10, c[0x0][0x1fc], R8, 0x1, P0 ;  /* 0x00007f000a3d3a11 */ /* 0x000fc400000f0c08 */
[----:B------:R-:W-:Y:S01]  /*d540*/  @P3 IADD3 R72, P0, R6, R60, RZ ;  /* 0x0000003c06483210 */ /* 0x000fe20007f1e0ff */
[----:B------:R-:W2:Y:S01]  /*d550*/  LDSM.16.M88.4 R48, [R191+0xc900] ;  /* 0x00c90000bf30783b */ /* 0x000ea20000000200 */
[----:B------:R-:W-:Y:S01]  /*d560*/  SEL R188, R4, 0xffffffc0, !P2 ;  /* 0xffffffc004bc7807 */ /* 0x000fe20005000000 */
[----:B------:R-:W-:Y:S02]  /*d570*/  IMAD.IADD R187, R190, 0x1, R0 ;  /* 0x00000001bebb7824 */ /* 0x000fe400078e0200 */
[----:B------:R-:W3:Y:S01]  /*d580*/  LDSM.16.M88.4 R64, [R191+0xd100] ;  /* 0x00d10000bf40783b */ /* 0x000ee20000000200 */
[----:B------:R-:W-:Y:S02]  /*d590*/  @P3 IMAD.X R73, R5, 0x1, R61, P0 ;  /* 0x0000000105493824 */ /* 0x000fe400000e063d */
[----:B------:R-:W-:Y:S01]  /*d5a0*/  IMAD.IADD R94, R191, 0x1, R188 ;  /* 0x00000001bf5e7824 */ /* 0x000fe200078e02bc */
[----:B------:R-:W-:Y:S01]  /*d5b0*/  LDSM.16.M88.4 R56, [R3] ;  /* 0x000000000338783b */ /* 0x000fe20000000200 */
[----:B------:R-:W-:-:S02]  /*d5c0*/  IMAD.IADD R186, R3, 0x1, R0 ;  /* 0x0000000103ba7824 */ /* 0x000fc400078e0200 */
[----:B------:R-:W-:Y:S01]  /*d5d0*/  IMAD.IADD R92, R188, 0x1, R91 ;  /* 0x00000001bc5c7824 */ /* 0x000fe200078e025b */
[----:B------:R-:W4:Y:S01]  /*d5e0*/  LDSM.16.M88.4 R44, [R91+0xc100] ;  /* 0x00c100005b2c783b */ /* 0x000f220000000200 */
[C-C-:B------:R-:W-:Y:S02]  /*d5f0*/  IMAD.IADD R175, R189.reuse, 0x1, R185.reuse ;  /* 0x00000001bdaf7824 */ /* 0x140fe400078e02b9 */
[C---:B------:R-:W-:Y:S01]  /*d600*/  IMAD.IADD R184, R0.reuse, 0x1, R185 ;  /* 0x0000000100b87824 */ /* 0x040fe200078e02b9 */
[----:B------:R-:W5:Y:S01]  /*d610*/  LDSM.16.M88.4 R12, [R91+0xc900] ;  /* 0x00c900005b0c783b */ /* 0x000f620000000200 */
[----:B------:R-:W-:Y:S02]  /*d620*/  IMAD.IADD R0, R0, 0x1, R175 ;  /* 0x0000000100007824 */ /* 0x000fe400078e02af */
[----:B------:R-:W-:Y:S01]  /*d630*/  IMAD.IADD R162, R189, 0x1, R184 ;  /* 0x00000001bda27824 */ /* 0x000fe200078e02b8 */
[----:B------:R-:W3:Y:S04]  /*d640*/  LDSM.16.M88.4 R52, [R191+0xd900] ;  /* 0x00d90000bf34783b */ /* 0x000ee80000000200 */
[----:B------:R-:W3:Y:S04]  /*d650*/  LDSM.16.M88.4 R8, [R91+0xd100] ;  /* 0x00d100005b08783b */ /* 0x000ee80000000200 */
[----:B------:R-:W-:Y:S04]  /*d660*/  LDSM.16.M88.4 R40, [R91+0xd900] ;  /* 0x00d900005b28783b */ /* 0x000fe80000000200 */
[----:B------:R-:W-:Y:S01]  /*d670*/  @!PT LDS RZ, [RZ] ;  /* 0x00000000fffff984 */ /* 0x000fe20000000800 */
[----:B------:R-:W-:Y:S01]  /*d680*/  @!PT LDS RZ, [RZ] ;  /* 0x00000000fffff984 */ /* 0x000fe20000000800 */
[----:B------:R-:W-:Y:S01]  /*d690*/  @!PT LDS RZ, [RZ] ;  /* 0x00000000fffff984 */ /* 0x000fe20000000800 */
[----:B------:R3:W-:Y:S01]  /*d6a0*/  @P3 LDGSTS.E.BYPASS.LTC128B.128 [R134+0x6100], [R60.64], !P6 ;  /* 0x061000003c863fae */ /* 0x0007e2000f101d46 */
[C---:B-1----:R-:W-:Y:S03]  /*d6b0*/  HMMA.16816.F32.BF16 R24, R32.reuse, R20, RZ ;  /* 0x000000142018723c */ /* 0x042fe600000418ff */
[----:B------:R1:W-:Y:S04]  /*d6c0*/  @P3 LDGSTS.E.BYPASS.LTC128B.128 [R134+0x8100], [R60.64+0x80], !P5 ;  /* 0x081000803c863fae */ /* 0x0003e8000e901d46 */
[----:B------:R1:W-:Y:S01]  /*d6d0*/  @P3 LDGSTS.E.BYPASS.LTC128B.128 [R134+0xa100], [R60.64+0x100], !P1 ;  /* 0x0a1001003c863fae */ /* 0x0003e2000c901d46 */
[C---:B------:R-:W-:Y:S03]  /*d6e0*/  HMMA.16816.F32.BF16 R20, R32.reuse, R22, RZ ;  /* 0x000000162014723c */ /* 0x040fe600000418ff */
[----:B------:R1:W-:Y:S04]  /*d6f0*/  @P3 LDGSTS.E.BYPASS.LTC128B.128 [R134+0x7100], [R72.64], !P6 ;  /* 0x0710000048863fae */ /* 0x0003e8000f101d46 */
[----:B------:R1:W-:Y:S01]  /*d700*/  @P3 LDGSTS.E.BYPASS.LTC128B.128 [R134+0x9100], [R72.64+0x80], !P5 ;  /* 0x0910008048863fae */ /* 0x0003e2000e901d46 */
[C---:B--2---:R-:W-:Y:S03]  /*d710*/  HMMA.16816.F32.BF16 R36, R32.reuse, R48, RZ ;  /* 0x000000302024723c */ /* 0x044fe600000418ff */
[----:B------:R1:W-:Y:S04]  /*d720*/  @P3 LDGSTS.E.BYPASS.LTC128B.128 [R134+0xb100], [R72.64+0x100], !P1 ;  /* 0x0b10010048863fae */ /* 0x0003e8000c901d46 */
[----:B------:R-:W-:Y:S01]  /*d730*/  LDSM.16.M88.4 R4, [R187] ;  /* 0x00000000bb04783b */ /* 0x000fe20000000200 */
[C---:B------:R-:W-:Y:S03]  /*d740*/  HMMA.16816.F32.BF16 R48, R32.reuse, R50, RZ ;  /* 0x000000322030723c */ /* 0x040fe600000418ff */
[----:B------:R-:W2:Y:S04]  /*d750*/  LDSM.16.M88.4 R16, [R94+0xc100] ;  /* 0x00c100005e10783b */ /* 0x000ea80000000200 */
[----:B------:R-:W2:Y:S01]  /*d760*/  LDSM.16.M88.4 R28, [R94+0xc900] ;  /* 0x00c900005e1c783b */ /* 0x000ea20000000200 */
[C---:B---3--:R-:W-:Y:S03]  /*d770*/  HMMA.16816.F32.BF16 R68, R32.reuse, R64, RZ ;  /* 0x000000402044723c */ /* 0x048fe600000418ff */
[----:B------:R-:W-:Y:S04]  /*d780*/  LDSM.16.M88.4 R76, [R91+0xe100] ;  /* 0x00e100005b4c783b */ /* 0x000fe80000000200 */
[----:B------:R-:W-:Y:S01]  /*d790*/  LDSM.16.M88.4 R84, [R92+0xe900] ;  /* 0x00e900005c54783b */ /* 0x000fe20000000200 */
[----:B------:R-:W-:Y:S03]  /*d7a0*/  HMMA.16816.F32.BF16 R64, R32, R66, RZ ;  /* 0x000000422040723c */ /* 0x000fe600000418ff */
[----:B------:R-:W-:Y:S04]  /*d7b0*/  LDSM.16.M88.4 R80, [R191+0x10900] ;  /* 0x01090000bf50783b */ /* 0x000fe80000000200 */
[----:B-1----:R-:W-:Y:S01]  /*d7c0*/  LDSM.16.M88.4 R72, [R92+0xe100] ;  /* 0x00e100005c48783b */ /* 0x002fe20000000200 */
[C---:B----4-:R-:W-:Y:S03]  /*d7d0*/  HMMA.16816.F32.BF16 R24, R56.reuse, R44, R24 ;  /* 0x0000002c3818723c */ /* 0x050fe60000041818 */
[----:B------:R-:W0:Y:S05]  /*d7e0*/  LDGDEPBAR ;  /* 0x00000000000079af */ /* 0x000e2a0000000000 */
[C---:B------:R-:W-:Y:S01]  /*d7f0*/  HMMA.16816.F32.BF16 R20, R56.reuse, R46, R20 ;  /* 0x0000002e3814723c */ /* 0x040fe20000041814 */
[----:B------:R-:W-:Y:S07]  /*d800*/  LDSM.16.M88.4 R44, [R92+0xc900] ;  /* 0x00c900005c2c783b */ /* 0x000fee0000000200 */
[C---:B-----5:R-:W-:Y:S08]  /*d810*/  HMMA.16816.F32.BF16 R36, R56.reuse, R12, R36 ;  /* 0x0000000c3824723c */ /* 0x060ff00000041824 */
[----:B------:R-:W-:Y:S01]  /*d820*/  HMMA.16816.F32.BF16 R48, R56, R14, R48 ;  /* 0x0000000e3830723c */ /* 0x000fe20000041830 */
[----:B------:R-:W1:Y:S07]  /*d830*/  LDSM.16.M88.4 R12, [R94+0xd100] ;  /* 0x00d100005e0c783b */ /* 0x000e6e0000000200 */
[C---:B------:R-:W-:Y:S08]  /*d840*/  HMMA.16816.F32.BF16 R60, R32.reuse, R52, RZ ;  /* 0x00000034203c723c */ /* 0x040ff000000418ff */
[----:B------:R-:W-:Y:S01]  /*d850*/  HMMA.16816.F32.BF16 R32, R32, R54, RZ ;  /* 0x000000362020723c */ /* 0x000fe200000418ff */
[----:B------:R-:W-:Y:S07]  /*d860*/  LDSM.16.M88.4 R52, [R92+0xc100] ;  /* 0x00c100005c34783b */ /* 0x000fee0000000200 */
[C---:B------:R-:W-:Y:S08]  /*d870*/  HMMA.16816.F32.BF16 R68, R56.reuse, R8, R68 ;  /* 0x000000083844723c */ /* 0x040ff00000041844 */
[----:B------:R-:W-:Y:S01]  /*d880*/  HMMA.16816.F32.BF16 R64, R56, R10, R64 ;  /* 0x0000000a3840723c */ /* 0x000fe20000041840 */
[----:B------:R-:W3:Y:S07]  /*d890*/  LDSM.16.M88.4 R8, [R94+0xd900] ;  /* 0x00d900005e08783b */ /* 0x000eee0000000200 */
[C---:B--2---:R-:W-:Y:S08]  /*d8a0*/  HMMA.16816.F32.BF16 R24, R4.reuse, R16, R24 ;  /* 0x000000100418723c */ /* 0x044ff00000041818 */
[----:B------:R-:W-:Y:S01]  /*d8b0*/  HMMA.16816.F32.BF16 R20, R4, R18, R20 ;  /* 0x000000120414723c */ /* 0x000fe20000041814 */
[----:B------:R-:W2:Y:S07]  /*d8c0*/  LDSM.16.M88.4 R16, [R186] ;  /* 0x00000000ba10783b */ /* 0x000eae0000000200 */
[C---:B------:R-:W-:Y:S08]  /*d8d0*/  HMMA.16816.F32.BF16 R60, R56.reuse, R40, R60 ;  /* 0x00000028383c723c */ /* 0x040ff0000004183c */
[----:B------:R-:W-:Y:S01]  /*d8e0*/  HMMA.16816.F32.BF16 R56, R56, R42, R32 ;  /* 0x0000002a3838723c */ /* 0x000fe20000041820 */
[----:B------:R-:W-:Y:S04]  /*d8f0*/  LDSM.16.M88.4 R32, [R190+0x4000] ;  /* 0x00400000be20783b */ /* 0x000fe80000000200 */
[----:B------:R-:W-:Y:S03]  /*d900*/  LDSM.16.M88.4 R40, [R92+0xd100] ;  /* 0x00d100005c28783b */ /* 0x000fe60000000200 */
[C---:B------:R-:W-:Y:S08]  /*d910*/  HMMA.16816.F32.BF16 R36, R4.reuse, R28, R36 ;  /* 0x0000001c0424723c */ /* 0x040ff00000041824 */
[C---:B------:R-:W-:Y:S01]  /*d920*/  HMMA.16816.F32.BF16 R48, R4.reuse, R30, R48 ;  /* 0x0000001e0430723c */ /* 0x040fe20000041830 */
[----:B------:R-:W-:Y:S07]  /*d930*/  LDSM.16.M88.4 R28, [R92+0xd900] ;  /* 0x00d900005c1c783b */ /* 0x000fee0000000200 */
[C---:B-1----:R-:W-:Y:S08]  /*d940*/  HMMA.16816.F32.BF16 R68, R4.reuse, R12, R68 ;  /* 0x0000000c0444723c */ /* 0x042ff00000041844 */
[C---:B------:R-:W-:Y:S01]  /*d950*/  HMMA.16816.F32.BF16 R64, R4.reuse, R14, R64 ;  /* 0x0000000e0440723c */ /* 0x040fe20000041840 */
[----:B------:R-:W1:Y:S07]  /*d960*/  LDSM.16.M88.4 R12, [R191+0xe100] ;  /* 0x00e10000bf0c783b */ /* 0x000e6e0000000200 */
[C---:B---3--:R-:W-:Y:S08]  /*d970*/  HMMA.16816.F32.BF16 R60, R4.reuse, R8, R60 ;  /* 0x00000008043c723c */ /* 0x048ff0000004183c */
[----:B------:R-:W-:Y:S01]  /*d980*/  HMMA.16816.F32.BF16 R56, R4, R10, R56 ;  /* 0x0000000a0438723c */ /* 0x000fe20000041838 */
[----:B------:R-:W3:Y:S04]  /*d990*/  LDSM.16.M88.4 R4, [R191+0xe900] ;  /* 0x00e90000bf04783b */ /* 0x000ee80000000200 */
[----:B------:R-:W-:Y:S03]  /*d9a0*/  LDSM.16.M88.4 R8, [R191+0xf100] ;  /* 0x00f10000bf08783b */ /* 0x000fe60000000200 */
[C---:B--2---:R-:W-:Y:S08]  /*d9b0*/  HMMA.16816.F32.BF16 R24, R16.reuse, R52, R24 ;  /* 0x000000341018723c */ /* 0x044ff00000041818 */
[C---:B------:R-:W-:Y:S01]  /*d9c0*/  HMMA.16816.F32.BF16 R20, R16.reuse, R54, R20 ;  /* 0x000000361014723c */ /* 0x040fe20000041814 */
[----:B------:R-:W-:Y:S07]  /*d9d0*/  LDSM.16.M88.4 R52, [R91+0xf900] ;  /* 0x00f900005b34783b */ /* 0x000fee0000000200 */
[C---:B------:R-:W-:Y:S08]  /*d9e0*/  HMMA.16816.F32.BF16 R36, R16.reuse, R44, R36 ;  /* 0x0000002c1024723c */ /* 0x040ff00000041824 */
[----:B------:R-:W-:Y:S01]  /*d9f0*/  HMMA.16816.F32.BF16 R48, R16, R46, R48 ;  /* 0x0000002e1030723c */ /* 0x000fe20000041830 */
[----:B------:R-:W2:Y:S07]  /*da00*/  LDSM.16.M88.4 R44, [R3+0x4000] ;  /* 0x00400000032c783b */ /* 0x000eae0000000200 */
[C---:B-1----:R-:W-:Y:S08]  /*da10*/  HMMA.16816.F32.BF16 R24, R32.reuse, R12, R24 ;  /* 0x0000000c2018723c */ /* 0x042ff00000041818 */
[----:B------:R-:W-:Y:S01]  /*da20*/  HMMA.16816.F32.BF16 R20, R32, R14, R20 ;  /* 0x0000000e2014723c */ /* 0x000fe20000041814 */
[----:B------:R-:W-:Y:S07]  /*da30*/  LDSM.16.M88.4 R12, [R187+0x4000] ;  /* 0x00400000bb0c783b */ /* 0x000fee0000000200 */
[C---:B------:R-:W-:Y:S08]  /*da40*/  HMMA.16816.F32.BF16 R68, R16.reuse, R40, R68 ;  /* 0x000000281044723c */ /* 0x040ff00000041844 */
[C---:B------:R-:W-:Y:S01]  /*da50*/  HMMA.16816.F32.BF16 R64, R16.reuse, R42, R64 ;  /* 0x0000002a1040723c */ /* 0x040fe20000041840 */
[----:B------:R-:W-:Y:S07]  /*da60*/  LDSM.16.M88.4 R40, [R191+0xf900] ;  /* 0x00f90000bf28783b */ /* 0x000fee0000000200 */
[C---:B------:R-:W-:Y:S08]  /*da70*/  HMMA.16816.F32.BF16 R60, R16.reuse, R28, R60 ;  /* 0x0000001c103c723c */ /* 0x040ff0000004183c */
[----:B------:R-:W-:Y:S01]  /*da80*/  HMMA.16816.F32.BF16 R56, R16, R30, R56 ;  /* 0x0000001e1038723c */ /* 0x000fe20000041838 */
[----:B------:R-:W1:Y:S04]  /*da90*/  LDSM.16.M88.4 R16, [R94+0xe100] ;  /* 0x00e100005e10783b */ /* 0x000e680000000200 */
[----:B------:R-:W-:Y:S03]  /*daa0*/  LDSM.16.M88.4 R28, [R91+0xe900] ;  /* 0x00e900005b1c783b */ /* 0x000fe60000000200 */
[C---:B---3--:R-:W-:Y:S08]  /*dab0*/  HMMA.16816.F32.BF16 R36, R32.reuse, R4, R36 ;  /* 0x000000042024723c */ /* 0x048ff00000041824 */
[----:B------:R-:W-:Y:S01]  /*dac0*/  HMMA.16816.F32.BF16 R48, R32, R6, R48 ;  /* 0x000000062030723c */ /* 0x000fe20000041830 */
[----:B------:R-:W3:Y:S07]  /*dad0*/  LDSM.16.M88.4 R4, [R91+0xf100] ;  /* 0x00f100005b04783b */ /* 0x000eee0000000200 */
[C---:B--2---:R-:W-:Y:S08]  /*dae0*/  HMMA.16816.F32.BF16 R24, R44.reuse, R76, R24 ;  /* 0x0000004c2c18723c */ /* 0x044ff00000041818 */
[----:B------:R-:W-:Y:S01]  /*daf0*/  HMMA.16816.F32.BF16 R20, R44, R78, R20 ;  /* 0x0000004e2c14723c */ /* 0x000fe20000041814 */
        /* <DEDUP_REMOVED lines=8> */
[----:B------:R-:W-:Y:S01]  /*db80*/  HMMA.16816.F32.BF16 R56, R32, R42, R56 ;  /* 0x0000002a2038723c */ /* 0x000fe20000041838 */
[----:B------:R-:W-:Y:S04]  /*db90*/  LDSM.16.M88.4 R40, [R191+0x10100] ;  /* 0x01010000bf28783b */ /* 0x000fe80000000200 */
[----:B------:R-:W-:Y:S03]  /*dba0*/  LDSM.16.M88.4 R32, [R94+0xe900] ;  /* 0x00e900005e20783b */ /* 0x000fe60000000200 */
[C---:B---3--:R-:W-:Y:S08]  /*dbb0*/  HMMA.16816.F32.BF16 R68, R44.reuse, R4, R68 ;  /* 0x000000042c44723c */ /* 0x048ff00000041844 */
[C---:B------:R-:W-:Y:S01]  /*dbc0*/  HMMA.16816.F32.BF16 R64, R44.reuse, R6, R64 ;  /* 0x000000062c40723c */ /* 0x040fe20000041840 */
[----:B------:R-:W1:Y:S07]  /*dbd0*/  LDSM.16.M88.4 R4, [R190+0x8000] ;  /* 0x00800000be04783b */ /* 0x000e6e0000000200 */
[C---:B------:R-:W-:Y:S08]  /*dbe0*/  HMMA.16816.F32.BF16 R36, R44.reuse, R28, R36 ;  /* 0x0000001c2c24723c */ /* 0x040ff00000041824 */
[----:B------:R-:W-:Y:S01]  /*dbf0*/  HMMA.16816.F32.BF16 R48, R44, R30, R48 ;  /* 0x0000001e2c30723c */ /* 0x000fe20000041830 */
[----:B------:R-:W3:Y:S07]  /*dc00*/  LDSM.16.M88.4 R28, [R94+0xf100] ;  /* 0x00f100005e1c783b */ /* 0x000eee0000000200 */
[C---:B--2---:R-:W-:Y:S08]  /*dc10*/  HMMA.16816.F32.BF16 R24, R8.reuse, R72, R24 ;  /* 0x000000480818723c */ /* 0x044ff00000041818 */
[----:B------:R-:W-:Y:S01]  /*dc20*/  HMMA.16816.F32.BF16 R20, R8, R74, R20 ;  /* 0x0000004a0814723c */ /* 0x000fe20000041814 */
[----:B------:R-:W-:Y:S07]  /*dc30*/  LDSM.16.M88.4 R72, [R92+0xf900] ;  /* 0x00f900005c48783b */ /* 0x000fee0000000200 */
[C---:B------:R-:W-:Y:S08]  /*dc40*/  HMMA.16816.F32.BF16 R60, R44.reuse, R52, R60 ;  /* 0x000000342c3c723c */ /* 0x040ff0000004183c */
[----:B------:R-:W-:Y:S01]  /*dc50*/  HMMA.16816.F32.BF16 R56, R44, R54, R56 ;  /* 0x000000362c38723c */ /* 0x000fe20000041838 */
[----:B------:R-:W-:Y:S04]  /*dc60*/  LDSM.16.M88.4 R44, [R3+0x8000] ;  /* 0x00800000032c783b */ /* 0x000fe80000000200 */
[----:B------:R-:W2:Y:S03]  /*dc70*/  LDSM.16.M88.4 R52, [R91+0x10100] ;  /* 0x010100005b34783b */ /* 0x000ea60000000200 */
[C---:B-1----:R-:W-:Y:S08]  /*dc80*/  HMMA.16816.F32.BF16 R24, R4.reuse, R40, R24 ;  /* 0x000000280418723c */ /* 0x042ff00000041818 */
[----:B------:R-:W-:Y:S01]  /*dc90*/  HMMA.16816.F32.BF16 R20, R4, R42, R20 ;  /* 0x0000002a0414723c */ /* 0x000fe20000041814 */
[----:B------:R-:W-:Y:S07]  /*dca0*/  LDSM.16.M88.4 R40, [R91+0x10900] ;  /* 0x010900005b28783b */ /* 0x000fee0000000200 */
[C---:B------:R-:W-:Y:S08]  /*dcb0*/  HMMA.16816.F32.BF16 R36, R12.reuse, R32, R36 ;  /* 0x000000200c24723c */ /* 0x040ff00000041824 */
[C---:B------:R-:W-:Y:S01]  /*dcc0*/  HMMA.16816.F32.BF16 R48, R12.reuse, R34, R48 ;  /* 0x000000220c30723c */ /* 0x040fe20000041830 */
[----:B------:R-:W-:Y:S07]  /*dcd0*/  LDSM.16.M88.4 R32, [R187+0x8000] ;  /* 0x00800000bb20783b */ /* 0x000fee0000000200 */
[C---:B---3--:R-:W-:Y:S08]  /*dce0*/  HMMA.16816.F32.BF16 R68, R12.reuse, R28, R68 ;  /* 0x0000001c0c44723c */ /* 0x048ff00000041844 */
[----:B------:R-:W-:Y:S01]  /*dcf0*/  HMMA.16816.F32.BF16 R64, R12, R30, R64 ;  /* 0x0000001e0c40723c */ /* 0x000fe20000041840 */
[----:B------:R-:W1:Y:S07]  /*dd00*/  LDSM.16.M88.4 R28, [R94+0x10100] ;  /* 0x010100005e1c783b */ /* 0x000e6e0000000200 */
[C---:B--2---:R-:W-:Y:S08]  /*dd10*/  HMMA.16816.F32.BF16 R24, R44.reuse, R52, R24 ;  /* 0x000000342c18723c */ /* 0x044ff00000041818 */
[----:B------:R-:W-:Y:S01]  /*dd20*/  HMMA.16816.F32.BF16 R20, R44, R54, R20 ;  /* 0x000000362c14723c */ /* 0x000fe20000041814 */
[----:B------:R-:W2:Y:S07]  /*dd30*/  LDSM.16.M88.4 R52, [R191+0x11100] ;  /* 0x01110000bf34783b */ /* 0x000eae0000000200 */
[C---:B------:R-:W-:Y:S08]  /*dd40*/  HMMA.16816.F32.BF16 R60, R12.reuse, R16, R60 ;  /* 0x000000100c3c723c */ /* 0x040ff0000004183c */
[----:B------:R-:W-:Y:S01]  /*dd50*/  HMMA.16816.F32.BF16 R56, R12, R18, R56 ;  /* 0x000000120c38723c */ /* 0x000fe20000041838 */
[----:B------:R-:W-:Y:S04]  /*dd60*/  LDSM.16.M88.4 R16, [R186+0x8000] ;  /* 0x00800000ba10783b */ /* 0x000fe80000000200 */
[----:B------:R-:W3:Y:S03]  /*dd70*/  LDSM.16.M88.4 R12, [R92+0x10100] ;  /* 0x010100005c0c783b */ /* 0x000ee60000000200 */
[C---:B------:R-:W-:Y:S08]  /*dd80*/  HMMA.16816.F32.BF16 R36, R8.reuse, R84, R36 ;  /* 0x000000540824723c */ /* 0x040ff00000041824 */
[C---:B------:R-:W-:Y:S08]  /*dd90*/  HMMA.16816.F32.BF16 R48, R8.reuse, R86, R48 ;  /* 0x000000560830723c */ /* 0x040ff00000041830 */
[----:B------:R-:W-:Y:S01]  /*dda0*/  HMMA.16816.F32.BF16 R84, R8, R76, R68 ;  /* 0x0000004c0854723c */ /* 0x000fe20000041844 */
[----:B------:R-:W-:Y:S07]  /*ddb0*/  LDSM.16.M88.4 R68, [R94+0x10900] ;  /* 0x010900005e44783b */ /* 0x000fee0000000200 */
[C---:B-1----:R-:W-:Y:S08]  /*ddc0*/  HMMA.16816.F32.BF16 R24, R32.reuse, R28, R24 ;  /* 0x0000001c2018723c */ /* 0x042ff00000041818 */
[----:B------:R-:W-:Y:S01]  /*ddd0*/  HMMA.16816.F32.BF16 R20, R32, R30, R20 ;  /* 0x0000001e2014723c */ /* 0x000fe20000041814 */
[----:B------:R-:W1:Y:S07]  /*dde0*/  LDSM.16.M88.4 R28, [R91+0x11100] ;  /* 0x011100005b1c783b */ /* 0x000e6e0000000200 */
[----:B--2---:R-:W-:Y:S08]  /*ddf0*/  HMMA.16816.F32.BF16 R84, R4, R52, R84 ;  /* 0x000000340454723c */ /* 0x004ff00000041854 */
[----:B------:R-:W-:Y:S08]  /*de00*/  HMMA.16816.F32.BF16 R60, R8, R72, R60 ;  /* 0x00000048083c723c */ /* 0x000ff0000004183c */
[----:B---3--:R-:W-:Y:S08]  /*de10*/  HMMA.16816.F32.BF16 R24, R16, R12, R24 ;  /* 0x0000000c1018723c */ /* 0x008ff00000041818 */
[----:B------:R-:W-:Y:S01]  /*de20*/  HMMA.16816.F32.BF16 R56, R8, R74, R56 ;  /* 0x0000004a0838723c */ /* 0x000fe20000041838 */
[----:B------:R-:W2:Y:S07]  /*de30*/  LDSM.16.M88.4 R72, [R191+0x11900] ;  /* 0x01190000bf48783b */ /* 0x000eae0000000200 */
[C---:B------:R-:W-:Y:S08]  /*de40*/  HMMA.16816.F32.BF16 R36, R4.reuse, R80, R36 ;  /* 0x000000500424723c */ /* 0x040ff00000041824 */
[----:B------:R-:W-:Y:S01]  /*de50*/  HMMA.16816.F32.BF16 R48, R4, R82, R48 ;  /* 0x000000520430723c */ /* 0x000fe20000041830 */
[----:B------:R-:W-:-:S02]  /*de60*/  FMUL.FTZ R3, R24, c[0x0][0x320] ;  /* 0x0000c80018037a20 */ /* 0x000fc40000410000 */
[----:B------:R-:W-:-:S04]  /*de70*/  FMUL.FTZ R52, R25, c[0x0][0x320] ;  /* 0x0000c80019347a20 */ /* 0x000fc80000410000 */
[----:B------:R-:W-:Y:S01]  /*de80*/  MUFU.TANH R3, R3 ;  /* 0x0000000300037308 */ /* 0x000fe20000002400 */
[----:B------:R-:W-:Y:S01]  /*de90*/  HMMA.16816.F32.BF16 R64, R8, R78, R64 ;  /* 0x0000004e0840723c */ /* 0x000fe20000041840 */
[----:B------:R-:W-:Y:S06]  /*dea0*/  LDSM.16.M88.4 R8, [R92+0x10900] ;  /* 0x010900005c08783b */ /* 0x000fec0000000200 */
[----:B------:R-:W-:Y:S01]  /*deb0*/  MUFU.TANH R52, R52 ;  /* 0x0000003400347308 */ /* 0x000fe20000002400 */
[C---:B-1----:R-:W-:Y:S07]  /*dec0*/  HMMA.16816.F32.BF16 R84, R44.reuse, R28, R84 ;  /* 0x0000001c2c54723c */ /* 0x042fee0000041854 */
[----:B------:R-:W-:Y:S01]  /*ded0*/  FMUL.FTZ R28, R26, c[0x0][0x320] ;  /* 0x0000c8001a1c7a20 */ /* 0x000fe20000410000 */
[----:B------:R-:W-:Y:S01]  /*dee0*/  HMMA.16816.F32.BF16 R36, R44, R40, R36 ;  /* 0x000000282c24723c */ /* 0x000fe20000041824 */
[----:B------:R-:W-:-:S02]  /*def0*/  FMUL.FTZ R29, R27, c[0x0][0x320] ;  /* 0x0000c8001b1d7a20 */ /* 0x000fc40000410000 */
[----:B------:R-:W1:Y:S02]  /*df00*/  LDSM.16.M88.4 R24, [R91+0x11900] ;  /* 0x011900005b18783b */ /* 0x000e640000000200 */
[----:B------:R-:W3:Y:S03]  /*df10*/  MUFU.TANH R28, R28 ;  /* 0x0000001c001c7308 */ /* 0x000ee60000002400 */
[----:B------:R-:W-:Y:S01]  /*df20*/  HMMA.16816.F32.BF16 R48, R44, R42, R48 ;  /* 0x0000002a2c30723c */ /* 0x000fe20000041830 */
[----:B------:R-:W-:Y:S04]  /*df30*/  LDSM.16.M88.4 R40, [R92+0x11100] ;  /* 0x011100005c28783b */ /* 0x000fe80000000200 */
[----:B------:R-:W4:Y:S03]  /*df40*/  MUFU.TANH R29, R29 ;  /* 0x0000001d001d7308 */ /* 0x000f260000002400 */
[----:B------:R-:W-:Y:S01]  /*df50*/  HMMA.16816.F32.BF16 R20, R16, R14, R20 ;  /* 0x0000000e1014723c */ /* 0x000fe20000041814 */
[----:B------:R-:W5:Y:S07]  /*df60*/  LDSM.16.M88.4 R12, [R94+0x11100] ;  /* 0x011100005e0c783b */ /* 0x000f6e0000000200 */
[C---:B------:R-:W-:Y:S08]  /*df70*/  HMMA.16816.F32.BF16 R64, R4.reuse, R54, R64 ;  /* 0x000000360440723c */ /* 0x040ff00000041840 */
[C---:B--2---:R-:W-:Y:S08]  /*df80*/  HMMA.16816.F32.BF16 R60, R4.reuse, R72, R60 ;  /* 0x00000048043c723c */ /* 0x044ff0000004183c */
[----:B------:R-:W-:Y:S01]  /*df90*/  HMMA.16816.F32.BF16 R56, R4, R74, R56 ;  /* 0x0000004a0438723c */ /* 0x000fe20000041838 */
[----:B------:R-:W2:Y:S01]  /*dfa0*/  LDSM.16.M88.4 R4, [R94+0x11900] ;  /* 0x011900005e04783b */ /* 0x000ea20000000200 */
[----:B------:R-:W-:-:S02]  /*dfb0*/  FMUL.FTZ R20, R20, c[0x0][0x320] ;  /* 0x0000c80014147a20 */ /* 0x000fc40000410000 */
[----:B------:R-:W-:Y:S02]  /*dfc0*/  FMUL.FTZ R22, R22, c[0x0][0x320] ;  /* 0x0000c80016167a20 */ /* 0x000fe40000410000 */
[----:B------:R-:W-:Y:S02]  /*dfd0*/  FMUL.FTZ R21, R21, c[0x0][0x320] ;  /* 0x0000c80015157a20 */ /* 0x000fe40000410000 */
[C---:B------:R-:W-:Y:S01]  /*dfe0*/  HMMA.16816.F32.BF16 R36, R32.reuse, R68, R36 ;  /* 0x000000442024723c */ /* 0x040fe20000041824 */
[----:B------:R-:W1:Y:S07]  /*dff0*/  MUFU.TANH R20, R20 ;  /* 0x0000001400147308 */ /* 0x000e6e0000002400 */
[----:B------:R-:W-:Y:S01]  /*e000*/  HMMA.16816.F32.BF16 R48, R32, R70, R48 ;  /* 0x000000462030723c */ /* 0x000fe20000041830 */
[----:B------:R-:W2:Y:S07]  /*e010*/  MUFU.TANH R22, R22 ;  /* 0x0000001600167308 */ /* 0x000eae0000002400 */
[C---:B------:R-:W-:Y:S01]  /*e020*/  HMMA.16816.F32.BF16 R64, R44.reuse, R30, R64 ;  /* 0x0000001e2c40723c */ /* 0x040fe20000041840 */
[----:B------:R-:W2:Y:S07]  /*e030*/  MUFU.TANH R21, R21 ;  /* 0x0000001500157308 */ /* 0x000eae0000002400 */
[----:B-1----:R-:W-:Y:S08]  /*e040*/  HMMA.16816.F32.BF16 R60, R44, R24, R60 ;  /* 0x000000182c3c723c */ /* 0x002ff0000004183c */
[C---:B------:R-:W-:Y:S08]  /*e050*/  HMMA.16816.F32.BF16 R36, R16.reuse, R8, R36 ;  /* 0x000000081024723c */ /* 0x040ff00000041824 */
[----:B------:R-:W-:Y:S01]  /*e060*/  HMMA.16816.F32.BF16 R48, R16, R10, R48 ;  /* 0x0000000a1030723c */ /* 0x000fe20000041830 */
[----:B------:R-:W1:Y:S01]  /*e070*/  LDSM.16.M88.4 R8, [R92+0x11900] ;  /* 0x011900005c08783b */ /* 0x000e620000000200 */
[----:B------:R-:W-:-:S04]  /*e080*/  DEPBAR.LE SB0, 0x2 ;  /* 0x000080800000791a */ /* 0x000fc80000000000 */
[----:B------:R-:W-:Y:S02]  /*e090*/  BAR.SYNC.DEFER_BLOCKING 0x0 ;  /* 0x0000000000007b1d */ /* 0x000fe40000010000 */
[----:B-----5:R-:W-:Y:S07]  /*e0a0*/  HMMA.16816.F32.BF16 R84, R32, R12, R84 ;  /* 0x0000000c2054723c */ /* 0x020fee0000041854 */
[----:B------:R-:W-:Y:S01]  /*e0b0*/  FMUL.FTZ R12, R23, c[0x0][0x320] ;  /* 0x0000c800170c7a20 */ /* 0x000fe20000410000 */
[----:B------:R-:W-:Y:S01]  /*e0c0*/  HMMA.16816.F32.BF16 R56, R44, R26, R56 ;  /* 0x0000001a2c38723c */ /* 0x000fe20000041838 */
[----:B------:R-:W-:-:S02]  /*e0d0*/  FMUL.FTZ R13, R36, c[0x0][0x320] ;  /* 0x0000c800240d7a20 */ /* 0x000fc40000410000 */
[----:B------:R-:W-:Y:S02]  /*e0e0*/  FMUL.FTZ R30, R38, c[0x0][0x320] ;  /* 0x0000c800261e7a20 */ /* 0x000fe40000410000 */
[----:B------:R-:W-:Y:S01]  /*e0f0*/  FMUL.FTZ R23, R37, c[0x0][0x320] ;  /* 0x0000c80025177a20 */ /* 0x000fe20000410000 */
[----:B------:R-:W5:Y:S01]  /*e100*/  MUFU.TANH R12, R12 ;  /* 0x0000000c000c7308 */ /* 0x000f620000002400 */
[----:B------:R-:W-:Y:S01]  /*e110*/  FMUL.FTZ R24, R39, c[0x0][0x320] ;  /* 0x0000c80027187a20 */ /* 0x000fe20000410000 */
[C---:B------:R-:W-:Y:S01]  /*e120*/  HMMA.16816.F32.BF16 R64, R32.reuse, R14, R64 ;  /* 0x0000000e2040723c */ /* 0x040fe20000041840 */
[----:B------:R-:W-:Y:S02]  /*e130*/  FMUL.FTZ R25, R48, c[0x0][0x320] ;  /* 0x0000c80030197a20 */ /* 0x000fe40000410000 */
[----:B------:R-:W-:Y:S02]  /*e140*/  FMUL.FTZ R49, R49, c[0x0][0x320] ;  /* 0x0000c80031317a20 */ /* 0x000fe40000410000 */
[----:B------:R-:W-:Y:S01]  /*e150*/  FMUL.FTZ R26, R51, c[0x0][0x320] ;  /* 0x0000c800331a7a20 */ /* 0x000fe20000410000 */
[----:B------:R-:W1:Y:S01]  /*e160*/  MUFU.TANH R13, R13 ;  /* 0x0000000d000d7308 */ /* 0x000e620000002400 */
[----:B------:R-:W-:Y:S01]  /*e170*/  FMUL.FTZ R15, R50, c[0x0][0x320] ;  /* 0x0000c800320f7a20 */ /* 0x000fe20000410000 */
[----:B--2---:R-:W-:Y:S01]  /*e180*/  HMMA.16816.F32.BF16 R60, R32, R4, R60 ;  /* 0x00000004203c723c */ /* 0x004fe2000004183c */
[----:B------:R-:W-:Y:S04]  /*e190*/  LDSM.16.MT88.4 R124, [R185+0x100] ;  /* 0x00010000b97c783b */ /* 0x000fe80000004200 */
[----:B------:R-:W-:Y:S01]  /*e1a0*/  LDSM.16.MT88.4 R116, [R175+0x100] ;  /* 0x00010000af74783b */ /* 0x000fe20000004200 */
[----:B------:R-:W2:Y:S01]  /*e1b0*/  MUFU.TANH R30, R30 ;  /* 0x0000001e001e7308 */ /* 0x000ea20000002400 */
[----:B------:R-:W-:Y:S01]  /*e1c0*/  SHF.R.S32.HI R5, RZ, 0x1f, R90 ;  /* 0x0000001fff057819 */ /* 0x000fe2000001145a */
[----:B------:R-:W-:Y:S01]  /*e1d0*/  HMMA.16816.F32.BF16 R84, R16, R40, R84 ;  /* 0x000000281054723c */ /* 0x000fe20000041854 */
[----:B------:R-:W-:Y:S02]  /*e1e0*/  LDSM.16.MT88.4 R108, [R184+0x100] ;  /* 0x00010000b86c783b */ /* 0x000fe40000004200 */
[----:B------:R-:W-:-:S02]  /*e1f0*/  LEA.HI R5, R5, R90, RZ, 0x2 ;  /* 0x0000005a05057211 */ /* 0x000fc400078f10ff */
[----:B------:R-:W-:Y:S01]  /*e200*/  LDSM.16.MT88.4 R100, [R0+0x100] ;  /* 0x000100000064783b */ /* 0x000fe20000004200 */
[----:B------:R-:W1:Y:S01]  /*e210*/  MUFU.TANH R23, R23 ;  /* 0x0000001700177308 */ /* 0x000e620000002400 */
[----:B------:R-:W-:Y:S01]  /*e220*/  LOP3.LUT R5, R5, 0x7ffffffc, RZ, 0xc0, !PT ;  /* 0x7ffffffc05057812 */ /* 0x000fe200078ec0ff */
[----:B------:R-:W-:Y:S01]  /*e230*/  HMMA.16816.F32.BF16 R56, R32, R6, R56 ;  /* 0x000000062038723c */ /* 0x000fe20000041838 */
[----:B------:R-:W-:Y:S03]  /*e240*/  LDSM.16.MT88.4 R72, [R185+0x4100] ;  /* 0x00410000b948783b */ /* 0x000fe60000004200 */
[----:B------:R-:W-:Y:S01]  /*e250*/  IMAD.IADD R4, R90, 0x1, -R5 ;  /* 0x000000015a047824 */ /* 0x000fe200078e0a05 */
[----:B------:R-:W-:Y:S01]  /*e260*/  LDSM.16.MT88.4 R80, [R175+0x4100] ;  /* 0x00410000af50783b */ /* 0x000fe20000004200 */
[----:B------:R-:W2:Y:S02]  /*e270*/  MUFU.TANH R24, R24 ;  /* 0x0000001800187308 */ /* 0x000ea40000002400 */
[----:B------:R-:W-:Y:S01]  /*e280*/  IMAD R4, R4, -0x2, R95 ;  /* 0xfffffffe04047824 */ /* 0x000fe200078e025f */
[C---:B------:R-:W-:Y:S01]  /*e290*/  HMMA.16816.F32.BF16 R64, R16.reuse, R42, R64 ;  /* 0x0000002a1040723c */ /* 0x040fe20000041840 */
[----:B------:R-:W-:Y:S03]  /*e2a0*/  LDSM.16.MT88.4 R40, [R185+0x2100] ;  /* 0x00210000b928783b */ /* 0x000fe60000004200 */
[C---:B------:R-:W-:Y:S01]  /*e2b0*/  ISETP.GT.AND P0, PT, R4.reuse, RZ, PT ;  /* 0x000000ff0400720c */ /* 0x040fe20003f04270 */
[----:B------:R-:W2:Y:S01]  /*e2c0*/  MUFU.TANH R25, R25 ;  /* 0x0000001900197308 */ /* 0x000ea20000002400 */
[----:B------:R-:W-:Y:S01]  /*e2d0*/  ISETP.GT.AND P2, PT, R4, 0x1, PT ;  /* 0x000000010400780c */ /* 0x000fe20003f44270 */
[----:B------:R-:W-:Y:S01]  /*e2e0*/  FMUL.FTZ R84, R84, c[0x0][0x320] ;  /* 0x0000c80054547a20 */ /* 0x000fe20000410000 */
[----:B---3--:R-:W-:Y:S01]  /*e2f0*/  FSEL R28, R28, -INF , P0 ;  /* 0xff8000001c1c7808 */ /* 0x008fe20000000000 */
[C---:B-1----:R-:W-:Y:S01]  /*e300*/  HMMA.16816.F32.BF16 R60, R16.reuse, R8, R60 ;  /* 0x00000008103c723c */ /* 0x042fe2000004183c */
[----:B------:R-:W-:Y:S01]  /*e310*/  FSEL R3, R3, -INF , P0 ;  /* 0xff80000003037808 */ /* 0x000fe20000000000 */
[----:B------:R-:W-:Y:S01]  /*e320*/  FMUL.FTZ R86, R86, c[0x0][0x320] ;  /* 0x0000c80056567a20 */ /* 0x000fe20000410000 */
[----:B------:R-:W-:Y:S01]  /*e330*/  ISETP.GT.AND P0, PT, R4, 0x8, PT ;  /* 0x000000080400780c */ /* 0x000fe20003f04270 */
[----:B------:R-:W1:Y:S01]  /*e340*/  MUFU.TANH R15, R15 ;  /* 0x0000000f000f7308 */ /* 0x000e620000002400 */
[----:B------:R-:W-:Y:S01]  /*e350*/  FSEL R52, R52, -INF , P2 ;  /* 0xff80000034347808 */ /* 0x000fe20001000000 */
[----:B------:R-:W-:Y:S01]  /*e360*/  FMUL.FTZ R85, R85, c[0x0][0x320] ;  /* 0x0000c80055557a20 */ /* 0x000fe20000410000 */
[----:B----4-:R-:W-:Y:S01]  /*e370*/  FSEL R31, R29, -INF , P2 ;  /* 0xff8000001d1f7808 */ /* 0x010fe20001000000 */
[----:B------:R-:W-:Y:S01]  /*e380*/  HMMA.16816.F32.BF16 R56, R16, R10, R56 ;  /* 0x0000000a1038723c */ /* 0x000fe20000041838 */
[----:B------:R-:W-:Y:S01]  /*e390*/  ISETP.GT.AND P2, PT, R4, 0x9, PT ;  /* 0x000000090400780c */ /* 0x000fe20003f44270 */
[----:B------:R-:W-:Y:S01]  /*e3a0*/  FMUL.FTZ R87, R87, c[0x0][0x320] ;  /* 0x0000c80057577a20 */ /* 0x000fe20000410000 */
[----:B------:R-:W-:Y:S01]  /*e3b0*/  FSEL R33, R20, -INF , P0 ;  /* 0xff80000014217808 */ /* 0x000fe20000000000 */
[----:B------:R3:W4:Y:S01]  /*e3c0*/  MUFU.TANH R14, R49 ;  /* 0x00000031000e7308 */ /* 0x0007220000002400 */
[----:B------:R-:W-:Y:S01]  /*e3d0*/  FMNMX.FTZ R6, R3, R52, !PT ;  /* 0x0000003403067209 */ /* 0x000fe20007810000 */
[----:B------:R-:W-:Y:S01]  /*e3e0*/  LDSM.16.MT88.4 R140, [R175+0x900] ;  /* 0x00090000af8c783b */ /* 0x000fe20000004200 */
[----:B------:R-:W-:Y:S01]  /*e3f0*/  FSEL R29, R22, -INF , P0 ;  /* 0xff800000161d7808 */ /* 0x000fe20000000000 */
[----:B------:R-:W-:Y:S01]  /*e400*/  FMUL.FTZ R64, R64, c[0x0][0x320] ;  /* 0x0000c80040407a20 */ /* 0x000fe20000410000 */
[----:B------:R-:W-:Y:S01]  /*e410*/  ISETP.GT.AND P0, PT, R4, 0x10, PT ;  /* 0x000000100400780c */ /* 0x000fe20003f04270 */
[----:B------:R-:W-:Y:S01]  /*e420*/  FMUL.FTZ R66, R66, c[0x0][0x320] ;  /* 0x0000c80042427a20 */ /* 0x000fe20000410000 */
[----:B------:R-:W-:Y:S01]  /*e430*/  FSEL R21, R21, -INF , P2 ;  /* 0xff80000015157808 */ /* 0x000fe20001000000 */
[----:B------:R-:W1:Y:S01]  /*e440*/  MUFU.TANH R26, R26 ;  /* 0x0000001a001a7308 */ /* 0x000e620000002400 */
[----:B------:R-:W-:Y:S01]  /*e450*/  FMNMX.FTZ R6, R33, R6, !PT ;  /* 0x0000000621067209 */ /* 0x000fe20007810000 */
[----:B------:R-:W-:Y:S01]  /*e460*/  FMUL.FTZ R65, R65, c[0x0][0x320] ;  /* 0x0000c80041417a20 */ /* 0x000fe20000410000 */
[----:B-----5:R-:W-:Y:S01]  /*e470*/  FSEL R27, R12, -INF , P2 ;  /* 0xff8000000c1b7808 */ /* 0x020fe20001000000 */
[----:B------:R-:W-:Y:S01]  /*e480*/  FMUL.FTZ R60, R60, c[0x0][0x320] ;  /* 0x0000c8003c3c7a20 */ /* 0x000fe20000410000 */
[----:B------:R-:W-:Y:S01]  /*e490*/  ISETP.GT.AND P2, PT, R4, 0x11, PT ;  /* 0x000000110400780c */ /* 0x000fe20003f44270 */
[----:B------:R-:W-:Y:S01]  /*e4a0*/  FMUL.FTZ R61, R61, c[0x0][0x320] ;  /* 0x0000c8003d3d7a20 */ /* 0x000fe20000410000 */
[----:B------:R-:W-:Y:S01]  /*e4b0*/  FSEL R11, R13, -INF , P0 ;  /* 0xff8000000d0b7808 */ /* 0x000fe20000000000 */
[----:B------:R-:W5:Y:S01]  /*e4c0*/  MUFU.TANH R217, R84 ;  /* 0x0000005400d97308 */ /* 0x000f620000002400 */
[----:B------:R-:W-:Y:S01]  /*e4d0*/  FMNMX.FTZ R6, R21, R6, !PT ;  /* 0x0000000615067209 */ /* 0x000fe20007810000 */
[----:B------:R-:W-:Y:S01]  /*e4e0*/  FMUL.FTZ R67, R67, c[0x0][0x320] ;  /* 0x0000c80043437a20 */ /* 0x000fe20000410000 */
[----:B--2---:R-:W-:Y:S01]  /*e4f0*/  FSEL R19, R30, -INF , P0 ;  /* 0xff8000001e137808 */ /* 0x004fe20000000000 */
[----:B------:R-:W-:Y:S01]  /*e500*/  FMUL.FTZ R62, R62, c[0x0][0x320] ;  /* 0x0000c8003e3e7a20 */ /* 0x000fe20000410000 */
[----:B------:R-:W-:Y:S01]  /*e510*/  ISETP.GT.AND P0, PT, R4, 0x18, PT ;  /* 0x000000180400780c */ /* 0x000fe20003f04270 */
[----:B------:R-:W-:Y:S01]  /*e520*/  FMUL.FTZ R56, R56, c[0x0][0x320] ;  /* 0x0000c80038387a20 */ /* 0x000fe20000410000 */
[----:B------:R-:W-:Y:S01]  /*e530*/  FSEL R9, R23, -INF , P2 ;  /* 0xff80000017097808 */ /* 0x000fe20001000000 */
[----:B------:R-:W2:Y:S01]  /*e540*/  MUFU.TANH R213, R86 ;  /* 0x0000005600d57308 */ /* 0x000ea20000002400 */
[----:B------:R-:W-:Y:S01]  /*e550*/  FMNMX.FTZ R6, R11, R6, !PT ;  /* 0x000000060b067209 */ /* 0x000fe20007810000 */
[----:B------:R-:W-:Y:S01]  /*e560*/  FMUL.FTZ R57, R57, c[0x0][0x320] ;  /* 0x0000c80039397a20 */ /* 0x000fe20000410000 */
[----:B------:R-:W-:Y:S01]  /*e570*/  FSEL R17, R24, -INF , P2 ;  /* 0xff80000018117808 */ /* 0x000fe20001000000 */
[----:B------:R-:W-:Y:S01]  /*e580*/  FMUL.FTZ R63, R63, c[0x0][0x320] ;  /* 0x0000c8003f3f7a20 */ /* 0x000fe20000410000 */
[----:B------:R-:W-:Y:S01]  /*e590*/  ISETP.GT.AND P2, PT, R4, 0x19, PT ;  /* 0x000000190400780c */ /* 0x000fe20003f44270 */
[----:B------:R-:W-:Y:S01]  /*e5a0*/  FMUL.FTZ R58, R58, c[0x0][0x320] ;  /* 0x0000c8003a3a7a20 */ /* 0x000fe20000410000 */
[----:B------:R-:W-:Y:S01]  /*e5b0*/  FSEL R7, R25, -INF , P0 ;  /* 0xff80000019077808 */ /* 0x000fe20000000000 */
[----:B------:R-:W2:Y:S01]  /*e5c0*/  MUFU.TANH R171, R85 ;  /* 0x0000005500ab7308 */ /* 0x000ea20000002400 */
[----:B------:R-:W-:Y:S01]  /*e5d0*/  FMNMX.FTZ R6, R9, R6, !PT ;  /* 0x0000000609067209 */ /* 0x000fe20007810000 */
[----:B------:R-:W-:Y:S01]  /*e5e0*/  FMUL.FTZ R59, R59, c[0x0][0x320] ;  /* 0x0000c8003b3b7a20 */ /* 0x000fe20000410000 */
[----:B-1----:R-:W-:Y:S01]  /*e5f0*/  FSEL R15, R15, -INF , P0 ;  /* 0xff8000000f0f7808 */ /* 0x002fe20000000000 */
[----:B---3--:R-:W-:Y:S01]  /*e600*/  LDSM.16.MT88.4 R48, [R175+0x2100] ;  /* 0x00210000af30783b */ /* 0x008fe20000004200 */
[----:B------:R-:W-:-:S02]  /*e610*/  ISETP.GT.AND P0, PT, R4, 0x20, PT ;  /* 0x000000200400780c */ /* 0x000fc40003f04270 */
[----:B----4-:R-:W-:Y:S01]  /*e620*/  FSEL R5, R14, -INF , P2 ;  /* 0xff8000000e057808 */ /* 0x010fe20001000000 */
[----:B------:R-:W1:Y:S01]  /*e630*/  MUFU.TANH R177, R87 ;  /* 0x0000005700b17308 */ /* 0x000e620000002400 */
[----:B------:R-:W-:Y:S01]  /*e640*/  FMNMX.FTZ R6, R7, R6, !PT ;  /* 0x0000000607067209 */ /* 0x000fe20007810000 */
[----:B------:R-:W-:Y:S01]  /*e650*/  LDSM.16.MT88.4 R136, [R184+0x900] ;  /* 0x00090000b888783b */ /* 0x000fe20000004200 */
[----:B------:R-:W-:Y:S02]  /*e660*/  FMNMX.FTZ R8, R28, R31, !PT ;  /* 0x0000001f1c087209 */ /* 0x000fe40007810000 */
[----:B------:R-:W-:Y:S02]  /*e670*/  FSEL R13, R26, -INF , P2 ;  /* 0xff8000001a0d7808 */ /* 0x000fe40001000000 */
[----:B------:R-:W-:Y:S01]  /*e680*/  ISETP.GT.AND P2, PT, R4, 0x21, PT ;  /* 0x000000210400780c */ /* 0x000fe20003f44270 */
[----:B------:R-:W3:Y:S01]  /*e690*/  MUFU.TANH R215, R64 ;  /* 0x0000004000d77308 */ /* 0x000ee20000002400 */
[----:B-----5:R-:W-:-:S02]  /*e6a0*/  FSEL R217, R217, -INF , P0 ;  /* 0xff800000d9d97808 */ /* 0x020fc40000000000 */
[----:B------:R-:W-:Y:S02]  /*e6b0*/  FMNMX.FTZ R6, R5, R6, !PT ;  /* 0x0000000605067209 */ /* 0x000fe40007810000 */
[----:B------:R-:W-:Y:S02]  /*e6c0*/  FMNMX.FTZ R8, R29, R8, !PT ;  /* 0x000000081d087209 */ /* 0x000fe40007810000 */
[----:B--2---:R-:W-:Y:S01]  /*e6d0*/  FSEL R213, R213, -INF , P0 ;  /* 0xff800000d5d57808 */ /* 0x004fe20000000000 */
[----:B------:R-:W2:Y:S01]  /*e6e0*/  MUFU.TANH R211, R66 ;  /* 0x0000004200d37308 */ /* 0x000ea20000002400 */
[----:B------:R-:W-:Y:S02]  /*e6f0*/  ISETP.GT.AND P0, PT, R4, 0x28, PT ;  /* 0x000000280400780c */ /* 0x000fe40003f04270 */
[----:B------:R-:W-:Y:S02]  /*e700*/  FSEL R171, R171, -INF , P2 ;  /* 0xff800000abab7808 */ /* 0x000fe40001000000 */
[----:B------:R-:W-:-:S02]  /*e710*/  FMNMX.FTZ R6, R217, R6, !PT ;  /* 0x00000006d9067209 */ /* 0x000fc40007810000 */
[----:B------:R-:W-:Y:S01]  /*e720*/  FMNMX.FTZ R8, R27, R8, !PT ;  /* 0x000000081b087209 */ /* 0x000fe20007810000 */
[----:B------:R-:W4:Y:S01]  /*e730*/  MUFU.TANH R169, R65 ;  /* 0x0000004100a97308 */ /* 0x000f220000002400 */
[----:B-1----:R-:W-:Y:S02]  /*e740*/  FSEL R177, R177, -INF , P2 ;  /* 0xff800000b1b17808 */ /* 0x002fe40001000000 */
[----:B------:R-:W-:Y:S02]  /*e750*/  ISETP.GT.AND P2, PT, R4, 0x29, PT ;  /* 0x000000290400780c */ /* 0x000fe40003f44270 */
[----:B---3--:R-:W-:Y:S02]  /*e760*/  FSEL R215, R215, -INF , P0 ;  /* 0xff800000d7d77808 */ /* 0x008fe40000000000 */
[----:B------:R-:W-:Y:S01]  /*e770*/  FMNMX.FTZ R6, R171, R6, !PT ;  /* 0x00000006ab067209 */ /* 0x000fe20007810000 */
[----:B------:R-:W1:Y:S01]  /*e780*/  MUFU.TANH R193, R60 ;  /* 0x0000003c00c17308 */ /* 0x000e620000002400 */
[----:B------:R-:W-:-:S02]  /*e790*/  FMNMX.FTZ R8, R19, R8, !PT ;  /* 0x0000000813087209 */ /* 0x000fc40007810000 */
[----:B--2---:R-:W-:Y:S02]  /*e7a0*/  FSEL R211, R211, -INF , P0 ;  /* 0xff800000d3d37808 */ /* 0x004fe40000000000 */
[C---:B------:R-:W-:Y:S02]  /*e7b0*/  ISETP.GT.AND P0, PT, R4.reuse, 0x30, PT ;  /* 0x000000300400780c */ /* 0x040fe40003f04270 */
[----:B------:R-:W-:Y:S01]  /*e7c0*/  FMNMX.FTZ R6, R215, R6, !PT ;  /* 0x00000006d7067209 */ /* 0x000fe20007810000 */
[----:B------:R-:W2:Y:S01]  /*e7d0*/  MUFU.TANH R179, R67 ;  /* 0x0000004300b37308 */ /* 0x000ea20000002400 */
[----:B----4-:R-:W-:Y:S02]  /*e7e0*/  FSEL R169, R169, -INF , P2 ;  /* 0xff800000a9a97808 */ /* 0x010fe40001000000 */
[----:B------:R-:W-:Y:S02]  /*e7f0*/  FMNMX.FTZ R8, R17, R8, !PT ;  /* 0x0000000811087209 */ /* 0x000fe40007810000 */
[----:B------:R-:W-:-:S02]  /*e800*/  ISETP.GT.AND P4, PT, R4, 0x31, PT ;  /* 0x000000310400780c */ /* 0x000fc40003f84270 */
[----:B------:R-:W-:Y:S01]  /*e810*/  FMNMX.FTZ R6, R169, R6, !PT ;  /* 0x00000006a9067209 */ /* 0x000fe20007810000 */
[----:B------:R-:W3:Y:S01]  /*e820*/  MUFU.TANH R61, R61 ;  /* 0x0000003d003d7308 */ /* 0x000ee20000002400 */
[----:B-1----:R-:W-:Y:S02]  /*e830*/  FSEL R193, R193, -INF , P0 ;  /* 0xff800000c1c17808 */ /* 0x002fe40000000000 */
[----:B------:R-:W-:Y:S02]  /*e840*/  FMNMX.FTZ R8, R15, R8, !PT ;  /* 0x000000080f087209 */ /* 0x000fe40007810000 */
[----:B------:R-:W-:Y:S02]  /*e850*/  FMNMX.FTZ R6, R193, R6, !PT ;  /* 0x00000006c1067209 */ /* 0x000fe40007810000 */
[----:B------:R-:W-:Y:S01]  /*e860*/  FMNMX.FTZ R8, R13, R8, !PT ;  /* 0x000000080d087209 */ /* 0x000fe20007810000 */
[----:B------:R-:W1:Y:S01]  /*e870*/  MUFU.TANH R181, R56 ;  /* 0x0000003800b57308 */ /* 0x000e620000002400 */
[----:B--2---:R-:W-:Y:S01]  /*e880*/  FSEL R179, R179, -INF , P2 ;  /* 0xff800000b3b37808 */ /* 0x004fe20001000000 */
[----:B------:R-:W-:Y:S01]  /*e890*/  LDSM.16.MT88.4 R64, [R162+0x2100] ;  /* 0x00210000a240783b */ /* 0x000fe20000004200 */
[----:B------:R-:W-:-:S02]  /*e8a0*/  ISETP.GT.AND P2, PT, R4, 0x38, PT ;  /* 0x000000380400780c */ /* 0x000fc40003f44270 */
[----:B------:R-:W-:-:S03]  /*e8b0*/  FMNMX.FTZ R8, R213, R8, !PT ;  /* 0x00000008d5087209 */ /* 0x000fc60007810000 */
[----:B------:R-:W2:Y:S01]  /*e8c0*/  MUFU.TANH R62, R62 ;  /* 0x0000003e003e7308 */ /* 0x000ea20000002400 */
[----:B---3--:R-:W-:-:S04]  /*e8d0*/  FSEL R183, R61, -INF , P4 ;  /* 0xff8000003db77808 */ /* 0x008fc80002000000 */
[----:B------:R-:W-:-:S03]  /*e8e0*/  FMNMX.FTZ R6, R183, R6, !PT ;  /* 0x00000006b7067209 */ /* 0x000fc60007810000 */
[----:B------:R-:W3:Y:S01]  /*e8f0*/  MUFU.TANH R151, R57 ;  /* 0x0000003900977308 */ /* 0x000ee20000002400 */
[----:B-1----:R-:W-:-:S07]  /*e900*/  FSEL R181, R181, -INF , P2 ;  /* 0xff800000b5b57808 */ /* 0x002fce0001000000 */
[----:B------:R-:W1:Y:S01]  /*e910*/  MUFU.TANH R63, R63 ;  /* 0x0000003f003f7308 */ /* 0x000e620000002400 */
[----:B--2---:R-:W-:Y:S02]  /*e920*/  FSEL R149, R62, -INF , P0 ;  /* 0xff8000003e957808 */ /* 0x004fe40000000000 */
[----:B------:R-:W-:Y:S02]  /*e930*/  ISETP.GT.AND P0, PT, R4, 0x39, PT ;  /* 0x000000390400780c */ /* 0x000fe40003f04270 */
[----:B------:R-:W-:Y:S02]  /*e940*/  FMNMX.FTZ R4, R181, R6, !PT ;  /* 0x00000006b5047209 */ /* 0x000fe40007810000 */
[----:B------:R-:W-:Y:S01]  /*e950*/  FMNMX.FTZ R6, R177, R8, !PT ;  /* 0x00000008b1067209 */ /* 0x000fe20007810000 */
[----:B------:R-:W2:Y:S01]  /*e960*/  MUFU.TANH R145, R58 ;  /* 0x0000003a00917308 */ /* 0x000ea20000002400 */
[----:B---3--:R-:W-:Y:S02]  /*e970*/  FSEL R151, R151, -INF , P0 ;  /* 0xff80000097977808 */ /* 0x008fe40000000000 */
[----:B------:R-:W-:-:S02]  /*e980*/  FMNMX.FTZ R6, R211, R6, !PT ;  /* 0x00000006d3067209 */ /* 0x000fc40007810000 */
[----:B------:R-:W-:Y:S02]  /*e990*/  FMNMX.FTZ R4, R151, R4, !PT ;  /* 0x0000000497047209 */ /* 0x000fe40007810000 */
[----:B------:R-:W-:Y:S01]  /*e9a0*/  FMNMX.FTZ R6, R179, R6, !PT ;  /* 0x00000006b3067209 */ /* 0x000fe20007810000 */
[----:B------:R-:W3:Y:S01]  /*e9b0*/  MUFU.TANH R173, R59 ;  /* 0x0000003b00ad7308 */ /* 0x000ee20000002400 */
[----:B-1----:R-:W-:Y:S01]  /*e9c0*/  FSEL R147, R63, -INF , P4 ;  /* 0xff8000003f937808 */ /* 0x002fe20002000000 */
[----:B------:R-:W1:Y:S01]  /*e9d0*/  SHFL.BFLY PT, R25, R4, 0x2, 0x1f ;  /* 0x0c401f0004197f89 */ /* 0x000e6200000e0000 */
[----:B------:R-:W-:-:S04]  /*e9e0*/  FMNMX.FTZ R6, R149, R6, !PT ;  /* 0x0000000695067209 */ /* 0x000fc80007810000 */
[----:B------:R-:W-:Y:S02]  /*e9f0*/  FMNMX.FTZ R6, R147, R6, !PT ;  /* 0x0000000693067209 */ /* 0x000fe40007810000 */
[----:B--2---:R-:W-:-:S04]  /*ea00*/  FSEL R145, R145, -INF , P2 ;  /* 0xff80000091917808 */ /* 0x004fc80001000000 */
[----:B------:R-:W-:Y:S02]  /*ea10*/  FMNMX.FTZ R6, R145, R6, !PT ;  /* 0x0000000691067209 */ /* 0x000fe40007810000 */
[----:B---3--:R-:W-:Y:S01]  /*ea20*/  FSEL R173, R173, -INF , P0 ;  /* 0xff800000adad7808 */ /* 0x008fe20000000000 */
[----:B------:R-:W-:Y:S03]  /*ea30*/  LDSM.16.MT88.4 R56, [R184+0x2100] ;  /* 0x00210000b838783b */ /* 0x000fe60000004200 */
        /* <DEDUP_REMOVED lines=8> */
[----:B------:R-:W-:-:S05]  /*eac0*/  FMUL.FTZ R144, R132, c[0x0][0x2d0] ;  /* 0x0000b40084907a20 */ /* 0x000fca0000410000 */
[----:B------:R-:W-:-:S05]  /*ead0*/  FSEL R144, R144, RZ, P0 ;  /* 0x000000ff90907208 */ /* 0x000fca0000000000 */
[--C-:B------:R-:W-:Y:S02]  /*eae0*/  FFMA.FTZ R165, R3, c[0x0][0x2d0], -R144.reuse ;  /* 0x0000b40003a57a23 */ /* 0x100fe40000010890 */
[--C-:B------:R-:W-:Y:S02]  /*eaf0*/  FFMA.FTZ R158, R52, c[0x0][0x2d0], -R144.reuse ;  /* 0x0000b400349e7a23 */ /* 0x100fe40000010890 */
[--C-:B------:R-:W-:Y:S02]  /*eb00*/  FFMA.FTZ R161, R33, c[0x0][0x2d0], -R144.reuse ;  /* 0x0000b40021a17a23 */ /* 0x100fe40000010890 */
[--C-:B------:R-:W-:Y:S01]  /*eb10*/  FFMA.FTZ R154, R21, c[0x0][0x2d0], -R144.reuse ;  /* 0x0000b400159a7a23 */ /* 0x100fe20000010890 */
[----:B------:R-:W-:Y:S01]  /*eb20*/  MUFU.EX2 R165, R165 ;  /* 0x000000a500a57308 */ /* 0x000fe20000000800 */
[----:B--2---:R-:W-:Y:S01]  /*eb30*/  FMNMX.FTZ R3, R23, R4, !PT ;  /* 0x0000000417037209 */ /* 0x004fe20007810000 */
[--C-:B------:R-:W-:Y:S01]  /*eb40*/  FFMA.FTZ R159, R11, c[0x0][0x2d0], -R144.reuse ;  /* 0x0000b4000b9f7a23 */ /* 0x100fe20000010890 */
[----:B------:R-:W-:Y:S01]  /*eb50*/  LDSM.16.MT88.4 R20, [R162+0x2900] ;  /* 0x00290000a214783b */ /* 0x000fe20000004200 */
[--C-:B------:R-:W-:Y:S01]  /*eb60*/  FFMA.FTZ R152, R9, c[0x0][0x2d0], -R144.reuse ;  /* 0x0000b40009987a23 */ /* 0x100fe20000010890 */
[C---:B------:R-:W-:Y:S01]  /*eb70*/  FSETP.NEU.FTZ.AND P0, PT, R3.reuse, -INF , PT ;  /* 0xff8000000300780b */ /* 0x040fe20003f1d000 */
[----:B------:R-:W-:Y:S01]  /*eb80*/  FMUL.FTZ R168, R3, c[0x0][0x2d0] ;  /* 0x0000b40003a87a20 */ /* 0x000fe20000410000 */
[----:B------:R-:W1:Y:S01]  /*eb90*/  LDSM.16.MT88.4 R8, [R184+0x4100] ;  /* 0x00410000b808783b */ /* 0x000e620000004200 */
[--C-:B------:R-:W-:Y:S01]  /*eba0*/  FFMA.FTZ R155, R7, c[0x0][0x2d0], -R144.reuse ;  /* 0x0000b400079b7a23 */ /* 0x100fe20000010890 */
[----:B------:R-:W2:Y:S01]  /*ebb0*/  MUFU.EX2 R158, R158 ;  /* 0x0000009e009e7308 */ /* 0x000ea20000000800 */
[--C-:B------:R-:W-:Y:S01]  /*ebc0*/  FFMA.FTZ R90, R5, c[0x0][0x2d0], -R144.reuse ;  /* 0x0000b400055a7a23 */ /* 0x100fe20000010890 */
[----:B------:R-:W-:Y:S01]  /*ebd0*/  FSEL R168, R168, RZ, P0 ;  /* 0x000000ffa8a87208 */ /* 0x000fe20000000000 */
[----:B------:R3:W4:Y:S01]  /*ebe0*/  LDSM.16.MT88.4 R4, [R0+0x4100] ;  /* 0x004100000004783b */ /* 0x0007220000004200 */
[--C-:B------:R-:W-:Y:S01]  /*ebf0*/  FFMA.FTZ R166, R217, c[0x0][0x2d0], -R144.reuse ;  /* 0x0000b400d9a67a23 */ /* 0x100fe20000010890 */
[----:B------:R-:W-:Y:S01]  /*ec00*/  ISETP.GE.AND P0, PT, R89, 0x81, PT ;  /* 0x000000815900780c */ /* 0x000fe20003f06270 */
[----:B------:R-:W-:Y:S01]  /*ec10*/  FFMA.FTZ R171, R171, c[0x0][0x2d0], -R144 ;  /* 0x0000b400abab7a23 */ /* 0x000fe20000010890 */
[----:B------:R-:W-:Y:S01]  /*ec20*/  LDSM.16.MT88.4 R32, [R162+0x900] ;  /* 0x00090000a220783b */ /* 0x000fe20000004200 */
[--C-:B------:R-:W-:Y:S01]  /*ec30*/  FFMA.FTZ R167, R28, c[0x0][0x2d0], -R168.reuse ;  /* 0x0000b4001ca77a23 */ /* 0x100fe200000108a8 */
[----:B------:R-:W-:Y:S01]  /*ec40*/  MUFU.EX2 R161, R161 ;  /* 0x000000a100a17308 */ /* 0x000fe20000000800 */
[----:B------:R-:W-:-:S02]  /*ec50*/  FFMA.FTZ R160, R31, c[0x0][0x2d0], -R168 ;  /* 0x0000b4001fa07a23 */ /* 0x000fc400000108a8 */
[--C-:B------:R-:W-:Y:S02]  /*ec60*/  FFMA.FTZ R163, R29, c[0x0][0x2d0], -R168.reuse ;  /* 0x0000b4001da37a23 */ /* 0x100fe400000108a8 */
[--C-:B------:R-:W-:Y:S01]  /*ec70*/  FFMA.FTZ R156, R27, c[0x0][0x2d0], -R168.reuse ;  /* 0x0000b4001b9c7a23 */ /* 0x100fe200000108a8 */
[----:B------:R-:W-:Y:S01]  /*ec80*/  LDSM.16.MT88.4 R28, [R175+0x2900] ;  /* 0x00290000af1c783b */ /* 0x000fe20000004200 */
[--C-:B------:R-:W-:Y:S01]  /*ec90*/  FFMA.FTZ R91, R15, c[0x0][0x2d0], -R168.reuse ;  /* 0x0000b4000f5b7a23 */ /* 0x100fe200000108a8 */
[----:B------:R-:W5:Y:S01]  /*eca0*/  MUFU.EX2 R154, R154 ;  /* 0x0000009a009a7308 */ /* 0x000f620000000800 */
[----:B--2---:R-:W-:Y:S01]  /*ecb0*/  F2FP.BF16.PACK_AB R96, R158, R165 ;  /* 0x000000a59e60723e */ /* 0x004fe200000010ff */
[--C-:B------:R-:W-:Y:S01]  /*ecc0*/  FFMA.FTZ R157, R19, c[0x0][0x2d0], -R168.reuse ;  /* 0x0000b400139d7a23 */ /* 0x100fe200000108a8 */
[----:B------:R-:W-:Y:S01]  /*ecd0*/  LDSM.16.MT88.4 R24, [R185+0x900] ;  /* 0x00090000b918783b */ /* 0x000fe20000004200 */
[----:B------:R-:W-:Y:S02]  /*ece0*/  FFMA.FTZ R2, R17, c[0x0][0x2d0], -R168 ;  /* 0x0000b40011027a23 */ /* 0x000fe400000108a8 */
[----:B------:R-:W-:Y:S01]  /*ecf0*/  FFMA.FTZ R164, R215, c[0x0][0x2d0], -R144 ;  /* 0x0000b400d7a47a23 */ /* 0x000fe20000010890 */
[----:B------:R-:W-:Y:S01]  /*ed00*/  LDSM.16.MT88.4 R16, [R184+0x2900] ;  /* 0x00290000b810783b */ /* 0x000fe20000004200 */
[----:B------:R-:W-:Y:S01]  /*ed10*/  MUFU.EX2 R167, R167 ;  /* 0x000000a700a77308 */ /* 0x000fe20000000800 */
[----:B---3--:R-:W-:-:S02]  /*ed20*/  FFMA.FTZ R0, R13, c[0x0][0x2d0], -R168 ;  /* 0x0000b4000d007a23 */ /* 0x008fc400000108a8 */
[----:B------:R-:W2:Y:S01]  /*ed30*/  LDSM.16.MT88.4 R12, [R185+0x2900] ;  /* 0x00290000b90c783b */ /* 0x000ea20000004200 */
[----:B------:R-:W-:Y:S02]  /*ed40*/  FFMA.FTZ R169, R169, c[0x0][0x2d0], -R144 ;  /* 0x0000b400a9a97a23 */ /* 0x000fe40000010890 */
[--C-:B------:R-:W-:Y:S02]  /*ed50*/  FFMA.FTZ R170, R213, c[0x0][0x2d0], -R168.reuse ;  /* 0x0000b400d5aa7a23 */ /* 0x100fe400000108a8 */
[----:B------:R-:W3:Y:S01]  /*ed60*/  MUFU.EX2 R160, R160 ;  /* 0x000000a000a07308 */ /* 0x000ee20000000800 */
[----:B-----5:R-:W-:Y:S01]  /*ed70*/  F2FP.BF16.PACK_AB R98, R154, R161 ;  /* 0x000000a19a62723e */ /* 0x020fe200000010ff */
[--C-:B------:R-:W-:Y:S02]  /*ed80*/  FFMA.FTZ R177, R177, c[0x0][0x2d0], -R168.reuse ;  /* 0x0000b400b1b17a23 */ /* 0x100fe400000108a8 */
[--C-:B------:R-:W-:Y:S02]  /*ed90*/  FFMA.FTZ R172, R211, c[0x0][0x2d0], -R168.reuse ;  /* 0x0000b400d3ac7a23 */ /* 0x100fe400000108a8 */
[----:B------:R-:W-:-:S02]  /*eda0*/  FFMA.FTZ R179, R179, c[0x0][0x2d0], -R168 ;  /* 0x0000b400b3b37a23 */ /* 0x000fc400000108a8 */
[----:B------:R-:W-:Y:S01]  /*edb0*/  MUFU.EX2 R163, R163 ;  /* 0x000000a300a37308 */ /* 0x000fe20000000800 */
[--C-:B------:R-:W-:Y:S02]  /*edc0*/  FFMA.FTZ R176, R181, c[0x0][0x2d0], -R144.reuse ;  /* 0x0000b400b5b07a23 */ /* 0x100fe40000010890 */
[--C-:B------:R-:W-:Y:S02]  /*edd0*/  FFMA.FTZ R174, R193, c[0x0][0x2d0], -R144.reuse ;  /* 0x0000b400c1ae7a23 */ /* 0x100fe40000010890 */
[--C-:B------:R-:W-:Y:S02]  /*ede0*/  FFMA.FTZ R183, R183, c[0x0][0x2d0], -R144.reuse ;  /* 0x0000b400b7b77a23 */ /* 0x100fe40000010890 */
[----:B------:R-:W-:Y:S01]  /*edf0*/  FFMA.FTZ R223, R151, c[0x0][0x2d0], -R144 ;  /* 0x0000b40097df7a23 */ /* 0x000fe20000010890 */
[----:B------:R-:W5:Y:S01]  /*ee00*/  MUFU.EX2 R156, R156 ;  /* 0x0000009c009c7308 */ /* 0x000f620000000800 */
[----:B---3--:R-:W-:Y:S01]  /*ee10*/  F2FP.BF16.PACK_AB R97, R160, R167 ;  /* 0x000000a7a061723e */ /* 0x008fe200000010ff */
[----:B------:R-:W-:-:S02]  /*ee20*/  FFMA.FTZ R178, R149, c[0x0][0x2d0], -R168 ;  /* 0x0000b40095b27a23 */ /* 0x000fc400000108a8 */
[--C-:B------:R-:W-:Y:S01]  /*ee30*/  FFMA.FTZ R181, R147, c[0x0][0x2d0], -R168.reuse ;  /* 0x0000b40093b57a23 */ /* 0x100fe200000108a8 */
[----:B------:R-:W-:Y:S01]  /*ee40*/  LDSM.16.MT88.4 R148, [R175+0x1900] ;  /* 0x00190000af94783b */ /* 0x000fe20000004200 */
[--C-:B------:R-:W-:Y:S02]  /*ee50*/  FFMA.FTZ R180, R145, c[0x0][0x2d0], -R168.reuse ;  /* 0x0000b40091b47a23 */ /* 0x100fe400000108a8 */
[----:B------:R-:W-:Y:S01]  /*ee60*/  MUFU.EX2 R159, R159 ;  /* 0x0000009f009f7308 */ /* 0x000fe20000000800 */
[----:B------:R-:W-:Y:S01]  /*ee70*/  FFMA.FTZ R221, R173, c[0x0][0x2d0], -R168 ;  /* 0x0000b400addd7a23 */ /* 0x000fe200000108a8 */
[----:B------:R-:W-:Y:S01]  /*ee80*/  LDSM.16.MT88.4 R144, [R175+0x3900] ;  /* 0x00390000af90783b */ /* 0x000fe20000004200 */
[----:B------:R-:W-:Y:S02]  /*ee90*/  FADD.FTZ R158, R165, R158 ;  /* 0x0000009ea59e7221 */ /* 0x000fe40000010000 */
[----:B------:R-:W-:Y:S02]  /*eea0*/  FADD.FTZ R160, R167, R160 ;  /* 0x000000a0a7a07221 */ /* 0x000fe40000010000 */
[----:B------:R-:W-:Y:S01]  /*eeb0*/  FADD.FTZ R161, R161, R158 ;  /* 0x0000009ea1a17221 */ /* 0x000fe20000010000 */
[----:B-----5:R-:W-:Y:S01]  /*eec0*/  F2FP.BF16.PACK_AB R99, R156, R163 ;  /* 0x000000a39c63723e */ /* 0x020fe200000010ff */
[----:B------:R-:W3:Y:S01]  /*eed0*/  MUFU.EX2 R152, R152 ;  /* 0x0000009800987308 */ /* 0x000ee20000000800 */
[----:B------:R-:W-:-:S02]  /*eee0*/  FADD.FTZ R163, R163, R160 ;  /* 0x000000a0a3a37221 */ /* 0x000fc40000010000 */
        /* <DEDUP_REMOVED lines=21> */
[----:B------:R-:W2:Y:S06]  /*f040*/  MUFU.EX2 R169, R169 ;  /* 0x000000a900a97308 */ /* 0x000eac0000000800 */
[C---:B------:R-:W-:Y:S02]  /*f050*/  HMMA.16816.F32.BF16 R76, R96.reuse, R80, RZ ;  /* 0x00000050604c723c */ /* 0x040fe400000418ff */
[----:B------:R-:W-:Y:S06]  /*f060*/  MUFU.EX2 R170, R170 ;  /* 0x000000aa00aa7308 */ /* 0x000fec0000000800 */
[C---:B-1----:R-:W-:Y:S02]  /*f070*/  HMMA.16816.F32.BF16 R84, R96.reuse, R8, RZ ;  /* 0x000000086054723c */ /* 0x042fe400000418ff */
        /* <DEDUP_REMOVED lines=21> */
[C---:B----4-:R-:W-:Y:S07]  /*f1d0*/  HMMA.16816.F32.BF16 R92, R96.reuse, R4, RZ ;  /* 0x00000004605c723c */ /* 0x050fee00000418ff */
[----:B---3--:R-:W-:Y:S01]  /*f1e0*/  F2FP.BF16.PACK_AB R4, R152, R159 ;  /* 0x0000009f9804723e */ /* 0x008fe200000010ff */
[----:B------:R-:W-:Y:S01]  /*f1f0*/  HMMA.16816.F32.BF16 R96, R96, R6, RZ ;  /* 0x000000066060723c */ /* 0x000fe200000418ff */
[----:B-----5:R-:W-:Y:S01]  /*f200*/  F2FP.BF16.PACK_AB R5, R2, R157 ;  /* 0x0000009d0205723e */ /* 0x020fe200000010ff */
[----:B------:R-:W-:-:S02]  /*f210*/  FADD.FTZ R159, R159, R154 ;  /* 0x0000009a9f9f7221 */ /* 0x000fc40000010000 */
[----:B------:R-:W-:Y:S02]  /*f220*/  FADD.FTZ R157, R157, R156 ;  /* 0x0000009c9d9d7221 */ /* 0x000fe40000010000 */
[----:B------:R-:W-:Y:S01]  /*f230*/  FADD.FTZ R152, R152, R159 ;  /* 0x0000009f98987221 */ /* 0x000fe20000010000 */
[----:B------:R-:W-:Y:S01]  /*f240*/  F2FP.BF16.PACK_AB R6, R90, R155 ;  /* 0x0000009b5a06723e */ /* 0x000fe200000010ff */
[----:B------:R-:W-:Y:S01]  /*f250*/  FADD.FTZ R2, R2, R157 ;  /* 0x0000009d02027221 */ /* 0x000fe20000010000 */
[----:B------:R-:W-:Y:S01]  /*f260*/  F2FP.BF16.PACK_AB R7, R0, R91 ;  /* 0x0000005b0007723e */ /* 0x000fe200000010ff */
[----:B------:R-:W-:Y:S02]  /*f270*/  FADD.FTZ R155, R155, R152 ;  /* 0x000000989b9b7221 */ /* 0x000fe40000010000 */
[----:B------:R-:W-:Y:S02]  /*f280*/  FADD.FTZ R91, R91, R2 ;  /* 0x000000025b5b7221 */ /* 0x000fe40000010000 */
[----:B------:R-:W-:-:S02]  /*f290*/  FADD.FTZ R155, R90, R155 ;  /* 0x0000009b5a9b7221 */ /* 0x000fc40000010000 */
[C---:B--2---:R-:W-:Y:S08]  /*f2a0*/  HMMA.16816.F32.BF16 R36, R4.reuse, R12, R36 ;  /* 0x0000000c0424723c */ /* 0x044ff00000041824 */
        /* <DEDUP_REMOVED lines=8> */
[C---:B------:R-:W-:Y:S08]  /*f330*/  HMMA.16816.F32.BF16 R60, R4.reuse, R20, R60 ;  /* 0x00000014043c723c */ /* 0x040ff0000004183c */
[C---:B------:R-:W-:Y:S01]  /*f340*/  HMMA.16816.F32.BF16 R64, R4.reuse, R22, R64 ;  /* 0x000000160440723c */ /* 0x040fe20000041840 */
[----:B------:R-:W5:Y:S07]  /*f350*/  LDSM.16.MT88.4 R20, [R162+0x4900] ;  /* 0x00490000a214783b */ /* 0x000f6e0000004200 */
        /* <DEDUP_REMOVED lines=18> */
[C---:B----4-:R-:W-:Y:S08]  /*f480*/  HMMA.16816.F32.BF16 R68, R4.reuse, R24, R68 ;  /* 0x000000180444723c */ /* 0x050ff00000041844 */
[C---:B------:R-:W-:Y:S01]  /*f490*/  HMMA.16816.F32.BF16 R72, R4.reuse, R26, R72 ;  /* 0x0000001a0448723c */ /* 0x040fe20000041848 */
[----:B------:R-:W-:Y:S07]  /*f4a0*/  LDSM.16.MT88.4 R24, [R185+0x5100] ;  /* 0x00510000b918783b */ /* 0x000fee0000004200 */
[C---:B-----5:R-:W-:Y:S08]  /*f4b0*/  HMMA.16816.F32.BF16 R92, R4.reuse, R20, R92 ;  /* 0x00000014045c723c */ /* 0x060ff0000004185c */
[----:B------:R-:W-:Y:S01]  /*f4c0*/  HMMA.16816.F32.BF16 R96, R4, R22, R96 ;  /* 0x000000160460723c */ /* 0x000fe20000041860 */
[----:B------:R-:W4:Y:S06]  /*f4d0*/  LDSM.16.MT88.4 R20, [R185+0x3100] ;  /* 0x00310000b914783b */ /* 0x000f2c0000004200 */
[----:B------:R-:W-:Y:S01]  /*f4e0*/  F2FP.BF16.PACK_AB R4, R171, R166 ;  /* 0x000000a6ab04723e */ /* 0x000fe200000010ff */
[----:B------:R-:W-:Y:S01]  /*f4f0*/  FADD.FTZ R166, R166, R155 ;  /* 0x0000009ba6a67221 */ /* 0x000fe20000010000 */
[----:B------:R-:W-:-:S02]  /*f500*/  F2FP.BF16.PACK_AB R6, R169, R164 ;  /* 0x000000a4a906723e */ /* 0x000fc400000010ff */
[----:B-1----:R-:W-:Y:S01]  /*f510*/  F2FP.BF16.PACK_AB R5, R177, R170 ;  /* 0x000000aab105723e */ /* 0x002fe200000010ff */
[----:B------:R-:W-:Y:S01]  /*f520*/  FADD.FTZ R171, R171, R166 ;  /* 0x000000a6abab7221 */ /* 0x000fe20000010000 */
[----:B------:R-:W-:-:S03]  /*f530*/  F2FP.BF16.PACK_AB R7, R179, R172 ;  /* 0x000000acb307723e */ /* 0x000fc600000010ff */
[----:B------:R-:W-:-:S04]  /*f540*/  FADD.FTZ R164, R164, R171 ;  /* 0x000000aba4a47221 */ /* 0x000fc80000010000 */
[----:B--2---:R-:W-:Y:S01]  /*f550*/  HMMA.16816.F32.BF16 R128, R4, R12, R128 ;  /* 0x0000000c0480723c */ /* 0x004fe20000041880 */
[----:B------:R-:W-:-:S07]  /*f560*/  FADD.FTZ R169, R169, R164 ;  /* 0x000000a4a9a97221 */ /* 0x000fce0000010000 */
[C---:B------:R-:W-:Y:S01]  /*f570*/  HMMA.16816.F32.BF16 R124, R4.reuse, R14, R124 ;  /* 0x0000000e047c723c */ /* 0x040fe2000004187c */
[----:B------:R-:W1:Y:S07]  /*f580*/  LDSM.16.MT88.4 R12, [R184+0x3100] ;  /* 0x00310000b80c783b */ /* 0x000e6e0000004200 */
[C---:B---3--:R-:W-:Y:S08]  /*f590*/  HMMA.16816.F32.BF16 R120, R4.reuse, R16, R120 ;  /* 0x000000100478723c */ /* 0x048ff00000041878 */
[C---:B------:R-:W-:Y:S01]  /*f5a0*/  HMMA.16816.F32.BF16 R116, R4.reuse, R18, R116 ;  /* 0x000000120474723c */ /* 0x040fe20000041874 */
[----:B------:R-:W2:Y:S07]  /*f5b0*/  LDSM.16.MT88.4 R16, [R162+0x3100] ;  /* 0x00310000a210783b */ /* 0x000eae0000004200 */
[C---:B----4-:R-:W-:Y:S08]  /*f5c0*/  HMMA.16816.F32.BF16 R36, R4.reuse, R20, R36 ;  /* 0x000000140424723c */ /* 0x050ff00000041824 */
        /* <DEDUP_REMOVED lines=11> */
[----:B------:R-:W-:Y:S07]  /*f680*/  LDSM.16.MT88.4 R20, [R162+0x3900] ;  /* 0x00390000a214783b */ /* 0x000fee0000004200 */
        /* <DEDUP_REMOVED lines=28> */
[C---:B------:R-:W-:Y:S08]  /*f850*/  HMMA.16816.F32.BF16 R60, R4.reuse, R20, R60 ;  /* 0x00000014043c723c */ /* 0x040ff0000004183c */
[C---:B------:R-:W-:Y:S01]  /*f860*/  HMMA.16816.F32.BF16 R64, R4.reuse, R22, R64 ;  /* 0x000000160440723c */ /* 0x040fe20000041840 */
[----:B------:R-:W3:Y:S07]  /*f870*/  LDSM.16.MT88.4 R20, [R162+0x5900] ;  /* 0x00590000a214783b */ /* 0x000eee0000004200 */
[C---:B--2---:R-:W-:Y:S07]  /*f880*/  HMMA.16816.F32.BF16 R68, R4.reuse, R16, R68 ;  /* 0x000000100444723c */ /* 0x044fee0000041844 */
[----:B------:R-:W-:Y:S01]  /*f890*/  @P0 LEA.HI.SX32 R17, R133, 0xfffffffd, 0x1a ;  /* 0xfffffffd85110811 */ /* 0x000fe200078fd2ff */
[----:B------:R-:W-:Y:S03]  /*f8a0*/  HMMA.16816.F32.BF16 R72, R4, R18, R72 ;  /* 0x000000120448723c */ /* 0x000fe60000041848 */
[----:B------:R-:W-:Y:S01]  /*f8b0*/  @P0 SHF.R.S32.HI R16, RZ, 0x1f, R17 ;  /* 0x0000001fff100819 */ /* 0x000fe20000011411 */
[----:B------:R-:W-:-:S03]  /*f8c0*/  @P0 IMAD R88, R88, R17, RZ ;  /* 0x0000001158580224 */ /* 0x000fc600078e02ff */
[-C--:B------:R-:W-:Y:S01]  /*f8d0*/  @P0 IMAD.WIDE.U32 R18, R17, R153.reuse, R208 ;  /* 0x0000009911120225 */ /* 0x080fe200078e00d0 */
[C---:B------:R-:W-:Y:S03]  /*f8e0*/  HMMA.16816.F32.BF16 R120, R4.reuse, R148, R120 ;  /* 0x000000940478723c */ /* 0x040fe60000041878 */
[----:B------:R-:W-:Y:S02]  /*f8f0*/  FADD.FTZ R17, R0, R91 ;  /* 0x0000005b00117221 */ /* 0x000fe40000010000 */
[----:B------:R-:W-:Y:S02]  /*f900*/  @P0 IMAD R153, R16, R153, R88 ;  /* 0x0000009910990224 */ /* 0x000fe400078e0258 */
[----:B------:R-:W-:Y:S01]  /*f910*/  FADD.FTZ R170, R170, R17 ;  /* 0x00000011aaaa7221 */ /* 0x000fe20000010000 */
[----:B-1----:R-:W-:Y:S01]  /*f920*/  HMMA.16816.F32.BF16 R84, R4, R12, R84 ;  /* 0x0000000c0454723c */ /* 0x002fe20000041854 */
[----:B------:R-:W-:-:S02]  /*f930*/  @P0 IMAD.IADD R153, R19, 0x1, R153 ;  /* 0x0000000113990824 */ /* 0x000fc400078e0299 */
[----:B------:R-:W-:-:S04]  /*f940*/  FADD.FTZ R177, R177, R170 ;  /* 0x000000aab1b17221 */ /* 0x000fc80000010000 */
[----:B------:R-:W-:Y:S01]  /*f950*/  @P0 LEA R12, P2, R18, c[0x0][0x1c8], 0x1 ;  /* 0x00007200120c0a11 */ /* 0x000fe200078408ff */
[----:B------:R-:W-:Y:S01]  /*f960*/  FADD.FTZ R172, R172, R177 ;  /* 0x000000b1acac7221 */ /* 0x000fe20000010000 */
[----:B------:R-:W-:Y:S02]  /*f970*/  HMMA.16816.F32.BF16 R88, R4, R14, R8 ;  /* 0x0000000e0458723c */ /* 0x000fe40000041808 */
[----:B------:R-:W-:Y:S01]  /*f980*/  @P0 LEA.HI.X R13, R18, c[0x0][0x1cc], R153, 0x1, P2 ;  /* 0x00007300120d0a11 */ /* 0x000fe200010f0c99 */
[----:B------:R-:W-:-:S04]  /*f990*/  FADD.FTZ R179, R179, R172 ;  /* 0x000000acb3b37221 */ /* 0x000fc80000010000 */
[C---:B------:R-:W-:Y:S01]  /*f9a0*/  @P0 LEA R8, P2, R197.reuse, R12, 0x1 ;  /* 0x0000000cc5080211 */ /* 0x040fe200078408ff */
[----:B------:R-:W-:Y:S01]  /*f9b0*/  FADD.FTZ R178, R178, R179 ;  /* 0x000000b3b2b27221 */ /* 0x000fe20000010000 */
[----:B------:R-:W-:Y:S01]  /*f9c0*/  @!PT LDS RZ, [RZ] ;  /* 0x00000000fffff984 */ /* 0x000fe20000000800 */
[----:B------:R-:W-:Y:S01]  /*f9d0*/  @!PT LDS RZ, [RZ] ;  /* 0x00000000fffff984 */ /* 0x000fe20000000800 */
[----:B------:R-:W-:Y:S01]  /*f9e0*/  @!PT LDS RZ, [RZ] ;  /* 0x00000000fffff984 */ /* 0x000fe20000000800 */
[----:B------:R1:W-:Y:S01]  /*f9f0*/  @P0 LDGSTS.E.BYPASS.LTC128B.128 [R134+0xc100], [R12.64], !P6 ;  /* 0x0c1000000c860fae */ /* 0x0003e2000f101d46 */
[C---:B------:R-:W-:Y:S01]  /*fa00*/  HMMA.16816.F32.BF16 R116, R4.reuse, R150, R116 ;  /* 0x000000960474723c */ /* 0x040fe20000041874 */
[----:B------:R-:W-:Y:S01]  /*fa10*/  @P0 LEA.HI.X R9, R197, R13, R196, 0x1, P2 ;  /* 0x0000000dc5090211 */ /* 0x000fe200010f0cc4 */
[----:B------:R-:W-:Y:S01]  /*fa20*/  FADD.FTZ R181, R181, R178 ;  /* 0x000000b2b5b57221 */ /* 0x000fe20000010000 */
[----:B------:R1:W-:Y:S03]  /*fa30*/  @P0 LDGSTS.E.BYPASS.LTC128B.128 [R134+0xe100], [R12.64+0x80], !P5 ;  /* 0x0e1000800c860fae */ /* 0x0003e6000e901d46 */
[----:B------:R-:W-:Y:S01]  /*fa40*/  FADD.FTZ R180, R180, R181 ;  /* 0x000000b5b4b47221 */ /* 0x000fe20000010000 */
[----:B------:R1:W-:Y:S01]  /*fa50*/  @P0 LDGSTS.E.BYPASS.LTC128B.128 [R134+0x10100], [R12.64+0x100], !P1 ;  /* 0x101001000c860fae */ /* 0x0003e2000c901d46 */
[C---:B------:R-:W-:Y:S02]  /*fa60*/  HMMA.16816.F32.BF16 R44, R4.reuse, R144, R44 ;  /* 0x00000090042c723c */ /* 0x040fe4000004182c */
[----:B------:R-:W-:Y:S01]  /*fa70*/  FADD.FTZ R221, R221, R180 ;  /* 0x000000b4dddd7221 */ /* 0x000fe20000010000 */
[----:B------:R1:W-:Y:S04]  /*fa80*/  @P0 LDGSTS.E.BYPASS.LTC128B.128 [R134+0xd100], [R8.64], !P6 ;  /* 0x0d10000008860fae */ /* 0x0003e8000f101d46 */
[----:B------:R1:W-:Y:S01]  /*fa90*/  @P0 LDGSTS.E.BYPASS.LTC128B.128 [R134+0xf100], [R8.64+0x80], !P5 ;  /* 0x0f10008008860fae */ /* 0x0003e2000e901d46 */
[----:B------:R-:W-:Y:S03]  /*faa0*/  HMMA.16816.F32.BF16 R48, R4, R146, R48 ;  /* 0x000000920430723c */ /* 0x000fe60000041830 */
[----:B------:R1:W-:Y:S01]  /*fab0*/  @P0 LDGSTS.E.BYPASS.LTC128B.128 [R134+0x11100], [R8.64+0x100], !P1 ;  /* 0x1110010008860fae */ /* 0x0003e2000c901d46 */
[----:B------:R-:W-:-:S03]  /*fac0*/  ISETP.NE.AND P1, PT, R135, RZ, PT ;  /* 0x000000ff8700720c */ /* 0x000fc60003f25270 */
[----:B------:R-:W0:Y:S01]  /*fad0*/  LDGDEPBAR ;  /* 0x00000000000079af */ /* 0x000e220000000000 */
        /* <DEDUP_REMOVED lines=11> */
[----:B------:R-:W-:Y:S01]  /*fb90*/  HMMA.16816.F32.BF16 R96, R4, R22, R96 ;  /* 0x000000160460723c */ /* 0x000fe20000041860 */
[----:B------:R-:W-:Y:S07]  /*fba0*/  @!P3 BRA `(.L_x_767) ;  /* 0x00002f400000b947 */ /* 0x000fee0003800000 */
[C---:B-1----:R-:W-:Y:S01]  /*fbb0*/  IADD3 R217, P0, R202.reuse, 0x40, RZ ;  /* 0x00000040cad97810 */ /* 0x042fe20007f1e0ff */
[----:B------:R-:W-:Y:S01]  /*fbc0*/  IMAD.MOV.U32 R135, RZ, RZ, 0x20 ;  /* 0x00000020ff877424 */ /* 0x000fe200078e00ff */
[----:B------:R-:W-:Y:S01]  /*fbd0*/  IADD3 R215, P3, R202, 0x80, RZ ;  /* 0x00000080cad77810 */ /* 0x000fe20007f7e0ff */
[----:B------:R-:W-:Y:S01]  /*fbe0*/  IMAD.MOV.U32 R0, RZ, RZ, R3 ;  /* 0x000000ffff007224 */ /* 0x000fe200078e0003 */
[C---:B------:R-:W-:Y:S01]  /*fbf0*/  IADD3 R213, P2, R204.reuse, 0x40, RZ ;  /* 0x00000040ccd57810 */ /* 0x040fe20007f5e0ff */
[--C-:B------:R-:W-:Y:S01]  /*fc00*/  IMAD.X R216, RZ, RZ, R207.reuse, P0 ;  /* 0x000000ffffd87224 */ /* 0x100fe200000e06cf */
[----:B------:R-:W-:Y:S01]  /*fc10*/  IADD3 R211, P0, R204, 0x80, RZ ;  /* 0x00000080ccd37810 */ /* 0x000fe20007f1e0ff */
[----:B------:R-:W-:Y:S01]  /*fc20*/  IMAD.X R214, RZ, RZ, R207, P3 ;  /* 0x000000ffffd67224 */ /* 0x000fe200018e06cf */
[----:B------:R-:W-:Y:S01]  /*fc30*/  LEA.HI.SX32 R219, R133, 0xfffffffe, 0x1a ;  /* 0xfffffffe85db7811 */ /* 0x000fe200078fd2ff */
[----:B------:R-:W-:Y:S01]  /*fc40*/  IMAD.MOV.U32 R133, RZ, RZ, R132 ;  /* 0x000000ffff857224 */ /* 0x000fe200078e0084 */
[----:B------:R-:W-:Y:S01]  /*fc50*/  MOV R218, RZ ;  /* 0x000000ff00da7202 */ /* 0x000fe20000000f00 */
[----:B------:R-:W-:Y:S01]  /*fc60*/  IMAD.X R212, RZ, RZ, R209, P2 ;  /* 0x000000ffffd47224 */ /* 0x000fe200010e06d1 */
[----:B------:R-:W-:Y:S01]  /*fc70*/  IADD3.X R210, RZ, R209, RZ, P0, !PT ;  /* 0x000000d1ffd27210 */ /* 0x000fe200007fe4ff */
[----:B------:R-:W-:Y:S01]  /*fc80*/  UMOV UR5, 0x1 ;  /* 0x0000000100057882 */ /* 0x000fe20000000000 */
[----:B------:R-:W-:-:S02]  /*fc90*/  IADD3 R134, R190, R189, RZ ;  /* 0x000000bdbe867210 */ /* 0x000fc40007ffe0ff */
[----:B------:R-:W-:Y:S02]  /*fca0*/  SEL R135, R135, 0xffffffe0, !P1 ;  /* 0xffffffe087877807 */ /* 0x000fe40004800000 */
.L_x_768:
[----:B------:R-:W-:Y:S04]  /*fcb0*/  DEPBAR.LE SB0, 0x2 ;  /* 0x000080800000791a */ /* 0x000fe80000000000 */
[----:B------:R-:W-:Y:S01]  /*fcc0*/  BAR.SYNC.DEFER_BLOCKING 0x0 ;  /* 0x0000000000007b1d */ /* 0x000fe20000010000 */
[----:B------:R-:W-:Y:S01]  /*fcd0*/  UIMAD UR4, UR5, 0x6000, URZ ;  /* 0x00006000050478a4 */ /* 0x000fe2000f8e023f */
[C---:B------:R-:W-:Y:S01]  /*fce0*/  ISETP.NE.AND P0, PT, R219.reuse, RZ, PT ;  /* 0x000000ffdb00720c */ /* 0x040fe20003f05270 */
[----:B------:R-:W-:Y:S01]  /*fcf0*/  UIADD3 UR8, UR5, 0x1, URZ ;  /* 0x0000000105087890 */ /* 0x000fe2000fffe03f */
[----:B------:R-:W-:Y:S01]  /*fd00*/  IADD3 R220, R219, -0x1, RZ ;  /* 0xffffffffdbdc7810 */ /* 0x000fe20007ffe0ff */
[----:B------:R-:W-:Y:S02]  /*fd10*/  UISETP.GE.AND UP0, UPT, UR5, 0x1, UPT ;  /* 0x000000010500788c */ /* 0x000fe4000bf06270 */
[----:B------:R-:W-:Y:S02]  /*fd20*/  IADD3 R132, R191, UR4, RZ ;  /* 0x00000004bf847c10 */ /* 0x000fe4000fffe0ff */
[----:B------:R-:W-:Y:S02]  /*fd30*/  USEL UR5, UR8, URZ, !UP0 ;  /* 0x0000003f08057287 */ /* 0x000fe4000c000000 */
[----:B------:R-:W-:Y:S04]  /*fd40*/  IADD3 R193, R135, R132, RZ ;  /* 0x0000008487c17210 */ /* 0x000fe80007ffe0ff */
[----:B------:R-:W-:Y:S01]  /*fd50*/  @P0 SHF.R.S32.HI R2, RZ, 0x1f, R220 ;  /* 0x0000001fff020819 */ /* 0x000fe200000114dc */
[----:B------:R-:W-:Y:S04]  /*fd60*/  @P0 IMAD.WIDE.U32 R12, R220, c[0x0][0x208], RZ ;  /* 0x00008200dc0c0a25 */ /* 0x000fe800078e00ff */
[----:B------:R-:W-:Y:S01]  /*fd70*/  @P0 IMAD R2, R2, c[0x0][0x208], RZ ;  /* 0x0000820002020a24 */ /* 0x000fe200078e02ff */
[----:B------:R-:W-:Y:S01]  /*fd80*/  @P0 SHF.L.U32 R28, R12, 0x6, RZ ;  /* 0x000000060c1c0819 */ /* 0x000fe200000006ff */
[----:B------:R-:W-:Y:S02]  /*fd90*/  LDSM.16.M88.4 R136, [R190] ;  /* 0x00000000be88783b */ /* 0x000fe40000000200 */
[----:B------:R-:W-:Y:S01]  /*fda0*/  @P0 IMAD R2, R220, c[0x0][0x20c], R2 ;  /* 0x00008300dc020a24 */ /* 0x000fe200078e0202 */
[C---:B------:R-:W-:Y:S02]  /*fdb0*/  @P0 IADD3 R16, P1, R28.reuse, R202, RZ ;  /* 0x000000ca1c100210 */ /* 0x040fe40007f3e0ff */
[----:B------:R-:W-:Y:S02]  /*fdc0*/  @P0 IADD3 R3, P2, R28, R217, RZ ;  /* 0x000000d91c030210 */ /* 0x000fe40007f5e0ff */
[----:B------:R-:W-:Y:S01]  /*fdd0*/  @P0 IADD3 R2, R13, R2, RZ ;  /* 0x000000020d020210 */ /* 0x000fe20007ffe0ff */
[----:B-1----:R-:W1:Y:S01]  /*fde0*/  LDSM.16.M88.4 R140, [R191+UR4+0xc100] ;  /* 0x00c10004bf8c783b */ /* 0x002e620008000200 */
[----:B------:R-:W-:Y:S02]  /*fdf0*/  @P0 LEA R170, P3, R16, c[0x0][0x1f8], 0x1 ;  /* 0x00007e0010aa0a11 */ /* 0x000fe400078608ff */
[----:B------:R-:W-:Y:S04]  /*fe00*/  @P0 SHF.L.U64.HI R31, R12, 0x6, R2 ;  /* 0x000000060c1f0819 */ /* 0x000fe80000010202 */
[----:B------:R-:W-:Y:S01]  /*fe10*/  @P0 IADD3.X R17, R31, R207, RZ, P1, !PT ;  /* 0x000000cf1f110210 */ /* 0x000fe20000ffe4ff */
[----:B------:R-:W2:Y:S01]  /*fe20*/  LDSM.16.M88.4 R144, [R191+UR4+0xc900] ;  /* 0x00c90004bf90783b */ /* 0x000ea20008000200 */
[----:B------:R-:W-:Y:S02]  /*fe30*/  @P0 LEA R164, P1, R3, c[0x0][0x1f8], 0x1 ;  /* 0x00007e0003a40a11 */ /* 0x000fe400078208ff */
[----:B------:R-:W-:Y:S02]  /*fe40*/  @P0 LEA.HI.X R171, R16, c[0x0][0x1fc], R17, 0x1, P3 ;  /* 0x00007f0010ab0a11 */ /* 0x000fe400018f0c11 */
[----:B------:R-:W-:Y:S02]  /*fe50*/  @P0 IADD3.X R2, R31, R216, RZ, P2, !PT ;  /* 0x000000d81f020210 */ /* 0x000fe400017fe4ff */
[----:B------:R-:W-:Y:S01]  /*fe60*/  @P0 IADD3 R30, P2, R199, R28, RZ ;  /* 0x0000001cc71e0210 */ /* 0x000fe20007f5e0ff */
[----:B------:R-:W3:Y:S01]  /*fe70*/  LDSM.16.M88.4 R148, [R191+UR4+0xd100] ;  /* 0x00d10004bf94783b */ /* 0x000ee20008000200 */
[----:B------:R-:W-:Y:S02]  /*fe80*/  @P0 LEA.HI.X R165, R3, c[0x0][0x1fc], R2, 0x1, P1 ;  /* 0x00007f0003a50a11 */ /* 0x000fe400008f0c02 */
[----:B------:R-:W-:Y:S02]  /*fe90*/  @P0 IADD3 R28, P3, R28, R215, RZ ;  /* 0x000000d71c1c0210 */ /* 0x000fe40007f7e0ff */
[----:B------:R-:W-:Y:S02]  /*fea0*/  @P0 IADD3 R32, P1, R30, R202, RZ ;  /* 0x000000ca1e200210 */ /* 0x000fe40007f3e0ff */
[----:B------:R-:W-:Y:S01]  /*feb0*/  @P0 IADD3.X R3, R198, R31, RZ, P2, !PT ;  /* 0x0000001fc6030210 */ /* 0x000fe200017fe4ff */
[----:B------:R-:W4:Y:S01]  /*fec0*/  LDSM.16.M88.4 R152, [R191+UR4+0xd900] ;  /* 0x00d90004bf98783b */ /* 0x000f220008000200 */
[----:B------:R-:W-:Y:S02]  /*fed0*/  @P0 LEA R168, P2, R28, c[0x0][0x1f8], 0x1 ;  /* 0x00007e001ca80a11 */ /* 0x000fe400078408ff */
[----:B------:R-:W-:Y:S02]  /*fee0*/  @P0 IADD3.X R31, R31, R214, RZ, P3, !PT ;  /* 0x000000d61f1f0210 */ /* 0x000fe40001ffe4ff */
[----:B------:R-:W-:Y:S02]  /*fef0*/  @P0 IADD3 R2, P4, R30, R217, RZ ;  /* 0x000000d91e020210 */ /* 0x000fe40007f9e0ff */
[----:B------:R-:W-:Y:S01]  /*ff00*/  @P0 LEA.HI.X R169, R28, c[0x0][0x1fc], R31, 0x1, P2 ;  /* 0x00007f001ca90a11 */ /* 0x000fe200010f0c1f */
[----:B------:R-:W-:Y:S01]  /*ff10*/  LDSM.16.M88.4 R156, [R193+0xc900] ;  /* 0x00c90000c19c783b */ /* 0x000fe20000000200 */
[----:B------:R-:W-:Y:S02]  /*ff20*/  @P0 LEA R174, P2, R2, c[0x0][0x1f8], 0x1 ;  /* 0x00007e0002ae0a11 */ /* 0x000fe400078408ff */
[----:B------:R-:W-:Y:S02]  /*ff30*/  @P0 IADD3.X R29, R3, R207, RZ, P1, !PT ;  /* 0x000000cf031d0210 */ /* 0x000fe40000ffe4ff */
[----:B------:R-:W-:Y:S02]  /*ff40*/  @P0 LEA R166, P1, R32, c[0x0][0x1f8], 0x1 ;  /* 0x00007e0020a60a11 */ /* 0x000fe400078208ff */
[----:B------:R-:W-:Y:S01]  /*ff50*/  @P0 IADD3 R35, P3, R30, R215, RZ ;  /* 0x000000d71e230210 */ /* 0x000fe20007f7e0ff */
[C---:B-1----:R-:W-:Y:S01]  /*ff60*/  HMMA.16816.F32.BF16 R4, R136.reuse, R140, RZ ;  /* 0x0000008c8804723c */ /* 0x042fe200000418ff */
[----:B------:R-:W-:Y:S02]  /*ff70*/  LDSM.16.M88.4 R160, [R193+0xd900] ;  /* 0x00d90000c1a0783b */ /* 0x000fe40000000200 */
[----:B------:R-:W-:Y:S02]  /*ff80*/  @P0 LEA.HI.X R167, R32, c[0x0][0x1fc], R29, 0x1, P1 ;  /* 0x00007f0020a70a11 */ /* 0x000fe400008f0c1d */
[----:B------:R-:W-:Y:S02]  /*ff90*/  @P0 LEA R172, P1, R35, c[0x0][0x1f8], 0x1 ;  /* 0x00007e0023ac0a11 */ /* 0x000fe400078208ff */
[----:B------:R-:W-:Y:S01]  /*ffa0*/  @P0 IADD3.X R33, R3, R216, RZ, P4, !PT ;  /* 0x000000d803210210 */ /* 0x000fe200027fe4ff */
[C---:B------:R-:W-:Y:S01]  /*ffb0*/  HMMA.16816.F32.BF16 R8, R136.reuse, R142, RZ ;  /* 0x0000008e8808723c */ /* 0x040fe200000418ff */
[----:B------:R-:W-:Y:S01]  /*ffc0*/  LDSM.16.M88.4 R140, [R134] ;  /* 0x00000000868c783b */ /* 0x000fe20000000200 */
[----:B------:R-:W-:Y:S02]  /*ffd0*/  LOP3.LUT P4, RZ, R194, 0x1, RZ, 0xc0, !PT ;  /* 0x00000001c2ff7812 */ /* 0x000fe4000788c0ff */
[----:B------:R-:W-:Y:S02]  /*ffe0*/  @P0 LEA.HI.X R175, R2, c[0x0][0x1fc], R33, 0x1, P2 ;  /* 0x00007f0002af0a11 */ /* 0x000fe400010f0c21 */
[-C--:B------:R-:W-:Y:S02]  /*fff0*/  IADD3 R2, R188, R132.reuse, RZ ;  /* 0x00000084bc027210 */ /* 0x080fe40007ffe0ff */
[C---:B--2---:R-:W-:Y:S01]  /*10000*/  HMMA.16816.F32.BF16 R12, R136.reuse, R144, RZ ;  /* 0x00000090880c723c */ /* 0x044fe200000418ff */
[----:B------:R-:W-:Y:S03]  /*10010*/  IADD3 R132, R135, R132, R188 ;  /* 0x0000008487847210 */ /* 0x000fe60007ffe0bc */
[----:B------:R-:W-:Y:S01]  /*10020*/  @P0 IADD3.X R32, R3, R214, RZ, P3, !PT ;  /* 0x000000d603200210 */ /* 0x000fe20001ffe4ff */
[----:B------:R-:W-:Y:S03]  /*10030*/  @P0 IMAD R3, R218, 0x6000, R200 ;  /* 0x00006000da030824 */ /* 0x000fe600078e02c8 */
[C---:B------:R-:W-:Y:S01]  /*10040*/  HMMA.16816.F32.BF16 R16, R136.reuse, R146, RZ ;  /* 0x000000928810723c */ /* 0x040fe200000418ff */
[----:B------:R-:W1:Y:S03]  /*10050*/  LDSM.16.M88.4 R144, [R193+0xc100] ;  /* 0x00c10000c190783b */ /* 0x000e660000000200 */
[----:B------:R-:W-:Y:S04]  /*10060*/  @P0 LEA.HI.X R173, R35, c[0x0][0x1fc], R32, 0x1, P1 ;  /* 0x00007f0023ad0a11 */ /* 0x000fe800008f0c20 */
[C---:B---3--:R-:W-:Y:S08]  /*10070*/  HMMA.16816.F32.BF16 R20, R136.reuse, R148, RZ ;  /* 0x000000948814723c */ /* 0x048ff000000418ff */
[C---:B------:R-:W-:Y:S01]  /*10080*/  HMMA.16816.F32.BF16 R24, R136.reuse, R150, RZ ;  /* 0x000000968818723c */ /* 0x040fe200000418ff */
[----:B------:R-:W2:Y:S07]  /*10090*/  LDSM.16.M88.4 R148, [R193+0xd100] ;  /* 0x00d10000c194783b */ /* 0x000eae0000000200 */
[C---:B----4-:R-:W-:Y:S01]  /*100a0*/  HMMA.16816.F32.BF16 R28, R136.reuse, R152, RZ ;  /* 0x00000098881c723c */ /* 0x050fe200000418ff */
[----:B------:R-:W-:Y:S01]  /*100b0*/  @!PT LDS RZ, [RZ] ;  /* 0x00000000fffff984 */ /* 0x000fe20000000800 */
[----:B------:R-:W-:Y:S01]  /*100c0*/  @!PT LDS RZ, [RZ] ;  /* 0x00000000fffff984 */ /* 0x000fe20000000800 */
[----:B------:R-:W-:Y:S01]  /*100d0*/  @!PT LDS RZ, [RZ] ;  /* 0x00000000fffff984 */ /* 0x000fe20000000800 */
[----:B------:R3:W-:Y:S07]  /*100e0*/  @P0 LDGSTS.E.BYPASS.LTC128B.128 [R3], [R170.64], !P6 ;  /* 0x00000000aa030fae */ /* 0x0007ee000f101d46 */
[----:B------:R-:W-:Y:S01]  /*100f0*/  HMMA.16816.F32.BF16 R32, R136, R154, RZ ;  /* 0x0000009a8820723c */ /* 0x000fe200000418ff */
[----:B------:R3:W-:Y:S07]  /*10100*/  @P0 LDGSTS.E.BYPASS.LTC128B.128 [R3+0x2000], [R164.64], !P5 ;  /* 0x02000000a4030fae */ /* 0x0007ee000e901d46 */
[C---:B-1----:R-:W-:Y:S01]  /*10110*/  HMMA.16816.F32.BF16 R4, R140.reuse, R144, R4 ;  /* 0x000000908c04723c */ /* 0x042fe20000041804 */
[----:B------:R3:W-:Y:S07]  /*10120*/  @P0 LDGSTS.E.BYPASS.LTC128B.128 [R3+0x4000], [R168.64], !P4 ;  /* 0x04000000a8030fae */ /* 0x0007ee000e101d46 */
[C---:B------:R-:W-:Y:S01]  /*10130*/  HMMA.16816.F32.BF16 R8, R140.reuse, R146, R8 ;  /* 0x000000928c08723c */ /* 0x040fe20000041808 */
[----:B------:R3:W-:Y:S07]  /*10140*/  @P0 LDGSTS.E.BYPASS.LTC128B.128 [R3+0x1000], [R166.64], !P6 ;  /* 0x01000000a6030fae */ /* 0x0007ee000f101d46 */
[C---:B------:R-:W-:Y:S01]  /*10150*/  HMMA.16816.F32.BF16 R12, R140.reuse, R156, R12 ;  /* 0x0000009c8c0c723c */ /* 0x040fe2000004180c */
[----:B------:R3:W-:Y:S07]  /*10160*/  @P0 LDGSTS.E.BYPASS.LTC128B.128 [R3+0x3000], [R174.64], !P5 ;  /* 0x03000000ae030fae */ /* 0x0007ee000e901d46 */
[C---:B------:R-:W-:Y:S01]  /*10170*/  HMMA.16816.F32.BF16 R16, R140.reuse, R158, R16 ;  /* 0x0000009e8c10723c */ /* 0x040fe20000041810 */
[----:B------:R3:W-:Y:S02]  /*10180*/  @P0 LDGSTS.E.BYPASS.LTC128B.128 [R3+0x5000], [R172.64], !P4 ;  /* 0x05000000ac030fae */ /* 0x0007e4000e101d46 */
[----:B------:R-:W-:Y:S05]  /*10190*/  ISETP.GE.AND P0, PT, R219, 0x2, PT ;  /* 0x00000002db00780c */ /* 0x000fea0003f06270 */
[C---:B--2---:R-:W-:Y:S01]  /*101a0*/  HMMA.16816.F32.BF16 R20, R140.reuse, R148, R20 ;  /* 0x000000948c14723c */ /* 0x044fe20000041814 */
[----:B------:R-:W-:Y:S07]  /*101b0*/  LDSM.16.M88.4 R136, [R187] ;  /* 0x00000000bb88783b */ /* 0x000fee0000000200 */
[C---:B------:R-:W-:Y:S01]  /*101c0*/  HMMA.16816.F32.BF16 R24, R140.reuse, R150, R24 ;  /* 0x000000968c18723c */ /* 0x040fe20000041818 */
[----:B------:R-:W1:Y:S07]  /*101d0*/  LDSM.16.M88.4 R152, [R2+0xc100] ;  /* 0x00c100000298783b */ /* 0x000e6e0000000200 */
[C---:B------:R-:W-:Y:S01]  /*101e0*/  HMMA.16816.F32.BF16 R28, R140.reuse, R160, R28 ;  /* 0x000000a08c1c723c */ /* 0x040fe2000004181c */
[----:B------:R-:W2:Y:S03]  /*101f0*/  LDSM.16.M88.4 R144, [R2+0xc900] ;  /* 0x00c900000290783b */ /* 0x000ea60000000200 */
[----:B---3--:R-:W-:Y:S04]  /*10200*/  IADD3 R3, R188, R193, RZ ;  /* 0x000000c1bc037210 */ /* 0x008fe80007ffe0ff */
[----:B------:R-:W-:Y:S01]  /*10210*/  HMMA.16816.F32.BF16 R32, R140, R162, R32 ;  /* 0x000000a28c20723c */ /* 0x000fe20000041820 */
[----:B------:R-:W3:Y:S08]  /*10220*/  LDSM.16.M88.4 R156, [R2+0xd100] ;  /* 0x00d10000029c783b */ /* 0x000ef00000000200 */
[----:B------:R-:W0:Y:S08]  /*10230*/  LDGDEPBAR ;  /* 0x00000000000079af */ /* 0x000e300000000000 */
[----:B------:R-:W4:Y:S01]  /*10240*/  LDSM.16.M88.4 R148, [R2+0xd900] ;  /* 0x00d900000294783b */ /* 0x000f220000000200 */
[C---:B-1----:R-:W-:Y:S07]  /*10250*/  HMMA.16816.F32.BF16 R4, R136.reuse, R152, R4 ;  /* 0x000000988804723c */ /* 0x042fee0000041804 */
[----:B------:R-:W-:Y:S01]  /*10260*/  LDSM.16.M88.4 R164, [R186] ;  /* 0x00000000baa4783b */ /* 0x000fe20000000200 */
[C---:B------:R-:W-:Y:S07]  /*10270*/  HMMA.16816.F32.BF16 R8, R136.reuse, R154, R8 ;  /* 0x0000009a8808723c */ /* 0x040fee0000041808 */
[----:B------:R-:W1:Y:S01]  /*10280*/  LDSM.16.M88.4 R168, [R3+0xc100] ;  /* 0x00c1000003a8783b */ /* 0x000e620000000200 */
[C---:B--2---:R-:W-:Y:S07]  /*10290*/  HMMA.16816.F32.BF16 R12, R136.reuse, R144, R12 ;  /* 0x00000090880c723c */ /* 0x044fee000004180c */
[----:B------:R-:W2:Y:S01]  /*102a0*/  LDSM.16.M88.4 R140, [R3+0xc900] ;  /* 0x00c90000038c783b */ /* 0x000ea20000000200 */
[C---:B------:R-:W-:Y:S07]  /*102b0*/  HMMA.16816.F32.BF16 R16, R136.reuse, R146, R16 ;  /* 0x000000928810723c */ /* 0x040fee0000041810 */
[----:B------:R-:W5:Y:S01]  /*102c0*/  LDSM.16.M88.4 R152, [R3+0xd100] ;  /* 0x00d100000398783b */ /* 0x000f620000000200 */
[C---:B---3--:R-:W-:Y:S07]  /*102d0*/  HMMA.16816.F32.BF16 R20, R136.reuse, R156, R20 ;  /* 0x0000009c8814723c */ /* 0x048fee0000041814 */
[----:B------:R-:W3:Y:S01]  /*102e0*/  LDSM.16.M88.4 R144, [R3+0xd900] ;  /* 0x00d900000390783b */ /* 0x000ee20000000200 */
[C---:B------:R-:W-:Y:S07]  /*102f0*/  HMMA.16816.F32.BF16 R24, R136.reuse, R158, R24 ;  /* 0x0000009e8818723c */ /* 0x040fee0000041818 */
[----:B------:R-:W-:Y:S01]  /*10300*/  LDSM.16.M88.4 R156, [R191+UR4+0xe900] ;  /* 0x00e90004bf9c783b */ /* 0x000fe20008000200 */
[C---:B----4-:R-:W-:Y:S07]  /*10310*/  HMMA.16816.F32.BF16 R28, R136.reuse, R148, R28 ;  /* 0x00000094881c723c */ /* 0x050fee000004181c */
[----:B------:R-:W-:Y:S01]  /*10320*/  LDSM.16.M88.4 R160, [R191+UR4+0xf900] ;  /* 0x00f90004bfa0783b */ /* 0x000fe20008000200 */
[----:B------:R-:W-:Y:S07]  /*10330*/  HMMA.16816.F32.BF16 R32, R136, R150, R32 ;  /* 0x000000968820723c */ /* 0x000fee0000041820 */
[----:B------:R-:W-:Y:S01]  /*10340*/  LDSM.16.M88.4 R136, [R190+0x4000] ;  /* 0x00400000be88783b */ /* 0x000fe20000000200 */
[C---:B-1----:R-:W-:Y:S07]  /*10350*/  HMMA.16816.F32.BF16 R4, R164.reuse, R168, R4 ;  /* 0x000000a8a404723c */ /* 0x042fee0000041804 */
[----:B------:R-:W1:Y:S01]  /*10360*/  LDSM.16.M88.4 R148, [R191+UR4+0xe100] ;  /* 0x00e10004bf94783b */ /* 0x000e620008000200 */
[C---:B------:R-:W-:Y:S07]  /*10370*/  HMMA.16816.F32.BF16 R8, R164.reuse, R170, R8 ;  /* 0x000000aaa408723c */ /* 0x040fee0000041808 */
[----:B------:R-:W-:Y:S01]  /*10380*/  LDSM.16.M88.4 R168, [R193+0xe100] ;  /* 0x00e10000c1a8783b */ /* 0x000fe20000000200 */
[C---:B--2---:R-:W-:Y:S07]  /*10390*/  HMMA.16816.F32.BF16 R12, R164.reuse, R140, R12 ;  /* 0x0000008ca40c723c */ /* 0x044fee000004180c */
[----:B------:R-:W-:Y:S01]  /*103a0*/  LDSM.16.M88.4 R172, [R193+0xe900] ;  /* 0x00e90000c1ac783b */ /* 0x000fe20000000200 */
[C---:B------:R-:W-:Y:S07]  /*103b0*/  HMMA.16816.F32.BF16 R16, R164.reuse, R142, R16 ;  /* 0x0000008ea410723c */ /* 0x040fee0000041810 */
[----:B------:R-:W2:Y:S01]  /*103c0*/  LDSM.16.M88.4 R140, [R191+UR4+0xf100] ;  /* 0x00f10004bf8c783b */ /* 0x000ea20008000200 */
[C---:B-----5:R-:W-:Y:S07]  /*103d0*/  HMMA.16816.F32.BF16 R20, R164.reuse, R152, R20 ;  /* 0x00000098a414723c */ /* 0x060fee0000041814 */
[----:B------:R-:W-:Y:S01]  /*103e0*/  LDSM.16.M88.4 R176, [R2+0xe100] ;  /* 0x00e1000002b0783b */ /* 0x000fe20000000200 */
[C---:B------:R-:W-:Y:S07]  /*103f0*/  HMMA.16816.F32.BF16 R24, R164.reuse, R154, R24 ;  /* 0x0000009aa418723c */ /* 0x040fee0000041818 */
[----:B------:R-:W4:Y:S01]  /*10400*/  LDSM.16.M88.4 R152, [R134+0x4000] ;  /* 0x004000008698783b */ /* 0x000f220000000200 */
[C---:B---3--:R-:W-:Y:S07]  /*10410*/  HMMA.16816.F32.BF16 R28, R164.reuse, R144, R28 ;  /* 0x00000090a41c723c */ /* 0x048fee000004181c */
[----:B------:R-:W-:Y:S01]  /*10420*/  LDSM.16.M88.4 R180, [R191+UR4+0x10100] ;  /* 0x01010004bfb4783b */ /* 0x000fe20008000200 */
[----:B------:R-:W-:Y:S07]  /*10430*/  HMMA.16816.F32.BF16 R32, R164, R146, R32 ;  /* 0x00000092a420723c */ /* 0x000fee0000041820 */
[----:B------:R-:W3:Y:S01]  /*10440*/  LDSM.16.M88.4 R144, [R193+0xf100] ;  /* 0x00f10000c190783b */ /* 0x000ee20000000200 */
[C---:B-1----:R-:W-:Y:S07]  /*10450*/  HMMA.16816.F32.BF16 R4, R136.reuse, R148, R4 ;  /* 0x000000948804723c */ /* 0x042fee0000041804 */
[----:B------:R-:W-:Y:S01]  /*10460*/  LDSM.16.M88.4 R164, [R187+0x4000] ;  /* 0x00400000bba4783b */ /* 0x000fe20000000200 */
[C---:B------:R-:W-:Y:S07]  /*10470*/  HMMA.16816.F32.BF16 R8, R136.reuse, R150, R8 ;  /* 0x000000968808723c */ /* 0x040fee0000041808 */
[----:B------:R-:W1:Y:S01]  /*10480*/  LDSM.16.M88.4 R148, [R193+0xf900] ;  /* 0x00f90000c194783b */ /* 0x000e620000000200 */
[C---:B------:R-:W-:Y:S08]  /*10490*/  HMMA.16816.F32.BF16 R12, R136.reuse, R156, R12 ;  /* 0x0000009c880c723c */ /* 0x040ff0000004180c */
[C---:B------:R-:W-:Y:S01]  /*104a0*/  HMMA.16816.F32.BF16 R16, R136.reuse, R158, R16 ;  /* 0x0000009e8810723c */ /* 0x040fe20000041810 */
[----:B------:R-:W-:Y:S07]  /*104b0*/  LDSM.16.M88.4 R156, [R2+0xf900] ;  /* 0x00f90000029c783b */ /* 0x000fee0000000200 */
[C---:B--2---:R-:W-:Y:S08]  /*104c0*/  HMMA.16816.F32.BF16 R20, R136.reuse, R140, R20 ;  /* 0x0000008c8814723c */ /* 0x044ff00000041814 */
[C---:B------:R-:W-:Y:S01]  /*104d0*/  HMMA.16816.F32.BF16 R24, R136.reuse, R142, R24 ;  /* 0x0000008e8818723c */ /* 0x040fe20000041818 */
[----:B------:R-:W-:Y:S07]  /*104e0*/  LDSM.16.M88.4 R140, [R2+0xf100] ;  /* 0x00f10000028c783b */ /* 0x000fee0000000200 */
[C---:B------:R-:W-:Y:S08]  /*104f0*/  HMMA.16816.F32.BF16 R28, R136.reuse, R160, R28 ;  /* 0x000000a0881c723c */ /* 0x040ff0000004181c */
[----:B------:R-:W-:Y:S01]  /*10500*/  HMMA.16816.F32.BF16 R32, R136, R162, R32 ;  /* 0x000000a28820723c */ /* 0x000fe20000041820 */
[----:B------:R-:W2:Y:S07]  /*10510*/  LDSM.16.M88.4 R136, [R2+0xe900] ;  /* 0x00e900000288783b */ /* 0x000eae0000000200 */
[C---:B----4-:R-:W-:Y:S01]  /*10520*/  HMMA.16816.F32.BF16 R4, R152.reuse, R168, R4 ;  /* 0x000000a89804723c */ /* 0x050fe20000041804 */
[----:B------:R-:W-:Y:S07]  /*10530*/  LDSM.16.M88.4 R160, [R186+0x4000] ;  /* 0x00400000baa0783b */ /* 0x000fee0000000200 */
[C---:B------:R-:W-:Y:S01]  /*10540*/  HMMA.16816.F32.BF16 R8, R152.reuse, R170, R8 ;  /* 0x000000aa9808723c */ /* 0x040fe20000041808 */
[----:B------:R-:W4:Y:S07]  /*10550*/  LDSM.16.M88.4 R168, [R3+0xe100] ;  /* 0x00e1000003a8783b */ /* 0x000f2e0000000200 */
        /* <DEDUP_REMOVED lines=9> */
[C---:B------:R-:W-:Y:S01]  /*105f0*/  HMMA.16816.F32.BF16 R4, R164.reuse, R176, R4 ;  /* 0x000000b0a404723c */ /* 0x040fe20000041804 */
[----:B------:R-:W5:Y:S07]  /*10600*/  LDSM.16.M88.4 R152, [R132+0xf900] ;  /* 0x00f900008498783b */ /* 0x000f6e0000000200 */
[C---:B------:R-:W-:Y:S01]  /*10610*/  HMMA.16816.F32.BF16 R8, R164.reuse, R178, R8 ;  /* 0x000000b2a408723c */ /* 0x040fe20000041808 */
[----:B------:R-:W-:Y:S07]  /*10620*/  LDSM.16.M88.4 R176, [R193+0x10100] ;  /* 0x01010000c1b0783b */ /* 0x000fee0000000200 */
[C---:B--2---:R-:W-:Y:S08]  /*10630*/  HMMA.16816.F32.BF16 R12, R164.reuse, R136, R12 ;  /* 0x00000088a40c723c */ /* 0x044ff0000004180c */
[C---:B------:R-:W-:Y:S01]  /*10640*/  HMMA.16816.F32.BF16 R16, R164.reuse, R138, R16 ;  /* 0x0000008aa410723c */ /* 0x040fe20000041810 */
[----:B------:R-:W2:Y:S07]  /*10650*/  LDSM.16.M88.4 R136, [R191+UR4+0x10900] ;  /* 0x01090004bf88783b */ /* 0x000eae0008000200 */
[C---:B------:R-:W-:Y:S08]  /*10660*/  HMMA.16816.F32.BF16 R20, R164.reuse, R140, R20 ;  /* 0x0000008ca414723c */ /* 0x040ff00000041814 */
[C---:B------:R-:W-:Y:S01]  /*10670*/  HMMA.16816.F32.BF16 R24, R164.reuse, R142, R24 ;  /* 0x0000008ea418723c */ /* 0x040fe20000041818 */
[----:B------:R-:W1:Y:S07]  /*10680*/  LDSM.16.M88.4 R140, [R191+UR4+0x11100] ;  /* 0x01110004bf8c783b */ /* 0x000e6e0008000200 */
[C---:B------:R-:W-:Y:S08]  /*10690*/  HMMA.16816.F32.BF16 R28, R164.reuse, R156, R28 ;  /* 0x0000009ca41c723c */ /* 0x040ff0000004181c */
[----:B------:R-:W-:Y:S01]  /*106a0*/  HMMA.16816.F32.BF16 R32, R164, R158, R32 ;  /* 0x0000009ea420723c */ /* 0x000fe20000041820 */
[----:B------:R-:W2:Y:S07]  /*106b0*/  LDSM.16.M88.4 R156, [R191+UR4+0x11900] ;  /* 0x01190004bf9c783b */ /* 0x000eae0008000200 */
[C---:B----4-:R-:W-:Y:S01]  /*106c0*/  HMMA.16816.F32.BF16 R4, R160.reuse, R168, R4 ;  /* 0x000000a8a004723c */ /* 0x050fe20000041804 */
[----:B------:R-:W4:Y:S07]  /*106d0*/  LDSM.16.M88.4 R164, [R134+0x8000] ;  /* 0x0080000086a4783b */ /* 0x000f2e0000000200 */
[C---:B------:R-:W-:Y:S01]  /*106e0*/  HMMA.16816.F32.BF16 R8, R160.reuse, R170, R8 ;  /* 0x000000aaa008723c */ /* 0x040fe20000041808 */
[----:B------:R-:W-:Y:S07]  /*106f0*/  LDSM.16.M88.4 R168, [R2+0x10100] ;  /* 0x0101000002a8783b */ /* 0x000fee0000000200 */
[C---:B---3--:R-:W-:Y:S08]  /*10700*/  HMMA.16816.F32.BF16 R12, R160.reuse, R144, R12 ;  /* 0x00000090a00c723c */ /* 0x048ff0000004180c */
[C---:B------:R-:W-:Y:S01]  /*10710*/  HMMA.16816.F32.BF16 R16, R160.reuse, R146, R16 ;  /* 0x00000092a010723c */ /* 0x040fe20000041810 */
[----:B------:R-:W3:Y:S07]  /*10720*/  LDSM.16.M88.4 R144, [R193+0x10900] ;  /* 0x01090000c190783b */ /* 0x000eee0000000200 */
[C---:B-1----:R-:W-:Y:S08]  /*10730*/  HMMA.16816.F32.BF16 R20, R160.reuse, R148, R20 ;  /* 0x00000094a014723c */ /* 0x042ff00000041814 */
[C---:B------:R-:W-:Y:S01]  /*10740*/  HMMA.16816.F32.BF16 R24, R160.reuse, R150, R24 ;  /* 0x00000096a018723c */ /* 0x040fe20000041818 */
[----:B------:R-:W1:Y:S07]  /*10750*/  LDSM.16.M88.4 R148, [R193+0x11100] ;  /* 0x01110000c194783b */ /* 0x000e6e0000000200 */
[C---:B-----5:R-:W-:Y:S08]  /*10760*/  HMMA.16816.F32.BF16 R28, R160.reuse, R152, R28 ;  /* 0x00000098a01c723c */ /* 0x060ff0000004181c */
[----:B------:R-:W-:Y:S01]  /*10770*/  HMMA.16816.F32.BF16 R32, R160, R154, R32 ;  /* 0x0000009aa020723c */ /* 0x000fe20000041820 */
[----:B------:R-:W5:Y:S07]  /*10780*/  LDSM.16.M88.4 R152, [R193+0x11900] ;  /* 0x01190000c198783b */ /* 0x000f6e0000000200 */
        /* <DEDUP_REMOVED lines=15> */
[C---:B------:R-:W-:Y:S08]  /*10880*/  HMMA.16816.F32.BF16 R8, R164.reuse, R178, R8 ;  /* 0x000000b2a408723c */ /* 0x040ff00000041808 */
[C---:B---3--:R-:W-:Y:S08]  /*10890*/  HMMA.16816.F32.BF16 R12, R164.reuse, R144, R12 ;  /* 0x00000090a40c723c */ /* 0x048ff0000004180c */
[C---:B------:R-:W-:Y:S08]  /*108a0*/  HMMA.16816.F32.BF16 R16, R164.reuse, R146, R16 ;  /* 0x00000092a410723c */ /* 0x040ff00000041810 */
[C---:B-1----:R-:W-:Y:S08]  /*108b0*/  HMMA.16816.F32.BF16 R20, R164.reuse, R148, R20 ;  /* 0x00000094a414723c */ /* 0x042ff00000041814 */
[C---:B------:R-:W-:Y:S08]  /*108c0*/  HMMA.16816.F32.BF16 R24, R164.reuse, R150, R24 ;  /* 0x00000096a418723c */ /* 0x040ff00000041818 */
[C---:B-----5:R-:W-:Y:S08]  /*108d0*/  HMMA.16816.F32.BF16 R28, R164.reuse, R152, R28 ;  /* 0x00000098a41c723c */ /* 0x060ff0000004181c */
[----:B------:R-:W-:Y:S08]  /*108e0*/  HMMA.16816.F32.BF16 R32, R164, R154, R32 ;  /* 0x0000009aa420723c */ /* 0x000ff00000041820 */
[C---:B------:R-:W-:Y:S08]  /*108f0*/  HMMA.16816.F32.BF16 R4, R160.reuse, R168, R4 ;  /* 0x000000a8a004723c */ /* 0x040ff00000041804 */
[C---:B------:R-:W-:Y:S08]  /*10900*/  HMMA.16816.F32.BF16 R8, R160.reuse, R170, R8 ;  /* 0x000000aaa008723c */ /* 0x040ff00000041808 */
[C---:B--2---:R-:W-:Y:S08]  /*10910*/  HMMA.16816.F32.BF16 R12, R160.reuse, R136, R12 ;  /* 0x00000088a00c723c */ /* 0x044ff0000004180c */
[C---:B------:R-:W-:Y:S01]  /*10920*/  HMMA.16816.F32.BF16 R16, R160.reuse, R138, R16 ;  /* 0x0000008aa010723c */ /* 0x040fe20000041810 */
[----:B------:R-:W1:Y:S07]  /*10930*/  LDSM.16.M88.4 R136, [R132+0x10900] ;  /* 0x010900008488783b */ /* 0x000e6e0000000200 */
[C---:B------:R-:W-:Y:S08]  /*10940*/  HMMA.16816.F32.BF16 R20, R160.reuse, R140, R20 ;  /* 0x0000008ca014723c */ /* 0x040ff00000041814 */
[C---:B------:R-:W-:Y:S01]  /*10950*/  HMMA.16816.F32.BF16 R24, R160.reuse, R142, R24 ;  /* 0x0000008ea018723c */ /* 0x040fe20000041818 */
[----:B------:R-:W2:Y:S07]  /*10960*/  LDSM.16.M88.4 R140, [R132+0x11100] ;  /* 0x01110000848c783b */ /* 0x000eae0000000200 */
[C---:B------:R-:W-:Y:S08]  /*10970*/  HMMA.16816.F32.BF16 R28, R160.reuse, R156, R28 ;  /* 0x0000009ca01c723c */ /* 0x040ff0000004181c */
[----:B------:R-:W-:Y:S08]  /*10980*/  HMMA.16816.F32.BF16 R32, R160, R158, R32 ;  /* 0x0000009ea020723c */ /* 0x000ff00000041820 */
[C---:B----4-:R-:W-:Y:S08]  /*10990*/  HMMA.16816.F32.BF16 R4, R172.reuse, R180, R4 ;  /* 0x000000b4ac04723c */ /* 0x050ff00000041804 */
[C---:B------:R-:W-:Y:S08]  /*109a0*/  HMMA.16816.F32.BF16 R8, R172.reuse, R182, R8 ;  /* 0x000000b6ac08723c */ /* 0x040ff00000041808 */
[C---:B-1----:R-:W-:Y:S08]  /*109b0*/  HMMA.16816.F32.BF16 R12, R172.reuse, R136, R12 ;  /* 0x00000088ac0c723c */ /* 0x042ff0000004180c */
[C---:B------:R-:W-:Y:S04]  /*109c0*/  HMMA.16816.F32.BF16 R16, R172.reuse, R138, R16 ;  /* 0x0000008aac10723c */ /* 0x040fe80000041810 */
[----:B------:R-:W-:Y:S02]  /*109d0*/  FMUL.FTZ R162, R4, c[0x0][0x320] ;  /* 0x0000c80004a27a20 */ /* 0x000fe40000410000 */
[----:B------:R-:W-:Y:S02]  /*109e0*/  FMUL.FTZ R157, R5, c[0x0][0x320] ;  /* 0x0000c800059d7a20 */ /* 0x000fe40000410000 */
[C---:B--2---:R-:W-:Y:S02]  /*109f0*/  HMMA.16816.F32.BF16 R20, R172.reuse, R140, R20 ;  /* 0x0000008cac14723c */ /* 0x044fe40000041814 */
[----:B------:R-:W1:Y:S02]  /*10a00*/  MUFU.TANH R162, R162 ;  /* 0x000000a200a27308 */ /* 0x000e640000002400 */
[----:B------:R-:W-:Y:S02]  /*10a10*/  FMUL.FTZ R9, R9, c[0x0][0x320] ;  /* 0x0000c80009097a20 */ /* 0x000fe40000410000 */
[----:B------:R-:W-:Y:S02]  /*10a20*/  FMUL.FTZ R10, R10, c[0x0][0x320] ;  /* 0x0000c8000a0a7a20 */ /* 0x000fe40000410000 */
[C---:B------:R-:W-:Y:S04]  /*10a30*/  HMMA.16816.F32.BF16 R24, R172.reuse, R142, R24 ;  /* 0x0000008eac18723c */ /* 0x040fe80000041818 */
[----:B------:R-:W-:Y:S01]  /*10a40*/  FMUL.FTZ R11, R11, c[0x0][0x320] ;  /* 0x0000c8000b0b7a20 */ /* 0x000fe20000410000 */
[----:B------:R-:W-:Y:S01]  /*10a50*/  MUFU.TANH R165, R9 ;  /* 0x0000000900a57308 */ /* 0x000fe20000002400 */
[----:B------:R-:W-:Y:S02]  /*10a60*/  FMUL.FTZ R163, R8, c[0x0][0x320] ;  /* 0x0000c80008a37a20 */ /* 0x000fe40000410000 */
[----:B------:R-:W-:Y:S04]  /*10a70*/  FMUL.FTZ R161, R6, c[0x0][0x320] ;  /* 0x0000c80006a17a20 */ /* 0x000fe80000410000 */
[----:B------:R-:W-:Y:S02]  /*10a80*/  FMUL.FTZ R160, R7, c[0x0][0x320] ;  /* 0x0000c80007a07a20 */ /* 0x000fe40000410000 */
[----:B------:R-:W-:Y:S01]  /*10a90*/  FMUL.FTZ R169, R12, c[0x0][0x320] ;  /* 0x0000c8000ca97a20 */ /* 0x000fe20000410000 */
[----:B------:R-:W-:Y:S01]  /*10aa0*/  MUFU.TANH R234, R10 ;  /* 0x0000000a00ea7308 */ /* 0x000fe20000002400 */
[----:B------:R-:W-:Y:S02]  /*10ab0*/  FMUL.FTZ R13, R13, c[0x0][0x320] ;  /* 0x0000c8000d0d7a20 */ /* 0x000fe40000410000 */
[----:B------:R-:W-:Y:S01]  /*10ac0*/  FMUL.FTZ R14, R14, c[0x0][0x320] ;  /* 0x0000c8000e0e7a20 */ /* 0x000fe20000410000 */
[----:B-1----:R-:W-:Y:S01]  /*10ad0*/  FMNMX.FTZ R2, R162, R133, !PT ;  /* 0x00000085a2027209 */ /* 0x002fe20007810000 */
[----:B------:R-:W-:Y:S02]  /*10ae0*/  FMUL.FTZ R15, R15, c[0x0][0x320] ;  /* 0x0000c8000f0f7a20 */ /* 0x000fe40000410000 */
[----:B------:R-:W-:Y:S02]  /*10af0*/  FMUL.FTZ R16, R16, c[0x0][0x320] ;  /* 0x0000c80010107a20 */ /* 0x000fe40000410000 */
[----:B------:R-:W-:Y:S01]  /*10b00*/  FMUL.FTZ R17, R17, c[0x0][0x320] ;  /* 0x0000c80011117a20 */ /* 0x000fe20000410000 */
[----:B------:R1:W-:Y:S01]  /*10b10*/  MUFU.TANH R176, R11 ;  /* 0x0000000b00b07308 */ /* 0x0003e20000002400 */
        /* <DEDUP_REMOVED lines=12> */
[----:B-1----:R-:W1:Y:S01]  /*10be0*/  LDSM.16.M88.4 R8, [R132+0x11900] ;  /* 0x011900008408783b */ /* 0x002e620000000200 */
[----:B------:R-:W-:Y:S08]  /*10bf0*/  DEPBAR.LE SB0, 0x2 ;  /* 0x000080800000791a */ /* 0x000ff00000000000 */
[----:B------:R-:W4:Y:S01]  /*10c00*/  MUFU.TANH R160, R160 ;  /* 0x000000a000a07308 */ /* 0x000f220000002400 */
[----:B------:R-:W-:Y:S01]  /*10c10*/  BAR.SYNC.DEFER_BLOCKING 0x0 ;  /* 0x0000000000007b1d */ /* 0x000fe20000010000 */
[----:B--2---:R-:W-:Y:S02]  /*10c20*/  FMNMX.FTZ R2, R157, R2, !PT ;  /* 0x000000029d027209 */ /* 0x004fe40007810000 */
[----:B---3--:R-:W-:Y:S04]  /*10c30*/  FMNMX.FTZ R3, R161, R0, !PT ;  /* 0x00000000a1037209 */ /* 0x008fe80007810000 */
[----:B----4-:R-:W-:Y:S01]  /*10c40*/  FMNMX.FTZ R3, R160, R3, !PT ;  /* 0x00000003a0037209 */ /* 0x010fe20007810000 */
[----:B------:R-:W-:Y:S01]  /*10c50*/  LDSM.16.MT88.4 R140, [R184+UR4+0x2900] ;  /* 0x00290004b88c783b */ /* 0x000fe20008004200 */
[----:B------:R-:W2:Y:S02]  /*10c60*/  MUFU.TANH R163, R163 ;  /* 0x000000a300a37308 */ /* 0x000ea40000002400 */
[----:B------:R-:W-:Y:S04]  /*10c70*/  FMNMX.FTZ R3, R234, R3, !PT ;  /* 0x00000003ea037209 */ /* 0x000fe80007810000 */
[----:B------:R-:W-:Y:S01]  /*10c80*/  FMNMX.FTZ R3, R176, R3, !PT ;  /* 0x00000003b0037209 */ /* 0x000fe20007810000 */
[C---:B-1----:R-:W-:Y:S01]  /*10c90*/  HMMA.16816.F32.BF16 R28, R172.reuse, R8, R28 ;  /* 0x00000008ac1c723c */ /* 0x042fe2000004181c */
[----:B------:R-:W-:Y:S02]  /*10ca0*/  LDSM.16.MT88.4 R148, [R185+UR4+0x3900] ;  /* 0x00390004b994783b */ /* 0x000fe40008004200 */
[----:B------:R-:W1:Y:S05]  /*10cb0*/  MUFU.TANH R169, R169 ;  /* 0x000000a900a97308 */ /* 0x000e6a0000002400 */
[----:B------:R-:W-:Y:S05]  /*10cc0*/  HMMA.16816.F32.BF16 R32, R172, R10, R32 ;  /* 0x0000000aac20723c */ /* 0x000fea0000041820 */
[----:B------:R-:W3:Y:S01]  /*10cd0*/  MUFU.TANH R181, R13 ;  /* 0x0000000d00b57308 */ /* 0x000ee20000002400 */
[----:B--2---:R-:W-:Y:S06]  /*10ce0*/  FMNMX.FTZ R2, R163, R2, !PT ;  /* 0x00000002a3027209 */ /* 0x004fec0007810000 */
[----:B------:R-:W-:Y:S03]  /*10cf0*/  FMNMX.FTZ R2, R165, R2, !PT ;  /* 0x00000002a5027209 */ /* 0x000fe60007810000 */
        /* <DEDUP_REMOVED lines=15> */
[----:B-1----:R-:W-:Y:S01]  /*10df0*/  FMNMX.FTZ R3, R180, R3, !PT ;  /* 0x00000003b4037209 */ /* 0x002fe20007810000 */
[----:B------:R-:W-:Y:S08]  /*10e00*/  LDSM.16.MT88.4 R12, [R185+UR4+0x100] ;  /* 0x00010004b90c783b */ /* 0x000ff00008004200 */
[----:B------:R-:W1:Y:S01]  /*10e10*/  MUFU.TANH R230, R18 ;  /* 0x0000001200e67308 */ /* 0x000e620000002400 */
[----:B---3--:R-:W-:Y:S02]  /*10e20*/  FMNMX.FTZ R2, R171, R2, !PT ;  /* 0x00000002ab027209 */ /* 0x008fe40007810000 */
[----:B------:R-:W-:Y:S07]  /*10e30*/  IADD3 R16, R184, UR4, RZ ;  /* 0x00000004b8107c10 */ /* 0x000fee000fffe0ff */
        /* <DEDUP_REMOVED lines=30> */
[----:B------:R-:W-:Y:S08]  /*11020*/  LDSM.16.MT88.4 R28, [R184+UR4+0x100] ;  /* 0x00010004b81c783b */ /* 0x000ff00008004200 */
[----:B------:R-:W3:Y:S01]  /*11030*/  MUFU.TANH R158, R34 ;  /* 0x00000022009e7308 */ /* 0x000ee20000002400 */
[----:B--2---:R-:W-:Y:S09]  /*11040*/  FMNMX.FTZ R2, R173, R2, !PT ;  /* 0x00000002ad027209 */ /* 0x004ff20007810000 */
[----:B------:R-:W2:Y:S01]  /*11050*/  MUFU.TANH R156, R35 ;  /* 0x00000023009c7308 */ /* 0x000ea20000002400 */
[----:B-1----:R-:W-:Y:S05]  /*11060*/  FMNMX.FTZ R11, R159, R2, !PT ;  /* 0x000000029f0b7209 */ /* 0x002fea0007810000 */
[----:B------:R-:W1:Y:S01]  /*11070*/  SHFL.BFLY PT, R2, R11, 0x2, 0x1f ;  /* 0x0c401f000b027f89 */ /* 0x000e6200000e0000 */
[----:B---3--:R-:W-:Y:S04]  /*11080*/  FMNMX.FTZ R3, R158, R3, !PT ;  /* 0x000000039e037209 */ /* 0x008fe80007810000 */
[----:B--2---:R-:W-:Y:S05]  /*11090*/  FMNMX.FTZ R10, R156, R3, !PT ;  /* 0x000000039c0a7209 */ /* 0x004fea0007810000 */
[----:B------:R-:W2:Y:S01]  /*110a0*/  SHFL.BFLY PT, R3, R10, 0x2, 0x1f ;  /* 0x0c401f000a037f89 */ /* 0x000ea200000e0000 */
[----:B-1----:R-:W-:Y:S07]  /*110b0*/  FMNMX.FTZ R9, R11, R2, !PT ;  /* 0x000000020b097209 */ /* 0x002fee0007810000 */
[----:B------:R-:W1:Y:S01]  /*110c0*/  SHFL.BFLY PT, R132, R9, 0x1, 0x1f ;  /* 0x0c201f0009847f89 */ /* 0x000e6200000e0000 */
[----:B--2---:R-:W-:Y:S07]  /*110d0*/  FMNMX.FTZ R8, R10, R3, !PT ;  /* 0x000000030a087209 */ /* 0x004fee0007810000 */
[----:B------:R-:W2:Y:S01]  /*110e0*/  SHFL.BFLY PT, R3, R8, 0x1, 0x1f ;  /* 0x0c201f0008037f89 */ /* 0x000ea200000e0000 */
[----:B-1----:R-:W-:Y:S05]  /*110f0*/  FMNMX.FTZ R132, R9, R132, !PT ;  /* 0x0000008409847209 */ /* 0x002fea0007810000 */
[C---:B------:R-:W-:Y:S02]  /*11100*/  FADD.FTZ R4, -R132.reuse, R133 ;  /* 0x0000008584047221 */ /* 0x040fe40000010100 */
[----:B------:R-:W-:Y:S02]  /*11110*/  FMUL.FTZ R178, R132, c[0x0][0x2d0] ;  /* 0x0000b40084b27a20 */ /* 0x000fe40000410000 */
[----:B------:R-:W-:Y:S02]  /*11120*/  FMUL.FTZ R2, R4, c[0x0][0x2d0] ;  /* 0x0000b40004027a20 */ /* 0x000fe40000410000 */
[--C-:B------:R-:W-:Y:S02]  /*11130*/  FFMA.FTZ R167, R157, c[0x0][0x2d0], -R178.reuse ;  /* 0x0000b4009da77a23 */ /* 0x100fe400000108b2 */
[--C-:B------:R-:W-:Y:S02]  /*11140*/  FFMA.FTZ R168, R162, c[0x0][0x2d0], -R178.reuse ;  /* 0x0000b400a2a87a23 */ /* 0x100fe400000108b2 */
[--C-:B------:R-:W-:Y:S01]  /*11150*/  FFMA.FTZ R166, R163, c[0x0][0x2d0], -R178.reuse ;  /* 0x0000b400a3a67a23 */ /* 0x100fe200000108b2 */
[----:B------:R-:W1:Y:S01]  /*11160*/  MUFU.EX2 R2, R2 ;  /* 0x0000000200027308 */ /* 0x000e620000000800 */
[--C-:B------:R-:W-:Y:S02]  /*11170*/  FFMA.FTZ R163, R165, c[0x0][0x2d0], -R178.reuse ;  /* 0x0000b400a5a37a23 */ /* 0x100fe400000108b2 */
[--C-:B------:R-:W-:Y:S01]  /*11180*/  FFMA.FTZ R169, R169, c[0x0][0x2d0], -R178.reuse ;  /* 0x0000b400a9a97a23 */ /* 0x100fe200000108b2 */
[----:B--2---:R-:W-:Y:S01]  /*11190*/  FMNMX.FTZ R3, R8, R3, !PT ;  /* 0x0000000308037209 */ /* 0x004fe20007810000 */
[--C-:B------:R-:W-:Y:S01]  /*111a0*/  FFMA.FTZ R174, R181, c[0x0][0x2d0], -R178.reuse ;  /* 0x0000b400b5ae7a23 */ /* 0x100fe200000108b2 */
[----:B------:R-:W-:Y:S01]  /*111b0*/  IADD3 R8, R185, UR4, RZ ;  /* 0x00000004b9087c10 */ /* 0x000fe2000fffe0ff */
[----:B------:R-:W-:Y:S02]  /*111c0*/  FFMA.FTZ R171, R171, c[0x0][0x2d0], -R178 ;  /* 0x0000b400abab7a23 */ /* 0x000fe400000108b2 */
[C---:B------:R-:W-:Y:S01]  /*111d0*/  FMUL.FTZ R157, R3.reuse, c[0x0][0x2d0] ;  /* 0x0000b400039d7a20 */ /* 0x040fe20000410000 */
[----:B------:R-:W-:Y:S01]  /*111e0*/  MUFU.EX2 R168, R168 ;  /* 0x000000a800a87308 */ /* 0x000fe20000000800 */
[----:B------:R-:W-:Y:S01]  /*111f0*/  FADD.FTZ R4, -R3, R0 ;  /* 0x0000000003047221 */ /* 0x000fe20000010100 */
[----:B------:R-:W-:Y:S01]  /*11200*/  IADD3 R133, R189, R8, RZ ;  /* 0x00000008bd857210 */ /* 0x000fe20007ffe0ff */
[--C-:B------:R-:W-:Y:S02]  /*11210*/  FFMA.FTZ R165, R161, c[0x0][0x2d0], -R157.reuse ;  /* 0x0000b400a1a57a23 */ /* 0x100fe4000001089d */
[--C-:B------:R-:W-:Y:S01]  /*11220*/  FFMA.FTZ R164, R160, c[0x0][0x2d0], -R157.reuse ;  /* 0x0000b400a0a47a23 */ /* 0x100fe2000001089d */
[----:B------:R-:W-:Y:S01]  /*11230*/  IADD3 R160, R189, R16, RZ ;  /* 0x00000010bda07210 */ /* 0x000fe20007ffe0ff */
[--C-:B------:R-:W-:Y:S01]  /*11240*/  FFMA.FTZ R162, R234, c[0x0][0x2d0], -R157.reuse ;  /* 0x0000b400eaa27a23 */ /* 0x100fe2000001089d */
[----:B------:R-:W2:Y:S01]  /*11250*/  LDSM.16.MT88.4 R20, [R133+0x100] ;  /* 0x000100008514783b */ /* 0x000ea20000004200 */
[--C-:B------:R-:W-:Y:S01]  /*11260*/  FFMA.FTZ R161, R176, c[0x0][0x2d0], -R157.reuse ;  /* 0x0000b400b0a17a23 */ /* 0x100fe2000001089d */
[----:B------:R-:W3:Y:S01]  /*11270*/  MUFU.EX2 R167, R167 ;  /* 0x000000a700a77308 */ /* 0x000ee20000000800 */
[----:B------:R-:W-:Y:S02]  /*11280*/  FMUL.FTZ R0, R4, c[0x0][0x2d0] ;  /* 0x0000b40004007a20 */ /* 0x000fe40000410000 */
[--C-:B------:R-:W-:Y:S02]  /*11290*/  FFMA.FTZ R176, R179, c[0x0][0x2d0], -R178.reuse ;  /* 0x0000b400b3b07a23 */ /* 0x100fe400000108b2 */
[C---:B-1----:R-:W-:Y:S01]  /*112a0*/  FMUL.FTZ R4, R2.reuse, R128 ;  /* 0x0000008002047220 */ /* 0x042fe20000410000 */
[----:B------:R-:W-:Y:S01]  /*112b0*/  LDSM.16.MT88.4 R136, [R133+0x2900] ;  /* 0x002900008588783b */ /* 0x000fe20000004200 */
[C---:B------:R-:W-:Y:S02]  /*112c0*/  FMUL.FTZ R5, R2.reuse, R129 ;  /* 0x0000008102057220 */ /* 0x040fe40000410000 */
[C---:B------:R-:W-:Y:S01]  /*112d0*/  FMUL.FTZ R8, R2.reuse, R124 ;  /* 0x0000007c02087220 */ /* 0x040fe20000410000 */
[----:B------:R-:W1:Y:S01]  /*112e0*/  MUFU.EX2 R0, R0 ;  /* 0x0000000000007308 */ /* 0x000e620000000800 */
[C---:B------:R-:W-:Y:S02]  /*112f0*/  FMUL.FTZ R9, R2.reuse, R125 ;  /* 0x0000007d02097220 */ /* 0x040fe40000410000 */
[C---:B------:R-:W-:Y:S01]  /*11300*/  FMUL.FTZ R16, R2.reuse, R116 ;  /* 0x0000007402107220 */ /* 0x040fe20000410000 */
[----:B------:R-:W-:Y:S01]  /*11310*/  LDSM.16.MT88.4 R144, [R160+0x1900] ;  /* 0x00190000a090783b */ /* 0x000fe20000004200 */
[C---:B------:R-:W-:Y:S02]  /*11320*/  FMUL.FTZ R17, R2.reuse, R117 ;  /* 0x0000007502117220 */ /* 0x040fe40000410000 */
[C---:B------:R-:W-:Y:S02]  /*11330*/  FMUL.FTZ R24, R2.reuse, R108 ;  /* 0x0000006c02187220 */ /* 0x040fe40000410000 */
[C---:B------:R-:W-:Y:S01]  /*11340*/  FMUL.FTZ R25, R2.reuse, R109 ;  /* 0x0000006d02197220 */ /* 0x040fe20000410000 */
[----:B------:R-:W-:Y:S01]  /*11350*/  MUFU.EX2 R166, R166 ;  /* 0x000000a600a67308 */ /* 0x000fe20000000800 */
[C---:B------:R-:W-:Y:S01]  /*11360*/  FMUL.FTZ R32, R2.reuse, R100 ;  /* 0x0000006402207220 */ /* 0x040fe20000410000 */
[----:B------:R-:W-:Y:S01]  /*11370*/  LDSM.16.MT88.4 R152, [R133+0x3900] ;  /* 0x003900008598783b */ /* 0x000fe20000004200 */
[C---:B------:R-:W-:Y:S01]  /*11380*/  FMUL.FTZ R33, R2.reuse, R101 ;  /* 0x0000006502217220 */ /* 0x040fe20000410000 */
[----:B---3--:R-:W-:Y:S01]  /*11390*/  F2FP.BF16.PACK_AB R128, R167, R168 ;  /* 0x000000a8a780723e */ /* 0x008fe200000010ff */
[C---:B------:R-:W-:Y:S02]  /*113a0*/  FMUL.FTZ R36, R2.reuse, R36 ;  /* 0x0000002402247220 */ /* 0x040fe40000410000 */
[C---:B------:R-:W-:Y:S02]  /*113b0*/  FMUL.FTZ R37, R2.reuse, R37 ;  /* 0x0000002502257220 */ /* 0x040fe40000410000 */
[C---:B------:R-:W-:Y:S01]  /*113c0*/  FMUL.FTZ R40, R2.reuse, R40 ;  /* 0x0000002802287220 */ /* 0x040fe20000410000 */
[----:B------:R-:W3:Y:S01]  /*113d0*/  MUFU.EX2 R163, R163 ;  /* 0x000000a300a37308 */ /* 0x000ee20000000800 */
[C---:B------:R-:W-:Y:S02]  /*113e0*/  FMUL.FTZ R41, R2.reuse, R41 ;  /* 0x0000002902297220 */ /* 0x040fe40000410000 */
[----:B------:R-:W-:Y:S02]  /*113f0*/  FMUL.FTZ R44, R2, R44 ;  /* 0x0000002c022c7220 */ /* 0x000fe40000410000 */
[C---:B-1----:R-:W-:Y:S02]  /*11400*/  FMUL.FTZ R6, R0.reuse, R130 ;  /* 0x0000008200067220 */ /* 0x042fe40000410000 */
[C---:B------:R-:W-:Y:S02]  /*11410*/  FMUL.FTZ R7, R0.reuse, R131 ;  /* 0x0000008300077220 */ /* 0x040fe40000410000 */
[C---:B------:R-:W-:Y:S01]  /*11420*/  FMUL.FTZ R10, R0.reuse, R126 ;  /* 0x0000007e000a7220 */ /* 0x040fe20000410000 */
[----:B------:R-:W-:Y:S01]  /*11430*/  MUFU.EX2 R165, R165 ;  /* 0x000000a500a57308 */ /* 0x000fe20000000800 */
[C---:B------:R-:W-:Y:S02]  /*11440*/  FMUL.FTZ R11, R0.reuse, R127 ;  /* 0x0000007f000b7220 */ /* 0x040fe40000410000 */
[C---:B------:R-:W-:Y:S01]  /*11450*/  FMUL.FTZ R18, R0.reuse, R118 ;  /* 0x0000007600127220 */ /* 0x040fe20000410000 */
[----:B------:R-:W-:Y:S01]  /*11460*/  LDSM.16.MT88.4 R124, [R185+UR4+0x2900] ;  /* 0x00290004b97c783b */ /* 0x000fe20008004200 */
[C---:B------:R-:W-:Y:S02]  /*11470*/  FMUL.FTZ R19, R0.reuse, R119 ;  /* 0x0000007700137220 */ /* 0x040fe40000410000 */
[C---:B------:R-:W-:Y:S02]  /*11480*/  FMUL.FTZ R26, R0.reuse, R110 ;  /* 0x0000006e001a7220 */ /* 0x040fe40000410000 */
[C---:B------:R-:W-:Y:S01]  /*11490*/  FMUL.FTZ R27, R0.reuse, R111 ;  /* 0x0000006f001b7220 */ /* 0x040fe20000410000 */
[----:B------:R-:W1:Y:S01]  /*114a0*/  MUFU.EX2 R164, R164 ;  /* 0x000000a400a47308 */ /* 0x000e620000000800 */
[C---:B------:R-:W-:Y:S01]  /*114b0*/  FMUL.FTZ R34, R0.reuse, R102 ;  /* 0x0000006600227220 */ /* 0x040fe20000410000 */
[----:B------:R-:W-:Y:S01]  /*114c0*/  LDSM.16.MT88.4 R108, [R160+0x2100] ;  /* 0x00210000a06c783b */ /* 0x000fe20000004200 */
[C---:B------:R-:W-:Y:S01]  /*114d0*/  FMUL.FTZ R35, R0.reuse, R103 ;  /* 0x0000006700237220 */ /* 0x040fe20000410000 */
[----:B---3--:R-:W-:Y:S01]  /*114e0*/  F2FP.BF16.PACK_AB R130, R163, R166 ;  /* 0x000000a6a382723e */ /* 0x008fe200000010ff */
[C---:B------:R-:W-:Y:S02]  /*114f0*/  FMUL.FTZ R38, R0.reuse, R38 ;  /* 0x0000002600267220 */ /* 0x040fe40000410000 */
[C---:B------:R-:W-:Y:S02]  /*11500*/  FMUL.FTZ R39, R0.reuse, R39 ;  /* 0x0000002700277220 */ /* 0x040fe40000410000 */
[C---:B------:R-:W-:Y:S01]  /*11510*/  FMUL.FTZ R42, R0.reuse, R42 ;  /* 0x0000002a002a7220 */ /* 0x040fe20000410000 */
[----:B------:R-:W-:Y:S01]  /*11520*/  MUFU.EX2 R162, R162 ;  /* 0x000000a200a27308 */ /* 0x000fe20000000800 */
[----:B------:R-:W-:Y:S01]  /*11530*/  LDSM.16.MT88.4 R100, [R184+UR4+0x2100] ;  /* 0x00210004b864783b */ /* 0x000fe20008004200 */
[----:B------:R-:W-:Y:S02]  /*11540*/  FMUL.FTZ R43, R0, R43 ;  /* 0x0000002b002b7220 */ /* 0x000fe40000410000 */
[----:B------:R-:W-:Y:S02]  /*11550*/  FMUL.FTZ R45, R2, R45 ;  /* 0x0000002d022d7220 */ /* 0x000fe40000410000 */
[C---:B------:R-:W-:Y:S02]  /*11560*/  FMUL.FTZ R46, R0.reuse, R46 ;  /* 0x0000002e002e7220 */ /* 0x040fe40000410000 */
[----:B------:R-:W-:Y:S01]  /*11570*/  FMUL.FTZ R47, R0, R47 ;  /* 0x0000002f002f7220 */ /* 0x000fe20000410000 */
[----:B------:R-:W-:Y:S01]  /*11580*/  LDSM.16.MT88.4 R116, [R133+0x900] ;  /* 0x000900008574783b */ /* 0x000fe20000004200 */
[----:B------:R-:W3:Y:S01]  /*11590*/  MUFU.EX2 R161, R161 ;  /* 0x000000a100a17308 */ /* 0x000ee20000000800 */
[C---:B------:R-:W-:Y:S02]  /*115a0*/  FMUL.FTZ R48, R2.reuse, R48 ;  /* 0x0000003002307220 */ /* 0x040fe40000410000 */
[----:B------:R-:W-:Y:S01]  /*115b0*/  FMUL.FTZ R49, R2, R49 ;  /* 0x0000003102317220 */ /* 0x000fe20000410000 */
[----:B-1----:R-:W-:Y:S01]  /*115c0*/  F2FP.BF16.PACK_AB R129, R164, R165 ;  /* 0x000000a5a481723e */ /* 0x002fe200000010ff */
[C---:B------:R-:W-:Y:S02]  /*115d0*/  FMUL.FTZ R50, R0.reuse, R50 ;  /* 0x0000003200327220 */ /* 0x040fe40000410000 */
[----:B------:R-:W-:Y:S02]  /*115e0*/  FMUL.FTZ R51, R0, R51 ;  /* 0x0000003300337220 */ /* 0x000fe40000410000 */
[C---:B------:R-:W-:Y:S01]  /*115f0*/  FMUL.FTZ R52, R2.reuse, R52 ;  /* 0x0000003402347220 */ /* 0x040fe20000410000 */
[----:B------:R-:W-:Y:S01]  /*11600*/  MUFU.EX2 R169, R169 ;  /* 0x000000a900a97308 */ /* 0x000fe20000000800 */
[----:B------:R-:W-:Y:S02]  /*11610*/  FMUL.FTZ R53, R2, R53 ;  /* 0x0000003502357220 */ /* 0x000fe40000410000 */
[C---:B------:R-:W-:Y:S02]  /*11620*/  FMUL.FTZ R54, R0.reuse, R54 ;  /* 0x0000003600367220 */ /* 0x040fe40000410000 */
[----:B------:R-:W-:Y:S02]  /*11630*/  FMUL.FTZ R55, R0, R55 ;  /* 0x0000003700377220 */ /* 0x000fe40000410000 */
[C---:B------:R-:W-:Y:S02]  /*11640*/  FMUL.FTZ R56, R2.reuse, R56 ;  /* 0x0000003802387220 */ /* 0x040fe40000410000 */
[----:B------:R-:W-:Y:S01]  /*11650*/  FMUL.FTZ R57, R2, R57 ;  /* 0x0000003902397220 */ /* 0x000fe20000410000 */
[----:B------:R-:W1:Y:S01]  /*11660*/  MUFU.EX2 R174, R174 ;  /* 0x000000ae00ae7308 */ /* 0x000e620000000800 */
[C---:B------:R-:W-:Y:S02]  /*11670*/  FMUL.FTZ R58, R0.reuse, R58 ;  /* 0x0000003a003a7220 */ /* 0x040fe40000410000 */
[----:B------:R-:W-:Y:S01]  /*11680*/  FMUL.FTZ R59, R0, R59 ;  /* 0x0000003b003b7220 */ /* 0x000fe20000410000 */
[----:B---3--:R-:W-:Y:S01]  /*11690*/  F2FP.BF16.PACK_AB R131, R161, R162 ;  /* 0x000000a2a183723e */ /* 0x008fe200000010ff */
[C---:B------:R-:W-:Y:S02]  /*116a0*/  FMUL.FTZ R60, R2.reuse, R60 ;  /* 0x0000003c023c7220 */ /* 0x040fe40000410000 */
[----:B------:R-:W-:Y:S02]  /*116b0*/  FMUL.FTZ R61, R2, R61 ;  /* 0x0000003d023d7220 */ /* 0x000fe40000410000 */
[C---:B------:R-:W-:Y:S01]  /*116c0*/  FMUL.FTZ R62, R0.reuse, R62 ;  /* 0x0000003e003e7220 */ /* 0x040fe20000410000 */
[----:B------:R-:W-:Y:S01]  /*116d0*/  MUFU.EX2 R171, R171 ;  /* 0x000000ab00ab7308 */ /* 0x000fe20000000800 */
[C---:B------:R-:W-:Y:S05]  /*116e0*/  HMMA.16816.F32.BF16 R4, R128.reuse, R12, R4 ;  /* 0x0000000c8004723c */ /* 0x040fea0000041804 */
[----:B------:R-:W-:Y:S02]  /*116f0*/  FMUL.FTZ R63, R0, R63 ;  /* 0x0000003f003f7220 */ /* 0x000fe40000410000 */
[C---:B------:R-:W-:Y:S01]  /*11700*/  FMUL.FTZ R12, R2.reuse, R120 ;  /* 0x00000078020c7220 */ /* 0x040fe20000410000 */
[C---:B------:R-:W-:Y:S01]  /*11710*/  HMMA.16816.F32.BF16 R8, R128.reuse, R14, R8 ;  /* 0x0000000e8008723c */ /* 0x040fe20000041808 */
[----:B------:R-:W-:Y:S03]  /*11720*/  MUFU.EX2 R176, R176 ;  /* 0x000000b000b07308 */ /* 0x000fe60000000800 */
[C---:B------:R-:W-:Y:S02]  /*11730*/  FMUL.FTZ R13, R2.reuse, R121 ;  /* 0x00000079020d7220 */ /* 0x040fe40000410000 */
[----:B------:R-:W-:Y:S02]  /*11740*/  FMUL.FTZ R64, R2, R64 ;  /* 0x0000004002407220 */ /* 0x000fe40000410000 */
[C---:B------:R-:W-:Y:S04]  /*11750*/  FMUL.FTZ R14, R0.reuse, R122 ;  /* 0x0000007a000e7220 */ /* 0x040fe80000410000 */
[----:B------:R-:W-:Y:S02]  /*11760*/  FMUL.FTZ R15, R0, R123 ;  /* 0x0000007b000f7220 */ /* 0x000fe40000410000 */
[----:B------:R-:W3:Y:S01]  /*11770*/  LDSM.16.MT88.4 R120, [R160+0x100] ;  /* 0x00010000a078783b */ /* 0x000ee20000004200 */
[----:B------:R-:W-:Y:S02]  /*11780*/  FMUL.FTZ R65, R2, R65 ;  /* 0x0000004102417220 */ /* 0x000fe40000410000 */
[C---:B------:R-:W-:Y:S02]  /*11790*/  FMUL.FTZ R66, R0.reuse, R66 ;  /* 0x0000004200427220 */ /* 0x040fe40000410000 */
[C---:B--2---:R-:W-:Y:S03]  /*117a0*/  HMMA.16816.F32.BF16 R12, R128.reuse, R20, R12 ;  /* 0x00000014800c723c */ /* 0x044fe6000004180c */
        /* <DEDUP_REMOVED lines=8> */
[----:B------:R-:W2:Y:S01]  /*11830*/  LDSM.16.MT88.4 R112, [R185+UR4+0x2100] ;  /* 0x00210004b970783b */ /* 0x000ea20008004200 */
[C---:B------:R-:W-:Y:S02]  /*11840*/  FMUL.FTZ R70, R0.reuse, R70 ;  /* 0x0000004600467220 */ /* 0x040fe40000410000 */
[----:B------:R-:W-:Y:S02]  /*11850*/  FMUL.FTZ R71, R0, R71 ;  /* 0x0000004700477220 */ /* 0x000fe40000410000 */
[C---:B------:R-:W-:Y:S03]  /*11860*/  HMMA.16816.F32.BF16 R20, R128.reuse, R28, R20 ;  /* 0x0000001c8014723c */ /* 0x040fe60000041814 */
[C---:B------:R-:W-:Y:S02]  /*11870*/  FMUL.FTZ R72, R2.reuse, R72 ;  /* 0x0000004802487220 */ /* 0x040fe40000410000 */
[C---:B------:R-:W-:Y:S02]  /*11880*/  FMUL.FTZ R73, R2.reuse, R73 ;  /* 0x0000004902497220 */ /* 0x040fe40000410000 */
[C---:B------:R-:W-:Y:S01]  /*11890*/  FMUL.FTZ R28, R2.reuse, R104 ;  /* 0x00000068021c7220 */ /* 0x040fe20000410000 */
[C---:B------:R-:W-:Y:S04]  /*118a0*/  HMMA.16816.F32.BF16 R24, R128.reuse, R30, R24 ;  /* 0x0000001e8018723c */ /* 0x040fe80000041818 */
[----:B------:R-:W-:Y:S02]  /*118b0*/  FMUL.FTZ R29, R2, R105 ;  /* 0x00000069021d7220 */ /* 0x000fe40000410000 */
[C---:B------:R-:W-:Y:S02]  /*118c0*/  FMUL.FTZ R74, R0.reuse, R74 ;  /* 0x0000004a004a7220 */ /* 0x040fe40000410000 */
[C---:B------:R-:W-:Y:S04]  /*118d0*/  FMUL.FTZ R30, R0.reuse, R106 ;  /* 0x0000006a001e7220 */ /* 0x040fe80000410000 */
[C---:B------:R-:W-:Y:S02]  /*118e0*/  FMUL.FTZ R31, R0.reuse, R107 ;  /* 0x0000006b001f7220 */ /* 0x040fe40000410000 */
[----:B------:R-:W4:Y:S01]  /*118f0*/  LDSM.16.MT88.4 R104, [R133+0x2100] ;  /* 0x002100008568783b */ /* 0x000f220000004200 */
[----:B------:R-:W-:Y:S02]  /*11900*/  FMUL.FTZ R75, R0, R75 ;  /* 0x0000004b004b7220 */ /* 0x000fe40000410000 */
[C---:B------:R-:W-:Y:S02]  /*11910*/  FMUL.FTZ R84, R2.reuse, R84 ;  /* 0x0000005402547220 */ /* 0x040fe40000410000 */
[C---:B---3--:R-:W-:Y:S03]  /*11920*/  HMMA.16816.F32.BF16 R28, R128.reuse, R120, R28 ;  /* 0x00000078801c723c */ /* 0x048fe6000004181c */
[----:B------:R-:W-:Y:S02]  /*11930*/  FMUL.FTZ R85, R2, R85 ;  /* 0x0000005502557220 */ /* 0x000fe40000410000 */
[C---:B------:R-:W-:Y:S02]  /*11940*/  FMUL.FTZ R86, R0.reuse, R86 ;  /* 0x0000005600567220 */ /* 0x040fe40000410000 */
[----:B------:R-:W-:Y:S01]  /*11950*/  FMUL.FTZ R87, R0, R87 ;  /* 0x0000005700577220 */ /* 0x000fe20000410000 */
[C---:B------:R-:W-:Y:S01]  /*11960*/  HMMA.16816.F32.BF16 R32, R128.reuse, R122, R32 ;  /* 0x0000007a8020723c */ /* 0x040fe20000041820 */
[----:B------:R-:W-:Y:S03]  /*11970*/  LDSM.16.MT88.4 R120, [R160+0x900] ;  /* 0x00090000a078783b */ /* 0x000fe60000004200 */
[--C-:B------:R-:W-:Y:S02]  /*11980*/  FFMA.FTZ R179, R232, c[0x0][0x2d0], -R157.reuse ;  /* 0x0000b400e8b37a23 */ /* 0x100fe4000001089d */
[--C-:B------:R-:W-:Y:S02]  /*11990*/  FFMA.FTZ R180, R180, c[0x0][0x2d0], -R157.reuse ;  /* 0x0000b400b4b47a23 */ /* 0x100fe4000001089d */
[C---:B--2---:R-:W-:Y:S02]  /*119a0*/  HMMA.16816.F32.BF16 R36, R128.reuse, R112, R36 ;  /* 0x000000708024723c */ /* 0x044fe40000041824 */
[----:B------:R-:W-:Y:S02]  /*119b0*/  MUFU.EX2 R179, R179 ;  /* 0x000000b300b37308 */ /* 0x000fe40000000800 */
[--C-:B------:R-:W-:Y:S02]  /*119c0*/  FFMA.FTZ R181, R230, c[0x0][0x2d0], -R157.reuse ;  /* 0x0000b400e6b57a23 */ /* 0x100fe4000001089d */
[--C-:B------:R-:W-:Y:S02]  /*119d0*/  FFMA.FTZ R182, R182, c[0x0][0x2d0], -R157.reuse ;  /* 0x0000b400b6b67a23 */ /* 0x100fe4000001089d */
[C---:B------:R-:W-:Y:S01]  /*119e0*/  HMMA.16816.F32.BF16 R40, R128.reuse, R114, R40 ;  /* 0x000000728028723c */ /* 0x040fe20000041828 */
[----:B------:R-:W-:Y:S03]  /*119f0*/  LDSM.16.MT88.4 R112, [R185+UR4+0x900] ;  /* 0x00090004b970783b */ /* 0x000fe60008004200 */
[C---:B------:R-:W-:Y:S01]  /*11a00*/  FMUL.FTZ R88, R2.reuse, R88 ;  /* 0x0000005802587220 */ /* 0x040fe20000410000 */
[----:B------:R-:W2:Y:S01]  /*11a10*/  MUFU.EX2 R180, R180 ;  /* 0x000000b400b47308 */ /* 0x000ea20000000800 */
[----:B------:R-:W-:Y:S02]  /*11a20*/  FMUL.FTZ R89, R2, R89 ;  /* 0x0000005902597220 */ /* 0x000fe40000410000 */
[C---:B------:R-:W-:Y:S01]  /*11a30*/  FMUL.FTZ R90, R0.reuse, R90 ;  /* 0x0000005a005a7220 */ /* 0x040fe20000410000 */
[C---:B----4-:R-:W-:Y:S03]  /*11a40*/  HMMA.16816.F32.BF16 R44, R128.reuse, R104, R44 ;  /* 0x00000068802c723c */ /* 0x050fe6000004182c */
[----:B------:R-:W-:Y:S03]  /*11a50*/  FMUL.FTZ R91, R0, R91 ;  /* 0x0000005b005b7220 */ /* 0x000fe60000410000 */
[----:B------:R-:W-:Y:S01]  /*11a60*/  MUFU.EX2 R181, R181 ;  /* 0x000000b500b57308 */ /* 0x000fe20000000800 */
[C---:B------:R-:W-:Y:S02]  /*11a70*/  FMUL.FTZ R92, R2.reuse, R92 ;  /* 0x0000005c025c7220 */ /* 0x040fe40000410000 */
[----:B------:R-:W-:Y:S01]  /*11a80*/  FMUL.FTZ R93, R2, R93 ;  /* 0x0000005d025d7220 */ /* 0x000fe20000410000 */
[C---:B------:R-:W-:Y:S01]  /*11a90*/  HMMA.16816.F32.BF16 R48, R128.reuse, R106, R48 ;  /* 0x0000006a8030723c */ /* 0x040fe20000041830 */
[----:B------:R-:W3:Y:S02]  /*11aa0*/  LDSM.16.MT88.4 R104, [R185+UR4+0x4100] ;  /* 0x00410004b968783b */ /* 0x000ee40008004200 */
[C---:B------:R-:W-:Y:S02]  /*11ab0*/  FMUL.FTZ R94, R0.reuse, R94 ;  /* 0x0000005e005e7220 */ /* 0x040fe40000410000 */
[----:B------:R-:W-:Y:S01]  /*11ac0*/  FMUL.FTZ R95, R0, R95 ;  /* 0x0000005f005f7220 */ /* 0x000fe20000410000 */
[----:B------:R-:W4:Y:S02]  /*11ad0*/  MUFU.EX2 R182, R182 ;  /* 0x000000b600b67308 */ /* 0x000f240000000800 */
[C---:B------:R-:W-:Y:S04]  /*11ae0*/  HMMA.16816.F32.BF16 R52, R128.reuse, R100, R52 ;  /* 0x000000648034723c */ /* 0x040fe80000041834 */
[C---:B------:R-:W-:Y:S02]  /*11af0*/  FMUL.FTZ R96, R2.reuse, R96 ;  /* 0x0000006002607220 */ /* 0x040fe40000410000 */
[----:B------:R-:W-:Y:S02]  /*11b00*/  FMUL.FTZ R97, R2, R97 ;  /* 0x0000006102617220 */ /* 0x000fe40000410000 */
[C---:B------:R-:W-:Y:S01]  /*11b10*/  HMMA.16816.F32.BF16 R56, R128.reuse, R102, R56 ;  /* 0x000000668038723c */ /* 0x040fe20000041838 */
[----:B------:R-:W5:Y:S03]  /*11b20*/  LDSM.16.MT88.4 R100, [R133+0x4100] ;  /* 0x004100008564783b */ /* 0x000f660000004200 */
[C---:B------:R-:W-:Y:S02]  /*11b30*/  FMUL.FTZ R98, R0.reuse, R98 ;  /* 0x0000006200627220 */ /* 0x040fe40000410000 */
[----:B------:R-:W-:Y:S02]  /*11b40*/  FMUL.FTZ R99, R0, R99 ;  /* 0x0000006300637220 */ /* 0x000fe40000410000 */
[C---:B------:R-:W-:Y:S04]  /*11b50*/  HMMA.16816.F32.BF16 R60, R128.reuse, R108, R60 ;  /* 0x0000006c803c723c */ /* 0x040fe8000004183c */
[--C-:B------:R-:W-:Y:S02]  /*11b60*/  FFMA.FTZ R227, R227, c[0x0][0x2d0], -R178.reuse ;  /* 0x0000b400e3e37a23 */ /* 0x100fe400000108b2 */
[--C-:B------:R-:W-:Y:S02]  /*11b70*/  FFMA.FTZ R230, R183, c[0x0][0x2d0], -R178.reuse ;  /* 0x0000b400b7e67a23 */ /* 0x100fe400000108b2 */
[C---:B------:R-:W-:Y:S01]  /*11b80*/  HMMA.16816.F32.BF16 R64, R128.reuse, R110, R64 ;  /* 0x0000006e8040723c */ /* 0x040fe20000041840 */
[----:B------:R-:W1:Y:S01]  /*11b90*/  LDSM.16.MT88.4 R108, [R184+UR4+0x4100] ;  /* 0x00410004b86c783b */ /* 0x000e620008004200 */
[----:B------:R-:W-:Y:S02]  /*11ba0*/  MUFU.EX2 R227, R227 ;  /* 0x000000e300e37308 */ /* 0x000fe40000000800 */
[--C-:B------:R-:W-:Y:S02]  /*11bb0*/  FFMA.FTZ R183, R225, c[0x0][0x2d0], -R178.reuse ;  /* 0x0000b400e1b77a23 */ /* 0x100fe400000108b2 */
[--C-:B------:R-:W-:Y:S02]  /*11bc0*/  FFMA.FTZ R232, R193, c[0x0][0x2d0], -R178.reuse ;  /* 0x0000b400c1e87a23 */ /* 0x100fe400000108b2 */
[--C-:B------:R-:W-:Y:S01]  /*11bd0*/  FFMA.FTZ R193, R226, c[0x0][0x2d0], -R157.reuse ;  /* 0x0000b400e2c17a23 */ /* 0x100fe2000001089d */
[C---:B---3--:R-:W-:Y:S03]  /*11be0*/  HMMA.16816.F32.BF16 R68, R128.reuse, R104, R68 ;  /* 0x000000688044723c */ /* 0x048fe60000041844 */
[--C-:B------:R-:W-:Y:S01]  /*11bf0*/  FFMA.FTZ R224, R224, c[0x0][0x2d0], -R157.reuse ;  /* 0x0000b400e0e07a23 */ /* 0x100fe2000001089d */
[----:B------:R-:W-:Y:S01]  /*11c00*/  MUFU.EX2 R230, R230 ;  /* 0x000000e600e67308 */ /* 0x000fe20000000800 */
[--C-:B------:R-:W-:Y:S02]  /*11c10*/  FFMA.FTZ R225, R228, c[0x0][0x2d0], -R157.reuse ;  /* 0x0000b400e4e17a23 */ /* 0x100fe4000001089d */
[--C-:B------:R-:W-:Y:S01]  /*11c20*/  FFMA.FTZ R222, R222, c[0x0][0x2d0], -R157.reuse ;  /* 0x0000b400dede7a23 */ /* 0x100fe2000001089d */
[C---:B------:R-:W-:Y:S01]  /*11c30*/  HMMA.16816.F32.BF16 R72, R128.reuse, R106, R72 ;  /* 0x0000006a8048723c */ /* 0x040fe20000041848 */
[----:B------:R-:W3:Y:S03]  /*11c40*/  LDSM.16.MT88.4 R104, [R160+0x4100] ;  /* 0x00410000a068783b */ /* 0x000ee60000004200 */
[C---:B------:R-:W-:Y:S02]  /*11c50*/  FMUL.FTZ R76, R2.reuse, R76 ;  /* 0x0000004c024c7220 */ /* 0x040fe40000410000 */
[----:B------:R-:W-:Y:S01]  /*11c60*/  FMUL.FTZ R77, R2, R77 ;  /* 0x0000004d024d7220 */ /* 0x000fe20000410000 */
[----:B------:R-:W-:Y:S01]  /*11c70*/  MUFU.EX2 R183, R183 ;  /* 0x000000b700b77308 */ /* 0x000fe20000000800 */
[C---:B------:R-:W-:Y:S04]  /*11c80*/  FMUL.FTZ R78, R0.reuse, R78 ;  /* 0x0000004e004e7220 */ /* 0x040fe80000410000 */
[----:B------:R-:W-:Y:S02]  /*11c90*/  FMUL.FTZ R79, R0, R79 ;  /* 0x0000004f004f7220 */ /* 0x000fe40000410000 */
[--C-:B------:R-:W-:Y:S02]  /*11ca0*/  FFMA.FTZ R177, R177, c[0x0][0x2d0], -R178.reuse ;  /* 0x0000b400b1b17a23 */ /* 0x100fe400000108b2 */
[--C-:B------:R-:W-:Y:S01]  /*11cb0*/  FFMA.FTZ R226, R175, c[0x0][0x2d0], -R178.reuse ;  /* 0x0000b400afe27a23 */ /* 0x100fe200000108b2 */
[----:B------:R-:W-:Y:S01]  /*11cc0*/  MUFU.EX2 R232, R232 ;  /* 0x000000e800e87308 */ /* 0x000fe20000000800 */
[--C-:B------:R-:W-:Y:S01]  /*11cd0*/  FFMA.FTZ R173, R173, c[0x0][0x2d0], -R178.reuse ;  /* 0x0000b400adad7a23 */ /* 0x100fe200000108b2 */
[C---:B-----5:R-:W-:Y:S03]  /*11ce0*/  HMMA.16816.F32.BF16 R76, R128.reuse, R100, R76 ;  /* 0x00000064804c723c */ /* 0x060fe6000004184c */
[C---:B------:R-:W-:Y:S02]  /*11cf0*/  FMUL.FTZ R80, R2.reuse, R80 ;  /* 0x0000005002507220 */ /* 0x040fe40000410000 */
[----:B------:R-:W-:Y:S02]  /*11d00*/  FMUL.FTZ R81, R2, R81 ;  /* 0x0000005102517220 */ /* 0x000fe40000410000 */
[----:B------:R-:W-:Y:S01]  /*11d10*/  FMUL.FTZ R82, R0, R82 ;  /* 0x0000005200527220 */ /* 0x000fe20000410000 */
[----:B-1----:R-:W-:Y:S01]  /*11d20*/  F2FP.BF16.PACK_AB R100, R174, R169 ;  /* 0x000000a9ae64723e */ /* 0x002fe200000010ff */
[----:B------:R-:W-:Y:S01]  /*11d30*/  FMUL.FTZ R83, R0, R83 ;  /* 0x0000005300537220 */ /* 0x000fe20000410000 */
[----:B------:R-:W-:Y:S02]  /*11d40*/  MUFU.EX2 R193, R193 ;  /* 0x000000c100c17308 */ /* 0x000fe40000000800 */
[----:B------:R-:W-:Y:S01]  /*11d50*/  FFMA.FTZ R178, R159, c[0x0][0x2d0], -R178 ;  /* 0x0000b4009fb27a23 */ /* 0x000fe200000108b2 */
[----:B--2---:R-:W-:Y:S01]  /*11d60*/  F2FP.BF16.PACK_AB R101, R180, R179 ;  /* 0x000000b3b465723e */ /* 0x004fe200000010ff */
[--C-:B------:R-:W-:Y:S02]  /*11d70*/  FFMA.FTZ R172, R172, c[0x0][0x2d0], -R157.reuse ;  /* 0x0000b400acac7a23 */ /* 0x100fe4000001089d */
[C---:B------:R-:W-:Y:S03]  /*11d80*/  HMMA.16816.F32.BF16 R80, R128.reuse, R102, R80 ;  /* 0x000000668050723c */ /* 0x040fe60000041850 */
[--C-:B------:R-:W-:Y:S01]  /*11d90*/  FFMA.FTZ R175, R170, c[0x0][0x2d0], -R157.reuse ;  /* 0x0000b400aaaf7a23 */ /* 0x100fe2000001089d */
[----:B------:R-:W-:Y:S01]  /*11da0*/  MUFU.EX2 R224, R224 ;  /* 0x000000e000e07308 */ /* 0x000fe20000000800 */
[--C-:B------:R-:W-:Y:S02]  /*11db0*/  FFMA.FTZ R170, R158, c[0x0][0x2d0], -R157.reuse ;  /* 0x0000b4009eaa7a23 */ /* 0x100fe4000001089d */
[----:B------:R-:W-:Y:S01]  /*11dc0*/  FFMA.FTZ R157, R156, c[0x0][0x2d0], -R157 ;  /* 0x0000b4009c9d7a23 */ /* 0x000fe2000001089d */
[C---:B------:R-:W-:Y:S04]  /*11dd0*/  HMMA.16816.F32.BF16 R84, R128.reuse, R108, R84 ;  /* 0x0000006c8054723c */ /* 0x040fe80000041854 */
[----:B------:R-:W-:Y:S01]  /*11de0*/  F2FP.BF16.PACK_AB R102, R176, R171 ;  /* 0x000000abb066723e */ /* 0x000fe200000010ff */
[----:B------:R-:W-:Y:S01]  /*11df0*/  FFMA.FTZ R168, R2, R223, R168 ;  /* 0x000000df02a87223 */ /* 0x000fe200000100a8 */
[----:B------:R1:W-:Y:S01]  /*11e00*/  MUFU.EX2 R229, R157 ;  /* 0x0000009d00e57308 */ /* 0x0003e20000000800 */
[----:B----4-:R-:W-:Y:S01]  /*11e10*/  F2FP.BF16.PACK_AB R103, R182, R181 ;  /* 0x000000b5b667723e */ /* 0x010fe200000010ff */
[C---:B------:R-:W-:Y:S01]  /*11e20*/  HMMA.16816.F32.BF16 R88, R128.reuse, R110, R88 ;  /* 0x0000006e8058723c */ /* 0x040fe20000041858 */
[----:B------:R-:W2:Y:S03]  /*11e30*/  LDSM.16.MT88.4 R108, [R184+UR4+0x900] ;  /* 0x00090004b86c783b */ /* 0x000ea60008004200 */
[----:B------:R-:W-:Y:S02]  /*11e40*/  FFMA.FTZ R165, R0, R221, R165 ;  /* 0x000000dd00a57223 */ /* 0x000fe400000100a5 */
[----:B------:R-:W-:Y:S02]  /*11e50*/  FADD.FTZ R167, R167, R168 ;  /* 0x000000a8a7a77221 */ /* 0x000fe40000010000 */
[C---:B---3--:R-:W-:Y:S01]  /*11e60*/  HMMA.16816.F32.BF16 R92, R128.reuse, R104, R92 ;  /* 0x00000068805c723c */ /* 0x048fe2000004185c */
[----:B------:R-:W-:Y:S03]  /*11e70*/  MUFU.EX2 R225, R225 ;  /* 0x000000e100e17308 */ /* 0x000fe60000000800 */
[----:B------:R-:W-:Y:S02]  /*11e80*/  FADD.FTZ R165, R164, R165 ;  /* 0x000000a5a4a57221 */ /* 0x000fe40000010000 */
[----:B------:R-:W-:Y:S02]  /*11e90*/  FADD.FTZ R166, R166, R167 ;  /* 0x000000a7a6a67221 */ /* 0x000fe40000010000 */
[----:B------:R-:W-:Y:S01]  /*11ea0*/  HMMA.16816.F32.BF16 R96, R128, R106, R96 ;  /* 0x0000006a8060723c */ /* 0x000fe20000041860 */
[----:B------:R-:W3:Y:S02]  /*11eb0*/  LDSM.16.MT88.4 R104, [R160+0x2900] ;  /* 0x00290000a068783b */ /* 0x000ee40000004200 */
[----:B------:R-:W-:Y:S01]  /*11ec0*/  MUFU.EX2 R222, R222 ;  /* 0x000000de00de7308 */ /* 0x000fe20000000800 */
[----:B------:R-:W-:Y:S04]  /*11ed0*/  FADD.FTZ R166, R163, R166 ;  /* 0x000000a6a3a67221 */ /* 0x000fe80000010000 */
[C---:B------:R-:W-:Y:S01]  /*11ee0*/  HMMA.16816.F32.BF16 R4, R100.reuse, R112, R4 ;  /* 0x000000706404723c */ /* 0x040fe20000041804 */
[----:B-1----:R-:W-:Y:S04]  /*11ef0*/  LDSM.16.MT88.4 R156, [R184+UR4+0x3900] ;  /* 0x00390004b89c783b */ /* 0x002fe80008004200 */
[----:B------:R-:W-:Y:S01]  /*11f00*/  MUFU.EX2 R177, R177 ;  /* 0x000000b100b17308 */ /* 0x000fe20000000800 */
[----:B------:R-:W-:Y:S02]  /*11f10*/  FADD.FTZ R169, R169, R166 ;  /* 0x000000a6a9a97221 */ /* 0x000fe40000010000 */
[C---:B------:R-:W-:Y:S01]  /*11f20*/  HMMA.16816.F32.BF16 R8, R100.reuse, R114, R8 ;  /* 0x000000726408723c */ /* 0x040fe20000041808 */
[----:B------:R-:W-:Y:S03]  /*11f30*/  LDSM.16.MT88.4 R112, [R133+0x4900] ;  /* 0x004900008570783b */ /* 0x000fe60000004200 */
[----:B------:R-:W-:Y:S03]  /*11f40*/  FADD.FTZ R174, R174, R169 ;  /* 0x000000a9aeae7221 */ /* 0x000fe60000010000 */
[----:B------:R-:W1:Y:S01]  /*11f50*/  MUFU.EX2 R226, R226 ;  /* 0x000000e200e27308 */ /* 0x000e620000000800 */
[C---:B------:R-:W-:Y:S04]  /*11f60*/  HMMA.16816.F32.BF16 R12, R100.reuse, R116, R12 ;  /* 0x00000074640c723c */ /* 0x040fe8000004180c */
[----:B------:R-:W-:Y:S04]  /*11f70*/  FADD.FTZ R171, R171, R174 ;  /* 0x000000aeabab7221 */ /* 0x000fe80000010000 */
[C---:B------:R-:W-:Y:S01]  /*11f80*/  HMMA.16816.F32.BF16 R16, R100.reuse, R118, R16 ;  /* 0x000000766410723c */ /* 0x040fe20000041810 */
[----:B------:R-:W-:Y:S01]  /*11f90*/  LDSM.16.MT88.4 R116, [R184+UR4+0x4900] ;  /* 0x00490004b874783b */ /* 0x000fe20008004200 */
[----:B------:R-:W-:Y:S02]  /*11fa0*/  MUFU.EX2 R173, R173 ;  /* 0x000000ad00ad7308 */ /* 0x000fe40000000800 */
[----:B------:R-:W-:Y:S04]  /*11fb0*/  FADD.FTZ R176, R176, R171 ;  /* 0x000000abb0b07221 */ /* 0x000fe80000010000 */
[C---:B--2---:R-:W-:Y:S04]  /*11fc0*/  HMMA.16816.F32.BF16 R20, R100.reuse, R108, R20 ;  /* 0x0000006c6414723c */ /* 0x044fe80000041814 */
[----:B------:R-:W-:Y:S04]  /*11fd0*/  MUFU.EX2 R178, R178 ;  /* 0x000000b200b27308 */ /* 0x000fe80000000800 */
[C---:B------:R-:W-:Y:S01]  /*11fe0*/  HMMA.16816.F32.BF16 R24, R100.reuse, R110, R24 ;  /* 0x0000006e6418723c */ /* 0x040fe20000041818 */
[----:B------:R-:W2:Y:S05]  /*11ff0*/  LDSM.16.MT88.4 R108, [R185+UR4+0x4900] ;  /* 0x00490004b96c783b */ /* 0x000eaa0008004200 */
[----:B------:R-:W-:Y:S02]  /*12000*/  MUFU.EX2 R172, R172 ;  /* 0x000000ac00ac7308 */ /* 0x000fe40000000800 */
[C---:B------:R-:W-:Y:S08]  /*12010*/  HMMA.16816.F32.BF16 R28, R100.reuse, R120, R28 ;  /* 0x00000078641c723c */ /* 0x040ff0000004181c */
[C---:B------:R-:W-:Y:S01]  /*12020*/  HMMA.16816.F32.BF16 R32, R100.reuse, R122, R32 ;  /* 0x0000007a6420723c */ /* 0x040fe20000041820 */
[----:B------:R-:W-:Y:S01]  /*12030*/  LDSM.16.MT88.4 R120, [R160+0x1100] ;  /* 0x00110000a078783b */ /* 0x000fe20000004200 */
[----:B------:R-:W4:Y:S06]  /*12040*/  MUFU.EX2 R175, R175 ;  /* 0x000000af00af7308 */ /* 0x000f2c0000000800 */
[C---:B------:R-:W-:Y:S04]  /*12050*/  HMMA.16816.F32.BF16 R36, R100.reuse, R124, R36 ;  /* 0x0000007c6424723c */ /* 0x040fe80000041824 */
[----:B------:R-:W5:Y:S04]  /*12060*/  MUFU.EX2 R170, R170 ;  /* 0x000000aa00aa7308 */ /* 0x000f680000000800 */
[C---:B------:R-:W-:Y:S01]  /*12070*/  HMMA.16816.F32.BF16 R40, R100.reuse, R126, R40 ;  /* 0x0000007e6428723c */ /* 0x040fe20000041828 */
[----:B------:R-:W-:Y:S07]  /*12080*/  LDSM.16.MT88.4 R124, [R185+UR4+0x3100] ;  /* 0x00310004b97c783b */ /* 0x000fee0008004200 */
[C---:B------:R-:W-:Y:S07]  /*12090*/  HMMA.16816.F32.BF16 R44, R100.reuse, R136, R44 ;  /* 0x00000088642c723c */ /* 0x040fee000004182c */
[----:B-1----:R-:W-:Y:S01]  /*120a0*/  F2FP.BF16.PACK_AB R136, R226, R177 ;  /* 0x000000b1e288723e */ /* 0x002fe200000010ff */
[C---:B------:R-:W-:Y:S04]  /*120b0*/  HMMA.16816.F32.BF16 R48, R100.reuse, R138, R48 ;  /* 0x0000008a6430723c */ /* 0x040fe80000041830 */
[----:B----4-:R-:W-:Y:S03]  /*120c0*/  F2FP.BF16.PACK_AB R137, R175, R172 ;  /* 0x000000acaf89723e */ /* 0x010fe600000010ff */
[----:B------:R-:W-:Y:S01]  /*120d0*/  F2FP.BF16.PACK_AB R138, R178, R173 ;  /* 0x000000adb28a723e */ /* 0x000fe200000010ff */
[C---:B------:R-:W-:Y:S04]  /*120e0*/  HMMA.16816.F32.BF16 R52, R100.reuse, R140, R52 ;  /* 0x0000008c6434723c */ /* 0x040fe80000041834 */
[----:B-----5:R-:W-:Y:S04]  /*120f0*/  F2FP.BF16.PACK_AB R139, R229, R170 ;  /* 0x000000aae58b723e */ /* 0x020fe800000010ff */
[C---:B------:R-:W-:Y:S01]  /*12100*/  HMMA.16816.F32.BF16 R56, R100.reuse, R142, R56 ;  /* 0x0000008e6438723c */ /* 0x040fe20000041838 */
[----:B------:R-:W-:Y:S07]  /*12110*/  LDSM.16.MT88.4 R140, [R184+UR4+0x1900] ;  /* 0x00190004b88c783b */ /* 0x000fee0008004200 */
[C---:B---3--:R-:W-:Y:S08]  /*12120*/  HMMA.16816.F32.BF16 R60, R100.reuse, R104, R60 ;  /* 0x00000068643c723c */ /* 0x048ff0000004183c */
[C---:B------:R-:W-:Y:S01]  /*12130*/  HMMA.16816.F32.BF16 R64, R100.reuse, R106, R64 ;  /* 0x0000006a6440723c */ /* 0x040fe20000041840 */
[----:B------:R-:W1:Y:S07]  /*12140*/  LDSM.16.MT88.4 R104, [R160+0x4900] ;  /* 0x00490000a068783b */ /* 0x000e6e0000004200 */
[C---:B--2---:R-:W-:Y:S08]  /*12150*/  HMMA.16816.F32.BF16 R68, R100.reuse, R108, R68 ;  /* 0x0000006c6444723c */ /* 0x044ff00000041844 */
[C---:B------:R-:W-:Y:S01]  /*12160*/  HMMA.16816.F32.BF16 R72, R100.reuse, R110, R72 ;  /* 0x0000006e6448723c */ /* 0x040fe20000041848 */
[----:B------:R-:W2:Y:S07]  /*12170*/  LDSM.16.MT88.4 R108, [R185+UR4+0x1100] ;  /* 0x00110004b96c783b */ /* 0x000eae0008004200 */
[C---:B------:R-:W-:Y:S08]  /*12180*/  HMMA.16816.F32.BF16 R76, R100.reuse, R112, R76 ;  /* 0x00000070644c723c */ /* 0x040ff0000004184c */
[C---:B------:R-:W-:Y:S01]  /*12190*/  HMMA.16816.F32.BF16 R80, R100.reuse, R114, R80 ;  /* 0x000000726450723c */ /* 0x040fe20000041850 */
[----:B------:R-:W3:Y:S07]  /*121a0*/  LDSM.16.MT88.4 R112, [R133+0x1100] ;  /* 0x001100008570783b */ /* 0x000eee0000004200 */
[C---:B------:R-:W-:Y:S08]  /*121b0*/  HMMA.16816.F32.BF16 R84, R100.reuse, R116, R84 ;  /* 0x000000746454723c */ /* 0x040ff00000041854 */
[C---:B------:R-:W-:Y:S01]  /*121c0*/  HMMA.16816.F32.BF16 R88, R100.reuse, R118, R88 ;  /* 0x000000766458723c */ /* 0x040fe20000041858 */
[----:B------:R-:W4:Y:S07]  /*121d0*/  LDSM.16.MT88.4 R116, [R184+UR4+0x1100] ;  /* 0x00110004b874783b */ /* 0x000f2e0008004200 */
[C---:B-1----:R-:W-:Y:S08]  /*121e0*/  HMMA.16816.F32.BF16 R92, R100.reuse, R104, R92 ;  /* 0x00000068645c723c */ /* 0x042ff0000004185c */
[----:B------:R-:W-:Y:S01]  /*121f0*/  HMMA.16816.F32.BF16 R96, R100, R106, R96 ;  /* 0x0000006a6460723c */ /* 0x000fe20000041860 */
[----:B------:R-:W1:Y:S06]  /*12200*/  LDSM.16.MT88.4 R104, [R133+0x3100] ;  /* 0x003100008568783b */ /* 0x000e6c0000004200 */
        /* <DEDUP_REMOVED lines=11> */
[----:B------:R-:W2:Y:S03]  /*122c0*/  LDSM.16.MT88.4 R108, [R184+UR4+0x3100] ;  /* 0x00310004b86c783b */ /* 0x000ea60008004200 */
[----:B------:R-:W-:Y:S04]  /*122d0*/  FADD.FTZ R226, R226, R177 ;  /* 0x000000b1e2e27221 */ /* 0x000fe80000010000 */
[C---:B---3--:R-:W-:Y:S04]  /*122e0*/  HMMA.16816.F32.BF16 R12, R100.reuse, R112, R12 ;  /* 0x00000070640c723c */ /* 0x048fe8000004180c */
[----:B------:R-:W-:Y:S04]  /*122f0*/  FADD.FTZ R173, R173, R226 ;  /* 0x000000e2adad7221 */ /* 0x000fe80000010000 */
[C---:B------:R-:W-:Y:S01]  /*12300*/  HMMA.16816.F32.BF16 R16, R100.reuse, R114, R16 ;  /* 0x000000726410723c */ /* 0x040fe20000041810 */
[----:B------:R-:W3:Y:S03]  /*12310*/  LDSM.16.MT88.4 R112, [R160+0x3100] ;  /* 0x00310000a070783b */ /* 0x000ee60000004200 */
[----:B------:R-:W-:Y:S04]  /*12320*/  FADD.FTZ R223, R178, R173 ;  /* 0x000000adb2df7221 */ /* 0x000fe80000010000 */
[C---:B----4-:R-:W-:Y:S08]  /*12330*/  HMMA.16816.F32.BF16 R20, R100.reuse, R116, R20 ;  /* 0x000000746414723c */ /* 0x050ff00000041814 */
[C---:B------:R-:W-:Y:S01]  /*12340*/  HMMA.16816.F32.BF16 R24, R100.reuse, R118, R24 ;  /* 0x000000766418723c */ /* 0x040fe20000041818 */
[----:B------:R-:W4:Y:S07]  /*12350*/  LDSM.16.MT88.4 R116, [R185+UR4+0x5100] ;  /* 0x00510004b974783b */ /* 0x000f2e0008004200 */
[C---:B------:R-:W-:Y:S08]  /*12360*/  HMMA.16816.F32.BF16 R28, R100.reuse, R120, R28 ;  /* 0x00000078641c723c */ /* 0x040ff0000004181c */
[C---:B------:R-:W-:Y:S01]  /*12370*/  HMMA.16816.F32.BF16 R32, R100.reuse, R122, R32 ;  /* 0x0000007a6420723c */ /* 0x040fe20000041820 */
[----:B------:R-:W-:Y:S07]  /*12380*/  LDSM.16.MT88.4 R120, [R160+0x5100] ;  /* 0x00510000a078783b */ /* 0x000fee0000004200 */
[C---:B------:R-:W-:Y:S08]  /*12390*/  HMMA.16816.F32.BF16 R36, R100.reuse, R124, R36 ;  /* 0x0000007c6424723c */ /* 0x040ff00000041824 */
[C---:B------:R-:W-:Y:S01]  /*123a0*/  HMMA.16816.F32.BF16 R40, R100.reuse, R126, R40 ;  /* 0x0000007e6428723c */ /* 0x040fe20000041828 */
[----:B------:R-:W-:Y:S07]  /*123b0*/  LDSM.16.MT88.4 R124, [R185+UR4+0x1900] ;  /* 0x00190004b97c783b */ /* 0x000fee0008004200 */
[C---:B-1----:R-:W-:Y:S08]  /*123c0*/  HMMA.16816.F32.BF16 R44, R100.reuse, R104, R44 ;  /* 0x00000068642c723c */ /* 0x042ff0000004182c */
[C---:B------:R-:W-:Y:S01]  /*123d0*/  HMMA.16816.F32.BF16 R48, R100.reuse, R106, R48 ;  /* 0x0000006a6430723c */ /* 0x040fe20000041830 */
[----:B------:R-:W1:Y:S07]  /*123e0*/  LDSM.16.MT88.4 R104, [R133+0x5100] ;  /* 0x005100008568783b */ /* 0x000e6e0000004200 */
[C---:B--2---:R-:W-:Y:S08]  /*123f0*/  HMMA.16816.F32.BF16 R52, R100.reuse, R108, R52 ;  /* 0x0000006c6434723c */ /* 0x044ff00000041834 */
[C---:B------:R-:W-:Y:S01]  /*12400*/  HMMA.16816.F32.BF16 R56, R100.reuse, R110, R56 ;  /* 0x0000006e6438723c */ /* 0x040fe20000041838 */
[----:B------:R-:W2:Y:S07]  /*12410*/  LDSM.16.MT88.4 R108, [R184+UR4+0x5100] ;  /* 0x00510004b86c783b */ /* 0x000eae0008004200 */
[C---:B---3--:R-:W-:Y:S08]  /*12420*/  HMMA.16816.F32.BF16 R60, R100.reuse, R112, R60 ;  /* 0x00000070643c723c */ /* 0x048ff0000004183c */
[C---:B------:R-:W-:Y:S08]  /*12430*/  HMMA.16816.F32.BF16 R64, R100.reuse, R114, R64 ;  /* 0x000000726440723c */ /* 0x040ff00000041840 */
[C---:B----4-:R-:W-:Y:S08]  /*12440*/  HMMA.16816.F32.BF16 R68, R100.reuse, R116, R68 ;  /* 0x000000746444723c */ /* 0x050ff00000041844 */
[C---:B------:R-:W-:Y:S01]  /*12450*/  HMMA.16816.F32.BF16 R72, R100.reuse, R118, R72 ;  /* 0x000000766448723c */ /* 0x040fe20000041848 */
[----:B------:R-:W3:Y:S07]  /*12460*/  LDSM.16.MT88.4 R116, [R133+0x1900] ;  /* 0x001900008574783b */ /* 0x000eee0000004200 */
[C---:B-1----:R-:W-:Y:S08]  /*12470*/  HMMA.16816.F32.BF16 R76, R100.reuse, R104, R76 ;  /* 0x00000068644c723c */ /* 0x042ff0000004184c */
[C---:B------:R-:W-:Y:S08]  /*12480*/  HMMA.16816.F32.BF16 R80, R100.reuse, R106, R80 ;  /* 0x0000006a6450723c */ /* 0x040ff00000041850 */
[C---:B--2---:R-:W-:Y:S08]  /*12490*/  HMMA.16816.F32.BF16 R84, R100.reuse, R108, R84 ;  /* 0x0000006c6454723c */ /* 0x044ff00000041854 */
[C---:B------:R-:W-:Y:S08]  /*124a0*/  HMMA.16816.F32.BF16 R88, R100.reuse, R110, R88 ;  /* 0x0000006e6458723c */ /* 0x040ff00000041858 */
[C---:B------:R-:W-:Y:S08]  /*124b0*/  HMMA.16816.F32.BF16 R92, R100.reuse, R120, R92 ;  /* 0x00000078645c723c */ /* 0x040ff0000004185c */
[----:B------:R-:W-:Y:S08]  /*124c0*/  HMMA.16816.F32.BF16 R96, R100, R122, R96 ;  /* 0x0000007a6460723c */ /* 0x000ff00000041860 */
[C---:B------:R-:W-:Y:S08]  /*124d0*/  HMMA.16816.F32.BF16 R128, R136.reuse, R124, R4 ;  /* 0x0000007c8880723c */ /* 0x040ff00000041804 */
[C---:B------:R-:W-:Y:S01]  /*124e0*/  HMMA.16816.F32.BF16 R124, R136.reuse, R126, R8 ;  /* 0x0000007e887c723c */ /* 0x040fe20000041808 */
[----:B------:R-:W1:Y:S07]  /*124f0*/  LDSM.16.MT88.4 R8, [R160+0x3900] ;  /* 0x00390000a008783b */ /* 0x000e6e0000004200 */
[C---:B---3--:R-:W-:Y:S01]  /*12500*/  HMMA.16816.F32.BF16 R120, R136.reuse, R116, R12 ;  /* 0x000000748878723c */ /* 0x048fe2000004180c */
[----:B------:R-:W2:Y:S07]  /*12510*/  LDSM.16.MT88.4 R12, [R185+UR4+0x5900] ;  /* 0x00590004b90c783b */ /* 0x000eae0008004200 */
[C---:B------:R-:W-:Y:S01]  /*12520*/  HMMA.16816.F32.BF16 R116, R136.reuse, R118, R16 ;  /* 0x000000768874723c */ /* 0x040fe20000041810 */
[----:B------:R3:W4:Y:S07]  /*12530*/  LDSM.16.MT88.4 R16, [R133+0x5900] ;  /* 0x005900008510783b */ /* 0x00072e0000004200 */
[C---:B------:R-:W-:Y:S07]  /*12540*/  HMMA.16816.F32.BF16 R112, R136.reuse, R140, R20 ;  /* 0x0000008c8870723c */ /* 0x040fee0000041814 */
[----:B------:R-:W-:Y:S01]  /*12550*/  @P0 IADD3 R20, R219, -0x2, RZ ;  /* 0xfffffffedb140810 */ /* 0x000fe20007ffe0ff */
[C---:B------:R-:W-:Y:S04]  /*12560*/  HMMA.16816.F32.BF16 R108, R136.reuse, R142, R24 ;  /* 0x0000008e886c723c */ /* 0x040fe80000041818 */
[----:B------:R-:W-:Y:S01]  /*12570*/  @P0 SHF.R.S32.HI R21, RZ, 0x1f, R20 ;  /* 0x0000001fff150819 */ /* 0x000fe20000011414 */
[----:B------:R-:W-:Y:S03]  /*12580*/  @P0 IMAD.WIDE.U32 R22, R20, c[0x0][0x1e0], RZ ;  /* 0x0000780014160a25 */ /* 0x000fe600078e00ff */
[C---:B------:R-:W-:Y:S04]  /*12590*/  HMMA.16816.F32.BF16 R104, R136.reuse, R144, R28 ;  /* 0x000000908868723c */ /* 0x040fe8000004181c */
[----:B------:R-:W-:Y:S01]  /*125a0*/  @P0 SHF.L.U32 R26, R22, 0x6, RZ ;  /* 0x00000006161a0819 */ /* 0x000fe200000006ff */
[----:B------:R-:W-:Y:S01]  /*125b0*/  @P0 IMAD R21, R21, c[0x0][0x1e0], RZ ;  /* 0x0000780015150a24 */ /* 0x000fe200078e02ff */
[----:B---3--:R-:W-:Y:S02]  /*125c0*/  MOV R133, R132 ;  /* 0x0000008400857202 */ /* 0x008fe40000000f00 */
[C---:B------:R-:W-:Y:S04]  /*125d0*/  HMMA.16816.F32.BF16 R100, R136.reuse, R146, R32 ;  /* 0x000000928864723c */ /* 0x040fe80000041820 */
[----:B------:R-:W-:Y:S04]  /*125e0*/  @P0 IMAD R21, R20, c[0x0][0x1e4], R21 ;  /* 0x0000790014150a24 */ /* 0x000fe800078e0215 */
[C---:B------:R-:W-:Y:S04]  /*125f0*/  HMMA.16816.F32.BF16 R36, R136.reuse, R148, R36 ;  /* 0x000000948824723c */ /* 0x040fe80000041824 */
[----:B------:R-:W-:Y:S04]  /*12600*/  @P0 IADD3 R21, R23, R21, RZ ;  /* 0x0000001517150210 */ /* 0x000fe80007ffe0ff */
[C---:B------:R-:W-:Y:S04]  /*12610*/  HMMA.16816.F32.BF16 R40, R136.reuse, R150, R40 ;  /* 0x000000968828723c */ /* 0x040fe80000041828 */
[----:B------:R-:W-:Y:S04]  /*12620*/  @P0 SHF.L.U64.HI R25, R22, 0x6, R21 ;  /* 0x0000000616190819 */ /* 0x000fe80000010215 */
[C---:B------:R-:W-:Y:S08]  /*12630*/  HMMA.16816.F32.BF16 R44, R136.reuse, R152, R44 ;  /* 0x00000098882c723c */ /* 0x040ff0000004182c */
[C---:B------:R-:W-:Y:S08]  /*12640*/  HMMA.16816.F32.BF16 R48, R136.reuse, R154, R48 ;  /* 0x0000009a8830723c */ /* 0x040ff00000041830 */
[C---:B------:R-:W-:Y:S08]  /*12650*/  HMMA.16816.F32.BF16 R52, R136.reuse, R156, R52 ;  /* 0x0000009c8834723c */ /* 0x040ff00000041834 */
[C---:B------:R-:W-:Y:S08]  /*12660*/  HMMA.16816.F32.BF16 R56, R136.reuse, R158, R56 ;  /* 0x0000009e8838723c */ /* 0x040ff00000041838 */
[C---:B-1----:R-:W-:Y:S07]  /*12670*/  HMMA.16816.F32.BF16 R60, R136.reuse, R8, R60 ;  /* 0x00000008883c723c */ /* 0x042fee000004183c */
[----:B------:R-:W-:Y:S01]  /*12680*/  @P0 IADD3 R8, P1, R26, R204, RZ ;  /* 0x000000cc1a080210 */ /* 0x000fe20007f3e0ff */
[C---:B------:R-:W-:Y:S04]  /*12690*/  HMMA.16816.F32.BF16 R64, R136.reuse, R10, R64 ;  /* 0x0000000a8840723c */ /* 0x040fe80000041840 */
[----:B------:R-:W-:Y:S02]  /*126a0*/  @P0 IADD3.X R9, R25, R209, RZ, P1, !PT ;  /* 0x000000d119090210 */ /* 0x000fe40000ffe4ff */
[----:B------:R-:W-:Y:S02]  /*126b0*/  @P0 LEA R22, P3, R8, c[0x0][0x1c8], 0x1 ;  /* 0x0000720008160a11 */ /* 0x000fe400078608ff */
[----:B------:R-:W-:Y:S01]  /*126c0*/  @P0 IADD3 R11, P2, R26, R213, RZ ;  /* 0x000000d51a0b0210 */ /* 0x000fe20007f5e0ff */
[C---:B--2---:R-:W-:Y:S03]  /*126d0*/  HMMA.16816.F32.BF16 R68, R136.reuse, R12, R68 ;  /* 0x0000000c8844723c */ /* 0x044fe60000041844 */
[----:B------:R-:W-:Y:S02]  /*126e0*/  @P0 LEA R20, P1, R11, c[0x0][0x1c8], 0x1 ;  /* 0x000072000b140a11 */ /* 0x000fe400078208ff */
[----:B------:R-:W-:Y:S02]  /*126f0*/  @P0 IADD3.X R10, R25, R212, RZ, P2, !PT ;  /* 0x000000d4190a0210 */ /* 0x000fe400017fe4ff */
[----:B------:R-:W-:Y:S01]  /*12700*/  @P0 LEA.HI.X R23, R8, c[0x0][0x1cc], R9, 0x1, P3 ;  /* 0x0000730008170a11 */ /* 0x000fe200018f0c09 */
[C---:B------:R-:W-:Y:S04]  /*12710*/  HMMA.16816.F32.BF16 R72, R136.reuse, R14, R72 ;  /* 0x0000000e8848723c */ /* 0x040fe80000041848 */
[----:B------:R-:W-:Y:S02]  /*12720*/  @P0 LEA.HI.X R21, R11, c[0x0][0x1cc], R10, 0x1, P1 ;  /* 0x000073000b150a11 */ /* 0x000fe400008f0c0a */
[----:B------:R-:W1:Y:S01]  /*12730*/  LDSM.16.MT88.4 R8, [R184+UR4+0x5900] ;  /* 0x00590004b808783b */ /* 0x000e620008004200 */
[----:B------:R-:W-:Y:S01]  /*12740*/  @P0 IADD3 R24, P1, R197, R26, RZ ;  /* 0x0000001ac5180210 */ /* 0x000fe20007f3e0ff */
[C---:B----4-:R-:W-:Y:S04]  /*12750*/  HMMA.16816.F32.BF16 R76, R136.reuse, R16, R76 ;  /* 0x00000010884c723c */ /* 0x050fe8000004184c */
[----:B------:R-:W-:Y:S02]  /*12760*/  @P0 IADD3 R12, P4, R24, R204, RZ ;  /* 0x000000cc180c0210 */ /* 0x000fe40007f9e0ff */
[----:B------:R-:W-:Y:S02]  /*12770*/  @P0 IADD3.X R29, R196, R25, RZ, P1, !PT ;  /* 0x00000019c41d0210 */ /* 0x000fe40000ffe4ff */
[----:B------:R-:W-:Y:S01]  /*12780*/  @P0 LEA R30, P1, R12, c[0x0][0x1c8], 0x1 ;  /* 0x000072000c1e0a11 */ /* 0x000fe200078208ff */
[C---:B------:R-:W-:Y:S03]  /*12790*/  HMMA.16816.F32.BF16 R80, R136.reuse, R18, R80 ;  /* 0x000000128850723c */ /* 0x040fe60000041850 */
[----:B------:R-:W-:Y:S02]  /*127a0*/  @P0 IADD3.X R13, R29, R209, RZ, P4, !PT ;  /* 0x000000d11d0d0210 */ /* 0x000fe400027fe4ff */
[----:B------:R-:W-:Y:S02]  /*127b0*/  @P0 IADD3 R2, P3, R26, R211, RZ ;  /* 0x000000d31a020210 */ /* 0x000fe40007f7e0ff */
[----:B------:R-:W-:Y:S02]  /*127c0*/  @P0 LEA.HI.X R31, R12, c[0x0][0x1cc], R13, 0x1, P1 ;  /* 0x000073000c1f0a11 */ /* 0x000fe400008f0c0d */
[----:B------:R-:W2:Y:S01]  /*127d0*/  LDSM.16.MT88.4 R12, [R160+0x5900] ;  /* 0x00590000a00c783b */ /* 0x000ea20000004200 */
[C---:B------:R-:W-:Y:S02]  /*127e0*/  ISETP.GE.AND P1, PT, R218.reuse, 0x1, PT ;  /* 0x00000001da00780c */ /* 0x040fe40003f26270 */
[----:B------:R-:W-:Y:S02]  /*127f0*/  IADD3 R218, R218, 0x1, RZ ;  /* 0x00000001dada7810 */ /* 0x000fe40007ffe0ff */
[----:B------:R-:W-:Y:S02]  /*12800*/  @P0 LEA R26, P2, R2, c[0x0][0x1c8], 0x1 ;  /* 0x00007200021a0a11 */ /* 0x000fe400078408ff */
[----:B------:R-:W-:Y:S02]  /*12810*/  SEL R218, R218, RZ, !P1 ;  /* 0x000000ffdada7207 */ /* 0x000fe40004800000 */
[----:B------:R-:W-:Y:S02]  /*12820*/  @P0 IADD3.X R25, R25, R210, RZ, P3, !PT ;  /* 0x000000d219190210 */ /* 0x000fe40001ffe4ff */
[----:B------:R-:W-:Y:S01]  /*12830*/  @P0 IADD3 R0, P4, R24, R213, RZ ;  /* 0x000000d518000210 */ /* 0x000fe20007f9e0ff */
[----:B------:R-:W-:Y:S01]  /*12840*/  @P0 IMAD R28, R218, 0x3000, R201 ;  /* 0x00003000da1c0824 */ /* 0x000fe200078e02c9 */
[----:B------:R-:W-:Y:S01]  /*12850*/  @P0 LEA.HI.X R27, R2, c[0x0][0x1cc], R25, 0x1, P2 ;  /* 0x00007300021b0a11 */ /* 0x000fe200010f0c19 */
[----:B------:R-:W-:Y:S01]  /*12860*/  FADD.FTZ R2, R162, R165 ;  /* 0x000000a5a2027221 */ /* 0x000fe20000010000 */
[----:B------:R-:W-:Y:S02]  /*12870*/  @P0 IADD3 R16, P2, R24, R211, RZ ;  /* 0x000000d318100210 */ /* 0x000fe40007f5e0ff */
[C---:B------:R-:W-:Y:S01]  /*12880*/  @P0 LEA R24, P3, R0.reuse, c[0x0][0x1c8], 0x1 ;  /* 0x0000720000180a11 */ /* 0x040fe200078608ff */
[----:B------:R-:W-:Y:S01]  /*12890*/  FADD.FTZ R2, R161, R2 ;  /* 0x00000002a1027221 */ /* 0x000fe20000010000 */
[----:B------:R-:W-:Y:S01]  /*128a0*/  @P0 IADD3.X R17, R29, R212, RZ, P4, !PT ;  /* 0x000000d41d110210 */ /* 0x000fe200027fe4ff */
[C---:B-1----:R-:W-:Y:S03]  /*128b0*/  HMMA.16816.F32.BF16 R84, R136.reuse, R8, R84 ;  /* 0x000000088854723c */ /* 0x042fe60000041854 */
[----:B------:R-:W-:Y:S01]  /*128c0*/  @P0 LEA.HI.X R25, R0, c[0x0][0x1cc], R17, 0x1, P3 ;  /* 0x0000730000190a11 */ /* 0x000fe200018f0c11 */
[----:B------:R-:W-:Y:S01]  /*128d0*/  FADD.FTZ R179, R179, R2 ;  /* 0x00000002b3b37221 */ /* 0x000fe20000010000 */
[----:B------:R-:W-:Y:S02]  /*128e0*/  @P0 SHF.L.U32 R17, R28, 0x1, RZ ;  /* 0x000000011c110819 */ /* 0x000fe400000006ff */
[----:B------:R-:W-:Y:S01]  /*128f0*/  LOP3.LUT P4, RZ, R194, 0x1, RZ, 0xc0, !PT ;  /* 0x00000001c2ff7812 */ /* 0x000fe2000788c0ff */
[----:B------:R-:W-:Y:S01]  /*12900*/  FADD.FTZ R180, R180, R179 ;  /* 0x000000b3b4b47221 */ /* 0x000fe20000010000 */
[C---:B------:R-:W-:Y:S01]  /*12910*/  @P0 LEA R18, P1, R16.reuse, c[0x0][0x1c8], 0x1 ;  /* 0x0000720010120a11 */ /* 0x040fe200078208ff */
[----:B------:R-:W-:Y:S01]  /*12920*/  @!PT LDS RZ, [RZ] ;  /* 0x00000000fffff984 */ /* 0x000fe20000000800 */
[----:B------:R-:W-:Y:S01]  /*12930*/  @!PT LDS RZ, [RZ] ;  /* 0x00000000fffff984 */ /* 0x000fe20000000800 */
[----:B------:R-:W-:Y:S01]  /*12940*/  @!PT LDS RZ, [RZ] ;  /* 0x00000000fffff984 */ /* 0x000fe20000000800 */
[----:B------:R1:W-:Y:S01]  /*12950*/  @P0 LDGSTS.E.BYPASS.LTC128B.128 [R17+0xc100], [R22.64], !P6 ;  /* 0x0c10000016110fae */ /* 0x0003e2000f101d46 */
[C---:B------:R-:W-:Y:S03]  /*12960*/  HMMA.16816.F32.BF16 R88, R136.reuse, R10, R88 ;  /* 0x0000000a8858723c */ /* 0x040fe60000041858 */
[----:B------:R-:W-:Y:S01]  /*12970*/  @P0 IADD3.X R29, R29, R210, RZ, P2, !PT ;  /* 0x000000d21d1d0210 */ /* 0x000fe200017fe4ff */
[----:B------:R-:W-:Y:S01]  /*12980*/  FADD.FTZ R181, R181, R180 ;  /* 0x000000b4b5b57221 */ /* 0x000fe20000010000 */
[----:B------:R-:W-:Y:S02]  /*12990*/  MOV R0, R3 ;  /* 0x0000000300007202 */ /* 0x000fe40000000f00 */
[----:B------:R1:W-:Y:S01]  /*129a0*/  @P0 LDGSTS.E.BYPASS.LTC128B.128 [R17+0xe100], [R20.64], !P5 ;  /* 0x0e10000014110fae */ /* 0x0003e2000e901d46 */
[----:B------:R-:W-:Y:S01]  /*129b0*/  @P0 LEA.HI.X R19, R16, c[0x0][0x1cc], R29, 0x1, P1 ;  /* 0x0000730010130a11 */ /* 0x000fe200008f0c1d */
[----:B------:R-:W-:Y:S01]  /*129c0*/  FADD.FTZ R182, R182, R181 ;  /* 0x000000b5b6b67221 */ /* 0x000fe20000010000 */
[C---:B--2---:R-:W-:Y:S03]  /*129d0*/  HMMA.16816.F32.BF16 R92, R136.reuse, R12, R92 ;  /* 0x0000000c885c723c */ /* 0x044fe6000004185c */
[----:B------:R-:W-:Y:S02]  /*129e0*/  FADD.FTZ R193, R193, R182 ;  /* 0x000000b6c1c17221 */ /* 0x000fe40000010000 */
[----:B------:R1:W-:Y:S02]  /*129f0*/  @P0 LDGSTS.E.BYPASS.LTC128B.128 [R17+0x10100], [R26.64], !P4 ;  /* 0x101000001a110fae */ /* 0x0003e4000e101d46 */
[----:B------:R-:W-:Y:S01]  /*12a00*/  FADD.FTZ R224, R224, R193 ;  /* 0x000000c1e0e07221 */ /* 0x000fe20000010000 */
[----:B------:R-:W-:Y:S04]  /*12a10*/  HMMA.16816.F32.BF16 R96, R136, R14, R96 ;  /* 0x0000000e8860723c */ /* 0x000fe80000041860 */
[----:B------:R-:W-:Y:S01]  /*12a20*/  FADD.FTZ R225, R225, R224 ;  /* 0x000000e0e1e17221 */ /* 0x000fe20000010000 */
[----:B------:R1:W-:Y:S03]  /*12a30*/  @P0 LDGSTS.E.BYPASS.LTC128B.128 [R17+0xd100], [R30.64], !P6 ;  /* 0x0d1000001e110fae */ /* 0x0003e6000f101d46 */
[----:B------:R-:W-:Y:S04]  /*12a40*/  FADD.FTZ R225, R222, R225 ;  /* 0x000000e1dee17221 */ /* 0x000fe80000010000 */
[----:B------:R-:W-:Y:S01]  /*12a50*/  FADD.FTZ R172, R172, R225 ;  /* 0x000000e1acac7221 */ /* 0x000fe20000010000 */
[----:B------:R1:W-:Y:S03]  /*12a60*/  @P0 LDGSTS.E.BYPASS.LTC128B.128 [R17+0xf100], [R24.64], !P5 ;  /* 0x0f10000018110fae */ /* 0x0003e6000e901d46 */
[----:B------:R-:W-:Y:S04]  /*12a70*/  FADD.FTZ R175, R175, R172 ;  /* 0x000000acafaf7221 */ /* 0x000fe80000010000 */
[----:B------:R-:W-:Y:S01]  /*12a80*/  FADD.FTZ R170, R170, R175 ;  /* 0x000000afaaaa7221 */ /* 0x000fe20000010000 */
[----:B------:R1:W-:Y:S01]  /*12a90*/  @P0 LDGSTS.E.BYPASS.LTC128B.128 [R17+0x11100], [R18.64], !P4 ;  /* 0x1110000012110fae */ /* 0x0003e2000e101d46 */
[----:B------:R-:W-:Y:S02]  /*12aa0*/  ISETP.GT.AND P0, PT, R219, RZ, PT ;  /* 0x000000ffdb00720c */ /* 0x000fe40003f04270 */
[----:B------:R-:W-:Y:S01]  /*12ab0*/  FADD.FTZ R221, R229, R170 ;  /* 0x000000aae5dd7221 */ /* 0x000fe20000010000 */
[----:B------:R-:W-:Y:S04]  /*12ac0*/  MOV R219, R220 ;  /* 0x000000dc00db7202 */ /* 0x000fe80000000f00 */
[----:B------:R-:W0:Y:S06]  /*12ad0*/  LDGDEPBAR ;  /* 0x00000000000079af */ /* 0x000e2c0000000000 */
[----:B------:R-:W-:-:S05]  /*12ae0*/  @P0 BRA `(.L_x_768) ;  /* 0xffffd1c000000947 */ /* 0x000fca000383ffff */
.L_x_767:
[----:B-1----:R-:W1:Y:S01]  /*12af0*/  SHFL.BFLY PT, R6, R223, 0x2, 0x1f ;  /* 0x0c401f00df067f89 */ /* 0x002e6200000e0000 */
[----:B------:R-:W-:-:S02]  /*12b00*/  MOV R4, RZ ;  /* 0x000000ff00047202 */ /* 0x000fc40000000f00 */
[----:B------:R-:W-:Y:S01]  /*12b10*/  MOV R2, RZ ;  /* 0x000000ff00027202 */ /* 0x000fe20000000f00 */
[----:B------:R-:W2:Y:S01]  /*12b20*/  SHFL.BFLY PT, R0, R221, 0x2, 0x1f ;  /* 0x0c401f00dd007f89 */ /* 0x000ea200000e0000 */
        /* <DEDUP_REMOVED lines=14> */
[----:B------:R-:W2:Y:S08]  /*12c10*/  @P0 MUFU.LG2 R12, R0 ;  /* 0x00000000000c0308 */ /* 0x000eb00000000c00 */
[----:B------:R-:W3:Y:S01]  /*12c20*/  @P1 MUFU.LG2 R5, R5 ;  /* 0x0000000500051308 */ /* 0x000ee20000000c00 */
[----:B-1----:R-:W-:-:S02]  /*12c30*/  FMUL.FTZ R128, R4, R128 ;  /* 0x0000008004807220 */ /* 0x002fc40000410000 */
[C---:B------:R-:W-:Y:S02]  /*12c40*/  FMUL.FTZ R129, R4.reuse, R129 ;  /* 0x0000008104817220 */ /* 0x040fe40000410000 */
[C---:B------:R-:W-:Y:S02]  /*12c50*/  FMUL.FTZ R124, R4.reuse, R124 ;  /* 0x0000007c047c7220 */ /* 0x040fe40000410000 */
[----:B------:R-:W-:Y:S01]  /*12c60*/  FMUL.FTZ R125, R4, R125 ;  /* 0x0000007d047d7220 */ /* 0x000fe20000410000 */
[----:B------:R1:W4:Y:S01]  /*12c70*/  @P0 MUFU.RCP R2, R0 ;  /* 0x0000000000020308 */ /* 0x0003220000001000 */
[----:B--2---:R-:W-:Y:S02]  /*12c80*/  @P0 FMUL.FTZ R15, R12, 0.69314718246459960938 ;  /* 0x3f3172180c0f0820 */ /* 0x004fe40000410000 */
[----:B------:R-:W-:Y:S02]  /*12c90*/  @P0 FMUL.FTZ R12, R16, c[0x0][0x2d0] ;  /* 0x0000b400100c0a20 */ /* 0x000fe40000410000 */
[----:B------:R-:W-:-:S02]  /*12ca0*/  FMUL.FTZ R120, R4, R120 ;  /* 0x0000007804787220 */ /* 0x000fc40000410000 */
[C---:B------:R-:W-:Y:S02]  /*12cb0*/  FMUL.FTZ R121, R4.reuse, R121 ;  /* 0x0000007904797220 */ /* 0x040fe40000410000 */
[----:B---3--:R-:W-:Y:S02]  /*12cc0*/  @P1 FMUL.FTZ R5, R5, 0.69314718246459960938 ;  /* 0x3f31721805051820 */ /* 0x008fe40000410000 */
[C---:B------:R-:W-:Y:S02]  /*12cd0*/  FMUL.FTZ R116, R4.reuse, R116 ;  /* 0x0000007404747220 */ /* 0x040fe40000410000 */
[C---:B------:R-:W-:Y:S02]  /*12ce0*/  FMUL.FTZ R117, R4.reuse, R117 ;  /* 0x0000007504757220 */ /* 0x040fe40000410000 */
[C---:B------:R-:W-:Y:S01]  /*12cf0*/  FMUL.FTZ R112, R4.reuse, R112 ;  /* 0x0000007004707220 */ /* 0x040fe20000410000 */
[----:B-1----:R-:W-:Y:S01]  /*12d00*/  MOV R0, 0xff800000 ;  /* 0xff80000000007802 */ /* 0x002fe20000000f00 */
        /* <DEDUP_REMOVED lines=39> */
[C---:B----4-:R-:W-:Y:S02]  /*12f80*/  FMUL.FTZ R130, R2.reuse, R130 ;  /* 0x0000008202827220 */ /* 0x050fe40000410000 */
        /* <DEDUP_REMOVED lines=49> */
.L_x_720:
[----:B------:R-:W-:Y:S01]  /*132a0*/  SHF.R.S32.HI R2, RZ, 0x1f, R195 ;  /* 0x0000001fff027819 */ /* 0x000fe200000114c3 */
[----:B------:R-:W-:Y:S05]  /*132b0*/  @P2 BRA `(.L_x_769) ;  /* 0x0000168000002947 */ /* 0x000fea0003800000 */
[----:B------:R-:W1:Y:S01]  /*132c0*/  S2R R3, SR_TID.X ;  /* 0x0000000000037919 */ /* 0x000e620000002100 */
[----:B------:R-:W-:Y:S02]  /*132d0*/  F2FP.BF16.PACK_AB R96, R11, R96 ;  /* 0x000000600b60723e */ /* 0x000fe400000010ff */
[----:B------:R-:W-:Y:S01]  /*132e0*/  F2FP.BF16.PACK_AB R4, R13, R4 ;  /* 0x000000040d04723e */ /* 0x000fe200000010ff */
[----:B------:R-:W-:Y:S01]  /*132f0*/  BAR.SYNC.DEFER_BLOCKING 0x1, 0x100 ;  /* 0x0044000000007b1d */ /* 0x000fe20000010000 */
[----:B------:R-:W-:Y:S01]  /*13300*/  F2FP.BF16.PACK_AB R6, R9, R6 ;  /* 0x000000060906723e */ /* 0x000fe200000010ff */
[----:B------:R-:W-:Y:S01]  /*13310*/  IMAD.MOV.U32 R13, RZ, RZ, 0x20 ;  /* 0x00000020ff0d7424 */ /* 0x000fe200078e00ff */
        /* <DEDUP_REMOVED lines=9> */
[----:B-1----:R-:W-:Y:S02]  /*133b0*/  SHF.R.S32.HI R12, RZ, 0x1f, R3 ;  /* 0x0000001fff0c7819 */ /* 0x002fe40000011403 */
[----:B------:R-:W-:Y:S02]  /*133c0*/  F2FP.BF16.PACK_AB R114, R115, R114 ;  /* 0x000000727372723e */ /* 0x000fe400000010ff */
[----:B------:R-:W-:Y:S02]  /*133d0*/  LEA.HI R5, R12, R3, RZ, 0x2 ;  /* 0x000000030c057211 */ /* 0x000fe400078f10ff */
[----:B------:R-:W-:-:S02]  /*133e0*/  F2FP.BF16.PACK_AB R108, R109, R108 ;  /* 0x0000006c6d6c723e */ /* 0x000fc400000010ff */
        /* <DEDUP_REMOVED lines=19> */
[----:B------:R-:W-:Y:S02]  /*13520*/  R2P PR, R15, 0x6 ;  /* 0x000000060f007804 */ /* 0x000fe40000000000 */
[----:B------:R-:W-:Y:S01]  /*13530*/  F2FP.BF16.PACK_AB R102, R103, R102 ;  /* 0x000000666766723e */ /* 0x000fe200000010ff */
[----:B------:R-:W-:Y:S01]  /*13540*/  IMAD.U32 R17, R18, 0x2, R17 ;  /* 0x0000000212117824 */ /* 0x000fe200078e0011 */
[----:B------:R-:W-:-:S02]  /*13550*/  F2FP.BF16.PACK_AB R36, R37, R36 ;  /* 0x000000242524723e */ /* 0x000fc400000010ff */
[----:B------:R-:W-:Y:S01]  /*13560*/  SEL R18, R13, 0xffffffe0, !P1 ;  /* 0xffffffe00d127807 */ /* 0x000fe20004800000 */
[----:B------:R-:W-:Y:S01]  /*13570*/  IMAD.SHL.U32 R17, R17, 0x2, RZ ;  /* 0x0000000211117824 */ /* 0x000fe200078e00ff */
[----:B------:R-:W-:Y:S02]  /*13580*/  F2FP.BF16.PACK_AB R38, R39, R38 ;  /* 0x000000262726723e */ /* 0x000fe400000010ff */
[----:B------:R-:W-:Y:S01]  /*13590*/  F2FP.BF16.PACK_AB R40, R41, R40 ;  /* 0x000000282928723e */ /* 0x000fe200000010ff */
[C---:B------:R-:W-:Y:S01]  /*135a0*/  IMAD.IADD R13, R17.reuse, 0x1, R18 ;  /* 0x00000001110d7824 */ /* 0x040fe200078e0212 */
[C---:B------:R-:W-:Y:S01]  /*135b0*/  IADD3 R11, R17.reuse, 0x80, RZ ;  /* 0x00000080110b7810 */ /* 0x040fe20007ffe0ff */
[----:B------:R-:W-:Y:S01]  /*135c0*/  STS [R17+0x80], R128 ;  /* 0x0000808011007388 */ /* 0x000fe20000000800 */
[----:B------:R-:W-:Y:S02]  /*135d0*/  IADD3 R9, R17, 0x70, RZ ;  /* 0x0000007011097810 */ /* 0x000fe40007ffe0ff */
[----:B------:R-:W-:Y:S01]  /*135e0*/  @P0 IADD3 R9, R11, 0x10, RZ ;  /* 0x000000100b090810 */ /* 0x000fe20007ffe0ff */
[----:B------:R-:W-:Y:S01]  /*135f0*/  IMAD.MOV.U32 R11, RZ, RZ, 0x40 ;  /* 0x00000040ff0b7424 */ /* 0x000fe200078e00ff */
[----:B------:R-:W-:Y:S01]  /*13600*/  STS [R17+0x480], R130 ;  /* 0x0004808211007388 */ /* 0x000fe20000000800 */
[----:B------:R-:W-:-:S02]  /*13610*/  F2FP.BF16.PACK_AB R42, R43, R42 ;  /* 0x0000002a2b2a723e */ /* 0x000fc400000010ff */
        /* <DEDUP_REMOVED lines=73> */
[----:B-1----:R-:W-:-:S03]  /*13ab0*/  IMAD.MOV.U32 R17, RZ, RZ, 0x4 ;  /* 0x00000004ff117424 */ /* 0x002fc600078e00ff */
[----:B------:R1:W-:Y:S01]  /*13ac0*/  STS [R15+0x8080], R84 ;  /* 0x008080540f007388 */ /* 0x0003e20000000800 */
[----:B------:R-:W-:-:S03]  /*13ad0*/  IMAD.WIDE R26, R192, R17, c[0x0][0x500] ;  /* 0x00014000c01a7625 */ /* 0x000fc600078e0211 */
        /* <DEDUP_REMOVED lines=8> */
[----:B--2---:R-:W-:-:S02]  /*13b60*/  IMAD.MOV.U32 R11, RZ, RZ, c[0x0][0x388] ;  /* 0x0000e200ff0b7624 */ /* 0x004fc400078e00ff */
[----:B------:R-:W-:-:S03]  /*13b70*/  @P1 IMAD.WIDE R28, R192, R17, c[0x0][0x508] ;  /* 0x00014200c01c1625 */ /* 0x000fc600078e0211 */
        /* <DEDUP_REMOVED lines=10> */
.L_x_770:
[----:B-1----:R-:W-:Y:S01]  /*13c20*/  LOP3.LUT R6, R14, 0xffffffe0, RZ, 0xc0, !PT ;  /* 0xffffffe00e067812 */ /* 0x002fe200078ec0ff */
[----:B------:R-:W1:Y:S01]  /*13c30*/  S2R R54, SR_CTAID.X ;  /* 0x0000000000367919 */ /* 0x000e620000002500 */
[----:B------:R-:W-:Y:S01]  /*13c40*/  SHF.R.S32.HI R14, RZ, 0x1f, R5 ;  /* 0x0000001fff0e7819 */ /* 0x000fe20000011405 */
[----:B------:R-:W-:Y:S01]  /*13c50*/  IMAD R13, R25, c[0x0][0x3a0], RZ ;  /* 0x0000e800190d7a24 */ /* 0x000fe200078e02ff */
[----:B------:R-:W-:Y:S01]  /*13c60*/  LEA.HI R8, R16, R16, RZ, 0x1 ;  /* 0x0000001010087211 */ /* 0x000fe200078f08ff */
[----:B------:R-:W-:Y:S01]  /*13c70*/  IMAD.IADD R6, R3, 0x1, -R6 ;  /* 0x0000000103067824 */ /* 0x000fe200078e0a06 */
[----:B------:R-:W-:Y:S01]  /*13c80*/  LEA.HI R14, R14, R5, RZ, 0x3 ;  /* 0x000000050e0e7211 */ /* 0x000fe200078f18ff */
[----:B------:R-:W-:Y:S01]  /*13c90*/  IMAD.MOV.U32 R19, RZ, RZ, R25 ;  /* 0x000000ffff137224 */ /* 0x000fe200078e0019 */
[----:B------:R-:W-:Y:S01]  /*13ca0*/  LOP3.LUT R9, R8, 0x1ffffffe, RZ, 0xc0, !PT ;  /* 0x1ffffffe08097812 */ /* 0x000fe200078ec0ff */
[----:B------:R-:W-:Y:S01]  /*13cb0*/  IMAD R13, R24, c[0x0][0x3a4], R13 ;  /* 0x0000e900180d7a24 */ /* 0x000fe200078e020d */
[----:B------:R-:W-:Y:S01]  /*13cc0*/  SHF.R.S32.HI R7, RZ, 0x1f, R6 ;  /* 0x0000001fff077819 */ /* 0x000fe20000011406 */
[----:B------:R-:W-:Y:S01]  /*13cd0*/  BSSY B0, `(.L_x_771) ;  /* 0x000007e000007945 */ /* 0x000fe20003800000 */
[----:B------:R-:W-:Y:S01]  /*13ce0*/  LOP3.LUT R14, R14, 0xffffff8, RZ, 0xc0, !PT ;  /* 0x0ffffff80e0e7812 */ /* 0x000fe200078ec0ff */
[----:B------:R-:W-:Y:S01]  /*13cf0*/  IMAD.IADD R16, R16, 0x1, -R9 ;  /* 0x0000000110107824 */ /* 0x000fe200078e0a09 */
[----:B------:R-:W-:Y:S01]  /*13d00*/  LEA.HI R4, R7, R6, RZ, 0x2 ;  /* 0x0000000607047211 */ /* 0x000fe200078f10ff */
[----:B------:R-:W-:Y:S01]  /*13d10*/  IMAD.MOV.U32 R7, RZ, RZ, c[0x0][0x4e8] ;  /* 0x00013a00ff077624 */ /* 0x000fe200078e00ff */
[----:B------:R-:W-:Y:S01]  /*13d20*/  IADD3 R5, R5, -R14, RZ ;  /* 0x8000000e05057210 */ /* 0x000fe20007ffe0ff */
[----:B------:R-:W-:Y:S01]  /*13d30*/  IMAD.WIDE.U32 R14, R24, c[0x0][0x3a0], RZ ;  /* 0x0000e800180e7a25 */ /* 0x000fe200078e00ff */
[----:B------:R-:W-:-:S02]  /*13d40*/  SHF.R.S32.HI R4, RZ, 0x2, R4 ;  /* 0x00000002ff047819 */ /* 0x000fc40000011404 */
[----:B------:R-:W-:Y:S02]  /*13d50*/  ISETP.NE.AND P1, PT, R7, 0x1, PT ;  /* 0x000000010700780c */ /* 0x000fe40003f25270 */
[-C--:B------:R-:W-:Y:S01]  /*13d60*/  LEA.HI R9, R12, R3.reuse, RZ, 0x3 ;  /* 0x000000030c097211 */ /* 0x080fe200078f18ff */
[----:B------:R-:W-:Y:S01]  /*13d70*/  IMAD R5, R5, 0x10, R4 ;  /* 0x0000001005057824 */ /* 0x000fe200078e0204 */
[----:B------:R-:W-:Y:S01]  /*13d80*/  MOV R18, R24 ;  /* 0x0000001800127202 */ /* 0x000fe20000000f00 */
[----:B------:R-:W-:Y:S01]  /*13d90*/  IMAD R4, R2, c[0x0][0x490], RZ ;  /* 0x0001240002047a24 */ /* 0x000fe200078e02ff */
[----:B------:R-:W-:Y:S01]  /*13da0*/  LOP3.LUT P2, RZ, R6, 0x3, RZ, 0xc0, !PT ;  /* 0x0000000306ff7812 */ /* 0x000fe2000784c0ff */
[----:B------:R-:W-:Y:S01]  /*13db0*/  IMAD R7, R16, 0x8, R5 ;  /* 0x0000000810077824 */ /* 0x000fe200078e0205 */
[----:B------:R-:W-:Y:S01]  /*13dc0*/  LEA.HI R12, R12, R3, RZ, 0x6 ;  /* 0x000000030c0c7211 */ /* 0x000fe200078f30ff */
[----:B------:R-:W-:Y:S01]  /*13dd0*/  IMAD R17, R195, c[0x0][0x494], R4 ;  /* 0x00012500c3117a24 */ /* 0x000fe200078e0204 */
[----:B------:R-:W-:Y:S01]  /*13de0*/  LOP3.LUT R4, R9, 0xfffffff8, RZ, 0xc0, !PT ;  /* 0xfffffff809047812 */ /* 0x000fe200078ec0ff */
[----:B------:R-:W-:Y:S01]  /*13df0*/  IMAD.WIDE.U32 R18, R195, c[0x0][0x490], R18 ;  /* 0x00012400c3127a25 */ /* 0x000fe200078e0012 */
[----:B-1----:R-:W-:-:S02]  /*13e00*/  LEA R7, R54, R7, 0x7 ;  /* 0x0000000736077211 */ /* 0x002fc400078e38ff */
[----:B------:R-:W-:Y:S01]  /*13e10*/  SHF.R.S32.HI R9, RZ, 0x3, R9 ;  /* 0x00000003ff097819 */ /* 0x000fe20000011409 */
[----:B------:R-:W-:Y:S01]  /*13e20*/  IMAD.IADD R4, R3, 0x1, -R4 ;  /* 0x0000000103047824 */ /* 0x000fe200078e0a04 */
[----:B------:R-:W-:Y:S01]  /*13e30*/  SHF.R.S32.HI R3, RZ, 0x1f, R192 ;  /* 0x0000001fff037819 */ /* 0x000fe200000114c0 */
[----:B------:R-:W-:Y:S01]  /*13e40*/  @P1 IMAD.HI.U32 R8, R7, c[0x0][0x4ec], RZ ;  /* 0x00013b0007081a27 */ /* 0x000fe200078e00ff */
[----:B------:R-:W-:Y:S02]  /*13e50*/  IADD3 R15, R15, R13, RZ ;  /* 0x0000000d0f0f7210 */ /* 0x000fe40007ffe0ff */
[----:B------:R-:W-:Y:S01]  /*13e60*/  SEL R192, R192, RZ, !P0 ;  /* 0x000000ffc0c07207 */ /* 0x000fe20004000000 */
[----:B------:R-:W-:Y:S01]  /*13e70*/  IMAD.MOV.U32 R6, RZ, RZ, R7 ;  /* 0x000000ffff067224 */ /* 0x000fe200078e0007 */
[----:B------:R-:W-:Y:S01]  /*13e80*/  @P1 SHF.R.U32.HI R6, RZ, c[0x0][0x4f0], R8 ;  /* 0x00013c00ff061a19 */ /* 0x000fe20000011608 */
[----:B------:R-:W-:Y:S01]  /*13e90*/  IMAD R2, R2, c[0x0][0x3e8], RZ ;  /* 0x0000fa0002027a24 */ /* 0x000fe200078e02ff */
[----:B------:R-:W-:Y:S01]  /*13ea0*/  SEL R3, R3, RZ, !P0 ;  /* 0x000000ff03037207 */ /* 0x000fe20004000000 */
[----:B------:R-:W-:Y:S01]  /*13eb0*/  IMAD.IADD R19, R19, 0x1, R17 ;  /* 0x0000000113137824 */ /* 0x000fe200078e0211 */
[----:B------:R-:W-:Y:S01]  /*13ec0*/  LEA R21, R4, R9, 0x5 ;  /* 0x0000000904157211 */ /* 0x000fe200078e28ff */
[--C-:B------:R-:W-:Y:S01]  /*13ed0*/  IMAD.MOV R8, RZ, RZ, -R6.reuse ;  /* 0x000000ffff087224 */ /* 0x100fe200078e0a06 */
[----:B------:R-:W-:Y:S01]  /*13ee0*/  SHF.R.S32.HI R16, RZ, 0x1f, R6 ;  /* 0x0000001fff107819 */ /* 0x000fe20000011406 */
[----:B------:R-:W-:-:S02]  /*13ef0*/  IMAD R17, R195, c[0x0][0x3ec], R2 ;  /* 0x0000fb00c3117a24 */ /* 0x000fc400078e0202 */
[----:B------:R-:W-:-:S04]  /*13f00*/  IMAD.WIDE.U32 R14, R195, c[0x0][0x3e8], R14 ;  /* 0x0000fa00c30e7a25 */ /* 0x000fc800078e000e */
[----:B------:R-:W-:Y:S01]  /*13f10*/  IMAD R8, R8, c[0x0][0x4e8], R7 ;  /* 0x00013a0008087a24 */ /* 0x000fe200078e0207 */
[----:B------:R-:W-:Y:S01]  /*13f20*/  IADD3 R15, R15, R17, RZ ;  /* 0x000000110f0f7210 */ /* 0x000fe20007ffe0ff */
[----:B------:R-:W-:-:S04]  /*13f30*/  IMAD.WIDE.U32 R18, R192, c[0x0][0x498], R18 ;  /* 0x00012600c0127a25 */ /* 0x000fc800078e0012 */
[----:B------:R-:W-:Y:S01]  /*13f40*/  IMAD R13, R3, c[0x0][0x498], RZ ;  /* 0x00012600030d7a24 */ /* 0x000fe200078e02ff */
[----:B------:R-:W-:Y:S01]  /*13f50*/  IADD3 R20, P0, R6, R18, RZ ;  /* 0x0000001206147210 */ /* 0x000fe20007f1e0ff */
[----:B------:R-:W-:Y:S01]  /*13f60*/  IMAD R7, R54, 0x80, R21 ;  /* 0x0000008036077824 */ /* 0x000fe200078e0215 */
[----:B------:R-:W-:Y:S01]  /*13f70*/  SHF.R.S32.HI R18, RZ, 0x1f, R8 ;  /* 0x0000001fff127819 */ /* 0x000fe20000011408 */
[----:B------:R-:W-:Y:S02]  /*13f80*/  IMAD R13, R192, c[0x0][0x49c], R13 ;  /* 0x00012700c00d7a24 */ /* 0x000fe400078e020d */
[----:B------:R-:W-:-:S03]  /*13f90*/  @P1 IMAD.HI.U32 R17, R7, c[0x0][0x4ec], RZ ;  /* 0x00013b0007111a27 */ /* 0x000fc600078e00ff */
[----:B------:R-:W-:Y:S01]  /*13fa0*/  IADD3.X R21, R16, R19, R13, P0, !PT ;  /* 0x0000001310157210 */ /* 0x000fe200007fe40d */
[----:B------:R-:W-:Y:S01]  /*13fb0*/  IMAD.MOV.U32 R6, RZ, RZ, R7 ;  /* 0x000000ffff067224 */ /* 0x000fe200078e0007 */
[----:B------:R-:W-:Y:S01]  /*13fc0*/  @P1 SHF.R.U32.HI R6, RZ, c[0x0][0x4f0], R17 ;  /* 0x00013c00ff061a19 */ /* 0x000fe20000011611 */
[----:B------:R-:W-:Y:S02]  /*13fd0*/  IMAD R17, R18, c[0x0][0x488], RZ ;  /* 0x0001220012117a24 */ /* 0x000fe400078e02ff */
[----:B------:R-:W-:Y:S02]  /*13fe0*/  IMAD.SHL.U32 R2, R9, 0x40, RZ ;  /* 0x0000004009027824 */ /* 0x000fe400078e00ff */
[----:B------:R-:W-:-:S03]  /*13ff0*/  IMAD.WIDE.U32 R20, R8, c[0x0][0x488], R20 ;  /* 0x0001220008147a25 */ /* 0x000fc600078e0014 */
[----:B------:R-:W-:Y:S01]  /*14000*/  LOP3.LUT R13, R2, 0x1c0, RZ, 0xc0, !PT ;  /* 0x000001c0020d7812 */ /* 0x000fe200078ec0ff */
[----:B------:R-:W-:Y:S01]  /*14010*/  IMAD R17, R8, c[0x0][0x48c], R17 ;  /* 0x0001230008117a24 */ /* 0x000fe200078e0211 */
[----:B------:R-:W-:Y:S01]  /*14020*/  LEA R8, P0, R20, c[0x0][0x450], 0x2 ;  /* 0x0001140014087a11 */ /* 0x000fe200078010ff */
[----:B------:R-:W-:Y:S02]  /*14030*/  IMAD.SHL.U32 R2, R4, 0x8, RZ ;  /* 0x0000000804027824 */ /* 0x000fe400078e00ff */
[----:B------:R-:W-:Y:S01]  /*14040*/  IMAD R19, R3, c[0x0][0x3f0], RZ ;  /* 0x0000fc0003137a24 */ /* 0x000fe200078e02ff */
[----:B------:R-:W-:Y:S01]  /*14050*/  IADD3 R17, R21, R17, RZ ;  /* 0x0000001115117210 */ /* 0x000fe20007ffe0ff */
[----:B------:R-:W-:Y:S01]  /*14060*/  SHFL.IDX PT, R32, R8, RZ, 0x1c1f ;  /* 0x001c1fff08207589 */ /* 0x000fe200000e0000 */
[----:B------:R-:W-:Y:S01]  /*14070*/  SHF.R.U32.HI R3, RZ, 0x3, R13 ;  /* 0x00000003ff037819 */ /* 0x000fe2000001160d */
[----:B------:R-:W-:Y:S01]  /*14080*/  IMAD R18, R54, 0x80, R5 ;  /* 0x0000008036127824 */ /* 0x000fe200078e0205 */
[----:B------:R-:W-:Y:S01]  /*14090*/  LOP3.LUT R4, R13, 0x38, R2, 0xf8, !PT ;  /* 0x000000380d047812 */ /* 0x000fe200078ef802 */
[----:B------:R-:W-:Y:S01]  /*140a0*/  SHFL.IDX PT, R34, R8, 0x1, 0x1c1f ;  /* 0x003c1f0008227f89 */ /* 0x000fe200000e0000 */
[----:B------:R-:W-:Y:S01]  /*140b0*/  LEA.HI.X R17, R20, c[0x0][0x454], R17, 0x2, P0 ;  /* 0x0001150014117a11 */ /* 0x000fe200000f1411 */
[----:B------:R-:W-:Y:S01]  /*140c0*/  IMAD R19, R192, c[0x0][0x3f4], R19 ;  /* 0x0000fd00c0137a24 */ /* 0x000fe200078e0213 */
[----:B------:R-:W-:Y:S01]  /*140d0*/  LOP3.LUT R4, R4, R3, RZ, 0x3c, !PT ;  /* 0x0000000304047212 */ /* 0x000fe200078e3cff */
[----:B------:R-:W-:Y:S01]  /*140e0*/  IMAD.WIDE.U32 R14, R192, c[0x0][0x3f0], R14 ;  /* 0x0000fc00c00e7a25 */ /* 0x000fe200078e000e */
[--C-:B------:R-:W-:Y:S01]  /*140f0*/  SHF.R.S32.HI R3, RZ, 0x1f, R6.reuse ;  /* 0x0000001fff037819 */ /* 0x100fe20000011406 */
[----:B------:R-:W1:Y:S01]  /*14100*/  SHFL.IDX PT, R33, R17, RZ, 0x1c1f ;  /* 0x001c1fff11217589 */ /* 0x000e6200000e0000 */
[----:B------:R-:W-:Y:S01]  /*14110*/  IADD3 R20, R18, 0x8, RZ ;  /* 0x0000000812147810 */ /* 0x000fe20007ffe0ff */
[----:B------:R-:W-:Y:S01]  /*14120*/  IMAD.MOV R16, RZ, RZ, -R6 ;  /* 0x000000ffff107224 */ /* 0x000fe200078e0a06 */
[----:B------:R-:W-:Y:S01]  /*14130*/  IADD3 R15, R15, R19, RZ ;  /* 0x000000130f0f7210 */ /* 0x000fe20007ffe0ff */
[----:B------:R-:W2:Y:S01]  /*14140*/  SHFL.IDX PT, R35, R17, 0x1, 0x1c1f ;  /* 0x003c1f0011237f89 */ /* 0x000ea200000e0000 */
[----:B------:R-:W-:Y:S01]  /*14150*/  IMAD R5, R3, c[0x0][0x3e0], RZ ;  /* 0x0000f80003057a24 */ /* 0x000fe200078e02ff */
[----:B------:R-:W-:Y:S01]  /*14160*/  LEA R54, R54, R9, 0x7 ;  /* 0x0000000936367211 */ /* 0x000fe200078e38ff */
[----:B-----5:R-:W-:-:S02]  /*14170*/  IMAD R3, R11, c[0x0][0x4e8], RZ ;  /* 0x00013a000b037a24 */ /* 0x020fc400078e02ff */
[----:B------:R-:W-:Y:S01]  /*14180*/  IMAD R16, R16, c[0x0][0x4e8], R7 ;  /* 0x00013a0010107a24 */ /* 0x000fe200078e0207 */
[----:B------:R-:W-:Y:S01]  /*14190*/  SHF.L.U32 R7, R12, 0x3, RZ ;  /* 0x000000030c077819 */ /* 0x000fe200000006ff */
[----:B------:R-:W-:Y:S01]  /*141a0*/  IMAD R5, R6, c[0x0][0x3e4], R5 ;  /* 0x0000f90006057a24 */ /* 0x000fe200078e0205 */
[-C--:B------:R-:W-:Y:S01]  /*141b0*/  ISETP.GE.OR P1, PT, R18, R3.reuse, P2 ;  /* 0x000000031200720c */ /* 0x080fe20001726670 */
[----:B------:R-:W-:Y:S01]  /*141c0*/  IMAD.WIDE.U32 R14, R6, c[0x0][0x3e0], R14 ;  /* 0x0000f800060e7a25 */ /* 0x000fe200078e000e */
[----:B------:R-:W-:Y:S02]  /*141d0*/  ISETP.GE.OR P0, PT, R20, R3, P2 ;  /* 0x000000031400720c */ /* 0x000fe40001706670 */
[----:B------:R-:W-:Y:S01]  /*141e0*/  SHF.R.S32.HI R6, RZ, 0x1f, R16 ;  /* 0x0000001fff067819 */ /* 0x000fe20000011410 */
[----:B------:R-:W-:Y:S01]  /*141f0*/  IMAD.IADD R15, R15, 0x1, R5 ;  /* 0x000000010f0f7824 */ /* 0x000fe200078e0205 */
[----:B------:R-:W-:-:S03]  /*14200*/  LOP3.LUT R4, R4, 0x7ffffe00, R7, 0xf8, !PT ;  /* 0x7ffffe0004047812 */ /* 0x000fc600078ef807 */
[----:B------:R-:W-:Y:S01]  /*14210*/  IMAD R5, R6, c[0x0][0x3d8], RZ ;  /* 0x0000f60006057a24 */ /* 0x000fe200078e02ff */
[----:B------:R-:W-:Y:S01]  /*14220*/  SHF.L.U32 R58, R4, 0x1, RZ ;  /* 0x00000001043a7819 */ /* 0x000fe200000006ff */
[C---:B------:R-:W-:Y:S02]  /*14230*/  IMAD.WIDE.U32 R56, R16.reuse, c[0x0][0x3d8], R14 ;  /* 0x0000f60010387a25 */ /* 0x040fe400078e000e */
[----:B-1----:R1:W-:Y:S02]  /*14240*/  @!P1 ST.E [R32.64], R0 ;  /* 0x0000000020009985 */ /* 0x0023e4000c101906 */
[----:B------:R-:W-:Y:S02]  /*14250*/  IMAD R8, R16, c[0x0][0x3dc], R5 ;  /* 0x0000f70010087a24 */ /* 0x000fe400078e0205 */
[----:B--2---:R1:W-:Y:S02]  /*14260*/  @!P0 ST.E [R34.64], R10 ;  /* 0x0000000a22008985 */ /* 0x0043e4000c101906 */
        /* <DEDUP_REMOVED lines=16> */
[----:B--2---:R-:W2:Y:S01]  /*14370*/  LDS.128 R48, [R58+0x80] ;  /* 0x000080003a307984 */ /* 0x004ea20000000c00 */
[----:B------:R-:W-:-:S02]  /*14380*/  IADD3 R55, R2, 0x40, RZ ;  /* 0x0000004002377810 */ /* 0x000fc40007ffe0ff */
[C---:B------:R-:W-:Y:S01]  /*14390*/  IADD3 R53, R2.reuse, 0x80, RZ ;  /* 0x0000008002357810 */ /* 0x040fe20007ffe0ff */
[----:B-1----:R-:W1:Y:S01]  /*143a0*/  LDS.128 R32, [R58+0x4080] ;  /* 0x004080003a207984 */ /* 0x002e620000000c00 */
        /* <DEDUP_REMOVED lines=13> */
[----:B--2---:R2:W-:Y:S04]  /*14480*/  @!P2 ST.E.128 [R58.64], R48 ;  /* 0x000000303a00a985 */ /* 0x0045e8000c101d06 */
[----:B-1----:R2:W-:Y:S04]  /*14490*/  @!P1 ST.E.128 [R52.64], R32 ;  /* 0x0000002034009985 */ /* 0x0025e8000c101d06 */
[----:B----4-:R2:W-:Y:S02]  /*144a0*/  @!P0 ST.E.128 [R60.64], R8 ;  /* 0x000000083c008985 */ /* 0x0105e4000c101d06 */
.L_x_772:
[----:B--2---:R-:W-:Y:S05]  /*144b0*/  BSYNC B0 ;  /* 0x0000000000007941 */ /* 0x004fea0003800000 */
.L_x_771:
[----:B-1----:R-:W-:Y:S01]  /*144c0*/  IADD3 R0, R54, 0x20, RZ ;  /* 0x0000002036007810 */ /* 0x002fe20007ffe0ff */
[----:B------:R1:W2:Y:S01]  /*144d0*/  SHFL.IDX PT, R33, R56, 0x1, 0x181f ;  /* 0x00381f0038217f89 */ /* 0x0002a200000e0000 */
[----:B------:R-:W-:Y:S02]  /*144e0*/  BSSY B0, `(.L_x_773) ;  /* 0x0000015000007945 */ /* 0x000fe40003800000 */
[----:B------:R-:W-:Y:S01]  /*144f0*/  ISETP.GE.AND P0, PT, R0, R3, PT ;  /* 0x000000030000720c */ /* 0x000fe20003f06270 */
[----:B------:R1:W4:-:S12]  /*14500*/  SHFL.IDX PT, R32, R57, 0x1, 0x181f ;  /* 0x00381f0039207f89 */ /* 0x00031800000e0000 */
        /* <DEDUP_REMOVED lines=18> */
.L_x_774:
[----:B------:R-:W-:Y:S05]  /*14630*/  BSYNC B0 ;  /* 0x0000000000007941 */ /* 0x000fea0003800000 */
.L_x_773:
[----:B------:R-:W-:Y:S01]  /*14640*/  IADD3 R0, R54, 0x40, RZ ;  /* 0x0000004036007810 */ /* 0x000fe20007ffe0ff */
[----:B--2---:R2:W1:Y:S01]  /*14650*/  SHFL.IDX PT, R17, R56, 0x2, 0x181f ;  /* 0x00581f0038117f89 */ /* 0x00446200000e0000 */
        /* <DEDUP_REMOVED lines=21> */
.L_x_776:
[----:B------:R-:W-:Y:S05]  /*147b0*/  BSYNC B0 ;  /* 0x0000000000007941 */ /* 0x000fea0003800000 */
.L_x_775:
[----:B------:R-:W-:Y:S01]  /*147c0*/  IADD3 R54, R54, 0x60, RZ ;  /* 0x0000006036367810 */ /* 0x000fe20007ffe0ff */
[----:B-1----:R1:W2:Y:S03]  /*147d0*/  SHFL.IDX PT, R9, R56, 0x3, 0x181f ;  /* 0x00781f0038097f89 */ /* 0x0022a600000e0000 */
[----:B------:R-:W-:Y:S01]  /*147e0*/  ISETP.GE.AND P0, PT, R54, R3, PT ;  /* 0x000000033600720c */ /* 0x000fe20003f06270 */
[----:B------:R1:W4:-:S12]  /*147f0*/  SHFL.IDX PT, R8, R57, 0x3, 0x181f ;  /* 0x00781f0039087f89 */ /* 0x00031800000e0000 */
[----:B------:R-:W-:Y:S05]  /*14800*/  @P0 EXIT ;  /* 0x000000000000094d */ /* 0x000fea0003800000 */
[C---:B------:R-:W-:Y:S02]  /*14810*/  IADD3 R3, R2.reuse, 0x40, RZ ;  /* 0x0000004002037810 */ /* 0x040fe40007ffe0ff */
[----:B------:R-:W-:Y:S02]  /*14820*/  ISETP.GE.AND P1, PT, R2, c[0x0][0x3c8], PT ;  /* 0x0000f20002007a0c */ /* 0x000fe40003f26270 */
[----:B------:R-:W-:-:S11]  /*14830*/  ISETP.GE.AND P0, PT, R3, c[0x0][0x3c8], PT ;  /* 0x0000f20003007a0c */ /* 0x000fd60003f06270 */
[----:B--2-4-:R-:W-:Y:S02]  /*14840*/  @!P1 IMAD.WIDE R10, R2, 0x2, R8 ;  /* 0x00000002020a9825 */ /* 0x014fe400078e0208 */
[----:B------:R-:W-:-:S03]  /*14850*/  @!P0 SHF.R.S32.HI R0, RZ, 0x1f, R3 ;  /* 0x0000001fff008819 */ /* 0x000fc60000011403 */
[----:B------:R2:W-:Y:S01]  /*14860*/  @!P1 ST.E.128 [R10.64], R36 ;  /* 0x000000240a009985 */ /* 0x0005e2000c101d06 */
[----:B------:R-:W-:Y:S02]  /*14870*/  @!P0 LEA.HI R0, R0, R3, RZ, 0x3 ;  /* 0x0000000300008211 */ /* 0x000fe400078f18ff */
[----:B------:R-:W-:Y:S02]  /*14880*/  IADD3 R3, R2, 0x80, RZ ;  /* 0x0000008002037810 */ /* 0x000fe40007ffe0ff */
[----:B------:R-:W-:-:S05]  /*14890*/  @!P0 LOP3.LUT R0, R0, 0xfffffff8, RZ, 0xc0, !PT ;  /* 0xfffffff800008812 */ /* 0x000fca00078ec0ff */
[----:B------:R-:W-:-:S05]  /*148a0*/  @!P0 IMAD.WIDE R12, R0, 0x2, R8 ;  /* 0x00000002000c8825 */ /* 0x000fca00078e0208 */
        /* <DEDUP_REMOVED lines=9> */
.L_x_769:
        /* <DEDUP_REMOVED lines=18> */
.L_x_777:
        /* <DEDUP_REMOVED lines=41> */
.L_x_779:
[----:B------:R-:W-:Y:S05]  /*14cf0*/  BSYNC B0 ;  /* 0x0000000000007941 */ /* 0x000fea0003800000 */
.L_x_778:
        /* <DEDUP_REMOVED lines=64> */
.L_x_781:
[----:B------:R-:W-:Y:S05]  /*15100*/  BSYNC B0 ;  /* 0x0000000000007941 */ /* 0x000fea0003800000 */
.L_x_780:
        /* <DEDUP_REMOVED lines=21> */
.L_x_783:
[----:B------:R-:W-:Y:S05]  /*15260*/  BSYNC B0 ;  /* 0x0000000000007941 */ /* 0x000fea0003800000 */
.L_x_782:
        /* <DEDUP_REMOVED lines=21> */
.L_x_785:
[----:B------:R-:W-:Y:S05]  /*153c0*/  BSYNC B0 ;  /* 0x0000000000007941 */ /* 0x000fea0003800000 */
.L_x_784:
        /* <DEDUP_REMOVED lines=22> */
.L_x_786:
        /* <DEDUP_REMOVED lines=13> */
.L_x_2627:


//--------------------- .text._ZN7cutlass13device_kernelIN5flash19enable_sm80_to_sm89INS1_16FlashAttnFwdSm80INS1_25CollectiveMainloopFwdSm80ILi8ELi2ELb0EN4cute5tupleIJNS5_1CILi128EEENS7_ILi64EEENS7_ILi192EEEEEELi192ENS_10bfloat16_tEfNS_4arch4Sm80ELb0ELb1ELb1ELb0ELb0ELb0ELb1ELb0EEENS1_21CollectiveEpilogueFwdINS6_IJS8_SA_S9_EEENS6_IJNS7_ILi1EEESI_SI_EEESC_SE_Li256ELb0ELb1ELb0ELb0EEENS1_19SingleTileSchedulerILb0ELb0ELb1ELi128EEEEEEEEEvNT_6ParamsE --------------------------
	.section	.text._ZN7cutlass13device_kernelIN5flash19enable_sm80_to_sm89INS1_16FlashAttnFwdSm80INS1_25CollectiveMainloopFwdSm80ILi8ELi2ELb0EN4cute5tupleIJNS5_1CILi128EEENS7_ILi64EEENS7_ILi192EEEEEELi192ENS_10bfloat16_tEfNS_4arch4Sm80ELb0ELb1ELb1ELb0ELb0ELb0ELb1ELb0EEENS1_21CollectiveEpilogueFwdINS6_IJS8_SA_S9_EEENS6_IJNS7_ILi1EEESI_SI_EEESC_SE_Li256ELb0ELb1ELb0ELb0EEENS1_19SingleTileSchedulerILb0ELb0ELb1ELi128EEEEEEEEEvNT_6ParamsE,"ax",@progbits
	.sectioninfo	@"SHI_REGISTERS=236"
	.align	128
.text._ZN7cutlass13device_kernelIN5flash19enable_sm80_to_sm89INS1_16FlashAttnFwdSm80INS1_25CollectiveMainloopFwdSm80ILi8ELi2ELb0EN4cute5tupleIJNS5_1CILi128EEENS7_ILi64EEENS7_ILi192EEEEEELi192ENS_10bfloat16_tEfNS_4arch4Sm80ELb0ELb1ELb1ELb0ELb0ELb0ELb1ELb0EEENS1_21CollectiveEpilogueFwdINS6_IJS8_SA_S9_EEENS6_IJNS7_ILi1EEESI_SI_EEESC_SE_Li256ELb0ELb1ELb0ELb0EEENS1_19SingleTileSchedulerILb0ELb0ELb1ELi128EEEEEEEEEvNT_6ParamsE:
        .type           _ZN7cutlass13device_kernelIN5flash19enable_sm80_to_sm89INS1_16FlashAttnFwdSm80INS1_25CollectiveMainloopFwdSm80ILi8ELi2ELb0EN4cute5tupleIJNS5_1CILi128EEENS7_ILi64EEENS7_ILi192EEEEEELi192ENS_10bfloat16_tEfNS_4arch4Sm80ELb0ELb1ELb1ELb0ELb0ELb0ELb1ELb0EEENS1_21CollectiveEpilogueFwdINS6_IJS8_SA_S9_EEENS6_IJNS7_ILi1EEESI_SI_EEESC_SE_Li256ELb0ELb1ELb0ELb0EEENS1_19SingleTileSchedulerILb0ELb0ELb1ELi128EEEEEEEEEvNT_6ParamsE,@function
        .size           _ZN7cutlass13device_kernelIN5flash19enable_sm80_to_sm89INS1_16FlashAttnFwdSm80INS1_25CollectiveMainloopFwdSm80ILi8ELi2ELb0EN4cute5tupleIJNS5_1CILi128EEENS7_ILi64EEENS7_ILi192EEEEEELi192ENS_10bfloat16_tEfNS_4arch4Sm80ELb0ELb1ELb1ELb0ELb0ELb0ELb1ELb0EEENS1_21CollectiveEpilogueFwdINS6_IJS8_SA_S9_EEENS6_IJNS7_ILi1EEESI_SI_EEESC_SE_Li256ELb0ELb1ELb0ELb0EEENS1_19SingleTileSchedulerILb0ELb0ELb1ELi128EEEEEEEEEvNT_6ParamsE,(.L_x_2628 - _ZN7cutlass13device_kernelIN5flash19enable_sm80_to_sm89INS1_16FlashAttnFwdSm80INS1_25CollectiveMainloopFwdSm80ILi8ELi2ELb0EN4cute5tupleIJNS5_1CILi128EEENS7_ILi64EEENS7_ILi192EEEEEELi192ENS_10bfloat16_tEfNS_4arch4Sm80ELb0ELb1ELb1ELb0ELb0ELb0ELb1ELb0EEENS1_21CollectiveEpilogueFwdINS6_IJS8_SA_S9_EEENS6_IJNS7_ILi1EEESI_SI_EEESC_SE_Li256ELb0ELb1ELb0ELb0EEENS1_19SingleTileSchedulerILb0ELb0ELb1ELi128EEEEEEEEEvNT_6ParamsE)
        .other          _ZN7cutlass13device_kernelIN5flash19enable_sm80_to_sm89INS1_16FlashAttnFwdSm80INS1_25CollectiveMainloopFwdSm80ILi8ELi2ELb0EN4cute5tupleIJNS5_1CILi128EEENS7_ILi64EEENS7_ILi192EEEEEELi192ENS_10bfloat16_tEfNS_4arch4Sm80ELb0ELb1ELb1ELb0ELb0ELb0ELb1ELb0EEENS1_21CollectiveEpilogueFwdINS6_IJS8_SA_S9_EEENS6_IJNS7_ILi1EEESI_SI_EEESC_SE_Li256ELb0ELb1ELb0ELb0EEENS1_19SingleTileSchedulerILb0ELb0ELb1ELi128EEEEEEEEEvNT_6ParamsE,@"STO_CUDA_ENTRY STV_DEFAULT"
_ZN7cutlass13device_kernelIN5flash19enable_sm80_to_sm89INS1_16FlashAttnFwdSm80INS1_25CollectiveMainloopFwdSm80ILi8ELi2ELb0EN4cute5tupleIJNS5_1CILi128EEENS7_ILi64EEENS7_ILi192EEEEEELi192ENS_10bfloat16_tEfNS_4arch4Sm80ELb0ELb1ELb1ELb0ELb0ELb0ELb1ELb0EEENS1_21CollectiveEpilogueFwdINS6_IJS8_SA_S9_EEENS6_IJNS7_ILi1EEESI_SI_EEESC_SE_Li256ELb0ELb1ELb0ELb0EEENS1_19SingleTileSchedulerILb0ELb0ELb1ELi128EEEEEEEEEvNT_6ParamsE:
        /* <DEDUP_REMOVED lines=10> */
[----:B-1----:R-:W-:-:S05]  /*00a0*/  USHF.L.U32 UR8, UR20, 0x7, URZ ;  /* 0x0000000714087899 */ /* 0x002fca000800063f */
[----:B------:R-:W-:Y:S02]  /*00b0*/  @UP3 UIADD3 UR10, UR8, 0x7f, URZ ;  /* 0x0000007f080a3890 */ /* 0x000fe4000fffe03f */
[----:B------:R-:W-:Y:S02]  /*00c0*/  UIADD3 UR7, UR8, 0x7f, URZ ;  /* 0x0000007f08077890 */ /* 0x000fe4000fffe03f */
[----:B------:R-:W-:-:S04]  /*00d0*/  UIMAD.WIDE.U32 UR10, UR10, UR4, URZ ;  /* 0x000000040a0a72a5 */ /* 0x000fc8000f8e003f */
[----:B------:R-:W-:-:S03]  /*00e0*/  @UP3 USHF.R.U32.HI UR7, URZ, UR5, UR11 ;  /* 0x000000053f073299 */ /* 0x000fc6000801160b */
[----:B------:R-:W-:Y:S02]  /*00f0*/  ULDC.64 UR4, c[0x0][0x328] ;  /* 0x0000ca0000047ab9 */ /* 0x000fe40000000a00 */
[----:B------:R-:W-:Y:S02]  /*0100*/  UISETP.LE.AND UP2, UPT, UR6, UR5, UPT ;  /* 0x000000050600728c */ /* 0x000fe4000bf43270 */
[----:B------:R-:W-:Y:S02]  /*0110*/  ULDC UR10, c[0x0][0x168] ;  /* 0x00005a00000a7ab9 */ /* 0x000fe40000000800 */
[----:B------:R-:W-:Y:S02]  /*0120*/  UIADD3 UR10, UR6, -UR10, URZ ;  /* 0x8000000a060a7290 */ /* 0x000fe4000fffe03f */
[----:B------:R-:W-:Y:S01]  /*0130*/  PLOP3.LUT P0, PT, PT, PT, UP2, 0x40, 0x0 ;  /* 0x000000000000781c */ /* 0x000fe20003f0e828 */
[----:B------:R-:W-:Y:S02]  /*0140*/  ULDC UR5, c[0x0][0x1d0] ;  /* 0x0000740000057ab9 */ /* 0x000fe40000000800 */
[----:B------:R-:W-:-:S04]  /*0150*/  UIADD3 UR5, UR7, UR5, UR10 ;  /* 0x0000000507057290 */ /* 0x000fc8000fffe00a */
[----:B------:R-:W-:-:S06]  /*0160*/  UIADD3 UR7, UR5, UR4, URZ ;  /* 0x0000000405077290 */ /* 0x000fcc000fffe03f */
        /* <DEDUP_REMOVED lines=12> */
.L_x_788:
[----:B------:R-:W-:Y:S02]  /*0230*/  ULDC UR4, c[0x0][0x32c] ;  /* 0x0000cb0000047ab9 */ /* 0x000fe40000000800 */
[----:B------:R-:W-:-:S03]  /*0240*/  UISETP.NE.AND UP0, UPT, UR6, UR4, UPT ;  /* 0x000000040600728c */ /* 0x000fc6000bf05270 */
[----:B------:R-:W-:Y:S02]  /*0250*/  ULDC.64 UR4, c[0x0][0x330] ;  /* 0x0000cc0000047ab9 */ /* 0x000fe40000000a00 */
[----:B------:R-:W-:-:S06]  /*0260*/  UIMAD.WIDE.U32 UR12, UR10, UR4, URZ ;  /* 0x000000040a0c72a5 */ /* 0x000fcc000f8e003f */
[----:B------:R-:W-:Y:S02]  /*0270*/  @UP0 USHF.R.U32.HI UR10, URZ, UR5, UR13 ;  /* 0x000000053f0a0299 */ /* 0x000fe4000801160d */
.L_x_789:
[----:B------:R-:W-:Y:S02]  /*0280*/  ULDC UR4, c[0x0][0x32c] ;  /* 0x0000cb0000047ab9 */ /* 0x000fe40000000800 */
[----:B------:R-:W-:-:S04]  /*0290*/  UIMAD UR4, UR10, UR4, UR4 ;  /* 0x000000040a0472a4 */ /* 0x000fc8000f8e0204 */
[----:B------:R-:W-:-:S04]  /*02a0*/  UISETP.LT.AND UP0, UPT, UR7, UR4, UPT ;  /* 0x000000040700728c */ /* 0x000fc8000bf01270 */
[----:B------:R-:W-:-:S03]  /*02b0*/  USEL UR7, UR7, UR4, UP0 ;  /* 0x0000000407077287 */ /* 0x000fc60008000000 */
.L_x_787:
        /* <DEDUP_REMOVED lines=35> */
.L_x_791:
[----:B------:R-:W-:Y:S02]  /*04f0*/  ULDC UR4, c[0x0][0x32c] ;  /* 0x0000cb0000047ab9 */ /* 0x000fe40000000800 */
[----:B------:R-:W-:-:S03]  /*0500*/  UISETP.NE.AND UP0, UPT, UR4, 0x1, UPT ;  /* 0x000000010400788c */ /* 0x000fc6000bf05270 */
[----:B------:R-:W-:Y:S02]  /*0510*/  ULDC.64 UR4, c[0x0][0x330] ;  /* 0x0000cc0000047ab9 */ /* 0x000fe40000000a00 */
[----:B------:R-:W-:-:S06]  /*0520*/  UIMAD.WIDE.U32 UR12, UR11, UR4, URZ ;  /* 0x000000040b0c72a5 */ /* 0x000fcc000f8e003f */
[----:B------:R-:W-:Y:S02]  /*0530*/  @UP0 USHF.R.U32.HI UR11, URZ, UR5, UR13 ;  /* 0x000000053f0b0299 */ /* 0x000fe4000801160d */
.L_x_792:
[----:B------:R-:W-:Y:S02]  /*0540*/  ULDC UR4, c[0x0][0x32c] ;  /* 0x0000cb0000047ab9 */ /* 0x000fe40000000800 */
[----:B------:R-:W-:-:S04]  /*0550*/  UIMAD UR4, UR11, UR4, URZ ;  /* 0x000000040b0472a4 */ /* 0x000fc8000f8e023f */
[----:B------:R-:W-:-:S04]  /*0560*/  UISETP.LT.AND UP0, UPT, UR10, UR4, UPT ;  /* 0x000000040a00728c */ /* 0x000fc8000bf01270 */
[----:B------:R-:W-:-:S04]  /*0570*/  USEL UR10, UR10, UR4, !UP0 ;  /* 0x000000040a0a7287 */ /* 0x000fc8000c000000 */
.L_x_790:
[----:B------:R-:W-:Y:S01]  /*0580*/  USHF.R.S32.HI UR4, URZ, 0x1f, UR10 ;  /* 0x0000001f3f047899 */ /* 0x000fe2000801140a */
[----:B------:R-:W-:Y:S01]  /*0590*/  PLOP3.LUT P2, PT, PT, PT, PT, 0x80, 0x0 ;  /* 0x000000000000781c */ /* 0x000fe20003f4f070 */
[----:B------:R-:W-:Y:S01]  /*05a0*/  ULDC.64 UR18, c[0x0][0x118] ;  /* 0x0000460000127ab9 */ /* 0x000fe20000000a00 */
[----:B------:R-:W-:Y:S01]  /*05b0*/  CS2R R98, SRZ ;  /* 0x0000000000627805 */ /* 0x000fe2000001ff00 */
[----:B------:R-:W-:Y:S01]  /*05c0*/  ULEA.HI UR10, UR4, UR10, URZ, 0x6 ;  /* 0x0000000a040a7291 */ /* 0x000fe2000f8f303f */
[----:B------:R-:W-:Y:S01]  /*05d0*/  CS2R R96, SRZ ;  /* 0x0000000000607805 */ /* 0x000fe2000001ff00 */
        /* <DEDUP_REMOVED lines=56> */
[----:B------:R-:W-:Y:S02]  /*0960*/  PLOP3.LUT P1, PT, PT, PT, UP3, 0x80, 0x0 ;  /* 0x000000000000781c */ /* 0x000fe40003f2f038 */
[----:B------:R-:W-:Y:S01]  /*0970*/  PLOP3.LUT P0, PT, PT, PT, UP3, 0x80, 0x0 ;  /* 0x000000000000781c */ /* 0x000fe20003f0f038 */
[----:B------:R-:W-:Y:S01]  /*0980*/  ULDC UR4, c[0x0][0x168] ;  /* 0x00005a0000047ab9 */ /* 0x000fe20000000800 */
[----:B------:R-:W-:Y:S01]  /*0990*/  ISETP.NE.AND.EX P6, PT, RZ, c[0x0][0x344], PT, P6 ;  /* 0x0000d100ff007a0c */ /* 0x000fe20003fc5360 */
[----:B------:R-:W-:Y:S02]  /*09a0*/  UIADD3 UR22, UR17, -0x1, URZ ;  /* 0xffffffff11167890 */ /* 0x000fe4000fffe03f */
[----:B------:R-:W-:-:S10]  /*09b0*/  ULDC.64 UR12, c[0x0][0x1e0] ;  /* 0x00007800000c7ab9 */ /* 0x000fd40000000a00 */
[----:B------:R-:W-:-:S04]  /*09c0*/  @P6 IMAD.MOV.U32 R3, RZ, RZ, 0x4 ;  /* 0x00000004ff036424 */ /* 0x000fc800078e00ff */
[----:B------:R-:W-:-:S06]  /*09d0*/  @P6 IMAD.WIDE R18, R0, R3, c[0x0][0x340] ;  /* 0x0000d00000126625 */ /* 0x000fcc00078e0203 */
[----:B------:R2:W3:Y:S01]  /*09e0*/  @P6 LDG.E R18, [R18.64] ;  /* 0x0000001212126981 */ /* 0x0004e2000c1e1900 */
[-C--:B------:R-:W-:Y:S01]  /*09f0*/  LEA.HI R2, R86, R5.reuse, RZ, 0x3 ;  /* 0x0000000556027211 */ /* 0x080fe200078f18ff */
[----:B-1----:R-:W-:Y:S01]  /*0a00*/  IMAD.WIDE.U32 R14, R12, c[0x0][0x1b8], RZ ;  /* 0x00006e000c0e7a25 */ /* 0x002fe200078e00ff */
[----:B------:R-:W-:Y:S01]  /*0a10*/  SHF.R.S32.HI R7, RZ, 0x1f, R12 ;  /* 0x0000001fff077819 */ /* 0x000fe2000001140c */
[----:B------:R-:W-:Y:S01]  /*0a20*/  UIMAD UR4, UR9, UR4, URZ ;  /* 0x00000004090472a4 */ /* 0x000fe2000f8e023f */
[----:B------:R-:W-:Y:S01]  /*0a30*/  LOP3.LUT R4, R2, 0xfffffff8, RZ, 0xc0, !PT ;  /* 0xfffffff802047812 */ /* 0x000fe200078ec0ff */
[----:B------:R-:W-:Y:S01]  /*0a40*/  UISETP.GT.AND UP0, UPT, UR22, UR10, UPT ;  /* 0x0000000a1600728c */ /* 0x000fe2000bf04270 */
[----:B------:R-:W-:Y:S01]  /*0a50*/  SHF.R.S32.HI R8, RZ, 0x3, R2 ;  /* 0x00000003ff087819 */ /* 0x000fe20000011402 */
[----:B------:R-:W-:Y:S01]  /*0a60*/  IMAD R9, R7, c[0x0][0x1b8], RZ ;  /* 0x00006e0007097a24 */ /* 0x000fe200078e02ff */
[----:B------:R-:W-:Y:S01]  /*0a70*/  USHF.L.U32 UR16, UR22, 0x6, URZ ;  /* 0x0000000616107899 */ /* 0x000fe2000800063f */
[----:B------:R-:W-:Y:S01]  /*0a80*/  IMAD.IADD R207, R5, 0x1, -R4 ;  /* 0x0000000105cf7824 */ /* 0x000fe200078e0a04 */
[----:B------:R-:W-:Y:S01]  /*0a90*/  USHF.L.U32 UR15, UR12, 0x6, URZ ;  /* 0x000000060c0f7899 */ /* 0x000fe2000800063f */
[----:B------:R-:W-:Y:S01]  /*0aa0*/  IMAD R9, R12, c[0x0][0x1bc], R9 ;  /* 0x00006f000c097a24 */ /* 0x000fe200078e0209 */
[----:B------:R-:W-:Y:S01]  /*0ab0*/  UMOV UR23, 0x6 ;  /* 0x0000000600177882 */ /* 0x000fe20000000000 */
[----:B------:R-:W-:Y:S01]  /*0ac0*/  IMAD R3, R207, 0x20, R8 ;  /* 0x00000020cf037824 */ /* 0x000fe200078e0208 */
[----:B------:R-:W-:Y:S01]  /*0ad0*/  USHF.L.U64.HI UR9, UR12, UR23, UR13 ;  /* 0x000000170c097299 */ /* 0x000fe2000801020d */
[----:B------:R-:W-:Y:S01]  /*0ae0*/  IMAD.IADD R15, R15, 0x1, R9 ;  /* 0x000000010f0f7824 */ /* 0x000fe200078e0209 */
[----:B------:R-:W-:Y:S01]  /*0af0*/  USHF.L.U32 UR14, UR12, 0x5, URZ ;  /* 0x000000050c0e7899 */ /* 0x000fe2000800063f */
[----:B------:R-:W-:Y:S01]  /*0b00*/  IMAD.SHL.U32 R193, R8, 0x40, RZ ;  /* 0x0000004008c17824 */ /* 0x000fe200078e00ff */
[----:B------:R-:W-:Y:S01]  /*0b10*/  IADD3 R3, R3, UR8, RZ ;  /* 0x0000000803037c10 */ /* 0x000fe2000fffe0ff */
[----:B------:R-:W-:Y:S01]  /*0b20*/  IMAD.WIDE.U32 R14, R0, c[0x0][0x1c0], R14 ;  /* 0x00007000000e7a25 */ /* 0x000fe200078e000e */
[----:B------:R-:W-:Y:S01]  /*0b30*/  USHF.R.S32.HI UR21, URZ, 0x1f, UR22 ;  /* 0x0000001f3f157899 */ /* 0x000fe20008011416 */
[CC--:B------:R-:W-:Y:S01]  /*0b40*/  LEA.HI R188, R86.reuse, R5.reuse, RZ, 0x4 ;  /* 0x0000000556bc7211 */ /* 0x0c0fe200078f20ff */
[----:B------:R-:W-:Y:S01]  /*0b50*/  UIMAD UR24, UR9, UR22, URZ ;  /* 0x00000016091872a4 */ /* 0x000fe2000f8e023f */
[----:B------:R-:W-:Y:S01]  /*0b60*/  @P1 IMAD.HI.U32 R4, R3, c[0x0][0x2c8], RZ ;  /* 0x0000b20003041a27 */ /* 0x000fe200078e00ff */
[----:B--2---:R-:W-:Y:S01]  /*0b70*/  SHF.R.S32.HI R19, RZ, 0x1f, R0 ;  /* 0x0000001fff137819 */ /* 0x004fe20000011400 */
[----:B------:R-:W-:Y:S01]  /*0b80*/  UMOV UR11, 0x5 ;  /* 0x00000005000b7882 */ /* 0x000fe20000000000 */
[----:B------:R-:W-:Y:S01]  /*0b90*/  LOP3.LUT R193, R193, 0x1c0, RZ, 0xc0, !PT ;  /* 0x000001c0c1c17812 */ /* 0x000fe200078ec0ff */
[----:B------:R-:W-:Y:S01]  /*0ba0*/  IMAD.MOV.U32 R10, RZ, RZ, R3 ;  /* 0x000000ffff0a7224 */ /* 0x000fe200078e0003 */
[----:B------:R-:W-:Y:S01]  /*0bb0*/  @P0 SHF.R.U32.HI R10, RZ, c[0x0][0x2cc], R4 ;  /* 0x0000b300ff0a0a19 */ /* 0x000fe20000011604 */
[----:B------:R-:W-:Y:S01]  /*0bc0*/  IMAD R9, R19, c[0x0][0x1c0], RZ ;  /* 0x0000700013097a24 */ /* 0x000fe200078e02ff */
[----:B------:R-:W-:Y:S01]  /*0bd0*/  UIMAD UR24, UR21, UR15, UR24 ;  /* 0x0000000f151872a4 */ /* 0x000fe2000f8e0218 */
[----:B------:R-:W-:Y:S01]  /*0be0*/  LEA.HI R84, R86, R5, RZ, 0x5 ;  /* 0x0000000556547211 */ /* 0x000fe200078f28ff */
[----:B------:R-:W-:Y:S01]  /*0bf0*/  USHF.L.U64.HI UR13, UR12, UR11, UR13 ;  /* 0x0000000b0c0d7299 */ /* 0x000fe2000801020d */
[----:B------:R-:W-:Y:S01]  /*0c00*/  IMAD R6, R0, c[0x0][0x1c4], R9 ;  /* 0x0000710000067a24 */ /* 0x000fe200078e0209 */
[--C-:B------:R-:W-:Y:S01]  /*0c10*/  SHF.R.S32.HI R9, RZ, 0x1f, R10.reuse ;  /* 0x0000001fff097819 */ /* 0x100fe2000001140a */
[----:B------:R-:W-:-:S02]  /*0c20*/  IMAD.MOV R4, RZ, RZ, -R10 ;  /* 0x000000ffff047224 */ /* 0x000fc400078e0a0a */
[----:B------:R-:W-:Y:S01]  /*0c30*/  IMAD.IADD R15, R15, 0x1, R6 ;  /* 0x000000010f0f7824 */ /* 0x000fe200078e0206 */
[----:B------:R-:W-:Y:S01]  /*0c40*/  IADD3 R6, R8, UR8, RZ ;  /* 0x0000000808067c10 */ /* 0x000fe2000fffe0ff */
[----:B------:R-:W-:Y:S02]  /*0c50*/  IMAD R4, R4, c[0x0][0x2c4], R3 ;  /* 0x0000b10004047a24 */ /* 0x000fe400078e0203 */
[----:B------:R-:W-:Y:S01]  /*0c60*/  IMAD R9, R9, c[0x0][0x1b0], RZ ;  /* 0x00006c0009097a24 */ /* 0x000fe200078e02ff */
[----:B------:R-:W-:Y:S01]  /*0c70*/  ISETP.GE.AND P1, PT, R6, UR4, PT ;  /* 0x0000000406007c0c */ /* 0x000fe2000bf26270 */
[----:B------:R-:W-:Y:S01]  /*0c80*/  IMAD.WIDE.U32 R14, R10, c[0x0][0x1b0], R14 ;  /* 0x00006c000a0e7a25 */ /* 0x000fe200078e000e */
[----:B------:R-:W-:-:S03]  /*0c90*/  SHF.R.S32.HI R3, RZ, 0x1f, R4 ;  /* 0x0000001fff037819 */ /* 0x000fc60000011404 */
[----:B------:R-:W-:Y:S02]  /*0ca0*/  IMAD R9, R10, c[0x0][0x1b4], R9 ;  /* 0x00006d000a097a24 */ /* 0x000fe400078e0209 */
[----:B------:R-:W-:Y:S02]  /*0cb0*/  IMAD R3, R3, c[0x0][0x1a8], RZ ;  /* 0x00006a0003037a24 */ /* 0x000fe400078e02ff */
[----:B------:R-:W-:Y:S01]  /*0cc0*/  IMAD.IADD R15, R15, 0x1, R9 ;  /* 0x000000010f0f7824 */ /* 0x000fe200078e0209 */
[----:B------:R-:W-:Y:S01]  /*0cd0*/  SHF.R.S32.HI R9, RZ, 0x1f, R8 ;  /* 0x0000001fff097819 */ /* 0x000fe20000011408 */
[C---:B------:R-:W-:Y:S02]  /*0ce0*/  IMAD R3, R4.reuse, c[0x0][0x1ac], R3 ;  /* 0x00006b0004037a24 */ /* 0x040fe400078e0203 */
[----:B------:R-:W-:-:S04]  /*0cf0*/  IMAD.WIDE.U32 R14, R4, c[0x0][0x1a8], R14 ;  /* 0x00006a00040e7a25 */ /* 0x000fc800078e000e */
[----:B------:R-:W-:Y:S01]  /*0d00*/  IMAD.SHL.U32 R10, R207, 0x8, RZ ;  /* 0x00000008cf0a7824 */ /* 0x000fe200078e00ff */
[----:B------:R-:W-:Y:S01]  /*0d10*/  LEA R17, P0, R14, c[0x0][0x160], 0x1 ;  /* 0x000058000e117a11 */ /* 0x000fe200078008ff */
[----:B------:R-:W-:Y:S01]  /*0d20*/  IMAD.IADD R16, R15, 0x1, R3 ;  /* 0x000000010f107824 */ /* 0x000fe200078e0203 */
[----:B------:R-:W-:Y:S01]  /*0d30*/  IADD3 R3, R6, 0x40, RZ ;  /* 0x0000004006037810 */ /* 0x000fe20007ffe0ff */
[----:B------:R-:W-:Y:S01]  /*0d40*/  IMAD R13, R9, c[0x0][0x1e0], RZ ;  /* 0x00007800090d7a24 */ /* 0x000fe200078e02ff */
[----:B------:R-:W-:Y:S01]  /*0d50*/  LOP3.LUT R4, R193, 0x38, R10, 0xf8, !PT ;  /* 0x00000038c1047812 */ /* 0x000fe200078ef80a */
[----:B------:R-:W1:Y:S01]  /*0d60*/  SHFL.IDX PT, R24, R17, RZ, 0x181f ;  /* 0x00181fff11187589 */ /* 0x000e6200000e0000 */
[----:B------:R-:W-:Y:S01]  /*0d70*/  LEA.HI.X R16, R14, c[0x0][0x164], R16, 0x1, P0 ;  /* 0x000059000e107a11 */ /* 0x000fe200000f0c10 */
[----:B------:R-:W-:Y:S01]  /*0d80*/  IMAD R9, R9, c[0x0][0x208], RZ ;  /* 0x0000820009097a24 */ /* 0x000fe200078e02ff */
[----:B------:R-:W-:Y:S02]  /*0d90*/  SHF.R.U32.HI R193, RZ, 0x3, R193 ;  /* 0x00000003ffc17819 */ /* 0x000fe400000116c1 */
[----:B------:R-:W-:Y:S01]  /*0da0*/  LEA.HI R14, R86, R5, RZ, 0x6 ;  /* 0x00000005560e7211 */ /* 0x000fe200078f30ff */
[----:B------:R-:W2:Y:S01]  /*0db0*/  SHFL.IDX PT, R25, R16, RZ, 0x181f ;  /* 0x00181fff10197589 */ /* 0x000ea200000e0000 */
[----:B------:R-:W-:Y:S01]  /*0dc0*/  LOP3.LUT R193, R4, R193, RZ, 0x3c, !PT ;  /* 0x000000c104c17212 */ /* 0x000fe200078e3cff */
[----:B------:R-:W-:Y:S01]  /*0dd0*/  IMAD R9, R8, c[0x0][0x20c], R9 ;  /* 0x0000830008097a24 */ /* 0x000fe200078e0209 */
[----:B------:R-:W-:Y:S01]  /*0de0*/  IADD3 R4, R6, 0x20, RZ ;  /* 0x0000002006047810 */ /* 0x000fe20007ffe0ff */
[----:B------:R-:W-:Y:S01]  /*0df0*/  IMAD.SHL.U32 R14, R14, 0x8, RZ ;  /* 0x000000080e0e7824 */ /* 0x000fe200078e00ff */
[----:B------:R-:W-:Y:S01]  /*0e00*/  ISETP.GE.AND P2, PT, R3, UR4, PT ;  /* 0x0000000403007c0c */ /* 0x000fe2000bf46270 */
[----:B------:R-:W-:Y:S01]  /*0e10*/  SHFL.IDX PT, R23, R16, 0x1, 0x181f ;  /* 0x00381f0010177f89 */ /* 0x000fe200000e0000 */
[----:B------:R-:W-:-:S02]  /*0e20*/  ISETP.GE.AND P0, PT, R4, UR4, PT ;  /* 0x0000000404007c0c */ /* 0x000fc4000bf06270 */
[C---:B------:R-:W-:Y:S02]  /*0e30*/  IADD3 R4, R10.reuse, 0x40, RZ ;  /* 0x000000400a047810 */ /* 0x040fe40007ffe0ff */
[----:B------:R-:W-:Y:S02]  /*0e40*/  IADD3 R3, R10, 0x80, RZ ;  /* 0x000000800a037810 */ /* 0x000fe40007ffe0ff */
[----:B------:R-:W-:Y:S01]  /*0e50*/  LOP3.LUT R193, R193, 0xfffffe00, R14, 0xf8, !PT ;  /* 0xfffffe00c1c17812 */ /* 0x000fe200078ef80e */
[----:B------:R-:W-:Y:S01]  /*0e60*/  IMAD R14, R8, c[0x0][0x1e4], R13 ;  /* 0x00007900080e7a24 */ /* 0x000fe200078e020d */
[----:B------:R-:W-:Y:S02]  /*0e70*/  @!P1 SHF.R.S32.HI R13, RZ, 0x1f, R4 ;  /* 0x0000001fff0d9819 */ /* 0x000fe40000011404 */
[----:B------:R-:W-:Y:S01]  /*0e80*/  @!P1 SHF.R.S32.HI R22, RZ, 0x1f, R3 ;  /* 0x0000001fff169819 */ /* 0x000fe20000011403 */
[----:B------:R-:W-:Y:S01]  /*0e90*/  IMAD.SHL.U32 R132, R193, 0x2, RZ ;  /* 0x00000002c1847824 */ /* 0x000fe200078e00ff */
[----:B------:R-:W-:-:S02]  /*0ea0*/  @!P1 LEA.HI R20, R13, R4, RZ, 0x3 ;  /* 0x000000040d149211 */ /* 0x000fc400078f18ff */
[----:B------:R-:W-:Y:S02]  /*0eb0*/  @!P1 LEA.HI R13, R22, R3, RZ, 0x3 ;  /* 0x00000003160d9211 */ /* 0x000fe400078f18ff */
[----:B------:R-:W4:Y:S01]  /*0ec0*/  SHFL.IDX PT, R22, R17, 0x1, 0x181f ;  /* 0x00381f0011167f89 */ /* 0x000f2200000e0000 */
[----:B------:R-:W-:Y:S02]  /*0ed0*/  ISETP.GE.AND P3, PT, R10, c[0x0][0x198], PT ;  /* 0x000066000a007a0c */ /* 0x000fe40003f66270 */
[--C-:B------:R-:W-:Y:S02]  /*0ee0*/  SHF.R.S32.HI R11, RZ, 0x1f, R10.reuse ;  /* 0x0000001fff0b7819 */ /* 0x100fe4000001140a */
[----:B------:R-:W-:Y:S02]  /*0ef0*/  ISETP.GE.AND P4, PT, R4, c[0x0][0x198], PT ;  /* 0x0000660004007a0c */ /* 0x000fe40003f86270 */
[----:B-1----:R-:W-:Y:S01]  /*0f00*/  @!P1 LEA R28, P5, R10, R24, 0x1 ;  /* 0x000000180a1c9211 */ /* 0x002fe200078a08ff */
[----:B------:R-:W-:Y:S01]  /*0f10*/  IMAD.WIDE.U32 R26, R8, c[0x0][0x1e0], R10 ;  /* 0x00007800081a7a25 */ /* 0x000fe200078e000a */
[----:B------:R-:W-:-:S02]  /*0f20*/  @!P1 LOP3.LUT R20, R20, 0xfffffff8, RZ, 0xc0, !PT ;  /* 0xfffffff814149812 */ /* 0x000fc400078ec0ff */
[----:B--2---:R-:W-:Y:S01]  /*0f30*/  @!P1 LEA.HI.X R29, R10, R25, R11, 0x1, P5 ;  /* 0x000000190a1d9211 */ /* 0x004fe200028f0c0b */
[----:B------:R-:W-:Y:S01]  /*0f40*/  IMAD.IADD R15, R27, 0x1, R14 ;  /* 0x000000011b0f7824 */ /* 0x000fe200078e020e */
[----:B------:R-:W-:Y:S01]  /*0f50*/  @!P1 LOP3.LUT R13, R13, 0xfffffff8, RZ, 0xc0, !PT ;  /* 0xfffffff80d0d9812 */ /* 0x000fe200078ec0ff */
[--C-:B------:R-:W-:Y:S01]  /*0f60*/  @!P1 IMAD.WIDE R20, R20, 0x2, R24.reuse ;  /* 0x0000000214149825 */ /* 0x100fe200078e0218 */
[----:B------:R-:W-:Y:S01]  /*0f70*/  ISETP.GE.AND P5, PT, R3, c[0x0][0x198], PT ;  /* 0x0000660003007a0c */ /* 0x000fe20003fa6270 */
[----:B------:R1:W-:Y:S01]  /*0f80*/  @!P1 LDGSTS.E.BYPASS.LTC128B.128 [R132+0x18100], [R28.64], !P3 ;  /* 0x181000001c849fae */ /* 0x0003e2000d901d52 */
[----:B------:R-:W-:Y:S01]  /*0f90*/  IADD3 R6, R6, 0x60, RZ ;  /* 0x0000006006067810 */ /* 0x000fe20007ffe0ff */
[----:B------:R-:W-:Y:S01]  /*0fa0*/  @!P1 IMAD.WIDE R30, R13, 0x2, R24 ;  /* 0x000000020d1e9825 */ /* 0x000fe200078e0218 */
[----:B------:R-:W-:Y:S01]  /*0fb0*/  IADD3 R204, R132, 0x100, RZ ;  /* 0x0000010084cc7810 */ /* 0x000fe20007ffe0ff */
[----:B------:R2:W-:Y:S02]  /*0fc0*/  @!P1 LDGSTS.E.BYPASS.LTC128B.128 [R132+0x1c100], [R20.64], !P4 ;  /* 0x1c10000014849fae */ /* 0x0005e4000e101d52 */
[----:B------:R-:W-:-:S02]  /*0fd0*/  IMAD.MOV.U32 R14, RZ, RZ, R26 ;  /* 0x000000ffff0e7224 */ /* 0x000fc400078e001a */
[----:B------:R-:W-:Y:S02]  /*0fe0*/  IMAD R13, R7, c[0x0][0x1e8], RZ ;  /* 0x00007a00070d7a24 */ /* 0x000fe400078e02ff */
[----:B------:R-:W-:Y:S02]  /*0ff0*/  IMAD.WIDE.U32 R14, R12, c[0x0][0x1e8], R14 ;  /* 0x00007a000c0e7a25 */ /* 0x000fe400078e000e */
[----:B------:R5:W-:Y:S01]  /*1000*/  @!P1 LDGSTS.E.BYPASS.LTC128B.128 [R132+0x20100], [R30.64], !P5 ;  /* 0x201000001e849fae */ /* 0x000be2000e901d52 */
[----:B----4-:R-:W-:Y:S01]  /*1010*/  @!P0 LEA R24, P1, R10, R22, 0x1 ;  /* 0x000000160a188211 */ /* 0x010fe200078208ff */
[----:B------:R-:W-:Y:S02]  /*1020*/  IMAD R196, R12, c[0x0][0x1ec], R13 ;  /* 0x00007b000cc47a24 */ /* 0x000fe400078e020d */
[----:B------:R-:W-:Y:S01]  /*1030*/  IMAD.WIDE.U32 R26, R8, c[0x0][0x208], R10 ;  /* 0x00008200081a7a25 */ /* 0x000fe200078e000a */
[----:B------:R-:W-:Y:S02]  /*1040*/  @!P0 LEA.HI.X R25, R10, R23, R11, 0x1, P1 ;  /* 0x000000170a198211 */ /* 0x000fe400008f0c0b */
[----:B------:R-:W-:Y:S01]  /*1050*/  ISETP.GE.AND P1, PT, R6, UR4, PT ;  /* 0x0000000406007c0c */ /* 0x000fe2000bf26270 */
[----:B------:R-:W-:Y:S01]  /*1060*/  IMAD.IADD R197, R15, 0x1, R196 ;  /* 0x000000010fc57824 */ /* 0x000fe200078e02c4 */
[----:B------:R-:W-:Y:S01]  /*1070*/  @!P0 SHF.R.S32.HI R15, RZ, 0x1f, R4 ;  /* 0x0000001fff0f8819 */ /* 0x000fe20000011404 */
[----:B------:R-:W-:Y:S01]  /*1080*/  IMAD.MOV.U32 R196, RZ, RZ, R14 ;  /* 0x000000ffffc47224 */ /* 0x000fe200078e000e */
[----:B------:R-:W-:Y:S01]  /*1090*/  @!P0 SHF.R.S32.HI R14, RZ, 0x1f, R3 ;  /* 0x0000001fff0e8819 */ /* 0x000fe20000011403 */
[----:B------:R-:W-:Y:S01]  /*10a0*/  IMAD R7, R7, c[0x0][0x210], RZ ;  /* 0x0000840007077a24 */ /* 0x000fe200078e02ff */
[-C--:B------:R-:W-:Y:S01]  /*10b0*/  @!P0 LEA.HI R15, R15, R4.reuse, RZ, 0x3 ;  /* 0x000000040f0f8211 */ /* 0x080fe200078f18ff */
[----:B------:R-:W-:Y:S01]  /*10c0*/  IMAD.IADD R27, R27, 0x1, R9 ;  /* 0x000000011b1b7824 */ /* 0x000fe200078e0209 */
[-C--:B------:R-:W-:Y:S01]  /*10d0*/  @!P0 LEA.HI R14, R14, R3.reuse, RZ, 0x3 ;  /* 0x000000030e0e8211 */ /* 0x080fe200078f18ff */
[C---:B------:R-:W-:Y:S01]  /*10e0*/  IMAD R7, R12.reuse, c[0x0][0x214], R7 ;  /* 0x000085000c077a24 */ /* 0x040fe200078e0207 */
[----:B------:R-:W-:Y:S01]  /*10f0*/  @!P2 SHF.R.S32.HI R9, RZ, 0x1f, R4 ;  /* 0x0000001fff09a819 */ /* 0x000fe20000011404 */
[----:B------:R-:W-:Y:S01]  /*1100*/  IMAD.WIDE.U32 R12, R12, c[0x0][0x210], R26 ;  /* 0x000084000c0c7a25 */ /* 0x000fe200078e001a */
[----:B--2---:R-:W-:Y:S01]  /*1110*/  SHFL.IDX PT, R20, R17, 0x2, 0x181f ;  /* 0x00581f0011147f89 */ /* 0x004fe200000e0000 */
[----:B------:R-:W-:Y:S01]  /*1120*/  @!P2 SHF.R.S32.HI R6, RZ, 0x1f, R3 ;  /* 0x0000001fff06a819 */ /* 0x000fe20000011403 */
[----:B------:R-:W-:Y:S01]  /*1130*/  @UP0 UIADD3 UR4, UR17, -0x2, URZ ;  /* 0xfffffffe11040890 */ /* 0x000fe2000fffe03f */
[----:B------:R-:W-:Y:S01]  /*1140*/  @!P0 LOP3.LUT R15, R15, 0xfffffff8, RZ, 0xc0, !PT ;  /* 0xfffffff80f0f8812 */ /* 0x000fe200078ec0ff */
[----:B------:R-:W2:Y:S01]  /*1150*/  SHFL.IDX PT, R21, R16, 0x2, 0x181f ;  /* 0x00581f0010157f89 */ /* 0x000ea200000e0000 */
[----:B------:R-:W-:Y:S01]  /*1160*/  @!P0 LOP3.LUT R27, R14, 0xfffffff8, RZ, 0xc0, !PT ;  /* 0xfffffff80e1b8812 */ /* 0x000fe200078ec0ff */
[----:B------:R-:W-:Y:S01]  /*1170*/  @UP0 USHF.R.S32.HI UR5, URZ, 0x1f, UR4 ;  /* 0x0000001f3f050899 */ /* 0x000fe20008011404 */
[----:B------:R-:W-:Y:S01]  /*1180*/  @!P2 LEA.HI R9, R9, R4, RZ, 0x3 ;  /* 0x000000040909a211 */ /* 0x000fe200078f18ff */
[----:B-----5:R4:W5:Y:S01]  /*1190*/  SHFL.IDX PT, R30, R17, 0x3, 0x181f ;  /* 0x00781f00111e7f89 */ /* 0x02096200000e0000 */
[-C--:B------:R-:W-:Y:S01]  /*11a0*/  @!P2 LEA.HI R6, R6, R3.reuse, RZ, 0x3 ;  /* 0x000000030606a211 */ /* 0x080fe200078f18ff */
[--C-:B------:R-:W-:Y:S01]  /*11b0*/  @!P0 IMAD.WIDE R32, R15, 0x2, R22.reuse ;  /* 0x000000020f208825 */ /* 0x100fe200078e0216 */
[----:B------:R-:W-:Y:S01]  /*11c0*/  @!P2 LOP3.LUT R9, R9, 0xfffffff8, RZ, 0xc0, !PT ;  /* 0xfffffff80909a812 */ /* 0x000fe200078ec0ff */
[----:B------:R-:W5:Y:S01]  /*11d0*/  SHFL.IDX PT, R31, R16, 0x3, 0x181f ;  /* 0x00781f00101f7f89 */ /* 0x000f6200000e0000 */
[----:B-1----:R-:W-:Y:S01]  /*11e0*/  @!P2 LOP3.LUT R29, R6, 0xfffffff8, RZ, 0xc0, !PT ;  /* 0xfffffff8061da812 */ /* 0x002fe200078ec0ff */
[----:B------:R-:W-:Y:S01]  /*11f0*/  @!P0 IMAD.WIDE R34, R27, 0x2, R22 ;  /* 0x000000021b228825 */ /* 0x000fe200078e0216 */
[----:B------:R-:W-:Y:S01]  /*1200*/  @!P1 SHF.R.S32.HI R6, RZ, 0x1f, R3 ;  /* 0x0000001fff069819 */ /* 0x000fe20000011403 */
[----:B------:R1:W-:Y:S03]  /*1210*/  @!P0 LDGSTS.E.BYPASS.LTC128B.128 [R132+0x19100], [R24.64], !P3 ;  /* 0x1910000018848fae */ /* 0x0003e6000d901d52 */
[----:B------:R-:W-:Y:S01]  /*1220*/  @!P1 LEA.HI R6, R6, R3, RZ, 0x3 ;  /* 0x0000000306069211 */ /* 0x000fe200078f18ff */
[----:B------:R3:W-:Y:S04]  /*1230*/  @!P0 LDGSTS.E.BYPASS.LTC128B.128 [R132+0x1d100], [R32.64], !P4 ;  /* 0x1d10000020848fae */ /* 0x0007e8000e101d52 */
[----:B------:R3:W-:Y:S01]  /*1240*/  @!P0 LDGSTS.E.BYPASS.LTC128B.128 [R132+0x21100], [R34.64], !P5 ;  /* 0x2110000022848fae */ /* 0x0007e2000e901d52 */
[----:B--2---:R-:W-:Y:S01]  /*1250*/  @!P2 IMAD.WIDE R14, R9, 0x2, R20 ;  /* 0x00000002090ea825 */ /* 0x004fe200078e0214 */
[----:B------:R-:W-:-:S02]  /*1260*/  @!P1 SHF.R.S32.HI R9, RZ, 0x1f, R4 ;  /* 0x0000001fff099819 */ /* 0x000fc40000011404 */
[----:B----4-:R-:W-:Y:S01]  /*1270*/  @!P1 LOP3.LUT R17, R6, 0xfffffff8, RZ, 0xc0, !PT ;  /* 0xfffffff806119812 */ /* 0x010fe200078ec0ff */
[----:B------:R-:W-:Y:S01]  /*1280*/  @!P2 IMAD.WIDE R22, R29, 0x2, R20 ;  /* 0x000000021d16a825 */ /* 0x000fe200078e0214 */
[C---:B------:R-:W-:Y:S02]  /*1290*/  @!P2 LEA R20, P0, R10.reuse, R20, 0x1 ;  /* 0x000000140a14a211 */ /* 0x040fe400078008ff */
[----:B------:R-:W-:Y:S01]  /*12a0*/  @!P1 LEA.HI R9, R9, R4, RZ, 0x3 ;  /* 0x0000000409099211 */ /* 0x000fe200078f18ff */
[----:B------:R-:W-:Y:S01]  /*12b0*/  IMAD.U32 R6, RZ, RZ, UR16 ;  /* 0x00000010ff067e24 */ /* 0x000fe2000f8e00ff */
[C-C-:B------:R-:W-:Y:S02]  /*12c0*/  @!P2 LEA.HI.X R21, R10.reuse, R21, R11.reuse, 0x1, P0 ;  /* 0x000000150a15a211 */ /* 0x140fe400000f0c0b */
[C---:B-----5:R-:W-:Y:S02]  /*12d0*/  @!P1 LEA R26, P0, R10.reuse, R30, 0x1 ;  /* 0x0000001e0a1a9211 */ /* 0x060fe400078008ff */
[----:B------:R-:W-:Y:S01]  /*12e0*/  @!P1 LOP3.LUT R9, R9, 0xfffffff8, RZ, 0xc0, !PT ;  /* 0xfffffff809099812 */ /* 0x000fe200078ec0ff */
[----:B------:R2:W-:Y:S01]  /*12f0*/  @!P2 LDGSTS.E.BYPASS.LTC128B.128 [R132+0x1a100], [R20.64], !P3 ;  /* 0x1a1000001484afae */ /* 0x0005e2000d901d52 */
[----:B------:R-:W-:Y:S01]  /*1300*/  @!P1 LEA.HI.X R27, R10, R31, R11, 0x1, P0 ;  /* 0x0000001f0a1b9211 */ /* 0x000fe200000f0c0b */
[----:B------:R-:W-:Y:S01]  /*1310*/  IMAD.U32 R11, RZ, RZ, UR14 ;  /* 0x0000000eff0b7e24 */ /* 0x000fe2000f8e00ff */
[----:B------:R-:W-:Y:S01]  /*1320*/  PLOP3.LUT P0, PT, PT, PT, UP0, 0x80, 0x0 ;  /* 0x000000000000781c */ /* 0x000fe20003f0f008 */
[----:B-1----:R-:W-:Y:S01]  /*1330*/  @!P1 IMAD.WIDE R24, R9, 0x2, R30 ;  /* 0x0000000209189825 */ /* 0x002fe200078e021e */
[----:B------:R1:W-:Y:S01]  /*1340*/  @!P2 LDGSTS.E.BYPASS.LTC128B.128 [R132+0x1e100], [R14.64], !P4 ;  /* 0x1e1000000e84afae */ /* 0x0003e2000e101d52 */
[----:B------:R-:W-:-:S02]  /*1350*/  IADD3 R8, -R6, c[0x0][0x1d0], -R8 ;  /* 0x0000740006087a10 */ /* 0x000fc40007ffe908 */
[----:B------:R-:W-:Y:S01]  /*1360*/  @!P1 IMAD.WIDE R30, R17, 0x2, R30 ;  /* 0x00000002111e9825 */ /* 0x000fe200078e021e */
[----:B------:R4:W-:Y:S01]  /*1370*/  @!P2 LDGSTS.E.BYPASS.LTC128B.128 [R132+0x22100], [R22.64], !P5 ;  /* 0x221000001684afae */ /* 0x0009e2000e901d52 */
[----:B------:R-:W-:Y:S02]  /*1380*/  PLOP3.LUT P2, PT, PT, PT, UP0, 0x80, 0x0 ;  /* 0x000000000000781c */ /* 0x000fe40003f4f008 */
[----:B------:R-:W-:Y:S01]  /*1390*/  IMAD.U32 R17, RZ, RZ, UR4 ;  /* 0x00000004ff117e24 */ /* 0x000fe2000f8e00ff */
[----:B------:R5:W-:Y:S01]  /*13a0*/  @!P1 LDGSTS.E.BYPASS.LTC128B.128 [R132+0x1b100], [R26.64], !P3 ;  /* 0x1b1000001a849fae */ /* 0x000be2000d901d52 */
[----:B------:R-:W-:Y:S01]  /*13b0*/  @UP0 UIMAD UR4, UR9, UR4, URZ ;  /* 0x00000004090402a4 */ /* 0x000fe2000f8e023f */
[----:B------:R-:W-:Y:S01]  /*13c0*/  PLOP3.LUT P3, PT, PT, PT, UP0, 0x80, 0x0 ;  /* 0x000000000000781c */ /* 0x000fe20003f6f008 */
[----:B------:R-:W-:Y:S01]  /*13d0*/  IMAD.U32 R9, RZ, RZ, UR22 ;  /* 0x00000016ff097e24 */ /* 0x000fe2000f8e00ff */
[----:B------:R5:W-:Y:S01]  /*13e0*/  @!P1 LDGSTS.E.BYPASS.LTC128B.128 [R132+0x1f100], [R24.64], !P4 ;  /* 0x1f10000018849fae */ /* 0x000be2000e101d52 */
[----:B------:R-:W-:Y:S01]  /*13f0*/  ISETP.GE.AND P4, PT, R8, 0x1, PT ;  /* 0x000000010800780c */ /* 0x000fe20003f86270 */
[----:B------:R-:W-:-:S02]  /*1400*/  @UP0 UIMAD UR4, UR5, UR15, UR4 ;  /* 0x0000000f050402a4 */ /* 0x000fc4000f8e0204 */
[----:B------:R3:W-:Y:S01]  /*1410*/  @!P1 LDGSTS.E.BYPASS.LTC128B.128 [R132+0x23100], [R30.64], !P5 ;  /* 0x231000001e849fae */ /* 0x0007e2000e901d52 */
[----:B------:R-:W-:Y:S02]  /*1420*/  PLOP3.LUT P5, PT, PT, PT, UP0, 0x80, 0x0 ;  /* 0x000000000000781c */ /* 0x000fe40003faf008 */
[----:B------:R-:W-:Y:S01]  /*1430*/  PLOP3.LUT P1, PT, PT, PT, UP0, 0x80, 0x0 ;  /* 0x000000000000781c */ /* 0x000fe20003f2f008 */
[----:B------:R-:W0:Y:S01]  /*1440*/  LDGDEPBAR ;  /* 0x00000000000079af */ /* 0x000e220000000000 */
[----:B--2---:R-:W-:Y:S02]  /*1450*/  IMAD.IADD R21, R13, 0x1, R7 ;  /* 0x000000010d157824 */ /* 0x004fe400078e0207 */
[----:B------:R-:W-:Y:S02]  /*1460*/  IMAD.MOV.U32 R20, RZ, RZ, R12 ;  /* 0x000000ffff147224 */ /* 0x000fe400078e000c */
[----:B-1----:R-:W-:Y:S01]  /*1470*/  IMAD.U32 R15, RZ, RZ, UR14 ;  /* 0x0000000eff0f7e24 */ /* 0x002fe2000f8e00ff */
[----:B---3--:R-:W-:Y:S01]  /*1480*/  @P6 SHF.R.S32.HI R195, RZ, 0x1f, R18 ;  /* 0x0000001fffc36819 */ /* 0x008fe20000011412 */
[----:B------:R-:W-:-:S02]  /*1490*/  @!P6 IMAD.MOV.U32 R195, RZ, RZ, R19 ;  /* 0x000000ffffc3e224 */ /* 0x000fc400078e0013 */
[----:B------:R-:W-:Y:S02]  /*14a0*/  @P6 IMAD.MOV.U32 R194, RZ, RZ, R18 ;  /* 0x000000ffffc26224 */ /* 0x000fe400078e0012 */
[----:B------:R-:W-:Y:S01]  /*14b0*/  @!P6 IMAD.MOV.U32 R194, RZ, RZ, R0 ;  /* 0x000000ffffc2e224 */ /* 0x000fe200078e0000 */
[----:B------:R-:W-:Y:S01]  /*14c0*/  BAR.SYNC.DEFER_BLOCKING 0x0 ;  /* 0x0000000000007b1d */ /* 0x000fe20000010000 */
[----:B------:R-:W-:Y:S01]  /*14d0*/  IMAD R203, R195, c[0x0][0x1f0], RZ ;  /* 0x00007c00c3cb7a24 */ /* 0x000fe200078e02ff */
[----:B------:R-:W-:Y:S01]  /*14e0*/  PLOP3.LUT P6, PT, PT, PT, UP0, 0x80, 0x0 ;  /* 0x000000000000781c */ /* 0x000fe20003fcf008 */
[----:B------:R-:W-:-:S04]  /*14f0*/  IMAD.WIDE.U32 R196, R194, c[0x0][0x1f0], R196 ;  /* 0x00007c00c2c47a25 */ /* 0x000fc800078e00c4 */
[----:B------:R-:W-:Y:S02]  /*1500*/  IMAD R203, R194, c[0x0][0x1f4], R203 ;  /* 0x00007d00c2cb7a24 */ /* 0x000fe400078e02cb */
[----:B------:R-:W-:Y:S02]  /*1510*/  IMAD.MOV.U32 R202, RZ, RZ, R196 ;  /* 0x000000ffffca7224 */ /* 0x000fe400078e00c4 */
[----:B------:R-:W-:Y:S02]  /*1520*/  IMAD.IADD R203, R197, 0x1, R203 ;  /* 0x00000001c5cb7824 */ /* 0x000fe400078e02cb */
[----:B------:R-:W-:Y:S02]  /*1530*/  IMAD.U32 R18, RZ, RZ, UR13 ;  /* 0x0000000dff127e24 */ /* 0x000fe4000f8e00ff */
[----:B------:R-:W-:Y:S01]  /*1540*/  @P0 IMAD.WIDE.U32 R16, R17, UR15, R202 ;  /* 0x0000000f11100c25 */ /* 0x000fe2000f8e00ca */
[----:B------:R-:W-:-:S03]  /*1550*/  ISETP.GT.AND P0, PT, R8, 0x20, PT ;  /* 0x000000200800780c */ /* 0x000fc60003f04270 */
[----:B----4-:R-:W-:Y:S01]  /*1560*/  IMAD.WIDE.U32 R22, R9, UR15, R202 ;  /* 0x0000000f09167c25 */ /* 0x010fe2000f8e00ca */
[----:B------:R-:W-:Y:S02]  /*1570*/  @P6 LEA R0, P6, R16, c[0x0][0x1c8], 0x1 ;  /* 0x0000720010006a11 */ /* 0x000fe400078c08ff */
[----:B------:R-:W-:Y:S01]  /*1580*/  @P5 IADD3 R7, R17, UR4, RZ ;  /* 0x0000000411075c10 */ /* 0x000fe2000fffe0ff */
[----:B------:R-:W-:Y:S01]  /*1590*/  IMAD R199, R195, c[0x0][0x218], RZ ;  /* 0x00008600c3c77a24 */ /* 0x000fe200078e02ff */
[----:B------:R-:W-:Y:S01]  /*15a0*/  @P2 LEA R14, P2, R11, R0, 0x1 ;  /* 0x000000000b0e2211 */ /* 0x000fe200078408ff */
[----:B------:R-:W-:Y:S01]  /*15b0*/  ULDC.64 UR4, c[0x0][0x208] ;  /* 0x0000820000047ab9 */ /* 0x000fe20000000a00 */
[----:B------:R-:W-:Y:S01]  /*15c0*/  IADD3 R9, R23, UR24, RZ ;  /* 0x0000001817097c10 */ /* 0x000fe2000fffe0ff */
[----:B------:R-:W-:Y:S01]  /*15d0*/  USHF.L.U32 UR24, UR4, 0x6, URZ ;  /* 0x0000000604187899 */ /* 0x000fe2000800063f */
[----:B------:R-:W-:Y:S01]  /*15e0*/  IMAD R199, R194, c[0x0][0x21c], R199 ;  /* 0x00008700c2c77a24 */ /* 0x000fe200078e02c7 */
[----:B------:R-:W-:Y:S01]  /*15f0*/  @P0 IADD3 R12, P5, R22, UR14, RZ ;  /* 0x0000000e160c0c10 */ /* 0x000fe2000ffbe0ff */
[----:B------:R-:W-:Y:S01]  /*1600*/  USHF.L.U64.HI UR23, UR4, UR23, UR5 ;  /* 0x0000001704177299 */ /* 0x000fe20008010205 */
[----:B------:R-:W-:Y:S01]  /*1610*/  IMAD.WIDE.U32 R194, R194, c[0x0][0x218], R20 ;  /* 0x00008600c2c27a25 */ /* 0x000fe200078e0014 */
[----:B------:R-:W-:Y:S01]  /*1620*/  USHF.L.U64.HI UR11, UR4, UR11, UR5 ;  /* 0x0000000b040b7299 */ /* 0x000fe20008010205 */
[----:B------:R-:W-:Y:S01]  /*1630*/  @P3 LEA.HI.X R7, R16, c[0x0][0x1cc], R7, 0x1, P6 ;  /* 0x0000730010073a11 */ /* 0x000fe200030f0c07 */
[----:B------:R-:W-:Y:S01]  /*1640*/  UIMAD UR12, UR23, UR22, URZ ;  /* 0x00000016170c72a4 */ /* 0x000fe2000f8e023f */
[C---:B------:R-:W-:Y:S01]  /*1650*/  @P4 LEA R16, P3, R22.reuse, c[0x0][0x1c8], 0x1 ;  /* 0x0000720016104a11 */ /* 0x040fe200078608ff */
[----:B------:R-:W-:Y:S01]  /*1660*/  IMAD.IADD R199, R195, 0x1, R199 ;  /* 0x00000001c3c77824 */ /* 0x000fe200078e02c7 */
[----:B------:R-:W-:Y:S01]  /*1670*/  @P1 LEA.HI.X R15, R15, R7, R18, 0x1, P2 ;  /* 0x000000070f0f1211 */ /* 0x000fe200010f0c12 */
[----:B------:R-:W-:Y:S01]  /*1680*/  IMAD.MOV.U32 R198, RZ, RZ, R194 ;  /* 0x000000ffffc67224 */ /* 0x000fe200078e00c2 */
[----:B------:R-:W-:Y:S01]  /*1690*/  @P4 LEA.HI.X R17, R22, c[0x0][0x1cc], R9, 0x1, P3 ;  /* 0x0000730016114a11 */ /* 0x000fe200018f0c09 */
[----:B------:R-:W-:Y:S01]  /*16a0*/  UIMAD UR12, UR21, UR24, UR12 ;  /* 0x00000018150c72a4 */ /* 0x000fe2000f8e020c */
[----:B------:R-:W-:Y:S01]  /*16b0*/  ISETP.GE.AND P3, PT, R10, c[0x0][0x1d4], PT ;  /* 0x000075000a007a0c */ /* 0x000fe20003f66270 */
[----:B------:R-:W-:Y:S01]  /*16c0*/  @UP0 UIADD3 UR5, UR17, -0x2, URZ ;  /* 0xfffffffe11050890 */ /* 0x000fe2000fffe03f */
[----:B------:R-:W-:-:S02]  /*16d0*/  ISETP.GE.AND P2, PT, R4, c[0x0][0x1d4], PT ;  /* 0x0000750004007a0c */ /* 0x000fc40003f46270 */
[----:B------:R-:W-:Y:S01]  /*16e0*/  ISETP.GE.AND P1, PT, R3, c[0x0][0x1d4], PT ;  /* 0x0000750003007a0c */ /* 0x000fe20003f26270 */
[----:B------:R-:W-:Y:S01]  /*16f0*/  @UP0 UIMAD UR23, UR23, UR5, URZ ;  /* 0x00000005171702a4 */ /* 0x000fe2000f8e023f */
[----:B------:R-:W-:Y:S02]  /*1700*/  @P0 IADD3.X R9, R9, UR13, RZ, P5, !PT ;  /* 0x0000000d09090c10 */ /* 0x000fe4000affe4ff */
[----:B------:R-:W-:Y:S02]  /*1710*/  @P0 LEA R18, P6, R12, c[0x0][0x1c8], 0x1 ;  /* 0x000072000c120a11 */ /* 0x000fe400078c08ff */
[----:B------:R-:W-:Y:S02]  /*1720*/  ISETP.GE.AND P5, PT, R10, c[0x0][0x1d4], PT ;  /* 0x000075000a007a0c */ /* 0x000fe40003fa6270 */
[----:B------:R-:W-:Y:S01]  /*1730*/  @P0 LEA.HI.X R19, R12, c[0x0][0x1cc], R9, 0x1, P6 ;  /* 0x000073000c130a11 */ /* 0x000fe200030f0c09 */
[----:B------:R-:W-:Y:S01]  /*1740*/  IMAD.U32 R9, RZ, RZ, UR24 ;  /* 0x00000018ff097e24 */ /* 0x000fe2000f8e00ff */
[----:B------:R-:W-:Y:S01]  /*1750*/  @!PT LDS RZ, [RZ] ;  /* 0x00000000fffff984 */ /* 0x000fe20000000800 */
[----:B------:R-:W-:Y:S01]  /*1760*/  @!PT LDS RZ, [RZ] ;  /* 0x00000000fffff984 */ /* 0x000fe20000000800 */
[----:B------:R-:W-:Y:S01]  /*1770*/  @!PT LDS RZ, [RZ] ;  /* 0x00000000fffff984 */ /* 0x000fe20000000800 */
[----:B------:R1:W-:Y:S01]  /*1780*/  @P4 LDGSTS.E.BYPASS.LTC128B.128 [R132+0xc100], [R16.64], !P3 ;  /* 0x0c10000010844fae */ /* 0x0003e2000d901d52 */
[----:B------:R-:W-:-:S02]  /*1790*/  ISETP.LT.OR P6, PT, R8, 0x1, P5 ;  /* 0x000000010800780c */ /* 0x000fc40002fc1670 */
[----:B------:R-:W-:Y:S01]  /*17a0*/  IMAD.WIDE.U32 R10, R9, UR22, R198 ;  /* 0x00000016090a7c25 */ /* 0x000fe2000f8e00c6 */
[----:B------:R1:W-:Y:S01]  /*17b0*/  @P4 LDGSTS.E.BYPASS.LTC128B.128 [R132+0xe100], [R16.64+0x80], !P2 ;  /* 0x0e10008010844fae */ /* 0x0003e2000d101d52 */
[----:B------:R-:W-:-:S03]  /*17c0*/  ISETP.LT.OR P5, PT, R8, 0x21, P5 ;  /* 0x000000210800780c */ /* 0x000fc60002fa1670 */
[----:B------:R1:W-:Y:S01]  /*17d0*/  @P4 LDGSTS.E.BYPASS.LTC128B.128 [R132+0x10100], [R16.64+0x100], !P1 ;  /* 0x1010010010844fae */ /* 0x0003e2000c901d52 */
[----:B------:R-:W-:Y:S02]  /*17e0*/  ISETP.GE.AND P4, PT, R4, c[0x0][0x1d4], PT ;  /* 0x0000750004007a0c */ /* 0x000fe40003f86270 */
[----:B------:R-:W-:Y:S01]  /*17f0*/  IADD3 R4, R11, UR12, RZ ;  /* 0x0000000c0b047c10 */ /* 0x000fe2000fffe0ff */
[----:B------:R2:W-:Y:S01]  /*1800*/  @P0 LDGSTS.E.BYPASS.LTC128B.128 [R132+0xd100], [R18.64], !P3 ;  /* 0x0d10000012840fae */ /* 0x0005e2000d901d52 */
[----:B------:R-:W-:Y:S02]  /*1810*/  USHF.L.U32 UR12, UR4, 0x5, URZ ;  /* 0x00000005040c7899 */ /* 0x000fe4000800063f */
[----:B------:R-:W-:Y:S01]  /*1820*/  @UP0 USHF.R.S32.HI UR4, URZ, 0x1f, UR5 ;  /* 0x0000001f3f040899 */ /* 0x000fe20008011405 */
[----:B------:R2:W-:Y:S01]  /*1830*/  @P0 LDGSTS.E.BYPASS.LTC128B.128 [R132+0xf100], [R18.64+0x80], !P2 ;  /* 0x0f10008012840fae */ /* 0x0005e2000d101d52 */
[----:B------:R-:W-:Y:S02]  /*1840*/  USHF.L.U32 UR22, UR12, 0x1, URZ ;  /* 0x000000010c167899 */ /* 0x000fe4000800063f */
[----:B------:R-:W-:Y:S01]  /*1850*/  USHF.L.U64.HI UR21, UR12, 0x1, UR11 ;  /* 0x000000010c157899 */ /* 0x000fe2000801020b */
[----:B------:R2:W-:Y:S01]  /*1860*/  @P0 LDGSTS.E.BYPASS.LTC128B.128 [R132+0x11100], [R18.64+0x100], !P1 ;  /* 0x1110010012840fae */ /* 0x0005e2000c901d52 */
[----:B------:R-:W-:Y:S01]  /*1870*/  LEA R12, P0, R10, c[0x0][0x1f8], 0x1 ;  /* 0x00007e000a0c7a11 */ /* 0x000fe200078008ff */
[----:B------:R-:W-:-:S02]  /*1880*/  @UP0 UIMAD UR4, UR4, UR24, UR23 ;  /* 0x00000018040402a4 */ /* 0x000fc4000f8e0217 */
[----:B------:R-:W0:Y:S01]  /*1890*/  LDGDEPBAR ;  /* 0x00000000000079af */ /* 0x000e220000000000 */
[----:B------:R-:W-:Y:S02]  /*18a0*/  LEA.HI.X R13, R10, c[0x0][0x1fc], R4, 0x1, P0 ;  /* 0x00007f000a0d7a11 */ /* 0x000fe400000f0c04 */
[C---:B------:R-:W-:Y:S02]  /*18b0*/  ISETP.LT.OR P0, PT, R8.reuse, 0x1, P4 ;  /* 0x000000010800780c */ /* 0x040fe40002701670 */
[----:B------:R-:W-:Y:S01]  /*18c0*/  ISETP.LT.OR P4, PT, R8, 0x21, P4 ;  /* 0x000000210800780c */ /* 0x000fe20002781670 */
[----:B------:R3:W-:Y:S01]  /*18d0*/  LDGSTS.E.BYPASS.LTC128B.128 [R132+0x100], [R12.64], !P6 ;  /* 0x001000000c847fae */ /* 0x0007e2000f101d52 */
[----:B------:R-:W-:Y:S02]  /*18e0*/  ISETP.GE.AND P6, PT, R3, c[0x0][0x1d4], PT ;  /* 0x0000750003007a0c */ /* 0x000fe40003fc6270 */
[----:B------:R-:W-:-:S05]  /*18f0*/  LOP3.LUT R4, R188, 0xfffffff0, RZ, 0xc0, !PT ;  /* 0xfffffff0bc047812 */ /* 0x000fca00078ec0ff */
[----:B------:R-:W-:Y:S02]  /*1900*/  IMAD.IADD R11, R5, 0x1, -R4 ;  /* 0x00000001050b7824 */ /* 0x000fe400078e0a04 */
[----:B------:R3:W-:Y:S01]  /*1910*/  LDGSTS.E.BYPASS.LTC128B.128 [R132+0x2100], [R12.64+0x80], !P0 ;  /* 0x021000800c847fae */ /* 0x0007e2000c101d52 */
[C---:B------:R-:W-:Y:S02]  /*1920*/  ISETP.LT.OR P0, PT, R8.reuse, 0x1, P6 ;  /* 0x000000010800780c */ /* 0x040fe40003701670 */
[----:B------:R-:W-:Y:S02]  /*1930*/  ISETP.LT.OR P6, PT, R8, 0x21, P6 ;  /* 0x000000210800780c */ /* 0x000fe400037c1670 */
[----:B------:R-:W-:-:S04]  /*1940*/  SHF.R.S32.HI R4, RZ, 0x1f, R11 ;  /* 0x0000001fff047819 */ /* 0x000fc8000001140b */
[----:B------:R-:W-:-:S04]  /*1950*/  LEA.HI R3, R4, R11, RZ, 0x3 ;  /* 0x0000000b04037211 */ /* 0x000fc800078f18ff */
[----:B------:R-:W-:Y:S01]  /*1960*/  LOP3.LUT R20, R3, 0xfffffff8, RZ, 0xc0, !PT ;  /* 0xfffffff803147812 */ /* 0x000fe200078ec0ff */
[----:B------:R3:W-:Y:S01]  /*1970*/  LDGSTS.E.BYPASS.LTC128B.128 [R132+0x4100], [R12.64+0x100], !P0 ;  /* 0x041001000c847fae */ /* 0x0007e2000c101d52 */
[----:B-1----:R-:W-:-:S03]  /*1980*/  IADD3 R16, P0, R12, UR22, RZ ;  /* 0x000000160c107c10 */ /* 0x002fc6000ff1e0ff */
[----:B------:R-:W-:Y:S01]  /*1990*/  IMAD.IADD R20, R11, 0x1, -R20 ;  /* 0x000000010b147824 */ /* 0x000fe200078e0a14 */
[----:B------:R-:W-:Y:S02]  /*19a0*/  IADD3.X R17, R13, UR21, RZ, P0, !PT ;  /* 0x000000150d117c10 */ /* 0x000fe400087fe4ff */
[----:B------:R-:W-:Y:S01]  /*19b0*/  PLOP3.LUT P0, PT, PT, PT, UP0, 0x80, 0x0 ;  /* 0x000000000000781c */ /* 0x000fe20003f0f008 */
[----:B------:R-:W-:Y:S02]  /*19c0*/  IMAD.SHL.U32 R11, R20, 0x40, RZ ;  /* 0x00000040140b7824 */ /* 0x000fe400078e00ff */
[----:B------:R2:W-:Y:S01]  /*19d0*/  LDGSTS.E.BYPASS.LTC128B.128 [R132+0x1100], [R16.64], !P5 ;  /* 0x0110000010847fae */ /* 0x0005e2000e901d52 */
[----:B------:R-:W-:Y:S02]  /*19e0*/  PLOP3.LUT P5, PT, PT, PT, UP0, 0x80, 0x0 ;  /* 0x000000000000781c */ /* 0x000fe40003faf008 */
[----:B------:R-:W-:Y:S01]  /*19f0*/  LOP3.LUT R11, R11, 0x1c0, RZ, 0xc0, !PT ;  /* 0x000001c00b0b7812 */ /* 0x000fe200078ec0ff */
[----:B------:R2:W-:Y:S01]  /*1a00*/  LDGSTS.E.BYPASS.LTC128B.128 [R132+0x3100], [R16.64+0x80], !P4 ;  /* 0x0310008010847fae */ /* 0x0005e2000e101d52 */
[----:B------:R-:W-:-:S03]  /*1a10*/  PLOP3.LUT P4, PT, PT, PT, UP0, 0x80, 0x0 ;  /* 0x000000000000781c */ /* 0x000fc60003f8f008 */
[----:B------:R2:W-:Y:S01]  /*1a20*/  LDGSTS.E.BYPASS.LTC128B.128 [R132+0x5100], [R16.64+0x100], !P6 ;  /* 0x0510010010847fae */ /* 0x0005e2000f101d52 */
[----:B------:R-:W-:-:S03]  /*1a30*/  PLOP3.LUT P6, PT, PT, PT, UP0, 0x80, 0x0 ;  /* 0x000000000000781c */ /* 0x000fc60003fcf008 */
[----:B------:R-:W0:Y:S01]  /*1a40*/  LDGDEPBAR ;  /* 0x00000000000079af */ /* 0x000e220000000000 */
[----:B---3--:R-:W-:-:S04]  /*1a50*/  SHF.R.S32.HI R13, RZ, 0x4, R188 ;  /* 0x00000004ff0d7819 */ /* 0x008fc800000114bc */
[----:B------:R-:W-:-:S05]  /*1a60*/  LEA.HI R188, R188, R13, RZ, 0x1 ;  /* 0x0000000dbcbc7211 */ /* 0x000fca00078f08ff */
[----:B------:R-:W-:Y:S01]  /*1a70*/  @P6 IMAD.MOV.U32 R12, RZ, RZ, R0 ;  /* 0x000000ffff0c6224 */ /* 0x000fe200078e0000 */
[----:B------:R-:W-:-:S05]  /*1a80*/  LOP3.LUT R188, R188, 0xfffffffe, RZ, 0xc0, !PT ;  /* 0xfffffffebcbc7812 */ /* 0x000fca00078ec0ff */
[----:B------:R-:W-:Y:S02]  /*1a90*/  IMAD.IADD R188, R13, 0x1, -R188 ;  /* 0x000000010dbc7824 */ /* 0x000fe400078e0abc */
[----:B------:R-:W-:Y:S01]  /*1aa0*/  @P6 IMAD.MOV.U32 R13, RZ, RZ, R7 ;  /* 0x000000ffff0d6224 */ /* 0x000fe200078e0007 */
[----:B------:R-:W-:Y:S01]  /*1ab0*/  PLOP3.LUT P6, PT, PT, PT, UP0, 0x80, 0x0 ;  /* 0x000000000000781c */ /* 0x000fe20003fcf008 */
[----:B------:R-:W-:Y:S01]  /*1ac0*/  IMAD.SHL.U32 R0, R188, 0x8, RZ ;  /* 0x00000008bc007824 */ /* 0x000fe200078e00ff */
[----:B------:R-:W-:Y:S01]  /*1ad0*/  PLOP3.LUT P6, PT, PT, PT, UP0, 0x80, 0x0 ;  /* 0x000000000000781c */ /* 0x000fe20003fcf008 */
[----:B------:R-:W-:Y:S01]  /*1ae0*/  IMAD.SHL.U32 R7, R207, 0x40, RZ ;  /* 0x00000040cf077824 */ /* 0x000fe200078e00ff */
[----:B------:R1:W-:Y:S01]  /*1af0*/  @P5 LDGSTS.E.BYPASS.LTC128B.128 [R132+0x12100], [R12.64], !P3 ;  /* 0x121000000c845fae */ /* 0x0003e2000d901d52 */
[----:B------:R-:W-:Y:S02]  /*1b00*/  PLOP3.LUT P5, PT, PT, PT, UP0, 0x80, 0x0 ;  /* 0x000000000000781c */ /* 0x000fe40003faf008 */
[----:B------:R-:W-:Y:S01]  /*1b10*/  LOP3.LUT R0, R11, 0x8, R0, 0xf8, !PT ;  /* 0x000000080b007812 */ /* 0x000fe200078ef800 */
[----:B------:R1:W-:Y:S01]  /*1b20*/  @P4 LDGSTS.E.BYPASS.LTC128B.128 [R132+0x14100], [R12.64+0x80], !P2 ;  /* 0x141000800c844fae */ /* 0x0003e2000d101d52 */
[----:B------:R-:W-:-:S02]  /*1b30*/  PLOP3.LUT P4, PT, PT, PT, UP0, 0x80, 0x0 ;  /* 0x000000000000781c */ /* 0x000fc40003f8f008 */
[----:B------:R-:W-:Y:S01]  /*1b40*/  LOP3.LUT R7, R7, 0x1c0, RZ, 0xc0, !PT ;  /* 0x000001c007077812 */ /* 0x000fe200078ec0ff */
[----:B------:R1:W-:Y:S01]  /*1b50*/  @P0 LDGSTS.E.BYPASS.LTC128B.128 [R132+0x16100], [R12.64+0x100], !P1 ;  /* 0x161001000c840fae */ /* 0x0003e2000c901d52 */
[----:B------:R-:W-:Y:S02]  /*1b60*/  PLOP3.LUT P0, PT, PT, PT, UP0, 0x80, 0x0 ;  /* 0x000000000000781c */ /* 0x000fe40003f0f008 */
[----:B------:R-:W-:Y:S02]  /*1b70*/  SHF.R.U32.HI R11, RZ, 0x3, R11 ;  /* 0x00000003ff0b7819 */ /* 0x000fe4000001160b */
[----:B------:R-:W-:Y:S01]  /*1b80*/  LOP3.LUT R2, R7, 0x8, R2, 0xf8, !PT ;  /* 0x0000000807027812 */ /* 0x000fe200078ef802 */
[----:B------:R1:W-:Y:S01]  /*1b90*/  @P5 LDGSTS.E.BYPASS.LTC128B.128 [R132+0x13100], [R14.64], !P3 ;  /* 0x131000000e845fae */ /* 0x0003e2000d901d52 */
[----:B------:R-:W-:Y:S01]  /*1ba0*/  LOP3.LUT R0, R0, R11, RZ, 0x3c, !PT ;  /* 0x0000000b00007212 */ /* 0x000fe200078e3cff */
[----:B------:R-:W-:Y:S01]  /*1bb0*/  IMAD.SHL.U32 R11, R3, 0x40, RZ ;  /* 0x00000040030b7824 */ /* 0x000fe200078e00ff */
[----:B------:R-:W-:Y:S01]  /*1bc0*/  SHF.R.U32.HI R7, RZ, 0x3, R7 ;  /* 0x00000003ff077819 */ /* 0x000fe20000011607 */
[----:B------:R1:W-:Y:S01]  /*1bd0*/  @P4 LDGSTS.E.BYPASS.LTC128B.128 [R132+0x15100], [R14.64+0x80], !P2 ;  /* 0x151000800e844fae */ /* 0x0003e2000d101d52 */
[----:B------:R-:W-:-:S02]  /*1be0*/  PLOP3.LUT P5, PT, PT, PT, UP0, 0x80, 0x0 ;  /* 0x000000000000781c */ /* 0x000fc40003faf008 */
[----:B------:R-:W-:Y:S01]  /*1bf0*/  LOP3.LUT R3, R2, R7, RZ, 0x3c, !PT ;  /* 0x0000000702037212 */ /* 0x000fe200078e3cff */
[----:B------:R1:W-:Y:S01]  /*1c00*/  @P0 LDGSTS.E.BYPASS.LTC128B.128 [R132+0x17100], [R14.64+0x100], !P1 ;  /* 0x171001000e840fae */ /* 0x0003e2000c901d52 */
[----:B------:R-:W-:Y:S01]  /*1c10*/  LOP3.LUT R4, R0, 0xfffffe00, R11, 0xf8, !PT ;  /* 0xfffffe0000047812 */ /* 0x000fe200078ef80b */
[----:B------:R-:W-:Y:S01]  /*1c20*/  IMAD.MOV.U32 R2, RZ, RZ, 0x10 ;  /* 0x00000010ff027424 */ /* 0x000fe200078e00ff */
[----:B------:R-:W-:Y:S01]  /*1c30*/  SHF.R.S32.HI R7, RZ, 0x5, R84 ;  /* 0x00000005ff077819 */ /* 0x000fe20000011454 */
[----:B------:R-:W0:Y:S01]  /*1c40*/  LDGDEPBAR ;  /* 0x00000000000079af */ /* 0x000e220000000000 */
[----:B------:R-:W-:Y:S01]  /*1c50*/  IMAD R188, R188, 0x200, R3 ;  /* 0x00000200bcbc7824 */ /* 0x000fe200078e0203 */
[----:B------:R-:W-:Y:S01]  /*1c60*/  PLOP3.LUT P0, PT, PT, PT, UP0, 0x80, 0x0 ;  /* 0x000000000000781c */ /* 0x000fe20003f0f008 */
[----:B------:R-:W-:Y:S01]  /*1c70*/  IMAD.MOV.U32 R3, RZ, RZ, 0x20 ;  /* 0x00000020ff037424 */ /* 0x000fe200078e00ff */
[----:B------:R-:W-:Y:S01]  /*1c80*/  LOP3.LUT P4, RZ, R20, 0x2, RZ, 0xc0, !PT ;  /* 0x0000000214ff7812 */ /* 0x000fe2000788c0ff */
[----:B------:R-:W-:-:S02]  /*1c90*/  IMAD R0, R7, 0x400, R4 ;  /* 0x0000040007007824 */ /* 0x000fc400078e0204 */
[----:B------:R-:W-:Y:S01]  /*1ca0*/  IMAD.SHL.U32 R188, R188, 0x2, RZ ;  /* 0x00000002bcbc7824 */ /* 0x000fe200078e00ff */
[----:B------:R-:W-:Y:S01]  /*1cb0*/  SEL R2, R2, 0xfffffff0, !P4 ;  /* 0xfffffff002027807 */ /* 0x000fe20006000000 */
[C---:B------:R-:W-:Y:S01]  /*1cc0*/  IMAD.SHL.U32 R72, R0.reuse, 0x2, RZ ;  /* 0x0000000200487824 */ /* 0x040fe200078e00ff */
[----:B------:R-:W-:Y:S01]  /*1cd0*/  LEA R190, R0, 0x18100, 0x1 ;  /* 0x0001810000be7811 */ /* 0x000fe200078e08ff */
[----:B------:R-:W-:Y:S01]  /*1ce0*/  @P5 IMAD.WIDE.U32 R8, R9, UR5, R198 ;  /* 0x0000000509085c25 */ /* 0x000fe2000f8e00c6 */
[----:B------:R-:W-:Y:S02]  /*1cf0*/  LOP3.LUT P4, RZ, R207, 0x2, RZ, 0xc0, !PT ;  /* 0x00000002cfff7812 */ /* 0x000fe4000788c0ff */
[----:B------:R-:W-:Y:S01]  /*1d00*/  PLOP3.LUT P5, PT, PT, PT, UP0, 0x80, 0x0 ;  /* 0x000000000000781c */ /* 0x000fe20003faf008 */
[----:B------:R-:W-:Y:S01]  /*1d10*/  IMAD.SHL.U32 R187, R2, 0x2, RZ ;  /* 0x0000000202bb7824 */ /* 0x000fe200078e00ff */
[----:B------:R-:W-:Y:S02]  /*1d20*/  @P6 LEA R0, P6, R8, c[0x0][0x1f8], 0x1 ;  /* 0x00007e0008006a11 */ /* 0x000fe400078c08ff */
[----:B------:R-:W-:Y:S01]  /*1d30*/  @P0 IADD3 R23, R9, UR4, RZ ;  /* 0x0000000409170c10 */ /* 0x000fe2000fffe0ff */
[----:B------:R-:W-:Y:S01]  /*1d40*/  IMAD.IADD R186, R190, 0x1, R187 ;  /* 0x00000001beba7824 */ /* 0x000fe200078e02bb */
[----:B------:R-:W-:Y:S01]  /*1d50*/  PLOP3.LUT P0, PT, PT, PT, UP0, 0x80, 0x0 ;  /* 0x000000000000781c */ /* 0x000fe20003f0f008 */
[----:B------:R-:W-:Y:S01]  /*1d60*/  ULDC UR4, c[0x0][0x1d0] ;  /* 0x0000740000047ab9 */ /* 0x000fe20000000800 */
[----:B------:R-:W-:Y:S01]  /*1d70*/  SEL R189, R3, 0xffffffe0, !P4 ;  /* 0xffffffe003bd7807 */ /* 0x000fe20006000000 */
[----:B------:R-:W-:Y:S01]  /*1d80*/  UIADD3 UR4, -UR16, UR4, UR6 ;  /* 0x0000000410047290 */ /* 0x000fe2000fffe106 */
[----:B------:R-:W-:-:S04]  /*1d90*/  DEPBAR.LE SB0, 0x3 ;  /* 0x000080c00000791a */ /* 0x000fc80000000000 */
[----:B------:R-:W-:-:S04]  /*1da0*/  DEPBAR.LE SB0, 0x2 ;  /* 0x000080800000791a */ /* 0x000fc80000000000 */
[----:B------:R-:W-:Y:S01]  /*1db0*/  BAR.SYNC.DEFER_BLOCKING 0x0 ;  /* 0x0000000000007b1d */ /* 0x000fe20000010000 */
[----:B------:R-:W-:Y:S01]  /*1dc0*/  IMAD.IADD R85, R188, 0x1, R189 ;  /* 0x00000001bc557824 */ /* 0x000fe200078e02bd */
[----:B------:R-:W-:Y:S02]  /*1dd0*/  @P5 LEA.HI.X R23, R8, c[0x0][0x1fc], R23, 0x1, P6 ;  /* 0x00007f0008175a11 */ /* 0x000fe400030f0c17 */
[----:B------:R-:W-:Y:S02]  /*1de0*/  PLOP3.LUT P5, PT, PT, PT, UP0, 0x80, 0x0 ;  /* 0x000000000000781c */ /* 0x000fe40003faf008 */
[----:B------:R-:W-:Y:S01]  /*1df0*/  @P0 IADD3 R2, P6, R0, UR22, RZ ;  /* 0x0000001600020c10 */ /* 0x000fe2000ffde0ff */
[----:B------:R-:W-:Y:S01]  /*1e00*/  ULDC UR16, c[0x0][0x324] ;  /* 0x0000c90000107ab9 */ /* 0x000fe20000000800 */
[----:B------:R-:W-:Y:S01]  /*1e10*/  PLOP3.LUT P0, PT, PT, PT, UP0, 0x80, 0x0 ;  /* 0x000000000000781c */ /* 0x000fe20003f0f008 */
[----:B------:R-:W-:-:S10]  /*1e20*/  ULOP3.LUT UR16, URZ, UR16, URZ, 0x33, !UPT ;  /* 0x000000103f107292 */ /* 0x000fd4000f8e333f */
[----:B------:R-:W-:Y:S02]  /*1e30*/  @P5 IADD3.X R21, R23, UR21, RZ, P6, !PT ;  /* 0x0000001517155c10 */ /* 0x000fe4000b7fe4ff */
[----:B------:R-:W-:Y:S01]  /*1e40*/  PLOP3.LUT P5, PT, PT, PT, UP0, 0x80, 0x0 ;  /* 0x000000000000781c */ /* 0x000fe20003faf008 */
[----:B------:R-:W-:Y:S01]  /*1e50*/  @P0 IMAD.MOV.U32 R22, RZ, RZ, R0 ;  /* 0x000000ffff160224 */ /* 0x000fe200078e0000 */
[----:B------:R-:W-:Y:S01]  /*1e60*/  PLOP3.LUT P6, PT, PT, PT, UP0, 0x80, 0x0 ;  /* 0x000000000000781c */ /* 0x000fe20003fcf008 */
[----:B------:R-:W-:Y:S01]  /*1e70*/  LDSM.16.M88.4 R72, [R72+0x18100] ;  /* 0x018100004848783b */ /* 0x000fe20000000200 */
[----:B------:R-:W-:Y:S01]  /*1e80*/  PLOP3.LUT P0, PT, PT, PT, UP0, 0x80, 0x0 ;  /* 0x000000000000781c */ /* 0x000fe20003f0f008 */
[----:B------:R-:W-:Y:S02]  /*1e90*/  IMAD.MOV.U32 R0, RZ, RZ, 0x40 ;  /* 0x00000040ff007424 */ /* 0x000fe400078e00ff */
[----:B------:R-:W3:Y:S04]  /*1ea0*/  LDSM.16.M88.4 R44, [R188+0xc100] ;  /* 0x00c10000bc2c783b */ /* 0x000ee80000000200 */
[----:B------:R-:W4:Y:S04]  /*1eb0*/  LDSM.16.M88.4 R36, [R188+0xc900] ;  /* 0x00c90000bc24783b */ /* 0x000f280000000200 */
[----:B------:R-:W4:Y:S04]  /*1ec0*/  LDSM.16.M88.4 R28, [R188+0xd100] ;  /* 0x00d10000bc1c783b */ /* 0x000f280000000200 */
[----:B-1----:R-:W5:Y:S04]  /*1ed0*/  LDSM.16.M88.4 R12, [R188+0xd900] ;  /* 0x00d90000bc0c783b */ /* 0x002f680000000200 */
[----:B------:R-:W-:Y:S04]  /*1ee0*/  LDSM.16.M88.4 R64, [R186] ;  /* 0x00000000ba40783b */ /* 0x000fe80000000200 */
[----:B--2---:R-:W1:Y:S04]  /*1ef0*/  LDSM.16.M88.4 R16, [R85+0xc100] ;  /* 0x00c100005510783b */ /* 0x004e680000000200 */
[----:B------:R-:W2:Y:S04]  /*1f00*/  LDSM.16.M88.4 R8, [R85+0xc900] ;  /* 0x00c900005508783b */ /* 0x000ea80000000200 */
[----:B------:R-:W-:Y:S01]  /*1f10*/  LDSM.16.M88.4 R68, [R85+0xd900] ;  /* 0x00d900005544783b */ /* 0x000fe20000000200 */
[C---:B---3--:R-:W-:Y:S08]  /*1f20*/  HMMA.16816.F32.BF16 R48, R72.reuse, R44, RZ ;  /* 0x0000002c4830723c */ /* 0x048ff000000418ff */
[C---:B----4-:R-:W-:Y:S08]  /*1f30*/  HMMA.16816.F32.BF16 R40, R72.reuse, R36, RZ ;  /* 0x000000244828723c */ /* 0x050ff000000418ff */
[C---:B------:R-:W-:Y:S08]  /*1f40*/  HMMA.16816.F32.BF16 R32, R72.reuse, R28, RZ ;  /* 0x0000001c4820723c */ /* 0x040ff000000418ff */
[C---:B------:R-:W-:Y:S08]  /*1f50*/  HMMA.16816.F32.BF16 R44, R72.reuse, R46, RZ ;  /* 0x0000002e482c723c */ /* 0x040ff000000418ff */
[C---:B------:R-:W-:Y:S08]  /*1f60*/  HMMA.16816.F32.BF16 R36, R72.reuse, R38, RZ ;  /* 0x000000264824723c */ /* 0x040ff000000418ff */
[C---:B------:R-:W-:Y:S08]  /*1f70*/  HMMA.16816.F32.BF16 R28, R72.reuse, R30, RZ ;  /* 0x0000001e481c723c */ /* 0x040ff000000418ff */
[C---:B-----5:R-:W-:Y:S08]  /*1f80*/  HMMA.16816.F32.BF16 R24, R72.reuse, R12, RZ ;  /* 0x0000000c4818723c */ /* 0x060ff000000418ff */
[----:B------:R-:W-:Y:S01]  /*1f90*/  HMMA.16816.F32.BF16 R72, R72, R14, RZ ;  /* 0x0000000e4848723c */ /* 0x000fe200000418ff */
[----:B------:R-:W3:Y:S04]  /*1fa0*/  LDSM.16.M88.4 R12, [R85+0xd100] ;  /* 0x00d10000550c783b */ /* 0x000ee80000000200 */
[----:B------:R-:W-:Y:S01]  /*1fb0*/  @!PT LDS RZ, [RZ] ;  /* 0x00000000fffff984 */ /* 0x000fe20000000800 */
[----:B------:R-:W-:Y:S01]  /*1fc0*/  @!PT LDS RZ, [RZ] ;  /* 0x00000000fffff984 */ /* 0x000fe20000000800 */
[----:B------:R-:W-:Y:S01]  /*1fd0*/  @!PT LDS RZ, [RZ] ;  /* 0x00000000fffff984 */ /* 0x000fe20000000800 */
[----:B------:R4:W-:Y:S01]  /*1fe0*/  @P5 LDGSTS.E.BYPASS.LTC128B.128 [R132+0x6100], [R22.64], !P3 ;  /* 0x0610000016845fae */ /* 0x0009e2000d901d52 */
[----:B------:R-:W-:-:S02]  /*1ff0*/  PLOP3.LUT P5, PT, PT, PT, UP0, 0x80, 0x0 ;  /* 0x000000000000781c */ /* 0x000fc40003faf008 */
[----:B-1----:R-:W-:Y:S01]  /*2000*/  HMMA.16816.F32.BF16 R48, R64, R16, R48 ;  /* 0x000000104030723c */ /* 0x002fe20000041830 */
[----:B------:R4:W-:Y:S01]  /*2010*/  @P6 LDGSTS.E.BYPASS.LTC128B.128 [R132+0x8100], [R22.64+0x80], !P2 ;  /* 0x0810008016846fae */ /* 0x0009e2000d101d52 */
[----:B------:R-:W-:-:S03]  /*2020*/  LOP3.LUT P6, RZ, R20, 0x4, RZ, 0xc0, !PT ;  /* 0x0000000414ff7812 */ /* 0x000fc600078cc0ff */
[----:B------:R4:W-:Y:S01]  /*2030*/  @P0 LDGSTS.E.BYPASS.LTC128B.128 [R132+0xa100], [R22.64+0x100], !P1 ;  /* 0x0a10010016840fae */ /* 0x0009e2000c901d52 */
[----:B------:R-:W-:Y:S02]  /*2040*/  LOP3.LUT P0, RZ, R207, 0x4, RZ, 0xc0, !PT ;  /* 0x00000004cfff7812 */ /* 0x000fe4000780c0ff */
[----:B------:R-:W-:Y:S01]  /*2050*/  SEL R3, R3, 0xffffffe0, !P6 ;  /* 0xffffffe003037807 */ /* 0x000fe20007000000 */
[C---:B--2---:R-:W-:Y:S01]  /*2060*/  HMMA.16816.F32.BF16 R40, R64.reuse, R8, R40 ;  /* 0x000000084028723c */ /* 0x044fe20000041828 */
[----:B------:R-:W-:Y:S01]  /*2070*/  PLOP3.LUT P6, PT, PT, PT, UP0, 0x80, 0x0 ;  /* 0x000000000000781c */ /* 0x000fe20003fcf008 */
[----:B------:R-:W-:Y:S01]  /*2080*/  @P5 IMAD.MOV.U32 R16, RZ, RZ, R2 ;  /* 0x000000ffff105224 */ /* 0x000fe200078e0002 */
[----:B------:R-:W-:Y:S01]  /*2090*/  SEL R192, R0, 0xffffffc0, !P0 ;  /* 0xffffffc000c07807 */ /* 0x000fe20004000000 */
[----:B------:R-:W-:Y:S01]  /*20a0*/  @P5 IMAD.MOV.U32 R17, RZ, RZ, R21 ;  /* 0x000000ffff115224 */ /* 0x000fe200078e0015 */
[----:B------:R-:W-:Y:S01]  /*20b0*/  PLOP3.LUT P5, PT, PT, PT, UP0, 0x80, 0x0 ;  /* 0x000000000000781c */ /* 0x000fe20003faf008 */
[C---:B------:R-:W-:Y:S01]  /*20c0*/  IMAD R185, R3.reuse, 0x2, R190 ;  /* 0x0000000203b97824 */ /* 0x040fe200078e02be */
[----:B------:R-:W-:Y:S01]  /*20d0*/  PLOP3.LUT P0, PT, PT, PT, UP0, 0x80, 0x0 ;  /* 0x000000000000781c */ /* 0x000fe20003f0f008 */
[----:B------:R-:W-:Y:S01]  /*20e0*/  IMAD.IADD R2, R188, 0x1, R192 ;  /* 0x00000001bc027824 */ /* 0x000fe200078e02c0 */
[----:B------:R-:W-:Y:S01]  /*20f0*/  HMMA.16816.F32.BF16 R36, R64, R10, R36 ;  /* 0x0000000a4024723c */ /* 0x000fe20000041824 */
[----:B------:R-:W-:-:S02]  /*2100*/  IMAD R184, R3, 0x2, R186 ;  /* 0x0000000203b87824 */ /* 0x000fc400078e02ba */
[----:B------:R-:W-:Y:S02]  /*2110*/  IMAD.IADD R0, R192, 0x1, R85 ;  /* 0x00000001c0007824 */ /* 0x000fe400078e0255 */
[----:B------:R1:W-:Y:S03]  /*2120*/  @P6 LDGSTS.E.BYPASS.LTC128B.128 [R132+0x7100], [R16.64], !P3 ;  /* 0x0710000010846fae */ /* 0x0003e6000d901d52 */
[----:B------:R-:W-:Y:S01]  /*2130*/  HMMA.16816.F32.BF16 R44, R64, R18, R44 ;  /* 0x00000012402c723c */ /* 0x000fe2000004182c */
[----:B------:R1:W-:Y:S01]  /*2140*/  @P5 LDGSTS.E.BYPASS.LTC128B.128 [R132+0x9100], [R16.64+0x80], !P2 ;  /* 0x0910008010845fae */ /* 0x0003e2000d101d52 */
[----:B------:R-:W-:-:S03]  /*2150*/  PLOP3.LUT P5, PT, PT, PT, UP3, 0x80, 0x0 ;  /* 0x000000000000781c */ /* 0x000fc60003faf038 */
[----:B------:R1:W-:Y:S01]  /*2160*/  @P0 LDGSTS.E.BYPASS.LTC128B.128 [R132+0xb100], [R16.64+0x100], !P1 ;  /* 0x0b10010010840fae */ /* 0x0003e2000c901d52 */
[----:B------:R-:W-:Y:S02]  /*2170*/  PLOP3.LUT P0, PT, PT, PT, UP3, 0x80, 0x0 ;  /* 0x000000000000781c */ /* 0x000fe40003f0f038 */
[C---:B---3--:R-:W-:Y:S01]  /*2180*/  HMMA.16816.F32.BF16 R32, R64.reuse, R12, R32 ;  /* 0x0000000c4020723c */ /* 0x048fe20000041820 */
[----:B----4-:R-:W-:Y:S04]  /*2190*/  LDSM.16.M88.4 R20, [R185] ;  /* 0x00000000b914783b */ /* 0x010fe80000000200 */
[----:B------:R-:W2:Y:S03]  /*21a0*/  LDSM.16.M88.4 R8, [R2+0xd100] ;  /* 0x00d100000208783b */ /* 0x000ea60000000200 */
[C---:B------:R-:W-:Y:S01]  /*21b0*/  HMMA.16816.F32.BF16 R28, R64.reuse, R14, R28 ;  /* 0x0000000e401c723c */ /* 0x040fe2000004181c */
[----:B------:R-:W3:Y:S04]  /*21c0*/  LDSM.16.M88.4 R56, [R2+0xc900] ;  /* 0x00c900000238783b */ /* 0x000ee80000000200 */
[----:B------:R-:W4:Y:S03]  /*21d0*/  LDSM.16.M88.4 R60, [R2+0xc100] ;  /* 0x00c10000023c783b */ /* 0x000f260000000200 */
[C---:B------:R-:W-:Y:S01]  /*21e0*/  HMMA.16816.F32.BF16 R24, R64.reuse, R68, R24 ;  /* 0x000000444018723c */ /* 0x040fe20000041818 */
[----:B------:R-:W5:Y:S04]  /*21f0*/  LDSM.16.M88.4 R52, [R2+0xd900] ;  /* 0x00d900000234783b */ /* 0x000f680000000200 */
[----:B------:R-:W-:Y:S03]  /*2200*/  LDSM.16.M88.4 R76, [R184] ;  /* 0x00000000b84c783b */ /* 0x000fe60000000200 */
[----:B------:R-:W-:Y:S01]  /*2210*/  HMMA.16816.F32.BF16 R72, R64, R70, R72 ;  /* 0x000000464048723c */ /* 0x000fe20000041848 */
[----:B------:R-:W4:Y:S04]  /*2220*/  LDSM.16.M88.4 R12, [R0+0xc900] ;  /* 0x00c90000000c783b */ /* 0x000f280000000200 */
[----:B-1----:R-:W1:Y:S04]  /*2230*/  LDSM.16.M88.4 R16, [R0+0xc100] ;  /* 0x00c100000010783b */ /* 0x002e680000000200 */
[----:B------:R-:W-:Y:S04]  /*2240*/  LDSM.16.M88.4 R80, [R0+0xd900] ;  /* 0x00d900000050783b */ /* 0x000fe80000000200 */
[----:B------:R-:W-:Y:S04]  /*2250*/  LDSM.16.M88.4 R68, [R190+0x4000] ;  /* 0x00400000be44783b */ /* 0x000fe80000000200 */
[----:B------:R-:W-:Y:S01]  /*2260*/  LDSM.16.M88.4 R64, [R188+0xe100] ;  /* 0x00e10000bc40783b */ /* 0x000fe20000000200 */
[C---:B--2---:R-:W-:Y:S03]  /*2270*/  HMMA.16816.F32.BF16 R32, R20.reuse, R8, R32 ;  /* 0x000000081420723c */ /* 0x044fe60000041820 */
[----:B------:R-:W0:Y:S05]  /*2280*/  LDGDEPBAR ;  /* 0x00000000000079af */ /* 0x000e2a0000000000 */
[C---:B------:R-:W-:Y:S01]  /*2290*/  HMMA.16816.F32.BF16 R28, R20.reuse, R10, R28 ;  /* 0x0000000a141c723c */ /* 0x040fe2000004181c */
[----:B------:R-:W2:Y:S07]  /*22a0*/  LDSM.16.M88.4 R8, [R0+0xd100] ;  /* 0x00d100000008783b */ /* 0x000eae0000000200 */
[C---:B---3--:R-:W-:Y:S08]  /*22b0*/  HMMA.16816.F32.BF16 R40, R20.reuse, R56, R40 ;  /* 0x000000381428723c */ /* 0x048ff00000041828 */
[C---:B------:R-:W-:Y:S01]  /*22c0*/  HMMA.16816.F32.BF16 R36, R20.reuse, R58, R36 ;  /* 0x0000003a1424723c */ /* 0x040fe20000041824 */
[----:B------:R-:W-:Y:S07]  /*22d0*/  LDSM.16.M88.4 R56, [R188+0xf100] ;  /* 0x00f10000bc38783b */ /* 0x000fee0000000200 */
[C---:B----4-:R-:W-:Y:S08]  /*22e0*/  HMMA.16816.F32.BF16 R48, R20.reuse, R60, R48 ;  /* 0x0000003c1430723c */ /* 0x050ff00000041830 */
[C---:B------:R-:W-:Y:S01]  /*22f0*/  HMMA.16816.F32.BF16 R44, R20.reuse, R62, R44 ;  /* 0x0000003e142c723c */ /* 0x040fe2000004182c */
[----:B------:R-:W3:Y:S07]  /*2300*/  LDSM.16.M88.4 R60, [R188+0xe900] ;  /* 0x00e90000bc3c783b */ /* 0x000eee0000000200 */
[C---:B-----5:R-:W-:Y:S08]  /*2310*/  HMMA.16816.F32.BF16 R24, R20.reuse, R52, R24 ;  /* 0x000000341418723c */ /* 0x060ff00000041818 */
[----:B------:R-:W-:Y:S01]  /*2320*/  HMMA.16816.F32.BF16 R72, R20, R54, R72 ;  /* 0x000000361448723c */ /* 0x000fe20000041848 */
[----:B------:R-:W4:Y:S04]  /*2330*/  LDSM.16.M88.4 R52, [R188+0xf900] ;  /* 0x00f90000bc34783b */ /* 0x000f280000000200 */
[----:B------:R-:W-:Y:S03]  /*2340*/  LDSM.16.M88.4 R20, [R186+0x4000] ;  /* 0x00400000ba14783b */ /* 0x000fe60000000200 */
[C---:B------:R-:W-:Y:S08]  /*2350*/  HMMA.16816.F32.BF16 R40, R76.reuse, R12, R40 ;  /* 0x0000000c4c28723c */ /* 0x040ff00000041828 */
[C---:B------:R-:W-:Y:S01]  /*2360*/  HMMA.16816.F32.BF16 R36, R76.reuse, R14, R36 ;  /* 0x0000000e4c24723c */ /* 0x040fe20000041824 */
[----:B------:R-:W5:Y:S07]  /*2370*/  LDSM.16.M88.4 R12, [R85+0xe900] ;  /* 0x00e90000550c783b */ /* 0x000f6e0000000200 */
[C---:B-1----:R-:W-:Y:S08]  /*2380*/  HMMA.16816.F32.BF16 R48, R76.reuse, R16, R48 ;  /* 0x000000104c30723c */ /* 0x042ff00000041830 */
[C---:B------:R-:W-:Y:S01]  /*2390*/  HMMA.16816.F32.BF16 R44, R76.reuse, R18, R44 ;  /* 0x000000124c2c723c */ /* 0x040fe2000004182c */
[----:B------:R-:W1:Y:S07]  /*23a0*/  LDSM.16.M88.4 R16, [R85+0xe100] ;  /* 0x00e100005510783b */ /* 0x000e6e0000000200 */
[C---:B--2---:R-:W-:Y:S08]  /*23b0*/  HMMA.16816.F32.BF16 R32, R76.reuse, R8, R32 ;  /* 0x000000084c20723c */ /* 0x044ff00000041820 */
[C---:B------:R-:W-:Y:S01]  /*23c0*/  HMMA.16816.F32.BF16 R28, R76.reuse, R10, R28 ;  /* 0x0000000a4c1c723c */ /* 0x040fe2000004181c */
[----:B------:R-:W2:Y:S07]  /*23d0*/  LDSM.16.M88.4 R8, [R85+0xf100] ;  /* 0x00f100005508783b */ /* 0x000eae0000000200 */
[----:B------:R-:W-:Y:S08]  /*23e0*/  HMMA.16816.F32.BF16 R24, R76, R80, R24 ;  /* 0x000000504c18723c */ /* 0x000ff00000041818 */
[C---:B---3--:R-:W-:Y:S08]  /*23f0*/  HMMA.16816.F32.BF16 R40, R68.reuse, R60, R40 ;  /* 0x0000003c4428723c */ /* 0x048ff00000041828 */
        /* <DEDUP_REMOVED lines=8> */
[----:B------:R-:W3:Y:S07]  /*2480*/  LDSM.16.M88.4 R56, [R85+0xf900] ;  /* 0x00f900005538783b */ /* 0x000eee0000000200 */
[----:B----4-:R-:W-:Y:S01]  /*2490*/  HMMA.16816.F32.BF16 R64, R68, R52, R24 ;  /* 0x000000344440723c */ /* 0x010fe20000041818 */
[----:B------:R-:W4:Y:S07]  /*24a0*/  LDSM.16.M88.4 R24, [R2+0xe100] ;  /* 0x00e100000218783b */ /* 0x000f2e0000000200 */
[C---:B-----5:R-:W-:Y:S08]  /*24b0*/  HMMA.16816.F32.BF16 R40, R20.reuse, R12, R40 ;  /* 0x0000000c1428723c */ /* 0x060ff00000041828 */
[----:B------:R-:W-:Y:S01]  /*24c0*/  HMMA.16816.F32.BF16 R36, R20, R14, R36 ;  /* 0x0000000e1424723c */ /* 0x000fe20000041824 */
[----:B------:R-:W5:Y:S07]  /*24d0*/  LDSM.16.M88.4 R12, [R2+0xe900] ;  /* 0x00e90000020c783b */ /* 0x000f6e0000000200 */
[----:B------:R-:W-:Y:S01]  /*24e0*/  HMMA.16816.F32.BF16 R72, R68, R54, R72 ;  /* 0x000000364448723c */ /* 0x000fe20000041848 */
[----:B------:R-:W4:Y:S07]  /*24f0*/  LDSM.16.M88.4 R52, [R2+0xf100] ;  /* 0x00f100000234783b */ /* 0x000f2e0000000200 */
[C---:B-1----:R-:W-:Y:S08]  /*2500*/  HMMA.16816.F32.BF16 R48, R20.reuse, R16, R48 ;  /* 0x000000101430723c */ /* 0x042ff00000041830 */
[C---:B------:R-:W-:Y:S01]  /*2510*/  HMMA.16816.F32.BF16 R44, R20.reuse, R18, R44 ;  /* 0x00000012142c723c */ /* 0x040fe2000004182c */
[----:B------:R-:W1:Y:S07]  /*2520*/  LDSM.16.M88.4 R16, [R2+0xf900] ;  /* 0x00f900000210783b */ /* 0x000e6e0000000200 */
[C---:B--2---:R-:W-:Y:S08]  /*2530*/  HMMA.16816.F32.BF16 R32, R20.reuse, R8, R32 ;  /* 0x000000081420723c */ /* 0x044ff00000041820 */
[C---:B------:R-:W-:Y:S01]  /*2540*/  HMMA.16816.F32.BF16 R68, R20.reuse, R10, R28 ;  /* 0x0000000a1444723c */ /* 0x040fe2000004181c */
[----:B------:R-:W-:Y:S04]  /*2550*/  LDSM.16.M88.4 R28, [R184+0x4000] ;  /* 0x00400000b81c783b */ /* 0x000fe80000000200 */
[----:B------:R-:W2:Y:S03]  /*2560*/  LDSM.16.M88.4 R8, [R0+0xe100] ;  /* 0x00e100000008783b */ /* 0x000ea60000000200 */
[C---:B---3--:R-:W-:Y:S08]  /*2570*/  HMMA.16816.F32.BF16 R64, R20.reuse, R56, R64 ;  /* 0x000000381440723c */ /* 0x048ff00000041840 */
[----:B------:R-:W-:Y:S01]  /*2580*/  HMMA.16816.F32.BF16 R72, R20, R58, R72 ;  /* 0x0000003a1448723c */ /* 0x000fe20000041848 */
[----:B------:R-:W3:Y:S04]  /*2590*/  LDSM.16.M88.4 R56, [R0+0xe900] ;  /* 0x00e900000038783b */ /* 0x000ee80000000200 */
[----:B------:R-:W1:Y:S03]  /*25a0*/  LDSM.16.M88.4 R20, [R0+0xf100] ;  /* 0x00f100000014783b */ /* 0x000e660000000200 */
[C---:B----4-:R-:W-:Y:S08]  /*25b0*/  HMMA.16816.F32.BF16 R48, R60.reuse, R24, R48 ;  /* 0x000000183c30723c */ /* 0x050ff00000041830 */
[C---:B------:R-:W-:Y:S01]  /*25c0*/  HMMA.16816.F32.BF16 R44, R60.reuse, R26, R44 ;  /* 0x0000001a3c2c723c */ /* 0x040fe2000004182c */
[----:B------:R-:W-:Y:S07]  /*25d0*/  LDSM.16.M88.4 R24, [R190+0x8000] ;  /* 0x00800000be18783b */ /* 0x000fee0000000200 */
[C---:B-----5:R-:W-:Y:S08]  /*25e0*/  HMMA.16816.F32.BF16 R40, R60.reuse, R12, R40 ;  /* 0x0000000c3c28723c */ /* 0x060ff00000041828 */
[C---:B------:R-:W-:Y:S01]  /*25f0*/  HMMA.16816.F32.BF16 R36, R60.reuse, R14, R36 ;  /* 0x0000000e3c24723c */ /* 0x040fe20000041824 */
[----:B------:R-:W4:Y:S07]  /*2600*/  LDSM.16.M88.4 R12, [R0+0xf900] ;  /* 0x00f90000000c783b */ /* 0x000f2e0000000200 */
[C---:B------:R-:W-:Y:S08]  /*2610*/  HMMA.16816.F32.BF16 R32, R60.reuse, R52, R32 ;  /* 0x000000343c20723c */ /* 0x040ff00000041820 */
[C---:B------:R-:W-:Y:S01]  /*2620*/  HMMA.16816.F32.BF16 R68, R60.reuse, R54, R68 ;  /* 0x000000363c44723c */ /* 0x040fe20000041844 */
[----:B------:R-:W-:Y:S07]  /*2630*/  LDSM.16.M88.4 R52, [R188+0x11100] ;  /* 0x01110000bc34783b */ /* 0x000fee0000000200 */
[C---:B-1----:R-:W-:Y:S08]  /*2640*/  HMMA.16816.F32.BF16 R64, R60.reuse, R16, R64 ;  /* 0x000000103c40723c */ /* 0x042ff00000041840 */
[----:B------:R-:W-:Y:S01]  /*2650*/  HMMA.16816.F32.BF16 R72, R60, R18, R72 ;  /* 0x000000123c48723c */ /* 0x000fe20000041848 */
[----:B------:R-:W1:Y:S04]  /*2660*/  LDSM.16.M88.4 R16, [R188+0x10100] ;  /* 0x01010000bc10783b */ /* 0x000e680000000200 */
[----:B------:R-:W-:Y:S03]  /*2670*/  LDSM.16.M88.4 R60, [R85+0x10900] ;  /* 0x01090000553c783b */ /* 0x000fe60000000200 */
[C---:B--2---:R-:W-:Y:S08]  /*2680*/  HMMA.16816.F32.BF16 R48, R28.reuse, R8, R48 ;  /* 0x000000081c30723c */ /* 0x044ff00000041830 */
[C---:B------:R-:W-:Y:S01]  /*2690*/  HMMA.16816.F32.BF16 R44, R28.reuse, R10, R44 ;  /* 0x0000000a1c2c723c */ /* 0x040fe2000004182c */
[----:B------:R-:W2:Y:S07]  /*26a0*/  LDSM.16.M88.4 R8, [R188+0x10900] ;  /* 0x01090000bc08783b */ /* 0x000eae0000000200 */
[C---:B---3--:R-:W-:Y:S08]  /*26b0*/  HMMA.16816.F32.BF16 R40, R28.reuse, R56, R40 ;  /* 0x000000381c28723c */ /* 0x048ff00000041828 */
[C---:B------:R-:W-:Y:S01]  /*26c0*/  HMMA.16816.F32.BF16 R36, R28.reuse, R58, R36 ;  /* 0x0000003a1c24723c */ /* 0x040fe20000041824 */
[----:B------:R-:W-:Y:S07]  /*26d0*/  LDSM.16.M88.4 R56, [R186+0x8000] ;  /* 0x00800000ba38783b */ /* 0x000fee0000000200 */
[C---:B------:R-:W-:Y:S08]  /*26e0*/  HMMA.16816.F32.BF16 R32, R28.reuse, R20, R32 ;  /* 0x000000141c20723c */ /* 0x040ff00000041820 */
[C---:B------:R-:W-:Y:S01]  /*26f0*/  HMMA.16816.F32.BF16 R68, R28.reuse, R22, R68 ;  /* 0x000000161c44723c */ /* 0x040fe20000041844 */
[----:B------:R-:W3:Y:S07]  /*2700*/  LDSM.16.M88.4 R20, [R85+0x10100] ;  /* 0x010100005514783b */ /* 0x000eee0000000200 */
[C---:B----4-:R-:W-:Y:S08]  /*2710*/  HMMA.16816.F32.BF16 R64, R28.reuse, R12, R64 ;  /* 0x0000000c1c40723c */ /* 0x050ff00000041840 */
[----:B------:R-:W-:Y:S01]  /*2720*/  HMMA.16816.F32.BF16 R72, R28, R14, R72 ;  /* 0x0000000e1c48723c */ /* 0x000fe20000041848 */
[----:B------:R-:W4:Y:S04]  /*2730*/  LDSM.16.M88.4 R12, [R188+0x11900] ;  /* 0x01190000bc0c783b */ /* 0x000f280000000200 */
[----:B------:R-:W-:Y:S03]  /*2740*/  LDSM.16.M88.4 R28, [R85+0x11100] ;  /* 0x01110000551c783b */ /* 0x000fe60000000200 */
[C---:B-1----:R-:W-:Y:S08]  /*2750*/  HMMA.16816.F32.BF16 R48, R24.reuse, R16, R48 ;  /* 0x000000101830723c */ /* 0x042ff00000041830 */
[C---:B------:R-:W-:Y:S01]  /*2760*/  HMMA.16816.F32.BF16 R44, R24.reuse, R18, R44 ;  /* 0x00000012182c723c */ /* 0x040fe2000004182c */
[----:B------:R-:W-:Y:S07]  /*2770*/  LDSM.16.M88.4 R16, [R185+0x8000] ;  /* 0x00800000b910783b */ /* 0x000fee0000000200 */
[C---:B--2---:R-:W-:Y:S08]  /*2780*/  HMMA.16816.F32.BF16 R40, R24.reuse, R8, R40 ;  /* 0x000000081828723c */ /* 0x044ff00000041828 */
[----:B------:R-:W-:Y:S01]  /*2790*/  HMMA.16816.F32.BF16 R36, R24, R10, R36 ;  /* 0x0000000a1824723c */ /* 0x000fe20000041824 */
[----:B------:R-:W1:Y:S07]  /*27a0*/  LDSM.16.M88.4 R8, [R2+0x10100] ;  /* 0x010100000208783b */ /* 0x000e6e0000000200 */
[C---:B---3--:R-:W-:Y:S08]  /*27b0*/  HMMA.16816.F32.BF16 R48, R56.reuse, R20, R48 ;  /* 0x000000143830723c */ /* 0x048ff00000041830 */
[----:B------:R-:W-:Y:S01]  /*27c0*/  HMMA.16816.F32.BF16 R44, R56, R22, R44 ;  /* 0x00000016382c723c */ /* 0x000fe2000004182c */
[----:B------:R-:W-:Y:S07]  /*27d0*/  LDSM.16.M88.4 R20, [R2+0x10900] ;  /* 0x010900000214783b */ /* 0x000fee0000000200 */
[C---:B------:R-:W-:Y:S08]  /*27e0*/  HMMA.16816.F32.BF16 R32, R24.reuse, R52, R32 ;  /* 0x000000341820723c */ /* 0x040ff00000041820 */
[C---:B------:R-:W-:Y:S01]  /*27f0*/  HMMA.16816.F32.BF16 R68, R24.reuse, R54, R68 ;  /* 0x000000361844723c */ /* 0x040fe20000041844 */
[----:B------:R-:W-:Y:S07]  /*2800*/  LDSM.16.M88.4 R52, [R2+0x11100] ;  /* 0x011100000234783b */ /* 0x000fee0000000200 */
[C---:B----4-:R-:W-:Y:S08]  /*2810*/  HMMA.16816.F32.BF16 R64, R24.reuse, R12, R64 ;  /* 0x0000000c1840723c */ /* 0x050ff00000041840 */
[----:B------:R-:W-:Y:S01]  /*2820*/  HMMA.16816.F32.BF16 R72, R24, R14, R72 ;  /* 0x0000000e1848723c */ /* 0x000fe20000041848 */
[----:B------:R-:W-:Y:S04]  /*2830*/  LDSM.16.M88.4 R24, [R184+0x8000] ;  /* 0x00800000b818783b */ /* 0x000fe80000000200 */
[----:B------:R-:W2:Y:S03]  /*2840*/  LDSM.16.M88.4 R12, [R0+0x10100] ;  /* 0x01010000000c783b */ /* 0x000ea60000000200 */
[C---:B-1----:R-:W-:Y:S08]  /*2850*/  HMMA.16816.F32.BF16 R48, R16.reuse, R8, R48 ;  /* 0x000000081030723c */ /* 0x042ff00000041830 */
[----:B------:R-:W-:Y:S01]  /*2860*/  HMMA.16816.F32.BF16 R44, R16, R10, R44 ;  /* 0x0000000a102c723c */ /* 0x000fe2000004182c */
[----:B------:R-:W-:Y:S07]  /*2870*/  LDSM.16.M88.4 R8, [R0+0x11100] ;  /* 0x011100000008783b */ /* 0x000fee0000000200 */
[C---:B------:R-:W-:Y:S08]  /*2880*/  HMMA.16816.F32.BF16 R68, R56.reuse, R30, R68 ;  /* 0x0000001e3844723c */ /* 0x040ff00000041844 */
[C---:B------:R-:W-:Y:S08]  /*2890*/  HMMA.16816.F32.BF16 R40, R56.reuse, R60, R40 ;  /* 0x0000003c3828723c */ /* 0x040ff00000041828 */
[----:B------:R-:W-:Y:S08]  /*28a0*/  HMMA.16816.F32.BF16 R36, R56, R62, R36 ;  /* 0x0000003e3824723c */ /* 0x000ff00000041824 */
[C---:B--2---:R-:W-:Y:S08]  /*28b0*/  HMMA.16816.F32.BF16 R48, R24.reuse, R12, R48 ;  /* 0x0000000c1830723c */ /* 0x044ff00000041830 */
[----:B------:R-:W-:Y:S01]  /*28c0*/  HMMA.16816.F32.BF16 R44, R24, R14, R44 ;  /* 0x0000000e182c723c */ /* 0x000fe2000004182c */
[----:B------:R1:W2:Y:S07]  /*28d0*/  LDSM.16.M88.4 R12, [R2+0x11900] ;  /* 0x01190000020c783b */ /* 0x0002ae0000000200 */
[----:B------:R-:W-:Y:S08]  /*28e0*/  HMMA.16816.F32.BF16 R64, R56, R76, R64 ;  /* 0x0000004c3840723c */ /* 0x000ff00000041840 */
[----:B------:R-:W-:Y:S01]  /*28f0*/  HMMA.16816.F32.BF16 R68, R16, R54, R68 ;  /* 0x000000361044723c */ /* 0x000fe20000041844 */
[----:B------:R-:W-:-:S06]  /*2900*/  FMUL.FTZ R48, R48, c[0x0][0x320] ;  /* 0x0000c80030307a20 */ /* 0x000fcc0000410000 */
[----:B------:R-:W3:Y:S01]  /*2910*/  MUFU.TANH R48, R48 ;  /* 0x0000003000307308 */ /* 0x000ee20000002400 */
[----:B------:R-:W-:Y:S01]  /*2920*/  HMMA.16816.F32.BF16 R72, R56, R78, R72 ;  /* 0x0000004e3848723c */ /* 0x000fe20000041848 */
[----:B------:R-:W-:-:S06]  /*2930*/  FMUL.FTZ R44, R44, c[0x0][0x320] ;  /* 0x0000c8002c2c7a20 */ /* 0x000fcc0000410000 */
[----:B-1----:R1:W4:Y:S01]  /*2940*/  MUFU.TANH R2, R44 ;  /* 0x0000002c00027308 */ /* 0x0023220000002400 */
[----:B------:R-:W-:Y:S01]  /*2950*/  HMMA.16816.F32.BF16 R32, R56, R28, R32 ;  /* 0x0000001c3820723c */ /* 0x000fe20000041820 */
[----:B------:R-:W5:Y:S07]  /*2960*/  LDSM.16.M88.4 R28, [R0+0x10900] ;  /* 0x01090000001c783b */ /* 0x000f6e0000000200 */
[C---:B------:R-:W-:Y:S08]  /*2970*/  HMMA.16816.F32.BF16 R40, R16.reuse, R20, R40 ;  /* 0x000000141028723c */ /* 0x040ff00000041828 */
[C---:B------:R-:W-:Y:S01]  /*2980*/  HMMA.16816.F32.BF16 R36, R16.reuse, R22, R36 ;  /* 0x000000161024723c */ /* 0x040fe20000041824 */
[----:B------:R-:W1:Y:S07]  /*2990*/  LDSM.16.M88.4 R20, [R0+0x11900] ;  /* 0x011900000014783b */ /* 0x000e6e0000000200 */
[----:B--2---:R-:W-:Y:S07]  /*29a0*/  HMMA.16816.F32.BF16 R64, R16, R12, R64 ;  /* 0x0000000c1040723c */ /* 0x004fee0000041840 */
[----:B------:R-:W-:Y:S01]  /*29b0*/  LEA.HI R12, R86, R5, RZ, 0x2 ;  /* 0x00000005560c7211 */ /* 0x000fe200078f10ff */
[----:B------:R-:W-:Y:S03]  /*29c0*/  HMMA.16816.F32.BF16 R68, R24, R10, R68 ;  /* 0x0000000a1844723c */ /* 0x000fe60000041844 */
[----:B------:R-:W-:-:S04]  /*29d0*/  LOP3.LUT R12, R12, 0xfffffffc, RZ, 0xc0, !PT ;  /* 0xfffffffc0c0c7812 */ /* 0x000fc800078ec0ff */
[----:B------:R-:W-:Y:S01]  /*29e0*/  LOP3.LUT R10, R84, 0xffffffe0, RZ, 0xc0, !PT ;  /* 0xffffffe0540a7812 */ /* 0x000fe200078ec0ff */
[----:B------:R-:W-:Y:S01]  /*29f0*/  HMMA.16816.F32.BF16 R72, R16, R14, R72 ;  /* 0x0000000e1048723c */ /* 0x000fe20000041848 */
[----:B------:R-:W-:-:S03]  /*2a00*/  IMAD.IADD R12, R5, 0x1, -R12 ;  /* 0x00000001050c7824 */ /* 0x000fc600078e0a0c */
[----:B------:R-:W-:-:S03]  /*2a10*/  IMAD.IADD R10, R5, 0x1, -R10 ;  /* 0x00000001050a7824 */ /* 0x000fc600078e0a0a */
[----:B------:R-:W-:Y:S01]  /*2a20*/  SHF.R.S32.HI R14, RZ, 0x1f, R7 ;  /* 0x0000001fff0e7819 */ /* 0x000fe20000011407 */
[----:B------:R-:W-:Y:S01]  /*2a30*/  HMMA.16816.F32.BF16 R32, R16, R52, R32 ;  /* 0x000000341020723c */ /* 0x000fe20000041820 */
[----:B------:R-:W-:Y:S02]  /*2a40*/  SHF.R.S32.HI R5, RZ, 0x1f, R10 ;  /* 0x0000001fff057819 */ /* 0x000fe4000001140a */
[----:B------:R-:W-:Y:S02]  /*2a50*/  LEA.HI R14, R14, R7, RZ, 0x3 ;  /* 0x000000070e0e7211 */ /* 0x000fe400078f18ff */
[----:B------:R-:W-:Y:S02]  /*2a60*/  LEA.HI R5, R5, R10, RZ, 0x2 ;  /* 0x0000000a05057211 */ /* 0x000fe400078f10ff */
[----:B------:R-:W-:Y:S01]  /*2a70*/  LOP3.LUT R14, R14, 0xffffff8, RZ, 0xc0, !PT ;  /* 0x0ffffff80e0e7812 */ /* 0x000fe200078ec0ff */
[C---:B-----5:R-:W-:Y:S01]  /*2a80*/  HMMA.16816.F32.BF16 R40, R24.reuse, R28, R40 ;  /* 0x0000001c1828723c */ /* 0x060fe20000041828 */
[C---:B------:R-:W-:Y:S01]  /*2a90*/  LEA.HI.SX32 R200, R5.reuse, UR8, 0x1e ;  /* 0x0000000805c87c11 */ /* 0x040fe2000f8ff2ff */
[----:B------:R-:W-:Y:S01]  /*2aa0*/  FMUL.FTZ R68, R68, c[0x0][0x320] ;  /* 0x0000c80044447a20 */ /* 0x000fe20000410000 */
[----:B------:R-:W-:Y:S01]  /*2ab0*/  LOP3.LUT R201, R5, 0x7ffffffc, RZ, 0xc0, !PT ;  /* 0x7ffffffc05c97812 */ /* 0x000fe200078ec0ff */
[----:B------:R-:W-:Y:S01]  /*2ac0*/  IMAD.IADD R13, R7, 0x1, -R14 ;  /* 0x00000001070d7824 */ /* 0x000fe200078e0a0e */
[----:B------:R-:W-:Y:S01]  /*2ad0*/  LEA.HI R7, R12, R12, RZ, 0x1 ;  /* 0x0000000c0c077211 */ /* 0x000fe200078f08ff */
[----:B------:R-:W-:Y:S01]  /*2ae0*/  IMAD.U32 R14, RZ, RZ, UR4 ;  /* 0x00000004ff0e7e24 */ /* 0x000fe2000f8e00ff */
[----:B------:R2:W1:Y:S01]  /*2af0*/  MUFU.TANH R163, R68 ;  /* 0x0000004400a37308 */ /* 0x0004620000002400 */
[----:B------:R-:W-:Y:S01]  /*2b00*/  IMAD R200, R13, 0x10, R200 ;  /* 0x000000100dc87824 */ /* 0x000fe200078e02c8 */
[----:B------:R-:W-:Y:S01]  /*2b10*/  LOP3.LUT R7, R7, 0x1ffffffe, RZ, 0xc0, !PT ;  /* 0x1ffffffe07077812 */ /* 0x000fe200078ec0ff */
[----:B------:R-:W-:Y:S01]  /*2b20*/  HMMA.16816.F32.BF16 R36, R24, R30, R36 ;  /* 0x0000001e1824723c */ /* 0x000fe20000041824 */
[----:B------:R-:W-:-:S02]  /*2b30*/  IMAD.IADD R201, R10, 0x1, -R201 ;  /* 0x000000010ac97824 */ /* 0x000fc400078e0ac9 */
[----:B------:R-:W-:Y:S02]  /*2b40*/  FMUL.FTZ R29, R49, c[0x0][0x320] ;  /* 0x0000c800311d7a20 */ /* 0x000fe40000410000 */
[----:B------:R-:W-:Y:S02]  /*2b50*/  IMAD.IADD R7, R12, 0x1, -R7 ;  /* 0x000000010c077824 */ /* 0x000fe400078e0a07 */
[----:B------:R-:W-:Y:S01]  /*2b60*/  IMAD.SHL.U32 R201, R201, 0x2, RZ ;  /* 0x00000002c9c97824 */ /* 0x000fe200078e00ff */
[----:B------:R-:W-:Y:S01]  /*2b70*/  HMMA.16816.F32.BF16 R32, R24, R8, R32 ;  /* 0x000000081820723c */ /* 0x000fe20000041820 */
[----:B------:R-:W-:Y:S01]  /*2b80*/  IMAD R200, R7, 0x8, R200 ;  /* 0x0000000807c87824 */ /* 0x000fe200078e02c8 */
[----:B------:R-:W2:Y:S01]  /*2b90*/  MUFU.TANH R29, R29 ;  /* 0x0000001d001d7308 */ /* 0x000ea20000002400 */
[----:B------:R-:W-:Y:S01]  /*2ba0*/  FMUL.FTZ R28, R50, c[0x0][0x320] ;  /* 0x0000c800321c7a20 */ /* 0x000fe20000410000 */
[----:B------:R-:W-:Y:S01]  /*2bb0*/  IADD3 R14, R14, -c[0x0][0x168], -R201 ;  /* 0x80005a000e0e7a10 */ /* 0x000fe20007ffe8c9 */
[----:B------:R-:W-:Y:S01]  /*2bc0*/  @P5 IMAD.HI.U32 R7, R200, c[0x0][0x2c8], RZ ;  /* 0x0000b200c8075a27 */ /* 0x000fe200078e00ff */
[----:B------:R-:W-:-:S02]  /*2bd0*/  IADD3 R12, -R201, c[0x0][0x1d0], -R6 ;  /* 0x00007400c90c7a10 */ /* 0x000fc40007ffe906 */
[C---:B-1----:R-:W-:Y:S01]  /*2be0*/  HMMA.16816.F32.BF16 R64, R24.reuse, R20, R64 ;  /* 0x000000141840723c */ /* 0x042fe20000041840 */
[----:B------:R-:W-:Y:S01]  /*2bf0*/  FMUL.FTZ R30, R45, c[0x0][0x320] ;  /* 0x0000c8002d1e7a20 */ /* 0x000fe20000410000 */
[----:B------:R-:W1:Y:S01]  /*2c00*/  MUFU.TANH R28, R28 ;  /* 0x0000001c001c7308 */ /* 0x000e620000002400 */
[----:B------:R-:W-:Y:S01]  /*2c10*/  FMUL.FTZ R8, R40, c[0x0][0x320] ;  /* 0x0000c80028087a20 */ /* 0x000fe20000410000 */
[C---:B------:R-:W-:Y:S01]  /*2c20*/  IADD3 R16, R14.reuse, c[0x0][0x328], RZ ;  /* 0x0000ca000e107a10 */ /* 0x040fe20007ffe0ff */
[----:B------:R-:W-:Y:S01]  /*2c30*/  FMUL.FTZ R9, R41, c[0x0][0x320] ;  /* 0x0000c80029097a20 */ /* 0x000fe20000410000 */
[----:B------:R-:W-:Y:S01]  /*2c40*/  IADD3 R14, R14, UR16, RZ ;  /* 0x000000100e0e7c10 */ /* 0x000fe2000fffe0ff */
[----:B------:R-:W-:Y:S01]  /*2c50*/  IMAD.MOV.U32 R20, RZ, RZ, R200 ;  /* 0x000000ffff147224 */ /* 0x000fe200078e00c8 */
[----:B------:R-:W-:Y:S01]  /*2c60*/  HMMA.16816.F32.BF16 R72, R24, R22, R72 ;  /* 0x000000161848723c */ /* 0x000fe20000041848 */
[----:B------:R-:W-:Y:S01]  /*2c70*/  @P0 SHF.R.U32.HI R20, RZ, c[0x0][0x2cc], R7 ;  /* 0x0000b300ff140a19 */ /* 0x000fe20000011607 */
[----:B------:R-:W-:Y:S01]  /*2c80*/  FMUL.FTZ R11, R36, c[0x0][0x320] ;  /* 0x0000c800240b7a20 */ /* 0x000fe20000410000 */
[----:B------:R-:W-:Y:S01]  /*2c90*/  PLOP3.LUT P0, PT, PT, PT, UP2, 0x40, 0x0 ;  /* 0x000000000000781c */ /* 0x000fe20003f0e828 */
[----:B------:R-:W-:Y:S01]  /*2ca0*/  FMUL.FTZ R0, R37, c[0x0][0x320] ;  /* 0x0000c80025007a20 */ /* 0x000fe20000410000 */
[----:B------:R-:W1:Y:S01]  /*2cb0*/  MUFU.TANH R30, R30 ;  /* 0x0000001e001e7308 */ /* 0x000e620000002400 */
[----:B------:R-:W5:Y:S01]  /*2cc0*/  SHFL.IDX PT, R7, R20, RZ, 0x1c1f ;  /* 0x001c1fff14077589 */ /* 0x000f6200000e0000 */
[----:B------:R-:W-:-:S02]  /*2cd0*/  FMUL.FTZ R69, R69, c[0x0][0x320] ;  /* 0x0000c80045457a20 */ /* 0x000fc40000410000 */
[----:B------:R-:W-:Y:S02]  /*2ce0*/  FMUL.FTZ R32, R32, c[0x0][0x320] ;  /* 0x0000c80020207a20 */ /* 0x000fe40000410000 */
[----:B------:R-:W-:Y:S02]  /*2cf0*/  FMUL.FTZ R33, R33, c[0x0][0x320] ;  /* 0x0000c80021217a20 */ /* 0x000fe40000410000 */
[----:B------:R-:W1:Y:S03]  /*2d00*/  MUFU.TANH R8, R8 ;  /* 0x0000000800087308 */ /* 0x000e660000002400 */
[----:B------:R-:W-:Y:S02]  /*2d10*/  FMUL.FTZ R64, R64, c[0x0][0x320] ;  /* 0x0000c80040407a20 */ /* 0x000fe40000410000 */
[----:B------:R-:W-:-:S03]  /*2d20*/  FMUL.FTZ R65, R65, c[0x0][0x320] ;  /* 0x0000c80041417a20 */ /* 0x000fc60000410000 */
[----:B------:R-:W1:Y:S03]  /*2d30*/  MUFU.TANH R9, R9 ;  /* 0x0000000900097308 */ /* 0x000e660000002400 */
[----:B------:R-:W-:Y:S02]  /*2d40*/  FMUL.FTZ R72, R72, c[0x0][0x320] ;  /* 0x0000c80048487a20 */ /* 0x000fe40000410000 */
[----:B------:R-:W-:-:S03]  /*2d50*/  FMUL.FTZ R73, R73, c[0x0][0x320] ;  /* 0x0000c80049497a20 */ /* 0x000fc60000410000 */
[----:B------:R-:W1:Y:S01]  /*2d60*/  MUFU.TANH R11, R11 ;  /* 0x0000000b000b7308 */ /* 0x000e620000002400 */
[--C-:B-----5:R-:W-:Y:S02]  /*2d70*/  IMAD.IADD R19, R16, 0x1, R7.reuse ;  /* 0x0000000110137824 */ /* 0x120fe400078e0207 */
[----:B------:R-:W-:-:S03]  /*2d80*/  IMAD.IADD R18, R14, 0x1, R7 ;  /* 0x000000010e127824 */ /* 0x000fc600078e0207 */
[----:B------:R-:W-:Y:S02]  /*2d90*/  IMNMX R19, R19, R12, PT ;  /* 0x0000000c13137217 */ /* 0x000fe40003800200 */
[----:B------:R-:W1:Y:S08]  /*2da0*/  MUFU.TANH R0, R0 ;  /* 0x0000000000007308 */ /* 0x000e700000002400 */
[----:B------:R1:W1:Y:S08]  /*2db0*/  MUFU.TANH R175, R32 ;  /* 0x0000002000af7308 */ /* 0x0002700000002400 */
[----:B------:R1:W1:Y:S08]  /*2dc0*/  MUFU.TANH R173, R33 ;  /* 0x0000002100ad7308 */ /* 0x0002700000002400 */
[----:B------:R1:W1:Y:S08]  /*2dd0*/  MUFU.TANH R159, R69 ;  /* 0x00000045009f7308 */ /* 0x0002700000002400 */
[----:B------:R1:W1:Y:S08]  /*2de0*/  MUFU.TANH R171, R64 ;  /* 0x0000004000ab7308 */ /* 0x0002700000002400 */
[----:B------:R1:W1:Y:S08]  /*2df0*/  MUFU.TANH R169, R65 ;  /* 0x0000004100a97308 */ /* 0x0002700000002400 */
        /* <DEDUP_REMOVED lines=16> */
.L_x_796:
[----:B------:R-:W-:Y:S02]  /*2f00*/  ULDC UR4, c[0x0][0x32c] ;  /* 0x0000cb0000047ab9 */ /* 0x000fe40000000800 */
[----:B------:R-:W-:-:S06]  /*2f10*/  UISETP.NE.AND UP0, UPT, UR6, UR4, UPT ;  /* 0x000000040600728c */ /* 0x000fcc000bf05270 */
[----:B------:R-:W-:-:S13]  /*2f20*/  PLOP3.LUT P0, PT, PT, PT, UP0, 0x80, 0x0 ;  /* 0x000000000000781c */ /* 0x000fda0003f0f008 */
[----:B------:R-:W-:-:S05]  /*2f30*/  @P0 IMAD.HI.U32 R5, R7, c[0x0][0x330], RZ ;  /* 0x0000cc0007050a27 */ /* 0x000fca00078e00ff */
[----:B------:R-:W-:Y:S02]  /*2f40*/  @P0 SHF.R.U32.HI R7, RZ, c[0x0][0x334], R5 ;  /* 0x0000cd00ff070a19 */ /* 0x000fe40000011605 */
.L_x_797:
[----:B------:R-:W-:Y:S05]  /*2f50*/  BSYNC B0 ;  /* 0x0000000000007941 */ /* 0x000fea0003800000 */
.L_x_795:
[----:B------:R-:W-:-:S04]  /*2f60*/  IMAD R10, R7, c[0x0][0x32c], -R6 ;  /* 0x0000cb00070a7a24 */ /* 0x000fc800078e0a06 */
[----:B------:R-:W-:-:S05]  /*2f70*/  IMAD.IADD R5, R10, 0x1, -R201 ;  /* 0x000000010a057824 */ /* 0x000fca00078e0ac9 */
[----:B------:R-:W-:Y:S02]  /*2f80*/  IADD3 R10, R5, c[0x0][0x32c], RZ ;  /* 0x0000cb00050a7a10 */ /* 0x000fe40007ffe0ff */
[----:B------:R-:W-:Y:S02]  /*2f90*/  IMNMX R18, R18, R5, !PT ;  /* 0x0000000512127217 */ /* 0x000fe40007800200 */
[----:B------:R-:W-:Y:S02]  /*2fa0*/  IMNMX R19, R19, R10, PT ;  /* 0x0000000a13137217 */ /* 0x000fe40003800200 */
.L_x_794:
[----:B--234-:R-:W-:Y:S01]  /*2fb0*/  ISETP.LT.AND P6, PT, RZ, UR17, PT ;  /* 0x00000011ff007c0c */ /* 0x01cfe2000bfc1270 */
[----:B------:R-:W2:Y:S01]  /*2fc0*/  SHFL.IDX PT, R25, R20, 0x1, 0x1c1f ;  /* 0x003c1f0014197f89 */ /* 0x000ea200000e0000 */
[----:B------:R-:W-:Y:S02]  /*2fd0*/  FMUL.FTZ R10, R38, c[0x0][0x320] ;  /* 0x0000c800260a7a20 */ /* 0x000fe40000410000 */
[C---:B------:R-:W-:Y:S01]  /*2fe0*/  ISETP.GT.AND P0, PT, R18.reuse, RZ, P6 ;  /* 0x000000ff1200720c */ /* 0x040fe20003704270 */
[----:B------:R-:W-:Y:S01]  /*2ff0*/  FMUL.FTZ R17, R39, c[0x0][0x320] ;  /* 0x0000c80027117a20 */ /* 0x000fe20000410000 */
        /* <DEDUP_REMOVED lines=22> */
[----:B------:R-:W-:Y:S01]  /*3160*/  ISETP.LT.OR P0, PT, R19, 0x11, P0 ;  /* 0x000000111300780c */ /* 0x000fe20000701670 */
[----:B------:R-:W-:Y:S01]  /*3170*/  FMUL.FTZ R71, R71, c[0x0][0x320] ;  /* 0x0000c80047477a20 */ /* 0x000fe20000410000 */
[----:B-1----:R-:W-:Y:S01]  /*3180*/  FSEL R13, R30, -INF , !P5 ;  /* 0xff8000001e0d7808 */ /* 0x002fe20006800000 */
[----:B------:R-:W1:Y:S01]  /*3190*/  MUFU.TANH R10, R10 ;  /* 0x0000000a000a7308 */ /* 0x000e620000002400 */
[----:B------:R-:W-:-:S02]  /*31a0*/  FSEL R7, R8, -INF , !P0 ;  /* 0xff80000008077808 */ /* 0x000fc40004000000 */
[C---:B------:R-:W-:Y:S02]  /*31b0*/  ISETP.GT.AND P0, PT, R18.reuse, 0x18, P6 ;  /* 0x000000181200780c */ /* 0x040fe40003704270 */
[C---:B------:R-:W-:Y:S02]  /*31c0*/  ISETP.GT.AND P5, PT, R18.reuse, 0x11, P6 ;  /* 0x000000111200780c */ /* 0x040fe400037a4270 */
[C---:B------:R-:W-:Y:S01]  /*31d0*/  ISETP.LT.OR P0, PT, R19.reuse, 0x19, P0 ;  /* 0x000000191300780c */ /* 0x040fe20000701670 */
[----:B------:R-:W3:Y:S01]  /*31e0*/  MUFU.TANH R17, R17 ;  /* 0x0000001100117308 */ /* 0x000ee20000002400 */
[----:B------:R-:W-:Y:S02]  /*31f0*/  ISETP.LT.OR P5, PT, R19, 0x12, P5 ;  /* 0x000000121300780c */ /* 0x000fe40002fa1670 */
[----:B------:R-:W-:Y:S02]  /*3200*/  FSEL R11, R11, -INF , !P0 ;  /* 0xff8000000b0b7808 */ /* 0x000fe40004000000 */
[----:B------:R-:W-:-:S02]  /*3210*/  ISETP.GT.AND P0, PT, R18, 0x20, P6 ;  /* 0x000000201200780c */ /* 0x000fc40003704270 */
[----:B------:R-:W-:Y:S01]  /*3220*/  FSEL R5, R9, -INF , !P5 ;  /* 0xff80000009057808 */ /* 0x000fe20006800000 */
[----:B------:R-:W4:Y:S01]  /*3230*/  MUFU.TANH R21, R21 ;  /* 0x0000001500157308 */ /* 0x000f220000002400 */
[C---:B------:R-:W-:Y:S02]  /*3240*/  ISETP.GT.AND P5, PT, R18.reuse, 0x19, P6 ;  /* 0x000000191200780c */ /* 0x040fe400037a4270 */
[C---:B------:R-:W-:Y:S02]  /*3250*/  ISETP.LT.OR P0, PT, R19.reuse, 0x21, P0 ;  /* 0x000000211300780c */ /* 0x040fe40000701670 */
[----:B------:R-:W-:Y:S02]  /*3260*/  ISETP.LT.OR P5, PT, R19, 0x1a, P5 ;  /* 0x0000001a1300780c */ /* 0x000fe40002fa1670 */
[----:B------:R-:W-:Y:S01]  /*3270*/  FSEL R175, R175, -INF , !P0 ;  /* 0xff800000afaf7808 */ /* 0x000fe20004000000 */
[----:B------:R1:W1:Y:S01]  /*3280*/  MUFU.TANH R178, R34 ;  /* 0x0000002200b27308 */ /* 0x0002620000002400 */
[----:B------:R-:W-:-:S02]  /*3290*/  ISETP.GT.AND P0, PT, R18, 0x28, P6 ;  /* 0x000000281200780c */ /* 0x000fc40003704270 */
[----:B------:R-:W-:Y:S01]  /*32a0*/  FSEL R9, R0, -INF , !P5 ;  /* 0xff80000000097808 */ /* 0x000fe20006800000 */
[----:B------:R-:W-:Y:S01]  /*32b0*/  FMUL.FTZ R0, R43, c[0x0][0x320] ;  /* 0x0000c8002b007a20 */ /* 0x000fe20000410000 */
[C---:B------:R-:W-:Y:S02]  /*32c0*/  ISETP.GT.AND P5, PT, R18.reuse, 0x21, P6 ;  /* 0x000000211200780c */ /* 0x040fe400037a4270 */
[C---:B------:R-:W-:Y:S01]  /*32d0*/  ISETP.LT.OR P0, PT, R19.reuse, 0x29, P0 ;  /* 0x000000291300780c */ /* 0x040fe20000701670 */
[----:B------:R1:W1:Y:S01]  /*32e0*/  MUFU.TANH R162, R35 ;  /* 0x0000002300a27308 */ /* 0x0002620000002400 */
[----:B------:R-:W-:Y:S02]  /*32f0*/  ISETP.LT.OR P5, PT, R19, 0x22, P5 ;  /* 0x000000221300780c */ /* 0x000fe40002fa1670 */
[----:B------:R-:W-:Y:S02]  /*3300*/  FSEL R163, R163, -INF , !P0 ;  /* 0xff800000a3a37808 */ /* 0x000fe40004000000 */
[----:B------:R-:W-:-:S02]  /*3310*/  ISETP.GT.AND P0, PT, R18, 0x30, P6 ;  /* 0x000000301200780c */ /* 0x000fc40003704270 */
[----:B------:R-:W-:Y:S01]  /*3320*/  FSEL R173, R173, -INF , !P5 ;  /* 0xff800000adad7808 */ /* 0x000fe20006800000 */
[----:B------:R-:W1:Y:S01]  /*3330*/  MUFU.TANH R22, R22 ;  /* 0x0000001600167308 */ /* 0x000e620000002400 */
[C---:B------:R-:W-:Y:S02]  /*3340*/  ISETP.GT.AND P5, PT, R18.reuse, 0x29, P6 ;  /* 0x000000291200780c */ /* 0x040fe400037a4270 */
[C---:B------:R-:W-:Y:S02]  /*3350*/  ISETP.LT.OR P0, PT, R19.reuse, 0x31, P0 ;  /* 0x000000311300780c */ /* 0x040fe40000701670 */
[----:B------:R-:W-:Y:S02]  /*3360*/  ISETP.LT.OR P5, PT, R19, 0x2a, P5 ;  /* 0x0000002a1300780c */ /* 0x000fe40002fa1670 */
[----:B------:R-:W-:Y:S01]  /*3370*/  FSEL R171, R171, -INF , !P0 ;  /* 0xff800000abab7808 */ /* 0x000fe20004000000 */
[----:B------:R1:W1:Y:S01]  /*3380*/  MUFU.TANH R160, R70 ;  /* 0x0000004600a07308 */ /* 0x0002620000002400 */
[----:B------:R-:W-:-:S02]  /*3390*/  ISETP.GT.AND P0, PT, R18, 0x38, P6 ;  /* 0x000000381200780c */ /* 0x000fc40003704270 */
[----:B------:R-:W-:Y:S02]  /*33a0*/  FSEL R159, R159, -INF , !P5 ;  /* 0xff8000009f9f7808 */ /* 0x000fe40006800000 */
[----:B------:R-:W-:Y:S02]  /*33b0*/  ISETP.GT.AND P5, PT, R18, 0x31, P6 ;  /* 0x000000311200780c */ /* 0x000fe400037a4270 */
[C---:B------:R-:W-:Y:S01]  /*33c0*/  ISETP.LT.OR P0, PT, R19.reuse, 0x39, P0 ;  /* 0x000000391300780c */ /* 0x040fe20000701670 */
[----:B------:R-:W1:Y:S01]  /*33d0*/  MUFU.TANH R23, R23 ;  /* 0x0000001700177308 */ /* 0x000e620000002400 */
[----:B------:R-:W-:Y:S02]  /*33e0*/  ISETP.LT.OR P5, PT, R19, 0x32, P5 ;  /* 0x000000321300780c */ /* 0x000fe40002fa1670 */
[----:B------:R-:W-:Y:S02]  /*33f0*/  FSEL R167, R167, -INF , !P0 ;  /* 0xff800000a7a77808 */ /* 0x000fe40004000000 */
[----:B------:R-:W-:-:S02]  /*3400*/  PLOP3.LUT P0, PT, PT, PT, UP2, 0x40, 0x0 ;  /* 0x000000000000781c */ /* 0x000fc40003f0e828 */
[----:B------:R-:W-:Y:S01]  /*3410*/  FSEL R169, R169, -INF , !P5 ;  /* 0xff800000a9a97808 */ /* 0x000fe20006800000 */
[----:B------:R-:W1:Y:S01]  /*3420*/  MUFU.TANH R24, R24 ;  /* 0x0000001800187308 */ /* 0x000e620000002400 */
[----:B------:R-:W-:-:S04]  /*3430*/  ISETP.GT.AND P5, PT, R18, 0x39, P6 ;  /* 0x000000391200780c */ /* 0x000fc800037a4270 */
[----:B------:R-:W-:Y:S01]  /*3440*/  ISETP.LT.OR P5, PT, R19, 0x3a, P5 ;  /* 0x0000003a1300780c */ /* 0x000fe20002fa1670 */
[--C-:B--2---:R-:W-:Y:S02]  /*3450*/  IMAD.IADD R19, R16, 0x1, R25.reuse ;  /* 0x0000000110137824 */ /* 0x104fe400078e0219 */
[----:B------:R2:W1:Y:S01]  /*3460*/  MUFU.TANH R172, R66 ;  /* 0x0000004200ac7308 */ /* 0x0004620000002400 */
[----:B------:R-:W-:Y:S02]  /*3470*/  FSEL R165, R165, -INF , !P5 ;  /* 0xff800000a5a57808 */ /* 0x000fe40006800000 */
[----:B------:R-:W-:Y:S01]  /*3480*/  IMNMX R2, R19, R12, PT ;  /* 0x0000000c13027217 */ /* 0x000fe20003800200 */
[----:B------:R-:W-:-:S04]  /*3490*/  IMAD.IADD R19, R14, 0x1, R25 ;  /* 0x000000010e137824 */ /* 0x000fc800078e0219 */
[----:B------:R2:W1:Y:S08]  /*34a0*/  MUFU.TANH R170, R67 ;  /* 0x0000004300aa7308 */ /* 0x0004700000002400 */
[----:B------:R-:W1:Y:S08]  /*34b0*/  MUFU.TANH R0, R0 ;  /* 0x0000000000007308 */ /* 0x000e700000002400 */
[----:B------:R2:W1:Y:S08]  /*34c0*/  MUFU.TANH R168, R74 ;  /* 0x0000004a00a87308 */ /* 0x0004700000002400 */
[----:B------:R2:W1:Y:S08]  /*34d0*/  MUFU.TANH R164, R75 ;  /* 0x0000004b00a47308 */ /* 0x0004700000002400 */
[----:B------:R2:W1:Y:S01]  /*34e0*/  MUFU.TANH R176, R71 ;  /* 0x0000004700b07308 */ /* 0x0004620000002400 */
[----:B------:R-:W-:Y:S05]  /*34f0*/  @P0 BRA `(.L_x_798) ;  /* 0x000001a000000947 */ /* 0x000fea0003800000 */
[----:B---34-:R-:W-:Y:S01]  /*3500*/  IADD3 R25, R25, c[0x0][0x1d0], RZ ;  /* 0x0000740019197a10 */ /* 0x018fe20007ffe0ff */
[----:B------:R-:W-:Y:S03]  /*3510*/  BSSY B0, `(.L_x_799) ;  /* 0x0000013000007945 */ /* 0x000fe60003800000 */
[----:B------:R-:W-:-:S04]  /*3520*/  IADD3 R25, R25, -c[0x0][0x168], RZ ;  /* 0x80005a0019197a10 */ /* 0x000fc80007ffe0ff */
[----:B------:R-:W-:-:S13]  /*3530*/  ISETP.GT.AND P0, PT, R25, -0x1, PT ;  /* 0xffffffff1900780c */ /* 0x000fda0003f04270 */
[----:B------:R-:W-:Y:S05]  /*3540*/  @P0 BRA `(.L_x_800) ;  /* 0x0000009000000947 */ /* 0x000fea0003800000 */
[----:B------:R-:W-:Y:S01]  /*3550*/  ULDC UR4, c[0x0][0x32c] ;  /* 0x0000cb0000047ab9 */ /* 0x000fe20000000800 */
[----:B------:R-:W-:Y:S01]  /*3560*/  LOP3.LUT R12, RZ, R25, RZ, 0x33, !PT ;  /* 0x00000019ff0c7212 */ /* 0x000fe200078e33ff */
[----:B------:R-:W-:-:S06]  /*3570*/  UISETP.NE.AND UP0, UPT, UR6, UR4, UPT ;  /* 0x000000040600728c */ /* 0x000fcc000bf05270 */
[----:B------:R-:W-:Y:S02]  /*3580*/  PLOP3.LUT P5, PT, PT, PT, UP0, 0x80, 0x0 ;  /* 0x000000000000781c */ /* 0x000fe40003faf008 */
[----:B------:R-:W-:-:S11]  /*3590*/  PLOP3.LUT P0, PT, PT, PT, UP0, 0x80, 0x0 ;  /* 0x000000000000781c */ /* 0x000fd60003f0f008 */
[----:B------:R-:W-:-:S05]  /*35a0*/  @P5 IMAD.HI.U32 R8, R12, c[0x0][0x330], RZ ;  /* 0x0000cc000c085a27 */ /* 0x000fca00078e00ff */
[----:B------:R-:W-:-:S04]  /*35b0*/  @P0 SHF.R.U32.HI R12, RZ, c[0x0][0x334], R8 ;  /* 0x0000cd00ff0c0a19 */ /* 0x000fc80000011608 */
[----:B------:R-:W-:Y:S01]  /*35c0*/  LOP3.LUT R25, RZ, R12, RZ, 0x33, !PT ;  /* 0x0000000cff197212 */ /* 0x000fe200078e33ff */
[----:B------:R-:W-:Y:S05]  /*35d0*/  BRA `(.L_x_801) ;  /* 0x0000006000007947 */ /* 0x000fea0003800000 */
.L_x_800:
[----:B------:R-:W-:Y:S02]  /*35e0*/  ULDC UR4, c[0x0][0x32c] ;  /* 0x0000cb0000047ab9 */ /* 0x000fe40000000800 */
[----:B------:R-:W-:-:S06]  /*35f0*/  UISETP.NE.AND UP0, UPT, UR6, UR4, UPT ;  /* 0x000000040600728c */ /* 0x000fcc000bf05270 */
[----:B------:R-:W-:Y:S02]  /*3600*/  PLOP3.LUT P5, PT, PT, PT, UP0, 0x80, 0x0 ;  /* 0x000000000000781c */ /* 0x000fe40003faf008 */
[----:B------:R-:W-:-:S11]  /*3610*/  PLOP3.LUT P0, PT, PT, PT, UP0, 0x80, 0x0 ;  /* 0x000000000000781c */ /* 0x000fd60003f0f008 */
[----:B------:R-:W-:-:S05]  /*3620*/  @P5 IMAD.HI.U32 R8, R25, c[0x0][0x330], RZ ;  /* 0x0000cc0019085a27 */ /* 0x000fca00078e00ff */
[----:B------:R-:W-:Y:S02]  /*3630*/  @P0 SHF.R.U32.HI R25, RZ, c[0x0][0x334], R8 ;  /* 0x0000cd00ff190a19 */ /* 0x000fe40000011608 */
.L_x_801:
[----:B------:R-:W-:Y:S05]  /*3640*/  BSYNC B0 ;  /* 0x0000000000007941 */ /* 0x000fea0003800000 */
.L_x_799:
[----:B------:R-:W-:-:S04]  /*3650*/  IMAD R6, R25, c[0x0][0x32c], -R6 ;  /* 0x0000cb0019067a24 */ /* 0x000fc800078e0a06 */
[----:B------:R-:W-:-:S05]  /*3660*/  IMAD.IADD R6, R6, 0x1, -R201 ;  /* 0x0000000106067824 */ /* 0x000fca00078e0ac9 */
[----:B------:R-:W-:Y:S02]  /*3670*/  IADD3 R25, R6, c[0x0][0x32c], RZ ;  /* 0x0000cb0006197a10 */ /* 0x000fe40007ffe0ff */
[----:B------:R-:W-:Y:S02]  /*3680*/  IMNMX R19, R19, R6, !PT ;  /* 0x0000000613137217 */ /* 0x000fe40007800200 */
[----:B------:R-:W-:Y:S02]  /*3690*/  IMNMX R2, R2, R25, PT ;  /* 0x0000001902027217 */ /* 0x000fe40003800200 */
.L_x_798:
[----:B---34-:R-:W-:Y:S01]  /*36a0*/  ISETP.GT.AND P0, PT, R19, 0x1, P6 ;  /* 0x000000011300780c */ /* 0x018fe20003704270 */
[----:B------:R-:W-:-:S04]  /*36b0*/  DEPBAR.LE SB0, 0x2 ;  /* 0x000080800000791a */ /* 0x000fc80000000000 */
[----:B------:R-:W-:Y:S01]  /*36c0*/  BAR.SYNC.DEFER_BLOCKING 0x0 ;  /* 0x0000000000007b1d */ /* 0x000fe20000010000 */
[----:B------:R-:W-:Y:S01]  /*36d0*/  ISETP.GT.AND P5, PT, R19, 0x8, P6 ;  /* 0x000000081300780c */ /* 0x000fe200037a4270 */
[----:B------:R-:W-:Y:S01]  /*36e0*/  IMAD.SHL.U32 R135, R4, 0x2, RZ ;  /* 0x0000000204877824 */ /* 0x000fe200078e00ff */
[C---:B------:R-:W-:Y:S01]  /*36f0*/  ISETP.LT.OR P0, PT, R2.reuse, 0x2, P0 ;  /* 0x000000020200780c */ /* 0x040fe20000701670 */
[----:B------:R-:W-:Y:S01]  /*3700*/  UIADD3 UR4, UR17, -0x3, URZ ;  /* 0xfffffffd11047890 */ /* 0x000fe2000fffe03f */
[----:B------:R-:W-:Y:S01]  /*3710*/  ISETP.LT.OR P5, PT, R2, 0x9, P5 ;  /* 0x000000090200780c */ /* 0x000fe20002fa1670 */
[--C-:B------:R-:W-:Y:S01]  /*3720*/  IMAD R134, R3, 0x2, R135.reuse ;  /* 0x0000000203867824 */ /* 0x100fe200078e0287 */
[----:B------:R-:W-:Y:S01]  /*3730*/  FMNMX.FTZ R6, R48, R29, !PT ;  /* 0x0000001d30067209 */ /* 0x000fe20007810000 */
[----:B------:R-:W-:Y:S01]  /*3740*/  IMAD.IADD R166, R187, 0x1, R135 ;  /* 0x00000001bba67824 */ /* 0x000fe200078e0287 */
[----:B-1----:R-:W-:Y:S01]  /*3750*/  FSEL R18, R23, -INF , !P0 ;  /* 0xff80000017127808 */ /* 0x002fe20004000000 */
[----:B------:R-:W-:Y:S01]  /*3760*/  IMAD.IADD R155, R187, 0x1, R134 ;  /* 0x00000001bb9b7824 */ /* 0x000fe200078e0286 */
[----:B------:R-:W-:Y:S01]  /*3770*/  ISETP.GT.AND P0, PT, R19, 0x9, P6 ;  /* 0x000000091300780c */ /* 0x000fe20003704270 */
[----:B------:R-:W-:Y:S01]  /*3780*/  IMAD R3, R3, 0x2, R166 ;  /* 0x0000000203037824 */ /* 0x000fe200078e02a6 */
[----:B------:R-:W-:Y:S01]  /*3790*/  FSEL R16, R21, -INF , !P5 ;  /* 0xff80000015107808 */ /* 0x000fe20006800000 */
[----:B------:R-:W-:Y:S01]  /*37a0*/  UISETP.GE.AND UP0, UPT, UR4, UR10, UPT ;  /* 0x0000000a0400728c */ /* 0x000fe2000bf06270 */
[----:B------:R-:W-:Y:S01]  /*37b0*/  ISETP.GT.AND P5, PT, R19, 0x10, P6 ;  /* 0x000000101300780c */ /* 0x000fe200037a4270 */
[----:B------:R-:W-:Y:S01]  /*37c0*/  UIADD3 UR17, UR17, -0x2, URZ ;  /* 0xfffffffe11117890 */ /* 0x000fe2000fffe03f */
[----:B------:R-:W-:-:S02]  /*37d0*/  FMNMX.FTZ R6, R15, R6, !PT ;  /* 0x000000060f067209 */ /* 0x000fc40007810000 */
[C---:B------:R-:W-:Y:S02]  /*37e0*/  ISETP.LT.OR P0, PT, R2.reuse, 0xa, P0 ;  /* 0x0000000a0200780c */ /* 0x040fe40000701670 */
[----:B------:R-:W-:Y:S02]  /*37f0*/  ISETP.LT.OR P5, PT, R2, 0x11, P5 ;  /* 0x000000110200780c */ /* 0x000fe40002fa1670 */
[----:B------:R-:W-:Y:S01]  /*3800*/  FMNMX.FTZ R8, R13, R6, !PT ;  /* 0x000000060d087209 */ /* 0x000fe20007810000 */
[----:B------:R-:W-:Y:S01]  /*3810*/  LDSM.16.MT88.4 R40, [R135+0x2100] ;  /* 0x002100008728783b */ /* 0x000fe20000004200 */
[----:B------:R-:W-:Y:S01]  /*3820*/  FSEL R6, R22, -INF , !P0 ;  /* 0xff80000016067808 */ /* 0x000fe20004000000 */
[----:B------:R-:W-:Y:S01]  /*3830*/  @UP0 USHF.R.S32.HI UR5, URZ, 0x1f, UR4 ;  /* 0x0000001f3f050899 */ /* 0x000fe20008011404 */
[----:B------:R-:W-:Y:S01]  /*3840*/  ISETP.GT.AND P0, PT, R19, 0x11, P6 ;  /* 0x000000111300780c */ /* 0x000fe20003704270 */
[----:B--2---:R-:W-:Y:S01]  /*3850*/  LDSM.16.MT88.4 R64, [R155+0x2100] ;  /* 0x002100009b40783b */ /* 0x004fe20000004200 */
[----:B------:R-:W-:-:S02]  /*3860*/  FSEL R14, R24, -INF , !P5 ;  /* 0xff800000180e7808 */ /* 0x000fc40006800000 */
[----:B------:R-:W-:Y:S01]  /*3870*/  FMNMX.FTZ R8, R7, R8, !PT ;  /* 0x0000000807087209 */ /* 0x000fe20007810000 */
[----:B------:R-:W-:Y:S01]  /*3880*/  LDSM.16.MT88.4 R72, [R135+0x4100] ;  /* 0x004100008748783b */ /* 0x000fe20000004200 */
[----:B------:R-:W-:Y:S02]  /*3890*/  ISETP.GT.AND P5, PT, R19, RZ, P6 ;  /* 0x000000ff1300720c */ /* 0x000fe400037a4270 */
[C---:B------:R-:W-:Y:S01]  /*38a0*/  ISETP.LT.OR P0, PT, R2.reuse, 0x12, P0 ;  /* 0x000000120200780c */ /* 0x040fe20000701670 */
[----:B------:R-:W-:Y:S01]  /*38b0*/  LDSM.16.MT88.4 R124, [R135+0x100] ;  /* 0x00010000877c783b */ /* 0x000fe20000004200 */
[----:B------:R-:W-:Y:S02]  /*38c0*/  FMNMX.FTZ R8, R5, R8, !PT ;  /* 0x0000000805087209 */ /* 0x000fe40007810000 */
[----:B------:R-:W-:Y:S01]  /*38d0*/  ISETP.LT.OR P5, PT, R2, 0x1, P5 ;  /* 0x000000010200780c */ /* 0x000fe20002fa1670 */
[----:B------:R-:W-:Y:S01]  /*38e0*/  LDSM.16.MT88.4 R116, [R166+0x100] ;  /* 0x00010000a674783b */ /* 0x000fe20000004200 */
[----:B------:R-:W-:-:S02]  /*38f0*/  FSEL R12, R0, -INF , !P0 ;  /* 0xff800000000c7808 */ /* 0x000fc40004000000 */
[----:B------:R-:W-:Y:S01]  /*3900*/  FMNMX.FTZ R0, R11, R8, !PT ;  /* 0x000000080b007209 */ /* 0x000fe20007810000 */
[----:B------:R-:W-:Y:S01]  /*3910*/  LDSM.16.MT88.4 R108, [R134+0x100] ;  /* 0x00010000866c783b */ /* 0x000fe20000004200 */
[----:B------:R-:W-:Y:S02]  /*3920*/  FSEL R28, R28, -INF , !P5 ;  /* 0xff8000001c1c7808 */ /* 0x000fe40006800000 */
[----:B------:R-:W-:Y:S01]  /*3930*/  FMNMX.FTZ R0, R9, R0, !PT ;  /* 0x0000000009007209 */ /* 0x000fe20007810000 */
[----:B------:R-:W-:Y:S01]  /*3940*/  LDSM.16.MT88.4 R100, [R3+0x100] ;  /* 0x000100000364783b */ /* 0x000fe20000004200 */
[----:B------:R-:W-:Y:S02]  /*3950*/  FMNMX.FTZ R21, R28, R18, !PT ;  /* 0x000000121c157209 */ /* 0x000fe40007810000 */
[----:B------:R-:W-:Y:S01]  /*3960*/  ISETP.GT.AND P5, PT, R19, 0x19, P6 ;  /* 0x000000191300780c */ /* 0x000fe200037a4270 */
[----:B------:R-:W-:Y:S01]  /*3970*/  LDSM.16.MT88.4 R56, [R134+0x2100] ;  /* 0x002100008638783b */ /* 0x000fe20000004200 */
[----:B------:R-:W-:-:S02]  /*3980*/  FMNMX.FTZ R0, R175, R0, !PT ;  /* 0x00000000af007209 */ /* 0x000fc40007810000 */
[----:B------:R-:W-:Y:S01]  /*3990*/  ISETP.GT.AND P0, PT, R19, 0x18, P6 ;  /* 0x000000181300780c */ /* 0x000fe20003704270 */
[----:B------:R-:W-:Y:S01]  /*39a0*/  LDSM.16.MT88.4 R80, [R166+0x4100] ;  /* 0x00410000a650783b */ /* 0x000fe20000004200 */
[----:B------:R-:W-:Y:S02]  /*39b0*/  FMNMX.FTZ R21, R16, R21, !PT ;  /* 0x0000001510157209 */ /* 0x000fe40007810000 */
[C---:B------:R-:W-:Y:S01]  /*39c0*/  ISETP.LT.OR P5, PT, R2.reuse, 0x1a, P5 ;  /* 0x0000001a0200780c */ /* 0x040fe20002fa1670 */
[----:B------:R-:W-:Y:S01]  /*39d0*/  LDSM.16.MT88.4 R88, [R134+0x4100] ;  /* 0x004100008658783b */ /* 0x000fe20000004200 */
[----:B------:R-:W-:Y:S02]  /*39e0*/  FMNMX.FTZ R0, R173, R0, !PT ;  /* 0x00000000ad007209 */ /* 0x000fe40007810000 */
[----:B------:R-:W-:Y:S01]  /*39f0*/  ISETP.LT.OR P0, PT, R2, 0x19, P0 ;  /* 0x000000190200780c */ /* 0x000fe20000701670 */
[----:B------:R-:W-:Y:S01]  /*3a00*/  LDSM.16.MT88.4 R140, [R135+0x900] ;  /* 0x00090000878c783b */ /* 0x000fe20000004200 */
[----:B------:R-:W-:-:S02]  /*3a10*/  FMNMX.FTZ R21, R6, R21, !PT ;  /* 0x0000001506157209 */ /* 0x000fc40007810000 */
[----:B------:R-:W-:Y:S01]  /*3a20*/  FSEL R8, R17, -INF , !P5 ;  /* 0xff80000011087808 */ /* 0x000fe20006800000 */
[----:B------:R-:W-:Y:S01]  /*3a30*/  LDSM.16.MT88.4 R32, [R134+0x900] ;  /* 0x000900008620783b */ /* 0x000fe20000004200 */
[----:B------:R-:W-:Y:S02]  /*3a40*/  FMNMX.FTZ R0, R163, R0, !PT ;  /* 0x00000000a3007209 */ /* 0x000fe40007810000 */
[----:B------:R-:W-:Y:S01]  /*3a50*/  FSEL R10, R10, -INF , !P0 ;  /* 0xff8000000a0a7808 */ /* 0x000fe20004000000 */
[----:B------:R-:W-:Y:S01]  /*3a60*/  LDSM.16.MT88.4 R136, [R166+0x900] ;  /* 0x00090000a688783b */ /* 0x000fe20000004200 */
[----:B------:R-:W-:Y:S02]  /*3a70*/  FMNMX.FTZ R17, R14, R21, !PT ;  /* 0x000000150e117209 */ /* 0x000fe40007810000 */
[----:B------:R-:W-:Y:S01]  /*3a80*/  ISETP.GT.AND P0, PT, R19, 0x20, P6 ;  /* 0x000000201300780c */ /* 0x000fe20003704270 */
[----:B------:R-:W-:Y:S01]  /*3a90*/  LDSM.16.MT88.4 R24, [R166+0x2900] ;  /* 0x00290000a618783b */ /* 0x000fe20000004200 */
[----:B------:R-:W-:-:S02]  /*3aa0*/  FMNMX.FTZ R0, R159, R0, !PT ;  /* 0x000000009f007209 */ /* 0x000fc40007810000 */
[----:B------:R-:W-:Y:S02]  /*3ab0*/  FMNMX.FTZ R17, R12, R17, !PT ;  /* 0x000000110c117209 */ /* 0x000fe40007810000 */
[----:B------:R-:W-:Y:S02]  /*3ac0*/  ISETP.LT.OR P0, PT, R2, 0x21, P0 ;  /* 0x000000210200780c */ /* 0x000fe40000701670 */
[----:B------:R-:W-:Y:S02]  /*3ad0*/  ISETP.GT.AND P5, PT, R19, 0x21, P6 ;  /* 0x000000211300780c */ /* 0x000fe400037a4270 */
[----:B------:R-:W-:Y:S02]  /*3ae0*/  FMNMX.FTZ R0, R171, R0, !PT ;  /* 0x00000000ab007209 */ /* 0x000fe40007810000 */
[----:B------:R-:W-:Y:S02]  /*3af0*/  FMNMX.FTZ R17, R10, R17, !PT ;  /* 0x000000110a117209 */ /* 0x000fe40007810000 */
[----:B------:R-:W-:-:S02]  /*3b00*/  FSEL R178, R178, -INF , !P0 ;  /* 0xff800000b2b27808 */ /* 0x000fc40004000000 */
[----:B------:R-:W-:Y:S02]  /*3b10*/  ISETP.GT.AND P0, PT, R19, 0x28, P6 ;  /* 0x000000281300780c */ /* 0x000fe40003704270 */
[----:B------:R-:W-:Y:S02]  /*3b20*/  ISETP.LT.OR P5, PT, R2, 0x22, P5 ;  /* 0x000000220200780c */ /* 0x000fe40002fa1670 */
[----:B------:R-:W-:Y:S02]  /*3b30*/  FMNMX.FTZ R0, R169, R0, !PT ;  /* 0x00000000a9007209 */ /* 0x000fe40007810000 */
[----:B------:R-:W-:Y:S02]  /*3b40*/  FMNMX.FTZ R17, R8, R17, !PT ;  /* 0x0000001108117209 */ /* 0x000fe40007810000 */
[----:B------:R-:W-:Y:S02]  /*3b50*/  ISETP.LT.OR P0, PT, R2, 0x29, P0 ;  /* 0x000000290200780c */ /* 0x000fe40000701670 */
[----:B------:R-:W-:-:S02]  /*3b60*/  FSEL R162, R162, -INF , !P5 ;  /* 0xff800000a2a27808 */ /* 0x000fc40006800000 */
[----:B------:R-:W-:Y:S02]  /*3b70*/  ISETP.GT.AND P5, PT, R19, 0x29, P6 ;  /* 0x000000291300780c */ /* 0x000fe400037a4270 */
[----:B------:R-:W-:Y:S02]  /*3b80*/  FMNMX.FTZ R0, R167, R0, !PT ;  /* 0x00000000a7007209 */ /* 0x000fe40007810000 */
[----:B------:R-:W-:Y:S02]  /*3b90*/  FMNMX.FTZ R17, R178, R17, !PT ;  /* 0x00000011b2117209 */ /* 0x000fe40007810000 */
[----:B------:R-:W-:Y:S02]  /*3ba0*/  FSEL R160, R160, -INF , !P0 ;  /* 0xff800000a0a07808 */ /* 0x000fe40004000000 */
[----:B------:R-:W-:Y:S02]  /*3bb0*/  ISETP.GT.AND P0, PT, R19, 0x30, P6 ;  /* 0x000000301300780c */ /* 0x000fe40003704270 */
[----:B------:R-:W-:-:S02]  /*3bc0*/  ISETP.LT.OR P5, PT, R2, 0x2a, P5 ;  /* 0x0000002a0200780c */ /* 0x000fc40002fa1670 */
[----:B------:R-:W-:Y:S02]  /*3bd0*/  FMNMX.FTZ R0, R165, R0, !PT ;  /* 0x00000000a5007209 */ /* 0x000fe40007810000 */
[----:B------:R-:W-:Y:S02]  /*3be0*/  FMNMX.FTZ R21, R162, R17, !PT ;  /* 0x00000011a2157209 */ /* 0x000fe40007810000 */
[----:B------:R-:W-:Y:S01]  /*3bf0*/  ISETP.LT.OR P0, PT, R2, 0x31, P0 ;  /* 0x000000310200780c */ /* 0x000fe20000701670 */
[----:B------:R-:W1:Y:S01]  /*3c00*/  SHFL.BFLY PT, R17, R0, 0x2, 0x1f ;  /* 0x0c401f0000117f89 */ /* 0x000e6200000e0000 */
[----:B------:R-:W-:Y:S02]  /*3c10*/  FSEL R176, R176, -INF , !P5 ;  /* 0xff800000b0b07808 */ /* 0x000fe40006800000 */
[----:B------:R-:W-:Y:S02]  /*3c20*/  ISETP.GT.AND P5, PT, R19, 0x31, P6 ;  /* 0x000000311300780c */ /* 0x000fe400037a4270 */
[----:B------:R-:W-:-:S02]  /*3c30*/  FMNMX.FTZ R21, R160, R21, !PT ;  /* 0x00000015a0157209 */ /* 0x000fc40007810000 */
[----:B------:R-:W-:Y:S02]  /*3c40*/  FSEL R172, R172, -INF , !P0 ;  /* 0xff800000acac7808 */ /* 0x000fe40004000000 */
[C---:B------:R-:W-:Y:S02]  /*3c50*/  ISETP.GT.AND P0, PT, R19.reuse, 0x38, P6 ;  /* 0x000000381300780c */ /* 0x040fe40003704270 */
[----:B------:R-:W-:Y:S02]  /*3c60*/  ISETP.LT.OR P5, PT, R2, 0x32, P5 ;  /* 0x000000320200780c */ /* 0x000fe40002fa1670 */
[----:B------:R-:W-:Y:S02]  /*3c70*/  FMNMX.FTZ R21, R176, R21, !PT ;  /* 0x00000015b0157209 */ /* 0x000fe40007810000 */
[----:B------:R-:W-:Y:S02]  /*3c80*/  ISETP.GT.AND P6, PT, R19, 0x39, P6 ;  /* 0x000000391300780c */ /* 0x000fe400037c4270 */
[----:B------:R-:W-:-:S02]  /*3c90*/  ISETP.LT.OR P0, PT, R2, 0x39, P0 ;  /* 0x000000390200780c */ /* 0x000fc40000701670 */
[----:B------:R-:W-:Y:S02]  /*3ca0*/  FSEL R170, R170, -INF , !P5 ;  /* 0xff800000aaaa7808 */ /* 0x000fe40006800000 */
[----:B------:R-:W-:Y:S02]  /*3cb0*/  FMNMX.FTZ R21, R172, R21, !PT ;  /* 0x00000015ac157209 */ /* 0x000fe40007810000 */
[----:B------:R-:W-:Y:S02]  /*3cc0*/  ISETP.LT.OR P6, PT, R2, 0x3a, P6 ;  /* 0x0000003a0200780c */ /* 0x000fe400037c1670 */
[----:B------:R-:W-:Y:S02]  /*3cd0*/  FSEL R168, R168, -INF , !P0 ;  /* 0xff800000a8a87808 */ /* 0x000fe40004000000 */
[----:B------:R-:W-:Y:S02]  /*3ce0*/  FMNMX.FTZ R21, R170, R21, !PT ;  /* 0x00000015aa157209 */ /* 0x000fe40007810000 */
[----:B------:R-:W-:-:S02]  /*3cf0*/  FSEL R164, R164, -INF , !P6 ;  /* 0xff800000a4a47808 */ /* 0x000fc40007000000 */
[----:B------:R-:W-:Y:S02]  /*3d00*/  FMNMX.FTZ R19, R168, R21, !PT ;  /* 0x00000015a8137209 */ /* 0x000fe40007810000 */
[----:B-1----:R-:W-:Y:S02]  /*3d10*/  FMNMX.FTZ R21, R0, R17, !PT ;  /* 0x0000001100157209 */ /* 0x002fe40007810000 */
[----:B------:R-:W-:Y:S02]  /*3d20*/  FMNMX.FTZ R19, R164, R19, !PT ;  /* 0x00000013a4137209 */ /* 0x000fe40007810000 */
[----:B------:R-:W-:Y:S01]  /*3d30*/  PLOP3.LUT P6, PT, PT, PT, UP0, 0x80, 0x0 ;  /* 0x000000000000781c */ /* 0x000fe20003fcf008 */
[----:B------:R-:W1:Y:S01]  /*3d40*/  SHFL.BFLY PT, R2, R21, 0x1, 0x1f ;  /* 0x0c201f0015027f89 */ /* 0x000e6200000e0000 */
[----:B------:R-:W-:-:S03]  /*3d50*/  PLOP3.LUT P5, PT, PT, PT, UP0, 0x80, 0x0 ;  /* 0x000000000000781c */ /* 0x000fc60003faf008 */
[----:B------:R-:W2:Y:S01]  /*3d60*/  SHFL.BFLY PT, R0, R19, 0x2, 0x1f ;  /* 0x0c401f0013007f89 */ /* 0x000ea200000e0000 */
[----:B-1----:R-:W-:-:S03]  /*3d70*/  FMNMX.FTZ R2, R21, R2, !PT ;  /* 0x0000000215027209 */ /* 0x002fc60007810000 */
[----:B------:R-:W-:Y:S01]  /*3d80*/  LDSM.16.MT88.4 R20, [R134+0x2900] ;  /* 0x002900008614783b */ /* 0x000fe20000004200 */
[----:B--2---:R-:W-:Y:S01]  /*3d90*/  FMNMX.FTZ R17, R19, R0, !PT ;  /* 0x0000000013117209 */ /* 0x004fe20007810000 */
[C---:B------:R-:W-:Y:S01]  /*3da0*/  FMUL.FTZ R174, R2.reuse, c[0x0][0x2d0] ;  /* 0x0000b40002ae7a20 */ /* 0x040fe20000410000 */
[----:B------:R-:W-:-:S03]  /*3db0*/  FSETP.NEU.FTZ.AND P0, PT, R2, -INF , PT ;  /* 0xff8000000200780b */ /* 0x000fc60003f1d000 */
[----:B------:R-:W1:Y:S01]  /*3dc0*/  SHFL.BFLY PT, R0, R17, 0x1, 0x1f ;  /* 0x0c201f0011007f89 */ /* 0x000e6200000e0000 */
[----:B------:R-:W-:-:S05]  /*3dd0*/  FSEL R174, R174, RZ, P0 ;  /* 0x000000ffaeae7208 */ /* 0x000fca0000000000 */
[--C-:B------:R-:W-:Y:S02]  /*3de0*/  FFMA.FTZ R158, R48, c[0x0][0x2d0], -R174.reuse ;  /* 0x0000b400309e7a23 */ /* 0x100fe400000108ae */
[--C-:B------:R-:W-:Y:S01]  /*3df0*/  FFMA.FTZ R157, R29, c[0x0][0x2d0], -R174.reuse ;  /* 0x0000b4001d9d7a23 */ /* 0x100fe200000108ae */
[----:B------:R-:W2:Y:S01]  /*3e00*/  LDSM.16.MT88.4 R48, [R166+0x2100] ;  /* 0x00210000a630783b */ /* 0x000ea20000004200 */
[--C-:B------:R-:W-:Y:S02]  /*3e10*/  FFMA.FTZ R156, R15, c[0x0][0x2d0], -R174.reuse ;  /* 0x0000b4000f9c7a23 */ /* 0x100fe400000108ae */
[--C-:B------:R-:W-:Y:S01]  /*3e20*/  FFMA.FTZ R151, R13, c[0x0][0x2d0], -R174.reuse ;  /* 0x0000b4000d977a23 */ /* 0x100fe200000108ae */
[----:B------:R-:W-:Y:S01]  /*3e30*/  MUFU.EX2 R158, R158 ;  /* 0x0000009e009e7308 */ /* 0x000fe20000000800 */
[--C-:B------:R-:W-:Y:S02]  /*3e40*/  FFMA.FTZ R152, R7, c[0x0][0x2d0], -R174.reuse ;  /* 0x0000b40007987a23 */ /* 0x100fe400000108ae */
[----:B------:R-:W-:-:S02]  /*3e50*/  FFMA.FTZ R149, R5, c[0x0][0x2d0], -R174 ;  /* 0x0000b40005957a23 */ /* 0x000fc400000108ae */
[--C-:B------:R-:W-:Y:S02]  /*3e60*/  FFMA.FTZ R146, R11, c[0x0][0x2d0], -R174.reuse ;  /* 0x0000b4000b927a23 */ /* 0x100fe400000108ae */
[--C-:B------:R-:W-:Y:S01]  /*3e70*/  FFMA.FTZ R145, R9, c[0x0][0x2d0], -R174.reuse ;  /* 0x0000b40009917a23 */ /* 0x100fe200000108ae */
[----:B------:R-:W3:Y:S01]  /*3e80*/  MUFU.EX2 R157, R157 ;  /* 0x0000009d009d7308 */ /* 0x000ee20000000800 */
[----:B------:R-:W-:Y:S01]  /*3e90*/  FFMA.FTZ R205, R165, c[0x0][0x2d0], -R174 ;  /* 0x0000b400a5cd7a23 */ /* 0x000fe200000108ae */
[----:B-1----:R-:W-:-:S04]  /*3ea0*/  FMNMX.FTZ R0, R17, R0, !PT ;  /* 0x0000000011007209 */ /* 0x002fc80007810000 */
[C---:B------:R-:W-:Y:S01]  /*3eb0*/  FSETP.NEU.FTZ.AND P0, PT, R0.reuse, -INF , PT ;  /* 0xff8000000000780b */ /* 0x040fe20003f1d000 */
[----:B------:R-:W-:Y:S01]  /*3ec0*/  FMUL.FTZ R161, R0, c[0x0][0x2d0] ;  /* 0x0000b40000a17a20 */ /* 0x000fe20000410000 */
[----:B------:R-:W-:Y:S04]  /*3ed0*/  MUFU.EX2 R156, R156 ;  /* 0x0000009c009c7308 */ /* 0x000fe80000000800 */
[----:B------:R-:W-:Y:S02]  /*3ee0*/  FSEL R161, R161, RZ, P0 ;  /* 0x000000ffa1a17208 */ /* 0x000fe40000000000 */
[----:B------:R-:W-:Y:S02]  /*3ef0*/  PLOP3.LUT P0, PT, PT, PT, UP0, 0x80, 0x0 ;  /* 0x000000000000781c */ /* 0x000fe40003f0f008 */
[----:B------:R-:W1:Y:S01]  /*3f00*/  MUFU.EX2 R151, R151 ;  /* 0x0000009700977308 */ /* 0x000e620000000800 */
[--C-:B------:R-:W-:Y:S01]  /*3f10*/  FFMA.FTZ R154, R28, c[0x0][0x2d0], -R161.reuse ;  /* 0x0000b4001c9a7a23 */ /* 0x100fe200000108a1 */
[----:B---3--:R-:W-:Y:S01]  /*3f20*/  F2FP.BF16.PACK_AB R96, R157, R158 ;  /* 0x0000009e9d60723e */ /* 0x008fe200000010ff */
[--C-:B------:R-:W-:Y:S01]  /*3f30*/  FFMA.FTZ R153, R18, c[0x0][0x2d0], -R161.reuse ;  /* 0x0000b40012997a23 */ /* 0x100fe200000108a1 */
[----:B------:R-:W-:Y:S01]  /*3f40*/  LDSM.16.MT88.4 R28, [R155+0x900] ;  /* 0x000900009b1c783b */ /* 0x000fe20000004200 */
[----:B------:R-:W-:-:S02]  /*3f50*/  FFMA.FTZ R150, R16, c[0x0][0x2d0], -R161 ;  /* 0x0000b40010967a23 */ /* 0x000fc400000108a1 */
[--C-:B------:R-:W-:Y:S01]  /*3f60*/  FFMA.FTZ R147, R6, c[0x0][0x2d0], -R161.reuse ;  /* 0x0000b40006937a23 */ /* 0x100fe200000108a1 */
[----:B------:R-:W-:Y:S01]  /*3f70*/  MUFU.EX2 R154, R154 ;  /* 0x0000009a009a7308 */ /* 0x000fe20000000800 */
[----:B------:R3:W4:Y:S01]  /*3f80*/  LDSM.16.MT88.4 R4, [R3+0x4100] ;  /* 0x004100000304783b */ /* 0x0007220000004200 */
[--C-:B------:R-:W-:Y:S02]  /*3f90*/  FFMA.FTZ R148, R14, c[0x0][0x2d0], -R161.reuse ;  /* 0x0000b4000e947a23 */ /* 0x100fe400000108a1 */
[--C-:B------:R-:W-:Y:S01]  /*3fa0*/  FFMA.FTZ R133, R12, c[0x0][0x2d0], -R161.reuse ;  /* 0x0000b4000c857a23 */ /* 0x100fe200000108a1 */
[----:B------:R-:W5:Y:S01]  /*3fb0*/  LDSM.16.MT88.4 R16, [R135+0x2900] ;  /* 0x002900008710783b */ /* 0x000f620000004200 */
[--C-:B------:R-:W-:Y:S02]  /*3fc0*/  FFMA.FTZ R144, R10, c[0x0][0x2d0], -R161.reuse ;  /* 0x0000b4000a907a23 */ /* 0x100fe400000108a1 */
[----:B------:R-:W2:Y:S01]  /*3fd0*/  MUFU.EX2 R153, R153 ;  /* 0x0000009900997308 */ /* 0x000ea20000000800 */
[----:B-1----:R-:W-:Y:S01]  /*3fe0*/  F2FP.BF16.PACK_AB R98, R151, R156 ;  /* 0x0000009c9762723e */ /* 0x002fe200000010ff */
[----:B------:R-:W1:Y:S01]  /*3ff0*/  LDSM.16.MT88.4 R12, [R155+0x2900] ;  /* 0x002900009b0c783b */ /* 0x000e620000004200 */
[----:B------:R-:W-:-:S02]  /*4000*/  FFMA.FTZ R162, R162, c[0x0][0x2d0], -R161 ;  /* 0x0000b400a2a27a23 */ /* 0x000fc400000108a1 */
[--C-:B------:R-:W-:Y:S02]  /*4010*/  FFMA.FTZ R160, R160, c[0x0][0x2d0], -R161.reuse ;  /* 0x0000b400a0a07a23 */ /* 0x100fe400000108a1 */
[--C-:B------:R-:W-:Y:S01]  /*4020*/  FFMA.FTZ R170, R170, c[0x0][0x2d0], -R161.reuse ;  /* 0x0000b400aaaa7a23 */ /* 0x100fe200000108a1 */
[----:B------:R-:W-:Y:S01]  /*4030*/  MUFU.EX2 R150, R150 ;  /* 0x0000009600967308 */ /* 0x000fe20000000800 */
[--C-:B------:R-:W-:Y:S02]  /*4040*/  FFMA.FTZ R165, R168, c[0x0][0x2d0], -R161.reuse ;  /* 0x0000b400a8a57a23 */ /* 0x100fe400000108a1 */
[----:B------:R-:W-:Y:S02]  /*4050*/  FFMA.FTZ R206, R164, c[0x0][0x2d0], -R161 ;  /* 0x0000b400a4ce7a23 */ /* 0x000fe400000108a1 */
[----:B------:R-:W-:-:S03]  /*4060*/  FADD.FTZ R157, R158, R157 ;  /* 0x0000009d9e9d7221 */ /* 0x000fc60000010000 */
[----:B------:R-:W4:Y:S01]  /*4070*/  MUFU.EX2 R147, R147 ;  /* 0x0000009300937308 */ /* 0x000f220000000800 */
[----:B--2---:R-:W-:Y:S01]  /*4080*/  F2FP.BF16.PACK_AB R97, R153, R154 ;  /* 0x0000009a9961723e */ /* 0x004fe200000010ff */
[----:B---3--:R-:W-:Y:S02]  /*4090*/  FFMA.FTZ R3, R8, c[0x0][0x2d0], -R161 ;  /* 0x0000b40008037a23 */ /* 0x008fe400000108a1 */
[----:B------:R-:W2:Y:S01]  /*40a0*/  LDSM.16.MT88.4 R8, [R135+0x4900] ;  /* 0x004900008708783b */ /* 0x000ea20000004200 */
[----:B------:R-:W-:Y:S02]  /*40b0*/  FADD.FTZ R153, R154, R153 ;  /* 0x000000999a997221 */ /* 0x000fe40000010000 */
[----:B------:R-:W-:Y:S01]  /*40c0*/  FADD.FTZ R156, R156, R157 ;  /* 0x0000009d9c9c7221 */ /* 0x000fe20000010000 */
[----:B------:R-:W-:Y:S03]  /*40d0*/  MUFU.EX2 R152, R152 ;  /* 0x0000009800987308 */ /* 0x000fe60000000800 */
[----:B------:R-:W-:Y:S01]  /*40e0*/  FADD.FTZ R151, R151, R156 ;  /* 0x0000009c97977221 */ /* 0x000fe20000010000 */
[----:B----4-:R-:W-:-:S04]  /*40f0*/  F2FP.BF16.PACK_AB R99, R147, R150 ;  /* 0x000000969363723e */ /* 0x010fc800000010ff */
[----:B------:R-:W3:Y:S01]  /*4100*/  MUFU.EX2 R149, R149 ;  /* 0x0000009500957308 */ /* 0x000ee20000000800 */
        /* <DEDUP_REMOVED lines=26> */
[C---:B------:R-:W-:Y:S08]  /*42b0*/  HMMA.16816.F32.BF16 R76, R96.reuse, R80, RZ ;  /* 0x00000050604c723c */ /* 0x040ff000000418ff */
        /* <DEDUP_REMOVED lines=9> */
[C---:B------:R-:W-:Y:S07]  /*4350*/  HMMA.16816.F32.BF16 R92, R96.reuse, R4, RZ ;  /* 0x00000004605c723c */ /* 0x040fee00000418ff */
[----:B---3--:R-:W-:Y:S01]  /*4360*/  F2FP.BF16.PACK_AB R4, R149, R152 ;  /* 0x000000989504723e */ /* 0x008fe200000010ff */
[----:B------:R-:W-:Y:S01]  /*4370*/  HMMA.16816.F32.BF16 R96, R96, R6, RZ ;  /* 0x000000066060723c */ /* 0x000fe200000418ff */
[----:B----4-:R-:W-:Y:S01]  /*4380*/  F2FP.BF16.PACK_AB R5, R133, R148 ;  /* 0x000000948505723e */ /* 0x010fe200000010ff */
        /* <DEDUP_REMOVED lines=9> */
[----:B-----5:R-:W-:Y:S01]  /*4420*/  HMMA.16816.F32.BF16 R36, R4, R16, R36 ;  /* 0x000000100424723c */ /* 0x020fe20000041824 */
[----:B------:R-:W-:-:S07]  /*4430*/  FADD.FTZ R144, R3, R144 ;  /* 0x0000009003907221 */ /* 0x000fce0000010000 */
[C---:B------:R-:W-:Y:S01]  /*4440*/  HMMA.16816.F32.BF16 R40, R4.reuse, R18, R40 ;  /* 0x000000120428723c */ /* 0x040fe20000041828 */
[----:B------:R-:W1:Y:S07]  /*4450*/  LDSM.16.MT88.4 R16, [R166+0x4900] ;  /* 0x00490000a610783b */ /* 0x000e6e0000004200 */
[C---:B------:R-:W-:Y:S08]  /*4460*/  HMMA.16816.F32.BF16 R60, R4.reuse, R12, R60 ;  /* 0x0000000c043c723c */ /* 0x040ff0000004183c */
[C---:B------:R-:W-:Y:S01]  /*4470*/  HMMA.16816.F32.BF16 R64, R4.reuse, R14, R64 ;  /* 0x0000000e0440723c */ /* 0x040fe20000041840 */
[----:B------:R-:W3:Y:S07]  /*4480*/  LDSM.16.MT88.4 R12, [R134+0x4900] ;  /* 0x00490000860c783b */ /* 0x000eee0000004200 */
[C---:B--2---:R-:W-:Y:S08]  /*4490*/  HMMA.16816.F32.BF16 R68, R4.reuse, R8, R68 ;  /* 0x000000080444723c */ /* 0x044ff00000041844 */
[C---:B------:R-:W-:Y:S01]  /*44a0*/  HMMA.16816.F32.BF16 R72, R4.reuse, R10, R72 ;  /* 0x0000000a0448723c */ /* 0x040fe20000041848 */
[----:B------:R-:W2:Y:S07]  /*44b0*/  LDSM.16.MT88.4 R8, [R155+0x4900] ;  /* 0x004900009b08783b */ /* 0x000eae0000004200 */
[C---:B------:R-:W-:Y:S08]  /*44c0*/  HMMA.16816.F32.BF16 R52, R4.reuse, R20, R52 ;  /* 0x000000140434723c */ /* 0x040ff00000041834 */
[C---:B------:R-:W-:Y:S01]  /*44d0*/  HMMA.16816.F32.BF16 R56, R4.reuse, R22, R56 ;  /* 0x000000160438723c */ /* 0x040fe20000041838 */
[----:B------:R-:W4:Y:S07]  /*44e0*/  LDSM.16.MT88.4 R20, [R134+0x1100] ;  /* 0x001100008614783b */ /* 0x000f2e0000004200 */
[C---:B------:R-:W-:Y:S07]  /*44f0*/  HMMA.16816.F32.BF16 R128, R4.reuse, R140, R128 ;  /* 0x0000008c0480723c */ /* 0x040fee0000041880 */
[--C-:B------:R-:W-:Y:S01]  /*4500*/  FFMA.FTZ R141, R163, c[0x0][0x2d0], -R174.reuse ;  /* 0x0000b400a38d7a23 */ /* 0x100fe200000108ae */
[----:B------:R-:W-:Y:S01]  /*4510*/  HMMA.16816.F32.BF16 R124, R4, R142, R124 ;  /* 0x0000008e047c723c */ /* 0x000fe2000004187c */
[----:B------:R-:W-:-:S02]  /*4520*/  FFMA.FTZ R140, R175, c[0x0][0x2d0], -R174 ;  /* 0x0000b400af8c7a23 */ /* 0x000fc400000108ae */
[--C-:B------:R-:W-:Y:S02]  /*4530*/  FFMA.FTZ R163, R176, c[0x0][0x2d0], -R161.reuse ;  /* 0x0000b400b0a37a23 */ /* 0x100fe400000108a1 */
[----:B------:R-:W-:Y:S02]  /*4540*/  MUFU.EX2 R141, R141 ;  /* 0x0000008d008d7308 */ /* 0x000fe40000000800 */
[--C-:B------:R-:W-:Y:S01]  /*4550*/  FFMA.FTZ R142, R159, c[0x0][0x2d0], -R174.reuse ;  /* 0x0000b4009f8e7a23 */ /* 0x100fe200000108ae */
[C---:B------:R-:W-:Y:S01]  /*4560*/  HMMA.16816.F32.BF16 R112, R4.reuse, R32, R112 ;  /* 0x000000200470723c */ /* 0x040fe20000041870 */
[----:B------:R-:W-:Y:S02]  /*4570*/  FFMA.FTZ R143, R173, c[0x0][0x2d0], -R174 ;  /* 0x0000b400ad8f7a23 */ /* 0x000fe400000108ae */
[----:B------:R-:W-:Y:S02]  /*4580*/  FFMA.FTZ R159, R178, c[0x0][0x2d0], -R161 ;  /* 0x0000b400b29f7a23 */ /* 0x000fe400000108a1 */
[----:B------:R-:W-:Y:S03]  /*4590*/  MUFU.EX2 R140, R140 ;  /* 0x0000008c008c7308 */ /* 0x000fe60000000800 */
[C---:B------:R-:W-:Y:S01]  /*45a0*/  HMMA.16816.F32.BF16 R108, R4.reuse, R34, R108 ;  /* 0x00000022046c723c */ /* 0x040fe2000004186c */
[----:B------:R-:W-:Y:S04]  /*45b0*/  LDSM.16.MT88.4 R32, [R166+0x1100] ;  /* 0x00110000a620783b */ /* 0x000fe80000004200 */
[----:B------:R-:W5:Y:S03]  /*45c0*/  MUFU.EX2 R143, R143 ;  /* 0x0000008f008f7308 */ /* 0x000f660000000800 */
[C---:B-1----:R-:W-:Y:S05]  /*45d0*/  HMMA.16816.F32.BF16 R76, R4.reuse, R16, R76 ;  /* 0x00000010044c723c */ /* 0x042fea000004184c */
[----:B------:R-:W1:Y:S03]  /*45e0*/  MUFU.EX2 R142, R142 ;  /* 0x0000008e008e7308 */ /* 0x000e660000000800 */
[C---:B------:R-:W-:Y:S01]  /*45f0*/  HMMA.16816.F32.BF16 R80, R4.reuse, R18, R80 ;  /* 0x000000120450723c */ /* 0x040fe20000041850 */
[----:B------:R-:W1:Y:S04]  /*4600*/  LDSM.16.MT88.4 R16, [R166+0x3100] ;  /* 0x00310000a610783b */ /* 0x000e680000004200 */
[----:B------:R-:W1:Y:S03]  /*4610*/  MUFU.EX2 R159, R159 ;  /* 0x0000009f009f7308 */ /* 0x000e660000000800 */
[C---:B------:R-:W-:Y:S05]  /*4620*/  HMMA.16816.F32.BF16 R120, R4.reuse, R136, R120 ;  /* 0x000000880478723c */ /* 0x040fea0000041878 */
[----:B------:R-:W1:Y:S03]  /*4630*/  MUFU.EX2 R163, R163 ;  /* 0x000000a300a37308 */ /* 0x000e660000000800 */
        /* <DEDUP_REMOVED lines=12> */
[----:B------:R-:W-:Y:S01]  /*4700*/  HMMA.16816.F32.BF16 R96, R4, R10, R96 ;  /* 0x0000000a0460723c */ /* 0x000fe20000041860 */
[----:B------:R-:W2:Y:S06]  /*4710*/  LDSM.16.MT88.4 R8, [R155+0x3100] ;  /* 0x003100009b08783b */ /* 0x000eac0000004200 */
[----:B-----5:R-:W-:-:S02]  /*4720*/  F2FP.BF16.PACK_AB R4, R143, R140 ;  /* 0x0000008c8f04723e */ /* 0x020fc400000010ff */
[----:B-1----:R-:W-:Y:S02]  /*4730*/  F2FP.BF16.PACK_AB R6, R142, R141 ;  /* 0x0000008d8e06723e */ /* 0x002fe400000010ff */
[----:B------:R-:W-:Y:S01]  /*4740*/  F2FP.BF16.PACK_AB R5, R162, R159 ;  /* 0x0000009fa205723e */ /* 0x000fe200000010ff */
[----:B------:R-:W-:Y:S01]  /*4750*/  FADD.FTZ R159, R159, R144 ;  /* 0x000000909f9f7221 */ /* 0x000fe20000010000 */
[----:B------:R-:W-:-:S03]  /*4760*/  F2FP.BF16.PACK_AB R7, R163, R160 ;  /* 0x000000a0a307723e */ /* 0x000fc600000010ff */
[----:B------:R-:W-:-:S04]  /*4770*/  FADD.FTZ R159, R162, R159 ;  /* 0x0000009fa29f7221 */ /* 0x000fc80000010000 */
[----:B----4-:R-:W-:Y:S01]  /*4780*/  HMMA.16816.F32.BF16 R112, R4, R20, R112 ;  /* 0x000000140470723c */ /* 0x010fe20000041870 */
[----:B------:R-:W-:-:S04]  /*4790*/  FADD.FTZ R160, R160, R159 ;  /* 0x0000009fa0a07221 */ /* 0x000fc80000010000 */
[----:B------:R-:W-:-:S03]  /*47a0*/  FADD.FTZ R160, R163, R160 ;  /* 0x000000a0a3a07221 */ /* 0x000fc60000010000 */
[C---:B------:R-:W-:Y:S01]  /*47b0*/  HMMA.16816.F32.BF16 R108, R4.reuse, R22, R108 ;  /* 0x00000016046c723c */ /* 0x040fe2000004186c */
[----:B------:R-:W1:Y:S07]  /*47c0*/  LDSM.16.MT88.4 R20, [R135+0x5100] ;  /* 0x005100008714783b */ /* 0x000e6e0000004200 */
[C---:B------:R-:W-:Y:S08]  /*47d0*/  HMMA.16816.F32.BF16 R44, R4.reuse, R16, R44 ;  /* 0x00000010042c723c */ /* 0x040ff0000004182c */
[C---:B------:R-:W-:Y:S01]  /*47e0*/  HMMA.16816.F32.BF16 R48, R4.reuse, R18, R48 ;  /* 0x000000120430723c */ /* 0x040fe20000041830 */
[----:B------:R-:W4:Y:S07]  /*47f0*/  LDSM.16.MT88.4 R16, [R166+0x5100] ;  /* 0x00510000a610783b */ /* 0x000f2e0000004200 */
[C---:B---3--:R-:W-:Y:S08]  /*4800*/  HMMA.16816.F32.BF16 R52, R4.reuse, R12, R52 ;  /* 0x0000000c0434723c */ /* 0x048ff00000041834 */
[C---:B------:R-:W-:Y:S01]  /*4810*/  HMMA.16816.F32.BF16 R56, R4.reuse, R14, R56 ;  /* 0x0000000e0438723c */ /* 0x040fe20000041838 */
[----:B------:R-:W3:Y:S07]  /*4820*/  LDSM.16.MT88.4 R12, [R134+0x5100] ;  /* 0x00510000860c783b */ /* 0x000eee0000004200 */
[C---:B--2---:R-:W-:Y:S08]  /*4830*/  HMMA.16816.F32.BF16 R60, R4.reuse, R8, R60 ;  /* 0x00000008043c723c */ /* 0x044ff0000004183c */
[C---:B------:R-:W-:Y:S01]  /*4840*/  HMMA.16816.F32.BF16 R64, R4.reuse, R10, R64 ;  /* 0x0000000a0440723c */ /* 0x040fe20000041840 */
[----:B------:R-:W2:Y:S07]  /*4850*/  LDSM.16.MT88.4 R8, [R155+0x5100] ;  /* 0x005100009b08783b */ /* 0x000eae0000004200 */
[C---:B-1----:R-:W-:Y:S08]  /*4860*/  HMMA.16816.F32.BF16 R68, R4.reuse, R20, R68 ;  /* 0x000000140444723c */ /* 0x042ff00000041844 */
[C---:B------:R-:W-:Y:S01]  /*4870*/  HMMA.16816.F32.BF16 R72, R4.reuse, R22, R72 ;  /* 0x000000160448723c */ /* 0x040fe20000041848 */
[----:B------:R-:W1:Y:S07]  /*4880*/  LDSM.16.MT88.4 R20, [R135+0x1900] ;  /* 0x001900008714783b */ /* 0x000e6e0000004200 */
[C---:B------:R-:W-:Y:S07]  /*4890*/  HMMA.16816.F32.BF16 R128, R4.reuse, R136, R128 ;  /* 0x000000880480723c */ /* 0x040fee0000041880 */
[--C-:B------:R-:W-:Y:S01]  /*48a0*/  FFMA.FTZ R136, R171, c[0x0][0x2d0], -R174.reuse ;  /* 0x0000b400ab887a23 */ /* 0x100fe200000108ae */
[----:B------:R-:W-:Y:S01]  /*48b0*/  HMMA.16816.F32.BF16 R124, R4, R138, R124 ;  /* 0x0000008a047c723c */ /* 0x000fe2000004187c */
[----:B------:R-:W-:-:S04]  /*48c0*/  FFMA.FTZ R137, R169, c[0x0][0x2d0], -R174 ;  /* 0x0000b400a9897a23 */ /* 0x000fc800000108ae */
[----:B------:R-:W-:Y:S02]  /*48d0*/  MUFU.EX2 R136, R136 ;  /* 0x0000008800887308 */ /* 0x000fe40000000800 */
[----:B------:R-:W-:Y:S01]  /*48e0*/  FFMA.FTZ R138, R167, c[0x0][0x2d0], -R174 ;  /* 0x0000b400a78a7a23 */ /* 0x000fe200000108ae */
[----:B------:R-:W-:Y:S01]  /*48f0*/  HMMA.16816.F32.BF16 R36, R4, R24, R36 ;  /* 0x000000180424723c */ /* 0x000fe20000041824 */
[----:B------:R-:W-:-:S04]  /*4900*/  FFMA.FTZ R139, R172, c[0x0][0x2d0], -R161 ;  /* 0x0000b400ac8b7a23 */ /* 0x000fc800000108a1 */
[----:B------:R-:W5:Y:S03]  /*4910*/  MUFU.EX2 R137, R137 ;  /* 0x0000008900897308 */ /* 0x000f660000000800 */
[C---:B------:R-:W-:Y:S01]  /*4920*/  HMMA.16816.F32.BF16 R40, R4.reuse, R26, R40 ;  /* 0x0000001a0428723c */ /* 0x040fe20000041828 */
[----:B------:R-:W1:Y:S04]  /*4930*/  LDSM.16.MT88.4 R24, [R166+0x5900] ;  /* 0x00590000a618783b */ /* 0x000e680000004200 */
[----:B------:R-:W1:Y:S03]  /*4940*/  MUFU.EX2 R138, R138 ;  /* 0x0000008a008a7308 */ /* 0x000e660000000800 */
[C---:B----4-:R-:W-:Y:S05]  /*4950*/  HMMA.16816.F32.BF16 R76, R4.reuse, R16, R76 ;  /* 0x00000010044c723c */ /* 0x050fea000004184c */
[----:B------:R-:W4:Y:S03]  /*4960*/  MUFU.EX2 R139, R139 ;  /* 0x0000008b008b7308 */ /* 0x000f260000000800 */
        /* <DEDUP_REMOVED lines=11> */
[C---:B--2---:R-:W-:Y:S08]  /*4a20*/  HMMA.16816.F32.BF16 R92, R4.reuse, R8, R92 ;  /* 0x00000008045c723c */ /* 0x044ff0000004185c */
[----:B------:R-:W-:Y:S01]  /*4a30*/  HMMA.16816.F32.BF16 R96, R4, R10, R96 ;  /* 0x0000000a0460723c */ /* 0x000fe20000041860 */
[----:B------:R-:W2:Y:S06]  /*4a40*/  LDSM.16.MT88.4 R8, [R135+0x3900] ;  /* 0x003900008708783b */ /* 0x000eac0000004200 */
[----:B-----5:R-:W-:-:S02]  /*4a50*/  F2FP.BF16.PACK_AB R4, R137, R136 ;  /* 0x000000888904723e */ /* 0x020fc400000010ff */
[----:B-1----:R-:W-:Y:S02]  /*4a60*/  F2FP.BF16.PACK_AB R6, R205, R138 ;  /* 0x0000008acd06723e */ /* 0x002fe400000010ff */
[----:B----4-:R-:W-:Y:S01]  /*4a70*/  F2FP.BF16.PACK_AB R5, R170, R139 ;  /* 0x0000008baa05723e */ /* 0x010fe200000010ff */
[----:B------:R-:W-:Y:S01]  /*4a80*/  FADD.FTZ R139, R139, R160 ;  /* 0x000000a08b8b7221 */ /* 0x000fe20000010000 */
[----:B------:R-:W-:-:S03]  /*4a90*/  F2FP.BF16.PACK_AB R7, R206, R165 ;  /* 0x000000a5ce07723e */ /* 0x000fc600000010ff */
[----:B------:R-:W-:-:S04]  /*4aa0*/  FADD.FTZ R170, R170, R139 ;  /* 0x0000008baaaa7221 */ /* 0x000fc80000010000 */
[----:B------:R-:W-:Y:S01]  /*4ab0*/  HMMA.16816.F32.BF16 R128, R4, R20, R128 ;  /* 0x000000140480723c */ /* 0x000fe20000041880 */
[----:B------:R-:W-:-:S04]  /*4ac0*/  FADD.FTZ R165, R165, R170 ;  /* 0x000000aaa5a57221 */ /* 0x000fc80000010000 */
[----:B------:R-:W-:-:S03]  /*4ad0*/  FADD.FTZ R206, R206, R165 ;  /* 0x000000a5cece7221 */ /* 0x000fc60000010000 */
[C---:B------:R-:W-:Y:S01]  /*4ae0*/  HMMA.16816.F32.BF16 R124, R4.reuse, R22, R124 ;  /* 0x00000016047c723c */ /* 0x040fe2000004187c */
[----:B------:R-:W1:Y:S07]  /*4af0*/  LDSM.16.MT88.4 R20, [R134+0x3900] ;  /* 0x003900008614783b */ /* 0x000e6e0000004200 */
[C---:B------:R-:W-:Y:S07]  /*4b00*/  HMMA.16816.F32.BF16 R80, R4.reuse, R26, R80 ;  /* 0x0000001a0450723c */ /* 0x040fee0000041850 */
[----:B------:R-:W-:Y:S01]  /*4b10*/  IMAD.U32 R27, RZ, RZ, UR4 ;  /* 0x00000004ff1b7e24 */ /* 0x000fe2000f8e00ff */
[----:B------:R-:W-:Y:S01]  /*4b20*/  HMMA.16816.F32.BF16 R112, R4, R16, R112 ;  /* 0x000000100470723c */ /* 0x000fe20000041870 */
[----:B------:R-:W-:-:S02]  /*4b30*/  @UP0 UIMAD UR4, UR9, UR4, URZ ;  /* 0x00000004090402a4 */ /* 0x000fc4000f8e023f */
[----:B------:R-:W-:Y:S01]  /*4b40*/  @P0 IMAD.WIDE.U32 R26, R27, UR15, R202 ;  /* 0x0000000f1b1a0c25 */ /* 0x000fe2000f8e00ca */
[----:B------:R-:W-:Y:S01]  /*4b50*/  PLOP3.LUT P0, PT, PT, PT, UP0, 0x80, 0x0 ;  /* 0x000000000000781c */ /* 0x000fe20003f0f008 */
[----:B------:R-:W-:-:S03]  /*4b60*/  @UP0 UIMAD UR4, UR5, UR15, UR4 ;  /* 0x0000000f050402a4 */ /* 0x000fc6000f8e0204 */
[C---:B------:R-:W-:Y:S01]  /*4b70*/  HMMA.16816.F32.BF16 R108, R4.reuse, R18, R108 ;  /* 0x00000012046c723c */ /* 0x040fe2000004186c */
[----:B------:R-:W3:Y:S07]  /*4b80*/  LDSM.16.MT88.4 R16, [R155+0x3900] ;  /* 0x003900009b10783b */ /* 0x000eee0000004200 */
[C---:B------:R-:W-:Y:S07]  /*4b90*/  HMMA.16816.F32.BF16 R76, R4.reuse, R24, R76 ;  /* 0x00000018044c723c */ /* 0x040fee000004184c */
[----:B------:R-:W-:Y:S01]  /*4ba0*/  @P6 LEA R24, P6, R26, c[0x0][0x1c8], 0x1 ;  /* 0x000072001a186a11 */ /* 0x000fe200078c08ff */
[----:B--2---:R-:W-:Y:S01]  /*4bb0*/  HMMA.16816.F32.BF16 R36, R4, R8, R36 ;  /* 0x000000080424723c */ /* 0x004fe20000041824 */
[----:B------:R-:W-:Y:S01]  /*4bc0*/  @P5 IADD3 R25, R27, UR4, RZ ;  /* 0x000000041b195c10 */ /* 0x000fe2000fffe0ff */
[----:B------:R-:W-:Y:S01]  /*4bd0*/  ULDC.64 UR4, c[0x0][0x2c8] ;  /* 0x0000b20000047ab9 */ /* 0x000fe20000000a00 */
[----:B------:R-:W-:Y:S01]  /*4be0*/  PLOP3.LUT P5, PT, PT, PT, UP0, 0x80, 0x0 ;  /* 0x000000000000781c */ /* 0x000fe20003faf008 */
[----:B------:R-:W-:-:S04]  /*4bf0*/  UIMAD.WIDE.U32 UR22, UR8, UR4, URZ ;  /* 0x00000004081672a5 */ /* 0x000fc8000f8e003f */
[C---:B------:R-:W-:Y:S01]  /*4c00*/  HMMA.16816.F32.BF16 R40, R4.reuse, R10, R40 ;  /* 0x0000000a0428723c */ /* 0x040fe20000041828 */
[----:B------:R-:W2:Y:S02]  /*4c10*/  LDSM.16.MT88.4 R8, [R134+0x5900] ;  /* 0x005900008608783b */ /* 0x000ea40000004200 */
[----:B------:R-:W-:Y:S01]  /*4c20*/  @UP3 UMOV UR9, UR23 ;  /* 0x0000001700093c82 */ /* 0x000fe20008000000 */
[----:B------:R-:W-:Y:S01]  /*4c30*/  @P0 LEA.HI.X R25, R26, c[0x0][0x1cc], R25, 0x1, P6 ;  /* 0x000073001a190a11 */ /* 0x000fe200030f0c19 */
[----:B------:R-:W-:Y:S01]  /*4c40*/  @UP3 USHF.R.U32.HI UR8, URZ, UR5, UR9 ;  /* 0x000000053f083299 */ /* 0x000fe20008011609 */
[----:B------:R-:W-:Y:S02]  /*4c50*/  PLOP3.LUT P0, PT, PT, PT, UP0, 0x80, 0x0 ;  /* 0x000000000000781c */ /* 0x000fe40003f0f008 */
[----:B-1----:R-:W-:Y:S01]  /*4c60*/  HMMA.16816.F32.BF16 R52, R4, R20, R52 ;  /* 0x000000140434723c */ /* 0x002fe20000041834 */
[----:B------:R-:W-:-:S03]  /*4c70*/  UIADD3 UR4, UR7, UR8, URZ ;  /* 0x0000000807047290 */ /* 0x000fc6000fffe03f */
[----:B------:R-:W-:Y:S02]  /*4c80*/  ULDC UR7, c[0x0][0x328] ;  /* 0x0000ca0000077ab9 */ /* 0x000fe40000000800 */
[----:B------:R-:W-:Y:S01]  /*4c90*/  UIADD3 UR7, UR4, UR7, URZ ;  /* 0x0000000704077290 */ /* 0x000fe2000fffe03f */
[----:B------:R-:W-:Y:S01]  /*4ca0*/  IMAD.U32 R21, RZ, RZ, UR14 ;  /* 0x0000000eff157e24 */ /* 0x000fe2000f8e00ff */
[C---:B------:R-:W-:Y:S04]  /*4cb0*/  HMMA.16816.F32.BF16 R56, R4.reuse, R22, R56 ;  /* 0x000000160438723c */ /* 0x040fe80000041838 */
[----:B------:R-:W-:Y:S02]  /*4cc0*/  @P5 LEA R20, P6, R21, R24, 0x1 ;  /* 0x0000001815145211 */ /* 0x000fe400078c08ff */
[----:B------:R-:W-:Y:S01]  /*4cd0*/  PLOP3.LUT P5, PT, PT, PT, UP0, 0x80, 0x0 ;  /* 0x000000000000781c */ /* 0x000fe20003faf008 */
[----:B------:R-:W-:Y:S01]  /*4ce0*/  IMAD.U32 R22, RZ, RZ, UR13 ;  /* 0x0000000dff167e24 */ /* 0x000fe2000f8e00ff */
[----:B------:R-:W-:Y:S01]  /*4cf0*/  HMMA.16816.F32.BF16 R104, R4, R12, R104 ;  /* 0x0000000c0468723c */ /* 0x000fe20000041868 */
[----:B------:R-:W-:-:S07]  /*4d00*/  PLOP3.LUT P5, PT, PT, PT, UP0, 0x80, 0x0 ;  /* 0x000000000000781c */ /* 0x000fce0003faf008 */
[----:B------:R-:W-:Y:S01]  /*4d10*/  HMMA.16816.F32.BF16 R100, R4, R14, R100 ;  /* 0x0000000e0464723c */ /* 0x000fe20000041864 */
[----:B------:R-:W-:Y:S01]  /*4d20*/  @P0 LEA.HI.X R21, R21, R25, R22, 0x1, P6 ;  /* 0x0000001915150211 */ /* 0x000fe200030f0c16 */
[----:B------:R-:W1:Y:S01]  /*4d30*/  LDSM.16.MT88.4 R12, [R135+0x5900] ;  /* 0x00590000870c783b */ /* 0x000e620000004200 */
[----:B------:R-:W-:Y:S02]  /*4d40*/  PLOP3.LUT P0, PT, PT, PT, UP0, 0x80, 0x0 ;  /* 0x000000000000781c */ /* 0x000fe40003f0f008 */
[----:B------:R-:W-:-:S03]  /*4d50*/  PLOP3.LUT P6, PT, PT, PT, UP0, 0x80, 0x0 ;  /* 0x000000000000781c */ /* 0x000fc60003fcf008 */
[C---:B---3--:R-:W-:Y:S08]  /*4d60*/  HMMA.16816.F32.BF16 R60, R4.reuse, R16, R60 ;  /* 0x00000010043c723c */ /* 0x048ff0000004183c */
[----:B------:R-:W-:Y:S01]  /*4d70*/  HMMA.16816.F32.BF16 R64, R4, R18, R64 ;  /* 0x000000120440723c */ /* 0x000fe20000041840 */
[----:B------:R-:W3:Y:S04]  /*4d80*/  LDSM.16.MT88.4 R16, [R155+0x5900] ;  /* 0x005900009b10783b */ /* 0x000ee80000004200 */
[----:B------:R-:W-:Y:S01]  /*4d90*/  @!PT LDS RZ, [RZ] ;  /* 0x00000000fffff984 */ /* 0x000fe20000000800 */
[----:B------:R-:W-:Y:S01]  /*4da0*/  @!PT LDS RZ, [RZ] ;  /* 0x00000000fffff984 */ /* 0x000fe20000000800 */
[----:B------:R-:W-:Y:S01]  /*4db0*/  @!PT LDS RZ, [RZ] ;  /* 0x00000000fffff984 */ /* 0x000fe20000000800 */
[----:B------:R4:W-:Y:S01]  /*4dc0*/  @P0 LDGSTS.E.BYPASS.LTC128B.128 [R132+0xc100], [R24.64], !P3 ;  /* 0x0c10000018840fae */ /* 0x0009e2000d901d52 */
[----:B------:R-:W-:-:S02]  /*4dd0*/  PLOP3.LUT P0, PT, PT, PT, UP0, 0x80, 0x0 ;  /* 0x000000000000781c */ /* 0x000fc40003f0f008 */
[C---:B--2---:R-:W-:Y:S01]  /*4de0*/  HMMA.16816.F32.BF16 R84, R4.reuse, R8, R84 ;  /* 0x000000080454723c */ /* 0x044fe20000041854 */
[----:B------:R4:W-:Y:S01]  /*4df0*/  @P6 LDGSTS.E.BYPASS.LTC128B.128 [R132+0xe100], [R24.64+0x80], !P2 ;  /* 0x0e10008018846fae */ /* 0x0009e2000d101d52 */
[----:B------:R-:W-:Y:S02]  /*4e00*/  PLOP3.LUT P6, PT, PT, PT, UP0, 0x80, 0x0 ;  /* 0x000000000000781c */ /* 0x000fe40003fcf008 */
[----:B------:R-:W-:Y:S01]  /*4e10*/  PLOP3.LUT P0, PT, PT, PT, UP0, 0x80, 0x0 ;  /* 0x000000000000781c */ /* 0x000fe20003f0f008 */
[----:B------:R4:W-:Y:S01]  /*4e20*/  @P5 LDGSTS.E.BYPASS.LTC128B.128 [R132+0x10100], [R24.64+0x100], !P1 ;  /* 0x1010010018845fae */ /* 0x0009e2000c901d52 */
[----:B------:R-:W-:Y:S01]  /*4e30*/  PLOP3.LUT P5, PT, PT, PT, UP0, 0x80, 0x0 ;  /* 0x000000000000781c */ /* 0x000fe20003faf008 */
[----:B------:R-:W-:Y:S01]  /*4e40*/  FADD.FTZ R8, R140, R145 ;  /* 0x000000918c087221 */ /* 0x000fe20000010000 */
[----:B------:R-:W-:Y:S03]  /*4e50*/  HMMA.16816.F32.BF16 R120, R4, R32, R120 ;  /* 0x000000200478723c */ /* 0x000fe60000041878 */
[----:B------:R-:W-:-:S04]  /*4e60*/  FADD.FTZ R8, R143, R8 ;  /* 0x000000088f087221 */ /* 0x000fc80000010000 */
[----:B------:R-:W-:Y:S01]  /*4e70*/  FADD.FTZ R141, R141, R8 ;  /* 0x000000088d8d7221 */ /* 0x000fe20000010000 */
[----:B------:R4:W-:Y:S01]  /*4e80*/  @P6 LDGSTS.E.BYPASS.LTC128B.128 [R132+0xd100], [R20.64], !P3 ;  /* 0x0d10000014846fae */ /* 0x0009e2000d901d52 */
[C---:B------:R-:W-:Y:S02]  /*4e90*/  HMMA.16816.F32.BF16 R116, R4.reuse, R34, R116 ;  /* 0x000000220474723c */ /* 0x040fe40000041874 */
[----:B------:R-:W-:Y:S01]  /*4ea0*/  FADD.FTZ R141, R142, R141 ;  /* 0x0000008d8e8d7221 */ /* 0x000fe20000010000 */
[----:B------:R4:W-:Y:S03]  /*4eb0*/  @P5 LDGSTS.E.BYPASS.LTC128B.128 [R132+0xf100], [R20.64+0x80], !P2 ;  /* 0x0f10008014845fae */ /* 0x0009e6000d101d52 */
[----:B------:R-:W-:Y:S01]  /*4ec0*/  FADD.FTZ R136, R136, R141 ;  /* 0x0000008d88887221 */ /* 0x000fe20000010000 */
[----:B------:R4:W-:Y:S01]  /*4ed0*/  @P0 LDGSTS.E.BYPASS.LTC128B.128 [R132+0x11100], [R20.64+0x100], !P1 ;  /* 0x1110010014840fae */ /* 0x0009e2000c901d52 */
[----:B------:R-:W-:Y:S01]  /*4ee0*/  PLOP3.LUT P0, PT, PT, PT, UP2, 0x40, 0x0 ;  /* 0x000000000000781c */ /* 0x000fe20003f0e828 */
[----:B------:R-:W-:Y:S01]  /*4ef0*/  HMMA.16816.F32.BF16 R44, R4, R28, R44 ;  /* 0x0000001c042c723c */ /* 0x000fe2000004182c */
[----:B------:R-:W-:Y:S01]  /*4f00*/  FADD.FTZ R137, R137, R136 ;  /* 0x0000008889897221 */ /* 0x000fe20000010000 */
[----:B------:R-:W0:Y:S03]  /*4f10*/  LDGDEPBAR ;  /* 0x00000000000079af */ /* 0x000e260000000000 */
[----:B------:R-:W-:-:S03]  /*4f20*/  FADD.FTZ R138, R138, R137 ;  /* 0x000000898a8a7221 */ /* 0x000fc60000010000 */
[----:B------:R-:W-:Y:S01]  /*4f30*/  HMMA.16816.F32.BF16 R48, R4, R30, R48 ;  /* 0x0000001e0430723c */ /* 0x000fe20000041830 */
[----:B------:R-:W-:-:S07]  /*4f40*/  FADD.FTZ R205, R205, R138 ;  /* 0x0000008acdcd7221 */ /* 0x000fce0000010000 */
[C---:B-1----:R-:W-:Y:S08]  /*4f50*/  HMMA.16816.F32.BF16 R68, R4.reuse, R12, R68 ;  /* 0x0000000c0444723c */ /* 0x042ff00000041844 */
[C---:B------:R-:W-:Y:S08]  /*4f60*/  HMMA.16816.F32.BF16 R72, R4.reuse, R14, R72 ;  /* 0x0000000e0448723c */ /* 0x040ff00000041848 */
[C---:B------:R-:W-:Y:S08]  /*4f70*/  HMMA.16816.F32.BF16 R88, R4.reuse, R10, R88 ;  /* 0x0000000a0458723c */ /* 0x040ff00000041858 */
[C---:B---3--:R-:W-:Y:S08]  /*4f80*/  HMMA.16816.F32.BF16 R92, R4.reuse, R16, R92 ;  /* 0x00000010045c723c */ /* 0x048ff0000004185c */
[----:B------:R-:W-:Y:S01]  /*4f90*/  HMMA.16816.F32.BF16 R96, R4, R18, R96 ;  /* 0x000000120460723c */ /* 0x000fe20000041860 */
[----:B------:R-:W-:Y:S07]  /*4fa0*/  @P0 BRA `(.L_x_802) ;  /* 0x0000016000000947 */ /* 0x000fee0003800000 */
[----:B----4-:R-:W-:Y:S01]  /*4fb0*/  ISETP.LT.AND P0, PT, RZ, UR4, PT ;  /* 0x00000004ff007c0c */ /* 0x010fe2000bf01270 */
[----:B------:R-:W-:-:S12]  /*4fc0*/  UIADD3 UR8, UR4, -0x1, URZ ;  /* 0xffffffff04087890 */ /* 0x000fd8000fffe03f */
[----:B------:R-:W-:Y:S05]  /*4fd0*/  @P0 BRA `(.L_x_803) ;  /* 0x0000009000000947 */ /* 0x000fea0003800000 */
[----:B------:R-:W-:Y:S02]  /*4fe0*/  ULDC UR5, c[0x0][0x32c] ;  /* 0x0000cb0000057ab9 */ /* 0x000fe40000000800 */
[----:B------:R-:W-:Y:S02]  /*4ff0*/  UISETP.NE.AND UP0, UPT, UR6, UR5, UPT ;  /* 0x000000050600728c */ /* 0x000fe4000bf05270 */
[----:B------:R-:W-:-:S03]  /*5000*/  UIADD3 UR8, -UR4, URZ, URZ ;  /* 0x0000003f04087290 */ /* 0x000fc6000fffe13f */
[----:B------:R-:W-:Y:S02]  /*5010*/  ULDC.64 UR4, c[0x0][0x330] ;  /* 0x0000cc0000047ab9 */ /* 0x000fe40000000a00 */
[----:B------:R-:W-:-:S07]  /*5020*/  UIMAD.WIDE.U32 UR22, UR8, UR4, URZ ;  /* 0x00000004081672a5 */ /* 0x000fce000f8e003f */
[----:B------:R-:W-:Y:S02]  /*5030*/  @UP0 UMOV UR9, UR23 ;  /* 0x0000001700090c82 */ /* 0x000fe40008000000 */
[----:B------:R-:W-:-:S04]  /*5040*/  @UP0 USHF.R.U32.HI UR8, URZ, UR5, UR9 ;  /* 0x000000053f080299 */ /* 0x000fc80008011609 */
[----:B------:R-:W-:Y:S01]  /*5050*/  ULOP3.LUT UR8, URZ, UR8, URZ, 0x33, !UPT ;  /* 0x000000083f087292 */ /* 0x000fe2000f8e333f */
[----:B------:R-:W-:Y:S05]  /*5060*/  BRA `(.L_x_804) ;  /* 0x0000006000007947 */ /* 0x000fea0003800000 */
.L_x_803:
[----:B------:R-:W-:Y:S02]  /*5070*/  ULDC UR4, c[0x0][0x32c] ;  /* 0x0000cb0000047ab9 */ /* 0x000fe40000000800 */
[----:B------:R-:W-:-:S03]  /*5080*/  UISETP.NE.AND UP0, UPT, UR6, UR4, UPT ;  /* 0x000000040600728c */ /* 0x000fc6000bf05270 */
[----:B------:R-:W-:Y:S02]  /*5090*/  ULDC.64 UR4, c[0x0][0x330] ;  /* 0x0000cc0000047ab9 */ /* 0x000fe40000000a00 */
[----:B------:R-:W-:-:S07]  /*50a0*/  UIMAD.WIDE.U32 UR22, UR8, UR4, URZ ;  /* 0x00000004081672a5 */ /* 0x000fce000f8e003f */
[----:B------:R-:W-:Y:S02]  /*50b0*/  @UP0 UMOV UR9, UR23 ;  /* 0x0000001700090c82 */ /* 0x000fe40008000000 */
[----:B------:R-:W-:Y:S02]  /*50c0*/  @UP0 USHF.R.U32.HI UR8, URZ, UR5, UR9 ;  /* 0x000000053f080299 */ /* 0x000fe40008011609 */
.L_x_804:
[----:B------:R-:W-:Y:S02]  /*50d0*/  ULDC UR4, c[0x0][0x32c] ;  /* 0x0000cb0000047ab9 */ /* 0x000fe40000000800 */
[----:B------:R-:W-:-:S04]  /*50e0*/  UIMAD UR4, UR8, UR4, UR4 ;  /* 0x00000004080472a4 */ /* 0x000fc8000f8e0204 */
[----:B------:R-:W-:-:S04]  /*50f0*/  UISETP.LT.AND UP0, UPT, UR7, UR4, UPT ;  /* 0x000000040700728c */ /* 0x000fc8000bf01270 */
[----:B------:R-:W-:-:S04]  /*5100*/  USEL UR7, UR7, UR4, UP0 ;  /* 0x0000000407077287 */ /* 0x000fc80008000000 */
.L_x_802:
[----:B----4-:R-:W-:Y:S02]  /*5110*/  USHF.R.S32.HI UR4, URZ, 0x1f, UR7 ;  /* 0x0000001f3f047899 */ /* 0x010fe40008011407 */
[----:B------:R-:W-:Y:S02]  /*5120*/  UMOV UR5, 0x1 ;  /* 0x0000000100057882 */ /* 0x000fe40000000000 */
[----:B------:R-:W-:Y:S02]  /*5130*/  ULEA.HI UR4, UR4, UR7, URZ, 0x6 ;  /* 0x0000000704047291 */ /* 0x000fe4000f8f303f */
[----:B------:R-:W-:Y:S02]  /*5140*/  UMOV UR15, URZ ;  /* 0x0000003f000f7c82 */ /* 0x000fe40008000000 */
[----:B------:R-:W-:-:S04]  /*5150*/  USHF.R.S32.HI UR21, URZ, 0x6, UR4 ;  /* 0x000000063f157899 */ /* 0x000fc80008011404 */
[----:B------:R-:W-:-:S04]  /*5160*/  UISETP.LT.AND UP0, UPT, UR10, UR21, UPT ;  /* 0x000000150a00728c */ /* 0x000fc8000bf01270 */
[----:B------:R-:W-:-:S04]  /*5170*/  USEL UR21, UR10, UR21, !UP0 ;  /* 0x000000150a157287 */ /* 0x000fc8000c000000 */
[----:B------:R-:W-:-:S06]  /*5180*/  UISETP.GE.AND UP0, UPT, UR17, UR21, UPT ;  /* 0x000000151100728c */ /* 0x000fcc000bf06270 */
[----:B------:R-:W-:-:S13]  /*5190*/  PLOP3.LUT P0, PT, PT, PT, UP0, 0x80, 0x0 ;  /* 0x000000000000781c */ /* 0x000fda0003f0f008 */
[----:B------:R-:W-:Y:S05]  /*51a0*/  @!P0 BRA `(.L_x_805) ;  /* 0x00003ab000008947 */ /* 0x000fea0003800000 */
[----:B------:R-:W-:Y:S01]  /*51b0*/  PLOP3.LUT P5, PT, PT, PT, UP3, 0x80, 0x0 ;  /* 0x000000000000781c */ /* 0x000fe20003faf038 */
[----:B------:R-:W-:Y:S01]  /*51c0*/  IMAD.MOV.U32 R189, RZ, RZ, 0x20 ;  /* 0x00000020ffbd7424 */ /* 0x000fe200078e00ff */
[----:B------:R-:W-:Y:S01]  /*51d0*/  PLOP3.LUT P0, PT, PT, PT, UP3, 0x80, 0x0 ;  /* 0x000000000000781c */ /* 0x000fe20003f0f038 */
[----:B------:R-:W-:Y:S01]  /*51e0*/  IMAD.MOV.U32 R3, RZ, RZ, R0 ;  /* 0x000000ffff037224 */ /* 0x000fe200078e0000 */
[C---:B------:R-:W-:Y:S01]  /*51f0*/  IADD3 R216, P6, R194.reuse, 0x40, RZ ;  /* 0x00000040c2d87810 */ /* 0x040fe20007fde0ff */
[----:B------:R-:W-:Y:S01]  /*5200*/  IMAD.MOV.U32 R132, RZ, RZ, R2 ;  /* 0x000000ffff847224 */ /* 0x000fe200078e0002 */
[----:B------:R-:W-:Y:S01]  /*5210*/  SEL R189, R189, 0xffffffe0, !P4 ;  /* 0xffffffe0bdbd7807 */ /* 0x000fe20006000000 */
[----:B------:R-:W-:Y:S01]  /*5220*/  UMOV UR15, URZ ;  /* 0x0000003f000f7c82 */ /* 0x000fe20008000000 */
[----:B------:R-:W-:Y:S01]  /*5230*/  IADD3 R214, P4, R194, 0x80, RZ ;  /* 0x00000080c2d67810 */ /* 0x000fe20007f9e0ff */
[----:B------:R-:W-:Y:S01]  /*5240*/  IMAD.X R215, RZ, RZ, R199, P6 ;  /* 0x000000ffffd77224 */ /* 0x000fe200030e06c7 */
[----:B------:R-:W-:Y:S01]  /*5250*/  IADD3 R210, P6, R196, 0x80, RZ ;  /* 0x00000080c4d27810 */ /* 0x000fe20007fde0ff */
[----:B------:R-:W-:-:S02]  /*5260*/  UMOV UR5, 0x1 ;  /* 0x0000000100057882 */ /* 0x000fc40000000000 */
[----:B------:R-:W-:Y:S01]  /*5270*/  @P5 IMAD.HI.U32 R208, R200, c[0x0][0x2c8], RZ ;  /* 0x0000b200c8d05a27 */ /* 0x000fe200078e00ff */
[----:B------:R-:W-:Y:S01]  /*5280*/  IADD3 R212, P5, R196, 0x40, RZ ;  /* 0x00000040c4d47810 */ /* 0x000fe20007fbe0ff */
[----:B------:R-:W-:Y:S02]  /*5290*/  ULDC.64 UR8, c[0x0][0x208] ;  /* 0x0000820000087ab9 */ /* 0x000fe40000000a00 */
[----:B------:R-:W-:Y:S01]  /*52a0*/  IMAD.X R213, RZ, RZ, R199, P4 ;  /* 0x000000ffffd57224 */ /* 0x000fe200020e06c7 */
[----:B------:R-:W-:Y:S01]  /*52b0*/  @P0 SHF.R.U32.HI R208, RZ, c[0x0][0x2cc], R208 ;  /* 0x0000b300ffd00a19 */ /* 0x000fe200000116d0 */
[--C-:B------:R-:W-:Y:S02]  /*52c0*/  IMAD.X R211, RZ, RZ, R203.reuse, P5 ;  /* 0x000000ffffd37224 */ /* 0x100fe400028e06cb */
[----:B------:R-:W-:Y:S02]  /*52d0*/  IMAD.X R209, RZ, RZ, R203, P6 ;  /* 0x000000ffffd17224 */ /* 0x000fe400030e06cb */
.L_x_814:
[----:B------:R-:W-:Y:S04]  /*52e0*/  DEPBAR.LE SB0, 0x2 ;  /* 0x000080800000791a */ /* 0x000fe80000000000 */
[----:B------:R-:W-:Y:S01]  /*52f0*/  BAR.SYNC.DEFER_BLOCKING 0x0 ;  /* 0x0000000000007b1d */ /* 0x000fe20000010000 */
[----:B------:R-:W-:Y:S01]  /*5300*/  UIMAD UR4, UR5, 0x6000, URZ ;  /* 0x00006000050478a4 */ /* 0x000fe2000f8e023f */
[----:B------:R-:W-:Y:S01]  /*5310*/  MOV R179, UR15 ;  /* 0x0000000f00b37c02 */ /* 0x000fe20008000f00 */
[----:B------:R-:W-:Y:S01]  /*5320*/  UISETP.GE.AND UP1, UPT, UR10, UR17, UPT ;  /* 0x000000110a00728c */ /* 0x000fe2000bf26270 */
[----:B------:R-:W-:Y:S03]  /*5330*/  IMAD.MOV.U32 R232, RZ, RZ, R200 ;  /* 0x000000ffffe87224 */ /* 0x000fe600078e00c8 */
[----:B------:R-:W-:Y:S02]  /*5340*/  IADD3 R180, R188, UR4, RZ ;  /* 0x00000004bcb47c10 */ /* 0x000fe4000fffe0ff */
[----:B------:R-:W-:Y:S02]  /*5350*/  PLOP3.LUT P0, PT, PT, PT, UP1, 0x80, 0x0 ;  /* 0x000000000000781c */ /* 0x000fe40003f0f018 */
[C---:B------:R-:W-:Y:S01]  /*5360*/  IADD3 R191, R189.reuse, R180, R192 ;  /* 0x000000b4bdbf7210 */ /* 0x040fe20007ffe0c0 */
[--C-:B------:R-:W-:Y:S02]  /*5370*/  IMAD.IADD R133, R189, 0x1, R180.reuse ;  /* 0x00000001bd857824 */ /* 0x100fe400078e02b4 */
[----:B------:R-:W-:Y:S01]  /*5380*/  @!UP1 UIADD3 UR7, UR17, -0x1, URZ ;  /* 0xffffffff11079890 */ /* 0x000fe2000fffe03f */
[----:B------:R-:W-:Y:S03]  /*5390*/  IMAD.IADD R0, R192, 0x1, R180 ;  /* 0x00000001c0007824 */ /* 0x000fe600078e02b4 */
[----:B------:R-:W-:Y:S02]  /*53a0*/  @!UP1 USHF.R.S32.HI UR6, URZ, 0x1f, UR7 ;  /* 0x0000001f3f069899 */ /* 0x000fe40008011407 */
[----:B------:R-:W-:Y:S02]  /*53b0*/  @!UP1 UIMAD.WIDE.U32 UR22, UR7, UR8, URZ ;  /* 0x00000008071692a5 */ /* 0x000fe4000f8e003f */
[----:B------:R-:W-:Y:S01]  /*53c0*/  @!UP1 UIMAD UR6, UR6, UR8, URZ ;  /* 0x00000008060692a4 */ /* 0x000fe2000f8e023f */
[----:B------:R-:W-:Y:S03]  /*53d0*/  LDSM.16.M88.4 R136, [R190] ;  /* 0x00000000be88783b */ /* 0x000fe60000000200 */
[----:B------:R-:W-:Y:S02]  /*53e0*/  @!UP1 UIMAD UR6, UR7, UR9, UR6 ;  /* 0x00000009070692a4 */ /* 0x000fe4000f8e0206 */
[----:B------:R-:W-:Y:S02]  /*53f0*/  @!UP1 USHF.L.U32 UR7, UR22, 0x6, URZ ;  /* 0x0000000616079899 */ /* 0x000fe4000800063f */
[----:B------:R-:W-:Y:S01]  /*5400*/  @!UP1 UIADD3 UR6, UR23, UR6, URZ ;  /* 0x0000000617069290 */ /* 0x000fe2000fffe03f */
[----:B------:R-:W1:Y:S03]  /*5410*/  LDSM.16.M88.4 R140, [R188+UR4+0xc100] ;  /* 0x00c10004bc8c783b */ /* 0x000e660008000200 */
[----:B------:R-:W-:Y:S01]  /*5420*/  @!P0 IADD3 R2, P4, R194, UR7, RZ ;  /* 0x00000007c2028c10 */ /* 0x000fe2000ff9e0ff */
[----:B------:R-:W-:Y:S01]  /*5430*/  @!UP1 USHF.L.U64.HI UR6, UR22, 0x6, UR6 ;  /* 0x0000000616069899 */ /* 0x000fe20008010206 */
[----:B------:R-:W-:Y:S01]  /*5440*/  @!P0 IADD3 R169, P5, R216, UR7, RZ ;  /* 0x00000007d8a98c10 */ /* 0x000fe2000ffbe0ff */
[----:B------:R-:W-:Y:S01]  /*5450*/  @!UP1 UIADD3 UR22, UP0, UR12, UR7, URZ ;  /* 0x000000070c169290 */ /* 0x000fe2000ff1e03f */
[----:B------:R-:W2:Y:S01]  /*5460*/  LDSM.16.M88.4 R144, [R188+UR4+0xc900] ;  /* 0x00c90004bc90783b */ /* 0x000ea20008000200 */
[C---:B------:R-:W-:Y:S02]  /*5470*/  @!P0 LEA R166, P6, R2.reuse, c[0x0][0x1f8], 0x1 ;  /* 0x00007e0002a68a11 */ /* 0x040fe400078c08ff */
[----:B------:R-:W-:Y:S02]  /*5480*/  @!P0 IADD3.X R165, R199, UR6, RZ, P4, !PT ;  /* 0x00000006c7a58c10 */ /* 0x000fe4000a7fe4ff */
[----:B------:R-:W-:Y:S02]  /*5490*/  @!P0 LEA R164, P4, R169, c[0x0][0x1f8], 0x1 ;  /* 0x00007e00a9a48a11 */ /* 0x000fe400078808ff */
[----:B------:R-:W3:Y:S01]  /*54a0*/  LDSM.16.M88.4 R148, [R188+UR4+0xd100] ;  /* 0x00d10004bc94783b */ /* 0x000ee20008000200 */
[----:B------:R-:W-:Y:S02]  /*54b0*/  @!P0 LEA.HI.X R167, R2, c[0x0][0x1fc], R165, 0x1, P6 ;  /* 0x00007f0002a78a11 */ /* 0x000fe400030f0ca5 */
[----:B------:R-:W-:Y:S02]  /*54c0*/  @!P0 IADD3.X R168, R215, UR6, RZ, P5, !PT ;  /* 0x00000006d7a88c10 */ /* 0x000fe4000affe4ff */
[----:B------:R-:W-:Y:S01]  /*54d0*/  @!P0 IADD3 R2, P5, R214, UR7, RZ ;  /* 0x00000007d6028c10 */ /* 0x000fe2000ffbe0ff */
[----:B------:R-:W-:Y:S01]  /*54e0*/  @!UP1 UIADD3.X UR7, UR11, UR6, URZ, UP0, !UPT ;  /* 0x000000060b079290 */ /* 0x000fe200087fe43f */
[----:B------:R-:W4:Y:S01]  /*54f0*/  LDSM.16.M88.4 R152, [R188+UR4+0xd900] ;  /* 0x00d90004bc98783b */ /* 0x000f220008000200 */
[----:B------:R-:W-:Y:S01]  /*5500*/  @!P0 LEA.HI.X R165, R169, c[0x0][0x1fc], R168, 0x1, P4 ;  /* 0x00007f00a9a58a11 */ /* 0x000fe200020f0ca8 */
[----:B------:R-:W-:Y:S01]  /*5510*/  UISETP.GE.AND UP0, UPT, UR15, 0x1, UPT ;  /* 0x000000010f00788c */ /* 0x000fe2000bf06270 */
[----:B------:R-:W-:Y:S02]  /*5520*/  @!P0 LEA R172, P6, R2, c[0x0][0x1f8], 0x1 ;  /* 0x00007e0002ac8a11 */ /* 0x000fe400078c08ff */
[----:B------:R-:W-:Y:S02]  /*5530*/  @!P0 IADD3 R175, P4, R194, UR22, RZ ;  /* 0x00000016c2af8c10 */ /* 0x000fe4000ff9e0ff */
[----:B------:R-:W-:Y:S01]  /*5540*/  LDSM.16.M88.4 R156, [R133+0xd100] ;  /* 0x00d10000859c783b */ /* 0x000fe20000000200 */
[----:B------:R-:W-:Y:S01]  /*5550*/  @!P0 IADD3.X R171, R213, UR6, RZ, P5, !PT ;  /* 0x00000006d5ab8c10 */ /* 0x000fe2000affe4ff */
[----:B------:R-:W-:Y:S01]  /*5560*/  USHF.L.U32 UR6, UR17, 0x6, URZ ;  /* 0x0000000611067899 */ /* 0x000fe2000800063f */
[----:B------:R-:W-:Y:S02]  /*5570*/  @!P0 LEA R170, P5, R175, c[0x0][0x1f8], 0x1 ;  /* 0x00007e00afaa8a11 */ /* 0x000fe400078a08ff */
[----:B------:R-:W-:Y:S02]  /*5580*/  @!P0 LEA.HI.X R173, R2, c[0x0][0x1fc], R171, 0x1, P6 ;  /* 0x00007f0002ad8a11 */ /* 0x000fe400030f0cab */
[----:B------:R-:W-:Y:S01]  /*5590*/  @!P0 IADD3.X R168, R199, UR7, RZ, P4, !PT ;  /* 0x00000007c7a88c10 */ /* 0x000fe2000a7fe4ff */
[----:B------:R-:W-:Y:S01]  /*55a0*/  IMAD.U32 R228, RZ, RZ, UR6 ;  /* 0x00000006ffe47e24 */ /* 0x000fe2000f8e00ff */
[----:B------:R-:W-:Y:S02]  /*55b0*/  @!P0 IADD3 R169, P4, R216, UR22, RZ ;  /* 0x00000016d8a98c10 */ /* 0x000fe4000ff9e0ff */
[----:B------:R-:W-:Y:S01]  /*55c0*/  @!P0 LEA.HI.X R171, R175, c[0x0][0x1fc], R168, 0x1, P5 ;  /* 0x00007f00afab8a11 */ /* 0x000fe200028f0ca8 */
[C---:B-1----:R-:W-:Y:S03]  /*55d0*/  HMMA.16816.F32.BF16 R4, R136.reuse, R140, RZ ;  /* 0x0000008c8804723c */ /* 0x042fe600000418ff */
[----:B------:R-:W-:Y:S02]  /*55e0*/  @!P0 IADD3.X R168, R215, UR7, RZ, P4, !PT ;  /* 0x00000007d7a88c10 */ /* 0x000fe4000a7fe4ff */
[C---:B------:R-:W-:Y:S02]  /*55f0*/  @!P0 LEA R174, P6, R169.reuse, c[0x0][0x1f8], 0x1 ;  /* 0x00007e00a9ae8a11 */ /* 0x040fe400078c08ff */
[----:B------:R-:W-:Y:S01]  /*5600*/  @!P0 IADD3 R2, P5, R214, UR22, RZ ;  /* 0x00000016d6028c10 */ /* 0x000fe2000ffbe0ff */
[C---:B------:R-:W-:Y:S01]  /*5610*/  HMMA.16816.F32.BF16 R8, R136.reuse, R142, RZ ;  /* 0x0000008e8808723c */ /* 0x040fe200000418ff */
[----:B------:R-:W-:Y:S03]  /*5620*/  LDSM.16.M88.4 R140, [R186] ;  /* 0x00000000ba8c783b */ /* 0x000fe60000000200 */
[----:B------:R-:W-:Y:S01]  /*5630*/  @!P0 LEA.HI.X R175, R169, c[0x0][0x1fc], R168, 0x1, P6 ;  /* 0x00007f00a9af8a11 */ /* 0x000fe200030f0ca8 */
[----:B------:R-:W-:Y:S01]  /*5640*/  @!P0 IMAD R169, R179, 0x6000, R204 ;  /* 0x00006000b3a98824 */ /* 0x000fe200078e02cc */
[C---:B------:R-:W-:Y:S02]  /*5650*/  @!P0 LEA R176, P4, R2.reuse, c[0x0][0x1f8], 0x1 ;  /* 0x00007e0002b08a11 */ /* 0x040fe400078808ff */
[C---:B--2---:R-:W-:Y:S01]  /*5660*/  HMMA.16816.F32.BF16 R12, R136.reuse, R144, RZ ;  /* 0x00000090880c723c */ /* 0x044fe200000418ff */
[----:B------:R-:W-:Y:S01]  /*5670*/  @!P0 IADD3.X R177, R213, UR7, RZ, P5, !PT ;  /* 0x00000007d5b18c10 */ /* 0x000fe2000affe4ff */
[----:B------:R-:W-:Y:S02]  /*5680*/  UIADD3 UR7, UR15, 0x1, URZ ;  /* 0x000000010f077890 */ /* 0x000fe4000fffe03f */
[----:B------:R-:W-:Y:S02]  /*5690*/  IADD3 R228, -R201, 0x1, -R228 ;  /* 0x00000001c9e47810 */ /* 0x000fe40007ffe9e4 */
[----:B------:R-:W-:Y:S01]  /*56a0*/  @!P0 LEA.HI.X R177, R2, c[0x0][0x1fc], R177, 0x1, P4 ;  /* 0x00007f0002b18a11 */ /* 0x000fe200020f0cb1 */
[----:B------:R-:W-:Y:S01]  /*56b0*/  USEL UR15, UR7, URZ, !UP0 ;  /* 0x0000003f070f7287 */ /* 0x000fe2000c000000 */
[C---:B------:R-:W-:Y:S01]  /*56c0*/  HMMA.16816.F32.BF16 R16, R136.reuse, R146, RZ ;  /* 0x000000928810723c */ /* 0x040fe200000418ff */
[----:B------:R-:W1:Y:S03]  /*56d0*/  LDSM.16.M88.4 R144, [R133+0xc100] ;  /* 0x00c100008590783b */ /* 0x000e660000000200 */
[----:B------:R-:W-:Y:S02]  /*56e0*/  IADD3 R2, R192, R133, RZ ;  /* 0x00000085c0027210 */ /* 0x000fe40007ffe0ff */
[----:B------:R-:W-:Y:S02]  /*56f0*/  IADD3 R228, R228, c[0x0][0x1d0], RZ ;  /* 0x00007400e4e47a10 */ /* 0x000fe40007ffe0ff */
[C---:B---3--:R-:W-:Y:S04]  /*5700*/  HMMA.16816.F32.BF16 R20, R136.reuse, R148, RZ ;  /* 0x000000948814723c */ /* 0x048fe800000418ff */
[----:B------:R-:W-:Y:S04]  /*5710*/  IADD3 R228, R228, -c[0x0][0x168], RZ ;  /* 0x80005a00e4e47a10 */ /* 0x000fe80007ffe0ff */
[C---:B------:R-:W-:Y:S01]  /*5720*/  HMMA.16816.F32.BF16 R24, R136.reuse, R150, RZ ;  /* 0x000000968818723c */ /* 0x040fe200000418ff */
[----:B------:R-:W2:Y:S03]  /*5730*/  LDSM.16.M88.4 R148, [R133+0xc900] ;  /* 0x00c900008594783b */ /* 0x000ea60000000200 */
[C---:B------:R-:W-:Y:S02]  /*5740*/  IADD3 R229, R228.reuse, c[0x0][0x328], RZ ;  /* 0x0000ca00e4e57a10 */ /* 0x040fe40007ffe0ff */
[----:B------:R-:W-:Y:S02]  /*5750*/  IADD3 R228, R228, UR16, RZ ;  /* 0x00000010e4e47c10 */ /* 0x000fe4000fffe0ff */
[C---:B----4-:R-:W-:Y:S08]  /*5760*/  HMMA.16816.F32.BF16 R28, R136.reuse, R152, RZ ;  /* 0x00000098881c723c */ /* 0x050ff000000418ff */
[----:B------:R-:W-:Y:S01]  /*5770*/  HMMA.16816.F32.BF16 R32, R136, R154, RZ ;  /* 0x0000009a8820723c */ /* 0x000fe200000418ff */
[----:B------:R-:W3:Y:S07]  /*5780*/  LDSM.16.M88.4 R136, [R133+0xd900] ;  /* 0x00d900008588783b */ /* 0x000eee0000000200 */
[----:B------:R-:W-:Y:S01]  /*5790*/  @!PT LDS RZ, [RZ] ;  /* 0x00000000fffff984 */ /* 0x000fe20000000800 */
[----:B------:R-:W-:Y:S01]  /*57a0*/  @!PT LDS RZ, [RZ] ;  /* 0x00000000fffff984 */ /* 0x000fe20000000800 */
[----:B------:R-:W-:Y:S01]  /*57b0*/  @!PT LDS RZ, [RZ] ;  /* 0x00000000fffff984 */ /* 0x000fe20000000800 */
[----:B------:R4:W-:Y:S01]  /*57c0*/  @!P0 LDGSTS.E.BYPASS.LTC128B.128 [R169], [R166.64], !P3 ;  /* 0x00000000a6a98fae */ /* 0x0009e2000d901d52 */
[C---:B-1----:R-:W-:Y:S06]  /*57d0*/  HMMA.16816.F32.BF16 R4, R140.reuse, R144, R4 ;  /* 0x000000908c04723c */ /* 0x042fec0000041804 */
[----:B------:R4:W-:Y:S02]  /*57e0*/  @!P0 LDGSTS.E.BYPASS.LTC128B.128 [R169+0x2000], [R164.64], !P2 ;  /* 0x02000000a4a98fae */ /* 0x0009e4000d101d52 */
[C---:B------:R-:W-:Y:S05]  /*57f0*/  HMMA.16816.F32.BF16 R8, R140.reuse, R146, R8 ;  /* 0x000000928c08723c */ /* 0x040fea0000041808 */
[----:B------:R1:W-:Y:S03]  /*5800*/  @!P0 LDGSTS.E.BYPASS.LTC128B.128 [R169+0x4000], [R172.64], !P1 ;  /* 0x04000000aca98fae */ /* 0x0003e6000c901d52 */
[C---:B--2---:R-:W-:Y:S04]  /*5810*/  HMMA.16816.F32.BF16 R12, R140.reuse, R148, R12 ;  /* 0x000000948c0c723c */ /* 0x044fe8000004180c */
[----:B------:R1:W-:Y:S04]  /*5820*/  @!P0 LDGSTS.E.BYPASS.LTC128B.128 [R169+0x1000], [R170.64], !P3 ;  /* 0x01000000aaa98fae */ /* 0x0003e8000d901d52 */
[C---:B------:R-:W-:Y:S03]  /*5830*/  HMMA.16816.F32.BF16 R16, R140.reuse, R150, R16 ;  /* 0x000000968c10723c */ /* 0x040fe60000041810 */
[----:B------:R1:W-:Y:S05]  /*5840*/  @!P0 LDGSTS.E.BYPASS.LTC128B.128 [R169+0x3000], [R174.64], !P2 ;  /* 0x03000000aea98fae */ /* 0x0003ea000d101d52 */
[C---:B------:R-:W-:Y:S02]  /*5850*/  HMMA.16816.F32.BF16 R20, R140.reuse, R156, R20 ;  /* 0x0000009c8c14723c */ /* 0x040fe40000041814 */
[----:B------:R1:W-:Y:S01]  /*5860*/  @!P0 LDGSTS.E.BYPASS.LTC128B.128 [R169+0x5000], [R176.64], !P1 ;  /* 0x05000000b0a98fae */ /* 0x0003e2000c901d52 */
[----:B------:R-:W-:Y:S05]  /*5870*/  PLOP3.LUT P0, PT, PT, PT, UP3, 0x80, 0x0 ;  /* 0x000000000000781c */ /* 0x000fea0003f0f038 */
[C---:B------:R-:W-:Y:S01]  /*5880*/  HMMA.16816.F32.BF16 R24, R140.reuse, R158, R24 ;  /* 0x0000009e8c18723c */ /* 0x040fe20000041818 */
[----:B------:R-:W-:Y:S07]  /*5890*/  LDSM.16.M88.4 R152, [R185] ;  /* 0x00000000b998783b */ /* 0x000fee0000000200 */
[C---:B---3--:R-:W-:Y:S01]  /*58a0*/  HMMA.16816.F32.BF16 R28, R140.reuse, R136, R28 ;  /* 0x000000888c1c723c */ /* 0x048fe2000004181c */
[----:B------:R-:W2:Y:S03]  /*58b0*/  LDSM.16.M88.4 R160, [R0+0xc100] ;  /* 0x00c1000000a0783b */ /* 0x000ea60000000200 */
[----:B------:R-:W-:Y:S02]  /*58c0*/  @P0 MOV R232, R208 ;  /* 0x000000d000e80202 */ /* 0x000fe40000000f00 */
[----:B------:R-:W-:Y:S02]  /*58d0*/  PLOP3.LUT P0, PT, PT, PT, UP2, 0x40, 0x0 ;  /* 0x000000000000781c */ /* 0x000fe40003f0e828 */
[----:B------:R-:W-:Y:S01]  /*58e0*/  HMMA.16816.F32.BF16 R32, R140, R138, R32 ;  /* 0x0000008a8c20723c */ /* 0x000fe20000041820 */
[----:B------:R-:W3:Y:S07]  /*58f0*/  LDSM.16.M88.4 R144, [R0+0xc900] ;  /* 0x00c900000090783b */ /* 0x000eee0000000200 */
[----:B------:R-:W5:Y:S07]  /*5900*/  LDSM.16.M88.4 R148, [R0+0xd100] ;  /* 0x00d100000094783b */ /* 0x000f6e0000000200 */
[----:B------:R-:W5:Y:S07]  /*5910*/  LDSM.16.M88.4 R156, [R0+0xd900] ;  /* 0x00d90000009c783b */ /* 0x000f6e0000000200 */
[----:B----4-:R-:W-:Y:S07]  /*5920*/  LDSM.16.M88.4 R164, [R184] ;  /* 0x00000000b8a4783b */ /* 0x010fee0000000200 */
[----:B-1----:R-:W1:Y:S01]  /*5930*/  LDSM.16.M88.4 R168, [R2+0xc100] ;  /* 0x00c1000002a8783b */ /* 0x002e620000000200 */
[C---:B--2---:R-:W-:Y:S06]  /*5940*/  HMMA.16816.F32.BF16 R4, R152.reuse, R160, R4 ;  /* 0x000000a09804723c */ /* 0x044fec0000041804 */
[----:B------:R-:W2:Y:S02]  /*5950*/  LDSM.16.M88.4 R136, [R2+0xc900] ;  /* 0x00c900000288783b */ /* 0x000ea40000000200 */
[C---:B------:R-:W-:Y:S05]  /*5960*/  HMMA.16816.F32.BF16 R8, R152.reuse, R162, R8 ;  /* 0x000000a29808723c */ /* 0x040fea0000041808 */
[----:B------:R-:W4:Y:S03]  /*5970*/  LDSM.16.M88.4 R140, [R2+0xd100] ;  /* 0x00d10000028c783b */ /* 0x000f260000000200 */
[C---:B---3--:R-:W-:Y:S04]  /*5980*/  HMMA.16816.F32.BF16 R12, R152.reuse, R144, R12 ;  /* 0x00000090980c723c */ /* 0x048fe8000004180c */
[----:B------:R-:W-:Y:S04]  /*5990*/  LDSM.16.M88.4 R160, [R188+UR4+0xf900] ;  /* 0x00f90004bca0783b */ /* 0x000fe80008000200 */
[C---:B------:R-:W-:Y:S03]  /*59a0*/  HMMA.16816.F32.BF16 R16, R152.reuse, R146, R16 ;  /* 0x000000929810723c */ /* 0x040fe60000041810 */
[----:B------:R-:W3:Y:S05]  /*59b0*/  LDSM.16.M88.4 R144, [R2+0xd900] ;  /* 0x00d900000290783b */ /* 0x000eea0000000200 */
[C---:B-----5:R-:W-:Y:S02]  /*59c0*/  HMMA.16816.F32.BF16 R20, R152.reuse, R148, R20 ;  /* 0x000000949814723c */ /* 0x060fe40000041814 */
[----:B------:R-:W-:Y:S06]  /*59d0*/  LDSM.16.M88.4 R172, [R133+0xe900] ;  /* 0x00e9000085ac783b */ /* 0x000fec0000000200 */
[C---:B------:R-:W-:Y:S01]  /*59e0*/  HMMA.16816.F32.BF16 R24, R152.reuse, R150, R24 ;  /* 0x000000969818723c */ /* 0x040fe20000041818 */
[----:B------:R-:W-:Y:S07]  /*59f0*/  LDSM.16.M88.4 R148, [R190+0x4000] ;  /* 0x00400000be94783b */ /* 0x000fee0000000200 */
[C---:B------:R-:W-:Y:S01]  /*5a00*/  HMMA.16816.F32.BF16 R28, R152.reuse, R156, R28 ;  /* 0x0000009c981c723c */ /* 0x040fe2000004181c */
[----:B------:R-:W-:Y:S07]  /*5a10*/  LDSM.16.M88.4 R176, [R0+0xe100] ;  /* 0x00e1000000b0783b */ /* 0x000fee0000000200 */
[----:B------:R-:W-:Y:S01]  /*5a20*/  HMMA.16816.F32.BF16 R32, R152, R158, R32 ;  /* 0x0000009e9820723c */ /* 0x000fe20000041820 */
[----:B------:R-:W5:Y:S07]  /*5a30*/  LDSM.16.M88.4 R152, [R188+UR4+0xe100] ;  /* 0x00e10004bc98783b */ /* 0x000f6e0008000200 */
[C---:B-1----:R-:W-:Y:S01]  /*5a40*/  HMMA.16816.F32.BF16 R4, R164.reuse, R168, R4 ;  /* 0x000000a8a404723c */ /* 0x042fe20000041804 */
[----:B------:R-:W-:Y:S07]  /*5a50*/  LDSM.16.M88.4 R156, [R188+UR4+0xe900] ;  /* 0x00e90004bc9c783b */ /* 0x000fee0008000200 */
[C---:B------:R-:W-:Y:S01]  /*5a60*/  HMMA.16816.F32.BF16 R8, R164.reuse, R170, R8 ;  /* 0x000000aaa408723c */ /* 0x040fe20000041808 */
[----:B------:R-:W-:Y:S07]  /*5a70*/  LDSM.16.M88.4 R168, [R133+0xe100] ;  /* 0x00e1000085a8783b */ /* 0x000fee0000000200 */
[C---:B--2---:R-:W-:Y:S01]  /*5a80*/  HMMA.16816.F32.BF16 R12, R164.reuse, R136, R12 ;  /* 0x00000088a40c723c */ /* 0x044fe2000004180c */
[----:B------:R-:W-:Y:S07]  /*5a90*/  LDSM.16.M88.4 R180, [R188+UR4+0x10100] ;  /* 0x01010004bcb4783b */ /* 0x000fee0008000200 */
[C---:B------:R-:W-:Y:S01]  /*5aa0*/  HMMA.16816.F32.BF16 R16, R164.reuse, R138, R16 ;  /* 0x0000008aa410723c */ /* 0x040fe20000041810 */
[----:B------:R-:W-:Y:S07]  /*5ab0*/  LDSM.16.M88.4 R136, [R188+UR4+0xf100] ;  /* 0x00f10004bc88783b */ /* 0x000fee0008000200 */
[C---:B----4-:R-:W-:Y:S01]  /*5ac0*/  HMMA.16816.F32.BF16 R20, R164.reuse, R140, R20 ;  /* 0x0000008ca414723c */ /* 0x050fe20000041814 */
[----:B------:R-:W0:Y:S07]  /*5ad0*/  LDGDEPBAR ;  /* 0x00000000000079af */ /* 0x000e2e0000000000 */
[C---:B------:R-:W-:Y:S01]  /*5ae0*/  HMMA.16816.F32.BF16 R24, R164.reuse, R142, R24 ;  /* 0x0000008ea418723c */ /* 0x040fe20000041818 */
[----:B------:R-:W-:Y:S07]  /*5af0*/  LDSM.16.M88.4 R140, [R186+0x4000] ;  /* 0x00400000ba8c783b */ /* 0x000fee0000000200 */
[C---:B---3--:R-:W-:Y:S01]  /*5b00*/  HMMA.16816.F32.BF16 R28, R164.reuse, R144, R28 ;  /* 0x00000090a41c723c */ /* 0x048fe2000004181c */
[----:B------:R-:W1:Y:S07]  /*5b10*/  SHFL.IDX PT, R233, R232, RZ, 0x1c1f ;  /* 0x001c1fffe8e97589 */ /* 0x000e6e00000e0000 */
[----:B------:R-:W-:Y:S01]  /*5b20*/  HMMA.16816.F32.BF16 R32, R164, R146, R32 ;  /* 0x00000092a420723c */ /* 0x000fe20000041820 */
[----:B------:R-:W2:Y:S07]  /*5b30*/  LDSM.16.M88.4 R144, [R133+0xf100] ;  /* 0x00f100008590783b */ /* 0x000eae0000000200 */
[C---:B-----5:R-:W-:Y:S01]  /*5b40*/  HMMA.16816.F32.BF16 R4, R148.reuse, R152, R4 ;  /* 0x000000989404723c */ /* 0x060fe20000041804 */
[----:B------:R-:W-:Y:S07]  /*5b50*/  LDSM.16.M88.4 R164, [R185+0x4000] ;  /* 0x00400000b9a4783b */ /* 0x000fee0000000200 */
[C---:B------:R-:W-:Y:S01]  /*5b60*/  HMMA.16816.F32.BF16 R8, R148.reuse, R154, R8 ;  /* 0x0000009a9408723c */ /* 0x040fe20000041808 */
[----:B------:R-:W3:Y:S03]  /*5b70*/  LDSM.16.M88.4 R152, [R133+0xf900] ;  /* 0x00f900008598783b */ /* 0x000ee60000000200 */
[----:B-1----:R-:W-:Y:S01]  /*5b80*/  IADD3 R231, R229, R233, RZ ;  /* 0x000000e9e5e77210 */ /* 0x002fe20007ffe0ff */
[----:B------:R-:W-:Y:S03]  /*5b90*/  IMAD.IADD R230, R228, 0x1, R233 ;  /* 0x00000001e4e67824 */ /* 0x000fe600078e02e9 */
[C---:B------:R-:W-:Y:S08]  /*5ba0*/  HMMA.16816.F32.BF16 R12, R148.reuse, R156, R12 ;  /* 0x0000009c940c723c */ /* 0x040ff0000004180c */
[C---:B------:R-:W-:Y:S01]  /*5bb0*/  HMMA.16816.F32.BF16 R16, R148.reuse, R158, R16 ;  /* 0x0000009e9410723c */ /* 0x040fe20000041810 */
[----:B------:R-:W-:Y:S07]  /*5bc0*/  LDSM.16.M88.4 R156, [R0+0xf900] ;  /* 0x00f90000009c783b */ /* 0x000fee0000000200 */
[C---:B------:R-:W-:Y:S08]  /*5bd0*/  HMMA.16816.F32.BF16 R20, R148.reuse, R136, R20 ;  /* 0x000000889414723c */ /* 0x040ff00000041814 */
[C---:B------:R-:W-:Y:S01]  /*5be0*/  HMMA.16816.F32.BF16 R24, R148.reuse, R138, R24 ;  /* 0x0000008a9418723c */ /* 0x040fe20000041818 */
[----:B------:R-:W1:Y:S07]  /*5bf0*/  LDSM.16.M88.4 R136, [R0+0xe900] ;  /* 0x00e900000088783b */ /* 0x000e6e0000000200 */
[C---:B------:R-:W-:Y:S08]  /*5c00*/  HMMA.16816.F32.BF16 R28, R148.reuse, R160, R28 ;  /* 0x000000a0941c723c */ /* 0x040ff0000004181c */
[----:B------:R-:W-:Y:S01]  /*5c10*/  HMMA.16816.F32.BF16 R32, R148, R162, R32 ;  /* 0x000000a29420723c */ /* 0x000fe20000041820 */
[----:B------:R-:W4:Y:S07]  /*5c20*/  LDSM.16.M88.4 R148, [R0+0xf100] ;  /* 0x00f100000094783b */ /* 0x000f2e0000000200 */
[C---:B------:R-:W-:Y:S01]  /*5c30*/  HMMA.16816.F32.BF16 R4, R140.reuse, R168, R4 ;  /* 0x000000a88c04723c */ /* 0x040fe20000041804 */
[----:B------:R-:W-:Y:S07]  /*5c40*/  LDSM.16.M88.4 R160, [R184+0x4000] ;  /* 0x00400000b8a0783b */ /* 0x000fee0000000200 */
[C---:B------:R-:W-:Y:S01]  /*5c50*/  HMMA.16816.F32.BF16 R8, R140.reuse, R170, R8 ;  /* 0x000000aa8c08723c */ /* 0x040fe20000041808 */
[----:B------:R-:W5:Y:S07]  /*5c60*/  LDSM.16.M88.4 R168, [R2+0xe100] ;  /* 0x00e1000002a8783b */ /* 0x000f6e0000000200 */
[C---:B------:R-:W-:Y:S08]  /*5c70*/  HMMA.16816.F32.BF16 R12, R140.reuse, R172, R12 ;  /* 0x000000ac8c0c723c */ /* 0x040ff0000004180c */
[C---:B------:R-:W-:Y:S01]  /*5c80*/  HMMA.16816.F32.BF16 R16, R140.reuse, R174, R16 ;  /* 0x000000ae8c10723c */ /* 0x040fe20000041810 */
[----:B------:R-:W-:Y:S07]  /*5c90*/  LDSM.16.M88.4 R172, [R190+0x8000] ;  /* 0x00800000beac783b */ /* 0x000fee0000000200 */
[C---:B--2---:R-:W-:Y:S08]  /*5ca0*/  HMMA.16816.F32.BF16 R20, R140.reuse, R144, R20 ;  /* 0x000000908c14723c */ /* 0x044ff00000041814 */
[C---:B------:R-:W-:Y:S01]  /*5cb0*/  HMMA.16816.F32.BF16 R24, R140.reuse, R146, R24 ;  /* 0x000000928c18723c */ /* 0x040fe20000041818 */
[----:B------:R-:W-:Y:S07]  /*5cc0*/  LDSM.16.M88.4 R144, [R191+0xf100] ;  /* 0x00f10000bf90783b */ /* 0x000fee0000000200 */
[C---:B---3--:R-:W-:Y:S08]  /*5cd0*/  HMMA.16816.F32.BF16 R28, R140.reuse, R152, R28 ;  /* 0x000000988c1c723c */ /* 0x048ff0000004181c */
[----:B------:R-:W-:Y:S01]  /*5ce0*/  HMMA.16816.F32.BF16 R32, R140, R154, R32 ;  /* 0x0000009a8c20723c */ /* 0x000fe20000041820 */
[----:B------:R-:W2:Y:S07]  /*5cf0*/  LDSM.16.M88.4 R140, [R191+0xe900] ;  /* 0x00e90000bf8c783b */ /* 0x000eae0000000200 */
[C---:B------:R-:W-:Y:S01]  /*5d00*/  HMMA.16816.F32.BF16 R4, R164.reuse, R176, R4 ;  /* 0x000000b0a404723c */ /* 0x040fe20000041804 */
[----:B------:R-:W3:Y:S07]  /*5d10*/  LDSM.16.M88.4 R152, [R191+0xf900] ;  /* 0x00f90000bf98783b */ /* 0x000eee0000000200 */
[C---:B------:R-:W-:Y:S01]  /*5d20*/  HMMA.16816.F32.BF16 R8, R164.reuse, R178, R8 ;  /* 0x000000b2a408723c */ /* 0x040fe20000041808 */
[----:B------:R-:W-:Y:S07]  /*5d30*/  LDSM.16.M88.4 R176, [R133+0x10100] ;  /* 0x0101000085b0783b */ /* 0x000fee0000000200 */
        /* <DEDUP_REMOVED lines=8> */
[----:B------:R-:W1:Y:S07]  /*5dc0*/  LDSM.16.M88.4 R156, [R188+UR4+0x11900] ;  /* 0x01190004bc9c783b */ /* 0x000e6e0008000200 */
        /* <DEDUP_REMOVED lines=10> */
[C---:B---3--:R-:W-:Y:S08]  /*5e70*/  HMMA.16816.F32.BF16 R28, R160.reuse, R152, R28 ;  /* 0x00000098a01c723c */ /* 0x048ff0000004181c */
[----:B------:R-:W-:Y:S01]  /*5e80*/  HMMA.16816.F32.BF16 R32, R160, R154, R32 ;  /* 0x0000009aa020723c */ /* 0x000fe20000041820 */
[----:B------:R-:W3:Y:S07]  /*5e90*/  LDSM.16.M88.4 R152, [R133+0x11900] ;  /* 0x011900008598783b */ /* 0x000eee0000000200 */
[----:B------:R-:W2:Y:S01]  /*5ea0*/  LDSM.16.M88.4 R160, [R185+0x8000] ;  /* 0x00800000b9a0783b */ /* 0x000ea20000000200 */
[C---:B------:R-:W-:Y:S08]  /*5eb0*/  HMMA.16816.F32.BF16 R4, R172.reuse, R180, R4 ;  /* 0x000000b4ac04723c */ /* 0x040ff00000041804 */
[C---:B------:R-:W-:Y:S01]  /*5ec0*/  HMMA.16816.F32.BF16 R8, R172.reuse, R182, R8 ;  /* 0x000000b6ac08723c */ /* 0x040fe20000041808 */
[----:B------:R-:W-:Y:S07]  /*5ed0*/  LDSM.16.M88.4 R180, [R2+0x10100] ;  /* 0x0101000002b4783b */ /* 0x000fee0000000200 */
[C---:B-1----:R-:W-:Y:S08]  /*5ee0*/  HMMA.16816.F32.BF16 R12, R172.reuse, R136, R12 ;  /* 0x00000088ac0c723c */ /* 0x042ff0000004180c */
[C---:B------:R-:W-:Y:S01]  /*5ef0*/  HMMA.16816.F32.BF16 R16, R172.reuse, R138, R16 ;  /* 0x0000008aac10723c */ /* 0x040fe20000041810 */
[----:B------:R-:W1:Y:S07]  /*5f00*/  LDSM.16.M88.4 R136, [R0+0x10900] ;  /* 0x010900000088783b */ /* 0x000e6e0000000200 */
[C---:B----4-:R-:W-:Y:S08]  /*5f10*/  HMMA.16816.F32.BF16 R20, R172.reuse, R148, R20 ;  /* 0x00000094ac14723c */ /* 0x050ff00000041814 */
[C---:B------:R-:W-:Y:S01]  /*5f20*/  HMMA.16816.F32.BF16 R24, R172.reuse, R150, R24 ;  /* 0x00000096ac18723c */ /* 0x040fe20000041818 */
[----:B------:R-:W4:Y:S07]  /*5f30*/  LDSM.16.M88.4 R148, [R0+0x11100] ;  /* 0x011100000094783b */ /* 0x000f2e0000000200 */
[C---:B------:R-:W-:Y:S08]  /*5f40*/  HMMA.16816.F32.BF16 R28, R172.reuse, R156, R28 ;  /* 0x0000009cac1c723c */ /* 0x040ff0000004181c */
[----:B------:R-:W-:Y:S01]  /*5f50*/  HMMA.16816.F32.BF16 R32, R172, R158, R32 ;  /* 0x0000009eac20723c */ /* 0x000fe20000041820 */
[----:B------:R-:W1:Y:S07]  /*5f60*/  LDSM.16.M88.4 R156, [R0+0x11900] ;  /* 0x01190000009c783b */ /* 0x000e6e0000000200 */
[----:B------:R-:W1:Y:S01]  /*5f70*/  LDSM.16.M88.4 R172, [R184+0x8000] ;  /* 0x00800000b8ac783b */ /* 0x000e620000000200 */
[C---:B-----5:R-:W-:Y:S08]  /*5f80*/  HMMA.16816.F32.BF16 R4, R164.reuse, R176, R4 ;  /* 0x000000b0a404723c */ /* 0x060ff00000041804 */
[C---:B------:R-:W-:Y:S08]  /*5f90*/  HMMA.16816.F32.BF16 R8, R164.reuse, R178, R8 ;  /* 0x000000b2a408723c */ /* 0x040ff00000041808 */
[C---:B--2---:R-:W-:Y:S08]  /*5fa0*/  HMMA.16816.F32.BF16 R12, R164.reuse, R140, R12 ;  /* 0x0000008ca40c723c */ /* 0x044ff0000004180c */
[C---:B------:R-:W-:Y:S01]  /*5fb0*/  HMMA.16816.F32.BF16 R16, R164.reuse, R142, R16 ;  /* 0x0000008ea410723c */ /* 0x040fe20000041810 */
[----:B------:R-:W-:Y:S07]  /*5fc0*/  LDSM.16.M88.4 R140, [R191+0x11100] ;  /* 0x01110000bf8c783b */ /* 0x000fee0000000200 */
[C---:B------:R-:W-:Y:S08]  /*5fd0*/  HMMA.16816.F32.BF16 R20, R164.reuse, R144, R20 ;  /* 0x00000090a414723c */ /* 0x040ff00000041814 */
[C---:B------:R-:W-:Y:S08]  /*5fe0*/  HMMA.16816.F32.BF16 R24, R164.reuse, R146, R24 ;  /* 0x00000092a418723c */ /* 0x040ff00000041818 */
[C---:B---3--:R-:W-:Y:S08]  /*5ff0*/  HMMA.16816.F32.BF16 R28, R164.reuse, R152, R28 ;  /* 0x00000098a41c723c */ /* 0x048ff0000004181c */
[----:B------:R-:W-:Y:S08]  /*6000*/  HMMA.16816.F32.BF16 R32, R164, R154, R32 ;  /* 0x0000009aa420723c */ /* 0x000ff00000041820 */
[C---:B------:R-:W-:Y:S08]  /*6010*/  HMMA.16816.F32.BF16 R4, R160.reuse, R168, R4 ;  /* 0x000000a8a004723c */ /* 0x040ff00000041804 */
[C---:B------:R-:W-:Y:S08]  /*6020*/  HMMA.16816.F32.BF16 R8, R160.reuse, R170, R8 ;  /* 0x000000aaa008723c */ /* 0x040ff00000041808 */
[C---:B-1----:R-:W-:Y:S08]  /*6030*/  HMMA.16816.F32.BF16 R12, R160.reuse, R136, R12 ;  /* 0x00000088a00c723c */ /* 0x042ff0000004180c */
[C---:B------:R-:W-:Y:S01]  /*6040*/  HMMA.16816.F32.BF16 R16, R160.reuse, R138, R16 ;  /* 0x0000008aa010723c */ /* 0x040fe20000041810 */
[----:B------:R-:W1:Y:S07]  /*6050*/  LDSM.16.M88.4 R136, [R191+0x10900] ;  /* 0x01090000bf88783b */ /* 0x000e6e0000000200 */
[C---:B----4-:R-:W-:Y:S08]  /*6060*/  HMMA.16816.F32.BF16 R20, R160.reuse, R148, R20 ;  /* 0x00000094a014723c */ /* 0x050ff00000041814 */
[C---:B------:R-:W-:Y:S08]  /*6070*/  HMMA.16816.F32.BF16 R24, R160.reuse, R150, R24 ;  /* 0x00000096a018723c */ /* 0x040ff00000041818 */
[C---:B------:R-:W-:Y:S08]  /*6080*/  HMMA.16816.F32.BF16 R28, R160.reuse, R156, R28 ;  /* 0x0000009ca01c723c */ /* 0x040ff0000004181c */
[----:B------:R-:W-:Y:S08]  /*6090*/  HMMA.16816.F32.BF16 R32, R160, R158, R32 ;  /* 0x0000009ea020723c */ /* 0x000ff00000041820 */
[C---:B------:R-:W-:Y:S08]  /*60a0*/  HMMA.16816.F32.BF16 R4, R172.reuse, R180, R4 ;  /* 0x000000b4ac04723c */ /* 0x040ff00000041804 */
[C---:B------:R-:W-:Y:S08]  /*60b0*/  HMMA.16816.F32.BF16 R8, R172.reuse, R182, R8 ;  /* 0x000000b6ac08723c */ /* 0x040ff00000041808 */
[C---:B-1----:R-:W-:Y:S08]  /*60c0*/  HMMA.16816.F32.BF16 R12, R172.reuse, R136, R12 ;  /* 0x00000088ac0c723c */ /* 0x042ff0000004180c */
[C---:B------:R-:W-:Y:S01]  /*60d0*/  HMMA.16816.F32.BF16 R16, R172.reuse, R138, R16 ;  /* 0x0000008aac10723c */ /* 0x040fe20000041810 */
[----:B------:R1:W2:Y:S03]  /*60e0*/  LDSM.16.M88.4 R136, [R191+0x11900] ;  /* 0x01190000bf88783b */ /* 0x0002a60000000200 */
[----:B------:R-:W-:Y:S02]  /*60f0*/  FMUL.FTZ R166, R4, c[0x0][0x320] ;  /* 0x0000c80004a67a20 */ /* 0x000fe40000410000 */
[----:B------:R-:W-:Y:S02]  /*6100*/  FMUL.FTZ R168, R5, c[0x0][0x320] ;  /* 0x0000c80005a87a20 */ /* 0x000fe40000410000 */
[C---:B------:R-:W-:Y:S02]  /*6110*/  HMMA.16816.F32.BF16 R20, R172.reuse, R140, R20 ;  /* 0x0000008cac14723c */ /* 0x040fe40000041814 */
[----:B------:R-:W3:Y:S02]  /*6120*/  MUFU.TANH R166, R166 ;  /* 0x000000a600a67308 */ /* 0x000ee40000002400 */
[----:B------:R-:W-:Y:S02]  /*6130*/  FMUL.FTZ R2, R6, c[0x0][0x320] ;  /* 0x0000c80006027a20 */ /* 0x000fe40000410000 */
[----:B------:R-:W-:Y:S02]  /*6140*/  FMUL.FTZ R164, R7, c[0x0][0x320] ;  /* 0x0000c80007a47a20 */ /* 0x000fe40000410000 */
[C---:B------:R-:W-:Y:S04]  /*6150*/  HMMA.16816.F32.BF16 R24, R172.reuse, R142, R24 ;  /* 0x0000008eac18723c */ /* 0x040fe80000041818 */
[----:B------:R-:W4:Y:S01]  /*6160*/  MUFU.TANH R168, R168 ;  /* 0x000000a800a87308 */ /* 0x000f220000002400 */
[----:B------:R-:W-:Y:S02]  /*6170*/  FMUL.FTZ R169, R8, c[0x0][0x320] ;  /* 0x0000c80008a97a20 */ /* 0x000fe40000410000 */
[----:B------:R-:W-:Y:S02]  /*6180*/  FMUL.FTZ R171, R9, c[0x0][0x320] ;  /* 0x0000c80009ab7a20 */ /* 0x000fe40000410000 */
[----:B------:R-:W-:Y:S03]  /*6190*/  FMUL.FTZ R165, R10, c[0x0][0x320] ;  /* 0x0000c8000aa57a20 */ /* 0x000fe60000410000 */
[----:B------:R-:W-:Y:S02]  /*61a0*/  FMUL.FTZ R167, R11, c[0x0][0x320] ;  /* 0x0000c8000ba77a20 */ /* 0x000fe40000410000 */
[----:B------:R-:W3:Y:S01]  /*61b0*/  MUFU.TANH R2, R2 ;  /* 0x0000000200027308 */ /* 0x000ee20000002400 */
[----:B------:R-:W-:Y:S02]  /*61c0*/  FMUL.FTZ R181, R12, c[0x0][0x320] ;  /* 0x0000c8000cb57a20 */ /* 0x000fe40000410000 */
[----:B------:R-:W-:Y:S02]  /*61d0*/  FMUL.FTZ R218, R22, c[0x0][0x320] ;  /* 0x0000c80016da7a20 */ /* 0x000fe40000410000 */
[----:B------:R-:W-:Y:S02]  /*61e0*/  FMUL.FTZ R177, R13, c[0x0][0x320] ;  /* 0x0000c8000db17a20 */ /* 0x000fe40000410000 */
[----:B------:R-:W-:Y:S02]  /*61f0*/  FMUL.FTZ R176, R14, c[0x0][0x320] ;  /* 0x0000c8000eb07a20 */ /* 0x000fe40000410000 */
[----:B------:R-:W-:Y:S01]  /*6200*/  FMUL.FTZ R170, R15, c[0x0][0x320] ;  /* 0x0000c8000faa7a20 */ /* 0x000fe20000410000 */
[----:B-1----:R-:W1:Y:S01]  /*6210*/  MUFU.TANH R191, R218 ;  /* 0x000000da00bf7308 */ /* 0x002e620000002400 */
[C---:B--2---:R-:W-:Y:S03]  /*6220*/  HMMA.16816.F32.BF16 R28, R172.reuse, R136, R28 ;  /* 0x00000088ac1c723c */ /* 0x044fe6000004181c */
[----:B------:R-:W-:Y:S02]  /*6230*/  FMUL.FTZ R224, R27, c[0x0][0x320] ;  /* 0x0000c8001be07a20 */ /* 0x000fe40000410000 */
[----:B------:R-:W-:Y:S02]  /*6240*/  FMUL.FTZ R182, R16, c[0x0][0x320] ;  /* 0x0000c80010b67a20 */ /* 0x000fe40000410000 */
[----:B------:R-:W-:Y:S01]  /*6250*/  FMUL.FTZ R217, R17, c[0x0][0x320] ;  /* 0x0000c80011d97a20 */ /* 0x000fe20000410000 */
[----:B------:R-:W-:Y:S01]  /*6260*/  HMMA.16816.F32.BF16 R32, R172, R138, R32 ;  /* 0x0000008aac20723c */ /* 0x000fe20000041820 */
[----:B------:R2:W1:Y:S03]  /*6270*/  MUFU.TANH R218, R224 ;  /* 0x000000e000da7308 */ /* 0x0004660000002400 */
[----:B------:R-:W-:Y:S02]  /*6280*/  FMUL.FTZ R179, R18, c[0x0][0x320] ;  /* 0x0000c80012b37a20 */ /* 0x000fe40000410000 */
[----:B------:R-:W-:Y:S02]  /*6290*/  FMUL.FTZ R178, R19, c[0x0][0x320] ;  /* 0x0000c80013b27a20 */ /* 0x000fe40000410000 */
[----:B------:R-:W-:Y:S03]  /*62a0*/  FMUL.FTZ R221, R20, c[0x0][0x320] ;  /* 0x0000c80014dd7a20 */ /* 0x000fe60000410000 */
[----:B------:R-:W1:Y:S01]  /*62b0*/  MUFU.TANH R164, R164 ;  /* 0x000000a400a47308 */ /* 0x000e620000002400 */
[----:B------:R-:W-:Y:S02]  /*62c0*/  FMUL.FTZ R220, R21, c[0x0][0x320] ;  /* 0x0000c80015dc7a20 */ /* 0x000fe40000410000 */
        /* <DEDUP_REMOVED lines=12> */
[----:B--2---:R-:W-:Y:S02]  /*6390*/  FMUL.FTZ R224, R34, c[0x0][0x320] ;  /* 0x0000c80022e07a20 */ /* 0x004fe40000410000 */
[----:B------:R-:W-:Y:S05]  /*63a0*/  FMUL.FTZ R175, R35, c[0x0][0x320] ;  /* 0x0000c80023af7a20 */ /* 0x000fea0000410000 */
[----:B------:R-:W2:Y:S10]  /*63b0*/  MUFU.TANH R165, R165 ;  /* 0x000000a500a57308 */ /* 0x000eb40000002400 */
        /* <DEDUP_REMOVED lines=38> */
.L_x_808:
[----:B------:R-:W-:Y:S04]  /*6620*/  MOV R0, c[0x0][0x32c] ;  /* 0x0000cb0000007a02 */ /* 0x000fe80000000f00 */
[----:B------:R-:W-:Y:S11]  /*6630*/  ISETP.NE.AND P0, PT, R0, 0x1, PT ;  /* 0x000000010000780c */ /* 0x000ff60003f05270 */
[----:B------:R-:W-:Y:S02]  /*6640*/  @!UPT UIADD3 URZ, URZ, URZ, URZ ;  /* 0x0000003f3f3ff290 */ /* 0x000fe4000fffe03f */
[----:B------:R-:W-:Y:S05]  /*6650*/  @P0 IMAD.HI.U32 R0, R5, c[0x0][0x330], RZ ;  /* 0x0000cc0005000a27 */ /* 0x000fea00078e00ff */
[----:B------:R-:W-:Y:S02]  /*6660*/  @P0 SHF.R.U32.HI R5, RZ, c[0x0][0x334], R0 ;  /* 0x0000cd00ff050a19 */ /* 0x000fe40000011600 */
.L_x_809:
[----:B------:R-:W-:Y:S05]  /*6670*/  BSYNC B0 ;  /* 0x0000000000007941 */ /* 0x000fea0003800000 */
.L_x_807:
[----:B------:R-:W-:Y:S04]  /*6680*/  IMAD.MOV.U32 R0, RZ, RZ, c[0x0][0x32c] ;  /* 0x0000cb00ff007624 */ /* 0x000fe800078e00ff */
[----:B------:R-:W-:Y:S04]  /*6690*/  IMAD R0, R5, R0, -UR6 ;  /* 0x8000000605007e24 */ /* 0x000fe8000f8e0200 */
[----:B------:R-:W-:Y:S05]  /*66a0*/  IMAD.IADD R5, R0, 0x1, -R201 ;  /* 0x0000000100057824 */ /* 0x000fea00078e0ac9 */
[----:B------:R-:W-:Y:S02]  /*66b0*/  IADD3 R0, R5, c[0x0][0x32c], RZ ;  /* 0x0000cb0005007a10 */ /* 0x000fe40007ffe0ff */
[----:B------:R-:W-:Y:S02]  /*66c0*/  IMNMX R230, R230, R5, !PT ;  /* 0x00000005e6e67217 */ /* 0x000fe40007800200 */
[----:B------:R-:W-:Y:S02]  /*66d0*/  IMNMX R231, R231, R0, PT ;  /* 0x00000000e7e77217 */ /* 0x000fe40003800200 */
.L_x_806:
[----:B--234-:R-:W-:Y:S01]  /*66e0*/  UISETP.GT.AND UP0, UPT, UR17, -0x1, UPT ;  /* 0xffffffff1100788c */ /* 0x01cfe2000bf04270 */
[----:B------:R-:W2:Y:S05]  /*66f0*/  SHFL.IDX PT, R6, R232, 0x1, 0x1c1f ;  /* 0x003c1f00e8067f89 */ /* 0x000eaa00000e0000 */
[----:B------:R-:W-:Y:S04]  /*6700*/  PLOP3.LUT P0, PT, PT, PT, UP0, 0x80, 0x0 ;  /* 0x000000000000781c */ /* 0x000fe80003f0f008 */
[C---:B------:R-:W-:Y:S02]  /*6710*/  ISETP.GT.AND P4, PT, R230.reuse, 0x1, P0 ;  /* 0x00000001e600780c */ /* 0x040fe40000784270 */
[C---:B------:R-:W-:Y:S02]  /*6720*/  ISETP.GT.AND P5, PT, R230.reuse, RZ, P0 ;  /* 0x000000ffe600720c */ /* 0x040fe400007a4270 */
[C---:B------:R-:W-:Y:S02]  /*6730*/  ISETP.LT.OR P4, PT, R231.reuse, 0x2, P4 ;  /* 0x00000002e700780c */ /* 0x040fe40002781670 */
[----:B------:R-:W-:Y:S02]  /*6740*/  ISETP.GT.AND P6, PT, R230, 0x8, P0 ;  /* 0x00000008e600780c */ /* 0x000fe400007c4270 */
[----:B------:R-:W-:Y:S02]  /*6750*/  FSEL R9, R168, -INF , !P4 ;  /* 0xff800000a8097808 */ /* 0x000fe40006000000 */
[----:B------:R-:W-:Y:S02]  /*6760*/  ISETP.GT.AND P4, PT, R230, 0x10, P0 ;  /* 0x00000010e600780c */ /* 0x000fe40000784270 */
[C---:B------:R-:W-:Y:S02]  /*6770*/  ISETP.LT.OR P5, PT, R231.reuse, 0x1, P5 ;  /* 0x00000001e700780c */ /* 0x040fe40002fa1670 */
[----:B------:R-:W-:Y:S01]  /*6780*/  ISETP.LT.OR P6, PT, R231, 0x9, P6 ;  /* 0x00000009e700780c */ /* 0x000fe200037c1670 */
[--C-:B--2---:R-:W-:Y:S01]  /*6790*/  IMAD.IADD R0, R229, 0x1, R6.reuse ;  /* 0x00000001e5007824 */ /* 0x104fe200078e0206 */
[----:B------:R-:W-:Y:S01]  /*67a0*/  ISETP.LT.OR P4, PT, R231, 0x11, P4 ;  /* 0x00000011e700780c */ /* 0x000fe20002781670 */
[----:B------:R-:W-:Y:S01]  /*67b0*/  IMAD.IADD R4, R228, 0x1, R6 ;  /* 0x00000001e4047824 */ /* 0x000fe200078e0206 */
[----:B------:R-:W-:Y:S02]  /*67c0*/  FSEL R11, R166, -INF , !P5 ;  /* 0xff800000a60b7808 */ /* 0x000fe40006800000 */
[C---:B------:R-:W-:Y:S02]  /*67d0*/  ISETP.GT.AND P5, PT, R230.reuse, 0x9, P0 ;  /* 0x00000009e600780c */ /* 0x040fe400007a4270 */
[----:B-1----:R-:W-:Y:S02]  /*67e0*/  FSEL R5, R169, -INF , !P6 ;  /* 0xff800000a9057808 */ /* 0x002fe40007000000 */
[----:B------:R-:W-:Y:S02]  /*67f0*/  FSEL R169, R181, -INF , !P4 ;  /* 0xff800000b5a97808 */ /* 0x000fe40006000000 */
[C---:B------:R-:W-:Y:S02]  /*6800*/  ISETP.GT.AND P4, PT, R230.reuse, 0x19, P0 ;  /* 0x00000019e600780c */ /* 0x040fe40000784270 */
[C---:B------:R-:W-:Y:S02]  /*6810*/  ISETP.LT.OR P5, PT, R231.reuse, 0xa, P5 ;  /* 0x0000000ae700780c */ /* 0x040fe40002fa1670 */
[----:B------:R-:W-:Y:S02]  /*6820*/  ISETP.LT.OR P4, PT, R231, 0x1a, P4 ;  /* 0x0000001ae700780c */ /* 0x000fe40002781670 */
        /* <DEDUP_REMOVED lines=48> */
.L_x_812:
[----:B------:R-:W-:Y:S04]  /*6b30*/  MOV R6, c[0x0][0x32c] ;  /* 0x0000cb0000067a02 */ /* 0x000fe80000000f00 */
[----:B------:R-:W-:Y:S11]  /*6b40*/  ISETP.NE.AND P4, PT, R6, 0x1, PT ;  /* 0x000000010600780c */ /* 0x000ff60003f85270 */
[----:B------:R-:W-:Y:S02]  /*6b50*/  @!UPT UIADD3 URZ, URZ, URZ, URZ ;  /* 0x0000003f3f3ff290 */ /* 0x000fe4000fffe03f */
[----:B------:R-:W-:Y:S05]  /*6b60*/  @P4 IMAD.HI.U32 R6, R13, c[0x0][0x330], RZ ;  /* 0x0000cc000d064a27 */ /* 0x000fea00078e00ff */
[----:B------:R-:W-:Y:S02]  /*6b70*/  @P4 SHF.R.U32.HI R13, RZ, c[0x0][0x334], R6 ;  /* 0x0000cd00ff0d4a19 */ /* 0x000fe40000011606 */
.L_x_813:
[----:B------:R-:W-:Y:S05]  /*6b80*/  BSYNC B0 ;  /* 0x0000000000007941 */ /* 0x000fea0003800000 */
.L_x_811:
[----:B------:R-:W-:Y:S04]  /*6b90*/  IMAD.MOV.U32 R6, RZ, RZ, c[0x0][0x32c] ;  /* 0x0000cb00ff067624 */ /* 0x000fe800078e00ff */
[----:B------:R-:W-:Y:S04]  /*6ba0*/  IMAD R6, R13, R6, -UR6 ;  /* 0x800000060d067e24 */ /* 0x000fe8000f8e0206 */
[----:B------:R-:W-:Y:S05]  /*6bb0*/  IMAD.IADD R15, R6, 0x1, -R201 ;  /* 0x00000001060f7824 */ /* 0x000fea00078e0ac9 */
[----:B------:R-:W-:Y:S02]  /*6bc0*/  IADD3 R13, R15, c[0x0][0x32c], RZ ;  /* 0x0000cb000f0d7a10 */ /* 0x000fe40007ffe0ff */
[----:B------:R-:W-:Y:S02]  /*6bd0*/  IMNMX R4, R4, R15, !PT ;  /* 0x0000000f04047217 */ /* 0x000fe40007800200 */
[----:B------:R-:W-:Y:S02]  /*6be0*/  IMNMX R0, R0, R13, PT ;  /* 0x0000000d00007217 */ /* 0x000fe40003800200 */
.L_x_810:
[----:B------:R-:W-:Y:S01]  /*6bf0*/  FMNMX.FTZ R6, R11, R132, !PT ;  /* 0x000000840b067209 */ /* 0x000fe20007810000 */
[----:B------:R-:W-:Y:S04]  /*6c00*/  DEPBAR.LE SB0, 0x2 ;  /* 0x000080800000791a */ /* 0x000fe80000000000 */
[----:B------:R-:W-:Y:S01]  /*6c10*/  FMNMX.FTZ R6, R9, R6, !PT ;  /* 0x0000000609067209 */ /* 0x000fe20007810000 */
[----:B------:R-:W-:Y:S01]  /*6c20*/  BAR.SYNC.DEFER_BLOCKING 0x0 ;  /* 0x0000000000007b1d */ /* 0x000fe20000010000 */
[C---:B------:R-:W-:Y:S01]  /*6c30*/  ISETP.GT.AND P6, PT, R4.reuse, RZ, P0 ;  /* 0x000000ff0400720c */ /* 0x040fe200007c4270 */
[----:B------:R-:W-:Y:S01]  /*6c40*/  UIADD3 UR22, UR17, -0x2, URZ ;  /* 0xfffffffe11167890 */ /* 0x000fe2000fffe03f */
[----:B------:R-:W-:Y:S02]  /*6c50*/  FMNMX.FTZ R6, R5, R6, !PT ;  /* 0x0000000605067209 */ /* 0x000fe40007810000 */
[----:B------:R-:W-:Y:S01]  /*6c60*/  ISETP.GT.AND P5, PT, R4, 0x1, P0 ;  /* 0x000000010400780c */ /* 0x000fe200007a4270 */
[----:B------:R-:W-:Y:S01]  /*6c70*/  UISETP.GE.AND UP1, UPT, UR22, UR10, UPT ;  /* 0x0000000a1600728c */ /* 0x000fe2000bf26270 */
[----:B------:R-:W-:Y:S02]  /*6c80*/  FMNMX.FTZ R6, R7, R6, !PT ;  /* 0x0000000607067209 */ /* 0x000fe40007810000 */
[----:B------:R-:W-:Y:S02]  /*6c90*/  ISETP.LT.OR P6, PT, R0, 0x1, P6 ;  /* 0x000000010000780c */ /* 0x000fe400037c1670 */
[----:B------:R-:W-:Y:S02]  /*6ca0*/  FMNMX.FTZ R6, R169, R6, !PT ;  /* 0x00000006a9067209 */ /* 0x000fe40007810000 */
[----:B------:R-:W-:Y:S02]  /*6cb0*/  FSEL R10, R2, -INF , !P6 ;  /* 0xff800000020a7808 */ /* 0x000fe40007000000 */
[----:B------:R-:W-:Y:S02]  /*6cc0*/  ISETP.GT.AND P4, PT, R4, 0x8, P0 ;  /* 0x000000080400780c */ /* 0x000fe40000784270 */
[----:B------:R-:W-:Y:S01]  /*6cd0*/  ISETP.LT.OR P5, PT, R0, 0x2, P5 ;  /* 0x000000020000780c */ /* 0x000fe20002fa1670 */
[----:B------:R-:W-:Y:S01]  /*6ce0*/  @UP1 USHF.R.S32.HI UR23, URZ, 0x1f, UR22 ;  /* 0x0000001f3f171899 */ /* 0x000fe20008011416 */
[----:B------:R-:W-:Y:S02]  /*6cf0*/  FMNMX.FTZ R6, R171, R6, !PT ;  /* 0x00000006ab067209 */ /* 0x000fe40007810000 */
[----:B------:R-:W-:Y:S02]  /*6d00*/  FMNMX.FTZ R13, R10, R3, !PT ;  /* 0x000000030a0d7209 */ /* 0x000fe40007810000 */
[----:B------:R-:W-:Y:S01]  /*6d10*/  ISETP.GT.AND P6, PT, R4, 0x9, P0 ;  /* 0x000000090400780c */ /* 0x000fe200007c4270 */
[----:B------:R-:W-:Y:S01]  /*6d20*/  LDSM.16.MT88.4 R28, [R134+UR4+0x100] ;  /* 0x00010004861c783b */ /* 0x000fe20008004200 */
[----:B------:R-:W-:Y:S01]  /*6d30*/  ISETP.LT.OR P4, PT, R0, 0x9, P4 ;  /* 0x000000090000780c */ /* 0x000fe20002781670 */
[----:B------:R-:W-:Y:S01]  /*6d40*/  ULDC.64 UR6, c[0x0][0x1e0] ;  /* 0x0000780000067ab9 */ /* 0x000fe20000000a00 */
[----:B------:R-:W-:Y:S02]  /*6d50*/  FSEL R164, R164, -INF , !P5 ;  /* 0xff800000a4a47808 */ /* 0x000fe40006800000 */
[----:B------:R-:W-:Y:S02]  /*6d60*/  FMNMX.FTZ R6, R143, R6, !PT ;  /* 0x000000068f067209 */ /* 0x000fe40007810000 */
[----:B------:R-:W-:Y:S01]  /*6d70*/  FSEL R8, R165, -INF , !P4 ;  /* 0xff800000a5087808 */ /* 0x000fe20006000000 */
[----:B------:R-:W-:Y:S01]  /*6d80*/  @UP1 UIMAD UR23, UR23, UR6, URZ ;  /* 0x00000006171712a4 */ /* 0x000fe2000f8e023f */
[----:B------:R-:W-:Y:S01]  /*6d90*/  ISETP.GT.AND P5, PT, R4, 0x10, P0 ;  /* 0x000000100400780c */ /* 0x000fe200007a4270 */
[----:B------:R-:W-:Y:S01]  /*6da0*/  @UP1 UIMAD.WIDE.U32 UR24, UR22, UR6, URZ ;  /* 0x00000006161812a5 */ /* 0x000fe2000f8e003f */
[----:B------:R-:W-:Y:S01]  /*6db0*/  ISETP.LT.OR P6, PT, R0, 0xa, P6 ;  /* 0x0000000a0000780c */ /* 0x000fe200037c1670 */
[----:B------:R-:W-:Y:S01]  /*6dc0*/  @UP1 UIMAD UR23, UR22, UR7, UR23 ;  /* 0x00000007161712a4 */ /* 0x000fe2000f8e0217 */
[----:B------:R-:W-:Y:S01]  /*6dd0*/  FMNMX.FTZ R13, R164, R13, !PT ;  /* 0x0000000da40d7209 */ /* 0x000fe20007810000 */
[----:B------:R-:W-:Y:S01]  /*6de0*/  @UP1 USHF.L.U32 UR6, UR24, 0x6, URZ ;  /* 0x0000000618061899 */ /* 0x000fe2000800063f */
[----:B------:R-:W-:Y:S01]  /*6df0*/  FMNMX.FTZ R2, R141, R6, !PT ;  /* 0x000000068d027209 */ /* 0x000fe20007810000 */
[----:B------:R-:W-:Y:S01]  /*6e00*/  @UP1 UIADD3 UR23, UR25, UR23, URZ ;  /* 0x0000001719171290 */ /* 0x000fe2000fffe03f */
[----:B------:R-:W-:Y:S01]  /*6e10*/  FSEL R6, R167, -INF , !P6 ;  /* 0xff800000a7067808 */ /* 0x000fe20007000000 */
[----:B------:R-:W-:Y:S01]  /*6e20*/  @UP1 UIADD3 UR7, UP0, UR14, UR6, URZ ;  /* 0x000000060e071290 */ /* 0x000fe2000ff1e03f */
[----:B------:R-:W-:Y:S01]  /*6e30*/  FMNMX.FTZ R13, R8, R13, !PT ;  /* 0x0000000d080d7209 */ /* 0x000fe20007810000 */
[----:B------:R-:W-:Y:S01]  /*6e40*/  @UP1 USHF.L.U64.HI UR23, UR24, 0x6, UR23 ;  /* 0x0000000618171899 */ /* 0x000fe20008010217 */
[----:B------:R-:W-:Y:S02]  /*6e50*/  ISETP.GT.AND P4, PT, R4, 0x11, P0 ;  /* 0x000000110400780c */ /* 0x000fe40000784270 */
[----:B------:R-:W-:Y:S02]  /*6e60*/  ISETP.LT.OR P5, PT, R0, 0x11, P5 ;  /* 0x000000110000780c */ /* 0x000fe40002fa1670 */
[----:B------:R-:W-:Y:S02]  /*6e70*/  FMNMX.FTZ R15, R6, R13, !PT ;  /* 0x0000000d060f7209 */ /* 0x000fe40007810000 */
[----:B------:R-:W-:Y:S02]  /*6e80*/  FSEL R176, R176, -INF , !P5 ;  /* 0xff800000b0b07808 */ /* 0x000fe40006800000 */
[----:B------:R-:W-:Y:S02]  /*6e90*/  ISETP.GT.AND P6, PT, R4, 0x18, P0 ;  /* 0x000000180400780c */ /* 0x000fe400007c4270 */
[C---:B------:R-:W-:Y:S02]  /*6ea0*/  ISETP.LT.OR P4, PT, R0.reuse, 0x12, P4 ;  /* 0x000000120000780c */ /* 0x040fe40002781670 */
[----:B------:R-:W-:Y:S02]  /*6eb0*/  FMNMX.FTZ R2, R177, R2, !PT ;  /* 0x00000002b1027209 */ /* 0x000fe40007810000 */
[----:B------:R-:W-:Y:S02]  /*6ec0*/  ISETP.LT.OR P6, PT, R0, 0x19, P6 ;  /* 0x000000190000780c */ /* 0x000fe400037c1670 */
[----:B------:R-:W-:Y:S02]  /*6ed0*/  FMNMX.FTZ R15, R176, R15, !PT ;  /* 0x0000000fb00f7209 */ /* 0x000fe40007810000 */
[----:B------:R-:W-:Y:S02]  /*6ee0*/  ISETP.GT.AND P5, PT, R4, 0x19, P0 ;  /* 0x000000190400780c */ /* 0x000fe400007a4270 */
[----:B------:R-:W-:Y:S02]  /*6ef0*/  FSEL R174, R170, -INF , !P4 ;  /* 0xff800000aaae7808 */ /* 0x000fe40006000000 */
        /* <DEDUP_REMOVED lines=8> */
[----:B------:R-:W-:Y:S02]  /*6f80*/  ISETP.GT.AND P6, PT, R4, 0x21, P0 ;  /* 0x000000210400780c */ /* 0x000fe400007c4270 */
[----:B------:R-:W-:Y:S02]  /*6f90*/  ISETP.LT.OR P4, PT, R0, 0x21, P4 ;  /* 0x000000210000780c */ /* 0x000fe40002781670 */
[----:B------:R-:W-:Y:S02]  /*6fa0*/  FMNMX.FTZ R2, R155, R2, !PT ;  /* 0x000000029b027209 */ /* 0x000fe40007810000 */
[----:B------:R-:W-:Y:S02]  /*6fb0*/  FMNMX.FTZ R15, R140, R15, !PT ;  /* 0x0000000f8c0f7209 */ /* 0x000fe40007810000 */
[----:B------:R-:W-:Y:S02]  /*6fc0*/  ISETP.LT.OR P6, PT, R0, 0x22, P6 ;  /* 0x000000220000780c */ /* 0x000fe400037c1670 */
[----:B------:R-:W-:Y:S02]  /*6fd0*/  FSEL R178, R191, -INF , !P4 ;  /* 0xff800000bfb27808 */ /* 0x000fe40006000000 */
        /* <DEDUP_REMOVED lines=18> */
[----:B------:R-:W-:Y:S01]  /*7100*/  FMNMX.FTZ R15, R154, R15, !PT ;  /* 0x0000000f9a0f7209 */ /* 0x000fe20007810000 */
[----:B------:R-:W1:Y:S01]  /*7110*/  SHFL.BFLY PT, R2, R13, 0x2, 0x1f ;  /* 0x0c401f000d027f89 */ /* 0x000e6200000e0000 */
        /* <DEDUP_REMOVED lines=9> */
[----:B------:R-:W-:Y:S02]  /*71b0*/  FMNMX.FTZ R19, R146, R15, !PT ;  /* 0x0000000f92137209 */ /* 0x000fe40007810000 */
[----:B------:R-:W-:Y:S02]  /*71c0*/  FSEL R144, R175, -INF , !P0 ;  /* 0xff800000af907808 */ /* 0x000fe40004000000 */
[----:B------:R-:W-:Y:S02]  /*71d0*/  IADD3 R16, R134, UR4, RZ ;  /* 0x0000000486107c10 */ /* 0x000fe4000fffe0ff */
[----:B------:R-:W-:Y:S02]  /*71e0*/  FMNMX.FTZ R17, R144, R19, !PT ;  /* 0x0000001390117209 */ /* 0x000fe40007810000 */
[----:B-1----:R-:W-:Y:S02]  /*71f0*/  FMNMX.FTZ R4, R13, R2, !PT ;  /* 0x000000020d047209 */ /* 0x002fe40007810000 */
[----:B------:R-:W-:Y:S01]  /*7200*/  IADD3 R160, R187, R16, RZ ;  /* 0x00000010bba07210 */ /* 0x000fe20007ffe0ff */
[----:B------:R-:W1:Y:S08]  /*7210*/  SHFL.BFLY PT, R0, R17, 0x2, 0x1f ;  /* 0x0c401f0011007f89 */ /* 0x000e7000000e0000 */
[----:B------:R-:W2:Y:S01]  /*7220*/  SHFL.BFLY PT, R15, R4, 0x1, 0x1f ;  /* 0x0c201f00040f7f89 */ /* 0x000ea200000e0000 */
[----:B-1----:R-:W-:Y:S07]  /*7230*/  FMNMX.FTZ R13, R17, R0, !PT ;  /* 0x00000000110d7209 */ /* 0x002fee0007810000 */
[----:B------:R-:W1:Y:S01]  /*7240*/  SHFL.BFLY PT, R0, R13, 0x1, 0x1f ;  /* 0x0c201f000d007f89 */ /* 0x000e6200000e0000 */
[----:B--2---:R-:W-:Y:S04]  /*7250*/  FMNMX.FTZ R2, R4, R15, !PT ;  /* 0x0000000f04027209 */ /* 0x004fe80007810000 */
[C---:B------:R-:W-:Y:S01]  /*7260*/  FSETP.NEU.FTZ.AND P0, PT, R2.reuse, -INF , PT ;  /* 0xff8000000200780b */ /* 0x040fe20003f1d000 */
[----:B------:R-:W-:Y:S05]  /*7270*/  FMUL.FTZ R152, R2, c[0x0][0x2d0] ;  /* 0x0000b40002987a20 */ /* 0x000fea0000410000 */
[----:B------:R-:W-:Y:S05]  /*7280*/  FSEL R152, R152, RZ, P0 ;  /* 0x000000ff98987208 */ /* 0x000fea0000000000 */
[--C-:B------:R-:W-:Y:S01]  /*7290*/  FFMA.FTZ R162, R5, c[0x0][0x2d0], -R152.reuse ;  /* 0x0000b40005a27a23 */ /* 0x100fe20000010898 */
[----:B------:R-:W-:Y:S01]  /*72a0*/  FSEL R5, R2, RZ, P0 ;  /* 0x000000ff02057208 */ /* 0x000fe20000000000 */
[--C-:B------:R-:W-:Y:S02]  /*72b0*/  FFMA.FTZ R168, R11, c[0x0][0x2d0], -R152.reuse ;  /* 0x0000b4000ba87a23 */ /* 0x100fe40000010898 */
[----:B------:R-:W-:Y:S01]  /*72c0*/  FFMA.FTZ R167, R9, c[0x0][0x2d0], -R152 ;  /* 0x0000b40009a77a23 */ /* 0x000fe20000010898 */
[----:B-1----:R-:W-:Y:S01]  /*72d0*/  FMNMX.FTZ R0, R13, R0, !PT ;  /* 0x000000000d007209 */ /* 0x002fe20007810000 */
[----:B------:R-:W-:Y:S01]  /*72e0*/  FADD.FTZ R4, -R5, R132 ;  /* 0x0000008405047221 */ /* 0x000fe20000010100 */
[----:B------:R-:W1:Y:S01]  /*72f0*/  LDSM.16.MT88.4 R12, [R135+UR4+0x100] ;  /* 0x00010004870c783b */ /* 0x000e620008004200 */
[--C-:B------:R-:W-:Y:S01]  /*7300*/  FFMA.FTZ R163, R7, c[0x0][0x2d0], -R152.reuse ;  /* 0x0000b40007a37a23 */ /* 0x100fe20000010898 */
[C---:B------:R-:W-:Y:S01]  /*7310*/  FSETP.NEU.FTZ.AND P0, PT, R0.reuse, -INF , PT ;  /* 0xff8000000000780b */ /* 0x040fe20003f1d000 */
[----:B------:R-:W-:Y:S01]  /*7320*/  FMUL.FTZ R145, R0, c[0x0][0x2d0] ;  /* 0x0000b40000917a20 */ /* 0x000fe20000410000 */
[----:B------:R-:W-:Y:S01]  /*7330*/  MUFU.EX2 R168, R168 ;  /* 0x000000a800a87308 */ /* 0x000fe20000000800 */
[----:B------:R-:W-:Y:S01]  /*7340*/  FMUL.FTZ R132, R4, c[0x0][0x2d0] ;  /* 0x0000b40004847a20 */ /* 0x000fe20000410000 */
[----:B------:R-:W-:Y:S01]  /*7350*/  FSEL R4, R0, RZ, P0 ;  /* 0x000000ff00047208 */ /* 0x000fe20000000000 */
[--C-:B------:R-:W-:Y:S01]  /*7360*/  FFMA.FTZ R172, R141, c[0x0][0x2d0], -R152.reuse ;  /* 0x0000b4008dac7a23 */ /* 0x100fe20000010898 */
[----:B------:R-:W-:Y:S01]  /*7370*/  FSEL R145, R145, RZ, P0 ;  /* 0x000000ff91917208 */ /* 0x000fe20000000000 */
[--C-:B------:R-:W-:Y:S01]  /*7380*/  FFMA.FTZ R180, R159, c[0x0][0x2d0], -R152.reuse ;  /* 0x0000b4009fb47a23 */ /* 0x100fe20000010898 */
[----:B------:R-:W-:Y:S01]  /*7390*/  PLOP3.LUT P0, PT, PT, PT, UP1, 0x80, 0x0 ;  /* 0x000000000000781c */ /* 0x000fe20003f0f018 */
[----:B------:R-:W-:Y:S02]  /*73a0*/  FADD.FTZ R4, -R4, R3 ;  /* 0x0000000304047221 */ /* 0x000fe40000010100 */
[--C-:B------:R-:W-:Y:S01]  /*73b0*/  FFMA.FTZ R166, R10, c[0x0][0x2d0], -R145.reuse ;  /* 0x0000b4000aa67a23 */ /* 0x100fe20000010891 */
[----:B------:R-:W2:Y:S01]  /*73c0*/  MUFU.EX2 R132, R132 ;  /* 0x0000008400847308 */ /* 0x000ea20000000800 */
[--C-:B------:R-:W-:Y:S02]  /*73d0*/  FFMA.FTZ R165, R164, c[0x0][0x2d0], -R145.reuse ;  /* 0x0000b400a4a57a23 */ /* 0x100fe40000010891 */
[--C-:B------:R-:W-:Y:S02]  /*73e0*/  FFMA.FTZ R161, R8, c[0x0][0x2d0], -R145.reuse ;  /* 0x0000b40008a17a23 */ /* 0x100fe40000010891 */
[--C-:B------:R-:W-:Y:S02]  /*73f0*/  FFMA.FTZ R164, R6, c[0x0][0x2d0], -R145.reuse ;  /* 0x0000b40006a47a23 */ /* 0x100fe40000010891 */
[----:B------:R-:W-:Y:S01]  /*7400*/  FMUL.FTZ R3, R4, c[0x0][0x2d0] ;  /* 0x0000b40004037a20 */ /* 0x000fe20000410000 */
[----:B------:R-:W-:Y:S01]  /*7410*/  IADD3 R4, R135, UR4, RZ ;  /* 0x0000000487047c10 */ /* 0x000fe2000fffe0ff */
[--C-:B------:R-:W-:Y:S01]  /*7420*/  FFMA.FTZ R175, R142, c[0x0][0x2d0], -R145.reuse ;  /* 0x0000b4008eaf7a23 */ /* 0x100fe20000010891 */
[----:B------:R-:W3:Y:S01]  /*7430*/  MUFU.EX2 R167, R167 ;  /* 0x000000a700a77308 */ /* 0x000ee20000000800 */
[--C-:B------:R-:W-:Y:S01]  /*7440*/  FFMA.FTZ R179, R157, c[0x0][0x2d0], -R152.reuse ;  /* 0x0000b4009db37a23 */ /* 0x100fe20000010898 */
[----:B------:R-:W-:Y:S01]  /*7450*/  IADD3 R133, R187, R4, RZ ;  /* 0x00000004bb857210 */ /* 0x000fe20007ffe0ff */
[--C-:B------:R-:W-:Y:S02]  /*7460*/  FFMA.FTZ R182, R155, c[0x0][0x2d0], -R152.reuse ;  /* 0x0000b4009bb67a23 */ /* 0x100fe40000010898 */
[--C-:B------:R-:W-:Y:S02]  /*7470*/  FFMA.FTZ R181, R158, c[0x0][0x2d0], -R145.reuse ;  /* 0x0000b4009eb57a23 */ /* 0x100fe40000010891 */
[----:B------:R-:W4:Y:S01]  /*7480*/  LDSM.16.MT88.4 R20, [R133+0x100] ;  /* 0x000100008514783b */ /* 0x000f220000004200 */
[--C-:B------:R-:W-:Y:S02]  /*7490*/  FFMA.FTZ R183, R156, c[0x0][0x2d0], -R145.reuse ;  /* 0x0000b4009cb77a23 */ /* 0x100fe40000010891 */
[----:B------:R-:W5:Y:S01]  /*74a0*/  MUFU.EX2 R3, R3 ;  /* 0x0000000300037308 */ /* 0x000f620000000800 */
[--C-:B------:R-:W-:Y:S02]  /*74b0*/  FFMA.FTZ R218, R154, c[0x0][0x2d0], -R145.reuse ;  /* 0x0000b4009ada7a23 */ /* 0x100fe40000010891 */
[--C-:B------:R-:W-:Y:S02]  /*74c0*/  FFMA.FTZ R191, R153, c[0x0][0x2d0], -R152.reuse ;  /* 0x0000b40099bf7a23 */ /* 0x100fe40000010898 */
[C---:B--2---:R-:W-:Y:S01]  /*74d0*/  FMUL.FTZ R4, R132.reuse, R128 ;  /* 0x0000008084047220 */ /* 0x044fe20000410000 */
[----:B------:R-:W-:Y:S01]  /*74e0*/  LDSM.16.MT88.4 R156, [R134+UR4+0x3900] ;  /* 0x00390004869c783b */ /* 0x000fe20008004200 */
        /* <DEDUP_REMOVED lines=9> */
[----:B------:R-:W2:Y:S01]  /*7580*/  MUFU.EX2 R163, R163 ;  /* 0x000000a300a37308 */ /* 0x000ea20000000800 */
[C---:B------:R-:W-:Y:S02]  /*7590*/  FMUL.FTZ R32, R132.reuse, R100 ;  /* 0x0000006484207220 */ /* 0x040fe40000410000 */
[----:B------:R-:W-:Y:S02]  /*75a0*/  FMUL.FTZ R33, R132, R101 ;  /* 0x0000006584217220 */ /* 0x000fe40000410000 */
[C---:B-----5:R-:W-:Y:S02]  /*75b0*/  FMUL.FTZ R6, R3.reuse, R130 ;  /* 0x0000008203067220 */ /* 0x060fe40000410000 */
[C---:B------:R-:W-:Y:S02]  /*75c0*/  FMUL.FTZ R7, R3.reuse, R131 ;  /* 0x0000008303077220 */ /* 0x040fe40000410000 */
[C---:B------:R-:W-:Y:S01]  /*75d0*/  FMUL.FTZ R10, R3.reuse, R126 ;  /* 0x0000007e030a7220 */ /* 0x040fe20000410000 */
[----:B------:R-:W-:Y:S01]  /*75e0*/  MUFU.EX2 R166, R166 ;  /* 0x000000a600a67308 */ /* 0x000fe20000000800 */
[C---:B------:R-:W-:Y:S01]  /*75f0*/  FMUL.FTZ R11, R3.reuse, R127 ;  /* 0x0000007f030b7220 */ /* 0x040fe20000410000 */
[----:B------:R-:W-:Y:S01]  /*7600*/  LDSM.16.MT88.4 R128, [R133+0x2900] ;  /* 0x002900008580783b */ /* 0x000fe20000004200 */
[C---:B------:R-:W-:Y:S02]  /*7610*/  FMUL.FTZ R18, R3.reuse, R118 ;  /* 0x0000007603127220 */ /* 0x040fe40000410000 */
[C---:B------:R-:W-:Y:S02]  /*7620*/  FMUL.FTZ R19, R3.reuse, R119 ;  /* 0x0000007703137220 */ /* 0x040fe40000410000 */
[C---:B------:R-:W-:Y:S02]  /*7630*/  FMUL.FTZ R26, R3.reuse, R110 ;  /* 0x0000006e031a7220 */ /* 0x040fe40000410000 */
[C---:B------:R-:W-:Y:S01]  /*7640*/  FMUL.FTZ R27, R3.reuse, R111 ;  /* 0x0000006f031b7220 */ /* 0x040fe20000410000 */
[----:B------:R-:W3:Y:S01]  /*7650*/  MUFU.EX2 R165, R165 ;  /* 0x000000a500a57308 */ /* 0x000ee20000000800 */
[C---:B------:R-:W-:Y:S01]  /*7660*/  FMUL.FTZ R34, R3.reuse, R102 ;  /* 0x0000006603227220 */ /* 0x040fe20000410000 */
[----:B------:R-:W-:Y:S01]  /*7670*/  LDSM.16.MT88.4 R108, [R160+0x2100] ;  /* 0x00210000a06c783b */ /* 0x000fe20000004200 */
[----:B------:R-:W-:Y:S01]  /*7680*/  FMUL.FTZ R35, R3, R103 ;  /* 0x0000006703237220 */ /* 0x000fe20000410000 */
[----:B--2---:R-:W-:Y:S01]  /*7690*/  F2FP.BF16.PACK_AB R138, R163, R162 ;  /* 0x000000a2a38a723e */ /* 0x004fe200000010ff */
[--C-:B------:R-:W-:Y:S02]  /*76a0*/  FFMA.FTZ R220, R151, c[0x0][0x2d0], -R152.reuse ;  /* 0x0000b40097dc7a23 */ /* 0x100fe40000010898 */
[--C-:B------:R-:W-:Y:S02]  /*76b0*/  FFMA.FTZ R217, R149, c[0x0][0x2d0], -R152.reuse ;  /* 0x0000b40095d97a23 */ /* 0x100fe40000010898 */
[--C-:B------:R-:W-:Y:S01]  /*76c0*/  FFMA.FTZ R219, R150, c[0x0][0x2d0], -R145.reuse ;  /* 0x0000b40096db7a23 */ /* 0x100fe20000010891 */
[----:B------:R-:W-:Y:S01]  /*76d0*/  MUFU.EX2 R161, R161 ;  /* 0x000000a100a17308 */ /* 0x000fe20000000800 */
[----:B------:R-:W-:Y:S01]  /*76e0*/  LDSM.16.MT88.4 R100, [R134+UR4+0x2100] ;  /* 0x002100048664783b */ /* 0x000fe20008004200 */
[--C-:B------:R-:W-:Y:S02]  /*76f0*/  FFMA.FTZ R224, R148, c[0x0][0x2d0], -R145.reuse ;  /* 0x0000b40094e07a23 */ /* 0x100fe40000010891 */
[--C-:B------:R-:W-:Y:S02]  /*7700*/  FFMA.FTZ R221, R146, c[0x0][0x2d0], -R145.reuse ;  /* 0x0000b40092dd7a23 */ /* 0x100fe40000010891 */
[C---:B------:R-:W-:Y:S02]  /*7710*/  FMUL.FTZ R36, R132.reuse, R36 ;  /* 0x0000002484247220 */ /* 0x040fe40000410000 */
[C---:B------:R-:W-:Y:S01]  /*7720*/  FMUL.FTZ R37, R132.reuse, R37 ;  /* 0x0000002584257220 */ /* 0x040fe20000410000 */
[----:B------:R-:W-:Y:S01]  /*7730*/  LDSM.16.MT88.4 R116, [R133+0x900] ;  /* 0x000900008574783b */ /* 0x000fe20000004200 */
[----:B------:R-:W2:Y:S01]  /*7740*/  MUFU.EX2 R164, R164 ;  /* 0x000000a400a47308 */ /* 0x000ea20000000800 */
[C---:B------:R-:W-:Y:S02]  /*7750*/  FMUL.FTZ R38, R3.reuse, R38 ;  /* 0x0000002603267220 */ /* 0x040fe40000410000 */
[----:B------:R-:W-:Y:S01]  /*7760*/  FMUL.FTZ R39, R3, R39 ;  /* 0x0000002703277220 */ /* 0x000fe20000410000 */
[----:B---3--:R-:W-:Y:S01]  /*7770*/  F2FP.BF16.PACK_AB R137, R165, R166 ;  /* 0x000000a6a589723e */ /* 0x008fe200000010ff */
[C---:B------:R-:W-:Y:S02]  /*7780*/  FMUL.FTZ R40, R132.reuse, R40 ;  /* 0x0000002884287220 */ /* 0x040fe40000410000 */
[----:B------:R-:W-:Y:S01]  /*7790*/  LDSM.16.MT88.4 R124, [R135+UR4+0x2900] ;  /* 0x00290004877c783b */ /* 0x000fe20008004200 */
        /* <DEDUP_REMOVED lines=9> */
[----:B------:R-:W-:Y:S01]  /*7830*/  MUFU.EX2 R175, R175 ;  /* 0x000000af00af7308 */ /* 0x000fe20000000800 */
[----:B------:R-:W-:Y:S01]  /*7840*/  FMUL.FTZ R48, R132, R48 ;  /* 0x0000003084307220 */ /* 0x000fe20000410000 */
[----:B--2---:R-:W-:Y:S01]  /*7850*/  F2FP.BF16.PACK_AB R139, R164, R161 ;  /* 0x000000a1a48b723e */ /* 0x004fe200000010ff */
[C---:B------:R-:W-:Y:S02]  /*7860*/  FMUL.FTZ R49, R132.reuse, R49 ;  /* 0x0000003184317220 */ /* 0x040fe40000410000 */
[C---:B------:R-:W-:Y:S02]  /*7870*/  FMUL.FTZ R50, R3.reuse, R50 ;  /* 0x0000003203327220 */ /* 0x040fe40000410000 */
[C---:B------:R-:W-:Y:S02]  /*7880*/  FMUL.FTZ R51, R3.reuse, R51 ;  /* 0x0000003303337220 */ /* 0x040fe40000410000 */
[C---:B-1----:R-:W-:Y:S01]  /*7890*/  HMMA.16816.F32.BF16 R4, R136.reuse, R12, R4 ;  /* 0x0000000c8804723c */ /* 0x042fe20000041804 */
[----:B------:R-:W-:Y:S04]  /*78a0*/  MUFU.EX2 R180, R180 ;  /* 0x000000b400b47308 */ /* 0x000fe80000000800 */
[C---:B------:R-:W-:Y:S02]  /*78b0*/  FMUL.FTZ R52, R132.reuse, R52 ;  /* 0x0000003484347220 */ /* 0x040fe40000410000 */
[C---:B------:R-:W-:Y:S01]  /*78c0*/  FMUL.FTZ R12, R132.reuse, R120 ;  /* 0x00000078840c7220 */ /* 0x040fe20000410000 */
[C---:B------:R-:W-:Y:S03]  /*78d0*/  HMMA.16816.F32.BF16 R8, R136.reuse, R14, R8 ;  /* 0x0000000e8808723c */ /* 0x040fe60000041808 */
[----:B------:R-:W-:Y:S01]  /*78e0*/  MUFU.EX2 R179, R179 ;  /* 0x000000b300b37308 */ /* 0x000fe20000000800 */
[C---:B------:R-:W-:Y:S02]  /*78f0*/  FMUL.FTZ R13, R132.reuse, R121 ;  /* 0x00000079840d7220 */ /* 0x040fe40000410000 */
[C---:B------:R-:W-:Y:S02]  /*7900*/  FMUL.FTZ R53, R132.reuse, R53 ;  /* 0x0000003584357220 */ /* 0x040fe40000410000 */
[C---:B------:R-:W-:Y:S04]  /*7910*/  FMUL.FTZ R14, R3.reuse, R122 ;  /* 0x0000007a030e7220 */ /* 0x040fe80000410000 */
[C---:B------:R-:W-:Y:S01]  /*7920*/  FMUL.FTZ R15, R3.reuse, R123 ;  /* 0x0000007b030f7220 */ /* 0x040fe20000410000 */
[----:B------:R-:W-:Y:S01]  /*7930*/  MUFU.EX2 R182, R182 ;  /* 0x000000b600b67308 */ /* 0x000fe20000000800 */
[----:B------:R-:W1:Y:S01]  /*7940*/  LDSM.16.MT88.4 R120, [R160+0x100] ;  /* 0x00010000a078783b */ /* 0x000e620000004200 */
[C---:B------:R-:W-:Y:S02]  /*7950*/  FMUL.FTZ R54, R3.reuse, R54 ;  /* 0x0000003603367220 */ /* 0x040fe40000410000 */
[C---:B------:R-:W-:Y:S02]  /*7960*/  FMUL.FTZ R55, R3.reuse, R55 ;  /* 0x0000003703377220 */ /* 0x040fe40000410000 */
[C---:B----4-:R-:W-:Y:S03]  /*7970*/  HMMA.16816.F32.BF16 R12, R136.reuse, R20, R12 ;  /* 0x00000014880c723c */ /* 0x050fe6000004180c */
[C---:B------:R-:W-:Y:S01]  /*7980*/  FMUL.FTZ R56, R132.reuse, R56 ;  /* 0x0000003884387220 */ /* 0x040fe20000410000 */
[----:B------:R-:W-:Y:S01]  /*7990*/  MUFU.EX2 R181, R181 ;  /* 0x000000b500b57308 */ /* 0x000fe20000000800 */
[C---:B------:R-:W-:Y:S02]  /*79a0*/  FMUL.FTZ R57, R132.reuse, R57 ;  /* 0x0000003984397220 */ /* 0x040fe40000410000 */
[C---:B------:R-:W-:Y:S01]  /*79b0*/  FMUL.FTZ R20, R132.reuse, R112 ;  /* 0x0000007084147220 */ /* 0x040fe20000410000 */
[C---:B------:R-:W-:Y:S04]  /*79c0*/  HMMA.16816.F32.BF16 R16, R136.reuse, R22, R16 ;  /* 0x000000168810723c */ /* 0x040fe80000041810 */
[C---:B------:R-:W-:Y:S02]  /*79d0*/  FMUL.FTZ R21, R132.reuse, R113 ;  /* 0x0000007184157220 */ /* 0x040fe40000410000 */
[C---:B------:R-:W-:Y:S01]  /*79e0*/  FMUL.FTZ R58, R3.reuse, R58 ;  /* 0x0000003a033a7220 */ /* 0x040fe20000410000 */
[----:B------:R-:W-:Y:S01]  /*79f0*/  MUFU.EX2 R183, R183 ;  /* 0x000000b700b77308 */ /* 0x000fe20000000800 */
[C---:B------:R-:W-:Y:S04]  /*7a00*/  FMUL.FTZ R22, R3.reuse, R114 ;  /* 0x0000007203167220 */ /* 0x040fe80000410000 */
[C---:B------:R-:W-:Y:S02]  /*7a10*/  FMUL.FTZ R23, R3.reuse, R115 ;  /* 0x0000007303177220 */ /* 0x040fe40000410000 */
[----:B------:R-:W2:Y:S01]  /*7a20*/  LDSM.16.MT88.4 R112, [R135+UR4+0x2100] ;  /* 0x002100048770783b */ /* 0x000ea20008004200 */
[C---:B------:R-:W-:Y:S02]  /*7a30*/  FMUL.FTZ R59, R3.reuse, R59 ;  /* 0x0000003b033b7220 */ /* 0x040fe40000410000 */
[C---:B------:R-:W-:Y:S01]  /*7a40*/  FMUL.FTZ R60, R132.reuse, R60 ;  /* 0x0000003c843c7220 */ /* 0x040fe20000410000 */
[----:B------:R-:W-:Y:S01]  /*7a50*/  MUFU.EX2 R218, R218 ;  /* 0x000000da00da7308 */ /* 0x000fe20000000800 */
[C---:B------:R-:W-:Y:S03]  /*7a60*/  HMMA.16816.F32.BF16 R20, R136.reuse, R28, R20 ;  /* 0x0000001c8814723c */ /* 0x040fe60000041814 */
        /* <DEDUP_REMOVED lines=10> */
[----:B------:R-:W3:Y:S01]  /*7b10*/  LDSM.16.MT88.4 R104, [R133+0x2100] ;  /* 0x002100008568783b */ /* 0x000ee20000004200 */
        /* <DEDUP_REMOVED lines=12> */
[C---:B--2---:R-:W-:Y:S04]  /*7be0*/  HMMA.16816.F32.BF16 R36, R136.reuse, R112, R36 ;  /* 0x000000708824723c */ /* 0x044fe80000041824 */
[C---:B------:R-:W-:Y:S02]  /*7bf0*/  FMUL.FTZ R71, R3.reuse, R71 ;  /* 0x0000004703477220 */ /* 0x040fe40000410000 */
[C---:B------:R-:W-:Y:S01]  /*7c00*/  FMUL.FTZ R72, R132.reuse, R72 ;  /* 0x0000004884487220 */ /* 0x040fe20000410000 */
[----:B------:R-:W-:Y:S01]  /*7c10*/  MUFU.EX2 R224, R224 ;  /* 0x000000e000e07308 */ /* 0x000fe20000000800 */
[C---:B------:R-:W-:Y:S01]  /*7c20*/  HMMA.16816.F32.BF16 R40, R136.reuse, R114, R40 ;  /* 0x000000728828723c */ /* 0x040fe20000041828 */
[----:B------:R-:W-:Y:S03]  /*7c30*/  LDSM.16.MT88.4 R112, [R135+UR4+0x900] ;  /* 0x000900048770783b */ /* 0x000fe60008004200 */
[C---:B------:R-:W-:Y:S02]  /*7c40*/  FMUL.FTZ R73, R132.reuse, R73 ;  /* 0x0000004984497220 */ /* 0x040fe40000410000 */
[C---:B------:R-:W-:Y:S02]  /*7c50*/  FMUL.FTZ R74, R3.reuse, R74 ;  /* 0x0000004a034a7220 */ /* 0x040fe40000410000 */
[C---:B------:R-:W-:Y:S01]  /*7c60*/  FMUL.FTZ R75, R3.reuse, R75 ;  /* 0x0000004b034b7220 */ /* 0x040fe20000410000 */
[----:B------:R-:W-:Y:S01]  /*7c70*/  MUFU.EX2 R221, R221 ;  /* 0x000000dd00dd7308 */ /* 0x000fe20000000800 */
[C---:B---3--:R-:W-:Y:S03]  /*7c80*/  HMMA.16816.F32.BF16 R44, R136.reuse, R104, R44 ;  /* 0x00000068882c723c */ /* 0x048fe6000004182c */
[C---:B------:R-:W-:Y:S02]  /*7c90*/  FMUL.FTZ R84, R132.reuse, R84 ;  /* 0x0000005484547220 */ /* 0x040fe40000410000 */
[----:B------:R-:W-:Y:S02]  /*7ca0*/  FMUL.FTZ R85, R132, R85 ;  /* 0x0000005584557220 */ /* 0x000fe40000410000 */
[C---:B------:R-:W-:Y:S01]  /*7cb0*/  FMUL.FTZ R86, R3.reuse, R86 ;  /* 0x0000005603567220 */ /* 0x040fe20000410000 */
[C---:B------:R-:W-:Y:S01]  /*7cc0*/  HMMA.16816.F32.BF16 R48, R136.reuse, R106, R48 ;  /* 0x0000006a8830723c */ /* 0x040fe20000041830 */
[----:B------:R-:W1:Y:S03]  /*7cd0*/  LDSM.16.MT88.4 R104, [R135+UR4+0x4100] ;  /* 0x004100048768783b */ /* 0x000e660008004200 */
[----:B------:R-:W-:Y:S02]  /*7ce0*/  FMUL.FTZ R87, R3, R87 ;  /* 0x0000005703577220 */ /* 0x000fe40000410000 */
[--C-:B------:R-:W-:Y:S02]  /*7cf0*/  FFMA.FTZ R169, R169, c[0x0][0x2d0], -R152.reuse ;  /* 0x0000b400a9a97a23 */ /* 0x100fe40000010898 */
[C---:B------:R-:W-:Y:S04]  /*7d00*/  HMMA.16816.F32.BF16 R52, R136.reuse, R100, R52 ;  /* 0x000000648834723c */ /* 0x040fe80000041834 */
[--C-:B------:R-:W-:Y:S01]  /*7d10*/  FFMA.FTZ R170, R171, c[0x0][0x2d0], -R152.reuse ;  /* 0x0000b400abaa7a23 */ /* 0x100fe20000010898 */
[----:B------:R-:W-:Y:S01]  /*7d20*/  MUFU.EX2 R169, R169 ;  /* 0x000000a900a97308 */ /* 0x000fe20000000800 */
[--C-:B------:R-:W-:Y:S02]  /*7d30*/  FFMA.FTZ R171, R143, c[0x0][0x2d0], -R152.reuse ;  /* 0x0000b4008fab7a23 */ /* 0x100fe40000010898 */
[C---:B------:R-:W-:Y:S01]  /*7d40*/  HMMA.16816.F32.BF16 R56, R136.reuse, R102, R56 ;  /* 0x000000668838723c */ /* 0x040fe20000041838 */
[----:B------:R-:W2:Y:S03]  /*7d50*/  LDSM.16.MT88.4 R100, [R133+0x4100] ;  /* 0x004100008564783b */ /* 0x000ea60000004200 */
[--C-:B------:R-:W-:Y:S02]  /*7d60*/  FFMA.FTZ R173, R176, c[0x0][0x2d0], -R145.reuse ;  /* 0x0000b400b0ad7a23 */ /* 0x100fe40000010891 */
[--C-:B------:R-:W-:Y:S01]  /*7d70*/  FFMA.FTZ R176, R140, c[0x0][0x2d0], -R145.reuse ;  /* 0x0000b4008cb07a23 */ /* 0x100fe20000010891 */
[----:B------:R-:W3:Y:S01]  /*7d80*/  MUFU.EX2 R170, R170 ;  /* 0x000000aa00aa7308 */ /* 0x000ee20000000800 */
[C---:B------:R-:W-:Y:S01]  /*7d90*/  HMMA.16816.F32.BF16 R60, R136.reuse, R108, R60 ;  /* 0x0000006c883c723c */ /* 0x040fe2000004183c */
[----:B------:R-:W-:Y:S03]  /*7da0*/  LDSM.16.MT88.4 R140, [R134+UR4+0x2900] ;  /* 0x00290004868c783b */ /* 0x000fe60008004200 */
[--C-:B------:R-:W-:Y:S02]  /*7db0*/  FFMA.FTZ R174, R174, c[0x0][0x2d0], -R145.reuse ;  /* 0x0000b400aeae7a23 */ /* 0x100fe40000010891 */
[C---:B------:R-:W-:Y:S02]  /*7dc0*/  FMUL.FTZ R88, R132.reuse, R88 ;  /* 0x0000005884587220 */ /* 0x040fe40000410000 */
[C---:B------:R-:W-:Y:S01]  /*7dd0*/  HMMA.16816.F32.BF16 R64, R136.reuse, R110, R64 ;  /* 0x0000006e8840723c */ /* 0x040fe20000041840 */
[----:B------:R-:W4:Y:S01]  /*7de0*/  LDSM.16.MT88.4 R108, [R134+UR4+0x4100] ;  /* 0x00410004866c783b */ /* 0x000f220008004200 */
[----:B------:R-:W-:Y:S02]  /*7df0*/  MUFU.EX2 R171, R171 ;  /* 0x000000ab00ab7308 */ /* 0x000fe40000000800 */
[C---:B------:R-:W-:Y:S02]  /*7e00*/  FMUL.FTZ R89, R132.reuse, R89 ;  /* 0x0000005984597220 */ /* 0x040fe40000410000 */
[C---:B------:R-:W-:Y:S02]  /*7e10*/  FMUL.FTZ R90, R3.reuse, R90 ;  /* 0x0000005a035a7220 */ /* 0x040fe40000410000 */
        /* <DEDUP_REMOVED lines=10> */
[----:B------:R-:W5:Y:S01]  /*7ec0*/  MUFU.EX2 R174, R174 ;  /* 0x000000ae00ae7308 */ /* 0x000f620000000800 */
[C---:B------:R-:W-:Y:S04]  /*7ed0*/  FMUL.FTZ R79, R3.reuse, R79 ;  /* 0x0000004f034f7220 */ /* 0x040fe80000410000 */
[C---:B------:R-:W-:Y:S02]  /*7ee0*/  FMUL.FTZ R77, R132.reuse, R77 ;  /* 0x0000004d844d7220 */ /* 0x040fe40000410000 */
[C---:B------:R-:W-:Y:S02]  /*7ef0*/  FMUL.FTZ R95, R3.reuse, R95 ;  /* 0x0000005f035f7220 */ /* 0x040fe40000410000 */
[C---:B------:R-:W-:Y:S01]  /*7f00*/  FMUL.FTZ R96, R132.reuse, R96 ;  /* 0x0000006084607220 */ /* 0x040fe20000410000 */
[----:B------:R-:W1:Y:S01]  /*7f10*/  MUFU.EX2 R176, R176 ;  /* 0x000000b000b07308 */ /* 0x000e620000000800 */
[C---:B------:R-:W-:Y:S01]  /*7f20*/  FMUL.FTZ R97, R132.reuse, R97 ;  /* 0x0000006184617220 */ /* 0x040fe20000410000 */
[C---:B--2---:R-:W-:Y:S03]  /*7f30*/  HMMA.16816.F32.BF16 R76, R136.reuse, R100, R76 ;  /* 0x00000064884c723c */ /* 0x044fe6000004184c */
[C---:B------:R-:W-:Y:S02]  /*7f40*/  FMUL.FTZ R82, R3.reuse, R82 ;  /* 0x0000005203527220 */ /* 0x040fe40000410000 */
[----:B------:R-:W-:Y:S02]  /*7f50*/  FMUL.FTZ R80, R132, R80 ;  /* 0x0000005084507220 */ /* 0x000fe40000410000 */
[C---:B------:R-:W-:Y:S01]  /*7f60*/  FMUL.FTZ R83, R3.reuse, R83 ;  /* 0x0000005303537220 */ /* 0x040fe20000410000 */
[----:B---3--:R-:W-:Y:S01]  /*7f70*/  F2FP.BF16.PACK_AB R100, R170, R169 ;  /* 0x000000a9aa64723e */ /* 0x008fe200000010ff */
[----:B------:R-:W-:Y:S03]  /*7f80*/  FMUL.FTZ R81, R132, R81 ;  /* 0x0000005184517220 */ /* 0x000fe60000410000 */
[C---:B------:R-:W-:Y:S01]  /*7f90*/  FMUL.FTZ R98, R3.reuse, R98 ;  /* 0x0000006203627220 */ /* 0x040fe20000410000 */
[----:B-----5:R-:W-:Y:S01]  /*7fa0*/  F2FP.BF16.PACK_AB R101, R174, R173 ;  /* 0x000000adae65723e */ /* 0x020fe200000010ff */
[----:B------:R-:W-:Y:S02]  /*7fb0*/  FMUL.FTZ R99, R3, R99 ;  /* 0x0000006303637220 */ /* 0x000fe40000410000 */
[C---:B------:R-:W-:Y:S03]  /*7fc0*/  HMMA.16816.F32.BF16 R80, R136.reuse, R102, R80 ;  /* 0x000000668850723c */ /* 0x040fe60000041850 */
[--C-:B------:R-:W-:Y:S02]  /*7fd0*/  FFMA.FTZ R177, R177, c[0x0][0x2d0], -R152.reuse ;  /* 0x0000b400b1b17a23 */ /* 0x100fe40000010898 */
[----:B------:R-:W-:Y:S02]  /*7fe0*/  FFMA.FTZ R152, R147, c[0x0][0x2d0], -R152 ;  /* 0x0000b40093987a23 */ /* 0x000fe40000010898 */
[----:B------:R-:W-:Y:S01]  /*7ff0*/  F2FP.BF16.PACK_AB R102, R172, R171 ;  /* 0x000000abac66723e */ /* 0x000fe200000010ff */
[C---:B----4-:R-:W-:Y:S01]  /*8000*/  HMMA.16816.F32.BF16 R84, R136.reuse, R108, R84 ;  /* 0x0000006c8854723c */ /* 0x050fe20000041854 */
[----:B------:R2:W3:Y:S03]  /*8010*/  MUFU.EX2 R222, R152 ;  /* 0x0000009800de7308 */ /* 0x0004e60000000800 */
[----:B-1----:R-:W-:Y:S01]  /*8020*/  F2FP.BF16.PACK_AB R103, R176, R175 ;  /* 0x000000afb067723e */ /* 0x002fe200000010ff */
[--C-:B------:R-:W-:Y:S02]  /*8030*/  FFMA.FTZ R178, R178, c[0x0][0x2d0], -R145.reuse ;  /* 0x0000b400b2b27a23 */ /* 0x100fe40000010891 */
[----:B------:R-:W-:Y:S01]  /*8040*/  FFMA.FTZ R145, R144, c[0x0][0x2d0], -R145 ;  /* 0x0000b40090917a23 */ /* 0x000fe20000010891 */
[C---:B------:R-:W-:Y:S01]  /*8050*/  HMMA.16816.F32.BF16 R88, R136.reuse, R110, R88 ;  /* 0x0000006e8858723c */ /* 0x040fe20000041858 */
[----:B------:R-:W1:Y:S02]  /*8060*/  LDSM.16.MT88.4 R108, [R134+UR4+0x900] ;  /* 0x00090004866c783b */ /* 0x000e640008004200 */
[----:B------:R-:W4:Y:S01]  /*8070*/  MUFU.EX2 R226, R145 ;  /* 0x0000009100e27308 */ /* 0x000f220000000800 */
[----:B------:R-:W-:Y:S02]  /*8080*/  FFMA.FTZ R166, R3, R206, R166 ;  /* 0x000000ce03a67223 */ /* 0x000fe400000100a6 */
[----:B------:R-:W-:Y:S01]  /*8090*/  FFMA.FTZ R168, R132, R205, R168 ;  /* 0x000000cd84a87223 */ /* 0x000fe200000100a8 */
[----:B------:R-:W-:Y:S01]  /*80a0*/  MOV R132, R2 ;  /* 0x0000000200847202 */ /* 0x000fe20000000f00 */
[C---:B------:R-:W-:Y:S04]  /*80b0*/  HMMA.16816.F32.BF16 R92, R136.reuse, R104, R92 ;  /* 0x00000068885c723c */ /* 0x040fe8000004185c */
[----:B------:R-:W-:Y:S01]  /*80c0*/  FADD.FTZ R167, R167, R168 ;  /* 0x000000a8a7a77221 */ /* 0x000fe20000010000 */
[----:B------:R-:W5:Y:S01]  /*80d0*/  MUFU.EX2 R177, R177 ;  /* 0x000000b100b17308 */ /* 0x000f620000000800 */
[----:B------:R-:W-:Y:S02]  /*80e0*/  FADD.FTZ R166, R165, R166 ;  /* 0x000000a6a5a67221 */ /* 0x000fe40000010000 */
[----:B------:R-:W-:Y:S01]  /*80f0*/  HMMA.16816.F32.BF16 R96, R136, R106, R96 ;  /* 0x0000006a8860723c */ /* 0x000fe20000041860 */
[----:B------:R-:W5:Y:S03]  /*8100*/  LDSM.16.MT88.4 R104, [R160+0x2900] ;  /* 0x00290000a068783b */ /* 0x000f660000004200 */
[----:B------:R-:W-:Y:S03]  /*8110*/  FADD.FTZ R161, R161, R166 ;  /* 0x000000a6a1a17221 */ /* 0x000fe60000010000 */
[----:B------:R-:W-:Y:S01]  /*8120*/  F2FP.BF16.PACK_AB R136, R220, R191 ;  /* 0x000000bfdc88723e */ /* 0x000fe200000010ff */
[C---:B------:R-:W-:Y:S01]  /*8130*/  HMMA.16816.F32.BF16 R4, R100.reuse, R112, R4 ;  /* 0x000000706404723c */ /* 0x040fe20000041804 */
[----:B--2---:R-:W-:Y:S01]  /*8140*/  LDSM.16.MT88.4 R152, [R133+0x3900] ;  /* 0x003900008598783b */ /* 0x004fe20000004200 */
[----:B------:R-:W2:Y:S03]  /*8150*/  MUFU.EX2 R178, R178 ;  /* 0x000000b200b27308 */ /* 0x000ea60000000800 */
[----:B---3--:R-:W-:Y:S01]  /*8160*/  F2FP.BF16.PACK_AB R138, R222, R217 ;  /* 0x000000d9de8a723e */ /* 0x008fe200000010ff */
[----:B------:R-:W-:Y:S01]  /*8170*/  FADD.FTZ R164, R164, R161 ;  /* 0x000000a1a4a47221 */ /* 0x000fe20000010000 */
[----:B------:R-:W-:Y:S01]  /*8180*/  F2FP.BF16.PACK_AB R137, R224, R219 ;  /* 0x000000dbe089723e */ /* 0x000fe200000010ff */
[C---:B------:R-:W-:Y:S01]  /*8190*/  HMMA.16816.F32.BF16 R8, R100.reuse, R114, R8 ;  /* 0x000000726408723c */ /* 0x040fe20000041808 */
[----:B------:R-:W-:Y:S03]  /*81a0*/  LDSM.16.MT88.4 R112, [R133+0x4900] ;  /* 0x004900008570783b */ /* 0x000fe60000004200 */
[----:B----4-:R-:W-:Y:S01]  /*81b0*/  F2FP.BF16.PACK_AB R139, R226, R221 ;  /* 0x000000dde28b723e */ /* 0x010fe200000010ff */
[----:B------:R-:W-:Y:S03]  /*81c0*/  FADD.FTZ R173, R173, R164 ;  /* 0x000000a4adad7221 */ /* 0x000fe60000010000 */
[C---:B------:R-:W-:Y:S01]  /*81d0*/  HMMA.16816.F32.BF16 R12, R100.reuse, R116, R12 ;  /* 0x00000074640c723c */ /* 0x040fe2000004180c */
[----:B------:R-:W-:Y:S03]  /*81e0*/  LDSM.16.MT88.4 R144, [R160+0x1900] ;  /* 0x00190000a090783b */ /* 0x000fe60000004200 */
[----:B------:R-:W-:Y:S04]  /*81f0*/  FADD.FTZ R174, R174, R173 ;  /* 0x000000adaeae7221 */ /* 0x000fe80000010000 */
[C---:B------:R-:W-:Y:S01]  /*8200*/  HMMA.16816.F32.BF16 R16, R100.reuse, R118, R16 ;  /* 0x000000766410723c */ /* 0x040fe20000041810 */
[----:B------:R-:W-:Y:S03]  /*8210*/  LDSM.16.MT88.4 R116, [R134+UR4+0x4900] ;  /* 0x004900048674783b */ /* 0x000fe60008004200 */
[----:B------:R-:W-:Y:S04]  /*8220*/  FADD.FTZ R175, R175, R174 ;  /* 0x000000aeafaf7221 */ /* 0x000fe80000010000 */
[C---:B-1----:R-:W-:Y:S04]  /*8230*/  HMMA.16816.F32.BF16 R20, R100.reuse, R108, R20 ;  /* 0x0000006c6414723c */ /* 0x042fe80000041814 */
[----:B------:R-:W-:Y:S04]  /*8240*/  FADD.FTZ R175, R176, R175 ;  /* 0x000000afb0af7221 */ /* 0x000fe80000010000 */
[C---:B------:R-:W-:Y:S01]  /*8250*/  HMMA.16816.F32.BF16 R24, R100.reuse, R110, R24 ;  /* 0x0000006e6418723c */ /* 0x040fe20000041818 */
[----:B------:R-:W1:Y:S07]  /*8260*/  LDSM.16.MT88.4 R108, [R135+UR4+0x4900] ;  /* 0x00490004876c783b */ /* 0x000e6e0008004200 */
[C---:B------:R-:W-:Y:S08]  /*8270*/  HMMA.16816.F32.BF16 R28, R100.reuse, R120, R28 ;  /* 0x00000078641c723c */ /* 0x040ff0000004181c */
[C---:B------:R-:W-:Y:S01]  /*8280*/  HMMA.16816.F32.BF16 R32, R100.reuse, R122, R32 ;  /* 0x0000007a6420723c */ /* 0x040fe20000041820 */
[----:B------:R-:W-:Y:S07]  /*8290*/  LDSM.16.MT88.4 R120, [R133+0x1100] ;  /* 0x001100008578783b */ /* 0x000fee0000004200 */
[C---:B------:R-:W-:Y:S08]  /*82a0*/  HMMA.16816.F32.BF16 R36, R100.reuse, R124, R36 ;  /* 0x0000007c6424723c */ /* 0x040ff00000041824 */
[C---:B------:R-:W-:Y:S01]  /*82b0*/  HMMA.16816.F32.BF16 R40, R100.reuse, R126, R40 ;  /* 0x0000007e6428723c */ /* 0x040fe20000041828 */
[----:B------:R-:W-:Y:S07]  /*82c0*/  LDSM.16.MT88.4 R124, [R160+0x1100] ;  /* 0x00110000a07c783b */ /* 0x000fee0000004200 */
[C---:B------:R-:W-:Y:S08]  /*82d0*/  HMMA.16816.F32.BF16 R44, R100.reuse, R128, R44 ;  /* 0x00000080642c723c */ /* 0x040ff0000004182c */
[C---:B------:R-:W-:Y:S08]  /*82e0*/  HMMA.16816.F32.BF16 R48, R100.reuse, R130, R48 ;  /* 0x000000826430723c */ /* 0x040ff00000041830 */
[C---:B------:R-:W-:Y:S08]  /*82f0*/  HMMA.16816.F32.BF16 R52, R100.reuse, R140, R52 ;  /* 0x0000008c6434723c */ /* 0x040ff00000041834 */
[C---:B------:R-:W-:Y:S01]  /*8300*/  HMMA.16816.F32.BF16 R56, R100.reuse, R142, R56 ;  /* 0x0000008e6438723c */ /* 0x040fe20000041838 */
[----:B------:R-:W-:Y:S07]  /*8310*/  LDSM.16.MT88.4 R140, [R134+UR4+0x1900] ;  /* 0x00190004868c783b */ /* 0x000fee0008004200 */
[C---:B-----5:R-:W-:Y:S08]  /*8320*/  HMMA.16816.F32.BF16 R60, R100.reuse, R104, R60 ;  /* 0x00000068643c723c */ /* 0x060ff0000004183c */
[C---:B------:R-:W-:Y:S01]  /*8330*/  HMMA.16816.F32.BF16 R64, R100.reuse, R106, R64 ;  /* 0x0000006a6440723c */ /* 0x040fe20000041840 */
[----:B------:R-:W3:Y:S07]  /*8340*/  LDSM.16.MT88.4 R104, [R160+0x4900] ;  /* 0x00490000a068783b */ /* 0x000eee0000004200 */
[C---:B-1----:R-:W-:Y:S08]  /*8350*/  HMMA.16816.F32.BF16 R68, R100.reuse, R108, R68 ;  /* 0x0000006c6444723c */ /* 0x042ff00000041844 */
[C---:B------:R-:W-:Y:S01]  /*8360*/  HMMA.16816.F32.BF16 R72, R100.reuse, R110, R72 ;  /* 0x0000006e6448723c */ /* 0x040fe20000041848 */
[----:B------:R-:W1:Y:S07]  /*8370*/  LDSM.16.MT88.4 R108, [R135+UR4+0x1100] ;  /* 0x00110004876c783b */ /* 0x000e6e0008004200 */
[C---:B------:R-:W-:Y:S08]  /*8380*/  HMMA.16816.F32.BF16 R76, R100.reuse, R112, R76 ;  /* 0x00000070644c723c */ /* 0x040ff0000004184c */
[C---:B------:R-:W-:Y:S01]  /*8390*/  HMMA.16816.F32.BF16 R80, R100.reuse, R114, R80 ;  /* 0x000000726450723c */ /* 0x040fe20000041850 */
[----:B------:R-:W4:Y:S07]  /*83a0*/  LDSM.16.MT88.4 R112, [R134+UR4+0x1100] ;  /* 0x001100048670783b */ /* 0x000f2e0008004200 */
[C---:B------:R-:W-:Y:S08]  /*83b0*/  HMMA.16816.F32.BF16 R84, R100.reuse, R116, R84 ;  /* 0x000000746454723c */ /* 0x040ff00000041854 */
[C---:B------:R-:W-:Y:S01]  /*83c0*/  HMMA.16816.F32.BF16 R88, R100.reuse, R118, R88 ;  /* 0x000000766458723c */ /* 0x040fe20000041858 */
[----:B------:R-:W5:Y:S07]  /*83d0*/  LDSM.16.MT88.4 R116, [R135+UR4+0x3100] ;  /* 0x003100048774783b */ /* 0x000f6e0008004200 */
[C---:B---3--:R-:W-:Y:S08]  /*83e0*/  HMMA.16816.F32.BF16 R92, R100.reuse, R104, R92 ;  /* 0x00000068645c723c */ /* 0x048ff0000004185c */
[----:B------:R-:W-:Y:S01]  /*83f0*/  HMMA.16816.F32.BF16 R96, R100, R106, R96 ;  /* 0x0000006a6460723c */ /* 0x000fe20000041860 */
[----:B------:R-:W3:Y:S06]  /*8400*/  LDSM.16.MT88.4 R104, [R133+0x3100] ;  /* 0x003100008568783b */ /* 0x000eec0000004200 */
[----:B------:R-:W-:Y:S02]  /*8410*/  F2FP.BF16.PACK_AB R100, R180, R177 ;  /* 0x000000b1b464723e */ /* 0x000fe400000010ff */
[----:B------:R-:W-:Y:S03]  /*8420*/  F2FP.BF16.PACK_AB R102, R182, R179 ;  /* 0x000000b3b666723e */ /* 0x000fe600000010ff */
[C---:B--2---:R-:W-:Y:S01]  /*8430*/  F2FP.BF16.PACK_AB R101, R181.reuse, R178 ;  /* 0x000000b2b565723e */ /* 0x044fe200000010ff */
[----:B------:R-:W-:Y:S01]  /*8440*/  FADD.FTZ R178, R178, R175 ;  /* 0x000000afb2b27221 */ /* 0x000fe20000010000 */
[C---:B------:R-:W-:Y:S03]  /*8450*/  F2FP.BF16.PACK_AB R103, R218.reuse, R183 ;  /* 0x000000b7da67723e */ /* 0x040fe600000010ff */
[----:B------:R-:W-:Y:S04]  /*8460*/  FADD.FTZ R178, R181, R178 ;  /* 0x000000b2b5b27221 */ /* 0x000fe80000010000 */
[C---:B-1----:R-:W-:Y:S03]  /*8470*/  HMMA.16816.F32.BF16 R4, R100.reuse, R108, R4 ;  /* 0x0000006c6404723c */ /* 0x042fe60000041804 */
[----:B------:R-:W-:Y:S04]  /*8480*/  FADD.FTZ R183, R183, R178 ;  /* 0x000000b2b7b77221 */ /* 0x000fe80000010000 */
[----:B------:R-:W-:Y:S01]  /*8490*/  FADD.FTZ R218, R218, R183 ;  /* 0x000000b7dada7221 */ /* 0x000fe20000010000 */
[C---:B------:R-:W-:Y:S01]  /*84a0*/  HMMA.16816.F32.BF16 R8, R100.reuse, R110, R8 ;  /* 0x0000006e6408723c */ /* 0x040fe20000041808 */
[----:B------:R-:W1:Y:S03]  /*84b0*/  LDSM.16.MT88.4 R108, [R134+UR4+0x3100] ;  /* 0x00310004866c783b */ /* 0x000e660008004200 */
[----:B------:R-:W-:Y:S04]  /*84c0*/  FADD.FTZ R219, R219, R218 ;  /* 0x000000dadbdb7221 */ /* 0x000fe80000010000 */
[C---:B------:R-:W-:Y:S04]  /*84d0*/  HMMA.16816.F32.BF16 R12, R100.reuse, R120, R12 ;  /* 0x00000078640c723c */ /* 0x040fe8000004180c */
[----:B------:R-:W-:Y:S04]  /*84e0*/  FADD.FTZ R224, R224, R219 ;  /* 0x000000dbe0e07221 */ /* 0x000fe80000010000 */
[C---:B------:R-:W-:Y:S04]  /*84f0*/  HMMA.16816.F32.BF16 R16, R100.reuse, R122, R16 ;  /* 0x0000007a6410723c */ /* 0x040fe80000041810 */
[----:B------:R-:W-:Y:S04]  /*8500*/  FADD.FTZ R221, R221, R224 ;  /* 0x000000e0dddd7221 */ /* 0x000fe80000010000 */
[C---:B----4-:R-:W-:Y:S04]  /*8510*/  HMMA.16816.F32.BF16 R20, R100.reuse, R112, R20 ;  /* 0x000000706414723c */ /* 0x050fe80000041814 */
[----:B------:R-:W-:Y:S04]  /*8520*/  FADD.FTZ R206, R226, R221 ;  /* 0x000000dde2ce7221 */ /* 0x000fe80000010000 */
[C---:B------:R-:W-:Y:S01]  /*8530*/  HMMA.16816.F32.BF16 R24, R100.reuse, R114, R24 ;  /* 0x000000726418723c */ /* 0x040fe20000041818 */
[----:B------:R-:W2:Y:S07]  /*8540*/  LDSM.16.MT88.4 R112, [R160+0x3100] ;  /* 0x00310000a070783b */ /* 0x000eae0000004200 */
[C---:B------:R-:W-:Y:S08]  /*8550*/  HMMA.16816.F32.BF16 R28, R100.reuse, R124, R28 ;  /* 0x0000007c641c723c */ /* 0x040ff0000004181c */
[C---:B------:R-:W-:Y:S01]  /*8560*/  HMMA.16816.F32.BF16 R32, R100.reuse, R126, R32 ;  /* 0x0000007e6420723c */ /* 0x040fe20000041820 */
[----:B------:R-:W-:Y:S07]  /*8570*/  LDSM.16.MT88.4 R124, [R135+UR4+0x1900] ;  /* 0x00190004877c783b */ /* 0x000fee0008004200 */
[C---:B-----5:R-:W-:Y:S08]  /*8580*/  HMMA.16816.F32.BF16 R36, R100.reuse, R116, R36 ;  /* 0x000000746424723c */ /* 0x060ff00000041824 */
[C---:B------:R-:W-:Y:S01]  /*8590*/  HMMA.16816.F32.BF16 R40, R100.reuse, R118, R40 ;  /* 0x000000766428723c */ /* 0x040fe20000041828 */
[----:B------:R-:W4:Y:S07]  /*85a0*/  LDSM.16.MT88.4 R116, [R135+UR4+0x5100] ;  /* 0x005100048774783b */ /* 0x000f2e0008004200 */
[C---:B---3--:R-:W-:Y:S08]  /*85b0*/  HMMA.16816.F32.BF16 R44, R100.reuse, R104, R44 ;  /* 0x00000068642c723c */ /* 0x048ff0000004182c */
[C---:B------:R-:W-:Y:S01]  /*85c0*/  HMMA.16816.F32.BF16 R48, R100.reuse, R106, R48 ;  /* 0x0000006a6430723c */ /* 0x040fe20000041830 */
[----:B------:R-:W3:Y:S07]  /*85d0*/  LDSM.16.MT88.4 R104, [R133+0x5100] ;  /* 0x005100008568783b */ /* 0x000eee0000004200 */
[C---:B-1----:R-:W-:Y:S08]  /*85e0*/  HMMA.16816.F32.BF16 R52, R100.reuse, R108, R52 ;  /* 0x0000006c6434723c */ /* 0x042ff00000041834 */
[C---:B------:R-:W-:Y:S01]  /*85f0*/  HMMA.16816.F32.BF16 R56, R100.reuse, R110, R56 ;  /* 0x0000006e6438723c */ /* 0x040fe20000041838 */
[----:B------:R-:W1:Y:S07]  /*8600*/  LDSM.16.MT88.4 R108, [R134+UR4+0x5100] ;  /* 0x00510004866c783b */ /* 0x000e6e0008004200 */
[C---:B--2---:R-:W-:Y:S08]  /*8610*/  HMMA.16816.F32.BF16 R60, R100.reuse, R112, R60 ;  /* 0x00000070643c723c */ /* 0x044ff0000004183c */
[C---:B------:R-:W-:Y:S01]  /*8620*/  HMMA.16816.F32.BF16 R64, R100.reuse, R114, R64 ;  /* 0x000000726440723c */ /* 0x040fe20000041840 */
[----:B------:R-:W2:Y:S07]  /*8630*/  LDSM.16.MT88.4 R112, [R160+0x5100] ;  /* 0x00510000a070783b */ /* 0x000eae0000004200 */
[C---:B----4-:R-:W-:Y:S08]  /*8640*/  HMMA.16816.F32.BF16 R68, R100.reuse, R116, R68 ;  /* 0x000000746444723c */ /* 0x050ff00000041844 */
[C---:B------:R-:W-:Y:S01]  /*8650*/  HMMA.16816.F32.BF16 R72, R100.reuse, R118, R72 ;  /* 0x000000766448723c */ /* 0x040fe20000041848 */
[----:B------:R-:W4:Y:S07]  /*8660*/  LDSM.16.MT88.4 R116, [R133+0x1900] ;  /* 0x001900008574783b */ /* 0x000f2e0000004200 */
[C---:B---3--:R-:W-:Y:S08]  /*8670*/  HMMA.16816.F32.BF16 R76, R100.reuse, R104, R76 ;  /* 0x00000068644c723c */ /* 0x048ff0000004184c */
[C---:B------:R-:W-:Y:S08]  /*8680*/  HMMA.16816.F32.BF16 R80, R100.reuse, R106, R80 ;  /* 0x0000006a6450723c */ /* 0x040ff00000041850 */
[C---:B-1----:R-:W-:Y:S08]  /*8690*/  HMMA.16816.F32.BF16 R84, R100.reuse, R108, R84 ;  /* 0x0000006c6454723c */ /* 0x042ff00000041854 */
[C---:B------:R-:W-:Y:S08]  /*86a0*/  HMMA.16816.F32.BF16 R88, R100.reuse, R110, R88 ;  /* 0x0000006e6458723c */ /* 0x040ff00000041858 */
[C---:B--2---:R-:W-:Y:S08]  /*86b0*/  HMMA.16816.F32.BF16 R92, R100.reuse, R112, R92 ;  /* 0x00000070645c723c */ /* 0x044ff0000004185c */
[----:B------:R-:W-:Y:S08]  /*86c0*/  HMMA.16816.F32.BF16 R96, R100, R114, R96 ;  /* 0x000000726460723c */ /* 0x000ff00000041860 */
[C---:B------:R-:W-:Y:S01]  /*86d0*/  HMMA.16816.F32.BF16 R128, R136.reuse, R124, R4 ;  /* 0x0000007c8880723c */ /* 0x040fe20000041804 */
[----:B------:R-:W1:Y:S07]  /*86e0*/  LDSM.16.MT88.4 R4, [R160+0x3900] ;  /* 0x00390000a004783b */ /* 0x000e6e0000004200 */
[C---:B------:R-:W-:Y:S01]  /*86f0*/  HMMA.16816.F32.BF16 R124, R136.reuse, R126, R8 ;  /* 0x0000007e887c723c */ /* 0x040fe20000041808 */
[----:B------:R-:W2:Y:S07]  /*8700*/  LDSM.16.MT88.4 R8, [R135+UR4+0x5900] ;  /* 0x005900048708783b */ /* 0x000eae0008004200 */
[C---:B----4-:R-:W-:Y:S01]  /*8710*/  HMMA.16816.F32.BF16 R120, R136.reuse, R116, R12 ;  /* 0x000000748878723c */ /* 0x050fe2000004180c */
[----:B------:R-:W3:Y:S07]  /*8720*/  LDSM.16.MT88.4 R12, [R133+0x5900] ;  /* 0x00590000850c783b */ /* 0x000eee0000004200 */
[C---:B------:R-:W-:Y:S08]  /*8730*/  HMMA.16816.F32.BF16 R116, R136.reuse, R118, R16 ;  /* 0x000000768874723c */ /* 0x040ff00000041810 */
[C---:B------:R-:W-:Y:S07]  /*8740*/  HMMA.16816.F32.BF16 R112, R136.reuse, R140, R20 ;  /* 0x0000008c8870723c */ /* 0x040fee0000041814 */
[----:B------:R-:W-:Y:S01]  /*8750*/  FADD.FTZ R20, R162, R167 ;  /* 0x000000a7a2147221 */ /* 0x000fe20000010000 */
[C---:B------:R-:W-:Y:S04]  /*8760*/  HMMA.16816.F32.BF16 R108, R136.reuse, R142, R24 ;  /* 0x0000008e886c723c */ /* 0x040fe80000041818 */
[----:B------:R-:W-:Y:S04]  /*8770*/  FADD.FTZ R20, R163, R20 ;  /* 0x00000014a3147221 */ /* 0x000fe80000010000 */
[C---:B------:R-:W-:Y:S04]  /*8780*/  HMMA.16816.F32.BF16 R104, R136.reuse, R144, R28 ;  /* 0x000000908868723c */ /* 0x040fe8000004181c */
[----:B------:R-:W-:Y:S01]  /*8790*/  FADD.FTZ R169, R169, R20 ;  /* 0x00000014a9a97221 */ /* 0x000fe20000010000 */
[----:B------:R-:W-:Y:S03]  /*87a0*/  MOV R20, UR15 ;  /* 0x0000000f00147c02 */ /* 0x000fe60008000f00 */
[C---:B------:R-:W-:Y:S04]  /*87b0*/  HMMA.16816.F32.BF16 R100, R136.reuse, R146, R32 ;  /* 0x000000928864723c */ /* 0x040fe80000041820 */
[----:B------:R-:W-:Y:S02]  /*87c0*/  @P0 IMAD R25, R20, 0x3000, R193 ;  /* 0x0000300014190824 */ /* 0x000fe400078e02c1 */
[----:B------:R-:W-:Y:S02]  /*87d0*/  FADD.FTZ R170, R170, R169 ;  /* 0x000000a9aaaa7221 */ /* 0x000fe40000010000 */
        /* <DEDUP_REMOVED lines=12> */
[C---:B-1----:R-:W-:Y:S04]  /*88a0*/  HMMA.16816.F32.BF16 R60, R136.reuse, R4, R60 ;  /* 0x00000004883c723c */ /* 0x042fe8000004183c */
[----:B------:R-:W-:Y:S03]  /*88b0*/  FADD.FTZ R191, R191, R182 ;  /* 0x000000b6bfbf7221 */ /* 0x000fe60000010000 */
[----:B------:R-:W-:Y:S01]  /*88c0*/  @P0 IADD3 R4, P5, R196, UR6, RZ ;  /* 0x00000006c4040c10 */ /* 0x000fe2000ffbe0ff */
[C---:B------:R-:W-:Y:S04]  /*88d0*/  HMMA.16816.F32.BF16 R64, R136.reuse, R6, R64 ;  /* 0x000000068840723c */ /* 0x040fe80000041840 */
[----:B------:R-:W-:Y:S01]  /*88e0*/  @P0 LEA R16, P4, R4, c[0x0][0x1c8], 0x1 ;  /* 0x0000720004100a11 */ /* 0x000fe200078808ff */
[----:B------:R-:W-:Y:S01]  /*88f0*/  FADD.FTZ R220, R220, R191 ;  /* 0x000000bfdcdc7221 */ /* 0x000fe20000010000 */
[----:B------:R-:W-:Y:S02]  /*8900*/  @P0 IADD3.X R5, R203, UR23, RZ, P5, !PT ;  /* 0x00000017cb050c10 */ /* 0x000fe4000affe4ff */
[C---:B--2---:R-:W-:Y:S04]  /*8910*/  HMMA.16816.F32.BF16 R68, R136.reuse, R8, R68 ;  /* 0x000000088844723c */ /* 0x044fe80000041844 */
[----:B------:R-:W-:Y:S01]  /*8920*/  @P0 LEA.HI.X R17, R4, c[0x0][0x1cc], R5, 0x1, P4 ;  /* 0x0000730004110a11 */ /* 0x000fe200020f0c05 */
[----:B------:R-:W-:Y:S01]  /*8930*/  FADD.FTZ R205, R217, R220 ;  /* 0x000000dcd9cd7221 */ /* 0x000fe20000010000 */
[----:B------:R-:W1:Y:S01]  /*8940*/  LDSM.16.MT88.4 R4, [R134+UR4+0x5900] ;  /* 0x005900048604783b */ /* 0x000e620008004200 */
[----:B------:R-:W-:Y:S01]  /*8950*/  @P0 IADD3 R8, P5, R212, UR6, RZ ;  /* 0x00000006d4080c10 */ /* 0x000fe2000ffbe0ff */
[C---:B------:R-:W-:Y:S04]  /*8960*/  HMMA.16816.F32.BF16 R72, R136.reuse, R10, R72 ;  /* 0x0000000a8848723c */ /* 0x040fe80000041848 */
[----:B------:R-:W-:Y:S01]  /*8970*/  @P0 LEA R18, P4, R8, c[0x0][0x1c8], 0x1 ;  /* 0x0000720008120a11 */ /* 0x000fe200078808ff */
[----:B------:R-:W-:Y:S01]  /*8980*/  FADD.FTZ R205, R222, R205 ;  /* 0x000000cddecd7221 */ /* 0x000fe20000010000 */
[----:B------:R-:W-:Y:S02]  /*8990*/  @P0 IADD3.X R9, R211, UR23, RZ, P5, !PT ;  /* 0x00000017d3090c10 */ /* 0x000fe4000affe4ff */
[C---:B---3--:R-:W-:Y:S04]  /*89a0*/  HMMA.16816.F32.BF16 R76, R136.reuse, R12, R76 ;  /* 0x0000000c884c723c */ /* 0x048fe8000004184c */
[----:B------:R-:W-:Y:S02]  /*89b0*/  @P0 LEA.HI.X R19, R8, c[0x0][0x1cc], R9, 0x1, P4 ;  /* 0x0000730008130a11 */ /* 0x000fe400020f0c09 */
[----:B------:R-:W2:Y:S01]  /*89c0*/  LDSM.16.MT88.4 R8, [R160+0x5900] ;  /* 0x00590000a008783b */ /* 0x000ea20000004200 */
[----:B------:R-:W-:Y:S01]  /*89d0*/  @P0 IADD3 R3, P4, R210, UR6, RZ ;  /* 0x00000006d2030c10 */ /* 0x000fe2000ff9e0ff */
[----:B------:R-:W-:Y:S01]  /*89e0*/  @UP1 UIADD3.X UR6, UR13, UR23, URZ, UP0, !UPT ;  /* 0x000000170d061290 */ /* 0x000fe200087fe43f */
[----:B------:R-:W-:Y:S01]  /*89f0*/  @P0 IADD3 R21, P5, R196, UR7, RZ ;  /* 0x00000007c4150c10 */ /* 0x000fe2000ffbe0ff */
[C---:B------:R-:W-:Y:S01]  /*8a00*/  HMMA.16816.F32.BF16 R80, R136.reuse, R14, R80 ;  /* 0x0000000e8850723c */ /* 0x040fe20000041850 */
[----:B------:R-:W-:Y:S02]  /*8a10*/  UISETP.GT.AND UP0, UPT, UR17, UR21, UPT ;  /* 0x000000151100728c */ /* 0x000fe4000bf04270 */
[----:B------:R-:W-:Y:S01]  /*8a20*/  @P0 LEA R22, P6, R3, c[0x0][0x1c8], 0x1 ;  /* 0x0000720003160a11 */ /* 0x000fe200078c08ff */
[----:B------:R-:W-:Y:S01]  /*8a30*/  UISETP.GE.AND UP1, UPT, UR5, 0x1, UPT ;  /* 0x000000010500788c */ /* 0x000fe2000bf26270 */
[----:B------:R-:W-:Y:S01]  /*8a40*/  @P0 IADD3.X R24, R209, UR23, RZ, P4, !PT ;  /* 0x00000017d1180c10 */ /* 0x000fe2000a7fe4ff */
[----:B------:R-:W-:Y:S01]  /*8a50*/  UIADD3 UR17, UR17, -0x1, URZ ;  /* 0xffffffff11117890 */ /* 0x000fe2000fffe03f */
[----:B------:R-:W-:Y:S02]  /*8a60*/  @P0 LEA R12, P4, R21, c[0x0][0x1c8], 0x1 ;  /* 0x00007200150c0a11 */ /* 0x000fe400078808ff */
[----:B------:R-:W-:Y:S03]  /*8a70*/  @P0 IADD3.X R26, R203, UR6, RZ, P5, !PT ;  /* 0x00000006cb1a0c10 */ /* 0x000fe6000affe4ff */
[----:B------:R-:W-:Y:S02]  /*8a80*/  @P0 LEA.HI.X R23, R3, c[0x0][0x1cc], R24, 0x1, P6 ;  /* 0x0000730003170a11 */ /* 0x000fe400030f0c18 */
[----:B------:R-:W-:Y:S02]  /*8a90*/  @P0 LEA.HI.X R13, R21, c[0x0][0x1cc], R26, 0x1, P4 ;  /* 0x00007300150d0a11 */ /* 0x000fe400020f0c1a */
[----:B------:R-:W-:Y:S02]  /*8aa0*/  @P0 IADD3 R3, P4, R212, UR7, RZ ;  /* 0x00000007d4030c10 */ /* 0x000fe4000ff9e0ff */
[----:B------:R-:W-:Y:S02]  /*8ab0*/  @P0 IADD3 R21, P5, R210, UR7, RZ ;  /* 0x00000007d2150c10 */ /* 0x000fe4000ffbe0ff */
[----:B------:R-:W-:Y:S01]  /*8ac0*/  @P0 LEA R14, P6, R3, c[0x0][0x1c8], 0x1 ;  /* 0x00007200030e0a11 */ /* 0x000fe200078c08ff */
[C---:B-1----:R-:W-:Y:S03]  /*8ad0*/  HMMA.16816.F32.BF16 R84, R136.reuse, R4, R84 ;  /* 0x000000048854723c */ /* 0x042fe60000041854 */
[----:B------:R-:W-:Y:S02]  /*8ae0*/  @P0 IADD3.X R24, R211, UR6, RZ, P4, !PT ;  /* 0x00000006d3180c10 */ /* 0x000fe4000a7fe4ff */
[----:B------:R-:W-:Y:S02]  /*8af0*/  @P0 LEA R20, P4, R21, c[0x0][0x1c8], 0x1 ;  /* 0x0000720015140a11 */ /* 0x000fe400078808ff */
[----:B------:R-:W-:Y:S01]  /*8b00*/  @P0 LEA.HI.X R15, R3, c[0x0][0x1cc], R24, 0x1, P6 ;  /* 0x00007300030f0a11 */ /* 0x000fe200030f0c18 */
[C---:B------:R-:W-:Y:S04]  /*8b10*/  HMMA.16816.F32.BF16 R88, R136.reuse, R6, R88 ;  /* 0x000000068858723c */ /* 0x040fe80000041858 */
[----:B------:R-:W-:Y:S02]  /*8b20*/  @P0 SHF.L.U32 R3, R25, 0x1, RZ ;  /* 0x0000000119030819 */ /* 0x000fe400000006ff */
[----:B------:R-:W-:Y:S01]  /*8b30*/  @P0 IADD3.X R26, R209, UR6, RZ, P5, !PT ;  /* 0x00000006d11a0c10 */ /* 0x000fe2000affe4ff */
[----:B------:R-:W-:Y:S01]  /*8b40*/  UIADD3 UR6, UR5, 0x1, URZ ;  /* 0x0000000105067890 */ /* 0x000fe2000fffe03f */
[C---:B--2---:R-:W-:Y:S01]  /*8b50*/  HMMA.16816.F32.BF16 R92, R136.reuse, R8, R92 ;  /* 0x00000008885c723c */ /* 0x044fe2000004185c */
[----:B------:R-:W-:Y:S01]  /*8b60*/  @!PT LDS RZ, [RZ] ;  /* 0x00000000fffff984 */ /* 0x000fe20000000800 */
[----:B------:R-:W-:Y:S01]  /*8b70*/  @!PT LDS RZ, [RZ] ;  /* 0x00000000fffff984 */ /* 0x000fe20000000800 */
[----:B------:R-:W-:Y:S01]  /*8b80*/  @!PT LDS RZ, [RZ] ;  /* 0x00000000fffff984 */ /* 0x000fe20000000800 */
[----:B------:R1:W-:Y:S02]  /*8b90*/  @P0 LDGSTS.E.BYPASS.LTC128B.128 [R3+0xc100], [R16.64], !P3 ;  /* 0x0c10000010030fae */ /* 0x0003e4000d901d52 */
[----:B------:R-:W-:Y:S01]  /*8ba0*/  USEL UR5, UR6, URZ, !UP1 ;  /* 0x0000003f06057287 */ /* 0x000fe2000c800000 */
[----:B------:R-:W-:Y:S04]  /*8bb0*/  @P0 LEA.HI.X R21, R21, c[0x0][0x1cc], R26, 0x1, P4 ;  /* 0x0000730015150a11 */ /* 0x000fe800020f0c1a */
[----:B------:R-:W-:Y:S01]  /*8bc0*/  HMMA.16816.F32.BF16 R96, R136, R10, R96 ;  /* 0x0000000a8860723c */ /* 0x000fe20000041860 */
[----:B------:R1:W-:Y:S08]  /*8bd0*/  @P0 LDGSTS.E.BYPASS.LTC128B.128 [R3+0xe100], [R18.64], !P2 ;  /* 0x0e10000012030fae */ /* 0x0003f0000d101d52 */
[----:B------:R1:W-:Y:S08]  /*8be0*/  @P0 LDGSTS.E.BYPASS.LTC128B.128 [R3+0x10100], [R22.64], !P1 ;  /* 0x1010000016030fae */ /* 0x0003f0000c901d52 */
[----:B------:R1:W-:Y:S08]  /*8bf0*/  @P0 LDGSTS.E.BYPASS.LTC128B.128 [R3+0xd100], [R12.64], !P3 ;  /* 0x0d1000000c030fae */ /* 0x0003f0000d901d52 */
[----:B------:R1:W-:Y:S08]  /*8c00*/  @P0 LDGSTS.E.BYPASS.LTC128B.128 [R3+0xf100], [R14.64], !P2 ;  /* 0x0f1000000e030fae */ /* 0x0003f0000d101d52 */
[----:B------:R1:W-:Y:S01]  /*8c10*/  @P0 LDGSTS.E.BYPASS.LTC128B.128 [R3+0x11100], [R20.64], !P1 ;  /* 0x1110000014030fae */ /* 0x0003e2000c901d52 */
[----:B------:R-:W-:Y:S07]  /*8c20*/  PLOP3.LUT P0, PT, PT, PT, UP0, 0x80, 0x0 ;  /* 0x000000000000781c */ /* 0x000fee0003f0f008 */
[----:B------:R-:W0:Y:S01]  /*8c30*/  LDGDEPBAR ;  /* 0x00000000000079af */ /* 0x000e220000000000 */
[----:B-1----:R-:W-:Y:S05]  /*8c40*/  MOV R3, R0 ;  /* 0x0000000000037202 */ /* 0x002fea0000000f00 */
[----:B------:R-:W-:-:S05]  /*8c50*/  @P0 BRA `(.L_x_814) ;  /* 0xffffc68000000947 */ /* 0x000fca000383ffff */
.L_x_805:
[----:B------:R-:W-:Y:S01]  /*8c60*/  ULEA UR20, UR20, 0x7f, 0x7 ;  /* 0x0000007f14147891 */ /* 0x000fe2000f8e383f */
[----:B------:R-:W-:Y:S01]  /*8c70*/  PLOP3.LUT P0, PT, PT, PT, UP2, 0x40, 0x0 ;  /* 0x000000000000781c */ /* 0x000fe20003f0e828 */
[----:B------:R-:W-:-:S02]  /*8c80*/  ULDC.64 UR6, c[0x0][0x2c8] ;  /* 0x0000b20000067ab9 */ /* 0x000fc40000000a00 */
[----:B------:R-:W-:Y:S02]  /*8c90*/  UIMAD.WIDE.U32 UR8, UR20, UR6, URZ ;  /* 0x00000006140872a5 */ /* 0x000fe4000f8e003f */
[----:B------:R-:W-:Y:S02]  /*8ca0*/  ULDC UR4, c[0x0][0x168] ;  /* 0x00005a0000047ab9 */ /* 0x000fe40000000800 */
[----:B------:R-:W-:Y:S02]  /*8cb0*/  UMOV UR6, 0x1 ;  /* 0x0000000100067882 */ /* 0x000fe40000000000 */
[----:B------:R-:W-:Y:S02]  /*8cc0*/  UIADD3 UR4, UR6, -UR4, URZ ;  /* 0x8000000406047290 */ /* 0x000fe4000fffe03f */
[----:B------:R-:W-:Y:S02]  /*8cd0*/  @UP3 USHF.R.U32.HI UR20, URZ, UR7, UR9 ;  /* 0x000000073f143299 */ /* 0x000fe40008011609 */
[----:B------:R-:W-:-:S02]  /*8ce0*/  ULDC UR6, c[0x0][0x1d0] ;  /* 0x0000740000067ab9 */ /* 0x000fc40000000800 */
[----:B------:R-:W-:-:S03]  /*8cf0*/  UIADD3 UR8, UR20, UR6, UR4 ;  /* 0x0000000614087290 */ /* 0x000fc6000fffe004 */
        /* <DEDUP_REMOVED lines=15> */
.L_x_816:
[----:B------:R-:W-:Y:S02]  /*8df0*/  ULDC UR6, c[0x0][0x32c] ;  /* 0x0000cb0000067ab9 */ /* 0x000fe40000000800 */
[----:B------:R-:W-:-:S03]  /*8e00*/  UISETP.NE.AND UP0, UPT, UR6, 0x1, UPT ;  /* 0x000000010600788c */ /* 0x000fc6000bf05270 */
[----:B------:R-:W-:Y:S02]  /*8e10*/  ULDC.64 UR6, c[0x0][0x330] ;  /* 0x0000cc0000067ab9 */ /* 0x000fe40000000a00 */
[----:B------:R-:W-:-:S07]  /*8e20*/  UIMAD.WIDE.U32 UR20, UR8, UR6, URZ ;  /* 0x00000006081472a5 */ /* 0x000fce000f8e003f */
[----:B------:R-:W-:Y:S02]  /*8e30*/  @UP0 UMOV UR9, UR21 ;  /* 0x0000001500090c82 */ /* 0x000fe40008000000 */
[----:B------:R-:W-:Y:S02]  /*8e40*/  @UP0 USHF.R.U32.HI UR8, URZ, UR7, UR9 ;  /* 0x000000073f080299 */ /* 0x000fe40008011609 */
.L_x_817:
[----:B------:R-:W-:Y:S02]  /*8e50*/  ULDC UR6, c[0x0][0x32c] ;  /* 0x0000cb0000067ab9 */ /* 0x000fe40000000800 */
[----:B------:R-:W-:-:S04]  /*8e60*/  UIMAD UR6, UR8, UR6, URZ ;  /* 0x00000006080672a4 */ /* 0x000fc8000f8e023f */
[----:B------:R-:W-:-:S04]  /*8e70*/  UISETP.LT.AND UP0, UPT, UR4, UR6, UPT ;  /* 0x000000060400728c */ /* 0x000fc8000bf01270 */
[----:B------:R-:W-:-:S04]  /*8e80*/  USEL UR4, UR4, UR6, !UP0 ;  /* 0x0000000604047287 */ /* 0x000fc8000c000000 */
.L_x_815:
        /* <DEDUP_REMOVED lines=9> */
[----:B------:R-:W-:Y:S01]  /*8f20*/  IMAD.MOV.U32 R189, RZ, RZ, 0x20 ;  /* 0x00000020ffbd7424 */ /* 0x000fe200078e00ff */
[----:B------:R-:W-:Y:S01]  /*8f30*/  LOP3.LUT P0, RZ, R207, 0x2, RZ, 0xc0, !PT ;  /* 0x00000002cfff7812 */ /* 0x000fe2000780c0ff */
[----:B------:R-:W-:Y:S01]  /*8f40*/  IMAD.MOV.U32 R3, RZ, RZ, R0 ;  /* 0x000000ffff037224 */ /* 0x000fe200078e0000 */
[----:B------:R-:W-:Y:S01]  /*8f50*/  IADD3 R213, P5, R194, 0x80, RZ ;  /* 0x00000080c2d57810 */ /* 0x000fe20007fbe0ff */
[----:B------:R-:W-:Y:S01]  /*8f60*/  IMAD.MOV.U32 R133, RZ, RZ, R2 ;  /* 0x000000ffff857224 */ /* 0x000fe200078e0002 */
[----:B------:R-:W-:Y:S01]  /*8f70*/  IADD3 R211, P4, R196, 0x40, RZ ;  /* 0x00000040c4d37810 */ /* 0x000fe20007f9e0ff */
[----:B------:R-:W-:Y:S01]  /*8f80*/  UMOV UR21, UR17 ;  /* 0x0000001100157c82 */ /* 0x000fe20008000000 */
[----:B------:R-:W-:Y:S01]  /*8f90*/  SEL R189, R189, 0xffffffe0, !P0 ;  /* 0xffffffe0bdbd7807 */ /* 0x000fe20004000000 */
[----:B------:R-:W-:Y:S01]  /*8fa0*/  IMAD.X R212, RZ, RZ, R199, P5 ;  /* 0x000000ffffd47224 */ /* 0x000fe200028e06c7 */
[----:B------:R-:W-:Y:S01]  /*8fb0*/  IADD3 R215, P6, R194, 0x40, RZ ;  /* 0x00000040c2d77810 */ /* 0x000fe20007fde0ff */
[----:B------:R-:W-:Y:S01]  /*8fc0*/  IMAD.X R210, RZ, RZ, R203, P4 ;  /* 0x000000ffffd27224 */ /* 0x000fe200020e06cb */
[----:B------:R-:W-:Y:S01]  /*8fd0*/  IADD3 R209, P0, R196, 0x80, RZ ;  /* 0x00000080c4d17810 */ /* 0x000fe20007f1e0ff */
[----:B------:R-:W-:Y:S01]  /*8fe0*/  ULDC.64 UR8, c[0x0][0x208] ;  /* 0x0000820000087ab9 */ /* 0x000fe20000000a00 */
[----:B------:R-:W-:Y:S01]  /*8ff0*/  IADD3.X R214, RZ, R199, RZ, P6, !PT ;  /* 0x000000c7ffd67210 */ /* 0x000fe200037fe4ff */
[----:B------:R-:W-:Y:S01]  /*9000*/  ULDC.64 UR6, c[0x0][0x1e0] ;  /* 0x0000780000067ab9 */ /* 0x000fe20000000a00 */
[----:B------:R-:W-:-:S02]  /*9010*/  IADD3.X R208, RZ, R203, RZ, P0, !PT ;  /* 0x000000cbffd07210 */ /* 0x000fc400007fe4ff */
.L_x_819:
[----:B------:R-:W-:Y:S04]  /*9020*/  DEPBAR.LE SB0, 0x2 ;  /* 0x000080800000791a */ /* 0x000fe80000000000 */
[----:B------:R-:W-:Y:S01]  /*9030*/  BAR.SYNC.DEFER_BLOCKING 0x0 ;  /* 0x0000000000007b1d */ /* 0x000fe20000010000 */
[----:B------:R-:W-:Y:S01]  /*9040*/  UIMAD UR4, UR5, 0x6000, URZ ;  /* 0x00006000050478a4 */ /* 0x000fe2000f8e023f */
[----:B------:R-:W-:Y:S01]  /*9050*/  MOV R167, UR15 ;  /* 0x0000000f00a77c02 */ /* 0x000fe20008000f00 */
[----:B------:R-:W-:Y:S02]  /*9060*/  UISETP.GE.AND UP1, UPT, UR10, UR21, UPT ;  /* 0x000000150a00728c */ /* 0x000fe4000bf26270 */
[----:B------:R-:W-:Y:S02]  /*9070*/  UIADD3 UR17, UR21, -0x1, URZ ;  /* 0xffffffff15117890 */ /* 0x000fe4000fffe03f */
[----:B------:R-:W-:Y:S02]  /*9080*/  IADD3 R132, R188, UR4, RZ ;  /* 0x00000004bc847c10 */ /* 0x000fe4000fffe0ff */
[----:B------:R-:W-:Y:S02]  /*9090*/  PLOP3.LUT P0, PT, PT, PT, UP1, 0x80, 0x0 ;  /* 0x000000000000781c */ /* 0x000fe40003f0f018 */
[-C--:B------:R-:W-:Y:S03]  /*90a0*/  IADD3 R191, R189, R132.reuse, RZ ;  /* 0x00000084bdbf7210 */ /* 0x080fe60007ffe0ff */
[----:B------:R-:W-:Y:S02]  /*90b0*/  @!UP1 USHF.R.S32.HI UR22, URZ, 0x1f, UR17 ;  /* 0x0000001f3f169899 */ /* 0x000fe40008011411 */
[----:B------:R-:W-:Y:S02]  /*90c0*/  @!UP1 UIMAD.WIDE.U32 UR24, UR17, UR8, URZ ;  /* 0x00000008111892a5 */ /* 0x000fe4000f8e003f */
[----:B------:R-:W-:Y:S02]  /*90d0*/  @!UP1 UIMAD UR22, UR22, UR8, URZ ;  /* 0x00000008161692a4 */ /* 0x000fe4000f8e023f */
[----:B------:R-:W-:Y:S02]  /*90e0*/  @!UP1 USHF.L.U32 UR23, UR24, 0x6, URZ ;  /* 0x0000000618179899 */ /* 0x000fe4000800063f */
[----:B------:R-:W-:Y:S01]  /*90f0*/  @!UP1 UIMAD UR22, UR17, UR9, UR22 ;  /* 0x00000009111692a4 */ /* 0x000fe2000f8e0216 */
[----:B------:R-:W-:Y:S01]  /*9100*/  @!P0 IMAD R167, R167, 0x6000, R204 ;  /* 0x00006000a7a78824 */ /* 0x000fe200078e02cc */
[----:B------:R-:W-:Y:S02]  /*9110*/  LDSM.16.M88.4 R32, [R190] ;  /* 0x00000000be20783b */ /* 0x000fe40000000200 */
[----:B------:R-:W-:Y:S01]  /*9120*/  @!UP1 UIADD3 UR22, UR25, UR22, URZ ;  /* 0x0000001619169290 */ /* 0x000fe2000fffe03f */
[----:B------:R-:W-:Y:S02]  /*9130*/  @!P0 IADD3 R23, P4, R215, UR23, RZ ;  /* 0x00000017d7178c10 */ /* 0x000fe4000ff9e0ff */
[----:B------:R-:W-:Y:S01]  /*9140*/  @!P0 IADD3 R2, P5, R194, UR23, RZ ;  /* 0x00000017c2028c10 */ /* 0x000fe2000ffbe0ff */
[----:B------:R-:W-:Y:S02]  /*9150*/  @!UP1 USHF.L.U64.HI UR22, UR24, 0x6, UR22 ;  /* 0x0000000618169899 */ /* 0x000fe40008010216 */
[----:B------:R-:W1:Y:S01]  /*9160*/  LDSM.16.M88.4 R8, [R188+UR4+0xc100] ;  /* 0x00c10004bc08783b */ /* 0x000e620008000200 */
[----:B------:R-:W-:Y:S01]  /*9170*/  @!P0 LEA R172, P6, R2, c[0x0][0x1f8], 0x1 ;  /* 0x00007e0002ac8a11 */ /* 0x000fe200078c08ff */
[----:B------:R-:W-:Y:S02]  /*9180*/  @!UP1 UIADD3 UR24, UP0, UR12, UR23, URZ ;  /* 0x000000170c189290 */ /* 0x000fe4000ff1e03f */
[----:B------:R-:W-:Y:S02]  /*9190*/  @!P0 IADD3.X R20, R214, UR22, RZ, P4, !PT ;  /* 0x00000016d6148c10 */ /* 0x000fe4000a7fe4ff */
[----:B------:R-:W-:Y:S02]  /*91a0*/  @!P0 IADD3 R0, P4, R213, UR23, RZ ;  /* 0x00000017d5008c10 */ /* 0x000fe4000ff9e0ff */
[----:B------:R-:W2:Y:S01]  /*91b0*/  LDSM.16.M88.4 R16, [R188+UR4+0xc900] ;  /* 0x00c90004bc10783b */ /* 0x000ea20008000200 */
[----:B------:R-:W-:Y:S02]  /*91c0*/  @!P0 IADD3.X R21, R199, UR22, RZ, P5, !PT ;  /* 0x00000016c7158c10 */ /* 0x000fe4000affe4ff */
[C---:B------:R-:W-:Y:S02]  /*91d0*/  @!P0 LEA R164, P5, R23.reuse, c[0x0][0x1f8], 0x1 ;  /* 0x00007e0017a48a11 */ /* 0x040fe400078a08ff */
[----:B------:R-:W-:Y:S02]  /*91e0*/  @!P0 LEA.HI.X R173, R2, c[0x0][0x1fc], R21, 0x1, P6 ;  /* 0x00007f0002ad8a11 */ /* 0x000fe400030f0c15 */
[----:B------:R-:W-:Y:S01]  /*91f0*/  @!P0 LEA.HI.X R165, R23, c[0x0][0x1fc], R20, 0x1, P5 ;  /* 0x00007f0017a58a11 */ /* 0x000fe200028f0c14 */
[----:B------:R-:W3:Y:S01]  /*9200*/  LDSM.16.M88.4 R24, [R188+UR4+0xd100] ;  /* 0x00d10004bc18783b */ /* 0x000ee20008000200 */
[----:B------:R-:W-:Y:S02]  /*9210*/  @!P0 LEA R168, P5, R0, c[0x0][0x1f8], 0x1 ;  /* 0x00007e0000a88a11 */ /* 0x000fe400078a08ff */
[----:B------:R-:W-:Y:S01]  /*9220*/  @!P0 IADD3.X R29, R212, UR22, RZ, P4, !PT ;  /* 0x00000016d41d8c10 */ /* 0x000fe2000a7fe4ff */
[----:B------:R-:W-:Y:S01]  /*9230*/  @!UP1 UIADD3.X UR22, UR11, UR22, URZ, UP0, !UPT ;  /* 0x000000160b169290 */ /* 0x000fe200087fe43f */
[----:B------:R-:W-:Y:S02]  /*9240*/  @!P0 IADD3 R2, P4, R194, UR24, RZ ;  /* 0x00000018c2028c10 */ /* 0x000fe4000ff9e0ff */
[----:B------:R-:W-:Y:S01]  /*9250*/  @!P0 LEA.HI.X R169, R0, c[0x0][0x1fc], R29, 0x1, P5 ;  /* 0x00007f0000a98a11 */ /* 0x000fe200028f0c1d */
[----:B------:R-:W4:Y:S01]  /*9260*/  LDSM.16.M88.4 R136, [R188+UR4+0xd900] ;  /* 0x00d90004bc88783b */ /* 0x000f220008000200 */
[C---:B------:R-:W-:Y:S02]  /*9270*/  @!P0 LEA R170, P5, R2.reuse, c[0x0][0x1f8], 0x1 ;  /* 0x00007e0002aa8a11 */ /* 0x040fe400078a08ff */
[----:B------:R-:W-:Y:S02]  /*9280*/  @!P0 IADD3.X R29, R199, UR22, RZ, P4, !PT ;  /* 0x00000016c71d8c10 */ /* 0x000fe4000a7fe4ff */
[----:B------:R-:W-:Y:S02]  /*9290*/  @!P0 IADD3 R0, P4, R215, UR24, RZ ;  /* 0x00000018d7008c10 */ /* 0x000fe4000ff9e0ff */
[----:B------:R-:W-:Y:S01]  /*92a0*/  @!P0 LEA.HI.X R171, R2, c[0x0][0x1fc], R29, 0x1, P5 ;  /* 0x00007f0002ab8a11 */ /* 0x000fe200028f0c1d */
[----:B------:R-:W-:Y:S01]  /*92b0*/  LDSM.16.M88.4 R140, [R186] ;  /* 0x00000000ba8c783b */ /* 0x000fe20000000200 */
[----:B------:R-:W-:Y:S02]  /*92c0*/  @!P0 IADD3 R159, P5, R213, UR24, RZ ;  /* 0x00000018d59f8c10 */ /* 0x000fe4000ffbe0ff */
[----:B------:R-:W-:Y:S02]  /*92d0*/  @!P0 LEA R176, P6, R0, c[0x0][0x1f8], 0x1 ;  /* 0x00007e0000b08a11 */ /* 0x000fe400078c08ff */
[----:B------:R-:W-:Y:S02]  /*92e0*/  @!P0 IADD3.X R157, R214, UR22, RZ, P4, !PT ;  /* 0x00000016d69d8c10 */ /* 0x000fe4000a7fe4ff */
[----:B------:R-:W-:Y:S01]  /*92f0*/  @!P0 LEA R174, P4, R159, c[0x0][0x1f8], 0x1 ;  /* 0x00007e009fae8a11 */ /* 0x000fe200078808ff */
[C---:B-1----:R-:W-:Y:S01]  /*9300*/  HMMA.16816.F32.BF16 R4, R32.reuse, R8, RZ ;  /* 0x000000082004723c */ /* 0x042fe200000418ff */
[----:B------:R-:W1:Y:S02]  /*9310*/  LDSM.16.M88.4 R144, [R191+0xc100] ;  /* 0x00c10000bf90783b */ /* 0x000e640000000200 */
[----:B------:R-:W-:Y:S02]  /*9320*/  @!P0 LEA.HI.X R177, R0, c[0x0][0x1fc], R157, 0x1, P6 ;  /* 0x00007f0000b18a11 */ /* 0x000fe400030f0c9d */
[-C--:B------:R-:W-:Y:S02]  /*9330*/  IADD3 R0, R192, R132.reuse, RZ ;  /* 0x00000084c0007210 */ /* 0x080fe40007ffe0ff */
[----:B------:R-:W-:Y:S01]  /*9340*/  IADD3 R132, R189, R132, R192 ;  /* 0x00000084bd847210 */ /* 0x000fe20007ffe0c0 */
[C---:B------:R-:W-:Y:S01]  /*9350*/  HMMA.16816.F32.BF16 R8, R32.reuse, R10, RZ ;  /* 0x0000000a2008723c */ /* 0x040fe200000418ff */
[----:B------:R-:W5:Y:S03]  /*9360*/  LDSM.16.M88.4 R148, [R191+0xc900] ;  /* 0x00c90000bf94783b */ /* 0x000f660000000200 */
[----:B------:R-:W-:Y:S01]  /*9370*/  @!P0 IADD3.X R2, R212, UR22, RZ, P5, !PT ;  /* 0x00000016d4028c10 */ /* 0x000fe2000affe4ff */
[----:B------:R-:W-:Y:S03]  /*9380*/  UIADD3 UR22, UR21, -0x2, URZ ;  /* 0xfffffffe15167890 */ /* 0x000fe6000fffe03f */
[C---:B--2---:R-:W-:Y:S01]  /*9390*/  HMMA.16816.F32.BF16 R12, R32.reuse, R16, RZ ;  /* 0x00000010200c723c */ /* 0x044fe200000418ff */
[----:B------:R-:W2:Y:S01]  /*93a0*/  LDSM.16.M88.4 R152, [R191+0xd100] ;  /* 0x00d10000bf98783b */ /* 0x000ea20000000200 */
[----:B------:R-:W-:Y:S02]  /*93b0*/  UISETP.GE.AND UP1, UPT, UR22, UR10, UPT ;  /* 0x0000000a1600728c */ /* 0x000fe4000bf26270 */
[----:B------:R-:W-:Y:S02]  /*93c0*/  @!P0 LEA.HI.X R175, R159, c[0x0][0x1fc], R2, 0x1, P4 ;  /* 0x00007f009faf8a11 */ /* 0x000fe400020f0c02 */
[----:B------:R-:W-:Y:S02]  /*93d0*/  IADD3 R2, R192, R191, RZ ;  /* 0x000000bfc0027210 */ /* 0x000fe40007ffe0ff */
[C---:B------:R-:W-:Y:S01]  /*93e0*/  HMMA.16816.F32.BF16 R16, R32.reuse, R18, RZ ;  /* 0x000000122010723c */ /* 0x040fe200000418ff */
[----:B------:R-:W2:Y:S04]  /*93f0*/  LDSM.16.M88.4 R156, [R191+0xd900] ;  /* 0x00d90000bf9c783b */ /* 0x000ea80000000200 */
[----:B------:R-:W-:Y:S02]  /*9400*/  @UP1 USHF.R.S32.HI UR23, URZ, 0x1f, UR22 ;  /* 0x0000001f3f171899 */ /* 0x000fe40008011416 */
[----:B------:R-:W-:Y:S01]  /*9410*/  @UP1 UIMAD.WIDE.U32 UR24, UR22, UR6, URZ ;  /* 0x00000006161812a5 */ /* 0x000fe2000f8e003f */
[C---:B---3--:R-:W-:Y:S01]  /*9420*/  HMMA.16816.F32.BF16 R20, R32.reuse, R24, RZ ;  /* 0x000000182014723c */ /* 0x048fe200000418ff */
[----:B------:R-:W-:Y:S01]  /*9430*/  @!PT LDS RZ, [RZ] ;  /* 0x00000000fffff984 */ /* 0x000fe20000000800 */
[----:B------:R-:W-:Y:S01]  /*9440*/  @!PT LDS RZ, [RZ] ;  /* 0x00000000fffff984 */ /* 0x000fe20000000800 */
[----:B------:R-:W-:Y:S01]  /*9450*/  @!PT LDS RZ, [RZ] ;  /* 0x00000000fffff984 */ /* 0x000fe20000000800 */
[----:B------:R3:W-:Y:S01]  /*9460*/  @!P0 LDGSTS.E.BYPASS.LTC128B.128 [R167], [R172.64], !P3 ;  /* 0x00000000aca78fae */ /* 0x0007e2000d901d52 */
[----:B------:R-:W-:Y:S04]  /*9470*/  @UP1 UIMAD UR23, UR23, UR6, URZ ;  /* 0x00000006171712a4 */ /* 0x000fe8000f8e023f */
[----:B------:R-:W-:Y:S02]  /*9480*/  @UP1 UIMAD UR23, UR22, UR7, UR23 ;  /* 0x00000007161712a4 */ /* 0x000fe4000f8e0217 */
[C---:B------:R-:W-:Y:S01]  /*9490*/  HMMA.16816.F32.BF16 R24, R32.reuse, R26, RZ ;  /* 0x0000001a2018723c */ /* 0x040fe200000418ff */
[----:B------:R3:W-:Y:S01]  /*94a0*/  @!P0 LDGSTS.E.BYPASS.LTC128B.128 [R167+0x2000], [R164.64], !P2 ;  /* 0x02000000a4a78fae */ /* 0x0007e2000d101d52 */
[----:B------:R-:W-:Y:S02]  /*94b0*/  @UP1 USHF.L.U32 UR22, UR24, 0x6, URZ ;  /* 0x0000000618161899 */ /* 0x000fe4000800063f */
[----:B------:R-:W-:Y:S02]  /*94c0*/  @UP1 UIADD3 UR23, UR25, UR23, URZ ;  /* 0x0000001719171290 */ /* 0x000fe4000fffe03f */
[----:B------:R-:W-:Y:S02]  /*94d0*/  UIADD3 UR25, UR15, 0x1, URZ ;  /* 0x000000010f197890 */ /* 0x000fe4000fffe03f */
[C---:B----4-:R-:W-:Y:S01]  /*94e0*/  HMMA.16816.F32.BF16 R28, R32.reuse, R136, RZ ;  /* 0x00000088201c723c */ /* 0x050fe200000418ff */
[----:B------:R3:W-:Y:S01]  /*94f0*/  @!P0 LDGSTS.E.BYPASS.LTC128B.128 [R167+0x4000], [R168.64], !P1 ;  /* 0x04000000a8a78fae */ /* 0x0007e2000c901d52 */
[----:B------:R-:W-:Y:S02]  /*9500*/  @UP1 USHF.L.U64.HI UR23, UR24, 0x6, UR23 ;  /* 0x0000000618171899 */ /* 0x000fe40008010217 */
[----:B------:R-:W-:Y:S04]  /*9510*/  @UP1 UIADD3 UR24, UP0, UR14, UR22, URZ ;  /* 0x000000160e181290 */ /* 0x000fe8000ff1e03f */
[----:B------:R-:W-:Y:S01]  /*9520*/  HMMA.16816.F32.BF16 R32, R32, R138, RZ ;  /* 0x0000008a2020723c */ /* 0x000fe200000418ff */
[----:B------:R3:W-:Y:S07]  /*9530*/  @!P0 LDGSTS.E.BYPASS.LTC128B.128 [R167+0x1000], [R170.64], !P3 ;  /* 0x01000000aaa78fae */ /* 0x0007ee000d901d52 */
[C---:B-1----:R-:W-:Y:S01]  /*9540*/  HMMA.16816.F32.BF16 R4, R140.reuse, R144, R4 ;  /* 0x000000908c04723c */ /* 0x042fe20000041804 */
[----:B------:R3:W-:Y:S07]  /*9550*/  @!P0 LDGSTS.E.BYPASS.LTC128B.128 [R167+0x3000], [R176.64], !P2 ;  /* 0x03000000b0a78fae */ /* 0x0007ee000d101d52 */
[C---:B------:R-:W-:Y:S01]  /*9560*/  HMMA.16816.F32.BF16 R8, R140.reuse, R146, R8 ;  /* 0x000000928c08723c */ /* 0x040fe20000041808 */
[----:B------:R3:W-:Y:S01]  /*9570*/  @!P0 LDGSTS.E.BYPASS.LTC128B.128 [R167+0x5000], [R174.64], !P1 ;  /* 0x05000000aea78fae */ /* 0x0007e2000c901d52 */
[----:B------:R-:W-:Y:S06]  /*9580*/  PLOP3.LUT P0, PT, PT, PT, UP1, 0x80, 0x0 ;  /* 0x000000000000781c */ /* 0x000fec0003f0f018 */
[C---:B-----5:R-:W-:Y:S01]  /*9590*/  HMMA.16816.F32.BF16 R12, R140.reuse, R148, R12 ;  /* 0x000000948c0c723c */ /* 0x060fe2000004180c */
[----:B------:R-:W-:Y:S07]  /*95a0*/  LDSM.16.M88.4 R136, [R185] ;  /* 0x00000000b988783b */ /* 0x000fee0000000200 */
[C---:B------:R-:W-:Y:S01]  /*95b0*/  HMMA.16816.F32.BF16 R16, R140.reuse, R150, R16 ;  /* 0x000000968c10723c */ /* 0x040fe20000041810 */
[----:B------:R-:W1:Y:S07]  /*95c0*/  LDSM.16.M88.4 R160, [R0+0xc100] ;  /* 0x00c1000000a0783b */ /* 0x000e6e0000000200 */
[C---:B--2---:R-:W-:Y:S01]  /*95d0*/  HMMA.16816.F32.BF16 R20, R140.reuse, R152, R20 ;  /* 0x000000988c14723c */ /* 0x044fe20000041814 */
[----:B------:R-:W0:Y:S07]  /*95e0*/  LDGDEPBAR ;  /* 0x00000000000079af */ /* 0x000e2e0000000000 */
[C---:B------:R-:W-:Y:S01]  /*95f0*/  HMMA.16816.F32.BF16 R24, R140.reuse, R154, R24 ;  /* 0x0000009a8c18723c */ /* 0x040fe20000041818 */
[----:B------:R-:W2:Y:S07]  /*9600*/  LDSM.16.M88.4 R144, [R0+0xc900] ;  /* 0x00c900000090783b */ /* 0x000eae0000000200 */
[C---:B------:R-:W-:Y:S01]  /*9610*/  HMMA.16816.F32.BF16 R28, R140.reuse, R156, R28 ;  /* 0x0000009c8c1c723c */ /* 0x040fe2000004181c */
[----:B------:R-:W4:Y:S07]  /*9620*/  LDSM.16.M88.4 R148, [R0+0xd100] ;  /* 0x00d100000094783b */ /* 0x000f2e0000000200 */
[----:B------:R-:W-:Y:S01]  /*9630*/  HMMA.16816.F32.BF16 R32, R140, R158, R32 ;  /* 0x0000009e8c20723c */ /* 0x000fe20000041820 */
[----:B------:R-:W5:Y:S07]  /*9640*/  LDSM.16.M88.4 R152, [R0+0xd900] ;  /* 0x00d900000098783b */ /* 0x000f6e0000000200 */
[C---:B-1----:R-:W-:Y:S01]  /*9650*/  HMMA.16816.F32.BF16 R4, R136.reuse, R160, R4 ;  /* 0x000000a08804723c */ /* 0x042fe20000041804 */
[----:B---3--:R-:W-:Y:S07]  /*9660*/  LDSM.16.M88.4 R164, [R184] ;  /* 0x00000000b8a4783b */ /* 0x008fee0000000200 */
[C---:B------:R-:W-:Y:S01]  /*9670*/  HMMA.16816.F32.BF16 R8, R136.reuse, R162, R8 ;  /* 0x000000a28808723c */ /* 0x040fe20000041808 */
[----:B------:R-:W1:Y:S07]  /*9680*/  LDSM.16.M88.4 R168, [R2+0xc100] ;  /* 0x00c1000002a8783b */ /* 0x000e6e0000000200 */
[C---:B--2---:R-:W-:Y:S01]  /*9690*/  HMMA.16816.F32.BF16 R12, R136.reuse, R144, R12 ;  /* 0x00000090880c723c */ /* 0x044fe2000004180c */
[----:B------:R-:W2:Y:S07]  /*96a0*/  LDSM.16.M88.4 R140, [R2+0xc900] ;  /* 0x00c90000028c783b */ /* 0x000eae0000000200 */
[C---:B------:R-:W-:Y:S01]  /*96b0*/  HMMA.16816.F32.BF16 R16, R136.reuse, R146, R16 ;  /* 0x000000928810723c */ /* 0x040fe20000041810 */
[----:B------:R-:W3:Y:S07]  /*96c0*/  LDSM.16.M88.4 R156, [R2+0xd100] ;  /* 0x00d10000029c783b */ /* 0x000eee0000000200 */
[C---:B----4-:R-:W-:Y:S01]  /*96d0*/  HMMA.16816.F32.BF16 R20, R136.reuse, R148, R20 ;  /* 0x000000948814723c */ /* 0x050fe20000041814 */
[----:B------:R-:W4:Y:S07]  /*96e0*/  LDSM.16.M88.4 R144, [R2+0xd900] ;  /* 0x00d900000290783b */ /* 0x000f2e0000000200 */
[C---:B------:R-:W-:Y:S01]  /*96f0*/  HMMA.16816.F32.BF16 R24, R136.reuse, R150, R24 ;  /* 0x000000968818723c */ /* 0x040fe20000041818 */
[----:B------:R-:W-:Y:S07]  /*9700*/  LDSM.16.M88.4 R148, [R188+UR4+0xe100] ;  /* 0x00e10004bc94783b */ /* 0x000fee0008000200 */
[C---:B-----5:R-:W-:Y:S01]  /*9710*/  HMMA.16816.F32.BF16 R28, R136.reuse, R152, R28 ;  /* 0x00000098881c723c */ /* 0x060fe2000004181c */
[----:B------:R-:W-:Y:S07]  /*9720*/  LDSM.16.M88.4 R160, [R188+UR4+0xf900] ;  /* 0x00f90004bca0783b */ /* 0x000fee0008000200 */
[----:B------:R-:W-:Y:S01]  /*9730*/  HMMA.16816.F32.BF16 R32, R136, R154, R32 ;  /* 0x0000009a8820723c */ /* 0x000fe20000041820 */
[----:B------:R-:W5:Y:S07]  /*9740*/  LDSM.16.M88.4 R136, [R190+0x4000] ;  /* 0x00400000be88783b */ /* 0x000f6e0000000200 */
[C---:B-1----:R-:W-:Y:S01]  /*9750*/  HMMA.16816.F32.BF16 R4, R164.reuse, R168, R4 ;  /* 0x000000a8a404723c */ /* 0x042fe20000041804 */
[----:B------:R-:W1:Y:S07]  /*9760*/  LDSM.16.M88.4 R152, [R188+UR4+0xe900] ;  /* 0x00e90004bc98783b */ /* 0x000e6e0008000200 */
[C---:B------:R-:W-:Y:S01]  /*9770*/  HMMA.16816.F32.BF16 R8, R164.reuse, R170, R8 ;  /* 0x000000aaa408723c */ /* 0x040fe20000041808 */
[----:B------:R-:W-:Y:S07]  /*9780*/  LDSM.16.M88.4 R168, [R191+0xe100] ;  /* 0x00e10000bfa8783b */ /* 0x000fee0000000200 */
[C---:B--2---:R-:W-:Y:S01]  /*9790*/  HMMA.16816.F32.BF16 R12, R164.reuse, R140, R12 ;  /* 0x0000008ca40c723c */ /* 0x044fe2000004180c */
[----:B------:R-:W-:Y:S07]  /*97a0*/  LDSM.16.M88.4 R172, [R191+0xe900] ;  /* 0x00e90000bfac783b */ /* 0x000fee0000000200 */
[C---:B------:R-:W-:Y:S01]  /*97b0*/  HMMA.16816.F32.BF16 R16, R164.reuse, R142, R16 ;  /* 0x0000008ea410723c */ /* 0x040fe20000041810 */
[----:B------:R-:W2:Y:S07]  /*97c0*/  LDSM.16.M88.4 R140, [R188+UR4+0xf100] ;  /* 0x00f10004bc8c783b */ /* 0x000eae0008000200 */
[C---:B---3--:R-:W-:Y:S01]  /*97d0*/  HMMA.16816.F32.BF16 R20, R164.reuse, R156, R20 ;  /* 0x0000009ca414723c */ /* 0x048fe20000041814 */
[----:B------:R-:W-:Y:S07]  /*97e0*/  LDSM.16.M88.4 R176, [R0+0xe100] ;  /* 0x00e1000000b0783b */ /* 0x000fee0000000200 */
[C---:B------:R-:W-:Y:S01]  /*97f0*/  HMMA.16816.F32.BF16 R24, R164.reuse, R158, R24 ;  /* 0x0000009ea418723c */ /* 0x040fe20000041818 */
[----:B------:R-:W3:Y:S07]  /*9800*/  LDSM.16.M88.4 R156, [R186+0x4000] ;  /* 0x00400000ba9c783b */ /* 0x000eee0000000200 */
[C---:B----4-:R-:W-:Y:S01]  /*9810*/  HMMA.16816.F32.BF16 R28, R164.reuse, R144, R28 ;  /* 0x00000090a41c723c */ /* 0x050fe2000004181c */
[----:B------:R-:W-:Y:S07]  /*9820*/  LDSM.16.M88.4 R180, [R188+UR4+0x10100] ;  /* 0x01010004bcb4783b */ /* 0x000fee0008000200 */
[----:B------:R-:W-:Y:S01]  /*9830*/  HMMA.16816.F32.BF16 R32, R164, R146, R32 ;  /* 0x00000092a420723c */ /* 0x000fe20000041820 */
[----:B------:R-:W4:Y:S07]  /*9840*/  LDSM.16.M88.4 R144, [R191+0xf100] ;  /* 0x00f10000bf90783b */ /* 0x000f2e0000000200 */
[C---:B-----5:R-:W-:Y:S01]  /*9850*/  HMMA.16816.F32.BF16 R4, R136.reuse, R148, R4 ;  /* 0x000000948804723c */ /* 0x060fe20000041804 */
[----:B------:R-:W-:Y:S07]  /*9860*/  LDSM.16.M88.4 R164, [R185+0x4000] ;  /* 0x00400000b9a4783b */ /* 0x000fee0000000200 */
[C---:B------:R-:W-:Y:S01]  /*9870*/  HMMA.16816.F32.BF16 R8, R136.reuse, R150, R8 ;  /* 0x000000968808723c */ /* 0x040fe20000041808 */
[----:B------:R-:W5:Y:S07]  /*9880*/  LDSM.16.M88.4 R148, [R191+0xf900] ;  /* 0x00f90000bf94783b */ /* 0x000f6e0000000200 */
[C---:B-1----:R-:W-:Y:S08]  /*9890*/  HMMA.16816.F32.BF16 R12, R136.reuse, R152, R12 ;  /* 0x00000098880c723c */ /* 0x042ff0000004180c */
[C---:B------:R-:W-:Y:S01]  /*98a0*/  HMMA.16816.F32.BF16 R16, R136.reuse, R154, R16 ;  /* 0x0000009a8810723c */ /* 0x040fe20000041810 */
[----:B------:R-:W-:Y:S07]  /*98b0*/  LDSM.16.M88.4 R152, [R0+0xf900] ;  /* 0x00f900000098783b */ /* 0x000fee0000000200 */
[C---:B--2---:R-:W-:Y:S08]  /*98c0*/  HMMA.16816.F32.BF16 R20, R136.reuse, R140, R20 ;  /* 0x0000008c8814723c */ /* 0x044ff00000041814 */
[C---:B------:R-:W-:Y:S01]  /*98d0*/  HMMA.16816.F32.BF16 R24, R136.reuse, R142, R24 ;  /* 0x0000008e8818723c */ /* 0x040fe20000041818 */
[----:B------:R-:W-:Y:S07]  /*98e0*/  LDSM.16.M88.4 R140, [R0+0xf100] ;  /* 0x00f10000008c783b */ /* 0x000fee0000000200 */
[C---:B------:R-:W-:Y:S08]  /*98f0*/  HMMA.16816.F32.BF16 R28, R136.reuse, R160, R28 ;  /* 0x000000a0881c723c */ /* 0x040ff0000004181c */
[----:B------:R-:W-:Y:S01]  /*9900*/  HMMA.16816.F32.BF16 R32, R136, R162, R32 ;  /* 0x000000a28820723c */ /* 0x000fe20000041820 */
[----:B------:R-:W1:Y:S07]  /*9910*/  LDSM.16.M88.4 R136, [R0+0xe900] ;  /* 0x00e900000088783b */ /* 0x000e6e0000000200 */
[C---:B---3--:R-:W-:Y:S01]  /*9920*/  HMMA.16816.F32.BF16 R4, R156.reuse, R168, R4 ;  /* 0x000000a89c04723c */ /* 0x048fe20000041804 */
[----:B------:R-:W-:Y:S07]  /*9930*/  LDSM.16.M88.4 R160, [R184+0x4000] ;  /* 0x00400000b8a0783b */ /* 0x000fee0000000200 */
[C---:B------:R-:W-:Y:S01]  /*9940*/  HMMA.16816.F32.BF16 R8, R156.reuse, R170, R8 ;  /* 0x000000aa9c08723c */ /* 0x040fe20000041808 */
[----:B------:R-:W2:Y:S07]  /*9950*/  LDSM.16.M88.4 R168, [R2+0xe100] ;  /* 0x00e1000002a8783b */ /* 0x000eae0000000200 */
[C---:B------:R-:W-:Y:S08]  /*9960*/  HMMA.16816.F32.BF16 R12, R156.reuse, R172, R12 ;  /* 0x000000ac9c0c723c */ /* 0x040ff0000004180c */
[C---:B------:R-:W-:Y:S01]  /*9970*/  HMMA.16816.F32.BF16 R16, R156.reuse, R174, R16 ;  /* 0x000000ae9c10723c */ /* 0x040fe20000041810 */
[----:B------:R-:W-:Y:S07]  /*9980*/  LDSM.16.M88.4 R172, [R190+0x8000] ;  /* 0x00800000beac783b */ /* 0x000fee0000000200 */
[C---:B----4-:R-:W-:Y:S08]  /*9990*/  HMMA.16816.F32.BF16 R20, R156.reuse, R144, R20 ;  /* 0x000000909c14723c */ /* 0x050ff00000041814 */
[C---:B------:R-:W-:Y:S01]  /*99a0*/  HMMA.16816.F32.BF16 R24, R156.reuse, R146, R24 ;  /* 0x000000929c18723c */ /* 0x040fe20000041818 */
[----:B------:R-:W3:Y:S07]  /*99b0*/  LDSM.16.M88.4 R144, [R132+0xe900] ;  /* 0x00e900008490783b */ /* 0x000eee0000000200 */
[C---:B-----5:R-:W-:Y:S08]  /*99c0*/  HMMA.16816.F32.BF16 R28, R156.reuse, R148, R28 ;  /* 0x000000949c1c723c */ /* 0x060ff0000004181c */
[----:B------:R-:W-:Y:S01]  /*99d0*/  HMMA.16816.F32.BF16 R32, R156, R150, R32 ;  /* 0x000000969c20723c */ /* 0x000fe20000041820 */
[----:B------:R-:W4:Y:S07]  /*99e0*/  LDSM.16.M88.4 R148, [R132+0xf100] ;  /* 0x00f100008494783b */ /* 0x000f2e0000000200 */
[C---:B------:R-:W-:Y:S01]  /*99f0*/  HMMA.16816.F32.BF16 R4, R164.reuse, R176, R4 ;  /* 0x000000b0a404723c */ /* 0x040fe20000041804 */
[----:B------:R-:W5:Y:S07]  /*9a00*/  LDSM.16.M88.4 R156, [R132+0xf900] ;  /* 0x00f90000849c783b */ /* 0x000f6e0000000200 */
[C---:B------:R-:W-:Y:S01]  /*9a10*/  HMMA.16816.F32.BF16 R8, R164.reuse, R178, R8 ;  /* 0x000000b2a408723c */ /* 0x040fe20000041808 */
[----:B------:R-:W-:Y:S07]  /*9a20*/  LDSM.16.M88.4 R176, [R191+0x10100] ;  /* 0x01010000bfb0783b */ /* 0x000fee0000000200 */
[C---:B-1----:R-:W-:Y:S08]  /*9a30*/  HMMA.16816.F32.BF16 R12, R164.reuse, R136, R12 ;  /* 0x00000088a40c723c */ /* 0x042ff0000004180c */
[C---:B------:R-:W-:Y:S01]  /*9a40*/  HMMA.16816.F32.BF16 R16, R164.reuse, R138, R16 ;  /* 0x0000008aa410723c */ /* 0x040fe20000041810 */
[----:B------:R-:W1:Y:S07]  /*9a50*/  LDSM.16.M88.4 R136, [R188+UR4+0x10900] ;  /* 0x01090004bc88783b */ /* 0x000e6e0008000200 */
[C---:B------:R-:W-:Y:S08]  /*9a60*/  HMMA.16816.F32.BF16 R20, R164.reuse, R140, R20 ;  /* 0x0000008ca414723c */ /* 0x040ff00000041814 */
[C---:B------:R-:W-:Y:S01]  /*9a70*/  HMMA.16816.F32.BF16 R24, R164.reuse, R142, R24 ;  /* 0x0000008ea418723c */ /* 0x040fe20000041818 */
[----:B------:R-:W1:Y:S07]  /*9a80*/  LDSM.16.M88.4 R140, [R188+UR4+0x11100] ;  /* 0x01110004bc8c783b */ /* 0x000e6e0008000200 */
[C---:B------:R-:W-:Y:S08]  /*9a90*/  HMMA.16816.F32.BF16 R28, R164.reuse, R152, R28 ;  /* 0x00000098a41c723c */ /* 0x040ff0000004181c */
[----:B------:R-:W-:Y:S01]  /*9aa0*/  HMMA.16816.F32.BF16 R32, R164, R154, R32 ;  /* 0x0000009aa420723c */ /* 0x000fe20000041820 */
[----:B------:R-:W1:Y:S07]  /*9ab0*/  LDSM.16.M88.4 R152, [R188+UR4+0x11900] ;  /* 0x01190004bc98783b */ /* 0x000e6e0008000200 */
        /* <DEDUP_REMOVED lines=10> */
[C---:B-----5:R-:W-:Y:S08]  /*9b60*/  HMMA.16816.F32.BF16 R28, R160.reuse, R156, R28 ;  /* 0x0000009ca01c723c */ /* 0x060ff0000004181c */
[----:B------:R-:W-:Y:S01]  /*9b70*/  HMMA.16816.F32.BF16 R32, R160, R158, R32 ;  /* 0x0000009ea020723c */ /* 0x000fe20000041820 */
[----:B------:R-:W5:Y:S07]  /*9b80*/  LDSM.16.M88.4 R156, [R191+0x11900] ;  /* 0x01190000bf9c783b */ /* 0x000f6e0000000200 */
        /* <DEDUP_REMOVED lines=15> */
[C---:B------:R-:W-:Y:S08]  /*9c80*/  HMMA.16816.F32.BF16 R8, R164.reuse, R178, R8 ;  /* 0x000000b2a408723c */ /* 0x040ff00000041808 */
[C---:B---3--:R-:W-:Y:S08]  /*9c90*/  HMMA.16816.F32.BF16 R12, R164.reuse, R144, R12 ;  /* 0x00000090a40c723c */ /* 0x048ff0000004180c */
[C---:B------:R-:W-:Y:S08]  /*9ca0*/  HMMA.16816.F32.BF16 R16, R164.reuse, R146, R16 ;  /* 0x00000092a410723c */ /* 0x040ff00000041810 */
[C---:B----4-:R-:W-:Y:S08]  /*9cb0*/  HMMA.16816.F32.BF16 R20, R164.reuse, R148, R20 ;  /* 0x00000094a414723c */ /* 0x050ff00000041814 */
[C---:B------:R-:W-:Y:S08]  /*9cc0*/  HMMA.16816.F32.BF16 R24, R164.reuse, R150, R24 ;  /* 0x00000096a418723c */ /* 0x040ff00000041818 */
[C---:B-----5:R-:W-:Y:S08]  /*9cd0*/  HMMA.16816.F32.BF16 R28, R164.reuse, R156, R28 ;  /* 0x0000009ca41c723c */ /* 0x060ff0000004181c */
[----:B------:R-:W-:Y:S08]  /*9ce0*/  HMMA.16816.F32.BF16 R32, R164, R158, R32 ;  /* 0x0000009ea420723c */ /* 0x000ff00000041820 */
[C---:B------:R-:W-:Y:S08]  /*9cf0*/  HMMA.16816.F32.BF16 R4, R160.reuse, R168, R4 ;  /* 0x000000a8a004723c */ /* 0x040ff00000041804 */
[C---:B------:R-:W-:Y:S08]  /*9d00*/  HMMA.16816.F32.BF16 R8, R160.reuse, R170, R8 ;  /* 0x000000aaa008723c */ /* 0x040ff00000041808 */
[C---:B-1----:R-:W-:Y:S08]  /*9d10*/  HMMA.16816.F32.BF16 R12, R160.reuse, R136, R12 ;  /* 0x00000088a00c723c */ /* 0x042ff0000004180c */
[C---:B------:R-:W-:Y:S01]  /*9d20*/  HMMA.16816.F32.BF16 R16, R160.reuse, R138, R16 ;  /* 0x0000008aa010723c */ /* 0x040fe20000041810 */
[----:B------:R-:W1:Y:S07]  /*9d30*/  LDSM.16.M88.4 R136, [R132+0x10900] ;  /* 0x010900008488783b */ /* 0x000e6e0000000200 */
[C---:B------:R-:W-:Y:S08]  /*9d40*/  HMMA.16816.F32.BF16 R20, R160.reuse, R140, R20 ;  /* 0x0000008ca014723c */ /* 0x040ff00000041814 */
[C---:B------:R-:W-:Y:S08]  /*9d50*/  HMMA.16816.F32.BF16 R24, R160.reuse, R142, R24 ;  /* 0x0000008ea018723c */ /* 0x040ff00000041818 */
[C---:B------:R-:W-:Y:S08]  /*9d60*/  HMMA.16816.F32.BF16 R28, R160.reuse, R152, R28 ;  /* 0x00000098a01c723c */ /* 0x040ff0000004181c */
        /* <DEDUP_REMOVED lines=21> */
[----:B------:R-:W-:Y:S01]  /*9ec0*/  FMUL.FTZ R16, R16, c[0x0][0x320] ;  /* 0x0000c80010107a20 */ /* 0x000fe20000410000 */
[----:B-1----:R-:W-:Y:S01]  /*9ed0*/  FMNMX.FTZ R0, R161, R133, !PT ;  /* 0x00000085a1007209 */ /* 0x002fe20007810000 */
[----:B------:R-:W-:Y:S02]  /*9ee0*/  FMUL.FTZ R17, R17, c[0x0][0x320] ;  /* 0x0000c80011117a20 */ /* 0x000fe40000410000 */
[----:B------:R-:W-:Y:S02]  /*9ef0*/  FMUL.FTZ R18, R18, c[0x0][0x320] ;  /* 0x0000c80012127a20 */ /* 0x000fe40000410000 */
[----:B------:R-:W-:Y:S01]  /*9f00*/  FMUL.FTZ R19, R19, c[0x0][0x320] ;  /* 0x0000c80013137a20 */ /* 0x000fe20000410000 */
[----:B------:R1:W-:Y:S10]  /*9f10*/  MUFU.TANH R170, R11 ;  /* 0x0000000b00aa7308 */ /* 0x0003f40000002400 */
[----:B------:R-:W-:Y:S10]  /*9f20*/  MUFU.TANH R159, R13 ;  /* 0x0000000d009f7308 */ /* 0x000ff40000002400 */
[----:B------:R-:W-:Y:S01]  /*9f30*/  MUFU.TANH R176, R14 ;  /* 0x0000000e00b07308 */ /* 0x000fe20000002400 */
[C---:B--2---:R-:W-:Y:S01]  /*9f40*/  HMMA.16816.F32.BF16 R20, R172.reuse, R4, R20 ;  /* 0x00000004ac14723c */ /* 0x044fe20000041814 */
[----:B-1----:R-:W1:Y:S01]  /*9f50*/  LDSM.16.M88.4 R8, [R132+0x11900] ;  /* 0x011900008408783b */ /* 0x002e620000000200 */
        /* <DEDUP_REMOVED lines=28> */
[----:B------:R-:W-:Y:S01]  /*a120*/  FMUL.FTZ R32, R32, c[0x0][0x320] ;  /* 0x0000c80020207a20 */ /* 0x000fe20000410000 */
[----:B------:R-:W-:Y:S01]  /*a130*/  FMNMX.FTZ R13, R170, R13, !PT ;  /* 0x0000000daa0d7209 */ /* 0x000fe20007810000 */
[----:B------:R-:W-:Y:S01]  /*a140*/  FMUL.FTZ R33, R33, c[0x0][0x320] ;  /* 0x0000c80021217a20 */ /* 0x000fe20000410000 */
[----:B---3--:R-:W-:Y:S01]  /*a150*/  FMNMX.FTZ R0, R163, R0, !PT ;  /* 0x00000000a3007209 */ /* 0x008fe20007810000 */
[----:B------:R-:W-:Y:S01]  /*a160*/  FMUL.FTZ R34, R34, c[0x0][0x320] ;  /* 0x0000c80022227a20 */ /* 0x000fe20000410000 */
[----:B------:R-:W-:Y:S01]  /*a170*/  FMNMX.FTZ R13, R176, R13, !PT ;  /* 0x0000000db00d7209 */ /* 0x000fe20007810000 */
[----:B------:R-:W-:Y:S01]  /*a180*/  FMUL.FTZ R35, R35, c[0x0][0x320] ;  /* 0x0000c80023237a20 */ /* 0x000fe20000410000 */
[----:B------:R-:W-:Y:S02]  /*a190*/  FMNMX.FTZ R0, R171, R0, !PT ;  /* 0x00000000ab007209 */ /* 0x000fe40007810000 */
[----:B------:R-:W3:Y:S02]  /*a1a0*/  MUFU.TANH R139, R16 ;  /* 0x00000010008b7308 */ /* 0x000ee40000002400 */
[----:B--2---:R-:W-:Y:S04]  /*a1b0*/  FMNMX.FTZ R0, R169, R0, !PT ;  /* 0x00000000a9007209 */ /* 0x004fe80007810000 */
[----:B------:R-:W-:Y:S04]  /*a1c0*/  FMNMX.FTZ R0, R159, R0, !PT ;  /* 0x000000009f007209 */ /* 0x000fe80007810000 */
[----:B------:R-:W2:Y:S01]  /*a1d0*/  MUFU.TANH R137, R17 ;  /* 0x0000001100897308 */ /* 0x000ea20000002400 */
[----:B-1----:R-:W-:Y:S09]  /*a1e0*/  FMNMX.FTZ R13, R138, R13, !PT ;  /* 0x0000000d8a0d7209 */ /* 0x002ff20007810000 */
        /* <DEDUP_REMOVED lines=40> */
[----:B--2---:R-:W-:Y:S03]  /*a470*/  FMNMX.FTZ R9, R140, R13, !PT ;  /* 0x0000000d8c097209 */ /* 0x004fe60007810000 */
[----:B------:R-:W-:Y:S01]  /*a480*/  LDSM.16.MT88.4 R12, [R135+UR4+0x100] ;  /* 0x00010004870c783b */ /* 0x000fe20008004200 */
[----:B-1----:R-:W-:Y:S07]  /*a490*/  FMNMX.FTZ R7, R11, R2, !PT ;  /* 0x000000020b077209 */ /* 0x002fee0007810000 */
[----:B------:R-:W1:Y:S08]  /*a4a0*/  SHFL.BFLY PT, R0, R9, 0x2, 0x1f ;  /* 0x0c401f0009007f89 */ /* 0x000e7000000e0000 */
[----:B------:R-:W2:Y:S01]  /*a4b0*/  SHFL.BFLY PT, R2, R7, 0x1, 0x1f ;  /* 0x0c201f0007027f89 */ /* 0x000ea200000e0000 */
[----:B-1----:R-:W-:Y:S07]  /*a4c0*/  FMNMX.FTZ R5, R9, R0, !PT ;  /* 0x0000000009057209 */ /* 0x002fee0007810000 */
[----:B------:R-:W1:Y:S01]  /*a4d0*/  SHFL.BFLY PT, R0, R5, 0x1, 0x1f ;  /* 0x0c201f0005007f89 */ /* 0x000e6200000e0000 */
[----:B--2---:R-:W-:Y:S05]  /*a4e0*/  FMNMX.FTZ R2, R7, R2, !PT ;  /* 0x0000000207027209 */ /* 0x004fea0007810000 */
[C---:B------:R-:W-:Y:S02]  /*a4f0*/  FADD.FTZ R4, -R2.reuse, R133 ;  /* 0x0000008502047221 */ /* 0x040fe40000010100 */
[----:B------:R-:W-:Y:S02]  /*a500*/  FMUL.FTZ R148, R2, c[0x0][0x2d0] ;  /* 0x0000b40002947a20 */ /* 0x000fe40000410000 */
[----:B------:R-:W-:Y:S02]  /*a510*/  FMUL.FTZ R132, R4, c[0x0][0x2d0] ;  /* 0x0000b40004847a20 */ /* 0x000fe40000410000 */
[--C-:B------:R-:W-:Y:S02]  /*a520*/  FFMA.FTZ R167, R141, c[0x0][0x2d0], -R148.reuse ;  /* 0x0000b4008da77a23 */ /* 0x100fe40000010894 */
[--C-:B------:R-:W-:Y:S02]  /*a530*/  FFMA.FTZ R168, R161, c[0x0][0x2d0], -R148.reuse ;  /* 0x0000b400a1a87a23 */ /* 0x100fe40000010894 */
[--C-:B------:R-:W-:Y:S01]  /*a540*/  FFMA.FTZ R165, R163, c[0x0][0x2d0], -R148.reuse ;  /* 0x0000b400a3a57a23 */ /* 0x100fe20000010894 */
[----:B------:R-:W2:Y:S01]  /*a550*/  MUFU.EX2 R132, R132 ;  /* 0x0000008400847308 */ /* 0x000ea20000000800 */
[--C-:B------:R-:W-:Y:S02]  /*a560*/  FFMA.FTZ R164, R171, c[0x0][0x2d0], -R148.reuse ;  /* 0x0000b400aba47a23 */ /* 0x100fe40000010894 */
[--C-:B------:R-:W-:Y:S01]  /*a570*/  FFMA.FTZ R171, R139, c[0x0][0x2d0], -R148.reuse ;  /* 0x0000b4008bab7a23 */ /* 0x100fe20000010894 */
[----:B-1----:R-:W-:Y:S01]  /*a580*/  FMNMX.FTZ R0, R5, R0, !PT ;  /* 0x0000000005007209 */ /* 0x002fe20007810000 */
[--C-:B------:R-:W-:Y:S02]  /*a590*/  FFMA.FTZ R172, R137, c[0x0][0x2d0], -R148.reuse ;  /* 0x0000b40089ac7a23 */ /* 0x100fe40000010894 */
[--C-:B------:R-:W-:Y:S02]  /*a5a0*/  FFMA.FTZ R177, R157, c[0x0][0x2d0], -R148.reuse ;  /* 0x0000b4009db17a23 */ /* 0x100fe40000010894 */
[C---:B------:R-:W-:Y:S01]  /*a5b0*/  FMUL.FTZ R141, R0.reuse, c[0x0][0x2d0] ;  /* 0x0000b400008d7a20 */ /* 0x040fe20000410000 */
[----:B------:R-:W-:Y:S01]  /*a5c0*/  MUFU.EX2 R168, R168 ;  /* 0x000000a800a87308 */ /* 0x000fe20000000800 */
[----:B------:R-:W-:Y:S02]  /*a5d0*/  FADD.FTZ R4, -R0, R3 ;  /* 0x0000000300047221 */ /* 0x000fe40000010100 */
[--C-:B------:R-:W-:Y:S02]  /*a5e0*/  FFMA.FTZ R166, R162, c[0x0][0x2d0], -R141.reuse ;  /* 0x0000b400a2a67a23 */ /* 0x100fe4000001088d */
[--C-:B------:R-:W-:Y:S01]  /*a5f0*/  FFMA.FTZ R163, R160, c[0x0][0x2d0], -R141.reuse ;  /* 0x0000b400a0a37a23 */ /* 0x100fe2000001088d */
[----:B------:R-:W-:Y:S01]  /*a600*/  IADD3 R160, R187, R16, RZ ;  /* 0x00000010bba07210 */ /* 0x000fe20007ffe0ff */
[--C-:B------:R-:W-:Y:S02]  /*a610*/  FFMA.FTZ R162, R178, c[0x0][0x2d0], -R141.reuse ;  /* 0x0000b400b2a27a23 */ /* 0x100fe4000001088d */
[--C-:B------:R-:W-:Y:S01]  /*a620*/  FFMA.FTZ R161, R170, c[0x0][0x2d0], -R141.reuse ;  /* 0x0000b400aaa17a23 */ /* 0x100fe2000001088d */
[----:B------:R-:W1:Y:S01]  /*a630*/  MUFU.EX2 R167, R167 ;  /* 0x000000a700a77308 */ /* 0x000e620000000800 */
[----:B------:R-:W-:Y:S01]  /*a640*/  FMUL.FTZ R3, R4, c[0x0][0x2d0] ;  /* 0x0000b40004037a20 */ /* 0x000fe20000410000 */
[----:B------:R-:W-:Y:S01]  /*a650*/  IADD3 R4, R135, UR4, RZ ;  /* 0x0000000487047c10 */ /* 0x000fe2000fffe0ff */
[C---:B--2---:R-:W-:Y:S02]  /*a660*/  FMUL.FTZ R5, R132.reuse, R129 ;  /* 0x0000008184057220 */ /* 0x044fe40000410000 */
[C---:B------:R-:W-:Y:S01]  /*a670*/  FMUL.FTZ R8, R132.reuse, R124 ;  /* 0x0000007c84087220 */ /* 0x040fe20000410000 */
[----:B------:R-:W-:Y:S01]  /*a680*/  IADD3 R133, R187, R4, RZ ;  /* 0x00000004bb857210 */ /* 0x000fe20007ffe0ff */
[C---:B------:R-:W-:Y:S02]  /*a690*/  FMUL.FTZ R4, R132.reuse, R128 ;  /* 0x0000008084047220 */ /* 0x040fe40000410000 */
[C---:B------:R-:W-:Y:S01]  /*a6a0*/  FMUL.FTZ R9, R132.reuse, R125 ;  /* 0x0000007d84097220 */ /* 0x040fe20000410000 */
[----:B------:R-:W2:Y:S01]  /*a6b0*/  MUFU.EX2 R3, R3 ;  /* 0x0000000300037308 */ /* 0x000ea20000000800 */
[----:B------:R-:W3:Y:S01]  /*a6c0*/  LDSM.16.MT88.4 R20, [R133+0x100] ;  /* 0x000100008514783b */ /* 0x000ee20000004200 */
[C---:B------:R-:W-:Y:S02]  /*a6d0*/  FMUL.FTZ R16, R132.reuse, R116 ;  /* 0x0000007484107220 */ /* 0x040fe40000410000 */
[C---:B------:R-:W-:Y:S02]  /*a6e0*/  FMUL.FTZ R17, R132.reuse, R117 ;  /* 0x0000007584117220 */ /* 0x040fe40000410000 */
[C---:B------:R-:W-:Y:S02]  /*a6f0*/  FMUL.FTZ R24, R132.reuse, R108 ;  /* 0x0000006c84187220 */ /* 0x040fe40000410000 */
[C---:B------:R-:W-:Y:S02]  /*a700*/  FMUL.FTZ R25, R132.reuse, R109 ;  /* 0x0000006d84197220 */ /* 0x040fe40000410000 */
[----:B------:R-:W-:Y:S01]  /*a710*/  MUFU.EX2 R165, R165 ;  /* 0x000000a500a57308 */ /* 0x000fe20000000800 */
[C---:B------:R-:W-:Y:S02]  /*a720*/  FMUL.FTZ R32, R132.reuse, R100 ;  /* 0x0000006484207220 */ /* 0x040fe40000410000 */
[C---:B------:R-:W-:Y:S01]  /*a730*/  FMUL.FTZ R33, R132.reuse, R101 ;  /* 0x0000006584217220 */ /* 0x040fe20000410000 */
[----:B-1----:R-:W-:Y:S01]  /*a740*/  F2FP.BF16.PACK_AB R128, R167, R168 ;  /* 0x000000a8a780723e */ /* 0x002fe200000010ff */
[C---:B------:R-:W-:Y:S02]  /*a750*/  FMUL.FTZ R36, R132.reuse, R36 ;  /* 0x0000002484247220 */ /* 0x040fe40000410000 */
[----:B------:R-:W-:Y:S02]  /*a760*/  FMUL.FTZ R37, R132, R37 ;  /* 0x0000002584257220 */ /* 0x000fe40000410000 */
[--C-:B------:R-:W-:Y:S01]  /*a770*/  FFMA.FTZ R170, R159, c[0x0][0x2d0], -R148.reuse ;  /* 0x0000b4009faa7a23 */ /* 0x100fe20000010894 */
[----:B------:R-:W1:Y:S01]  /*a780*/  MUFU.EX2 R164, R164 ;  /* 0x000000a400a47308 */ /* 0x000e620000000800 */
[--C-:B------:R-:W-:Y:S02]  /*a790*/  FFMA.FTZ R174, R138, c[0x0][0x2d0], -R141.reuse ;  /* 0x0000b4008aae7a23 */ /* 0x100fe4000001088d */
[--C-:B------:R-:W-:Y:S02]  /*a7a0*/  FFMA.FTZ R175, R158, c[0x0][0x2d0], -R141.reuse ;  /* 0x0000b4009eaf7a23 */ /* 0x100fe4000001088d */
[C---:B--2---:R-:W-:Y:S02]  /*a7b0*/  FMUL.FTZ R6, R3.reuse, R130 ;  /* 0x0000008203067220 */ /* 0x044fe40000410000 */
        /* <DEDUP_REMOVED lines=9> */
[----:B------:R-:W2:Y:S01]  /*a850*/  MUFU.EX2 R163, R163 ;  /* 0x000000a300a37308 */ /* 0x000ea20000000800 */
[C---:B------:R-:W-:Y:S01]  /*a860*/  FMUL.FTZ R34, R3.reuse, R102 ;  /* 0x0000006603227220 */ /* 0x040fe20000410000 */
[----:B------:R-:W-:Y:S01]  /*a870*/  LDSM.16.MT88.4 R108, [R160+0x2100] ;  /* 0x00210000a06c783b */ /* 0x000fe20000004200 */
[C---:B------:R-:W-:Y:S01]  /*a880*/  FMUL.FTZ R35, R3.reuse, R103 ;  /* 0x0000006703237220 */ /* 0x040fe20000410000 */
[----:B-1----:R-:W-:Y:S01]  /*a890*/  F2FP.BF16.PACK_AB R130, R164, R165 ;  /* 0x000000a5a482723e */ /* 0x002fe200000010ff */
[C---:B------:R-:W-:Y:S02]  /*a8a0*/  FMUL.FTZ R38, R3.reuse, R38 ;  /* 0x0000002603267220 */ /* 0x040fe40000410000 */
[----:B------:R-:W-:Y:S02]  /*a8b0*/  FMUL.FTZ R39, R3, R39 ;  /* 0x0000002703277220 */ /* 0x000fe40000410000 */
[--C-:B------:R-:W-:Y:S01]  /*a8c0*/  FFMA.FTZ R178, R151, c[0x0][0x2d0], -R148.reuse ;  /* 0x0000b40097b27a23 */ /* 0x100fe20000010894 */
[----:B------:R-:W-:Y:S01]  /*a8d0*/  MUFU.EX2 R162, R162 ;  /* 0x000000a200a27308 */ /* 0x000fe20000000800 */
[----:B------:R-:W-:Y:S01]  /*a8e0*/  LDSM.16.MT88.4 R100, [R134+UR4+0x2100] ;  /* 0x002100048664783b */ /* 0x000fe20008004200 */
[--C-:B------:R-:W-:Y:S02]  /*a8f0*/  FFMA.FTZ R179, R155, c[0x0][0x2d0], -R148.reuse ;  /* 0x0000b4009bb37a23 */ /* 0x100fe40000010894 */
[--C-:B------:R-:W-:Y:S02]  /*a900*/  FFMA.FTZ R180, R153, c[0x0][0x2d0], -R148.reuse ;  /* 0x0000b40099b47a23 */ /* 0x100fe40000010894 */
[--C-:B------:R-:W-:Y:S02]  /*a910*/  FFMA.FTZ R181, R156, c[0x0][0x2d0], -R141.reuse ;  /* 0x0000b4009cb57a23 */ /* 0x100fe4000001088d */
[--C-:B------:R-:W-:Y:S01]  /*a920*/  FFMA.FTZ R182, R152, c[0x0][0x2d0], -R141.reuse ;  /* 0x0000b40098b67a23 */ /* 0x100fe2000001088d */
[----:B------:R-:W-:Y:S01]  /*a930*/  LDSM.16.MT88.4 R116, [R133+0x900] ;  /* 0x000900008574783b */ /* 0x000fe20000004200 */
[----:B------:R-:W1:Y:S01]  /*a940*/  MUFU.EX2 R161, R161 ;  /* 0x000000a100a17308 */ /* 0x000e620000000800 */
[--C-:B------:R-:W-:Y:S02]  /*a950*/  FFMA.FTZ R183, R154, c[0x0][0x2d0], -R141.reuse ;  /* 0x0000b4009ab77a23 */ /* 0x100fe4000001088d */
[--C-:B------:R-:W-:Y:S01]  /*a960*/  FFMA.FTZ R216, R150, c[0x0][0x2d0], -R141.reuse ;  /* 0x0000b40096d87a23 */ /* 0x100fe2000001088d */
[----:B--2---:R-:W-:Y:S01]  /*a970*/  F2FP.BF16.PACK_AB R129, R163, R166 ;  /* 0x000000a6a381723e */ /* 0x004fe200000010ff */
[--C-:B------:R-:W-:Y:S02]  /*a980*/  FFMA.FTZ R191, R149, c[0x0][0x2d0], -R148.reuse ;  /* 0x0000b40095bf7a23 */ /* 0x100fe40000010894 */
[----:B------:R-:W-:Y:S01]  /*a990*/  LDSM.16.MT88.4 R152, [R133+0x3900] ;  /* 0x003900008598783b */ /* 0x000fe20000004200 */
[--C-:B------:R-:W-:Y:S02]  /*a9a0*/  FFMA.FTZ R218, R147, c[0x0][0x2d0], -R148.reuse ;  /* 0x0000b40093da7a23 */ /* 0x100fe40000010894 */
[--C-:B------:R-:W-:Y:S01]  /*a9b0*/  FFMA.FTZ R217, R145, c[0x0][0x2d0], -R148.reuse ;  /* 0x0000b40091d97a23 */ /* 0x100fe20000010894 */
[----:B------:R-:W-:Y:S01]  /*a9c0*/  MUFU.EX2 R170, R170 ;  /* 0x000000aa00aa7308 */ /* 0x000fe20000000800 */
[--C-:B------:R-:W-:Y:S02]  /*a9d0*/  FFMA.FTZ R219, R146, c[0x0][0x2d0], -R141.reuse ;  /* 0x0000b40092db7a23 */ /* 0x100fe4000001088d */
[--C-:B------:R-:W-:Y:S01]  /*a9e0*/  FFMA.FTZ R222, R144, c[0x0][0x2d0], -R141.reuse ;  /* 0x0000b40090de7a23 */ /* 0x100fe2000001088d */
[----:B------:R-:W-:Y:S01]  /*a9f0*/  LDSM.16.MT88.4 R156, [R134+UR4+0x3900] ;  /* 0x00390004869c783b */ /* 0x000fe20008004200 */
[--C-:B------:R-:W-:Y:S02]  /*aa00*/  FFMA.FTZ R221, R142, c[0x0][0x2d0], -R141.reuse ;  /* 0x0000b4008edd7a23 */ /* 0x100fe4000001088d */
[C---:B------:R-:W-:Y:S02]  /*aa10*/  FMUL.FTZ R40, R132.reuse, R40 ;  /* 0x0000002884287220 */ /* 0x040fe40000410000 */
[C---:B------:R-:W-:Y:S01]  /*aa20*/  FMUL.FTZ R41, R132.reuse, R41 ;  /* 0x0000002984297220 */ /* 0x040fe20000410000 */
[----:B------:R-:W-:Y:S01]  /*aa30*/  MUFU.EX2 R171, R171 ;  /* 0x000000ab00ab7308 */ /* 0x000fe20000000800 */
[----:B------:R-:W-:Y:S01]  /*aa40*/  FMUL.FTZ R42, R3, R42 ;  /* 0x0000002a032a7220 */ /* 0x000fe20000410000 */
[----:B------:R-:W-:Y:S01]  /*aa50*/  LDSM.16.MT88.4 R144, [R160+0x1900] ;  /* 0x00190000a090783b */ /* 0x000fe20000004200 */
[----:B-1----:R-:W-:Y:S01]  /*aa60*/  F2FP.BF16.PACK_AB R131, R161, R162 ;  /* 0x000000a2a183723e */ /* 0x002fe200000010ff */
[C---:B------:R-:W-:Y:S02]  /*aa70*/  FMUL.FTZ R43, R3.reuse, R43 ;  /* 0x0000002b032b7220 */ /* 0x040fe40000410000 */
[C---:B------:R-:W-:Y:S02]  /*aa80*/  FMUL.FTZ R44, R132.reuse, R44 ;  /* 0x0000002c842c7220 */ /* 0x040fe40000410000 */
[C---:B------:R-:W-:Y:S02]  /*aa90*/  FMUL.FTZ R45, R132.reuse, R45 ;  /* 0x0000002d842d7220 */ /* 0x040fe40000410000 */
[C---:B------:R-:W-:Y:S01]  /*aaa0*/  HMMA.16816.F32.BF16 R4, R128.reuse, R12, R4 ;  /* 0x0000000c8004723c */ /* 0x040fe20000041804 */
[----:B------:R-:W1:Y:S04]  /*aab0*/  MUFU.EX2 R172, R172 ;  /* 0x000000ac00ac7308 */ /* 0x000e680000000800 */
        /* <DEDUP_REMOVED lines=9> */
[----:B------:R-:W2:Y:S01]  /*ab50*/  LDSM.16.MT88.4 R120, [R160+0x100] ;  /* 0x00010000a078783b */ /* 0x000ea20000004200 */
[C---:B------:R-:W-:Y:S02]  /*ab60*/  FMUL.FTZ R48, R132.reuse, R48 ;  /* 0x0000003084307220 */ /* 0x040fe40000410000 */
[C---:B------:R-:W-:Y:S02]  /*ab70*/  FMUL.FTZ R49, R132.reuse, R49 ;  /* 0x0000003184317220 */ /* 0x040fe40000410000 */
[C---:B---3--:R-:W-:Y:S03]  /*ab80*/  HMMA.16816.F32.BF16 R12, R128.reuse, R20, R12 ;  /* 0x00000014800c723c */ /* 0x048fe6000004180c */
        /* <DEDUP_REMOVED lines=10> */
[----:B------:R-:W3:Y:S01]  /*ac30*/  LDSM.16.MT88.4 R112, [R135+UR4+0x2100] ;  /* 0x002100048770783b */ /* 0x000ee20008004200 */
        /* <DEDUP_REMOVED lines=14> */
[----:B------:R-:W4:Y:S01]  /*ad20*/  LDSM.16.MT88.4 R104, [R133+0x2100] ;  /* 0x002100008568783b */ /* 0x000f220000004200 */
[C---:B------:R-:W-:Y:S02]  /*ad30*/  FMUL.FTZ R58, R3.reuse, R58 ;  /* 0x0000003a033a7220 */ /* 0x040fe40000410000 */
[C---:B------:R-:W-:Y:S02]  /*ad40*/  FMUL.FTZ R59, R3.reuse, R59 ;  /* 0x0000003b033b7220 */ /* 0x040fe40000410000 */
[C---:B--2---:R-:W-:Y:S02]  /*ad50*/  HMMA.16816.F32.BF16 R28, R128.reuse, R120, R28 ;  /* 0x00000078801c723c */ /* 0x044fe4000004181c */
        /* <DEDUP_REMOVED lines=19> */
[C---:B----4-:R-:W-:Y:S03]  /*ae90*/  HMMA.16816.F32.BF16 R44, R128.reuse, R104, R44 ;  /* 0x00000068802c723c */ /* 0x050fe6000004182c */
[C---:B------:R-:W-:Y:S02]  /*aea0*/  FMUL.FTZ R70, R3.reuse, R70 ;  /* 0x0000004603467220 */ /* 0x040fe40000410000 */
[C---:B------:R-:W-:Y:S02]  /*aeb0*/  FMUL.FTZ R71, R3.reuse, R71 ;  /* 0x0000004703477220 */ /* 0x040fe40000410000 */
[C---:B------:R-:W-:Y:S01]  /*aec0*/  FMUL.FTZ R72, R132.reuse, R72 ;  /* 0x0000004884487220 */ /* 0x040fe20000410000 */
[C---:B------:R-:W-:Y:S01]  /*aed0*/  HMMA.16816.F32.BF16 R48, R128.reuse, R106, R48 ;  /* 0x0000006a8030723c */ /* 0x040fe20000041830 */
[----:B------:R-:W2:Y:S01]  /*aee0*/  LDSM.16.MT88.4 R104, [R135+UR4+0x4100] ;  /* 0x004100048768783b */ /* 0x000ea20008004200 */
        /* <DEDUP_REMOVED lines=8> */
[----:B------:R-:W3:Y:S03]  /*af70*/  LDSM.16.MT88.4 R100, [R133+0x4100] ;  /* 0x004100008564783b */ /* 0x000ee60000004200 */
[C---:B------:R-:W-:Y:S02]  /*af80*/  FMUL.FTZ R77, R132.reuse, R77 ;  /* 0x0000004d844d7220 */ /* 0x040fe40000410000 */
[C---:B------:R-:W-:Y:S01]  /*af90*/  FMUL.FTZ R78, R3.reuse, R78 ;  /* 0x0000004e034e7220 */ /* 0x040fe20000410000 */
[----:B------:R-:W-:Y:S01]  /*afa0*/  MUFU.EX2 R219, R219 ;  /* 0x000000db00db7308 */ /* 0x000fe20000000800 */
[C---:B------:R-:W-:Y:S04]  /*afb0*/  HMMA.16816.F32.BF16 R60, R128.reuse, R108, R60 ;  /* 0x0000006c803c723c */ /* 0x040fe8000004183c */
[C---:B------:R-:W-:Y:S02]  /*afc0*/  FMUL.FTZ R79, R3.reuse, R79 ;  /* 0x0000004f034f7220 */ /* 0x040fe40000410000 */
[C---:B------:R-:W-:Y:S02]  /*afd0*/  FMUL.FTZ R80, R132.reuse, R80 ;  /* 0x0000005084507220 */ /* 0x040fe40000410000 */
[C---:B------:R-:W-:Y:S01]  /*afe0*/  HMMA.16816.F32.BF16 R64, R128.reuse, R110, R64 ;  /* 0x0000006e8040723c */ /* 0x040fe20000041840 */
[----:B------:R-:W4:Y:S01]  /*aff0*/  LDSM.16.MT88.4 R108, [R134+UR4+0x4100] ;  /* 0x00410004866c783b */ /* 0x000f220008004200 */
[----:B------:R-:W-:Y:S02]  /*b000*/  MUFU.EX2 R222, R222 ;  /* 0x000000de00de7308 */ /* 0x000fe40000000800 */
[C---:B------:R-:W-:Y:S02]  /*b010*/  FMUL.FTZ R81, R132.reuse, R81 ;  /* 0x0000005184517220 */ /* 0x040fe40000410000 */
[C---:B------:R-:W-:Y:S02]  /*b020*/  FMUL.FTZ R82, R3.reuse, R82 ;  /* 0x0000005203527220 */ /* 0x040fe40000410000 */
[C---:B------:R-:W-:Y:S01]  /*b030*/  FMUL.FTZ R83, R3.reuse, R83 ;  /* 0x0000005303537220 */ /* 0x040fe20000410000 */
[C---:B--2---:R-:W-:Y:S03]  /*b040*/  HMMA.16816.F32.BF16 R68, R128.reuse, R104, R68 ;  /* 0x000000688044723c */ /* 0x044fe60000041844 */
[C---:B------:R-:W-:Y:S01]  /*b050*/  FMUL.FTZ R84, R132.reuse, R84 ;  /* 0x0000005484547220 */ /* 0x040fe20000410000 */
[----:B------:R-:W-:Y:S01]  /*b060*/  MUFU.EX2 R221, R221 ;  /* 0x000000dd00dd7308 */ /* 0x000fe20000000800 */
[----:B------:R-:W-:Y:S02]  /*b070*/  FMUL.FTZ R85, R132, R85 ;  /* 0x0000005584557220 */ /* 0x000fe40000410000 */
[C---:B------:R-:W-:Y:S01]  /*b080*/  FMUL.FTZ R86, R3.reuse, R86 ;  /* 0x0000005603567220 */ /* 0x040fe20000410000 */
[C---:B------:R-:W-:Y:S01]  /*b090*/  HMMA.16816.F32.BF16 R72, R128.reuse, R106, R72 ;  /* 0x0000006a8048723c */ /* 0x040fe20000041848 */
[----:B------:R-:W2:Y:S03]  /*b0a0*/  LDSM.16.MT88.4 R104, [R160+0x4100] ;  /* 0x00410000a068783b */ /* 0x000ea60000004200 */
[----:B------:R-:W-:Y:S02]  /*b0b0*/  FMUL.FTZ R87, R3, R87 ;  /* 0x0000005703577220 */ /* 0x000fe40000410000 */
[--C-:B------:R-:W-:Y:S02]  /*b0c0*/  FFMA.FTZ R169, R169, c[0x0][0x2d0], -R148.reuse ;  /* 0x0000b400a9a97a23 */ /* 0x100fe40000010894 */
[C---:B---3--:R-:W-:Y:S04]  /*b0d0*/  HMMA.16816.F32.BF16 R76, R128.reuse, R100, R76 ;  /* 0x00000064804c723c */ /* 0x048fe8000004184c */
[----:B------:R-:W-:Y:S01]  /*b0e0*/  FFMA.FTZ R148, R143, c[0x0][0x2d0], -R148 ;  /* 0x0000b4008f947a23 */ /* 0x000fe20000010894 */
[----:B------:R-:W3:Y:S01]  /*b0f0*/  MUFU.EX2 R169, R169 ;  /* 0x000000a900a97308 */ /* 0x000ee20000000800 */
[--C-:B------:R-:W-:Y:S02]  /*b100*/  FFMA.FTZ R173, R176, c[0x0][0x2d0], -R141.reuse ;  /* 0x0000b400b0ad7a23 */ /* 0x100fe4000001088d */
[C---:B------:R-:W-:Y:S04]  /*b110*/  HMMA.16816.F32.BF16 R80, R128.reuse, R102, R80 ;  /* 0x000000668050723c */ /* 0x040fe80000041850 */
[--C-:B------:R-:W-:Y:S02]  /*b120*/  FFMA.FTZ R176, R136, c[0x0][0x2d0], -R141.reuse ;  /* 0x0000b40088b07a23 */ /* 0x100fe4000001088d */
[----:B------:R-:W-:Y:S01]  /*b130*/  LDSM.16.MT88.4 R136, [R133+0x2900] ;  /* 0x002900008588783b */ /* 0x000fe20000004200 */
[----:B------:R-:W-:Y:S01]  /*b140*/  FFMA.FTZ R141, R140, c[0x0][0x2d0], -R141 ;  /* 0x0000b4008c8d7a23 */ /* 0x000fe2000001088d */
[C---:B----4-:R-:W-:Y:S01]  /*b150*/  HMMA.16816.F32.BF16 R84, R128.reuse, R108, R84 ;  /* 0x0000006c8054723c */ /* 0x050fe20000041854 */
[----:B------:R-:W4:Y:S03]  /*b160*/  MUFU.EX2 R173, R173 ;  /* 0x000000ad00ad7308 */ /* 0x000f260000000800 */
[----:B------:R-:W-:Y:S01]  /*b170*/  FMUL.FTZ R88, R132, R88 ;  /* 0x0000005884587220 */ /* 0x000fe20000410000 */
[----:B-1----:R-:W-:Y:S01]  /*b180*/  F2FP.BF16.PACK_AB R102, R172, R171 ;  /* 0x000000abac66723e */ /* 0x002fe200000010ff */
[----:B------:R-:W-:Y:S02]  /*b190*/  FMUL.FTZ R89, R132, R89 ;  /* 0x0000005984597220 */ /* 0x000fe40000410000 */
[C---:B------:R-:W-:Y:S03]  /*b1a0*/  FMUL.FTZ R90, R3.reuse, R90 ;  /* 0x0000005a035a7220 */ /* 0x040fe60000410000 */
[----:B------:R-:W1:Y:S01]  /*b1b0*/  MUFU.EX2 R176, R176 ;  /* 0x000000b000b07308 */ /* 0x000e620000000800 */
[C---:B------:R-:W-:Y:S01]  /*b1c0*/  FMUL.FTZ R91, R3.reuse, R91 ;  /* 0x0000005b035b7220 */ /* 0x040fe20000410000 */
[----:B---3--:R-:W-:Y:S01]  /*b1d0*/  F2FP.BF16.PACK_AB R100, R170, R169 ;  /* 0x000000a9aa64723e */ /* 0x008fe200000010ff */
[C---:B------:R-:W-:Y:S02]  /*b1e0*/  FMUL.FTZ R92, R132.reuse, R92 ;  /* 0x0000005c845c7220 */ /* 0x040fe40000410000 */
[C---:B------:R-:W-:Y:S02]  /*b1f0*/  FMUL.FTZ R93, R132.reuse, R93 ;  /* 0x0000005d845d7220 */ /* 0x040fe40000410000 */
[C---:B------:R-:W-:Y:S01]  /*b200*/  FMUL.FTZ R94, R3.reuse, R94 ;  /* 0x0000005e035e7220 */ /* 0x040fe20000410000 */
[C---:B------:R-:W-:Y:S01]  /*b210*/  HMMA.16816.F32.BF16 R88, R128.reuse, R110, R88 ;  /* 0x0000006e8058723c */ /* 0x040fe20000041858 */
[----:B------:R-:W3:Y:S01]  /*b220*/  LDSM.16.MT88.4 R108, [R134+UR4+0x900] ;  /* 0x00090004866c783b */ /* 0x000ee20008004200 */
[----:B------:R5:W-:Y:S01]  /*b230*/  MUFU.EX2 R224, R141 ;  /* 0x0000008d00e07308 */ /* 0x000be20000000800 */
[C---:B------:R-:W-:Y:S02]  /*b240*/  FMUL.FTZ R95, R3.reuse, R95 ;  /* 0x0000005f035f7220 */ /* 0x040fe40000410000 */
[----:B------:R-:W-:Y:S01]  /*b250*/  FMUL.FTZ R96, R132, R96 ;  /* 0x0000006084607220 */ /* 0x000fe20000410000 */
[----:B----4-:R-:W-:Y:S01]  /*b260*/  F2FP.BF16.PACK_AB R101, R174, R173 ;  /* 0x000000adae65723e */ /* 0x010fe200000010ff */
[----:B------:R-:W-:Y:S02]  /*b270*/  FMUL.FTZ R97, R132, R97 ;  /* 0x0000006184617220 */ /* 0x000fe40000410000 */
[C---:B------:R-:W-:Y:S01]  /*b280*/  FMUL.FTZ R98, R3.reuse, R98 ;  /* 0x0000006203627220 */ /* 0x040fe20000410000 */
[C---:B--2---:R-:W-:Y:S02]  /*b290*/  HMMA.16816.F32.BF16 R92, R128.reuse, R104, R92 ;  /* 0x00000068805c723c */ /* 0x044fe4000004185c */
[----:B------:R2:W4:Y:S01]  /*b2a0*/  MUFU.EX2 R220, R148 ;  /* 0x0000009400dc7308 */ /* 0x0005220000000800 */
[C---:B------:R-:W-:Y:S02]  /*b2b0*/  FMUL.FTZ R99, R3.reuse, R99 ;  /* 0x0000006303637220 */ /* 0x040fe40000410000 */
[----:B------:R-:W-:Y:S01]  /*b2c0*/  FFMA.FTZ R166, R3, R206, R166 ;  /* 0x000000ce03a67223 */ /* 0x000fe200000100a6 */
[----:B------:R-:W-:Y:S01]  /*b2d0*/  @P0 IADD3 R3, P4, R196, UR22, RZ ;  /* 0x00000016c4030c10 */ /* 0x000fe2000ff9e0ff */
[----:B------:R-:W-:Y:S01]  /*b2e0*/  FFMA.FTZ R168, R132, R205, R168 ;  /* 0x000000cd84a87223 */ /* 0x000fe200000100a8 */
[----:B-1----:R-:W-:Y:S01]  /*b2f0*/  F2FP.BF16.PACK_AB R103, R176, R175 ;  /* 0x000000afb067723e */ /* 0x002fe200000010ff */
[----:B------:R-:W-:Y:S01]  /*b300*/  FADD.FTZ R163, R163, R166 ;  /* 0x000000a6a3a37221 */ /* 0x000fe20000010000 */
[----:B------:R-:W-:Y:S01]  /*b310*/  HMMA.16816.F32.BF16 R96, R128, R106, R96 ;  /* 0x0000006a8060723c */ /* 0x000fe20000041860 */
[----:B------:R-:W1:Y:S02]  /*b320*/  LDSM.16.MT88.4 R104, [R134+UR4+0x2900] ;  /* 0x002900048668783b */ /* 0x000e640008004200 */
[----:B------:R-:W-:Y:S02]  /*b330*/  FADD.FTZ R168, R167, R168 ;  /* 0x000000a8a7a87221 */ /* 0x000fe40000010000 */
[----:B------:R-:W-:Y:S02]  /*b340*/  FADD.FTZ R162, R162, R163 ;  /* 0x000000a3a2a27221 */ /* 0x000fe40000010000 */
[----:B------:R-:W-:Y:S01]  /*b350*/  FADD.FTZ R165, R165, R168 ;  /* 0x000000a8a5a57221 */ /* 0x000fe20000010000 */
[C---:B------:R-:W-:Y:S01]  /*b360*/  HMMA.16816.F32.BF16 R4, R100.reuse, R112, R4 ;  /* 0x000000706404723c */ /* 0x040fe20000041804 */
[----:B------:R-:W-:Y:S04]  /*b370*/  LDSM.16.MT88.4 R128, [R135+UR4+0x3100] ;  /* 0x003100048780783b */ /* 0x000fe80008004200 */
[----:B------:R-:W-:Y:S02]  /*b380*/  FADD.FTZ R164, R164, R165 ;  /* 0x000000a5a4a47221 */ /* 0x000fe40000010000 */
[----:B------:R-:W-:Y:S01]  /*b390*/  FADD.FTZ R162, R161, R162 ;  /* 0x000000a2a1a27221 */ /* 0x000fe20000010000 */
[C---:B------:R-:W-:Y:S01]  /*b3a0*/  HMMA.16816.F32.BF16 R8, R100.reuse, R114, R8 ;  /* 0x000000726408723c */ /* 0x040fe20000041808 */
[----:B------:R-:W1:Y:S03]  /*b3b0*/  LDSM.16.MT88.4 R112, [R160+0x2900] ;  /* 0x00290000a070783b */ /* 0x000e660000004200 */
[----:B------:R-:W-:Y:S02]  /*b3c0*/  FADD.FTZ R169, R169, R164 ;  /* 0x000000a4a9a97221 */ /* 0x000fe40000010000 */
[----:B------:R-:W-:Y:S02]  /*b3d0*/  FADD.FTZ R173, R173, R162 ;  /* 0x000000a2adad7221 */ /* 0x000fe40000010000 */
[C---:B------:R-:W-:Y:S01]  /*b3e0*/  HMMA.16816.F32.BF16 R12, R100.reuse, R116, R12 ;  /* 0x00000074640c723c */ /* 0x040fe2000004180c */
[----:B-----5:R-:W-:Y:S03]  /*b3f0*/  LDSM.16.MT88.4 R140, [R134+UR4+0x1900] ;  /* 0x00190004868c783b */ /* 0x020fe60008004200 */
[----:B------:R-:W-:Y:S02]  /*b400*/  FADD.FTZ R170, R170, R169 ;  /* 0x000000a9aaaa7221 */ /* 0x000fe40000010000 */
[----:B------:R-:W-:Y:S02]  /*b410*/  FADD.FTZ R174, R174, R173 ;  /* 0x000000adaeae7221 */ /* 0x000fe40000010000 */
[C---:B------:R-:W-:Y:S01]  /*b420*/  HMMA.16816.F32.BF16 R16, R100.reuse, R118, R16 ;  /* 0x000000766410723c */ /* 0x040fe20000041810 */
[----:B------:R-:W-:Y:S03]  /*b430*/  LDSM.16.MT88.4 R116, [R133+0x4900] ;  /* 0x004900008574783b */ /* 0x000fe60000004200 */
[----:B------:R-:W-:Y:S02]  /*b440*/  FADD.FTZ R171, R171, R170 ;  /* 0x000000aaabab7221 */ /* 0x000fe40000010000 */
[----:B------:R-:W-:Y:S02]  /*b450*/  FADD.FTZ R175, R175, R174 ;  /* 0x000000aeafaf7221 */ /* 0x000fe40000010000 */
[C---:B---3--:R-:W-:Y:S01]  /*b460*/  HMMA.16816.F32.BF16 R20, R100.reuse, R108, R20 ;  /* 0x0000006c6414723c */ /* 0x048fe20000041814 */
[----:B--2---:R-:W-:Y:S03]  /*b470*/  LDSM.16.MT88.4 R148, [R135+UR4+0x3900] ;  /* 0x003900048794783b */ /* 0x004fe60008004200 */
[----:B------:R-:W-:Y:S02]  /*b480*/  FADD.FTZ R172, R172, R171 ;  /* 0x000000abacac7221 */ /* 0x000fe40000010000 */
[----:B------:R-:W-:Y:S02]  /*b490*/  FADD.FTZ R176, R176, R175 ;  /* 0x000000afb0b07221 */ /* 0x000fe40000010000 */
[C---:B------:R-:W-:Y:S01]  /*b4a0*/  HMMA.16816.F32.BF16 R24, R100.reuse, R110, R24 ;  /* 0x0000006e6418723c */ /* 0x040fe20000041818 */
[----:B------:R-:W2:Y:S07]  /*b4b0*/  LDSM.16.MT88.4 R108, [R135+UR4+0x4900] ;  /* 0x00490004876c783b */ /* 0x000eae0008004200 */
        /* <DEDUP_REMOVED lines=11> */
[----:B------:R-:W1:Y:S07]  /*b570*/  LDSM.16.MT88.4 R104, [R134+UR4+0x4900] ;  /* 0x004900048668783b */ /* 0x000e6e0008004200 */
[C---:B------:R-:W-:Y:S08]  /*b580*/  HMMA.16816.F32.BF16 R60, R100.reuse, R112, R60 ;  /* 0x00000070643c723c */ /* 0x040ff0000004183c */
[C---:B------:R-:W-:Y:S01]  /*b590*/  HMMA.16816.F32.BF16 R64, R100.reuse, R114, R64 ;  /* 0x000000726440723c */ /* 0x040fe20000041840 */
[----:B------:R-:W3:Y:S07]  /*b5a0*/  LDSM.16.MT88.4 R112, [R160+0x4900] ;  /* 0x00490000a070783b */ /* 0x000eee0000004200 */
[C---:B--2---:R-:W-:Y:S08]  /*b5b0*/  HMMA.16816.F32.BF16 R68, R100.reuse, R108, R68 ;  /* 0x0000006c6444723c */ /* 0x044ff00000041844 */
[C---:B------:R-:W-:Y:S01]  /*b5c0*/  HMMA.16816.F32.BF16 R72, R100.reuse, R110, R72 ;  /* 0x0000006e6448723c */ /* 0x040fe20000041848 */
[----:B------:R-:W2:Y:S07]  /*b5d0*/  LDSM.16.MT88.4 R108, [R135+UR4+0x1100] ;  /* 0x00110004876c783b */ /* 0x000eae0008004200 */
[C---:B------:R-:W-:Y:S08]  /*b5e0*/  HMMA.16816.F32.BF16 R76, R100.reuse, R116, R76 ;  /* 0x00000074644c723c */ /* 0x040ff0000004184c */
[C---:B------:R-:W-:Y:S01]  /*b5f0*/  HMMA.16816.F32.BF16 R80, R100.reuse, R118, R80 ;  /* 0x000000766450723c */ /* 0x040fe20000041850 */
[----:B------:R-:W5:Y:S07]  /*b600*/  LDSM.16.MT88.4 R116, [R134+UR4+0x1100] ;  /* 0x001100048674783b */ /* 0x000f6e0008004200 */
[C---:B-1----:R-:W-:Y:S08]  /*b610*/  HMMA.16816.F32.BF16 R84, R100.reuse, R104, R84 ;  /* 0x000000686454723c */ /* 0x042ff00000041854 */
[C---:B------:R-:W-:Y:S01]  /*b620*/  HMMA.16816.F32.BF16 R88, R100.reuse, R106, R88 ;  /* 0x0000006a6458723c */ /* 0x040fe20000041858 */
[----:B------:R-:W1:Y:S07]  /*b630*/  LDSM.16.MT88.4 R104, [R134+UR4+0x3100] ;  /* 0x003100048668783b */ /* 0x000e6e0008004200 */
[C---:B---3--:R-:W-:Y:S08]  /*b640*/  HMMA.16816.F32.BF16 R92, R100.reuse, R112, R92 ;  /* 0x00000070645c723c */ /* 0x048ff0000004185c */
[----:B------:R-:W-:Y:S01]  /*b650*/  HMMA.16816.F32.BF16 R96, R100, R114, R96 ;  /* 0x000000726460723c */ /* 0x000fe20000041860 */
[----:B------:R-:W-:Y:S06]  /*b660*/  LDSM.16.MT88.4 R112, [R135+UR4+0x5100] ;  /* 0x005100048770783b */ /* 0x000fec0008004200 */
        /* <DEDUP_REMOVED lines=9> */
[C---:B--2---:R-:W-:Y:S03]  /*b700*/  HMMA.16816.F32.BF16 R4, R100.reuse, R108, R4 ;  /* 0x0000006c6404723c */ /* 0x044fe60000041804 */
[----:B------:R-:W-:Y:S02]  /*b710*/  FADD.FTZ R183, R183, R182 ;  /* 0x000000b6b7b77221 */ /* 0x000fe40000010000 */
[----:B------:R-:W-:Y:S02]  /*b720*/  FADD.FTZ R180, R180, R179 ;  /* 0x000000b3b4b47221 */ /* 0x000fe40000010000 */
[----:B------:R-:W-:Y:S01]  /*b730*/  FADD.FTZ R216, R216, R183 ;  /* 0x000000b7d8d87221 */ /* 0x000fe20000010000 */
[C---:B------:R-:W-:Y:S01]  /*b740*/  HMMA.16816.F32.BF16 R8, R100.reuse, R110, R8 ;  /* 0x0000006e6408723c */ /* 0x040fe20000041808 */
[----:B------:R-:W2:Y:S07]  /*b750*/  LDSM.16.MT88.4 R108, [R160+0x3100] ;  /* 0x00310000a06c783b */ /* 0x000eae0000004200 */
[C---:B------:R-:W-:Y:S08]  /*b760*/  HMMA.16816.F32.BF16 R12, R100.reuse, R120, R12 ;  /* 0x00000078640c723c */ /* 0x040ff0000004180c */
[C---:B------:R-:W-:Y:S08]  /*b770*/  HMMA.16816.F32.BF16 R16, R100.reuse, R122, R16 ;  /* 0x0000007a6410723c */ /* 0x040ff00000041810 */
[C---:B-----5:R-:W-:Y:S08]  /*b780*/  HMMA.16816.F32.BF16 R20, R100.reuse, R116, R20 ;  /* 0x000000746414723c */ /* 0x060ff00000041814 */
[C---:B------:R-:W-:Y:S01]  /*b790*/  HMMA.16816.F32.BF16 R24, R100.reuse, R118, R24 ;  /* 0x000000766418723c */ /* 0x040fe20000041818 */
[----:B------:R-:W3:Y:S07]  /*b7a0*/  LDSM.16.MT88.4 R116, [R133+0x5100] ;  /* 0x005100008574783b */ /* 0x000eee0000004200 */
[C---:B------:R-:W-:Y:S08]  /*b7b0*/  HMMA.16816.F32.BF16 R28, R100.reuse, R124, R28 ;  /* 0x0000007c641c723c */ /* 0x040ff0000004181c */
[C---:B------:R-:W-:Y:S01]  /*b7c0*/  HMMA.16816.F32.BF16 R32, R100.reuse, R126, R32 ;  /* 0x0000007e6420723c */ /* 0x040fe20000041820 */
[----:B------:R-:W-:Y:S07]  /*b7d0*/  LDSM.16.MT88.4 R124, [R135+UR4+0x1900] ;  /* 0x00190004877c783b */ /* 0x000fee0008004200 */
[C---:B------:R-:W-:Y:S08]  /*b7e0*/  HMMA.16816.F32.BF16 R36, R100.reuse, R128, R36 ;  /* 0x000000806424723c */ /* 0x040ff00000041824 */
[C---:B------:R-:W-:Y:S08]  /*b7f0*/  HMMA.16816.F32.BF16 R40, R100.reuse, R130, R40 ;  /* 0x000000826428723c */ /* 0x040ff00000041828 */
[C---:B------:R-:W-:Y:S07]  /*b800*/  HMMA.16816.F32.BF16 R44, R100.reuse, R136, R44 ;  /* 0x00000088642c723c */ /* 0x040fee000004182c */
[----:B------:R-:W-:Y:S01]  /*b810*/  F2FP.BF16.PACK_AB R136, R218, R191 ;  /* 0x000000bfda88723e */ /* 0x000fe200000010ff */
[C---:B------:R-:W-:Y:S04]  /*b820*/  HMMA.16816.F32.BF16 R48, R100.reuse, R138, R48 ;  /* 0x0000008a6430723c */ /* 0x040fe80000041830 */
[----:B------:R-:W-:Y:S01]  /*b830*/  F2FP.BF16.PACK_AB R137, R222, R219 ;  /* 0x000000dbde89723e */ /* 0x000fe200000010ff */
[----:B------:R-:W-:Y:S02]  /*b840*/  FADD.FTZ R191, R191, R180 ;  /* 0x000000b4bfbf7221 */ /* 0x000fe40000010000 */
[----:B----4-:R-:W-:Y:S01]  /*b850*/  F2FP.BF16.PACK_AB R138, R220, R217 ;  /* 0x000000d9dc8a723e */ /* 0x010fe200000010ff */
[C---:B-1----:R-:W-:Y:S04]  /*b860*/  HMMA.16816.F32.BF16 R52, R100.reuse, R104, R52 ;  /* 0x000000686434723c */ /* 0x042fe80000041834 */
[----:B------:R-:W-:Y:S01]  /*b870*/  F2FP.BF16.PACK_AB R139, R224, R221 ;  /* 0x000000dde08b723e */ /* 0x000fe200000010ff */
[----:B------:R-:W-:Y:S02]  /*b880*/  FADD.FTZ R219, R219, R216 ;  /* 0x000000d8dbdb7221 */ /* 0x000fe40000010000 */
[----:B------:R-:W-:Y:S01]  /*b890*/  FADD.FTZ R218, R218, R191 ;  /* 0x000000bfdada7221 */ /* 0x000fe20000010000 */
[C---:B------:R-:W-:Y:S01]  /*b8a0*/  HMMA.16816.F32.BF16 R56, R100.reuse, R106, R56 ;  /* 0x0000006a6438723c */ /* 0x040fe20000041838 */
[----:B------:R-:W1:Y:S03]  /*b8b0*/  LDSM.16.MT88.4 R104, [R134+UR4+0x5100] ;  /* 0x005100048668783b */ /* 0x000e660008004200 */
[----:B------:R-:W-:Y:S02]  /*b8c0*/  FADD.FTZ R222, R222, R219 ;  /* 0x000000dbdede7221 */ /* 0x000fe40000010000 */
[----:B------:R-:W-:Y:S02]  /*b8d0*/  FADD.FTZ R205, R217, R218 ;  /* 0x000000dad9cd7221 */ /* 0x000fe40000010000 */
[C---:B--2---:R-:W-:Y:S04]  /*b8e0*/  HMMA.16816.F32.BF16 R60, R100.reuse, R108, R60 ;  /* 0x0000006c643c723c */ /* 0x044fe8000004183c */
[----:B------:R-:W-:Y:S02]  /*b8f0*/  FADD.FTZ R221, R221, R222 ;  /* 0x000000dedddd7221 */ /* 0x000fe40000010000 */
[----:B------:R-:W-:Y:S02]  /*b900*/  FADD.FTZ R205, R220, R205 ;  /* 0x000000cddccd7221 */ /* 0x000fe40000010000 */
[C---:B------:R-:W-:Y:S01]  /*b910*/  HMMA.16816.F32.BF16 R64, R100.reuse, R110, R64 ;  /* 0x0000006e6440723c */ /* 0x040fe20000041840 */
[----:B------:R-:W2:Y:S03]  /*b920*/  LDSM.16.MT88.4 R108, [R160+0x5100] ;  /* 0x00510000a06c783b */ /* 0x000ea60000004200 */
[----:B------:R-:W-:Y:S04]  /*b930*/  FADD.FTZ R206, R224, R221 ;  /* 0x000000dde0ce7221 */ /* 0x000fe80000010000 */
[C---:B------:R-:W-:Y:S08]  /*b940*/  HMMA.16816.F32.BF16 R68, R100.reuse, R112, R68 ;  /* 0x000000706444723c */ /* 0x040ff00000041844 */
        /* <DEDUP_REMOVED lines=13> */
[----:B------:R3:W4:Y:S07]  /*ba20*/  LDSM.16.MT88.4 R12, [R133+0x5900] ;  /* 0x00590000850c783b */ /* 0x00072e0000004200 */
[C---:B------:R-:W-:Y:S07]  /*ba30*/  HMMA.16816.F32.BF16 R116, R136.reuse, R114, R16 ;  /* 0x000000728874723c */ /* 0x040fee0000041810 */
[----:B------:R-:W-:Y:S01]  /*ba40*/  @P0 LEA R18, P6, R3, c[0x0][0x1c8], 0x1 ;  /* 0x0000720003120a11 */ /* 0x000fe200078c08ff */
[C---:B------:R-:W-:Y:S08]  /*ba50*/  HMMA.16816.F32.BF16 R112, R136.reuse, R140, R20 ;  /* 0x0000008c8870723c */ /* 0x040ff00000041814 */
[C---:B------:R-:W-:Y:S04]  /*ba60*/  HMMA.16816.F32.BF16 R108, R136.reuse, R142, R24 ;  /* 0x0000008e886c723c */ /* 0x040fe80000041818 */
[----:B---3--:R-:W-:Y:S04]  /*ba70*/  MOV R133, R2 ;  /* 0x0000000200857202 */ /* 0x008fe80000000f00 */
        /* <DEDUP_REMOVED lines=9> */
[C---:B------:R-:W-:Y:S01]  /*bb10*/  HMMA.16816.F32.BF16 R64, R136.reuse, R6, R64 ;  /* 0x000000068840723c */ /* 0x040fe20000041840 */
[----:B------:R-:W1:Y:S07]  /*bb20*/  LDSM.16.MT88.4 R4, [R134+UR4+0x5900] ;  /* 0x005900048604783b */ /* 0x000e6e0008004200 */
[C---:B--2---:R-:W-:Y:S07]  /*bb30*/  HMMA.16816.F32.BF16 R68, R136.reuse, R8, R68 ;  /* 0x000000088844723c */ /* 0x044fee0000041844 */
[----:B------:R-:W-:Y:S01]  /*bb40*/  @P0 IADD3 R8, P5, R211, UR22, RZ ;  /* 0x00000016d3080c10 */ /* 0x000fe2000ffbe0ff */
[C---:B------:R-:W-:Y:S04]  /*bb50*/  HMMA.16816.F32.BF16 R72, R136.reuse, R10, R72 ;  /* 0x0000000a8848723c */ /* 0x040fe80000041848 */
[----:B------:R-:W-:Y:S02]  /*bb60*/  @P0 IADD3.X R9, R210, UR23, RZ, P5, !PT ;  /* 0x00000017d2090c10 */ /* 0x000fe4000affe4ff */
[----:B------:R-:W-:Y:S02]  /*bb70*/  @P0 IADD3 R24, P5, R196, UR24, RZ ;  /* 0x00000018c4180c10 */ /* 0x000fe4000ffbe0ff */
[----:B------:R-:W-:Y:S01]  /*bb80*/  @P0 IADD3.X R10, R203, UR23, RZ, P4, !PT ;  /* 0x00000017cb0a0c10 */ /* 0x000fe2000a7fe4ff */
[C---:B----4-:R-:W-:Y:S03]  /*bb90*/  HMMA.16816.F32.BF16 R76, R136.reuse, R12, R76 ;  /* 0x0000000c884c723c */ /* 0x050fe6000004184c */
[C---:B------:R-:W-:Y:S02]  /*bba0*/  @P0 LEA R16, P4, R8.reuse, c[0x0][0x1c8], 0x1 ;  /* 0x0000720008100a11 */ /* 0x040fe400078808ff */
[----:B------:R-:W-:Y:S02]  /*bbb0*/  @P0 LEA.HI.X R19, R3, c[0x0][0x1cc], R10, 0x1, P6 ;  /* 0x0000730003130a11 */ /* 0x000fe400030f0c0a */
[----:B------:R-:W-:Y:S01]  /*bbc0*/  @P0 LEA.HI.X R17, R8, c[0x0][0x1cc], R9, 0x1, P4 ;  /* 0x0000730008110a11 */ /* 0x000fe200020f0c09 */
[C---:B------:R-:W-:Y:S01]  /*bbd0*/  HMMA.16816.F32.BF16 R80, R136.reuse, R14, R80 ;  /* 0x0000000e8850723c */ /* 0x040fe20000041850 */
[----:B------:R-:W2:Y:S03]  /*bbe0*/  LDSM.16.MT88.4 R8, [R160+0x5900] ;  /* 0x00590000a008783b */ /* 0x000ea60000004200 */
[----:B------:R-:W-:Y:S01]  /*bbf0*/  @P0 IADD3 R22, P4, R209, UR22, RZ ;  /* 0x00000016d1160c10 */ /* 0x000fe2000ff9e0ff */
[----:B------:R-:W-:Y:S02]  /*bc00*/  @UP1 UIADD3.X UR22, UR13, UR23, URZ, UP0, !UPT ;  /* 0x000000170d161290 */ /* 0x000fe400087fe43f */
[----:B------:R-:W-:Y:S01]  /*bc10*/  UISETP.GE.AND UP0, UPT, UR15, 0x1, UPT ;  /* 0x000000010f00788c */ /* 0x000fe2000bf06270 */
[----:B------:R-:W-:Y:S01]  /*bc20*/  @P0 LEA R20, P6, R22, c[0x0][0x1c8], 0x1 ;  /* 0x0000720016140a11 */ /* 0x000fe200078c08ff */
[C---:B-1----:R-:W-:Y:S01]  /*bc30*/  HMMA.16816.F32.BF16 R84, R136.reuse, R4, R84 ;  /* 0x000000048854723c */ /* 0x042fe20000041854 */
[----:B------:R-:W-:Y:S02]  /*bc40*/  UISETP.GE.AND UP1, UPT, UR5, 0x1, UPT ;  /* 0x000000010500788c */ /* 0x000fe4000bf26270 */
[----:B------:R-:W-:Y:S01]  /*bc50*/  USEL UR15, UR25, URZ, !UP0 ;  /* 0x0000003f190f7287 */ /* 0x000fe2000c000000 */
[----:B------:R-:W-:Y:S01]  /*bc60*/  @P0 IADD3.X R3, R208, UR23, RZ, P4, !PT ;  /* 0x00000017d0030c10 */ /* 0x000fe2000a7fe4ff */
[----:B------:R-:W-:Y:S01]  /*bc70*/  UISETP.GT.AND UP0, UPT, UR21, UR20, UPT ;  /* 0x000000141500728c */ /* 0x000fe2000bf04270 */
[----:B------:R-:W-:Y:S01]  /*bc80*/  @P0 LEA R12, P4, R24, c[0x0][0x1c8], 0x1 ;  /* 0x00007200180c0a11 */ /* 0x000fe200078808ff */
[----:B------:R-:W-:Y:S01]  /*bc90*/  UIADD3 UR21, UR5, 0x1, URZ ;  /* 0x0000000105157890 */ /* 0x000fe2000fffe03f */
[----:B------:R-:W-:Y:S01]  /*bca0*/  @P0 IADD3.X R13, R203, UR22, RZ, P5, !PT ;  /* 0x00000016cb0d0c10 */ /* 0x000fe2000affe4ff */
[C---:B------:R-:W-:Y:S02]  /*bcb0*/  HMMA.16816.F32.BF16 R88, R136.reuse, R6, R88 ;  /* 0x000000068858723c */ /* 0x040fe40000041858 */
[----:B------:R-:W-:Y:S01]  /*bcc0*/  USEL UR5, UR21, URZ, !UP1 ;  /* 0x0000003f15057287 */ /* 0x000fe2000c800000 */
[----:B------:R-:W-:Y:S02]  /*bcd0*/  @P0 LEA.HI.X R21, R22, c[0x0][0x1cc], R3, 0x1, P6 ;  /* 0x0000730016150a11 */ /* 0x000fe400030f0c03 */
[----:B------:R-:W-:Y:S01]  /*bce0*/  MOV R22, UR15 ;  /* 0x0000000f00167c02 */ /* 0x000fe20008000f00 */
[----:B------:R-:W-:Y:S01]  /*bcf0*/  UMOV UR21, UR17 ;  /* 0x0000001100157c82 */ /* 0x000fe20008000000 */
[----:B------:R-:W-:Y:S02]  /*bd00*/  @P0 LEA.HI.X R13, R24, c[0x0][0x1cc], R13, 0x1, P4 ;  /* 0x00007300180d0a11 */ /* 0x000fe400020f0c0d */
[----:B------:R-:W-:Y:S03]  /*bd10*/  @P0 IADD3 R3, P4, R211, UR24, RZ ;  /* 0x00000018d3030c10 */ /* 0x000fe6000ff9e0ff */
[----:B------:R-:W-:Y:S01]  /*bd20*/  @P0 IMAD R25, R22, 0x3000, R193 ;  /* 0x0000300016190824 */ /* 0x000fe200078e02c1 */
[----:B------:R-:W-:Y:S02]  /*bd30*/  @P0 LEA R14, P6, R3, c[0x0][0x1c8], 0x1 ;  /* 0x00007200030e0a11 */ /* 0x000fe400078c08ff */
[----:B------:R-:W-:Y:S02]  /*bd40*/  @P0 IADD3.X R24, R210, UR22, RZ, P4, !PT ;  /* 0x00000016d2180c10 */ /* 0x000fe4000a7fe4ff */
[----:B------:R-:W-:Y:S02]  /*bd50*/  @P0 IADD3 R23, P5, R209, UR24, RZ ;  /* 0x00000018d1170c10 */ /* 0x000fe4000ffbe0ff */
[----:B------:R-:W-:Y:S02]  /*bd60*/  @P0 LEA.HI.X R15, R3, c[0x0][0x1cc], R24, 0x1, P6 ;  /* 0x00007300030f0a11 */ /* 0x000fe400030f0c18 */
[----:B------:R-:W-:Y:S02]  /*bd70*/  @P0 SHF.L.U32 R3, R25, 0x1, RZ ;  /* 0x0000000119030819 */ /* 0x000fe400000006ff */
[C---:B------:R-:W-:Y:S01]  /*bd80*/  @P0 LEA R22, P4, R23.reuse, c[0x0][0x1c8], 0x1 ;  /* 0x0000720017160a11 */ /* 0x040fe200078808ff */
[C---:B--2---:R-:W-:Y:S02]  /*bd90*/  HMMA.16816.F32.BF16 R92, R136.reuse, R8, R92 ;  /* 0x00000008885c723c */ /* 0x044fe4000004185c */
[----:B------:R-:W-:Y:S01]  /*bda0*/  @!PT LDS RZ, [RZ] ;  /* 0x00000000fffff984 */ /* 0x000fe20000000800 */
[----:B------:R-:W-:Y:S01]  /*bdb0*/  @!PT LDS RZ, [RZ] ;  /* 0x00000000fffff984 */ /* 0x000fe20000000800 */
[----:B------:R-:W-:Y:S01]  /*bdc0*/  @!PT LDS RZ, [RZ] ;  /* 0x00000000fffff984 */ /* 0x000fe20000000800 */
[----:B------:R1:W-:Y:S01]  /*bdd0*/  @P0 LDGSTS.E.BYPASS.LTC128B.128 [R3+0xc100], [R18.64], !P3 ;  /* 0x0c10000012030fae */ /* 0x0003e2000d901d52 */
[----:B------:R-:W-:Y:S04]  /*bde0*/  @P0 IADD3.X R26, R208, UR22, RZ, P5, !PT ;  /* 0x00000016d01a0c10 */ /* 0x000fe8000affe4ff */
[----:B------:R-:W-:Y:S01]  /*bdf0*/  @P0 LEA.HI.X R23, R23, c[0x0][0x1cc], R26, 0x1, P4 ;  /* 0x0000730017170a11 */ /* 0x000fe200020f0c1a */
[----:B------:R-:W-:Y:S02]  /*be00*/  HMMA.16816.F32.BF16 R96, R136, R10, R96 ;  /* 0x0000000a8860723c */ /* 0x000fe40000041860 */
        /* <DEDUP_REMOVED lines=9> */
.L_x_818:
[----:B------:R-:W-:-:S06]  /*bea0*/  UISETP.GE.AND UP0, UPT, UR17, UR10, UPT ;  /* 0x0000000a1100728c */ /* 0x000fcc000bf06270 */
[----:B------:R-:W-:-:S13]  /*beb0*/  PLOP3.LUT P0, PT, PT, PT, UP0, 0x80, 0x0 ;  /* 0x000000000000781c */ /* 0x000fda0003f0f008 */
[----:B------:R-:W-:Y:S05]  /*bec0*/  @!P0 BRA `(.L_x_820) ;  /* 0x00003a9000008947 */ /* 0x000fea0003800000 */
[----:B------:R-:W-:Y:S01]  /*bed0*/  PLOP3.LUT P5, PT, PT, PT, UP3, 0x80, 0x0 ;  /* 0x000000000000781c */ /* 0x000fe20003faf038 */
[----:B------:R-:W-:Y:S01]  /*bee0*/  IMAD.MOV.U32 R133, RZ, RZ, 0x40 ;  /* 0x00000040ff857424 */ /* 0x000fe200078e00ff */
[----:B------:R-:W-:Y:S01]  /*bef0*/  PLOP3.LUT P4, PT, PT, PT, UP3, 0x80, 0x0 ;  /* 0x000000000000781c */ /* 0x000fe20003f8f038 */
[----:B------:R-:W-:Y:S01]  /*bf00*/  IMAD.MOV.U32 R3, RZ, RZ, R0 ;  /* 0x000000ffff037224 */ /* 0x000fe200078e0000 */
[----:B------:R-:W-:Y:S01]  /*bf10*/  LOP3.LUT P0, RZ, R207, 0x4, RZ, 0xc0, !PT ;  /* 0x00000004cfff7812 */ /* 0x000fe2000780c0ff */
[----:B------:R-:W-:Y:S01]  /*bf20*/  IMAD.MOV.U32 R132, RZ, RZ, R2 ;  /* 0x000000ffff847224 */ /* 0x000fe200078e0002 */
[C---:B------:R-:W-:Y:S01]  /*bf30*/  IADD3 R207, P6, R194.reuse, 0x40, RZ ;  /* 0x00000040c2cf7810 */ /* 0x040fe20007fde0ff */
[----:B------:R-:W-:Y:S01]  /*bf40*/  ULDC.64 UR8, c[0x0][0x208] ;  /* 0x0000820000087ab9 */ /* 0x000fe20000000a00 */
[----:B------:R-:W-:Y:S02]  /*bf50*/  SEL R133, R133, 0xffffffc0, !P0 ;  /* 0xffffffc085857807 */ /* 0x000fe40004000000 */
[----:B------:R-:W-:Y:S01]  /*bf60*/  IADD3 R214, P0, R194, 0x80, RZ ;  /* 0x00000080c2d67810 */ /* 0x000fe20007f1e0ff */
[----:B------:R-:W-:Y:S01]  /*bf70*/  IMAD.X R215, RZ, RZ, R199, P6 ;  /* 0x000000ffffd77224 */ /* 0x000fe200030e06c7 */
[----:B------:R-:W-:Y:S01]  /*bf80*/  IADD3 R210, P6, R196, 0x80, RZ ;  /* 0x00000080c4d27810 */ /* 0x000fe20007fde0ff */
[----:B------:R-:W-:Y:S01]  /*bf90*/  @P5 IMAD.HI.U32 R208, R200, c[0x0][0x2c8], RZ ;  /* 0x0000b200c8d05a27 */ /* 0x000fe200078e00ff */
[----:B------:R-:W-:-:S03]  /*bfa0*/  IADD3 R212, P5, R196, 0x40, RZ ;  /* 0x00000040c4d47810 */ /* 0x000fc60007fbe0ff */
[----:B------:R-:W-:Y:S01]  /*bfb0*/  IMAD.X R213, RZ, RZ, R199, P0 ;  /* 0x000000ffffd57224 */ /* 0x000fe200000e06c7 */
[----:B------:R-:W-:Y:S01]  /*bfc0*/  @P4 SHF.R.U32.HI R208, RZ, c[0x0][0x2cc], R208 ;  /* 0x0000b300ffd04a19 */ /* 0x000fe200000116d0 */
[--C-:B------:R-:W-:Y:S02]  /*bfd0*/  IMAD.X R211, RZ, RZ, R203.reuse, P5 ;  /* 0x000000ffffd37224 */ /* 0x100fe400028e06cb */
[----:B------:R-:W-:Y:S02]  /*bfe0*/  IMAD.X R209, RZ, RZ, R203, P6 ;  /* 0x000000ffffd17224 */ /* 0x000fe400030e06cb */
.L_x_829:
[----:B------:R-:W-:Y:S04]  /*bff0*/  DEPBAR.LE SB0, 0x2 ;  /* 0x000080800000791a */ /* 0x000fe80000000000 */
[----:B------:R-:W-:Y:S01]  /*c000*/  BAR.SYNC.DEFER_BLOCKING 0x0 ;  /* 0x0000000000007b1d */ /* 0x000fe20000010000 */
[----:B------:R-:W-:Y:S01]  /*c010*/  UIMAD UR4, UR5, 0x6000, URZ ;  /* 0x00006000050478a4 */ /* 0x000fe2000f8e023f */
[----:B------:R-:W-:Y:S01]  /*c020*/  IMAD.U32 R175, RZ, RZ, UR15 ;  /* 0x0000000fffaf7e24 */ /* 0x000fe2000f8e00ff */
[----:B------:R-:W-:Y:S04]  /*c030*/  UISETP.GE.AND UP1, UPT, UR10, UR17, UPT ;  /* 0x000000110a00728c */ /* 0x000fe8000bf26270 */
[----:B------:R-:W-:Y:S02]  /*c040*/  IADD3 R0, R188, UR4, RZ ;  /* 0x00000004bc007c10 */ /* 0x000fe4000fffe0ff */
[----:B------:R-:W-:Y:S03]  /*c050*/  PLOP3.LUT P0, PT, PT, PT, UP1, 0x80, 0x0 ;  /* 0x000000000000781c */ /* 0x000fe60003f0f018 */
[----:B------:R-:W-:Y:S01]  /*c060*/  IMAD.IADD R192, R189, 0x1, R0 ;  /* 0x00000001bdc07824 */ /* 0x000fe200078e0200 */
[----:B------:R-:W-:Y:S01]  /*c070*/  IADD3 R0, R133, R0, RZ ;  /* 0x0000000085007210 */ /* 0x000fe20007ffe0ff */
[----:B------:R-:W-:Y:S04]  /*c080*/  @!UP1 UIADD3 UR7, UR17, -0x1, URZ ;  /* 0xffffffff11079890 */ /* 0x000fe8000fffe03f */
[----:B------:R-:W-:Y:S02]  /*c090*/  @!UP1 USHF.R.S32.HI UR6, URZ, 0x1f, UR7 ;  /* 0x0000001f3f069899 */ /* 0x000fe40008011407 */
[----:B------:R-:W-:Y:S02]  /*c0a0*/  @!UP1 UIMAD.WIDE.U32 UR20, UR7, UR8, URZ ;  /* 0x00000008071492a5 */ /* 0x000fe4000f8e003f */
[----:B------:R-:W-:Y:S01]  /*c0b0*/  @!UP1 UIMAD UR6, UR6, UR8, URZ ;  /* 0x00000008060692a4 */ /* 0x000fe2000f8e023f */
[----:B------:R-:W-:Y:S01]  /*c0c0*/  @!P0 IMAD R175, R175, 0x6000, R204 ;  /* 0x00006000afaf8824 */ /* 0x000fe200078e02cc */
[----:B------:R-:W-:Y:S02]  /*c0d0*/  LDSM.16.M88.4 R32, [R190] ;  /* 0x00000000be20783b */ /* 0x000fe40000000200 */
[----:B------:R-:W-:Y:S02]  /*c0e0*/  @!UP1 UIMAD UR6, UR7, UR9, UR6 ;  /* 0x00000009070692a4 */ /* 0x000fe4000f8e0206 */
[----:B------:R-:W-:Y:S02]  /*c0f0*/  @!UP1 USHF.L.U32 UR7, UR20, 0x6, URZ ;  /* 0x0000000614079899 */ /* 0x000fe4000800063f */
[----:B------:R-:W-:Y:S01]  /*c100*/  @!UP1 UIADD3 UR6, UR21, UR6, URZ ;  /* 0x0000000615069290 */ /* 0x000fe2000fffe03f */
[----:B------:R-:W1:Y:S03]  /*c110*/  LDSM.16.M88.4 R8, [R188+UR4+0xc100] ;  /* 0x00c10004bc08783b */ /* 0x000e660008000200 */
[----:B------:R-:W-:Y:S01]  /*c120*/  @!P0 IADD3 R2, P5, R194, UR7, RZ ;  /* 0x00000007c2028c10 */ /* 0x000fe2000ffbe0ff */
[----:B------:R-:W-:Y:S02]  /*c130*/  @!UP1 USHF.L.U64.HI UR6, UR20, 0x6, UR6 ;  /* 0x0000000614069899 */ /* 0x000fe40008010206 */
[----:B------:R-:W-:Y:S01]  /*c140*/  @!UP1 UIADD3 UR20, UP0, UR12, UR7, URZ ;  /* 0x000000070c149290 */ /* 0x000fe2000ff1e03f */
[----:B------:R-:W2:Y:S01]  /*c150*/  LDSM.16.M88.4 R16, [R188+UR4+0xc900] ;  /* 0x00c90004bc10783b */ /* 0x000ea20008000200 */
[----:B------:R-:W-:Y:S02]  /*c160*/  @!P0 LEA R176, P4, R2, c[0x0][0x1f8], 0x1 ;  /* 0x00007e0002b08a11 */ /* 0x000fe400078808ff */
[----:B------:R-:W-:Y:S02]  /*c170*/  @!P0 IADD3.X R29, R199, UR6, RZ, P5, !PT ;  /* 0x00000006c71d8c10 */ /* 0x000fe4000affe4ff */
[----:B------:R-:W-:Y:S02]  /*c180*/  @!P0 IADD3 R30, P5, R214, UR7, RZ ;  /* 0x00000007d61e8c10 */ /* 0x000fe4000ffbe0ff */
[----:B------:R-:W3:Y:S01]  /*c190*/  LDSM.16.M88.4 R24, [R188+UR4+0xd100] ;  /* 0x00d10004bc18783b */ /* 0x000ee20008000200 */
[----:B------:R-:W-:Y:S02]  /*c1a0*/  @!P0 LEA.HI.X R177, R2, c[0x0][0x1fc], R29, 0x1, P4 ;  /* 0x00007f0002b18a11 */ /* 0x000fe400020f0c1d */
[----:B------:R-:W-:Y:S01]  /*c1b0*/  @!P0 IADD3 R29, P6, R207, UR7, RZ ;  /* 0x00000007cf1d8c10 */ /* 0x000fe2000ffde0ff */
[----:B------:R-:W-:Y:S01]  /*c1c0*/  @!UP1 UIADD3.X UR7, UR11, UR6, URZ, UP0, !UPT ;  /* 0x000000060b079290 */ /* 0x000fe200087fe43f */
[----:B------:R-:W-:Y:S01]  /*c1d0*/  @!P0 IADD3.X R31, R213, UR6, RZ, P5, !PT ;  /* 0x00000006d51f8c10 */ /* 0x000fe2000affe4ff */
[----:B------:R-:W-:Y:S01]  /*c1e0*/  UISETP.GE.AND UP0, UPT, UR15, 0x1, UPT ;  /* 0x000000010f00788c */ /* 0x000fe2000bf06270 */
[----:B------:R-:W4:Y:S01]  /*c1f0*/  LDSM.16.M88.4 R136, [R188+UR4+0xd900] ;  /* 0x00d90004bc88783b */ /* 0x000f220008000200 */
[C---:B------:R-:W-:Y:S02]  /*c200*/  @!P0 LEA R170, P5, R30.reuse, c[0x0][0x1f8], 0x1 ;  /* 0x00007e001eaa8a11 */ /* 0x040fe400078a08ff */
[----:B------:R-:W-:Y:S01]  /*c210*/  @!P0 IADD3.X R28, R215, UR6, RZ, P6, !PT ;  /* 0x00000006d71c8c10 */ /* 0x000fe2000b7fe4ff */
[----:B------:R-:W-:Y:S01]  /*c220*/  USHF.L.U32 UR6, UR17, 0x6, URZ ;  /* 0x0000000611067899 */ /* 0x000fe2000800063f */
[C---:B------:R-:W-:Y:S02]  /*c230*/  @!P0 LEA R172, P6, R29.reuse, c[0x0][0x1f8], 0x1 ;  /* 0x00007e001dac8a11 */ /* 0x040fe400078c08ff */
[----:B------:R-:W-:Y:S01]  /*c240*/  LDSM.16.M88.4 R140, [R186] ;  /* 0x00000000ba8c783b */ /* 0x000fe20000000200 */
[----:B------:R-:W-:Y:S02]  /*c250*/  @!P0 LEA.HI.X R171, R30, c[0x0][0x1fc], R31, 0x1, P5 ;  /* 0x00007f001eab8a11 */ /* 0x000fe400028f0c1f */
[----:B------:R-:W-:Y:S02]  /*c260*/  @!P0 LEA.HI.X R173, R29, c[0x0][0x1fc], R28, 0x1, P6 ;  /* 0x00007f001dad8a11 */ /* 0x000fe400030f0c1c */
[----:B------:R-:W-:Y:S02]  /*c270*/  @!P0 IADD3 R2, P4, R194, UR20, RZ ;  /* 0x00000014c2028c10 */ /* 0x000fe4000ff9e0ff */
[----:B------:R-:W5:Y:S02]  /*c280*/  LDSM.16.M88.4 R144, [R192+0xc100] ;  /* 0x00c10000c090783b */ /* 0x000f640000000200 */
[----:B------:R-:W-:Y:S02]  /*c290*/  @!P0 IADD3.X R149, R199, UR7, RZ, P4, !PT ;  /* 0x00000007c7958c10 */ /* 0x000fe4000a7fe4ff */
[C---:B------:R-:W-:Y:S01]  /*c2a0*/  @!P0 LEA R168, P4, R2.reuse, c[0x0][0x1f8], 0x1 ;  /* 0x00007e0002a88a11 */ /* 0x040fe200078808ff */
[C---:B-1----:R-:W-:Y:S03]  /*c2b0*/  HMMA.16816.F32.BF16 R4, R32.reuse, R8, RZ ;  /* 0x000000082004723c */ /* 0x042fe600000418ff */
[----:B------:R-:W-:Y:S02]  /*c2c0*/  @!P0 LEA.HI.X R169, R2, c[0x0][0x1fc], R149, 0x1, P4 ;  /* 0x00007f0002a98a11 */ /* 0x000fe400020f0c95 */
[----:B------:R-:W1:Y:S01]  /*c2d0*/  LDSM.16.M88.4 R148, [R192+0xc900] ;  /* 0x00c90000c094783b */ /* 0x000e620000000200 */
[----:B------:R-:W-:Y:S02]  /*c2e0*/  @!P0 IADD3 R2, P5, R214, UR20, RZ ;  /* 0x00000014d6028c10 */ /* 0x000fe4000ffbe0ff */
[C---:B------:R-:W-:Y:S04]  /*c2f0*/  HMMA.16816.F32.BF16 R8, R32.reuse, R10, RZ ;  /* 0x0000000a2008723c */ /* 0x040fe800000418ff */
[----:B------:R-:W-:Y:S04]  /*c300*/  @!P0 IADD3.X R153, R213, UR7, RZ, P5, !PT ;  /* 0x00000007d5998c10 */ /* 0x000fe8000affe4ff */
[C---:B--2---:R-:W-:Y:S08]  /*c310*/  HMMA.16816.F32.BF16 R12, R32.reuse, R16, RZ ;  /* 0x00000010200c723c */ /* 0x044ff000000418ff */
[C---:B------:R-:W-:Y:S08]  /*c320*/  HMMA.16816.F32.BF16 R16, R32.reuse, R18, RZ ;  /* 0x000000122010723c */ /* 0x040ff000000418ff */
[C---:B---3--:R-:W-:Y:S08]  /*c330*/  HMMA.16816.F32.BF16 R20, R32.reuse, R24, RZ ;  /* 0x000000182014723c */ /* 0x048ff000000418ff */
[C---:B------:R-:W-:Y:S08]  /*c340*/  HMMA.16816.F32.BF16 R24, R32.reuse, R26, RZ ;  /* 0x0000001a2018723c */ /* 0x040ff000000418ff */
[C---:B----4-:R-:W-:Y:S07]  /*c350*/  HMMA.16816.F32.BF16 R28, R32.reuse, R136, RZ ;  /* 0x00000088201c723c */ /* 0x050fee00000418ff */
[----:B------:R-:W-:Y:S01]  /*c360*/  @!P0 IADD3 R137, P4, R207, UR20, RZ ;  /* 0x00000014cf898c10 */ /* 0x000fe2000ff9e0ff */
[----:B------:R-:W-:Y:S04]  /*c370*/  HMMA.16816.F32.BF16 R32, R32, R138, RZ ;  /* 0x0000008a2020723c */ /* 0x000fe800000418ff */
[----:B------:R-:W-:Y:S02]  /*c380*/  @!P0 LEA R178, P6, R137, c[0x0][0x1f8], 0x1 ;  /* 0x00007e0089b28a11 */ /* 0x000fe400078c08ff */
[----:B------:R-:W-:Y:S02]  /*c390*/  @!P0 IADD3.X R136, R215, UR7, RZ, P4, !PT ;  /* 0x00000007d7888c10 */ /* 0x000fe4000a7fe4ff */
[C---:B-----5:R-:W-:Y:S05]  /*c3a0*/  HMMA.16816.F32.BF16 R4, R140.reuse, R144, R4 ;  /* 0x000000908c04723c */ /* 0x060fea0000041804 */
[C---:B------:R-:W-:Y:S02]  /*c3b0*/  @!P0 LEA R180, P4, R2.reuse, c[0x0][0x1f8], 0x1 ;  /* 0x00007e0002b48a11 */ /* 0x040fe400078808ff */
[----:B------:R-:W-:Y:S01]  /*c3c0*/  @!P0 LEA.HI.X R179, R137, c[0x0][0x1fc], R136, 0x1, P6 ;  /* 0x00007f0089b38a11 */ /* 0x000fe200030f0c88 */
[C---:B------:R-:W-:Y:S01]  /*c3d0*/  HMMA.16816.F32.BF16 R8, R140.reuse, R146, R8 ;  /* 0x000000928c08723c */ /* 0x040fe20000041808 */
[----:B------:R-:W2:Y:S03]  /*c3e0*/  LDSM.16.M88.4 R136, [R192+0xd100] ;  /* 0x00d10000c088783b */ /* 0x000ea60000000200 */
[----:B------:R-:W-:Y:S01]  /*c3f0*/  @!P0 LEA.HI.X R181, R2, c[0x0][0x1fc], R153, 0x1, P4 ;  /* 0x00007f0002b58a11 */ /* 0x000fe200020f0c99 */
[C---:B------:R-:W-:Y:S03]  /*c400*/  IMAD.IADD R2, R133.reuse, 0x1, R192 ;  /* 0x0000000185027824 */ /* 0x040fe600078e02c0 */
[C---:B-1----:R-:W-:Y:S01]  /*c410*/  HMMA.16816.F32.BF16 R12, R140.reuse, R148, R12 ;  /* 0x000000948c0c723c */ /* 0x042fe2000004180c */
[----:B------:R-:W1:Y:S07]  /*c420*/  LDSM.16.M88.4 R152, [R192+0xd900] ;  /* 0x00d90000c098783b */ /* 0x000e6e0000000200 */
[C---:B------:R-:W-:Y:S01]  /*c430*/  HMMA.16816.F32.BF16 R16, R140.reuse, R150, R16 ;  /* 0x000000968c10723c */ /* 0x040fe20000041810 */
[----:B------:R-:W-:Y:S01]  /*c440*/  @!PT LDS RZ, [RZ] ;  /* 0x00000000fffff984 */ /* 0x000fe20000000800 */
[----:B------:R-:W-:Y:S01]  /*c450*/  @!PT LDS RZ, [RZ] ;  /* 0x00000000fffff984 */ /* 0x000fe20000000800 */
[----:B------:R-:W-:Y:S01]  /*c460*/  @!PT LDS RZ, [RZ] ;  /* 0x00000000fffff984 */ /* 0x000fe20000000800 */
[----:B------:R3:W-:Y:S07]  /*c470*/  @!P0 LDGSTS.E.BYPASS.LTC128B.128 [R175], [R176.64], !P3 ;  /* 0x00000000b0af8fae */ /* 0x0007ee000d901d52 */
[----:B------:R3:W-:Y:S07]  /*c480*/  @!P0 LDGSTS.E.BYPASS.LTC128B.128 [R175+0x2000], [R172.64], !P2 ;  /* 0x02000000acaf8fae */ /* 0x0007ee000d101d52 */
[----:B------:R4:W-:Y:S07]  /*c490*/  @!P0 LDGSTS.E.BYPASS.LTC128B.128 [R175+0x4000], [R170.64], !P1 ;  /* 0x04000000aaaf8fae */ /* 0x0009ee000c901d52 */
[----:B------:R4:W-:Y:S01]  /*c4a0*/  @!P0 LDGSTS.E.BYPASS.LTC128B.128 [R175+0x1000], [R168.64], !P3 ;  /* 0x01000000a8af8fae */ /* 0x0009e2000d901d52 */
[C---:B--2---:R-:W-:Y:S06]  /*c4b0*/  HMMA.16816.F32.BF16 R20, R140.reuse, R136, R20 ;  /* 0x000000888c14723c */ /* 0x044fec0000041814 */
[----:B------:R3:W-:Y:S02]  /*c4c0*/  @!P0 LDGSTS.E.BYPASS.LTC128B.128 [R175+0x3000], [R178.64], !P2 ;  /* 0x03000000b2af8fae */ /* 0x0007e4000d101d52 */
[C---:B------:R-:W-:Y:S05]  /*c4d0*/  HMMA.16816.F32.BF16 R24, R140.reuse, R138, R24 ;  /* 0x0000008a8c18723c */ /* 0x040fea0000041818 */
[----:B------:R3:W-:Y:S01]  /*c4e0*/  @!P0 LDGSTS.E.BYPASS.LTC128B.128 [R175+0x5000], [R180.64], !P1 ;  /* 0x05000000b4af8fae */ /* 0x0007e2000c901d52 */
[----:B------:R-:W-:Y:S02]  /*c4f0*/  PLOP3.LUT P0, PT, PT, PT, UP3, 0x80, 0x0 ;  /* 0x000000000000781c */ /* 0x000fe40003f0f038 */
[C---:B-1----:R-:W-:Y:S04]  /*c500*/  HMMA.16816.F32.BF16 R28, R140.reuse, R152, R28 ;  /* 0x000000988c1c723c */ /* 0x042fe8000004181c */
[----:B------:R-:W-:Y:S04]  /*c510*/  LDSM.16.M88.4 R156, [R185] ;  /* 0x00000000b99c783b */ /* 0x000fe80000000200 */
[----:B------:R-:W-:Y:S03]  /*c520*/  HMMA.16816.F32.BF16 R32, R140, R154, R32 ;  /* 0x0000009a8c20723c */ /* 0x000fe60000041820 */
[----:B------:R-:W1:Y:S07]  /*c530*/  LDSM.16.M88.4 R160, [R0+0xc100] ;  /* 0x00c1000000a0783b */ /* 0x000e6e0000000200 */
[----:B------:R-:W2:Y:S07]  /*c540*/  LDSM.16.M88.4 R164, [R0+0xc900] ;  /* 0x00c9000000a4783b */ /* 0x000eae0000000200 */
[----:B------:R-:W5:Y:S07]  /*c550*/  LDSM.16.M88.4 R144, [R0+0xd100] ;  /* 0x00d100000090783b */ /* 0x000f6e0000000200 */
[----:B------:R-:W3:Y:S07]  /*c560*/  LDSM.16.M88.4 R148, [R0+0xd900] ;  /* 0x00d900000094783b */ /* 0x000eee0000000200 */
[----:B------:R-:W-:Y:S07]  /*c570*/  LDSM.16.M88.4 R136, [R184] ;  /* 0x00000000b888783b */ /* 0x000fee0000000200 */
[----:B----4-:R-:W4:Y:S01]  /*c580*/  LDSM.16.M88.4 R168, [R2+0xc100] ;  /* 0x00c1000002a8783b */ /* 0x010f220000000200 */
[C---:B-1----:R-:W-:Y:S06]  /*c590*/  HMMA.16816.F32.BF16 R4, R156.reuse, R160, R4 ;  /* 0x000000a09c04723c */ /* 0x042fec0000041804 */
[----:B------:R-:W1:Y:S02]  /*c5a0*/  LDSM.16.M88.4 R140, [R2+0xc900] ;  /* 0x00c90000028c783b */ /* 0x000e640000000200 */
[C---:B------:R-:W-:Y:S05]  /*c5b0*/  HMMA.16816.F32.BF16 R8, R156.reuse, R162, R8 ;  /* 0x000000a29c08723c */ /* 0x040fea0000041808 */
[----:B------:R-:W1:Y:S03]  /*c5c0*/  LDSM.16.M88.4 R152, [R2+0xd100] ;  /* 0x00d100000298783b */ /* 0x000e660000000200 */
[C---:B--2---:R-:W-:Y:S04]  /*c5d0*/  HMMA.16816.F32.BF16 R12, R156.reuse, R164, R12 ;  /* 0x000000a49c0c723c */ /* 0x044fe8000004180c */
[----:B------:R-:W2:Y:S04]  /*c5e0*/  LDSM.16.M88.4 R160, [R2+0xd900] ;  /* 0x00d9000002a0783b */ /* 0x000ea80000000200 */
[C---:B------:R-:W-:Y:S03]  /*c5f0*/  HMMA.16816.F32.BF16 R16, R156.reuse, R166, R16 ;  /* 0x000000a69c10723c */ /* 0x040fe60000041810 */
[----:B------:R-:W-:Y:S05]  /*c600*/  LDSM.16.M88.4 R164, [R188+UR4+0xe100] ;  /* 0x00e10004bca4783b */ /* 0x000fea0008000200 */
[C---:B-----5:R-:W-:Y:S02]  /*c610*/  HMMA.16816.F32.BF16 R20, R156.reuse, R144, R20 ;  /* 0x000000909c14723c */ /* 0x060fe40000041814 */
[----:B---3--:R-:W-:Y:S06]  /*c620*/  LDSM.16.M88.4 R172, [R192+0xf900] ;  /* 0x00f90000c0ac783b */ /* 0x008fec0000000200 */
[C---:B------:R-:W-:Y:S01]  /*c630*/  HMMA.16816.F32.BF16 R24, R156.reuse, R146, R24 ;  /* 0x000000929c18723c */ /* 0x040fe20000041818 */
[----:B------:R-:W3:Y:S07]  /*c640*/  LDSM.16.M88.4 R144, [R190+0x4000] ;  /* 0x00400000be90783b */ /* 0x000eee0000000200 */
[C---:B------:R-:W-:Y:S01]  /*c650*/  HMMA.16816.F32.BF16 R28, R156.reuse, R148, R28 ;  /* 0x000000949c1c723c */ /* 0x040fe2000004181c */
[----:B------:R-:W-:Y:S07]  /*c660*/  LDSM.16.M88.4 R176, [R190+0x8000] ;  /* 0x00800000beb0783b */ /* 0x000fee0000000200 */
[----:B------:R-:W-:Y:S01]  /*c670*/  HMMA.16816.F32.BF16 R32, R156, R150, R32 ;  /* 0x000000969c20723c */ /* 0x000fe20000041820 */
[----:B------:R-:W5:Y:S07]  /*c680*/  LDSM.16.M88.4 R148, [R188+UR4+0xe900] ;  /* 0x00e90004bc94783b */ /* 0x000f6e0008000200 */
[C---:B----4-:R-:W-:Y:S01]  /*c690*/  HMMA.16816.F32.BF16 R4, R136.reuse, R168, R4 ;  /* 0x000000a88804723c */ /* 0x050fe20000041804 */
[----:B------:R-:W4:Y:S07]  /*c6a0*/  LDSM.16.M88.4 R156, [R188+UR4+0xf100] ;  /* 0x00f10004bc9c783b */ /* 0x000f2e0008000200 */
[C---:B------:R-:W-:Y:S01]  /*c6b0*/  HMMA.16816.F32.BF16 R8, R136.reuse, R170, R8 ;  /* 0x000000aa8808723c */ /* 0x040fe20000041808 */
[----:B------:R-:W3:Y:S07]  /*c6c0*/  LDSM.16.M88.4 R168, [R188+UR4+0xf900] ;  /* 0x00f90004bca8783b */ /* 0x000eee0008000200 */
[C---:B-1----:R-:W-:Y:S01]  /*c6d0*/  HMMA.16816.F32.BF16 R12, R136.reuse, R140, R12 ;  /* 0x0000008c880c723c */ /* 0x042fe2000004180c */
[----:B------:R-:W-:Y:S07]  /*c6e0*/  LDSM.16.M88.4 R180, [R188+UR4+0x10100] ;  /* 0x01010004bcb4783b */ /* 0x000fee0008000200 */
[C---:B------:R-:W-:Y:S01]  /*c6f0*/  HMMA.16816.F32.BF16 R16, R136.reuse, R142, R16 ;  /* 0x0000008e8810723c */ /* 0x040fe20000041810 */
[----:B------:R-:W-:Y:S07]  /*c700*/  LDSM.16.M88.4 R140, [R192+0xe100] ;  /* 0x00e10000c08c783b */ /* 0x000fee0000000200 */
[C---:B------:R-:W-:Y:S01]  /*c710*/  HMMA.16816.F32.BF16 R20, R136.reuse, R152, R20 ;  /* 0x000000988814723c */ /* 0x040fe20000041814 */
[----:B------:R-:W0:Y:S07]  /*c720*/  LDGDEPBAR ;  /* 0x00000000000079af */ /* 0x000e2e0000000000 */
[C---:B------:R-:W-:Y:S01]  /*c730*/  HMMA.16816.F32.BF16 R24, R136.reuse, R154, R24 ;  /* 0x0000009a8818723c */ /* 0x040fe20000041818 */
[----:B------:R-:W-:Y:S07]  /*c740*/  LDSM.16.M88.4 R152, [R192+0xe900] ;  /* 0x00e90000c098783b */ /* 0x000fee0000000200 */
[C---:B--2---:R-:W-:Y:S08]  /*c750*/  HMMA.16816.F32.BF16 R28, R136.reuse, R160, R28 ;  /* 0x000000a0881c723c */ /* 0x044ff0000004181c */
[----:B------:R-:W-:Y:S01]  /*c760*/  HMMA.16816.F32.BF16 R32, R136, R162, R32 ;  /* 0x000000a28820723c */ /* 0x000fe20000041820 */
[----:B------:R-:W1:Y:S07]  /*c770*/  LDSM.16.M88.4 R136, [R186+0x4000] ;  /* 0x00400000ba88783b */ /* 0x000e6e0000000200 */
[C---:B---3--:R-:W-:Y:S01]  /*c780*/  HMMA.16816.F32.BF16 R4, R144.reuse, R164, R4 ;  /* 0x000000a49004723c */ /* 0x048fe20000041804 */
[----:B------:R-:W2:Y:S07]  /*c790*/  LDSM.16.M88.4 R160, [R192+0xf100] ;  /* 0x00f10000c0a0783b */ /* 0x000eae0000000200 */
[C---:B------:R-:W-:Y:S01]  /*c7a0*/  HMMA.16816.F32.BF16 R8, R144.reuse, R166, R8 ;  /* 0x000000a69008723c */ /* 0x040fe20000041808 */
[----:B------:R-:W-:Y:S07]  /*c7b0*/  LDSM.16.M88.4 R164, [R2+0xe100] ;  /* 0x00e1000002a4783b */ /* 0x000fee0000000200 */
[C---:B-----5:R-:W-:Y:S08]  /*c7c0*/  HMMA.16816.F32.BF16 R12, R144.reuse, R148, R12 ;  /* 0x00000094900c723c */ /* 0x060ff0000004180c */
[C---:B------:R-:W-:Y:S01]  /*c7d0*/  HMMA.16816.F32.BF16 R16, R144.reuse, R150, R16 ;  /* 0x000000969010723c */ /* 0x040fe20000041810 */
[----:B------:R-:W-:Y:S07]  /*c7e0*/  LDSM.16.M88.4 R148, [R185+0x4000] ;  /* 0x00400000b994783b */ /* 0x000fee0000000200 */
[C---:B----4-:R-:W-:Y:S08]  /*c7f0*/  HMMA.16816.F32.BF16 R20, R144.reuse, R156, R20 ;  /* 0x0000009c9014723c */ /* 0x050ff00000041814 */
[C---:B------:R-:W-:Y:S01]  /*c800*/  HMMA.16816.F32.BF16 R24, R144.reuse, R158, R24 ;  /* 0x0000009e9018723c */ /* 0x040fe20000041818 */
[----:B------:R-:W3:Y:S07]  /*c810*/  LDSM.16.M88.4 R156, [R0+0xe100] ;  /* 0x00e10000009c783b */ /* 0x000eee0000000200 */
        /* <DEDUP_REMOVED lines=9> */
[C---:B--2---:R-:W-:Y:S08]  /*c8b0*/  HMMA.16816.F32.BF16 R20, R136.reuse, R160, R20 ;  /* 0x000000a08814723c */ /* 0x044ff00000041814 */
[C---:B------:R-:W-:Y:S01]  /*c8c0*/  HMMA.16816.F32.BF16 R24, R136.reuse, R162, R24 ;  /* 0x000000a28818723c */ /* 0x040fe20000041818 */
[----:B------:R-:W2:Y:S07]  /*c8d0*/  LDSM.16.M88.4 R160, [R184+0x4000] ;  /* 0x00400000b8a0783b */ /* 0x000eae0000000200 */
[C---:B------:R-:W-:Y:S08]  /*c8e0*/  HMMA.16816.F32.BF16 R28, R136.reuse, R172, R28 ;  /* 0x000000ac881c723c */ /* 0x040ff0000004181c */
[----:B------:R-:W-:Y:S07]  /*c8f0*/  HMMA.16816.F32.BF16 R32, R136, R174, R32 ;  /* 0x000000ae8820723c */ /* 0x000fee0000041820 */
[----:B------:R-:W-:Y:S01]  /*c900*/  IADD3 R136, R133, UR4, R188 ;  /* 0x0000000485887c10 */ /* 0x000fe2000fffe0bc */
[C---:B---3--:R-:W-:Y:S05]  /*c910*/  HMMA.16816.F32.BF16 R4, R148.reuse, R156, R4 ;  /* 0x0000009c9404723c */ /* 0x048fea0000041804 */
[----:B------:R-:W-:Y:S03]  /*c920*/  IADD3 R191, R189, R136, RZ ;  /* 0x00000088bdbf7210 */ /* 0x000fe60007ffe0ff */
[C---:B------:R-:W-:Y:S01]  /*c930*/  HMMA.16816.F32.BF16 R8, R148.reuse, R158, R8 ;  /* 0x0000009e9408723c */ /* 0x040fe20000041808 */
[----:B------:R-:W-:Y:S07]  /*c940*/  LDSM.16.M88.4 R156, [R192+0x10100] ;  /* 0x01010000c09c783b */ /* 0x000fee0000000200 */
[C---:B-1----:R-:W-:Y:S01]  /*c950*/  HMMA.16816.F32.BF16 R12, R148.reuse, R140, R12 ;  /* 0x0000008c940c723c */ /* 0x042fe2000004180c */
[----:B------:R-:W1:Y:S07]  /*c960*/  LDSM.16.M88.4 R136, [R191+0xe900] ;  /* 0x00e90000bf88783b */ /* 0x000e6e0000000200 */
[C---:B------:R-:W-:Y:S01]  /*c970*/  HMMA.16816.F32.BF16 R16, R148.reuse, R142, R16 ;  /* 0x0000008e9410723c */ /* 0x040fe20000041810 */
[----:B------:R-:W3:Y:S07]  /*c980*/  LDSM.16.M88.4 R168, [R191+0xf100] ;  /* 0x00f10000bfa8783b */ /* 0x000eee0000000200 */
[C---:B------:R-:W-:Y:S01]  /*c990*/  HMMA.16816.F32.BF16 R20, R148.reuse, R144, R20 ;  /* 0x000000909414723c */ /* 0x040fe20000041814 */
[----:B------:R-:W5:Y:S07]  /*c9a0*/  LDSM.16.M88.4 R172, [R191+0xf900] ;  /* 0x00f90000bfac783b */ /* 0x000f6e0000000200 */
[C---:B------:R-:W-:Y:S01]  /*c9b0*/  HMMA.16816.F32.BF16 R24, R148.reuse, R146, R24 ;  /* 0x000000929418723c */ /* 0x040fe20000041818 */
[----:B------:R-:W3:Y:S07]  /*c9c0*/  LDSM.16.M88.4 R140, [R188+UR4+0x10900] ;  /* 0x01090004bc8c783b */ /* 0x000eee0008000200 */
[C---:B----4-:R-:W-:Y:S01]  /*c9d0*/  HMMA.16816.F32.BF16 R28, R148.reuse, R152, R28 ;  /* 0x00000098941c723c */ /* 0x050fe2000004181c */
[----:B------:R-:W4:Y:S07]  /*c9e0*/  LDSM.16.M88.4 R144, [R188+UR4+0x11100] ;  /* 0x01110004bc90783b */ /* 0x000f2e0008000200 */
[----:B------:R-:W-:Y:S01]  /*c9f0*/  HMMA.16816.F32.BF16 R32, R148, R154, R32 ;  /* 0x0000009a9420723c */ /* 0x000fe20000041820 */
[----:B------:R-:W4:Y:S07]  /*ca00*/  LDSM.16.M88.4 R148, [R188+UR4+0x11900] ;  /* 0x01190004bc94783b */ /* 0x000f2e0008000200 */
[C---:B--2---:R-:W-:Y:S01]  /*ca10*/  HMMA.16816.F32.BF16 R4, R160.reuse, R164, R4 ;  /* 0x000000a4a004723c */ /* 0x044fe20000041804 */
[----:B------:R-:W2:Y:S07]  /*ca20*/  LDSM.16.M88.4 R152, [R186+0x8000] ;  /* 0x00800000ba98783b */ /* 0x000eae0000000200 */
[C---:B------:R-:W-:Y:S01]  /*ca30*/  HMMA.16816.F32.BF16 R8, R160.reuse, R166, R8 ;  /* 0x000000a6a008723c */ /* 0x040fe20000041808 */
[----:B------:R-:W-:Y:S07]  /*ca40*/  LDSM.16.M88.4 R164, [R192+0x11900] ;  /* 0x01190000c0a4783b */ /* 0x000fee0000000200 */
[C---:B-1----:R-:W-:Y:S08]  /*ca50*/  HMMA.16816.F32.BF16 R12, R160.reuse, R136, R12 ;  /* 0x00000088a00c723c */ /* 0x042ff0000004180c */
[C---:B------:R-:W-:Y:S01]  /*ca60*/  HMMA.16816.F32.BF16 R16, R160.reuse, R138, R16 ;  /* 0x0000008aa010723c */ /* 0x040fe20000041810 */
[----:B------:R-:W1:Y:S07]  /*ca70*/  LDSM.16.M88.4 R136, [R192+0x10900] ;  /* 0x01090000c088783b */ /* 0x000e6e0000000200 */
[C---:B---3--:R-:W-:Y:S08]  /*ca80*/  HMMA.16816.F32.BF16 R20, R160.reuse, R168, R20 ;  /* 0x000000a8a014723c */ /* 0x048ff00000041814 */
[C---:B------:R-:W-:Y:S01]  /*ca90*/  HMMA.16816.F32.BF16 R24, R160.reuse, R170, R24 ;  /* 0x000000aaa018723c */ /* 0x040fe20000041818 */
[----:B------:R-:W-:Y:S07]  /*caa0*/  LDSM.16.M88.4 R168, [R185+0x8000] ;  /* 0x00800000b9a8783b */ /* 0x000fee0000000200 */
[C---:B-----5:R-:W-:Y:S08]  /*cab0*/  HMMA.16816.F32.BF16 R28, R160.reuse, R172, R28 ;  /* 0x000000aca01c723c */ /* 0x060ff0000004181c */
[----:B------:R-:W-:Y:S01]  /*cac0*/  HMMA.16816.F32.BF16 R32, R160, R174, R32 ;  /* 0x000000aea020723c */ /* 0x000fe20000041820 */
[----:B------:R-:W3:Y:S07]  /*cad0*/  LDSM.16.M88.4 R160, [R192+0x11100] ;  /* 0x01110000c0a0783b */ /* 0x000eee0000000200 */
[C---:B------:R-:W-:Y:S01]  /*cae0*/  HMMA.16816.F32.BF16 R4, R176.reuse, R180, R4 ;  /* 0x000000b4b004723c */ /* 0x040fe20000041804 */
[----:B------:R-:W5:Y:S07]  /*caf0*/  LDSM.16.M88.4 R172, [R0+0x10100] ;  /* 0x0101000000ac783b */ /* 0x000f6e0000000200 */
[C---:B------:R-:W-:Y:S01]  /*cb00*/  HMMA.16816.F32.BF16 R8, R176.reuse, R182, R8 ;  /* 0x000000b6b008723c */ /* 0x040fe20000041808 */
[----:B------:R-:W-:Y:S07]  /*cb10*/  LDSM.16.M88.4 R180, [R2+0x10100] ;  /* 0x0101000002b4783b */ /* 0x000fee0000000200 */
[C---:B------:R-:W-:Y:S08]  /*cb20*/  HMMA.16816.F32.BF16 R12, R176.reuse, R140, R12 ;  /* 0x0000008cb00c723c */ /* 0x040ff0000004180c */
[C---:B------:R-:W-:Y:S01]  /*cb30*/  HMMA.16816.F32.BF16 R16, R176.reuse, R142, R16 ;  /* 0x0000008eb010723c */ /* 0x040fe20000041810 */
[----:B------:R-:W1:Y:S07]  /*cb40*/  LDSM.16.M88.4 R140, [R0+0x10900] ;  /* 0x01090000008c783b */ /* 0x000e6e0000000200 */
[C---:B----4-:R-:W-:Y:S08]  /*cb50*/  HMMA.16816.F32.BF16 R20, R176.reuse, R144, R20 ;  /* 0x00000090b014723c */ /* 0x050ff00000041814 */
[C---:B------:R-:W-:Y:S01]  /*cb60*/  HMMA.16816.F32.BF16 R24, R176.reuse, R146, R24 ;  /* 0x00000092b018723c */ /* 0x040fe20000041818 */
[----:B------:R-:W4:Y:S07]  /*cb70*/  LDSM.16.M88.4 R144, [R0+0x11100] ;  /* 0x011100000090783b */ /* 0x000f2e0000000200 */
[C---:B------:R-:W-:Y:S08]  /*cb80*/  HMMA.16816.F32.BF16 R28, R176.reuse, R148, R28 ;  /* 0x00000094b01c723c */ /* 0x040ff0000004181c */
[----:B------:R-:W-:Y:S01]  /*cb90*/  HMMA.16816.F32.BF16 R32, R176, R150, R32 ;  /* 0x00000096b020723c */ /* 0x000fe20000041820 */
[----:B------:R-:W3:Y:S07]  /*cba0*/  LDSM.16.M88.4 R148, [R0+0x11900] ;  /* 0x011900000094783b */ /* 0x000eee0000000200 */
[----:B------:R-:W4:Y:S01]  /*cbb0*/  LDSM.16.M88.4 R176, [R184+0x8000] ;  /* 0x00800000b8b0783b */ /* 0x000f220000000200 */
[C---:B--2---:R-:W-:Y:S08]  /*cbc0*/  HMMA.16816.F32.BF16 R4, R152.reuse, R156, R4 ;  /* 0x0000009c9804723c */ /* 0x044ff00000041804 */
[C---:B------:R-:W-:Y:S08]  /*cbd0*/  HMMA.16816.F32.BF16 R8, R152.reuse, R158, R8 ;  /* 0x0000009e9808723c */ /* 0x040ff00000041808 */
[C---:B-1----:R-:W-:Y:S08]  /*cbe0*/  HMMA.16816.F32.BF16 R12, R152.reuse, R136, R12 ;  /* 0x00000088980c723c */ /* 0x042ff0000004180c */
[C---:B------:R-:W-:Y:S01]  /*cbf0*/  HMMA.16816.F32.BF16 R16, R152.reuse, R138, R16 ;  /* 0x0000008a9810723c */ /* 0x040fe20000041810 */
[----:B------:R-:W1:Y:S07]  /*cc00*/  LDSM.16.M88.4 R136, [R191+0x10900] ;  /* 0x01090000bf88783b */ /* 0x000e6e0000000200 */
[C---:B---3--:R-:W-:Y:S08]  /*cc10*/  HMMA.16816.F32.BF16 R20, R152.reuse, R160, R20 ;  /* 0x000000a09814723c */ /* 0x048ff00000041814 */
[C---:B------:R-:W-:Y:S08]  /*cc20*/  HMMA.16816.F32.BF16 R24, R152.reuse, R162, R24 ;  /* 0x000000a29818723c */ /* 0x040ff00000041818 */
[C---:B------:R-:W-:Y:S08]  /*cc30*/  HMMA.16816.F32.BF16 R28, R152.reuse, R164, R28 ;  /* 0x000000a4981c723c */ /* 0x040ff0000004181c */
[----:B------:R-:W-:Y:S08]  /*cc40*/  HMMA.16816.F32.BF16 R32, R152, R166, R32 ;  /* 0x000000a69820723c */ /* 0x000ff00000041820 */
[C---:B-----5:R-:W-:Y:S08]  /*cc50*/  HMMA.16816.F32.BF16 R4, R168.reuse, R172, R4 ;  /* 0x000000aca804723c */ /* 0x060ff00000041804 */
[C---:B------:R-:W-:Y:S08]  /*cc60*/  HMMA.16816.F32.BF16 R8, R168.reuse, R174, R8 ;  /* 0x000000aea808723c */ /* 0x040ff00000041808 */
[C---:B------:R-:W-:Y:S08]  /*cc70*/  HMMA.16816.F32.BF16 R12, R168.reuse, R140, R12 ;  /* 0x0000008ca80c723c */ /* 0x040ff0000004180c */
[C---:B------:R-:W-:Y:S08]  /*cc80*/  HMMA.16816.F32.BF16 R16, R168.reuse, R142, R16 ;  /* 0x0000008ea810723c */ /* 0x040ff00000041810 */
[C---:B----4-:R-:W-:Y:S08]  /*cc90*/  HMMA.16816.F32.BF16 R20, R168.reuse, R144, R20 ;  /* 0x00000090a814723c */ /* 0x050ff00000041814 */
[C---:B------:R-:W-:Y:S08]  /*cca0*/  HMMA.16816.F32.BF16 R24, R168.reuse, R146, R24 ;  /* 0x00000092a818723c */ /* 0x040ff00000041818 */
[C---:B------:R-:W-:Y:S08]  /*ccb0*/  HMMA.16816.F32.BF16 R28, R168.reuse, R148, R28 ;  /* 0x00000094a81c723c */ /* 0x040ff0000004181c */
[----:B------:R-:W-:Y:S08]  /*ccc0*/  HMMA.16816.F32.BF16 R32, R168, R150, R32 ;  /* 0x00000096a820723c */ /* 0x000ff00000041820 */
[C---:B------:R-:W-:Y:S08]  /*ccd0*/  HMMA.16816.F32.BF16 R4, R176.reuse, R180, R4 ;  /* 0x000000b4b004723c */ /* 0x040ff00000041804 */
[C---:B------:R-:W-:Y:S08]  /*cce0*/  HMMA.16816.F32.BF16 R8, R176.reuse, R182, R8 ;  /* 0x000000b6b008723c */ /* 0x040ff00000041808 */
[C---:B-1----:R-:W-:Y:S08]  /*ccf0*/  HMMA.16816.F32.BF16 R12, R176.reuse, R136, R12 ;  /* 0x00000088b00c723c */ /* 0x042ff0000004180c */
        /* <DEDUP_REMOVED lines=18> */
[----:B------:R-:W-:Y:S03]  /*ce20*/  FMUL.FTZ R14, R17, c[0x0][0x320] ;  /* 0x0000c800110e7a20 */ /* 0x000fe60000410000 */
[----:B------:R5:W1:Y:S10]  /*ce30*/  MUFU.TANH R137, R11 ;  /* 0x0000000b00897308 */ /* 0x000a740000002400 */
[----:B------:R-:W1:Y:S10]  /*ce40*/  MUFU.TANH R141, R141 ;  /* 0x0000008d008d7308 */ /* 0x000e740000002400 */
[----:B------:R-:W1:Y:S01]  /*ce50*/  MUFU.TANH R0, R0 ;  /* 0x0000000000007308 */ /* 0x000e620000002400 */
[C---:B---3--:R-:W-:Y:S01]  /*ce60*/  HMMA.16816.F32.BF16 R20, R176.reuse, R4, R20 ;  /* 0x00000004b014723c */ /* 0x048fe20000041814 */
[----:B-----5:R-:W3:Y:S08]  /*ce70*/  LDSM.16.M88.4 R8, [R191+0x11900] ;  /* 0x01190000bf08783b */ /* 0x020ef00000000200 */
[----:B------:R-:W1:Y:S01]  /*ce80*/  MUFU.TANH R2, R2 ;  /* 0x0000000200027308 */ /* 0x000e620000002400 */
[C---:B------:R-:W-:Y:S03]  /*ce90*/  HMMA.16816.F32.BF16 R24, R176.reuse, R6, R24 ;  /* 0x00000006b018723c */ /* 0x040fe60000041818 */
[----:B------:R-:W-:Y:S02]  /*cea0*/  FMUL.FTZ R5, R18, c[0x0][0x320] ;  /* 0x0000c80012057a20 */ /* 0x000fe40000410000 */
[----:B------:R-:W-:Y:S04]  /*ceb0*/  FMUL.FTZ R4, R19, c[0x0][0x320] ;  /* 0x0000c80013047a20 */ /* 0x000fe80000410000 */
[----:B------:R-:W1:Y:S05]  /*cec0*/  MUFU.TANH R142, R142 ;  /* 0x0000008e008e7308 */ /* 0x000e6a0000002400 */
[----:B------:R-:W-:Y:S02]  /*ced0*/  FMUL.FTZ R7, R20, c[0x0][0x320] ;  /* 0x0000c80014077a20 */ /* 0x000fe40000410000 */
[----:B------:R-:W-:Y:S03]  /*cee0*/  IMAD.MOV.U32 R20, RZ, RZ, R200 ;  /* 0x000000ffff147224 */ /* 0x000fe600078e00c8 */
[----:B------:R-:W1:Y:S01]  /*cef0*/  MUFU.TANH R173, R173 ;  /* 0x000000ad00ad7308 */ /* 0x000e620000002400 */
[----:B------:R-:W-:Y:S01]  /*cf00*/  @P0 MOV R20, R208 ;  /* 0x000000d000140202 */ /* 0x000fe20000000f00 */
[----:B------:R-:W-:Y:S01]  /*cf10*/  FMUL.FTZ R6, R22, c[0x0][0x320] ;  /* 0x0000c80016067a20 */ /* 0x000fe20000410000 */
[----:B------:R-:W-:Y:S01]  /*cf20*/  PLOP3.LUT P0, PT, PT, PT, UP2, 0x40, 0x0 ;  /* 0x000000000000781c */ /* 0x000fe20003f0e828 */
[----:B------:R-:W-:Y:S02]  /*cf30*/  FMUL.FTZ R21, R21, c[0x0][0x320] ;  /* 0x0000c80015157a20 */ /* 0x000fe40000410000 */
[----:B------:R-:W-:Y:S02]  /*cf40*/  FMUL.FTZ R157, R24, c[0x0][0x320] ;  /* 0x0000c800189d7a20 */ /* 0x000fe40000410000 */
[----:B------:R-:W-:Y:S02]  /*cf50*/  FMUL.FTZ R23, R23, c[0x0][0x320] ;  /* 0x0000c80017177a20 */ /* 0x000fe40000410000 */
[----:B------:R-:W1:Y:S01]  /*cf60*/  MUFU.TANH R171, R171 ;  /* 0x000000ab00ab7308 */ /* 0x000e620000002400 */
[----:B------:R-:W-:Y:S02]  /*cf70*/  FMUL.FTZ R25, R25, c[0x0][0x320] ;  /* 0x0000c80019197a20 */ /* 0x000fe40000410000 */
[----:B------:R-:W-:Y:S01]  /*cf80*/  FMUL.FTZ R26, R26, c[0x0][0x320] ;  /* 0x0000c8001a1a7a20 */ /* 0x000fe20000410000 */
[C---:B---3--:R-:W-:Y:S01]  /*cf90*/  HMMA.16816.F32.BF16 R28, R176.reuse, R8, R28 ;  /* 0x00000008b01c723c */ /* 0x048fe2000004181c */
[----:B------:R-:W3:Y:S02]  /*cfa0*/  SHFL.IDX PT, R9, R20, RZ, 0x1c1f ;  /* 0x001c1fff14097589 */ /* 0x000ee400000e0000 */
[----:B------:R-:W-:Y:S03]  /*cfb0*/  FMUL.FTZ R27, R27, c[0x0][0x320] ;  /* 0x0000c8001b1b7a20 */ /* 0x000fe60000410000 */
[----:B------:R-:W1:Y:S01]  /*cfc0*/  MUFU.TANH R174, R174 ;  /* 0x000000ae00ae7308 */ /* 0x000e620000002400 */
[----:B------:R-:W-:Y:S01]  /*cfd0*/  IMAD.U32 R8, RZ, RZ, UR6 ;  /* 0x00000006ff087e24 */ /* 0x000fe2000f8e00ff */
[----:B------:R-:W-:Y:S01]  /*cfe0*/  HMMA.16816.F32.BF16 R32, R176, R10, R32 ;  /* 0x0000000ab020723c */ /* 0x000fe20000041820 */
[----:B------:R-:W-:Y:S04]  /*cff0*/  UIADD3 UR6, UR15, 0x1, URZ ;  /* 0x000000010f067890 */ /* 0x000fe8000fffe03f */
[----:B------:R-:W-:Y:S02]  /*d000*/  USEL UR15, UR6, URZ, !UP0 ;  /* 0x0000003f060f7287 */ /* 0x000fe4000c000000 */
[----:B------:R-:W-:Y:S01]  /*d010*/  IADD3 R10, -R201, 0x1, -R8 ;  /* 0x00000001c90a7810 */ /* 0x000fe20007ffe908 */
[----:B------:R-:W1:Y:S04]  /*d020*/  MUFU.TANH R12, R12 ;  /* 0x0000000c000c7308 */ /* 0x000e680000002400 */
[----:B------:R-:W-:Y:S04]  /*d030*/  IADD3 R10, R10, c[0x0][0x1d0], RZ ;  /* 0x000074000a0a7a10 */ /* 0x000fe80007ffe0ff */
[----:B------:R-:W-:Y:S01]  /*d040*/  FMUL.FTZ R153, R28, c[0x0][0x320] ;  /* 0x0000c8001c997a20 */ /* 0x000fe20000410000 */
[----:B------:R-:W-:Y:S01]  /*d050*/  IADD3 R10, R10, -c[0x0][0x168], RZ ;  /* 0x80005a000a0a7a10 */ /* 0x000fe20007ffe0ff */
[----:B------:R-:W1:Y:S01]  /*d060*/  MUFU.TANH R13, R13 ;  /* 0x0000000d000d7308 */ /* 0x000e620000002400 */
[----:B------:R-:W-:Y:S02]  /*d070*/  FMUL.FTZ R29, R29, c[0x0][0x320] ;  /* 0x0000c8001d1d7a20 */ /* 0x000fe40000410000 */
[----:B------:R-:W-:Y:S01]  /*d080*/  FMUL.FTZ R30, R30, c[0x0][0x320] ;  /* 0x0000c8001e1e7a20 */ /* 0x000fe20000410000 */
[C---:B------:R-:W-:Y:S01]  /*d090*/  IADD3 R16, R10.reuse, c[0x0][0x328], RZ ;  /* 0x0000ca000a107a10 */ /* 0x040fe20007ffe0ff */
[----:B------:R-:W-:Y:S01]  /*d0a0*/  FMUL.FTZ R31, R31, c[0x0][0x320] ;  /* 0x0000c8001f1f7a20 */ /* 0x000fe20000410000 */
[----:B------:R-:W-:Y:S01]  /*d0b0*/  IADD3 R10, R10, UR16, RZ ;  /* 0x000000100a0a7c10 */ /* 0x000fe2000fffe0ff */
[----:B------:R-:W-:Y:S01]  /*d0c0*/  FMUL.FTZ R149, R32, c[0x0][0x320] ;  /* 0x0000c80020957a20 */ /* 0x000fe20000410000 */
[-C--:B---3--:R-:W-:Y:S01]  /*d0d0*/  IADD3 R19, R16, R9.reuse, RZ ;  /* 0x0000000910137210 */ /* 0x088fe20007ffe0ff */
[----:B------:R-:W-:Y:S01]  /*d0e0*/  FMUL.FTZ R33, R33, c[0x0][0x320] ;  /* 0x0000c80021217a20 */ /* 0x000fe20000410000 */
[----:B------:R-:W3:Y:S01]  /*d0f0*/  MUFU.TANH R14, R14 ;  /* 0x0000000e000e7308 */ /* 0x000ee20000002400 */
[----:B------:R-:W-:Y:S01]  /*d100*/  FMUL.FTZ R34, R34, c[0x0][0x320] ;  /* 0x0000c80022227a20 */ /* 0x000fe20000410000 */
[----:B------:R-:W-:Y:S01]  /*d110*/  IADD3 R18, R10, R9, RZ ;  /* 0x000000090a127210 */ /* 0x000fe20007ffe0ff */
[----:B------:R-:W-:Y:S07]  /*d120*/  FMUL.FTZ R35, R35, c[0x0][0x320] ;  /* 0x0000c80023237a20 */ /* 0x000fee0000410000 */
[----:B------:R-:W1:Y:S10]  /*d130*/  MUFU.TANH R5, R5 ;  /* 0x0000000500057308 */ /* 0x000e740000002400 */
[----:B------:R-:W1:Y:S10]  /*d140*/  MUFU.TANH R4, R4 ;  /* 0x0000000400047308 */ /* 0x000e740000002400 */
[----:B------:R-:W1:Y:S10]  /*d150*/  MUFU.TANH R7, R7 ;  /* 0x0000000700077308 */ /* 0x000e740000002400 */
[----:B------:R1:W1:Y:S10]  /*d160*/  MUFU.TANH R159, R21 ;  /* 0x00000015009f7308 */ /* 0x0002740000002400 */
[----:B------:R-:W1:Y:S10]  /*d170*/  MUFU.TANH R6, R6 ;  /* 0x0000000600067308 */ /* 0x000e740000002400 */
[----:B------:R1:W1:Y:S10]  /*d180*/  MUFU.TANH R158, R23 ;  /* 0x00000017009e7308 */ /* 0x0002740000002400 */
[----:B------:R-:W1:Y:S10]  /*d190*/  MUFU.TANH R157, R157 ;  /* 0x0000009d009d7308 */ /* 0x000e740000002400 */
[----:B------:R1:W1:Y:S10]  /*d1a0*/  MUFU.TANH R155, R25 ;  /* 0x00000019009b7308 */ /* 0x0002740000002400 */
[----:B------:R1:W1:Y:S10]  /*d1b0*/  MUFU.TANH R156, R26 ;  /* 0x0000001a009c7308 */ /* 0x0002740000002400 */
        /* <DEDUP_REMOVED lines=24> */
.L_x_823:
[----:B------:R-:W-:Y:S04]  /*d340*/  MOV R9, c[0x0][0x32c] ;  /* 0x0000cb0000097a02 */ /* 0x000fe80000000f00 */
[----:B------:R-:W-:Y:S11]  /*d350*/  ISETP.NE.AND P0, PT, R9, 0x1, PT ;  /* 0x000000010900780c */ /* 0x000ff60003f05270 */
[----:B------:R-:W-:Y:S02]  /*d360*/  @!UPT UIADD3 URZ, URZ, URZ, URZ ;  /* 0x0000003f3f3ff290 */ /* 0x000fe4000fffe03f */
[----:B------:R-:W-:Y:S05]  /*d370*/  @P0 IMAD.HI.U32 R9, R11, c[0x0][0x330], RZ ;  /* 0x0000cc000b090a27 */ /* 0x000fea00078e00ff */
[----:B------:R-:W-:Y:S02]  /*d380*/  @P0 SHF.R.U32.HI R11, RZ, c[0x0][0x334], R9 ;  /* 0x0000cd00ff0b0a19 */ /* 0x000fe40000011609 */
.L_x_824:
[----:B------:R-:W-:Y:S05]  /*d390*/  BSYNC B0 ;  /* 0x0000000000007941 */ /* 0x000fea0003800000 */
.L_x_822:
[----:B------:R-:W-:Y:S04]  /*d3a0*/  IMAD R22, R11, c[0x0][0x32c], -R8 ;  /* 0x0000cb000b167a24 */ /* 0x000fe800078e0a08 */
[----:B------:R-:W-:Y:S05]  /*d3b0*/  IMAD.IADD R9, R22, 0x1, -R201 ;  /* 0x0000000116097824 */ /* 0x000fea00078e0ac9 */
[----:B------:R-:W-:Y:S02]  /*d3c0*/  IADD3 R22, R9, c[0x0][0x32c], RZ ;  /* 0x0000cb0009167a10 */ /* 0x000fe40007ffe0ff */
[----:B------:R-:W-:Y:S02]  /*d3d0*/  IMNMX R18, R18, R9, !PT ;  /* 0x0000000912127217 */ /* 0x000fe40007800200 */
[----:B------:R-:W-:Y:S02]  /*d3e0*/  IMNMX R19, R19, R22, PT ;  /* 0x0000001613137217 */ /* 0x000fe40003800200 */
.L_x_821:
[----:B--234-:R-:W-:Y:S01]  /*d3f0*/  UISETP.GT.AND UP0, UPT, UR17, -0x1, UPT ;  /* 0xffffffff1100788c */ /* 0x01cfe2000bf04270 */
[----:B-1----:R-:W1:Y:S05]  /*d400*/  SHFL.IDX PT, R21, R20, 0x1, 0x1c1f ;  /* 0x003c1f0014157f89 */ /* 0x002e6a00000e0000 */
        /* <DEDUP_REMOVED lines=27> */
[----:B------:R-:W-:Y:S01]  /*d5c0*/  FSEL R143, R13, -INF , !P5 ;  /* 0xff8000000d8f7808 */ /* 0x000fe20006800000 */
[--C-:B-1----:R-:W-:Y:S01]  /*d5d0*/  IMAD.IADD R13, R10, 0x1, R21.reuse ;  /* 0x000000010a0d7824 */ /* 0x102fe200078e0215 */
[C---:B------:R-:W-:Y:S02]  /*d5e0*/  ISETP.GT.AND P5, PT, R18.reuse, 0x21, P0 ;  /* 0x000000211200780c */ /* 0x040fe400007a4270 */
[----:B------:R-:W-:Y:S02]  /*d5f0*/  FSEL R157, R157, -INF , !P4 ;  /* 0xff8000009d9d7808 */ /* 0x000fe40006000000 */
[----:B------:R-:W-:Y:S02]  /*d600*/  ISETP.GT.AND P4, PT, R18, 0x31, P0 ;  /* 0x000000311200780c */ /* 0x000fe40000784270 */
[C---:B------:R-:W-:Y:S02]  /*d610*/  ISETP.LT.OR P6, PT, R19.reuse, 0x21, P6 ;  /* 0x000000211300780c */ /* 0x040fe400037c1670 */
[C---:B------:R-:W-:Y:S02]  /*d620*/  ISETP.LT.OR P5, PT, R19.reuse, 0x22, P5 ;  /* 0x000000221300780c */ /* 0x040fe40002fa1670 */
[----:B------:R-:W-:Y:S02]  /*d630*/  ISETP.LT.OR P4, PT, R19, 0x32, P4 ;  /* 0x000000321300780c */ /* 0x000fe40002781670 */
[----:B------:R-:W-:Y:S01]  /*d640*/  FSEL R179, R7, -INF , !P6 ;  /* 0xff80000007b37808 */ /* 0x000fe20007000000 */
[----:B------:R-:W-:Y:S01]  /*d650*/  IMAD.IADD R7, R16, 0x1, R21 ;  /* 0x0000000110077824 */ /* 0x000fe200078e0215 */
        /* <DEDUP_REMOVED lines=30> */
.L_x_827:
[----:B------:R-:W-:Y:S04]  /*d840*/  MOV R10, c[0x0][0x32c] ;  /* 0x0000cb00000a7a02 */ /* 0x000fe80000000f00 */
[----:B------:R-:W-:Y:S11]  /*d850*/  ISETP.NE.AND P4, PT, R10, 0x1, PT ;  /* 0x000000010a00780c */ /* 0x000ff60003f85270 */
[----:B------:R-:W-:Y:S02]  /*d860*/  @!UPT UIADD3 URZ, URZ, URZ, URZ ;  /* 0x0000003f3f3ff290 */ /* 0x000fe4000fffe03f */
[----:B------:R-:W-:Y:S05]  /*d870*/  @P4 IMAD.HI.U32 R10, R19, c[0x0][0x330], RZ ;  /* 0x0000cc00130a4a27 */ /* 0x000fea00078e00ff */
[----:B------:R-:W-:Y:S02]  /*d880*/  @P4 SHF.R.U32.HI R19, RZ, c[0x0][0x334], R10 ;  /* 0x0000cd00ff134a19 */ /* 0x000fe4000001160a */
.L_x_828:
[----:B------:R-:W-:Y:S05]  /*d890*/  BSYNC B0 ;  /* 0x0000000000007941 */ /* 0x000fea0003800000 */
.L_x_826:
[----:B------:R-:W-:Y:S04]  /*d8a0*/  IMAD R8, R19, c[0x0][0x32c], -R8 ;  /* 0x0000cb0013087a24 */ /* 0x000fe800078e0a08 */
[----:B------:R-:W-:Y:S05]  /*d8b0*/  IMAD.IADD R10, R8, 0x1, -R201 ;  /* 0x00000001080a7824 */ /* 0x000fea00078e0ac9 */
[----:B------:R-:W-:Y:S02]  /*d8c0*/  IADD3 R8, R10, c[0x0][0x32c], RZ ;  /* 0x0000cb000a087a10 */ /* 0x000fe40007ffe0ff */
[----:B------:R-:W-:Y:S02]  /*d8d0*/  IMNMX R13, R13, R10, !PT ;  /* 0x0000000a0d0d7217 */ /* 0x000fe40007800200 */
[----:B------:R-:W-:Y:S02]  /*d8e0*/  IMNMX R7, R7, R8, PT ;  /* 0x0000000807077217 */ /* 0x000fe40003800200 */
.L_x_825:
[----:B------:R-:W-:Y:S01]  /*d8f0*/  FMNMX.FTZ R8, R17, R132, !PT ;  /* 0x0000008411087209 */ /* 0x000fe20007810000 */
[----:B------:R-:W-:Y:S04]  /*d900*/  DEPBAR.LE SB0, 0x2 ;  /* 0x000080800000791a */ /* 0x000fe80000000000 */
[----:B------:R-:W-:Y:S01]  /*d910*/  FMNMX.FTZ R8, R15, R8, !PT ;  /* 0x000000080f087209 */ /* 0x000fe20007810000 */
[----:B------:R-:W-:Y:S01]  /*d920*/  BAR.SYNC.DEFER_BLOCKING 0x0 ;  /* 0x0000000000007b1d */ /* 0x000fe20000010000 */
[----:B------:R-:W-:Y:S01]  /*d930*/  ISETP.GT.AND P6, PT, R13, RZ, P0 ;  /* 0x000000ff0d00720c */ /* 0x000fe200007c4270 */
        /* <DEDUP_REMOVED lines=8> */
[----:B------:R-:W-:Y:S02]  /*d9c0*/  FMNMX.FTZ R8, R171, R8, !PT ;  /* 0x00000008ab087209 */ /* 0x000fe40007810000 */
[----:B------:R-:W-:Y:S01]  /*d9d0*/  ISETP.GT.AND P4, PT, R13, 0x8, P0 ;  /* 0x000000080d00780c */ /* 0x000fe20000784270 */
[----:B------:R-:W-:Y:S01]  /*d9e0*/  @UP1 USHF.R.S32.HI UR21, URZ, 0x1f, UR20 ;  /* 0x0000001f3f151899 */ /* 0x000fe20008011414 */
[----:B------:R-:W-:Y:S02]  /*d9f0*/  ISETP.LT.OR P5, PT, R7, 0x2, P5 ;  /* 0x000000020700780c */ /* 0x000fe40002fa1670 */
[----:B------:R-:W-:Y:S02]  /*da00*/  FMNMX.FTZ R8, R143, R8, !PT ;  /* 0x000000088f087209 */ /* 0x000fe40007810000 */
[----:B------:R-:W-:Y:S01]  /*da10*/  FMNMX.FTZ R19, R14, R3, !PT ;  /* 0x000000030e137209 */ /* 0x000fe20007810000 */
[----:B------:R-:W-:Y:S01]  /*da20*/  LDSM.16.MT88.4 R28, [R134+UR4+0x100] ;  /* 0x00010004861c783b */ /* 0x000fe20008004200 */
[----:B------:R-:W-:Y:S01]  /*da30*/  ISETP.GT.AND P6, PT, R13, 0x9, P0 ;  /* 0x000000090d00780c */ /* 0x000fe200007c4270 */
[----:B------:R-:W-:Y:S01]  /*da40*/  ULDC.64 UR6, c[0x0][0x1e0] ;  /* 0x0000780000067ab9 */ /* 0x000fe20000000a00 */
[----:B------:R-:W-:Y:S02]  /*da50*/  ISETP.LT.OR P4, PT, R7, 0x9, P4 ;  /* 0x000000090700780c */ /* 0x000fe40002781670 */
[----:B------:R-:W-:Y:S02]  /*da60*/  FSEL R10, R2, -INF , !P5 ;  /* 0xff800000020a7808 */ /* 0x000fe40006800000 */
[----:B------:R-:W-:Y:S01]  /*da70*/  FMNMX.FTZ R0, R141, R8, !PT ;  /* 0x000000088d007209 */ /* 0x000fe20007810000 */
[----:B------:R-:W-:Y:S01]  /*da80*/  @UP1 UIMAD UR21, UR21, UR6, URZ ;  /* 0x00000006151512a4 */ /* 0x000fe2000f8e023f */
[----:B------:R-:W-:Y:S01]  /*da90*/  ISETP.GT.AND P5, PT, R13, 0x10, P0 ;  /* 0x000000100d00780c */ /* 0x000fe200007a4270 */
[----:B------:R-:W-:Y:S01]  /*daa0*/  @UP1 UIMAD.WIDE.U32 UR22, UR20, UR6, URZ ;  /* 0x00000006141612a5 */ /* 0x000fe2000f8e003f */
[----:B------:R-:W-:Y:S01]  /*dab0*/  ISETP.LT.OR P6, PT, R7, 0xa, P6 ;  /* 0x0000000a0700780c */ /* 0x000fe200037c1670 */
[----:B------:R-:W-:Y:S01]  /*dac0*/  @UP1 UIMAD UR21, UR20, UR7, UR21 ;  /* 0x00000007141512a4 */ /* 0x000fe2000f8e0215 */
[----:B------:R-:W-:Y:S01]  /*dad0*/  FMNMX.FTZ R19, R10, R19, !PT ;  /* 0x000000130a137209 */ /* 0x000fe20007810000 */
[----:B------:R-:W-:Y:S01]  /*dae0*/  @UP1 USHF.L.U32 UR6, UR22, 0x6, URZ ;  /* 0x0000000616061899 */ /* 0x000fe2000800063f */
[----:B------:R-:W-:Y:S01]  /*daf0*/  FSEL R136, R136, -INF , !P4 ;  /* 0xff80000088887808 */ /* 0x000fe20006000000 */
[----:B------:R-:W-:Y:S01]  /*db00*/  @UP1 UIADD3 UR21, UR23, UR21, URZ ;  /* 0x0000001517151290 */ /* 0x000fe2000fffe03f */
[----:B------:R-:W-:Y:S01]  /*db10*/  FMNMX.FTZ R0, R179, R0, !PT ;  /* 0x00000000b3007209 */ /* 0x000fe20007810000 */
[----:B------:R-:W-:Y:S01]  /*db20*/  @UP1 UIADD3 UR7, UP0, UR14, UR6, URZ ;  /* 0x000000060e071290 */ /* 0x000fe2000ff1e03f */
[----:B------:R-:W-:Y:S01]  /*db30*/  ISETP.GT.AND P4, PT, R13, 0x11, P0 ;  /* 0x000000110d00780c */ /* 0x000fe20000784270 */
[----:B------:R-:W-:Y:S01]  /*db40*/  @UP1 USHF.L.U64.HI UR21, UR22, 0x6, UR21 ;  /* 0x0000000616151899 */ /* 0x000fe20008010215 */
[----:B------:R-:W-:Y:S02]  /*db50*/  FSEL R8, R137, -INF , !P6 ;  /* 0xff80000089087808 */ /* 0x000fe40007000000 */
[----:B------:R-:W-:Y:S02]  /*db60*/  ISETP.LT.OR P5, PT, R7, 0x11, P5 ;  /* 0x000000110700780c */ /* 0x000fe40002fa1670 */
[----:B------:R-:W-:Y:S02]  /*db70*/  FMNMX.FTZ R19, R136, R19, !PT ;  /* 0x0000001388137209 */ /* 0x000fe40007810000 */
[----:B------:R-:W-:Y:S02]  /*db80*/  FMNMX.FTZ R0, R159, R0, !PT ;  /* 0x000000009f007209 */ /* 0x000fe40007810000 */
[----:B------:R-:W-:Y:S02]  /*db90*/  ISETP.GT.AND P6, PT, R13, 0x18, P0 ;  /* 0x000000180d00780c */ /* 0x000fe400007c4270 */
[----:B------:R-:W-:Y:S02]  /*dba0*/  ISETP.LT.OR P4, PT, R7, 0x12, P4 ;  /* 0x000000120700780c */ /* 0x000fe40002781670 */
[----:B------:R-:W-:Y:S02]  /*dbb0*/  FMNMX.FTZ R19, R8, R19, !PT ;  /* 0x0000001308137209 */ /* 0x000fe40007810000 */
[----:B------:R-:W-:Y:S02]  /*dbc0*/  FSEL R174, R174, -INF , !P5 ;  /* 0xff800000aeae7808 */ /* 0x000fe40006800000 */
[----:B------:R-:W-:Y:S02]  /*dbd0*/  FMNMX.FTZ R0, R157, R0, !PT ;  /* 0x000000009d007209 */ /* 0x000fe40007810000 */
[----:B------:R-:W-:Y:S02]  /*dbe0*/  FSEL R176, R12, -INF , !P4 ;  /* 0xff8000000cb07808 */ /* 0x000fe40006000000 */
[----:B------:R-:W-:Y:S02]  /*dbf0*/  ISETP.GT.AND P5, PT, R13, 0x19, P0 ;  /* 0x000000190d00780c */ /* 0x000fe400007a4270 */
[----:B------:R-:W-:Y:S02]  /*dc00*/  ISETP.LT.OR P6, PT, R7, 0x19, P6 ;  /* 0x000000190700780c */ /* 0x000fe400037c1670 */
[----:B------:R-:W-:Y:S02]  /*dc10*/  FMNMX.FTZ R19, R174, R19, !PT ;  /* 0x00000013ae137209 */ /* 0x000fe40007810000 */
[----:B------:R-:W-:Y:S02]  /*dc20*/  FMNMX.FTZ R0, R155, R0, !PT ;  /* 0x000000009b007209 */ /* 0x000fe40007810000 */
[----:B------:R-:W-:Y:S02]  /*dc30*/  FSEL R142, R5, -INF , !P6 ;  /* 0xff800000058e7808 */ /* 0x000fe40007000000 */
[----:B------:R-:W-:Y:S02]  /*dc40*/  ISETP.GT.AND P4, PT, R13, 0x20, P0 ;  /* 0x000000200d00780c */ /* 0x000fe40000784270 */
[----:B------:R-:W-:Y:S02]  /*dc50*/  ISETP.LT.OR P5, PT, R7, 0x1a, P5 ;  /* 0x0000001a0700780c */ /* 0x000fe40002fa1670 */
[----:B------:R-:W-:Y:S02]  /*dc60*/  FMNMX.FTZ R19, R176, R19, !PT ;  /* 0x00000013b0137209 */ /* 0x000fe40007810000 */
[----:B------:R-:W-:Y:S02]  /*dc70*/  FMNMX.FTZ R0, R153, R0, !PT ;  /* 0x0000000099007209 */ /* 0x000fe40007810000 */
[----:B------:R-:W-:Y:S02]  /*dc80*/  FSEL R140, R4, -INF , !P5 ;  /* 0xff800000048c7808 */ /* 0x000fe40006800000 */
[----:B------:R-:W-:Y:S02]  /*dc90*/  FMNMX.FTZ R19, R142, R19, !PT ;  /* 0x000000138e137209 */ /* 0x000fe40007810000 */
[----:B------:R-:W-:Y:S02]  /*dca0*/  ISETP.GT.AND P6, PT, R13, 0x21, P0 ;  /* 0x000000210d00780c */ /* 0x000fe400007c4270 */
[----:B------:R-:W-:Y:S02]  /*dcb0*/  ISETP.LT.OR P4, PT, R7, 0x21, P4 ;  /* 0x000000210700780c */ /* 0x000fe40002781670 */
[----:B------:R-:W-:Y:S02]  /*dcc0*/  FMNMX.FTZ R0, R151, R0, !PT ;  /* 0x0000000097007209 */ /* 0x000fe40007810000 */
[----:B------:R-:W-:Y:S02]  /*dcd0*/  FMNMX.FTZ R19, R140, R19, !PT ;  /* 0x000000138c137209 */ /* 0x000fe40007810000 */
[----:B------:R-:W-:Y:S02]  /*dce0*/  ISETP.GT.AND P5, PT, R13, 0x28, P0 ;  /* 0x000000280d00780c */ /* 0x000fe400007a4270 */
[----:B------:R-:W-:Y:S02]  /*dcf0*/  ISETP.LT.OR P6, PT, R7, 0x22, P6 ;  /* 0x000000220700780c */ /* 0x000fe400037c1670 */
        /* <DEDUP_REMOVED lines=8> */
[----:B------:R-:W-:Y:S01]  /*dd80*/  FMNMX.FTZ R19, R158, R19, !PT ;  /* 0x000000139e137209 */ /* 0x000fe20007810000 */
[----:B------:R-:W1:Y:S01]  /*dd90*/  SHFL.BFLY PT, R0, R5, 0x2, 0x1f ;  /* 0x0c401f0005007f89 */ /* 0x000e6200000e0000 */
[----:B------:R-:W-:Y:S02]  /*dda0*/  ISETP.GT.AND P6, PT, R13, 0x30, P0 ;  /* 0x000000300d00780c */ /* 0x000fe400007c4270 */
[C---:B------:R-:W-:Y:S02]  /*ddb0*/  ISETP.LT.OR P4, PT, R7.reuse, 0x2a, P4 ;  /* 0x0000002a0700780c */ /* 0x040fe40002781670 */
[----:B------:R-:W-:Y:S02]  /*ddc0*/  FMNMX.FTZ R19, R156, R19, !PT ;  /* 0x000000139c137209 */ /* 0x000fe40007810000 */
[----:B------:R-:W-:Y:S02]  /*ddd0*/  FSEL R154, R154, -INF , !P4 ;  /* 0xff8000009a9a7808 */ /* 0x000fe40006000000 */
[----:B------:R-:W-:Y:S02]  /*dde0*/  ISETP.LT.OR P6, PT, R7, 0x31, P6 ;  /* 0x000000310700780c */ /* 0x000fe400037c1670 */
[C---:B------:R-:W-:Y:S02]  /*ddf0*/  ISETP.GT.AND P5, PT, R13.reuse, 0x31, P0 ;  /* 0x000000310d00780c */ /* 0x040fe400007a4270 */
[----:B------:R-:W-:Y:S02]  /*de00*/  FSEL R150, R150, -INF , !P6 ;  /* 0xff80000096967808 */ /* 0x000fe40007000000 */
[----:B------:R-:W-:Y:S02]  /*de10*/  FMNMX.FTZ R19, R154, R19, !PT ;  /* 0x000000139a137209 */ /* 0x000fe40007810000 */
[----:B------:R-:W-:Y:S02]  /*de20*/  ISETP.GT.AND P4, PT, R13, 0x38, P0 ;  /* 0x000000380d00780c */ /* 0x000fe40000784270 */
[C---:B------:R-:W-:Y:S02]  /*de30*/  ISETP.LT.OR P5, PT, R7.reuse, 0x32, P5 ;  /* 0x000000320700780c */ /* 0x040fe40002fa1670 */
[----:B------:R-:W-:Y:S02]  /*de40*/  FMNMX.FTZ R19, R150, R19, !PT ;  /* 0x0000001396137209 */ /* 0x000fe40007810000 */
[----:B------:R-:W-:Y:S02]  /*de50*/  FSEL R148, R148, -INF , !P5 ;  /* 0xff80000094947808 */ /* 0x000fe40006800000 */
[----:B------:R-:W-:Y:S02]  /*de60*/  ISETP.LT.OR P4, PT, R7, 0x39, P4 ;  /* 0x000000390700780c */ /* 0x000fe40002781670 */
[----:B------:R-:W-:Y:S02]  /*de70*/  ISETP.GT.AND P0, PT, R13, 0x39, P0 ;  /* 0x000000390d00780c */ /* 0x000fe40000704270 */
[----:B------:R-:W-:Y:S02]  /*de80*/  FSEL R146, R146, -INF , !P4 ;  /* 0xff80000092927808 */ /* 0x000fe40006000000 */
[----:B------:R-:W-:Y:S02]  /*de90*/  FMNMX.FTZ R19, R148, R19, !PT ;  /* 0x0000001394137209 */ /* 0x000fe40007810000 */
[----:B------:R-:W-:Y:S02]  /*dea0*/  ISETP.LT.OR P0, PT, R7, 0x3a, P0 ;  /* 0x0000003a0700780c */ /* 0x000fe40000701670 */
[----:B------:R-:W-:Y:S02]  /*deb0*/  FMNMX.FTZ R19, R146, R19, !PT ;  /* 0x0000001392137209 */ /* 0x000fe40007810000 */
[----:B------:R-:W-:Y:S02]  /*dec0*/  FSEL R144, R144, -INF , !P0 ;  /* 0xff80000090907808 */ /* 0x000fe40004000000 */
[----:B-1----:R-:W-:Y:S02]  /*ded0*/  FMNMX.FTZ R5, R5, R0, !PT ;  /* 0x0000000005057209 */ /* 0x002fe40007810000 */
[----:B------:R-:W-:Y:S02]  /*dee0*/  FMNMX.FTZ R13, R144, R19, !PT ;  /* 0x00000013900d7209 */ /* 0x000fe40007810000 */
[----:B------:R-:W-:Y:S01]  /*def0*/  IADD3 R16, R134, UR4, RZ ;  /* 0x0000000486107c10 */ /* 0x000fe2000fffe0ff */
[----:B------:R-:W1:Y:S03]  /*df00*/  SHFL.BFLY PT, R2, R5, 0x1, 0x1f ;  /* 0x0c201f0005027f89 */ /* 0x000e6600000e0000 */
[----:B------:R-:W-:Y:S05]  /*df10*/  IADD3 R161, R187, R16, RZ ;  /* 0x00000010bba17210 */ /* 0x000fea0007ffe0ff */
[----:B------:R-:W2:Y:S01]  /*df20*/  SHFL.BFLY PT, R0, R13, 0x2, 0x1f ;  /* 0x0c401f000d007f89 */ /* 0x000ea200000e0000 */
[----:B-1----:R-:W-:Y:S04]  /*df30*/  FMNMX.FTZ R2, R5, R2, !PT ;  /* 0x0000000205027209 */ /* 0x002fe80007810000 */
[C---:B------:R-:W-:Y:S01]  /*df40*/  FSETP.NEU.FTZ.AND P0, PT, R2.reuse, -INF , PT ;  /* 0xff8000000200780b */ /* 0x040fe20003f1d000 */
[C---:B------:R-:W-:Y:S01]  /*df50*/  FMUL.FTZ R152, R2.reuse, c[0x0][0x2d0] ;  /* 0x0000b40002987a20 */ /* 0x040fe20000410000 */
[----:B--2---:R-:W-:Y:S02]  /*df60*/  FMNMX.FTZ R7, R13, R0, !PT ;  /* 0x000000000d077209 */ /* 0x004fe40007810000 */
[----:B------:R-:W-:Y:S02]  /*df70*/  FSEL R5, R2, RZ, P0 ;  /* 0x000000ff02057208 */ /* 0x000fe40000000000 */
[----:B------:R-:W-:Y:S01]  /*df80*/  FSEL R152, R152, RZ, P0 ;  /* 0x000000ff98987208 */ /* 0x000fe20000000000 */
[----:B------:R-:W1:Y:S02]  /*df90*/  SHFL.BFLY PT, R0, R7, 0x1, 0x1f ;  /* 0x0c201f0007007f89 */ /* 0x000e6400000e0000 */
[----:B------:R-:W-:Y:S02]  /*dfa0*/  FADD.FTZ R4, -R5, R132 ;  /* 0x0000008405047221 */ /* 0x000fe40000010100 */
[--C-:B------:R-:W-:Y:S02]  /*dfb0*/  FFMA.FTZ R168, R15, c[0x0][0x2d0], -R152.reuse ;  /* 0x0000b4000fa87a23 */ /* 0x100fe40000010898 */
[----:B------:R-:W-:Y:S02]  /*dfc0*/  FMUL.FTZ R132, R4, c[0x0][0x2d0] ;  /* 0x0000b40004847a20 */ /* 0x000fe40000410000 */
[--C-:B------:R-:W-:Y:S02]  /*dfd0*/  FFMA.FTZ R169, R17, c[0x0][0x2d0], -R152.reuse ;  /* 0x0000b40011a97a23 */ /* 0x100fe40000010898 */
[--C-:B------:R-:W-:Y:S01]  /*dfe0*/  FFMA.FTZ R163, R11, c[0x0][0x2d0], -R152.reuse ;  /* 0x0000b4000ba37a23 */ /* 0x100fe20000010898 */
[----:B------:R-:W-:Y:S01]  /*dff0*/  MUFU.EX2 R168, R168 ;  /* 0x000000a800a87308 */ /* 0x000fe20000000800 */
[--C-:B------:R-:W-:Y:S02]  /*e000*/  FFMA.FTZ R164, R9, c[0x0][0x2d0], -R152.reuse ;  /* 0x0000b40009a47a23 */ /* 0x100fe40000010898 */
[--C-:B------:R-:W-:Y:S02]  /*e010*/  FFMA.FTZ R172, R143, c[0x0][0x2d0], -R152.reuse ;  /* 0x0000b4008fac7a23 */ /* 0x100fe40000010898 */
[--C-:B------:R-:W-:Y:S02]  /*e020*/  FFMA.FTZ R180, R159, c[0x0][0x2d0], -R152.reuse ;  /* 0x0000b4009fb47a23 */ /* 0x100fe40000010898 */
        /* <DEDUP_REMOVED lines=8> */
[C---:B------:R-:W-:Y:S03]  /*e0b0*/  FMUL.FTZ R145, R0.reuse, c[0x0][0x2d0] ;  /* 0x0000b40000917a20 */ /* 0x040fe60000410000 */
[----:B------:R-:W1:Y:S01]  /*e0c0*/  MUFU.EX2 R169, R169 ;  /* 0x000000a900a97308 */ /* 0x000e620000000800 */
[----:B------:R-:W-:Y:S01]  /*e0d0*/  FSEL R4, R0, RZ, P0 ;  /* 0x000000ff00047208 */ /* 0x000fe20000000000 */
[--C-:B------:R-:W-:Y:S01]  /*e0e0*/  FFMA.FTZ R170, R173, c[0x0][0x2d0], -R152.reuse ;  /* 0x0000b400adaa7a23 */ /* 0x100fe20000010898 */
[----:B------:R-:W-:Y:S01]  /*e0f0*/  FSEL R145, R145, RZ, P0 ;  /* 0x000000ff91917208 */ /* 0x000fe20000000000 */
[--C-:B------:R-:W-:Y:S01]  /*e100*/  FFMA.FTZ R173, R141, c[0x0][0x2d0], -R152.reuse ;  /* 0x0000b4008dad7a23 */ /* 0x100fe20000010898 */
[----:B------:R-:W-:Y:S01]  /*e110*/  PLOP3.LUT P0, PT, PT, PT, UP1, 0x80, 0x0 ;  /* 0x000000000000781c */ /* 0x000fe20003f0f018 */
[----:B------:R-:W-:Y:S02]  /*e120*/  FADD.FTZ R4, -R4, R3 ;  /* 0x0000000304047221 */ /* 0x000fe40000010100 */
[--C-:B------:R-:W-:Y:S02]  /*e130*/  FFMA.FTZ R167, R14, c[0x0][0x2d0], -R145.reuse ;  /* 0x0000b4000ea77a23 */ /* 0x100fe40000010891 */
[----:B------:R-:W3:Y:S01]  /*e140*/  LDSM.16.MT88.4 R12, [R135+UR4+0x100] ;  /* 0x00010004870c783b */ /* 0x000ee20008004200 */
[--C-:B------:R-:W-:Y:S01]  /*e150*/  FFMA.FTZ R166, R10, c[0x0][0x2d0], -R145.reuse ;  /* 0x0000b4000aa67a23 */ /* 0x100fe20000010891 */
[----:B------:R-:W-:Y:S01]  /*e160*/  MUFU.EX2 R163, R163 ;  /* 0x000000a300a37308 */ /* 0x000fe20000000800 */
[--C-:B------:R-:W-:Y:S02]  /*e170*/  FFMA.FTZ R162, R136, c[0x0][0x2d0], -R145.reuse ;  /* 0x0000b40088a27a23 */ /* 0x100fe40000010891 */
[--C-:B------:R-:W-:Y:S02]  /*e180*/  FFMA.FTZ R165, R8, c[0x0][0x2d0], -R145.reuse ;  /* 0x0000b40008a57a23 */ /* 0x100fe40000010891 */
[----:B------:R-:W-:Y:S01]  /*e190*/  FMUL.FTZ R3, R4, c[0x0][0x2d0] ;  /* 0x0000b40004037a20 */ /* 0x000fe20000410000 */
[----:B------:R-:W-:Y:S01]  /*e1a0*/  IADD3 R4, R135, UR4, RZ ;  /* 0x0000000487047c10 */ /* 0x000fe2000fffe0ff */
[C---:B--2---:R-:W-:Y:S02]  /*e1b0*/  FMUL.FTZ R5, R132.reuse, R129 ;  /* 0x0000008184057220 */ /* 0x044fe40000410000 */
[C---:B------:R-:W-:Y:S01]  /*e1c0*/  FMUL.FTZ R8, R132.reuse, R124 ;  /* 0x0000007c84087220 */ /* 0x040fe20000410000 */
[----:B------:R-:W2:Y:S01]  /*e1d0*/  MUFU.EX2 R164, R164 ;  /* 0x000000a400a47308 */ /* 0x000ea20000000800 */
[----:B------:R-:W-:Y:S01]  /*e1e0*/  IADD3 R160, R187, R4, RZ ;  /* 0x00000004bba07210 */ /* 0x000fe20007ffe0ff */
[----:B------:R-:W-:Y:S01]  /*e1f0*/  FMUL.FTZ R4, R132, R128 ;  /* 0x0000008084047220 */ /* 0x000fe20000410000 */
[----:B-1----:R-:W-:Y:S01]  /*e200*/  F2FP.BF16.PACK_AB R136, R168, R169 ;  /* 0x000000a9a888723e */ /* 0x002fe200000010ff */
[C---:B------:R-:W-:Y:S02]  /*e210*/  FMUL.FTZ R9, R132.reuse, R125 ;  /* 0x0000007d84097220 */ /* 0x040fe40000410000 */
[----:B------:R-:W1:Y:S01]  /*e220*/  LDSM.16.MT88.4 R20, [R160+0x100] ;  /* 0x00010000a014783b */ /* 0x000e620000004200 */
[C---:B------:R-:W-:Y:S02]  /*e230*/  FMUL.FTZ R16, R132.reuse, R116 ;  /* 0x0000007484107220 */ /* 0x040fe40000410000 */
[C---:B------:R-:W-:Y:S01]  /*e240*/  FMUL.FTZ R17, R132.reuse, R117 ;  /* 0x0000007584117220 */ /* 0x040fe20000410000 */
[----:B------:R-:W4:Y:S01]  /*e250*/  MUFU.EX2 R3, R3 ;  /* 0x0000000300037308 */ /* 0x000f220000000800 */
[C---:B------:R-:W-:Y:S02]  /*e260*/  FMUL.FTZ R24, R132.reuse, R108 ;  /* 0x0000006c84187220 */ /* 0x040fe40000410000 */
[C---:B------:R-:W-:Y:S02]  /*e270*/  FMUL.FTZ R25, R132.reuse, R109 ;  /* 0x0000006d84197220 */ /* 0x040fe40000410000 */
[C---:B------:R-:W-:Y:S02]  /*e280*/  FMUL.FTZ R32, R132.reuse, R100 ;  /* 0x0000006484207220 */ /* 0x040fe40000410000 */
[----:B------:R-:W-:Y:S02]  /*e290*/  FMUL.FTZ R33, R132, R101 ;  /* 0x0000006584217220 */ /* 0x000fe40000410000 */
[--C-:B------:R-:W-:Y:S01]  /*e2a0*/  FFMA.FTZ R177, R140, c[0x0][0x2d0], -R145.reuse ;  /* 0x0000b4008cb17a23 */ /* 0x100fe20000010891 */
[----:B------:R-:W-:Y:S01]  /*e2b0*/  MUFU.EX2 R167, R167 ;  /* 0x000000a700a77308 */ /* 0x000fe20000000800 */
[--C-:B------:R-:W-:Y:S02]  /*e2c0*/  FFMA.FTZ R183, R158, c[0x0][0x2d0], -R145.reuse ;  /* 0x0000b4009eb77a23 */ /* 0x100fe40000010891 */
[--C-:B------:R-:W-:Y:S01]  /*e2d0*/  FFMA.FTZ R191, R156, c[0x0][0x2d0], -R145.reuse ;  /* 0x0000b4009cbf7a23 */ /* 0x100fe20000010891 */
[----:B--2---:R-:W-:Y:S01]  /*e2e0*/  F2FP.BF16.PACK_AB R138, R164, R163 ;  /* 0x000000a3a48a723e */ /* 0x004fe200000010ff */
[----:B------:R-:W-:Y:S01]  /*e2f0*/  LDSM.16.MT88.4 R156, [R134+UR4+0x3900] ;  /* 0x00390004869c783b */ /* 0x000fe20008004200 */
[--C-:B------:R-:W-:Y:S02]  /*e300*/  FFMA.FTZ R192, R154, c[0x0][0x2d0], -R145.reuse ;  /* 0x0000b4009ac07a23 */ /* 0x100fe40000010891 */
[--C-:B------:R-:W-:Y:S02]  /*e310*/  FFMA.FTZ R220, R150, c[0x0][0x2d0], -R145.reuse ;  /* 0x0000b40096dc7a23 */ /* 0x100fe40000010891 */
[----:B------:R-:W2:Y:S01]  /*e320*/  MUFU.EX2 R166, R166 ;  /* 0x000000a600a67308 */ /* 0x000ea20000000800 */
[--C-:B------:R-:W-:Y:S02]  /*e330*/  FFMA.FTZ R221, R148, c[0x0][0x2d0], -R145.reuse ;  /* 0x0000b40094dd7a23 */ /* 0x100fe40000010891 */
[----:B------:R-:W-:Y:S01]  /*e340*/  LDSM.16.MT88.4 R148, [R135+UR4+0x3900] ;  /* 0x003900048794783b */ /* 0x000fe20008004200 */
[C---:B----4-:R-:W-:Y:S02]  /*e350*/  FMUL.FTZ R6, R3.reuse, R130 ;  /* 0x0000008203067220 */ /* 0x050fe40000410000 */
[C---:B------:R-:W-:Y:S02]  /*e360*/  FMUL.FTZ R7, R3.reuse, R131 ;  /* 0x0000008303077220 */ /* 0x040fe40000410000 */
[C---:B------:R-:W-:Y:S02]  /*e370*/  FMUL.FTZ R10, R3.reuse, R126 ;  /* 0x0000007e030a7220 */ /* 0x040fe40000410000 */
[----:B------:R-:W-:Y:S01]  /*e380*/  MUFU.EX2 R162, R162 ;  /* 0x000000a200a27308 */ /* 0x000fe20000000800 */
[C---:B------:R-:W-:Y:S01]  /*e390*/  FMUL.FTZ R11, R3.reuse, R127 ;  /* 0x0000007f030b7220 */ /* 0x040fe20000410000 */
[----:B------:R-:W-:Y:S01]  /*e3a0*/  LDSM.16.MT88.4 R128, [R160+0x2900] ;  /* 0x00290000a080783b */ /* 0x000fe20000004200 */
[C---:B------:R-:W-:Y:S02]  /*e3b0*/  FMUL.FTZ R18, R3.reuse, R118 ;  /* 0x0000007603127220 */ /* 0x040fe40000410000 */
[C---:B------:R-:W-:Y:S02]  /*e3c0*/  FMUL.FTZ R19, R3.reuse, R119 ;  /* 0x0000007703137220 */ /* 0x040fe40000410000 */
[C---:B------:R-:W-:Y:S02]  /*e3d0*/  FMUL.FTZ R26, R3.reuse, R110 ;  /* 0x0000006e031a7220 */ /* 0x040fe40000410000 */
[C---:B------:R-:W-:Y:S01]  /*e3e0*/  FMUL.FTZ R27, R3.reuse, R111 ;  /* 0x0000006f031b7220 */ /* 0x040fe20000410000 */
[----:B------:R-:W4:Y:S01]  /*e3f0*/  MUFU.EX2 R165, R165 ;  /* 0x000000a500a57308 */ /* 0x000f220000000800 */
[C---:B------:R-:W-:Y:S01]  /*e400*/  FMUL.FTZ R34, R3.reuse, R102 ;  /* 0x0000006603227220 */ /* 0x040fe20000410000 */
[----:B------:R-:W-:Y:S01]  /*e410*/  LDSM.16.MT88.4 R108, [R161+0x2100] ;  /* 0x00210000a16c783b */ /* 0x000fe20000004200 */
[C---:B------:R-:W-:Y:S01]  /*e420*/  FMUL.FTZ R35, R3.reuse, R103 ;  /* 0x0000006703237220 */ /* 0x040fe20000410000 */
[----:B--2---:R-:W-:Y:S01]  /*e430*/  F2FP.BF16.PACK_AB R137, R166, R167 ;  /* 0x000000a7a689723e */ /* 0x004fe200000010ff */
[--C-:B------:R-:W-:Y:S02]  /*e440*/  FFMA.FTZ R222, R146, c[0x0][0x2d0], -R145.reuse ;  /* 0x0000b40092de7a23 */ /* 0x100fe40000010891 */
[C---:B------:R-:W-:Y:S02]  /*e450*/  FMUL.FTZ R36, R132.reuse, R36 ;  /* 0x0000002484247220 */ /* 0x040fe40000410000 */
[C---:B------:R-:W-:Y:S01]  /*e460*/  FMUL.FTZ R37, R132.reuse, R37 ;  /* 0x0000002584257220 */ /* 0x040fe20000410000 */
[----:B------:R-:W-:Y:S01]  /*e470*/  LDSM.16.MT88.4 R100, [R134+UR4+0x2100] ;  /* 0x002100048664783b */ /* 0x000fe20008004200 */
[C---:B------:R-:W-:Y:S01]  /*e480*/  FMUL.FTZ R38, R3.reuse, R38 ;  /* 0x0000002603267220 */ /* 0x040fe20000410000 */
[----:B------:R-:W-:Y:S01]  /*e490*/  MUFU.EX2 R170, R170 ;  /* 0x000000aa00aa7308 */ /* 0x000fe20000000800 */
[C---:B------:R-:W-:Y:S02]  /*e4a0*/  FMUL.FTZ R39, R3.reuse, R39 ;  /* 0x0000002703277220 */ /* 0x040fe40000410000 */
[C---:B------:R-:W-:Y:S02]  /*e4b0*/  FMUL.FTZ R40, R132.reuse, R40 ;  /* 0x0000002884287220 */ /* 0x040fe40000410000 */
[C---:B------:R-:W-:Y:S01]  /*e4c0*/  FMUL.FTZ R41, R132.reuse, R41 ;  /* 0x0000002984297220 */ /* 0x040fe20000410000 */
[----:B------:R-:W-:Y:S01]  /*e4d0*/  LDSM.16.MT88.4 R116, [R160+0x900] ;  /* 0x00090000a074783b */ /* 0x000fe20000004200 */
[C---:B------:R-:W-:Y:S02]  /*e4e0*/  FMUL.FTZ R42, R3.reuse, R42 ;  /* 0x0000002a032a7220 */ /* 0x040fe40000410000 */
[----:B------:R-:W-:Y:S01]  /*e4f0*/  FMUL.FTZ R43, R3, R43 ;  /* 0x0000002b032b7220 */ /* 0x000fe20000410000 */
[----:B------:R-:W-:Y:S01]  /*e500*/  MUFU.EX2 R172, R172 ;  /* 0x000000ac00ac7308 */ /* 0x000fe20000000800 */
[C---:B------:R-:W-:Y:S01]  /*e510*/  FMUL.FTZ R44, R132.reuse, R44 ;  /* 0x0000002c842c7220 */ /* 0x040fe20000410000 */
[----:B----4-:R-:W-:Y:S01]  /*e520*/  F2FP.BF16.PACK_AB R139, R165, R162 ;  /* 0x000000a2a58b723e */ /* 0x010fe200000010ff */
[C---:B------:R-:W-:Y:S01]  /*e530*/  FMUL.FTZ R45, R132.reuse, R45 ;  /* 0x0000002d842d7220 */ /* 0x040fe20000410000 */
[----:B------:R-:W-:Y:S01]  /*e540*/  LDSM.16.MT88.4 R124, [R135+UR4+0x2900] ;  /* 0x00290004877c783b */ /* 0x000fe20008004200 */
[C---:B------:R-:W-:Y:S02]  /*e550*/  FMUL.FTZ R46, R3.reuse, R46 ;  /* 0x0000002e032e7220 */ /* 0x040fe40000410000 */
[C---:B------:R-:W-:Y:S02]  /*e560*/  FMUL.FTZ R47, R3.reuse, R47 ;  /* 0x0000002f032f7220 */ /* 0x040fe40000410000 */
[C---:B---3--:R-:W-:Y:S01]  /*e570*/  HMMA.16816.F32.BF16 R4, R136.reuse, R12, R4 ;  /* 0x0000000c8804723c */ /* 0x048fe20000041804 */
        /* <DEDUP_REMOVED lines=13> */
[C---:B-1----:R-:W-:Y:S03]  /*e650*/  HMMA.16816.F32.BF16 R12, R136.reuse, R20, R12 ;  /* 0x00000014880c723c */ /* 0x042fe6000004180c */
        /* <DEDUP_REMOVED lines=10> */
[----:B------:R-:W1:Y:S01]  /*e700*/  LDSM.16.MT88.4 R112, [R135+UR4+0x2100] ;  /* 0x002100048770783b */ /* 0x000e620008004200 */
        /* <DEDUP_REMOVED lines=27> */
[C---:B-1----:R-:W-:Y:S04]  /*e8c0*/  HMMA.16816.F32.BF16 R36, R136.reuse, R112, R36 ;  /* 0x000000708824723c */ /* 0x042fe80000041824 */
        /* <DEDUP_REMOVED lines=11> */
[C---:B------:R-:W-:Y:S02]  /*e980*/  FMUL.FTZ R73, R132.reuse, R73 ;  /* 0x0000004984497220 */ /* 0x040fe40000410000 */
[C---:B------:R-:W-:Y:S01]  /*e990*/  FMUL.FTZ R74, R3.reuse, R74 ;  /* 0x0000004a034a7220 */ /* 0x040fe20000410000 */
[C---:B------:R-:W-:Y:S01]  /*e9a0*/  HMMA.16816.F32.BF16 R48, R136.reuse, R106, R48 ;  /* 0x0000006a8830723c */ /* 0x040fe20000041830 */
[----:B------:R-:W1:Y:S01]  /*e9b0*/  LDSM.16.MT88.4 R104, [R135+UR4+0x4100] ;  /* 0x004100048768783b */ /* 0x000e620008004200 */
[----:B------:R-:W-:Y:S02]  /*e9c0*/  MUFU.EX2 R221, R221 ;  /* 0x000000dd00dd7308 */ /* 0x000fe40000000800 */
[C---:B------:R-:W-:Y:S02]  /*e9d0*/  FMUL.FTZ R75, R3.reuse, R75 ;  /* 0x0000004b034b7220 */ /* 0x040fe40000410000 */
[C---:B------:R-:W-:Y:S02]  /*e9e0*/  FMUL.FTZ R84, R132.reuse, R84 ;  /* 0x0000005484547220 */ /* 0x040fe40000410000 */
[C---:B------:R-:W-:Y:S04]  /*e9f0*/  HMMA.16816.F32.BF16 R52, R136.reuse, R100, R52 ;  /* 0x000000648834723c */ /* 0x040fe80000041834 */
[----:B------:R-:W-:Y:S01]  /*ea00*/  FMUL.FTZ R85, R132, R85 ;  /* 0x0000005584557220 */ /* 0x000fe20000410000 */
[----:B------:R-:W-:Y:S01]  /*ea10*/  MUFU.EX2 R222, R222 ;  /* 0x000000de00de7308 */ /* 0x000fe20000000800 */
[C---:B------:R-:W-:Y:S02]  /*ea20*/  FMUL.FTZ R86, R3.reuse, R86 ;  /* 0x0000005603567220 */ /* 0x040fe40000410000 */
[C---:B------:R-:W-:Y:S01]  /*ea30*/  HMMA.16816.F32.BF16 R56, R136.reuse, R102, R56 ;  /* 0x000000668838723c */ /* 0x040fe20000041838 */
[----:B------:R-:W2:Y:S03]  /*ea40*/  LDSM.16.MT88.4 R100, [R160+0x4100] ;  /* 0x00410000a064783b */ /* 0x000ea60000004200 */
[----:B------:R-:W-:Y:S02]  /*ea50*/  FMUL.FTZ R87, R3, R87 ;  /* 0x0000005703577220 */ /* 0x000fe40000410000 */
[--C-:B------:R-:W-:Y:S02]  /*ea60*/  FFMA.FTZ R171, R171, c[0x0][0x2d0], -R152.reuse ;  /* 0x0000b400abab7a23 */ /* 0x100fe40000010898 */
[C---:B------:R-:W-:Y:S04]  /*ea70*/  HMMA.16816.F32.BF16 R60, R136.reuse, R108, R60 ;  /* 0x0000006c883c723c */ /* 0x040fe8000004183c */
[--C-:B------:R-:W-:Y:S01]  /*ea80*/  FFMA.FTZ R174, R174, c[0x0][0x2d0], -R145.reuse ;  /* 0x0000b400aeae7a23 */ /* 0x100fe20000010891 */
[----:B------:R-:W3:Y:S01]  /*ea90*/  MUFU.EX2 R171, R171 ;  /* 0x000000ab00ab7308 */ /* 0x000ee20000000800 */
[--C-:B------:R-:W-:Y:S02]  /*eaa0*/  FFMA.FTZ R175, R176, c[0x0][0x2d0], -R145.reuse ;  /* 0x0000b400b0af7a23 */ /* 0x100fe40000010891 */
[C---:B------:R-:W-:Y:S01]  /*eab0*/  HMMA.16816.F32.BF16 R64, R136.reuse, R110, R64 ;  /* 0x0000006e8840723c */ /* 0x040fe20000041840 */
[----:B------:R-:W4:Y:S03]  /*eac0*/  LDSM.16.MT88.4 R108, [R134+UR4+0x4100] ;  /* 0x00410004866c783b */ /* 0x000f260008004200 */
[--C-:B------:R-:W-:Y:S02]  /*ead0*/  FFMA.FTZ R176, R142, c[0x0][0x2d0], -R145.reuse ;  /* 0x0000b4008eb07a23 */ /* 0x100fe40000010891 */
[C---:B------:R-:W-:Y:S01]  /*eae0*/  FMUL.FTZ R88, R132.reuse, R88 ;  /* 0x0000005884587220 */ /* 0x040fe20000410000 */
[----:B------:R-:W-:Y:S01]  /*eaf0*/  MUFU.EX2 R174, R174 ;  /* 0x000000ae00ae7308 */ /* 0x000fe20000000800 */
[C---:B------:R-:W-:Y:S01]  /*eb00*/  FMUL.FTZ R89, R132.reuse, R89 ;  /* 0x0000005984597220 */ /* 0x040fe20000410000 */
[C---:B-1----:R-:W-:Y:S01]  /*eb10*/  HMMA.16816.F32.BF16 R68, R136.reuse, R104, R68 ;  /* 0x000000688844723c */ /* 0x042fe20000041844 */
[----:B------:R-:W-:Y:S02]  /*eb20*/  LDSM.16.MT88.4 R140, [R134+UR4+0x2900] ;  /* 0x00290004868c783b */ /* 0x000fe40008004200 */
[C---:B------:R-:W-:Y:S02]  /*eb30*/  FMUL.FTZ R90, R3.reuse, R90 ;  /* 0x0000005a035a7220 */ /* 0x040fe40000410000 */
[C---:B------:R-:W-:Y:S02]  /*eb40*/  FMUL.FTZ R91, R3.reuse, R91 ;  /* 0x0000005b035b7220 */ /* 0x040fe40000410000 */
[C---:B------:R-:W-:Y:S01]  /*eb50*/  FMUL.FTZ R92, R132.reuse, R92 ;  /* 0x0000005c845c7220 */ /* 0x040fe20000410000 */
[C---:B------:R-:W-:Y:S01]  /*eb60*/  HMMA.16816.F32.BF16 R72, R136.reuse, R106, R72 ;  /* 0x0000006a8848723c */ /* 0x040fe20000041848 */
[----:B------:R-:W1:Y:S01]  /*eb70*/  LDSM.16.MT88.4 R104, [R161+0x4100] ;  /* 0x00410000a168783b */ /* 0x000e620000004200 */
[----:B------:R-:W5:Y:S02]  /*eb80*/  MUFU.EX2 R175, R175 ;  /* 0x000000af00af7308 */ /* 0x000f640000000800 */
[C---:B------:R-:W-:Y:S02]  /*eb90*/  FMUL.FTZ R76, R132.reuse, R76 ;  /* 0x0000004c844c7220 */ /* 0x040fe40000410000 */
[C---:B------:R-:W-:Y:S02]  /*eba0*/  FMUL.FTZ R77, R132.reuse, R77 ;  /* 0x0000004d844d7220 */ /* 0x040fe40000410000 */
[C---:B------:R-:W-:Y:S04]  /*ebb0*/  FMUL.FTZ R78, R3.reuse, R78 ;  /* 0x0000004e034e7220 */ /* 0x040fe80000410000 */
[C---:B------:R-:W-:Y:S01]  /*ebc0*/  FMUL.FTZ R79, R3.reuse, R79 ;  /* 0x0000004f034f7220 */ /* 0x040fe20000410000 */
[----:B------:R-:W1:Y:S01]  /*ebd0*/  MUFU.EX2 R176, R176 ;  /* 0x000000b000b07308 */ /* 0x000e620000000800 */
[C---:B------:R-:W-:Y:S02]  /*ebe0*/  FMUL.FTZ R93, R132.reuse, R93 ;  /* 0x0000005d845d7220 */ /* 0x040fe40000410000 */
[C---:B------:R-:W-:Y:S02]  /*ebf0*/  FMUL.FTZ R94, R3.reuse, R94 ;  /* 0x0000005e035e7220 */ /* 0x040fe40000410000 */
[C---:B------:R-:W-:Y:S01]  /*ec00*/  FMUL.FTZ R95, R3.reuse, R95 ;  /* 0x0000005f035f7220 */ /* 0x040fe20000410000 */
[C---:B--2---:R-:W-:Y:S03]  /*ec10*/  HMMA.16816.F32.BF16 R76, R136.reuse, R100, R76 ;  /* 0x00000064884c723c */ /* 0x044fe6000004184c */
[C---:B------:R-:W-:Y:S02]  /*ec20*/  FMUL.FTZ R80, R132.reuse, R80 ;  /* 0x0000005084507220 */ /* 0x040fe40000410000 */
[C---:B------:R-:W-:Y:S02]  /*ec30*/  FMUL.FTZ R81, R132.reuse, R81 ;  /* 0x0000005184517220 */ /* 0x040fe40000410000 */
[----:B------:R-:W-:Y:S01]  /*ec40*/  FMUL.FTZ R82, R3, R82 ;  /* 0x0000005203527220 */ /* 0x000fe20000410000 */
[----:B---3--:R-:W-:Y:S01]  /*ec50*/  F2FP.BF16.PACK_AB R100, R171, R170 ;  /* 0x000000aaab64723e */ /* 0x008fe200000010ff */
[----:B------:R-:W-:Y:S03]  /*ec60*/  FMUL.FTZ R83, R3, R83 ;  /* 0x0000005303537220 */ /* 0x000fe60000410000 */
[C---:B------:R-:W-:Y:S01]  /*ec70*/  FMUL.FTZ R96, R132.reuse, R96 ;  /* 0x0000006084607220 */ /* 0x040fe20000410000 */
[----:B-----5:R-:W-:Y:S01]  /*ec80*/  F2FP.BF16.PACK_AB R101, R175, R174 ;  /* 0x000000aeaf65723e */ /* 0x020fe200000010ff */
[----:B------:R-:W-:Y:S02]  /*ec90*/  FMUL.FTZ R97, R132, R97 ;  /* 0x0000006184617220 */ /* 0x000fe40000410000 */
[C---:B------:R-:W-:Y:S03]  /*eca0*/  HMMA.16816.F32.BF16 R80, R136.reuse, R102, R80 ;  /* 0x000000668850723c */ /* 0x040fe60000041850 */
[C---:B------:R-:W-:Y:S02]  /*ecb0*/  FMUL.FTZ R98, R3.reuse, R98 ;  /* 0x0000006203627220 */ /* 0x040fe40000410000 */
[----:B------:R-:W-:Y:S02]  /*ecc0*/  FMUL.FTZ R99, R3, R99 ;  /* 0x0000006303637220 */ /* 0x000fe40000410000 */
[----:B------:R-:W-:Y:S01]  /*ecd0*/  F2FP.BF16.PACK_AB R102, R173, R172 ;  /* 0x000000acad66723e */ /* 0x000fe200000010ff */
[C---:B----4-:R-:W-:Y:S04]  /*ece0*/  HMMA.16816.F32.BF16 R84, R136.reuse, R108, R84 ;  /* 0x0000006c8854723c */ /* 0x050fe80000041854 */
[----:B-1----:R-:W-:Y:S01]  /*ecf0*/  F2FP.BF16.PACK_AB R103, R177, R176 ;  /* 0x000000b0b167723e */ /* 0x002fe200000010ff */
[--C-:B------:R-:W-:Y:S02]  /*ed00*/  FFMA.FTZ R179, R179, c[0x0][0x2d0], -R152.reuse ;  /* 0x0000b400b3b37a23 */ /* 0x100fe40000010898 */
[----:B------:R-:W-:Y:S01]  /*ed10*/  FFMA.FTZ R152, R147, c[0x0][0x2d0], -R152 ;  /* 0x0000b40093987a23 */ /* 0x000fe20000010898 */
[C---:B------:R-:W-:Y:S01]  /*ed20*/  HMMA.16816.F32.BF16 R88, R136.reuse, R110, R88 ;  /* 0x0000006e8858723c */ /* 0x040fe20000041858 */
[----:B------:R-:W1:Y:S02]  /*ed30*/  LDSM.16.MT88.4 R108, [R134+UR4+0x900] ;  /* 0x00090004866c783b */ /* 0x000e640008004200 */
[----:B------:R2:W3:Y:S01]  /*ed40*/  MUFU.EX2 R219, R152 ;  /* 0x0000009800db7308 */ /* 0x0004e20000000800 */
[--C-:B------:R-:W-:Y:S02]  /*ed50*/  FFMA.FTZ R178, R178, c[0x0][0x2d0], -R145.reuse ;  /* 0x0000b400b2b27a23 */ /* 0x100fe40000010891 */
[----:B------:R-:W-:Y:S02]  /*ed60*/  FFMA.FTZ R145, R144, c[0x0][0x2d0], -R145 ;  /* 0x0000b40090917a23 */ /* 0x000fe40000010891 */
[C---:B------:R-:W-:Y:S04]  /*ed70*/  HMMA.16816.F32.BF16 R92, R136.reuse, R104, R92 ;  /* 0x00000068885c723c */ /* 0x040fe8000004185c */
[----:B------:R-:W-:Y:S01]  /*ed80*/  FFMA.FTZ R167, R3, R206, R167 ;  /* 0x000000ce03a77223 */ /* 0x000fe200000100a7 */
[----:B------:R-:W4:Y:S01]  /*ed90*/  MUFU.EX2 R223, R145 ;  /* 0x0000009100df7308 */ /* 0x000f220000000800 */
[----:B------:R-:W-:Y:S01]  /*eda0*/  FFMA.FTZ R169, R132, R205, R169 ;  /* 0x000000cd84a97223 */ /* 0x000fe200000100a9 */
[----:B------:R-:W-:Y:S01]  /*edb0*/  MOV R132, R2 ;  /* 0x0000000200847202 */ /* 0x000fe20000000f00 */
[----:B------:R-:W-:Y:S01]  /*edc0*/  HMMA.16816.F32.BF16 R96, R136, R106, R96 ;  /* 0x0000006a8860723c */ /* 0x000fe20000041860 */
[----:B------:R-:W5:Y:S03]  /*edd0*/  LDSM.16.MT88.4 R104, [R161+0x2900] ;  /* 0x00290000a168783b */ /* 0x000f660000004200 */
[----:B------:R-:W-:Y:S02]  /*ede0*/  FADD.FTZ R168, R168, R169 ;  /* 0x000000a9a8a87221 */ /* 0x000fe40000010000 */
[----:B------:R-:W-:Y:S01]  /*edf0*/  FADD.FTZ R167, R166, R167 ;  /* 0x000000a7a6a77221 */ /* 0x000fe20000010000 */
[----:B------:R-:W-:Y:S01]  /*ee00*/  F2FP.BF16.PACK_AB R136, R217, R216 ;  /* 0x000000d8d988723e */ /* 0x000fe200000010ff */
[C---:B------:R-:W-:Y:S01]  /*ee10*/  HMMA.16816.F32.BF16 R4, R100.reuse, R112, R4 ;  /* 0x000000706404723c */ /* 0x040fe20000041804 */
[----:B------:R-:W1:Y:S01]  /*ee20*/  MUFU.EX2 R179, R179 ;  /* 0x000000b300b37308 */ /* 0x000e620000000800 */
[----:B--2---:R-:W-:Y:S03]  /*ee30*/  LDSM.16.MT88.4 R152, [R160+0x3900] ;  /* 0x00390000a098783b */ /* 0x004fe60000004200 */
[----:B---3--:R-:W-:Y:S01]  /*ee40*/  F2FP.BF16.PACK_AB R138, R219, R218 ;  /* 0x000000dadb8a723e */ /* 0x008fe200000010ff */
[----:B------:R-:W-:Y:S01]  /*ee50*/  FADD.FTZ R163, R163, R168 ;  /* 0x000000a8a3a37221 */ /* 0x000fe20000010000 */
[----:B------:R-:W-:Y:S01]  /*ee60*/  F2FP.BF16.PACK_AB R137, R221, R220 ;  /* 0x000000dcdd89723e */ /* 0x000fe200000010ff */
[C---:B------:R-:W-:Y:S02]  /*ee70*/  HMMA.16816.F32.BF16 R8, R100.reuse, R114, R8 ;  /* 0x000000726408723c */ /* 0x040fe40000041808 */
[----:B------:R-:W-:Y:S01]  /*ee80*/  LDSM.16.MT88.4 R112, [R160+0x4900] ;  /* 0x00490000a070783b */ /* 0x000fe20000004200 */
[----:B------:R-:W2:Y:S01]  /*ee90*/  MUFU.EX2 R178, R178 ;  /* 0x000000b200b27308 */ /* 0x000ea20000000800 */
[----:B----4-:R-:W-:Y:S01]  /*eea0*/  F2FP.BF16.PACK_AB R139, R223, R222 ;  /* 0x000000dedf8b723e */ /* 0x010fe200000010ff */
[----:B------:R-:W-:Y:S03]  /*eeb0*/  FADD.FTZ R3, R164, R163 ;  /* 0x000000a3a4037221 */ /* 0x000fe60000010000 */
[C---:B------:R-:W-:Y:S02]  /*eec0*/  HMMA.16816.F32.BF16 R12, R100.reuse, R116, R12 ;  /* 0x00000074640c723c */ /* 0x040fe4000004180c */
[----:B------:R-:W-:Y:S02]  /*eed0*/  LDSM.16.MT88.4 R144, [R161+0x1900] ;  /* 0x00190000a190783b */ /* 0x000fe40000004200 */
[----:B------:R-:W-:Y:S02]  /*eee0*/  FADD.FTZ R170, R170, R3 ;  /* 0x00000003aaaa7221 */ /* 0x000fe40000010000 */
[----:B------:R-:W-:Y:S02]  /*eef0*/  FADD.FTZ R162, R162, R167 ;  /* 0x000000a7a2a27221 */ /* 0x000fe40000010000 */
[C---:B------:R-:W-:Y:S02]  /*ef00*/  HMMA.16816.F32.BF16 R16, R100.reuse, R118, R16 ;  /* 0x000000766410723c */ /* 0x040fe40000041810 */
[----:B------:R-:W-:Y:S02]  /*ef10*/  LDSM.16.MT88.4 R116, [R134+UR4+0x4900] ;  /* 0x004900048674783b */ /* 0x000fe40008004200 */
[----:B------:R-:W-:Y:S02]  /*ef20*/  FADD.FTZ R165, R165, R162 ;  /* 0x000000a2a5a57221 */ /* 0x000fe40000010000 */
[----:B------:R-:W-:Y:S02]  /*ef30*/  FADD.FTZ R171, R171, R170 ;  /* 0x000000aaabab7221 */ /* 0x000fe40000010000 */
[C---:B-1----:R-:W-:Y:S04]  /*ef40*/  HMMA.16816.F32.BF16 R20, R100.reuse, R108, R20 ;  /* 0x0000006c6414723c */ /* 0x042fe80000041814 */
[----:B------:R-:W-:Y:S02]  /*ef50*/  FADD.FTZ R174, R174, R165 ;  /* 0x000000a5aeae7221 */ /* 0x000fe40000010000 */
[----:B------:R-:W-:Y:S02]  /*ef60*/  FADD.FTZ R172, R172, R171 ;  /* 0x000000abacac7221 */ /* 0x000fe40000010000 */
[C---:B------:R-:W-:Y:S01]  /*ef70*/  HMMA.16816.F32.BF16 R24, R100.reuse, R110, R24 ;  /* 0x0000006e6418723c */ /* 0x040fe20000041818 */
[----:B------:R-:W1:Y:S03]  /*ef80*/  LDSM.16.MT88.4 R108, [R135+UR4+0x4900] ;  /* 0x00490004876c783b */ /* 0x000e660008004200 */
[----:B------:R-:W-:Y:S02]  /*ef90*/  FADD.FTZ R175, R175, R174 ;  /* 0x000000aeafaf7221 */ /* 0x000fe40000010000 */
[----:B------:R-:W-:Y:S02]  /*efa0*/  FADD.FTZ R172, R173, R172 ;  /* 0x000000acadac7221 */ /* 0x000fe40000010000 */
[C---:B------:R-:W-:Y:S04]  /*efb0*/  HMMA.16816.F32.BF16 R28, R100.reuse, R120, R28 ;  /* 0x00000078641c723c */ /* 0x040fe8000004181c */
[----:B------:R-:W-:Y:S04]  /*efc0*/  FADD.FTZ R176, R176, R175 ;  /* 0x000000afb0b07221 */ /* 0x000fe80000010000 */
[C---:B------:R-:W-:Y:S01]  /*efd0*/  HMMA.16816.F32.BF16 R32, R100.reuse, R122, R32 ;  /* 0x0000007a6420723c */ /* 0x040fe20000041820 */
[----:B------:R-:W-:Y:S03]  /*efe0*/  LDSM.16.MT88.4 R120, [R160+0x1100] ;  /* 0x00110000a078783b */ /* 0x000fe60000004200 */
[----:B------:R-:W-:Y:S04]  /*eff0*/  FADD.FTZ R177, R177, R176 ;  /* 0x000000b0b1b17221 */ /* 0x000fe80000010000 */
        /* <DEDUP_REMOVED lines=23> */
[----:B------:R-:W-:Y:S01]  /*f170*/  F2FP.BF16.PACK_AB R100, R180, R179 ;  /* 0x000000b3b464723e */ /* 0x000fe200000010ff */
[----:B------:R-:W-:Y:S01]  /*f180*/  FADD.FTZ R179, R179, R172 ;  /* 0x000000acb3b37221 */ /* 0x000fe20000010000 */
[----:B------:R-:W-:Y:S03]  /*f190*/  F2FP.BF16.PACK_AB R102, R182, R181 ;  /* 0x000000b5b666723e */ /* 0x000fe600000010ff */
[C---:B--2---:R-:W-:Y:S01]  /*f1a0*/  F2FP.BF16.PACK_AB R101, R183.reuse, R178 ;  /* 0x000000b2b765723e */ /* 0x044fe200000010ff */
        /* <DEDUP_REMOVED lines=10> */
[----:B------:R-:W1:Y:S03]  /*f250*/  LDSM.16.MT88.4 R108, [R134+UR4+0x3100] ;  /* 0x00310004866c783b */ /* 0x000e660008004200 */
        /* <DEDUP_REMOVED lines=55> */
[----:B------:R-:W-:Y:S01]  /*f5d0*/  @P0 IADD3 R4, P5, R196, UR6, RZ ;  /* 0x00000006c4040c10 */ /* 0x000fe2000ffbe0ff */
[C---:B------:R-:W-:Y:S04]  /*f5e0*/  HMMA.16816.F32.BF16 R64, R136.reuse, R6, R64 ;  /* 0x000000068840723c */ /* 0x040fe80000041840 */
[C---:B------:R-:W-:Y:S02]  /*f5f0*/  @P0 LEA R16, P4, R4.reuse, c[0x0][0x1c8], 0x1 ;  /* 0x0000720004100a11 */ /* 0x040fe400078808ff */
[----:B------:R-:W-:Y:S02]  /*f600*/  @P0 IADD3.X R5, R203, UR21, RZ, P5, !PT ;  /* 0x00000015cb050c10 */ /* 0x000fe4000affe4ff */
[C---:B--2---:R-:W-:Y:S04]  /*f610*/  HMMA.16816.F32.BF16 R68, R136.reuse, R8, R68 ;  /* 0x000000088844723c */ /* 0x044fe80000041844 */
[----:B------:R-:W-:Y:S02]  /*f620*/  @P0 LEA.HI.X R17, R4, c[0x0][0x1cc], R5, 0x1, P4 ;  /* 0x0000730004110a11 */ /* 0x000fe400020f0c05 */
[----:B------:R-:W1:Y:S01]  /*f630*/  LDSM.16.MT88.4 R4, [R134+UR4+0x5900] ;  /* 0x005900048604783b */ /* 0x000e620008004200 */
[----:B------:R-:W-:Y:S01]  /*f640*/  @P0 IADD3 R8, P5, R212, UR6, RZ ;  /* 0x00000006d4080c10 */ /* 0x000fe2000ffbe0ff */
[C---:B------:R-:W-:Y:S04]  /*f650*/  HMMA.16816.F32.BF16 R72, R136.reuse, R10, R72 ;  /* 0x0000000a8848723c */ /* 0x040fe80000041848 */
[C---:B------:R-:W-:Y:S02]  /*f660*/  @P0 LEA R18, P4, R8.reuse, c[0x0][0x1c8], 0x1 ;  /* 0x0000720008120a11 */ /* 0x040fe400078808ff */
        /* <DEDUP_REMOVED lines=8> */
[----:B------:R-:W-:Y:S02]  /*f6f0*/  UISETP.GE.AND UP0, UPT, UR10, UR17, UPT ;  /* 0x000000110a00728c */ /* 0x000fe4000bf06270 */
[C---:B------:R-:W-:Y:S01]  /*f700*/  @P0 LEA R22, P6, R20.reuse, c[0x0][0x1c8], 0x1 ;  /* 0x0000720014160a11 */ /* 0x040fe200078c08ff */
[----:B------:R-:W-:Y:S01]  /*f710*/  UISETP.GE.AND UP1, UPT, UR5, 0x1, UPT ;  /* 0x000000010500788c */ /* 0x000fe2000bf26270 */
[----:B------:R-:W-:Y:S01]  /*f720*/  @P0 IADD3.X R13, R209, UR21, RZ, P4, !PT ;  /* 0x00000015d10d0c10 */ /* 0x000fe2000a7fe4ff */
[----:B------:R-:W-:Y:S01]  /*f730*/  UIADD3 UR17, UR17, -0x1, URZ ;  /* 0xffffffff11117890 */ /* 0x000fe2000fffe03f */
[----:B------:R-:W-:Y:S02]  /*f740*/  @P0 LEA R12, P4, R21, c[0x0][0x1c8], 0x1 ;  /* 0x00007200150c0a11 */ /* 0x000fe400078808ff */
[----:B------:R-:W-:Y:S03]  /*f750*/  @P0 IADD3.X R24, R203, UR6, RZ, P5, !PT ;  /* 0x00000006cb180c10 */ /* 0x000fe6000affe4ff */
[----:B------:R-:W-:Y:S02]  /*f760*/  @P0 LEA.HI.X R23, R20, c[0x0][0x1cc], R13, 0x1, P6 ;  /* 0x0000730014170a11 */ /* 0x000fe400030f0c0d */
[----:B------:R-:W-:Y:S02]  /*f770*/  MOV R20, UR15 ;  /* 0x0000000f00147c02 */ /* 0x000fe40008000f00 */
[----:B------:R-:W-:Y:S02]  /*f780*/  @P0 LEA.HI.X R13, R21, c[0x0][0x1cc], R24, 0x1, P4 ;  /* 0x00007300150d0a11 */ /* 0x000fe400020f0c18 */
[----:B------:R-:W-:Y:S01]  /*f790*/  @P0 IADD3 R3, P4, R212, UR7, RZ ;  /* 0x00000007d4030c10 */ /* 0x000fe2000ff9e0ff */
[----:B------:R-:W-:Y:S01]  /*f7a0*/  @P0 IMAD R25, R20, 0x3000, R193 ;  /* 0x0000300014190824 */ /* 0x000fe200078e02c1 */
[----:B------:R-:W-:Y:S01]  /*f7b0*/  @P0 IADD3 R21, P5, R210, UR7, RZ ;  /* 0x00000007d2150c10 */ /* 0x000fe2000ffbe0ff */
[C---:B-1----:R-:W-:Y:S03]  /*f7c0*/  HMMA.16816.F32.BF16 R84, R136.reuse, R4, R84 ;  /* 0x000000048854723c */ /* 0x042fe60000041854 */
[----:B------:R-:W-:Y:S02]  /*f7d0*/  @P0 LEA R14, P6, R3, c[0x0][0x1c8], 0x1 ;  /* 0x00007200030e0a11 */ /* 0x000fe400078c08ff */
[----:B------:R-:W-:Y:S02]  /*f7e0*/  @P0 IADD3.X R24, R211, UR6, RZ, P4, !PT ;  /* 0x00000006d3180c10 */ /* 0x000fe4000a7fe4ff */
[----:B------:R-:W-:Y:S01]  /*f7f0*/  @P0 LEA R20, P4, R21, c[0x0][0x1c8], 0x1 ;  /* 0x0000720015140a11 */ /* 0x000fe200078808ff */
[C---:B------:R-:W-:Y:S04]  /*f800*/  HMMA.16816.F32.BF16 R88, R136.reuse, R6, R88 ;  /* 0x000000068858723c */ /* 0x040fe80000041858 */
[----:B------:R-:W-:Y:S02]  /*f810*/  @P0 LEA.HI.X R15, R3, c[0x0][0x1cc], R24, 0x1, P6 ;  /* 0x00007300030f0a11 */ /* 0x000fe400030f0c18 */
[----:B------:R-:W-:Y:S02]  /*f820*/  @P0 SHF.L.U32 R3, R25, 0x1, RZ ;  /* 0x0000000119030819 */ /* 0x000fe400000006ff */
[----:B------:R-:W-:Y:S01]  /*f830*/  @P0 IADD3.X R26, R209, UR6, RZ, P5, !PT ;  /* 0x00000006d11a0c10 */ /* 0x000fe2000affe4ff */
[C---:B--2---:R-:W-:Y:S01]  /*f840*/  HMMA.16816.F32.BF16 R92, R136.reuse, R8, R92 ;  /* 0x00000008885c723c */ /* 0x044fe2000004185c */
[----:B------:R-:W-:Y:S01]  /*f850*/  UIADD3 UR6, UR5, 0x1, URZ ;  /* 0x0000000105067890 */ /* 0x000fe2000fffe03f */
[----:B------:R-:W-:Y:S01]  /*f860*/  @!PT LDS RZ, [RZ] ;  /* 0x00000000fffff984 */ /* 0x000fe20000000800 */
[----:B------:R-:W-:Y:S01]  /*f870*/  @!PT LDS RZ, [RZ] ;  /* 0x00000000fffff984 */ /* 0x000fe20000000800 */
[----:B------:R-:W-:Y:S01]  /*f880*/  @!PT LDS RZ, [RZ] ;  /* 0x00000000fffff984 */ /* 0x000fe20000000800 */
[----:B------:R1:W-:Y:S01]  /*f890*/  @P0 LDGSTS.E.BYPASS.LTC128B.128 [R3+0xc100], [R16.64], !P3 ;  /* 0x0c10000010030fae */ /* 0x0003e2000d901d52 */
[----:B------:R-:W-:Y:S02]  /*f8a0*/  @P0 LEA.HI.X R21, R21, c[0x0][0x1cc], R26, 0x1, P4 ;  /* 0x0000730015150a11 */ /* 0x000fe400020f0c1a */
[----:B------:R-:W-:Y:S03]  /*f8b0*/  USEL UR5, UR6, URZ, !UP1 ;  /* 0x0000003f06057287 */ /* 0x000fe6000c800000 */
        /* <DEDUP_REMOVED lines=9> */
[----:B------:R-:W-:-:S05]  /*f950*/  @!P0 BRA `(.L_x_829) ;  /* 0xffffc69000008947 */ /* 0x000fca000383ffff */
.L_x_820:
[----:B------:R-:W1:Y:S01]  /*f960*/  SHFL.BFLY PT, R4, R205, 0x2, 0x1f ;  /* 0x0c401f00cd047f89 */ /* 0x000e6200000e0000 */
[----:B------:R-:W-:-:S02]  /*f970*/  MOV R6, RZ ;  /* 0x000000ff00067202 */ /* 0x000fc40000000f00 */
[----:B------:R-:W-:Y:S01]  /*f980*/  MOV R5, RZ ;  /* 0x000000ff00057202 */ /* 0x000fe20000000f00 */
[----:B------:R-:W2:Y:S01]  /*f990*/  SHFL.BFLY PT, R3, R206, 0x2, 0x1f ;  /* 0x0c401f00ce037f89 */ /* 0x000ea200000e0000 */
[----:B------:R-:W-:Y:S01]  /*f9a0*/  PLOP3.LUT P2, PT, PT, PT, PT, 0x8, 0x0 ;  /* 0x000000000000781c */ /* 0x000fe20003f4e170 */
[----:B-1----:R-:W-:Y:S02]  /*f9b0*/  FADD.FTZ R7, R4, R205 ;  /* 0x000000cd04077221 */ /* 0x002fe40000010000 */
[----:B--2---:R-:W-:-:S03]  /*f9c0*/  FADD.FTZ R8, R3, R206 ;  /* 0x000000ce03087221 */ /* 0x004fc60000010000 */
[----:B------:R-:W1:Y:S04]  /*f9d0*/  SHFL.BFLY PT, R4, R7, 0x1, 0x1f ;  /* 0x0c201f0007047f89 */ /* 0x000e6800000e0000 */
[----:B------:R-:W2:Y:S01]  /*f9e0*/  SHFL.BFLY PT, R3, R8, 0x1, 0x1f ;  /* 0x0c201f0008037f89 */ /* 0x000ea200000e0000 */
[----:B-1----:R-:W-:Y:S01]  /*f9f0*/  FADD.FTZ R4, R7, R4 ;  /* 0x0000000407047221 */ /* 0x002fe20000010000 */
[----:B------:R-:W-:Y:S01]  /*fa00*/  MOV R7, 0xff800000 ;  /* 0xff80000000077802 */ /* 0x000fe20000000f00 */
        /* <DEDUP_REMOVED lines=112> */
.L_x_793:
        /* <DEDUP_REMOVED lines=223> */
[----:B-1----:R-:W-:-:S03]  /*10f00*/  IMAD.IADD R5, R17, 0x1, R2 ;  /* 0x0000000111057824 */ /* 0x002fc600078e0202 */
[----:B------:R-:W-:Y:S02]  /*10f10*/  STS [R29+0x8000], R96 ;  /* 0x008000601d007388 */ /* 0x000fe40000000800 */
[----:B------:R-:W-:Y:S02]  /*10f20*/  LEA.HI.X R2, R16, c[0x0][0x384], R5, 0x1, P0 ;  /* 0x0000e10010027a11 */ /* 0x000fe400000f0c05 */
[----:B------:R-:W-:Y:S04]  /*10f30*/  STS [R29+0x8400], R98 ;  /* 0x008400621d007388 */ /* 0x000fe80000000800 */
[----:B------:R-:W-:Y:S01]  /*10f40*/  BAR.SYNC.DEFER_BLOCKING 0x1, 0x100 ;  /* 0x0044000000007b1d */ /* 0x000fe20000010000 */
[----:B------:R-:W-:-:S05]  /*10f50*/  ISETP.GE.AND P0, PT, R57, R10, PT ;  /* 0x0000000a3900720c */ /* 0x000fca0003f06270 */
[----:B------:R-:W-:Y:S04]  /*10f60*/  SHFL.IDX PT, R30, R12, RZ, 0x1c1f ;  /* 0x001c1fff0c1e7589 */ /* 0x000fe800000e0000 */
[----:B------:R-:W1:Y:S04]  /*10f70*/  SHFL.IDX PT, R31, R23, RZ, 0x1c1f ;  /* 0x001c1fff171f7589 */ /* 0x000e6800000e0000 */
[----:B------:R-:W-:Y:S04]  /*10f80*/  SHFL.IDX PT, R100, R12, 0x1, 0x1c1f ;  /* 0x003c1f000c647f89 */ /* 0x000fe800000e0000 */
[----:B------:R-:W2:Y:S04]  /*10f90*/  SHFL.IDX PT, R101, R23, 0x1, 0x1c1f ;  /* 0x003c1f0017657f89 */ /* 0x000ea800000e0000 */
[----:B------:R3:W4:Y:S04]  /*10fa0*/  SHFL.IDX PT, R60, R0, RZ, 0x181f ;  /* 0x00181fff003c7589 */ /* 0x00072800000e0000 */
[----:B------:R3:W3:Y:S04]  /*10fb0*/  SHFL.IDX PT, R61, R2, RZ, 0x181f ;  /* 0x00181fff023d7589 */ /* 0x0006e800000e0000 */
[----:B-1----:R1:W-:Y:S04]  /*10fc0*/  @!P5 ST.E [R30.64], R6 ;  /* 0x000000061e00d985 */ /* 0x0023e8000c101912 */
[----:B--2---:R1:W-:Y:S04]  /*10fd0*/  @!P4 ST.E [R100.64], R7 ;  /* 0x000000076400c985 */ /* 0x0043e8000c101912 */
[----:B------:R1:W2:Y:S04]  /*10fe0*/  LDS.128 R52, [R58+0x1080] ;  /* 0x001080003a347984 */ /* 0x0002a80000000c00 */
        /* <DEDUP_REMOVED lines=9> */
[----:B-1-34-:R-:W1:Y:S01]  /*11080*/  LDS.128 R28, [R58+0x80] ;  /* 0x000080003a1c7984 */ /* 0x01ae620000000c00 */
[----:B------:R-:W-:-:S02]  /*11090*/  IADD3 R56, R3, 0x40, RZ ;  /* 0x0000004003387810 */ /* 0x000fc40007ffe0ff */
[----:B------:R-:W-:Y:S01]  /*110a0*/  IADD3 R9, R3, 0x80, RZ ;  /* 0x0000008003097810 */ /* 0x000fe20007ffe0ff */
[----:B------:R-:W3:Y:S01]  /*110b0*/  LDS.128 R16, [R58+0x4080] ;  /* 0x004080003a107984 */ /* 0x000ee20000000c00 */
        /* <DEDUP_REMOVED lines=13> */
[----:B-1----:R1:W-:Y:S04]  /*11190*/  @!P2 ST.E.128 [R58.64], R28 ;  /* 0x0000001c3a00a985 */ /* 0x0023e8000c101d12 */
[----:B---3--:R1:W-:Y:S04]  /*111a0*/  @!P1 ST.E.128 [R62.64], R16 ;  /* 0x000000103e009985 */ /* 0x0083e8000c101d12 */
[----:B-----5:R1:W-:Y:S02]  /*111b0*/  @!P0 ST.E.128 [R8.64], R4 ;  /* 0x0000000408008985 */ /* 0x0203e4000c101d12 */
.L_x_832:
[----:B---34-:R-:W-:Y:S05]  /*111c0*/  BSYNC B0 ;  /* 0x0000000000007941 */ /* 0x018fea0003800000 */
.L_x_831:
[----:B-1----:R-:W-:Y:S01]  /*111d0*/  IADD3 R5, R57, 0x20, RZ ;  /* 0x0000002039057810 */ /* 0x002fe20007ffe0ff */
[----:B------:R1:W3:Y:S01]  /*111e0*/  SHFL.IDX PT, R9, R2, 0x1, 0x181f ;  /* 0x00381f0002097f89 */ /* 0x0002e200000e0000 */
        /* <DEDUP_REMOVED lines=16> */
[----:B--2---:R2:W-:Y:S02]  /*112f0*/  @!P2 ST.E.128 [R16.64], R52 ;  /* 0x000000341000a985 */ /* 0x0045e4000c101d12 */
[----:B------:R-:W-:-:S04]  /*11300*/  @!P1 IMAD.WIDE R6, R6, 0x2, R8 ;  /* 0x0000000206069825 */ /* 0x000fc800078e0208 */
[----:B------:R-:W-:Y:S01]  /*11310*/  @!P0 IMAD.WIDE R4, R4, 0x2, R8 ;  /* 0x0000000204048825 */ /* 0x000fe200078e0208 */
[----:B------:R2:W-:Y:S04]  /*11320*/  @!P1 ST.E.128 [R6.64], R40 ;  /* 0x0000002806009985 */ /* 0x0005e8000c101d12 */
[----:B------:R2:W-:Y:S02]  /*11330*/  @!P0 ST.E.128 [R4.64], R24 ;  /* 0x0000001804008985 */ /* 0x0005e4000c101d12 */
.L_x_834:
[----:B------:R-:W-:Y:S05]  /*11340*/  BSYNC B0 ;  /* 0x0000000000007941 */ /* 0x000fea0003800000 */
.L_x_833:
[----:B--2---:R-:W-:Y:S01]  /*11350*/  IADD3 R5, R57, 0x40, RZ ;  /* 0x0000004039057810 */ /* 0x004fe20007ffe0ff */
[----:B---3--:R2:W3:Y:S01]  /*11360*/  SHFL.IDX PT, R9, R2, 0x2, 0x181f ;  /* 0x00581f0002097f89 */ /* 0x0084e200000e0000 */
        /* <DEDUP_REMOVED lines=21> */
.L_x_836:
[----:B------:R-:W-:Y:S05]  /*114c0*/  BSYNC B0 ;  /* 0x0000000000007941 */ /* 0x000fea0003800000 */
.L_x_835:
[----:B------:R-:W-:Y:S01]  /*114d0*/  IADD3 R57, R57, 0x60, RZ ;  /* 0x0000006039397810 */ /* 0x000fe20007ffe0ff */
[----:B---3--:R3:W1:Y:S03]  /*114e0*/  SHFL.IDX PT, R7, R2, 0x3, 0x181f ;  /* 0x00781f0002077f89 */ /* 0x00866600000e0000 */
[----:B------:R-:W-:Y:S01]  /*114f0*/  ISETP.GE.AND P0, PT, R57, R10, PT ;  /* 0x0000000a3900720c */ /* 0x000fe20003f06270 */
[----:B------:R3:W2:-:S12]  /*11500*/  SHFL.IDX PT, R6, R0, 0x3, 0x181f ;  /* 0x00781f0000067f89 */ /* 0x00069800000e0000 */
        /* <DEDUP_REMOVED lines=20> */
.L_x_830:
        /* <DEDUP_REMOVED lines=40> */
.L_x_838:
[----:B------:R-:W-:Y:S05]  /*118d0*/  BSYNC B0 ;  /* 0x0000000000007941 */ /* 0x000fea0003800000 */
.L_x_837:
        /* <DEDUP_REMOVED lines=62> */
.L_x_840:
[----:B------:R-:W-:Y:S05]  /*11cc0*/  BSYNC B0 ;  /* 0x0000000000007941 */ /* 0x000fea0003800000 */
.L_x_839:
        /* <DEDUP_REMOVED lines=21> */
.L_x_842:
[----:B------:R-:W-:Y:S05]  /*11e20*/  BSYNC B0 ;  /* 0x0000000000007941 */ /* 0x000fea0003800000 */
.L_x_841:
        /* <DEDUP_REMOVED lines=21> */
.L_x_844:
[----:B------:R-:W-:Y:S05]  /*11f80*/  BSYNC B0 ;  /* 0x0000000000007941 */ /* 0x000fea0003800000 */
.L_x_843:
        /* <DEDUP_REMOVED lines=22> */
.L_x_845:
        /* <DEDUP_REMOVED lines=9> */
.L_x_2628:


//--------------------- .text._ZN7cutlass13device_kernelIN5flash19enable_sm80_to_sm89INS1_16FlashAttnFwdSm80INS1_25CollectiveMainloopFwdSm80ILi8ELi2ELb0EN4cute5tupleIJNS5_1CILi128EEENS7_ILi64EEENS7_ILi192EEEEEELi192ENS_10bfloat16_tEfNS_4arch4Sm80ELb0ELb1ELb1ELb1ELb0ELb0ELb1ELb0EEENS1_21CollectiveEpilogueFwdINS6_IJS8_SA_S9_EEENS6_IJNS7_ILi1EEESI_SI_EEESC_SE_Li256ELb1ELb1ELb0ELb0EEENS1_19SingleTileSchedulerILb1ELb0ELb1ELi128EEEEEEEEEvNT_6ParamsE --------------------------
	.section	.text._ZN7cutlass13device_kernelIN5flash19enable_sm80_to_sm89INS1_16FlashAttnFwdSm80INS1_25CollectiveMainloopFwdSm80ILi8ELi2ELb0EN4cute5tupleIJNS5_1CILi128EEENS7_ILi64EEENS7_ILi192EEEEEELi192ENS_10bfloat16_tEfNS_4arch4Sm80ELb0ELb1ELb1ELb1ELb0ELb0ELb1ELb0EEENS1_21CollectiveEpilogueFwdINS6_IJS8_SA_S9_EEENS6_IJNS7_ILi1EEESI_SI_EEESC_SE_Li256ELb1ELb1ELb0ELb0EEENS1_19SingleTileSchedulerILb1ELb0ELb1ELi128EEEEEEEEEvNT_6ParamsE,"ax",@progbits
	.sectioninfo	@"SHI_REGISTERS=252"
	.align	128
.text._ZN7cutlass13device_kernelIN5flash19enable_sm80_to_sm89INS1_16FlashAttnFwdSm80INS1_25CollectiveMainloopFwdSm80ILi8ELi2ELb0EN4cute5tupleIJNS5_1CILi128EEENS7_ILi64EEENS7_ILi192EEEEEELi192ENS_10bfloat16_tEfNS_4arch4Sm80ELb0ELb1ELb1ELb1ELb0ELb0ELb1ELb0EEENS1_21CollectiveEpilogueFwdINS6_IJS8_SA_S9_EEENS6_IJNS7_ILi1EEESI_SI_EEESC_SE_Li256ELb1ELb1ELb0ELb0EEENS1_19SingleTileSchedulerILb1ELb0ELb1ELi128EEEEEEEEEvNT_6ParamsE:
        .type           _ZN7cutlass13device_kernelIN5flash19enable_sm80_to_sm89INS1_16FlashAttnFwdSm80INS1_25CollectiveMainloopFwdSm80ILi8ELi2ELb0EN4cute5tupleIJNS5_1CILi128EEENS7_ILi64EEENS7_ILi192EEEEEELi192ENS_10bfloat16_tEfNS_4arch4Sm80ELb0ELb1ELb1ELb1ELb0ELb0ELb1ELb0EEENS1_21CollectiveEpilogueFwdINS6_IJS8_SA_S9_EEENS6_IJNS7_ILi1EEESI_SI_EEESC_SE_Li256ELb1ELb1ELb0ELb0EEENS1_19SingleTileSchedulerILb1ELb0ELb1ELi128EEEEEEEEEvNT_6ParamsE,@function
        .size           _ZN7cutlass13device_kernelIN5flash19enable_sm80_to_sm89INS1_16FlashAttnFwdSm80INS1_25CollectiveMainloopFwdSm80ILi8ELi2ELb0EN4cute5tupleIJNS5_1CILi128EEENS7_ILi64EEENS7_ILi192EEEEEELi192ENS_10bfloat16_tEfNS_4arch4Sm80ELb0ELb1ELb1ELb1ELb0ELb0ELb1ELb0EEENS1_21CollectiveEpilogueFwdINS6_IJS8_SA_S9_EEENS6_IJNS7_ILi1EEESI_SI_EEESC_SE_Li256ELb1ELb1ELb0ELb0EEENS1_19SingleTileSchedulerILb1ELb0ELb1ELi128EEEEEEEEEvNT_6ParamsE,(.L_x_2629 - _ZN7cutlass13device_kernelIN5flash19enable_sm80_to_sm89INS1_16FlashAttnFwdSm80INS1_25CollectiveMainloopFwdSm80ILi8ELi2ELb0EN4cute5tupleIJNS5_1CILi128EEENS7_ILi64EEENS7_ILi192EEEEEELi192ENS_10bfloat16_tEfNS_4arch4Sm80ELb0ELb1ELb1ELb1ELb0ELb0ELb1ELb0EEENS1_21CollectiveEpilogueFwdINS6_IJS8_SA_S9_EEENS6_IJNS7_ILi1EEESI_SI_EEESC_SE_Li256ELb1ELb1ELb0ELb0EEENS1_19SingleTileSchedulerILb1ELb0ELb1ELi128EEEEEEEEEvNT_6ParamsE)
        .other          _ZN7cutlass13device_kernelIN5flash19enable_sm80_to_sm89INS1_16FlashAttnFwdSm80INS1_25CollectiveMainloopFwdSm80ILi8ELi2ELb0EN4cute5tupleIJNS5_1CILi128EEENS7_ILi64EEENS7_ILi192EEEEEELi192ENS_10bfloat16_tEfNS_4arch4Sm80ELb0ELb1ELb1ELb1ELb0ELb0ELb1ELb0EEENS1_21CollectiveEpilogueFwdINS6_IJS8_SA_S9_EEENS6_IJNS7_ILi1EEESI_SI_EEESC_SE_Li256ELb1ELb1ELb0ELb0EEENS1_19SingleTileSchedulerILb1ELb0ELb1ELi128EEEEEEEEEvNT_6ParamsE,@"STO_CUDA_ENTRY STV_DEFAULT"
_ZN7cutlass13device_kernelIN5flash19enable_sm80_to_sm89INS1_16FlashAttnFwdSm80INS1_25CollectiveMainloopFwdSm80ILi8ELi2ELb0EN4cute5tupleIJNS5_1CILi128EEENS7_ILi64EEENS7_ILi192EEEEEELi192ENS_10bfloat16_tEfNS_4arch4Sm80ELb0ELb1ELb1ELb1ELb0ELb0ELb1ELb0EEENS1_21CollectiveEpilogueFwdINS6_IJS8_SA_S9_EEENS6_IJNS7_ILi1EEESI_SI_EEESC_SE_Li256ELb1ELb1ELb0ELb0EEENS1_19SingleTileSchedulerILb1ELb0ELb1ELi128EEEEEEEEEvNT_6ParamsE:
        /* <DEDUP_REMOVED lines=16> */
.L_x_847:
        /* <DEDUP_REMOVED lines=8> */
.L_x_849:
[----:B------:R-:W-:-:S05]  /*0180*/  MOV R3, c[0x0][0x54c] ;  /* 0x0001530000037a02 */ /* 0x000fca0000000f00 */
.L_x_848:
[----:B-----5:R-:W-:Y:S01]  /*0190*/  IMAD R3, R3, c[0x0][0x548], RZ ;  /* 0x0001520003037a24 */ /* 0x020fe200078e02ff */
[----:B------:R-:W-:-:S04]  /*01a0*/  SHF.L.U32 R144, R219, 0x7, RZ ;  /* 0x00000007db907819 */ /* 0x000fc800000006ff */
[----:B------:R-:W-:-:S04]  /*01b0*/  ISETP.GE.AND P0, PT, R144, R3, PT ;  /* 0x000000039000720c */ /* 0x000fc80003f06270 */
[----:B------:R-:W-:Y:S01]  /*01c0*/  SEL R202, R202, 0xffffffff, !P0 ;  /* 0xffffffffcaca7807 */ /* 0x000fe20004000000 */
[----:B------:R-:W-:Y:S05]  /*01d0*/  BRA `(.L_x_850) ;  /* 0x0000012000007947 */ /* 0x000fea0003800000 */
.L_x_846:
[----:B---3--:R-:W-:-:S04]  /*01e0*/  ISETP.NE.U32.AND P0, PT, RZ, c[0x0][0x568], PT ;  /* 0x00015a00ff007a0c */ /* 0x008fc80003f05070 */
[----:B------:R-:W-:-:S13]  /*01f0*/  ISETP.NE.AND.EX P0, PT, RZ, c[0x0][0x56c], PT, P0 ;  /* 0x00015b00ff007a0c */ /* 0x000fda0003f05300 */
[----:B------:R-:W-:Y:S05]  /*0200*/  @!P0 BRA `(.L_x_851) ;  /* 0x0000002000008947 */ /* 0x000fea0003800000 */
[----:B------:R1:W5:Y:S01]  /*0210*/  LDG.E R3, [R2.64] ;  /* 0x0000000802037981 */ /* 0x000362000c1e1900 */
[----:B------:R-:W-:Y:S05]  /*0220*/  BRA `(.L_x_852) ;  /* 0x0000009000007947 */ /* 0x000fea0003800000 */
.L_x_851:
        /* <DEDUP_REMOVED lines=8> */
.L_x_853:
[----:B------:R-:W-:-:S05]  /*02b0*/  MOV R3, c[0x0][0x54c] ;  /* 0x0001530000037a02 */ /* 0x000fca0000000f00 */
.L_x_852:
[----:B-----5:R-:W-:Y:S01]  /*02c0*/  IMAD R3, R3, c[0x0][0x548], RZ ;  /* 0x0001520003037a24 */ /* 0x020fe200078e02ff */
[----:B------:R-:W-:-:S04]  /*02d0*/  SHF.L.U32 R144, R219, 0x7, RZ ;  /* 0x00000007db907819 */ /* 0x000fc800000006ff */
[----:B------:R-:W-:-:S04]  /*02e0*/  ISETP.GE.AND P0, PT, R144, R3, PT ;  /* 0x000000039000720c */ /* 0x000fc80003f06270 */
[----:B------:R-:W-:-:S04]  /*02f0*/  SEL R202, R202, 0xffffffff, !P0 ;  /* 0xffffffffcaca7807 */ /* 0x000fc80004000000 */
.L_x_850:
        /* <DEDUP_REMOVED lines=12> */
[----:B-1----:R-:W-:Y:S01]  /*03c0*/  IMAD.WIDE R2, R202, R11, c[0x0][0x350] ;  /* 0x0000d400ca027625 */ /* 0x002fe200078e020b */
        /* <DEDUP_REMOVED lines=8> */
[----:B------:R-:W-:Y:S01]  /*0450*/  IMAD.MOV.U32 R194, RZ, RZ, c[0x0][0x1d0] ;  /* 0x00007400ffc27624 */ /* 0x000fe200078e00ff */
[----:B------:R-:W-:Y:S05]  /*0460*/  @P0 BRA `(.L_x_854) ;  /* 0x0000004000000947 */ /* 0x000fea0003800000 */
[----:B------:R-:W-:Y:S05]  /*0470*/  @!P3 BRA `(.L_x_854) ;  /* 0x000000300000b947 */ /* 0x000fea0003800000 */
[----:B-----5:R-:W2:Y:S04]  /*0480*/  LDG.E R203, [R8.64] ;  /* 0x0000000808cb7981 */ /* 0x020ea8000c1e1900 */
[----:B------:R-:W2:Y:S02]  /*0490*/  LDG.E R0, [R8.64+0x4] ;  /* 0x0000040808007981 */ /* 0x000ea4000c1e1900 */
[----:B--2---:R-:W-:-:S02]  /*04a0*/  IADD3 R203, -R203, R0, RZ ;  /* 0x00000000cbcb7210 */ /* 0x004fc40007ffe1ff */
.L_x_854:
[----:B------:R-:W-:-:S04]  /*04b0*/  ISETP.NE.U32.AND P0, PT, RZ, c[0x0][0x368], PT ;  /* 0x0000da00ff007a0c */ /* 0x000fc80003f05070 */
[----:B------:R-:W-:-:S13]  /*04c0*/  ISETP.NE.AND.EX P0, PT, RZ, c[0x0][0x36c], PT, P0 ;  /* 0x0000db00ff007a0c */ /* 0x000fda0003f05300 */
[----:B------:R-:W-:Y:S05]  /*04d0*/  @!P0 BRA `(.L_x_855) ;  /* 0x0000003000008947 */ /* 0x000fea0003800000 */
[----:B------:R-:W-:-:S06]  /*04e0*/  IMAD.WIDE R194, R202, R11, c[0x0][0x368] ;  /* 0x0000da00cac27625 */ /* 0x000fcc00078e020b */
[----:B------:R2:W5:Y:S01]  /*04f0*/  LDG.E R194, [R194.64] ;  /* 0x00000008c2c27981 */ /* 0x000562000c1e1900 */
[----:B------:R-:W-:Y:S05]  /*0500*/  BRA `(.L_x_856) ;  /* 0x0000004000007947 */ /* 0x000fea0003800000 */
.L_x_855:
[----:B------:R-:W-:Y:S05]  /*0510*/  @!P4 BRA `(.L_x_856) ;  /* 0x000000300000c947 */ /* 0x000fea0003800000 */
[----:B------:R-:W2:Y:S04]  /*0520*/  LDG.E R194, [R2.64] ;  /* 0x0000000802c27981 */ /* 0x000ea8000c1e1900 */
[----:B------:R-:W2:Y:S02]  /*0530*/  LDG.E R5, [R2.64+0x4] ;  /* 0x0000040802057981 */ /* 0x000ea4000c1e1900 */
[----:B--2---:R-:W-:Y:S02]  /*0540*/  IADD3 R194, -R194, R5, RZ ;  /* 0x00000005c2c27210 */ /* 0x004fe40007ffe1ff */
.L_x_856:
[----:B------:R-:W-:Y:S01]  /*0550*/  IMAD.MOV.U32 R196, RZ, RZ, c[0x0][0x2c4] ;  /* 0x0000b100ffc47624 */ /* 0x000fe200078e00ff */
[----:B------:R-:W-:Y:S01]  /*0560*/  LOP3.LUT R0, R0, 0xfffffff7, RZ, 0xc0, !PT ;  /* 0xfffffff700007812 */ /* 0x000fe200078ec0ff */
[----:B--2---:R-:W-:Y:S01]  /*0570*/  IMAD.MOV.U32 R195, RZ, RZ, c[0x0][0x32c] ;  /* 0x0000cb00ffc37624 */ /* 0x004fe200078e00ff */
[----:B------:R-:W-:Y:S01]  /*0580*/  IADD3 R5, R144, 0x7f, RZ ;  /* 0x0000007f90057810 */ /* 0x000fe20007ffe0ff */
[----:B-----5:R-:W-:Y:S01]  /*0590*/  IMAD.IADD R194, R194, 0x1, -R7 ;  /* 0x00000001c2c27824 */ /* 0x020fe200078e0a07 */
[----:B------:R-:W-:-:S02]  /*05a0*/  ISETP.NE.AND P2, PT, R196, 0x1, PT ;  /* 0x00000001c400780c */ /* 0x000fc40003f45270 */
[----:B------:R-:W-:Y:S02]  /*05b0*/  ISETP.GE.AND P1, PT, R195, 0x1, PT ;  /* 0x00000001c300780c */ /* 0x000fe40003f26270 */
[----:B-1----:R-:W-:-:S09]  /*05c0*/  IADD3 R2, R194, 0x1, -R203 ;  /* 0x00000001c2027810 */ /* 0x002fd20007ffe8cb */
[----:B------:R-:W-:Y:S02]  /*05d0*/  @P2 IADD3 R3, R144, 0x7f, RZ ;  /* 0x0000007f90032810 */ /* 0x000fe40007ffe0ff */
[----:B------:R-:W-:-:S03]  /*05e0*/  @P2 LOP3.LUT R0, R0, 0x8, RZ, 0xfc, !PT ;  /* 0x0000000800002812 */ /* 0x000fc600078efcff */
[----:B------:R-:W-:Y:S01]  /*05f0*/  @P2 IMAD.HI.U32 R3, R3, c[0x0][0x2c8], RZ ;  /* 0x0000b20003032a27 */ /* 0x000fe200078e00ff */
[----:B------:R-:W-:-:S04]  /*0600*/  LOP3.LUT R0, R0, 0xfffffffb, RZ, 0xc0, !PT ;  /* 0xfffffffb00007812 */ /* 0x000fc800078ec0ff */
[----:B------:R-:W-:Y:S02]  /*0610*/  @P2 SHF.R.U32.HI R5, RZ, c[0x0][0x2cc], R3 ;  /* 0x0000b300ff052a19 */ /* 0x000fe40000011603 */
[----:B------:R-:W-:-:S03]  /*0620*/  @P1 LOP3.LUT R0, R0, 0x4, RZ, 0xfc, !PT ;  /* 0x0000000400001812 */ /* 0x000fc600078efcff */
[----:B------:R-:W-:Y:S02]  /*0630*/  IMAD.IADD R5, R2, 0x1, R5 ;  /* 0x0000000102057824 */ /* 0x000fe400078e0205 */
[----:B------:R-:W-:-:S03]  /*0640*/  IMAD.IADD R2, R6, 0x1, R7 ;  /* 0x0000000106027824 */ /* 0x000fc600078e0207 */
[----:B------:R-:W-:Y:S01]  /*0650*/  IADD3 R8, R5, c[0x0][0x328], RZ ;  /* 0x0000ca0005087a10 */ /* 0x000fe20007ffe0ff */
[----:B------:R-:W-:Y:S05]  /*0660*/  @!P1 BRA `(.L_x_857) ;  /* 0x000000e000009947 */ /* 0x000fea0003800000 */
[C---:B------:R-:W-:Y:S02]  /*0670*/  ISETP.GT.AND P0, PT, R5.reuse, RZ, PT ;  /* 0x000000ff0500720c */ /* 0x040fe40003f04270 */
[----:B------:R-:W-:-:S11]  /*0680*/  IADD3 R6, R5, -0x1, RZ ;  /* 0xffffffff05067810 */ /* 0x000fd60007ffe0ff */
[----:B------:R-:W-:Y:S05]  /*0690*/  @P0 BRA `(.L_x_858) ;  /* 0x0000006000000947 */ /* 0x000fea0003800000 */
[----:B------:R-:W-:Y:S01]  /*06a0*/  ISETP.NE.AND P0, PT, R195, 0x1, PT ;  /* 0x00000001c300780c */ /* 0x000fe20003f05270 */
[----:B------:R-:W-:-:S12]  /*06b0*/  IMAD.MOV R5, RZ, RZ, -R5 ;  /* 0x000000ffff057224 */ /* 0x000fd800078e0a05 */
[----:B------:R-:W-:-:S05]  /*06c0*/  @P0 IMAD.HI.U32 R3, R5, c[0x0][0x330], RZ ;  /* 0x0000cc0005030a27 */ /* 0x000fca00078e00ff */
[----:B------:R-:W-:-:S04]  /*06d0*/  @P0 SHF.R.U32.HI R5, RZ, c[0x0][0x334], R3 ;  /* 0x0000cd00ff050a19 */ /* 0x000fc80000011603 */
[----:B------:R-:W-:Y:S01]  /*06e0*/  LOP3.LUT R6, RZ, R5, RZ, 0x33, !PT ;  /* 0x00000005ff067212 */ /* 0x000fe200078e33ff */
[----:B------:R-:W-:Y:S05]  /*06f0*/  BRA `(.L_x_859) ;  /* 0x0000003000007947 */ /* 0x000fea0003800000 */
.L_x_858:
[----:B------:R-:W-:-:S13]  /*0700*/  ISETP.NE.AND P0, PT, R195, 0x1, PT ;  /* 0x00000001c300780c */ /* 0x000fda0003f05270 */
[----:B------:R-:W-:-:S05]  /*0710*/  @P0 IMAD.HI.U32 R3, R6, c[0x0][0x330], RZ ;  /* 0x0000cc0006030a27 */ /* 0x000fca00078e00ff */
[----:B------:R-:W-:-:S05]  /*0720*/  @P0 SHF.R.U32.HI R6, RZ, c[0x0][0x334], R3 ;  /* 0x0000cd00ff060a19 */ /* 0x000fca0000011603 */
.L_x_859:
[----:B------:R-:W-:-:S05]  /*0730*/  IMAD R3, R6, R195, c[0x0][0x32c] ;  /* 0x0000cb0006037624 */ /* 0x000fca00078e02c3 */
[----:B------:R-:W-:-:S04]  /*0740*/  IMNMX R8, R8, R3, PT ;  /* 0x0000000308087217 */ /* 0x000fc80003800200 */
.L_x_857:
[----:B------:R-:W-:Y:S01]  /*0750*/  IADD3 R8, R8, 0x3f, RZ ;  /* 0x0000003f08087810 */ /* 0x000fe20007ffe0ff */
[----:B------:R-:W-:Y:S01]  /*0760*/  @P2 IMAD.HI.U32 R7, R144, c[0x0][0x2c8], RZ ;  /* 0x0000b20090072a27 */ /* 0x000fe200078e00ff */
[C---:B------:R-:W-:Y:S02]  /*0770*/  IADD3 R10, R194.reuse, 0x3f, RZ ;  /* 0x0000003fc20a7810 */ /* 0x040fe40007ffe0ff */
[----:B------:R-:W-:Y:S01]  /*0780*/  SHF.R.S32.HI R3, RZ, 0x1f, R8 ;  /* 0x0000001fff037819 */ /* 0x000fe20000011408 */
[----:B------:R-:W-:Y:S01]  /*0790*/  IMAD.MOV.U32 R6, RZ, RZ, R144 ;  /* 0x000000ffff067224 */ /* 0x000fe200078e0090 */
[----:B------:R-:W-:Y:S01]  /*07a0*/  SHF.R.S32.HI R5, RZ, 0x1f, R10 ;  /* 0x0000001fff057819 */ /* 0x000fe2000001140a */
[----:B------:R-:W-:Y:S01]  /*07b0*/  IMAD.IADD R133, R194, 0x1, -R203 ;  /* 0x00000001c2857824 */ /* 0x000fe200078e0acb */
[----:B------:R-:W-:Y:S02]  /*07c0*/  @P2 SHF.R.U32.HI R6, RZ, c[0x0][0x2cc], R7 ;  /* 0x0000b300ff062a19 */ /* 0x000fe40000011607 */
[----:B------:R-:W-:-:S02]  /*07d0*/  LEA.HI R3, R3, R8, RZ, 0x6 ;  /* 0x0000000803037211 */ /* 0x000fc400078f30ff */
[----:B------:R-:W-:Y:S01]  /*07e0*/  LEA.HI R10, R5, R10, RZ, 0x6 ;  /* 0x0000000a050a7211 */ /* 0x000fe200078f30ff */
[----:B------:R-:W-:Y:S01]  /*07f0*/  IMAD.IADD R5, R133, 0x1, R6 ;  /* 0x0000000185057824 */ /* 0x000fe200078e0206 */
[----:B------:R-:W-:Y:S02]  /*0800*/  SHF.R.S32.HI R3, RZ, 0x6, R3 ;  /* 0x00000006ff037819 */ /* 0x000fe40000011403 */
[----:B------:R-:W-:Y:S02]  /*0810*/  SHF.R.S32.HI R10, RZ, 0x6, R10 ;  /* 0x00000006ff0a7819 */ /* 0x000fe4000001140a */
[----:B------:R-:W-:Y:S02]  /*0820*/  IADD3 R6, R5, -c[0x0][0x324], RZ ;  /* 0x8000c90005067a10 */ /* 0x000fe40007ffe0ff */
[----:B------:R-:W-:Y:S01]  /*0830*/  IMNMX R132, R10, R3, PT ;  /* 0x000000030a847217 */ /* 0x000fe20003800200 */
[----:B------:R-:W-:Y:S05]  /*0840*/  @!P1 BRA `(.L_x_860) ;  /* 0x000000d000009947 */ /* 0x000fea0003800000 */
[----:B------:R-:W-:-:S13]  /*0850*/  ISETP.GT.AND P0, PT, R5, -0x1, PT ;  /* 0xffffffff0500780c */ /* 0x000fda0003f04270 */
[----:B------:R-:W-:Y:S05]  /*0860*/  @P0 BRA `(.L_x_861) ;  /* 0x0000006000000947 */ /* 0x000fea0003800000 */
[----:B------:R-:W-:Y:S02]  /*0870*/  ISETP.NE.AND P0, PT, R195, 0x1, PT ;  /* 0x00000001c300780c */ /* 0x000fe40003f05270 */
[----:B------:R-:W-:-:S11]  /*0880*/  LOP3.LUT R5, RZ, R5, RZ, 0x33, !PT ;  /* 0x00000005ff057212 */ /* 0x000fd600078e33ff */
[----:B------:R-:W-:-:S05]  /*0890*/  @P0 IMAD.HI.U32 R3, R5, c[0x0][0x330], RZ ;  /* 0x0000cc0005030a27 */ /* 0x000fca00078e00ff */
[----:B------:R-:W-:-:S04]  /*08a0*/  @P0 SHF.R.U32.HI R5, RZ, c[0x0][0x334], R3 ;  /* 0x0000cd00ff050a19 */ /* 0x000fc80000011603 */
[----:B------:R-:W-:Y:S01]  /*08b0*/  LOP3.LUT R5, RZ, R5, RZ, 0x33, !PT ;  /* 0x00000005ff057212 */ /* 0x000fe200078e33ff */
[----:B------:R-:W-:Y:S05]  /*08c0*/  BRA `(.L_x_862) ;  /* 0x0000003000007947 */ /* 0x000fea0003800000 */
.L_x_861:
[----:B------:R-:W-:-:S13]  /*08d0*/  ISETP.NE.AND P0, PT, R195, 0x1, PT ;  /* 0x00000001c300780c */ /* 0x000fda0003f05270 */
[----:B------:R-:W-:-:S05]  /*08e0*/  @P0 IMAD.HI.U32 R3, R5, c[0x0][0x330], RZ ;  /* 0x0000cc0005030a27 */ /* 0x000fca00078e00ff */
[----:B------:R-:W-:-:S05]  /*08f0*/  @P0 SHF.R.U32.HI R5, RZ, c[0x0][0x334], R3 ;  /* 0x0000cd00ff050a19 */ /* 0x000fca0000011603 */
.L_x_862:
[----:B------:R-:W-:-:S05]  /*0900*/  IMAD R5, R5, c[0x0][0x32c], RZ ;  /* 0x0000cb0005057a24 */ /* 0x000fca00078e02ff */
[----:B------:R-:W-:-:S04]  /*0910*/  IMNMX R6, R6, R5, !PT ;  /* 0x0000000506067217 */ /* 0x000fc80007800200 */
.L_x_860:
[----:B------:R-:W-:Y:S01]  /*0920*/  SHF.R.S32.HI R193, RZ, 0x1f, R6 ;  /* 0x0000001fffc17819 */ /* 0x000fe20000011406 */
[----:B------:R-:W-:Y:S01]  /*0930*/  CS2R R98, SRZ ;  /* 0x0000000000627805 */ /* 0x000fe2000001ff00 */
[----:B------:R-:W-:Y:S01]  /*0940*/  PLOP3.LUT P2, PT, PT, PT, PT, 0x80, 0x0 ;  /* 0x000000000000781c */ /* 0x000fe20003f4f070 */
[----:B------:R-:W-:Y:S01]  /*0950*/  IMAD.MOV.U32 R5, RZ, RZ, RZ ;  /* 0x000000ffff057224 */ /* 0x000fe200078e00ff */
[----:B------:R-:W-:Y:S01]  /*0960*/  LEA.HI R193, R193, R6, RZ, 0x6 ;  /* 0x00000006c1c17211 */ /* 0x000fe200078f30ff */
[----:B------:R-:W-:Y:S01]  /*0970*/  IMAD.MOV.U32 R96, RZ, RZ, RZ ;  /* 0x000000ffff607224 */ /* 0x000fe200078e00ff */
[----:B------:R-:W-:Y:S01]  /*0980*/  CS2R R94, SRZ ;  /* 0x00000000005e7805 */ /* 0x000fe2000001ff00 */
[----:B------:R-:W-:Y:S01]  /*0990*/  CS2R R92, SRZ ;  /* 0x00000000005c7805 */ /* 0x000fe2000001ff00 */
[----:B------:R-:W-:Y:S01]  /*09a0*/  SHF.R.S32.HI R193, RZ, 0x6, R193 ;  /* 0x00000006ffc17819 */ /* 0x000fe200000114c1 */
[----:B------:R-:W-:Y:S01]  /*09b0*/  CS2R R90, SRZ ;  /* 0x00000000005a7805 */ /* 0x000fe2000001ff00 */
[----:B------:R-:W-:Y:S01]  /*09c0*/  CS2R R88, SRZ ;  /* 0x0000000000587805 */ /* 0x000fe2000001ff00 */
[----:B------:R-:W-:Y:S01]  /*09d0*/  CS2R R86, SRZ ;  /* 0x0000000000567805 */ /* 0x000fe2000001ff00 */
[----:B------:R-:W-:Y:S01]  /*09e0*/  IMNMX R193, RZ, R193, !PT ;  /* 0x000000c1ffc17217 */ /* 0x000fe20007800200 */
[----:B------:R-:W-:Y:S01]  /*09f0*/  CS2R R8, SRZ ;  /* 0x0000000000087805 */ /* 0x000fe2000001ff00 */
[----:B------:R-:W-:Y:S01]  /*0a00*/  IMAD.MOV.U32 R7, RZ, RZ, RZ ;  /* 0x000000ffff077224 */ /* 0x000fe200078e00ff */
[----:B------:R-:W-:Y:S01]  /*0a10*/  CS2R R82, SRZ ;  /* 0x0000000000527805 */ /* 0x000fe2000001ff00 */
[----:B------:R-:W-:Y:S01]  /*0a20*/  ISETP.GT.AND P0, PT, R132, R193, PT ;  /* 0x000000c18400720c */ /* 0x000fe20003f04270 */
        /* <DEDUP_REMOVED lines=43> */
[----:B------:R-:W-:-:S05]  /*0ce0*/  @P0 IMAD.WIDE R14, R202, R11, c[0x0][0x340] ;  /* 0x0000d000ca0e0625 */ /* 0x000fca00078e020b */
[----:B------:R1:W2:Y:S01]  /*0cf0*/  @P0 LDG.E R6, [R14.64] ;  /* 0x000000080e060981 */ /* 0x0002a2000c1e1900 */
[----:B------:R-:W-:Y:S01]  /*0d00*/  SHF.R.S32.HI R87, RZ, 0x1f, R84 ;  /* 0x0000001fff577819 */ /* 0x000fe20000011454 */
[C---:B------:R-:W-:Y:S01]  /*0d10*/  IMAD.WIDE.U32 R24, R4.reuse, c[0x0][0x178], RZ ;  /* 0x00005e0004187a25 */ /* 0x040fe200078e00ff */
[----:B------:R-:W-:Y:S01]  /*0d20*/  SHF.R.S32.HI R9, RZ, 0x1f, R4 ;  /* 0x0000001fff097819 */ /* 0x000fe20000011404 */
[----:B------:R-:W3:Y:S01]  /*0d30*/  S2R R3, SR_CTAID.Y ;  /* 0x0000000000037919 */ /* 0x000ee20000002600 */
[CC--:B------:R-:W-:Y:S01]  /*0d40*/  LEA.HI R7, R87.reuse, R84.reuse, RZ, 0x3 ;  /* 0x0000005457077211 */ /* 0x0c0fe200078f18ff */
[----:B------:R-:W-:Y:S01]  /*0d50*/  BSSY B0, `(.L_x_864) ;  /* 0x000009b000007945 */ /* 0x000fe20003800000 */
[----:B------:R-:W-:Y:S01]  /*0d60*/  LEA.HI R11, R87, R84, RZ, 0x4 ;  /* 0x00000054570b7211 */ /* 0x000fe200078f20ff */
[----:B------:R-:W-:Y:S01]  /*0d70*/  IMAD R9, R9, c[0x0][0x178], RZ ;  /* 0x00005e0009097a24 */ /* 0x000fe200078e02ff */
[----:B------:R-:W-:Y:S02]  /*0d80*/  SHF.R.S32.HI R13, RZ, 0x3, R7 ;  /* 0x00000003ff0d7819 */ /* 0x000fe40000011407 */
[----:B------:R-:W-:Y:S01]  /*0d90*/  LOP3.LUT R5, R7, 0xfffffff8, RZ, 0xc0, !PT ;  /* 0xfffffff807057812 */ /* 0x000fe200078ec0ff */
[----:B------:R-:W-:Y:S01]  /*0da0*/  IMAD R9, R4, c[0x0][0x17c], R9 ;  /* 0x00005f0004097a24 */ /* 0x000fe200078e0209 */
[----:B------:R-:W-:Y:S01]  /*0db0*/  SHF.R.S32.HI R8, RZ, 0x4, R11 ;  /* 0x00000004ff087819 */ /* 0x000fe2000001140b */
[----:B------:R-:W-:Y:S01]  /*0dc0*/  IMAD.SHL.U32 R201, R13, 0x40, RZ ;  /* 0x000000400dc97824 */ /* 0x000fe200078e00ff */
[----:B------:R-:W-:Y:S01]  /*0dd0*/  ISETP.NE.AND P5, PT, R196, 0x1, PT ;  /* 0x00000001c400780c */ /* 0x000fe20003fa5270 */
[----:B------:R-:W-:Y:S01]  /*0de0*/  IMAD.IADD R218, R84, 0x1, -R5 ;  /* 0x0000000154da7824 */ /* 0x000fe200078e0a05 */
[----:B------:R-:W-:Y:S01]  /*0df0*/  LEA.HI R5, R11, R8, RZ, 0x1 ;  /* 0x000000080b057211 */ /* 0x000fe200078f08ff */
[----:B------:R-:W-:Y:S01]  /*0e00*/  IMAD.IADD R25, R25, 0x1, R9 ;  /* 0x0000000119197824 */ /* 0x000fe200078e0209 */
[----:B------:R-:W-:Y:S01]  /*0e10*/  LOP3.LUT R201, R201, 0x1c0, RZ, 0xc0, !PT ;  /* 0x000001c0c9c97812 */ /* 0x000fe200078ec0ff */
[C---:B------:R-:W-:Y:S01]  /*0e20*/  IMAD.SHL.U32 R18, R218.reuse, 0x8, RZ ;  /* 0x00000008da127824 */ /* 0x040fe200078e00ff */
[----:B------:R-:W-:Y:S01]  /*0e30*/  LOP3.LUT R5, R5, 0xfffffffe, RZ, 0xc0, !PT ;  /* 0xfffffffe05057812 */ /* 0x000fe200078ec0ff */
[----:B------:R-:W-:Y:S01]  /*0e40*/  IMAD.SHL.U32 R20, R218, 0x40, RZ ;  /* 0x00000040da147824 */ /* 0x000fe200078e00ff */
[----:B------:R-:W-:-:S02]  /*0e50*/  IADD3 R27, P1, R2, R13, RZ ;  /* 0x0000000d021b7210 */ /* 0x000fc40007f3e0ff */
[----:B------:R-:W-:Y:S01]  /*0e60*/  LOP3.LUT R10, R201, 0x38, R18, 0xf8, !PT ;  /* 0x00000038c90a7812 */ /* 0x000fe200078ef812 */
[----:B------:R-:W-:Y:S01]  /*0e70*/  IMAD.IADD R4, R8, 0x1, -R5 ;  /* 0x0000000108047824 */ /* 0x000fe200078e0a05 */
[----:B------:R-:W-:Y:S01]  /*0e80*/  SHF.R.U32.HI R201, RZ, 0x3, R201 ;  /* 0x00000003ffc97819 */ /* 0x000fe200000116c9 */
[----:B-1----:R-:W-:Y:S01]  /*0e90*/  IMAD R15, R218, 0x20, R13 ;  /* 0x00000020da0f7824 */ /* 0x002fe200078e020d */
[----:B---3--:R-:W-:Y:S01]  /*0ea0*/  SHF.R.S32.HI R5, RZ, 0x1f, R3 ;  /* 0x0000001fff057819 */ /* 0x008fe20000011403 */
[----:B------:R-:W-:Y:S01]  /*0eb0*/  IMAD.WIDE.U32 R24, R3, c[0x0][0x1b8], R24 ;  /* 0x00006e0003187a25 */ /* 0x000fe200078e0018 */
[----:B------:R-:W-:Y:S02]  /*0ec0*/  LOP3.LUT R201, R10, R201, RZ, 0x3c, !PT ;  /* 0x000000c90ac97212 */ /* 0x000fe400078e3cff */
[----:B------:R-:W-:Y:S01]  /*0ed0*/  SHF.R.S32.HI R10, RZ, 0x1f, R2 ;  /* 0x0000001fff0a7819 */ /* 0x000fe20000011402 */
[----:B------:R-:W-:Y:S01]  /*0ee0*/  IMAD R2, R5, c[0x0][0x1b8], RZ ;  /* 0x00006e0005027a24 */ /* 0x000fe200078e02ff */
[----:B------:R-:W-:-:S02]  /*0ef0*/  IADD3 R8, R18, 0x80, RZ ;  /* 0x0000008012087810 */ /* 0x000fc40007ffe0ff */
[----:B------:R-:W-:Y:S01]  /*0f00*/  LOP3.LUT R11, R11, 0xfffffff0, RZ, 0xc0, !PT ;  /* 0xfffffff00b0b7812 */ /* 0x000fe200078ec0ff */
[----:B------:R-:W-:Y:S01]  /*0f10*/  IMAD R9, R3, c[0x0][0x1bc], R2 ;  /* 0x00006f0003097a24 */ /* 0x000fe200078e0202 */
[----:B------:R-:W-:Y:S02]  /*0f20*/  LEA.HI.X.SX32 R10, R13, R10, 0x1, P1 ;  /* 0x0000000a0d0a7211 */ /* 0x000fe400008f0eff */
[----:B------:R-:W-:Y:S01]  /*0f30*/  ISETP.GE.AND P6, PT, R8, c[0x0][0x1d4], PT ;  /* 0x0000750008007a0c */ /* 0x000fe20003fc6270 */
[----:B------:R-:W-:Y:S01]  /*0f40*/  IMAD.IADD R22, R84, 0x1, -R11 ;  /* 0x0000000154167824 */ /* 0x000fe200078e0a0b */
[----:B------:R-:W-:Y:S01]  /*0f50*/  ISETP.GE.AND P1, PT, R8, c[0x0][0x198], PT ;  /* 0x0000660008007a0c */ /* 0x000fe20003f26270 */
[----:B------:R-:W-:Y:S01]  /*0f60*/  IMAD.IADD R8, R144, 0x1, R15 ;  /* 0x0000000190087824 */ /* 0x000fe200078e020f */
[----:B------:R-:W-:Y:S01]  /*0f70*/  SHF.R.S32.HI R15, RZ, 0x1f, R202 ;  /* 0x0000001fff0f7819 */ /* 0x000fe200000114ca */
[----:B------:R-:W-:Y:S01]  /*0f80*/  IMAD.IADD R25, R25, 0x1, R9 ;  /* 0x0000000119197824 */ /* 0x000fe200078e0209 */
[----:B------:R-:W-:Y:S01]  /*0f90*/  SHF.R.S32.HI R17, RZ, 0x1f, R22 ;  /* 0x0000001fff117819 */ /* 0x000fe20000011416 */
[----:B------:R-:W-:Y:S01]  /*0fa0*/  @P5 IMAD.HI.U32 R2, R8, c[0x0][0x2c8], RZ ;  /* 0x0000b20008025a27 */ /* 0x000fe200078e00ff */
[----:B------:R-:W-:-:S02]  /*0fb0*/  SEL R16, R15, RZ, !P3 ;  /* 0x000000ff0f107207 */ /* 0x000fc40005800000 */
[----:B------:R-:W-:Y:S01]  /*0fc0*/  SEL R9, R202, RZ, !P3 ;  /* 0x000000ffca097207 */ /* 0x000fe20005800000 */
[----:B------:R-:W-:Y:S01]  /*0fd0*/  IMAD.MOV.U32 R14, RZ, RZ, R8 ;  /* 0x000000ffff0e7224 */ /* 0x000fe200078e0008 */
[----:B------:R-:W-:Y:S01]  /*0fe0*/  @P5 SHF.R.U32.HI R14, RZ, c[0x0][0x2cc], R2 ;  /* 0x0000b300ff0e5a19 */ /* 0x000fe20000011602 */
[----:B------:R-:W-:Y:S01]  /*0ff0*/  IMAD R16, R16, c[0x0][0x1c0], RZ ;  /* 0x0000700010107a24 */ /* 0x000fe200078e02ff */
[----:B------:R-:W-:Y:S01]  /*1000*/  LEA.HI R2, R17, R22, RZ, 0x3 ;  /* 0x0000001611027211 */ /* 0x000fe200078f18ff */
[----:B------:R-:W-:Y:S01]  /*1010*/  IMAD R12, R10, c[0x0][0x1e0], RZ ;  /* 0x000078000a0c7a24 */ /* 0x000fe200078e02ff */
[----:B------:R-:W-:Y:S01]  /*1020*/  LEA.HI R21, R87, R84, RZ, 0x6 ;  /* 0x0000005457157211 */ /* 0x000fe200078f30ff */
[C---:B------:R-:W-:Y:S01]  /*1030*/  IMAD R16, R9.reuse, c[0x0][0x1c4], R16 ;  /* 0x0000710009107a24 */ /* 0x040fe200078e0210 */
[----:B------:R-:W-:Y:S01]  /*1040*/  SHF.R.S32.HI R19, RZ, 0x1f, R18 ;  /* 0x0000001fff137819 */ /* 0x000fe20000011412 */
[----:B------:R-:W-:Y:S01]  /*1050*/  IMAD.WIDE.U32 R24, R9, c[0x0][0x1c0], R24 ;  /* 0x0000700009187a25 */ /* 0x000fe200078e0018 */
[----:B------:R-:W-:-:S02]  /*1060*/  LOP3.LUT R17, R2, 0xfffffff8, RZ, 0xc0, !PT ;  /* 0xfffffff802117812 */ /* 0x000fc400078ec0ff */
[----:B------:R-:W-:Y:S01]  /*1070*/  SHF.L.U32 R30, R21, 0x3, RZ ;  /* 0x00000003151e7819 */ /* 0x000fe200000006ff */
[--C-:B------:R-:W-:Y:S01]  /*1080*/  IMAD.MOV R21, RZ, RZ, -R14.reuse ;  /* 0x000000ffff157224 */ /* 0x100fe200078e0a0e */
[----:B------:R-:W-:Y:S01]  /*1090*/  SHF.R.S32.HI R9, RZ, 0x1f, R14 ;  /* 0x0000001fff097819 */ /* 0x000fe2000001140e */
[C---:B------:R-:W-:Y:S01]  /*10a0*/  IMAD R12, R27.reuse, c[0x0][0x1e4], R12 ;  /* 0x000079001b0c7a24 */ /* 0x040fe200078e020c */
[----:B------:R-:W-:Y:S01]  /*10b0*/  LOP3.LUT R20, R20, 0x1c0, RZ, 0xc0, !PT ;  /* 0x000001c014147812 */ /* 0x000fe200078ec0ff */
[----:B------:R-:W-:Y:S01]  /*10c0*/  IMAD.WIDE.U32 R28, R27, c[0x0][0x1e0], R18 ;  /* 0x000078001b1c7a25 */ /* 0x000fe200078e0012 */
[----:B------:R-:W-:Y:S02]  /*10d0*/  LOP3.LUT R0, R0, 0xffffffef, RZ, 0xc0, !PT ;  /* 0xffffffef00007812 */ /* 0x000fe400078ec0ff */
[----:B------:R-:W-:Y:S01]  /*10e0*/  LOP3.LUT R7, R20, 0x8, R7, 0xf8, !PT ;  /* 0x0000000814077812 */ /* 0x000fe200078ef807 */
[----:B------:R-:W-:Y:S01]  /*10f0*/  IMAD.IADD R17, R22, 0x1, -R17 ;  /* 0x0000000116117824 */ /* 0x000fe200078e0a11 */
[----:B------:R-:W-:Y:S01]  /*1100*/  SHF.R.U32.HI R20, RZ, 0x3, R20 ;  /* 0x00000003ff147819 */ /* 0x000fe20000011614 */
[----:B------:R-:W-:Y:S01]  /*1110*/  IMAD R21, R21, c[0x0][0x2c4], R8 ;  /* 0x0000b10015157a24 */ /* 0x000fe200078e0208 */
[----:B------:R-:W-:Y:S01]  /*1120*/  LEA.HI R86, R87, R84, RZ, 0x5 ;  /* 0x0000005457567211 */ /* 0x000fe200078f28ff */
[----:B------:R-:W-:Y:S01]  /*1130*/  IMAD.IADD R29, R29, 0x1, R12 ;  /* 0x000000011d1d7824 */ /* 0x000fe200078e020c */
[----:B------:R-:W-:Y:S01]  /*1140*/  LOP3.LUT R7, R7, R20, RZ, 0x3c, !PT ;  /* 0x0000001407077212 */ /* 0x000fe200078e3cff */
[----:B------:R-:W-:Y:S01]  /*1150*/  IMAD.IADD R25, R25, 0x1, R16 ;  /* 0x0000000119197824 */ /* 0x000fe200078e0210 */
[----:B------:R-:W-:Y:S01]  /*1160*/  LOP3.LUT P3, RZ, R17, 0x4, RZ, 0xc0, !PT ;  /* 0x0000000411ff7812 */ /* 0x000fe2000786c0ff */
[----:B------:R-:W-:Y:S01]  /*1170*/  IMAD R9, R9, c[0x0][0x1b0], RZ ;  /* 0x00006c0009097a24 */ /* 0x000fe200078e02ff */
[----:B------:R-:W-:Y:S01]  /*1180*/  LOP3.LUT P2, RZ, R17, 0x2, RZ, 0xc0, !PT ;  /* 0x0000000211ff7812 */ /* 0x000fe2000784c0ff */
[----:B------:R-:W-:Y:S01]  /*1190*/  IMAD R8, R5, c[0x0][0x210], RZ ;  /* 0x0000840005087a24 */ /* 0x000fe200078e02ff */
[----:B------:R-:W-:Y:S01]  /*11a0*/  SHF.L.U32 R17, R17, 0x6, RZ ;  /* 0x0000000611117819 */ /* 0x000fe200000006ff */
[----:B------:R-:W-:Y:S01]  /*11b0*/  IMAD.WIDE.U32 R206, R3, c[0x0][0x1e8], R28 ;  /* 0x00007a0003ce7a25 */ /* 0x000fe200078e001c */
[----:B------:R-:W-:-:S02]  /*11c0*/  P2R R11, PR, RZ, 0x2 ;  /* 0x00000002ff0b7803 */ /* 0x000fc40000000000 */
[----:B------:R-:W-:Y:S01]  /*11d0*/  LOP3.LUT R17, R17, 0x1c0, RZ, 0xc0, !PT ;  /* 0x000001c011117812 */ /* 0x000fe200078ec0ff */
[C---:B------:R-:W-:Y:S01]  /*11e0*/  IMAD R9, R14.reuse, c[0x0][0x1b4], R9 ;  /* 0x00006d000e097a24 */ /* 0x040fe200078e0209 */
[----:B------:R-:W-:Y:S01]  /*11f0*/  LOP3.LUT R201, R201, 0xfffffe00, R30, 0xf8, !PT ;  /* 0xfffffe00c9c97812 */ /* 0x000fe200078ef81e */
[----:B------:R-:W-:Y:S01]  /*1200*/  IMAD.WIDE.U32 R24, R14, c[0x0][0x1b0], R24 ;  /* 0x00006c000e187a25 */ /* 0x000fe200078e0018 */
[----:B------:R-:W-:Y:S02]  /*1210*/  SHF.R.S32.HI R85, RZ, 0x5, R86 ;  /* 0x00000005ff557819 */ /* 0x000fe40000011456 */
[----:B------:R-:W-:Y:S01]  /*1220*/  LOP3.LUT P1, RZ, R218, 0x4, RZ, 0xc0, !PT ;  /* 0x00000004daff7812 */ /* 0x000fe2000782c0ff */
[----:B------:R-:W-:Y:S01]  /*1230*/  IMAD R10, R10, c[0x0][0x208], RZ ;  /* 0x000082000a0a7a24 */ /* 0x000fe200078e02ff */
[----:B------:R-:W-:Y:S01]  /*1240*/  ISETP.GE.AND P5, PT, R18, c[0x0][0x1d4], PT ;  /* 0x0000750012007a0c */ /* 0x000fe20003fa6270 */
[----:B------:R-:W-:Y:S02]  /*1250*/  IMAD.IADD R25, R25, 0x1, R9 ;  /* 0x0000000119197824 */ /* 0x000fe400078e0209 */
[----:B------:R-:W-:-:S02]  /*1260*/  IMAD R10, R27, c[0x0][0x20c], R10 ;  /* 0x000083001b0a7a24 */ /* 0x000fc400078e020a */
[----:B------:R-:W-:-:S04]  /*1270*/  IMAD.WIDE.U32 R26, R27, c[0x0][0x208], R18 ;  /* 0x000082001b1a7a25 */ /* 0x000fc800078e0012 */
[----:B------:R-:W-:-:S04]  /*1280*/  IMAD.WIDE.U32 R24, R21, c[0x0][0x1a8], R24 ;  /* 0x00006a0015187a25 */ /* 0x000fc800078e0018 */
[----:B------:R-:W-:Y:S02]  /*1290*/  IMAD.IADD R27, R27, 0x1, R10 ;  /* 0x000000011b1b7824 */ /* 0x000fe400078e020a */
[C---:B------:R-:W-:Y:S02]  /*12a0*/  IMAD R188, R4.reuse, 0x200, R7 ;  /* 0x0000020004bc7824 */ /* 0x040fe400078e0207 */
[----:B------:R-:W-:Y:S02]  /*12b0*/  IMAD R8, R3, c[0x0][0x214], R8 ;  /* 0x0000850003087a24 */ /* 0x000fe400078e0208 */
[----:B------:R-:W-:-:S05]  /*12c0*/  IMAD.SHL.U32 R4, R4, 0x8, RZ ;  /* 0x0000000804047824 */ /* 0x000fca00078e00ff */
[----:B------:R-:W-:Y:S02]  /*12d0*/  LOP3.LUT R4, R17, 0x8, R4, 0xf8, !PT ;  /* 0x0000000811047812 */ /* 0x000fe400078ef804 */
[----:B------:R-:W-:-:S04]  /*12e0*/  SHF.R.U32.HI R17, RZ, 0x3, R17 ;  /* 0x00000003ff117819 */ /* 0x000fc80000011611 */
[----:B------:R-:W-:Y:S02]  /*12f0*/  LOP3.LUT R4, R4, R17, RZ, 0x3c, !PT ;  /* 0x0000001104047212 */ /* 0x000fe400078e3cff */
[--C-:B--2---:R-:W-:Y:S01]  /*1300*/  @P0 SHF.R.S32.HI R23, RZ, 0x1f, R6.reuse ;  /* 0x0000001fff170819 */ /* 0x104fe20000011406 */
[----:B------:R-:W-:Y:S02]  /*1310*/  @P0 IMAD.MOV.U32 R22, RZ, RZ, R6 ;  /* 0x000000ffff160224 */ /* 0x000fe400078e0006 */
[----:B------:R-:W-:Y:S01]  /*1320*/  IMAD R6, R5, c[0x0][0x1e8], RZ ;  /* 0x00007a0005067a24 */ /* 0x000fe200078e02ff */
[----:B------:R-:W-:Y:S01]  /*1330*/  SHF.R.S32.HI R5, RZ, 0x1f, R21 ;  /* 0x0000001fff057819 */ /* 0x000fe20000011415 */
[----:B------:R-:W-:Y:S02]  /*1340*/  @!P0 IMAD.MOV.U32 R22, RZ, RZ, R202 ;  /* 0x000000ffff168224 */ /* 0x000fe400078e00ca */
[----:B------:R-:W-:Y:S02]  /*1350*/  IMAD R6, R3, c[0x0][0x1ec], R6 ;  /* 0x00007b0003067a24 */ /* 0x000fe400078e0206 */
[----:B------:R-:W-:Y:S01]  /*1360*/  @!P0 IMAD.MOV.U32 R23, RZ, RZ, R15 ;  /* 0x000000ffff178224 */ /* 0x000fe200078e000f */
[----:B------:R-:W-:Y:S01]  /*1370*/  LEA R9, P0, R24, c[0x0][0x160], 0x1 ;  /* 0x0000580018097a11 */ /* 0x000fe200078008ff */
[----:B------:R-:W-:Y:S01]  /*1380*/  IMAD.IADD R207, R207, 0x1, R6 ;  /* 0x00000001cfcf7824 */ /* 0x000fe200078e0206 */
[----:B------:R-:W-:Y:S01]  /*1390*/  SEL R205, R22, RZ, !P4 ;  /* 0x000000ff16cd7207 */ /* 0x000fe20006000000 */
[----:B------:R-:W-:Y:S01]  /*13a0*/  IMAD R6, R5, c[0x0][0x1a8], RZ ;  /* 0x00006a0005067a24 */ /* 0x000fe200078e02ff */
[----:B------:R-:W-:Y:S01]  /*13b0*/  SEL R22, R23, RZ, !P4 ;  /* 0x000000ff17167207 */ /* 0x000fe20006000000 */
[----:B------:R-:W-:Y:S01]  /*13c0*/  IMAD.WIDE.U32 R14, R3, c[0x0][0x210], R26 ;  /* 0x00008400030e7a25 */ /* 0x000fe200078e001a */
[----:B------:R1:W2:Y:S03]  /*13d0*/  SHFL.IDX PT, R20, R9, RZ, 0x181f ;  /* 0x00181fff09147589 */ /* 0x0002a600000e0000 */
[----:B------:R-:W-:-:S02]  /*13e0*/  IMAD R6, R21, c[0x0][0x1ac], R6 ;  /* 0x00006b0015067a24 */ /* 0x000fc400078e0206 */
[----:B------:R-:W-:Y:S01]  /*13f0*/  IMAD.SHL.U32 R3, R2, 0x40, RZ ;  /* 0x0000004002037824 */ /* 0x000fe200078e00ff */
[----:B------:R-:W-:Y:S01]  /*1400*/  LEA.HI R2, R87, R84, RZ, 0x3 ;  /* 0x0000005457027211 */ /* 0x000fe200078f18ff */
[----:B------:R-:W-:Y:S02]  /*1410*/  IMAD.IADD R7, R25, 0x1, R6 ;  /* 0x0000000119077824 */ /* 0x000fe400078e0206 */
[----:B------:R-:W-:Y:S01]  /*1420*/  IMAD R6, R22, c[0x0][0x1f0], RZ ;  /* 0x00007c0016067a24 */ /* 0x000fe200078e02ff */
[----:B------:R-:W-:Y:S01]  /*1430*/  LOP3.LUT R5, R2, 0xfffffff8, RZ, 0xc0, !PT ;  /* 0xfffffff802057812 */ /* 0x000fe200078ec0ff */
[----:B------:R-:W-:Y:S01]  /*1440*/  IMAD R22, R22, c[0x0][0x218], RZ ;  /* 0x0000860016167a24 */ /* 0x000fe200078e02ff */
[----:B------:R-:W-:Y:S01]  /*1450*/  LEA.HI.X R7, R24, c[0x0][0x164], R7, 0x1, P0 ;  /* 0x0000590018077a11 */ /* 0x000fe200000f0c07 */
[----:B------:R-:W-:Y:S01]  /*1460*/  IMAD R213, R205, c[0x0][0x1f4], R6 ;  /* 0x00007d00cdd57a24 */ /* 0x000fe200078e0206 */
[----:B------:R-:W-:Y:S01]  /*1470*/  LOP3.LUT P0, RZ, R218, 0x2, RZ, 0xc0, !PT ;  /* 0x00000002daff7812 */ /* 0x000fe2000780c0ff */
[----:B------:R-:W-:Y:S01]  /*1480*/  IMAD.IADD R10, R84, 0x1, -R5 ;  /* 0x00000001540a7824 */ /* 0x000fe200078e0a05 */
[----:B------:R-:W-:Y:S01]  /*1490*/  LOP3.LUT R4, R4, 0xfffffe00, R3, 0xf8, !PT ;  /* 0xfffffe0004047812 */ /* 0x000fe200078ef803 */
[----:B------:R-:W-:Y:S01]  /*14a0*/  IMAD R6, R203, c[0x0][0x2c4], RZ ;  /* 0x0000b100cb067a24 */ /* 0x000fe200078e02ff */
[----:B------:R-:W-:Y:S01]  /*14b0*/  MOV R2, 0x10 ;  /* 0x0000001000027802 */ /* 0x000fe20000000f00 */
[----:B------:R-:W-:Y:S01]  /*14c0*/  IMAD.IADD R5, R144, 0x1, R13 ;  /* 0x0000000190057824 */ /* 0x000fe200078e020d */
[----:B------:R1:W3:Y:S01]  /*14d0*/  SHFL.IDX PT, R21, R7, RZ, 0x181f ;  /* 0x00181fff07157589 */ /* 0x0002e200000e0000 */
[----:B------:R-:W-:Y:S01]  /*14e0*/  IMAD.IADD R15, R15, 0x1, R8 ;  /* 0x000000010f0f7824 */ /* 0x000fe200078e0208 */
[----:B------:R-:W-:Y:S01]  /*14f0*/  SEL R2, R2, 0xfffffff0, !P2 ;  /* 0xfffffff002027807 */ /* 0x000fe20005000000 */
[----:B------:R-:W-:-:S02]  /*1500*/  IMAD R209, R205, c[0x0][0x21c], R22 ;  /* 0x00008700cdd17a24 */ /* 0x000fc400078e0216 */
[----:B------:R-:W-:Y:S02]  /*1510*/  IMAD.WIDE.U32 R206, R205, c[0x0][0x1f0], R206 ;  /* 0x00007c00cdce7a25 */ /* 0x000fe400078e00ce */
[----:B------:R-:W-:Y:S02]  /*1520*/  @P0 LOP3.LUT R0, R0, 0x10, RZ, 0xfc, !PT ;  /* 0x0000001000000812 */ /* 0x000fe400078efcff */
[----:B------:R-:W-:Y:S01]  /*1530*/  ISETP.GE.AND P0, PT, R5, R6, PT ;  /* 0x000000060500720c */ /* 0x000fe20003f06270 */
[----:B------:R-:W-:Y:S02]  /*1540*/  IMAD.MOV.U32 R3, RZ, RZ, 0x20 ;  /* 0x00000020ff037424 */ /* 0x000fe400078e00ff */
[----:B------:R-:W-:Y:S01]  /*1550*/  IMAD.WIDE.U32 R204, R205, c[0x0][0x218], R14 ;  /* 0x00008600cdcc7a25 */ /* 0x000fe200078e000e */
[----:B------:R-:W-:Y:S02]  /*1560*/  IADD3 R15, R18, 0x40, RZ ;  /* 0x00000040120f7810 */ /* 0x000fe40007ffe0ff */
[----:B------:R-:W-:Y:S01]  /*1570*/  SEL R3, R3, 0xffffffe0, !P3 ;  /* 0xffffffe003037807 */ /* 0x000fe20005800000 */
[----:B------:R-:W-:Y:S01]  /*1580*/  IMAD.SHL.U32 R10, R10, 0x8, RZ ;  /* 0x000000080a0a7824 */ /* 0x000fe200078e00ff */
[----:B------:R-:W-:Y:S01]  /*1590*/  ISETP.GE.AND P4, PT, R15, c[0x0][0x1d4], PT ;  /* 0x000075000f007a0c */ /* 0x000fe20003f86270 */
[----:B------:R-:W-:Y:S01]  /*15a0*/  IMAD.IADD R213, R207, 0x1, R213 ;  /* 0x00000001cfd57824 */ /* 0x000fe200078e02d5 */
[----:B------:R-:W-:Y:S01]  /*15b0*/  ISETP.GE.AND P3, PT, R15, c[0x0][0x198], PT ;  /* 0x000066000f007a0c */ /* 0x000fe20003f66270 */
[----:B------:R-:W-:Y:S01]  /*15c0*/  IMAD.IADD R209, R205, 0x1, R209 ;  /* 0x00000001cdd17824 */ /* 0x000fe200078e02d1 */
[----:B------:R-:W-:Y:S01]  /*15d0*/  ISETP.GE.AND P2, PT, R10, c[0x0][0x198], PT ;  /* 0x000066000a007a0c */ /* 0x000fe20003f46270 */
[----:B------:R-:W-:Y:S07]  /*15e0*/  @P0 BRA `(.L_x_865) ;  /* 0x0000011000000947 */ /* 0x000fee0003800000 */
[----:B--2---:R-:W-:Y:S02]  /*15f0*/  IADD3 R0, R10, 0x80, RZ ;  /* 0x000000800a007810 */ /* 0x004fe40007ffe0ff */
[----:B------:R-:W-:-:S02]  /*1600*/  SHF.R.S32.HI R8, RZ, 0x1f, R15 ;  /* 0x0000001fff087819 */ /* 0x000fc4000001140f */
[----:B------:R-:W-:Y:S02]  /*1610*/  LEA R22, P0, R10, R20, 0x1 ;  /* 0x000000140a167211 */ /* 0x000fe400078008ff */
[----:B------:R-:W-:Y:S02]  /*1620*/  SHF.R.S32.HI R17, RZ, 0x1f, R0 ;  /* 0x0000001fff117819 */ /* 0x000fe40000011400 */
[----:B------:R-:W-:Y:S02]  /*1630*/  LEA.HI R8, R8, R15, RZ, 0x3 ;  /* 0x0000000f08087211 */ /* 0x000fe400078f18ff */
[----:B---3--:R-:W-:Y:S02]  /*1640*/  LEA.HI.X R23, R10, R21, R19, 0x1, P0 ;  /* 0x000000150a177211 */ /* 0x008fe400000f0c13 */
[----:B------:R-:W-:Y:S01]  /*1650*/  LEA.HI R17, R17, R0, RZ, 0x3 ;  /* 0x0000000011117211 */ /* 0x000fe200078f18ff */
[----:B------:R-:W-:Y:S01]  /*1660*/  IMAD.SHL.U32 R0, R201, 0x2, RZ ;  /* 0x00000002c9007824 */ /* 0x000fe200078e00ff */
[----:B------:R-:W-:-:S02]  /*1670*/  ISETP.NE.AND P0, PT, R11, RZ, PT ;  /* 0x000000ff0b00720c */ /* 0x000fc40003f05270 */
        /* <DEDUP_REMOVED lines=8> */
.L_x_865:
[----:B--2---:R-:W-:Y:S05]  /*1700*/  BSYNC B0 ;  /* 0x0000000000007941 */ /* 0x004fea0003800000 */
.L_x_864:
[----:B------:R-:W-:Y:S01]  /*1710*/  IADD3 R17, R5, 0x20, RZ ;  /* 0x0000002005117810 */ /* 0x000fe20007ffe0ff */
[----:B---3--:R2:W3:Y:S01]  /*1720*/  SHFL.IDX PT, R21, R7, 0x1, 0x181f ;  /* 0x00381f0007157f89 */ /* 0x0084e200000e0000 */
[----:B------:R-:W-:Y:S02]  /*1730*/  BSSY B0, `(.L_x_866) ;  /* 0x0000015000007945 */ /* 0x000fe40003800000 */
[----:B------:R-:W-:Y:S01]  /*1740*/  ISETP.GE.AND P0, PT, R17, R6, PT ;  /* 0x000000061100720c */ /* 0x000fe20003f06270 */
[----:B------:R2:W4:-:S12]  /*1750*/  SHFL.IDX PT, R20, R9, 0x1, 0x181f ;  /* 0x00381f0009147f89 */ /* 0x00051800000e0000 */
[----:B------:R-:W-:Y:S05]  /*1760*/  @P0 BRA `(.L_x_867) ;  /* 0x0000011000000947 */ /* 0x000fea0003800000 */
[C---:B------:R-:W-:Y:S01]  /*1770*/  IADD3 R17, R10.reuse, 0x80, RZ ;  /* 0x000000800a117810 */ /* 0x040fe20007ffe0ff */
[----:B------:R-:W-:Y:S01]  /*1780*/  IMAD.SHL.U32 R12, R201, 0x2, RZ ;  /* 0x00000002c90c7824 */ /* 0x000fe200078e00ff */
[----:B------:R-:W-:Y:S02]  /*1790*/  SHF.R.S32.HI R8, RZ, 0x1f, R15 ;  /* 0x0000001fff087819 */ /* 0x000fe4000001140f */
[----:B----4-:R-:W-:Y:S02]  /*17a0*/  LEA R22, P0, R10, R20, 0x1 ;  /* 0x000000140a167211 */ /* 0x010fe400078008ff */
[----:B------:R-:W-:Y:S02]  /*17b0*/  SHF.R.S32.HI R0, RZ, 0x1f, R17 ;  /* 0x0000001fff007819 */ /* 0x000fe40000011411 */
[----:B------:R-:W-:Y:S02]  /*17c0*/  LEA.HI R8, R8, R15, RZ, 0x3 ;  /* 0x0000000f08087211 */ /* 0x000fe400078f18ff */
[----:B---3--:R-:W-:-:S02]  /*17d0*/  LEA.HI.X R23, R10, R21, R19, 0x1, P0 ;  /* 0x000000150a177211 */ /* 0x008fc400000f0c13 */
[----:B------:R-:W-:Y:S02]  /*17e0*/  LEA.HI R0, R0, R17, RZ, 0x3 ;  /* 0x0000001100007211 */ /* 0x000fe400078f18ff */
[----:B------:R-:W-:Y:S01]  /*17f0*/  ISETP.NE.AND P0, PT, R11, RZ, PT ;  /* 0x000000ff0b00720c */ /* 0x000fe20003f05270 */
[----:B------:R-:W-:Y:S01]  /*1800*/  @!PT LDS RZ, [RZ] ;  /* 0x00000000fffff984 */ /* 0x000fe20000000800 */
[----:B------:R3:W-:Y:S01]  /*1810*/  LDGSTS.E.BYPASS.LTC128B.128 [R12+0x19100], [R22.64], !P2 ;  /* 0x19100000160c7fae */ /* 0x0007e2000d101d48 */
[----:B------:R-:W-:Y:S02]  /*1820*/  LOP3.LUT R8, R8, 0xfffffff8, RZ, 0xc0, !PT ;  /* 0xfffffff808087812 */ /* 0x000fe400078ec0ff */
[----:B------:R-:W-:-:S03]  /*1830*/  LOP3.LUT R0, R0, 0xfffffff8, RZ, 0xc0, !PT ;  /* 0xfffffff800007812 */ /* 0x000fc600078ec0ff */
[----:B------:R-:W-:-:S04]  /*1840*/  IMAD.WIDE R16, R8, 0x2, R20 ;  /* 0x0000000208107825 */ /* 0x000fc800078e0214 */
[----:B------:R-:W-:Y:S01]  /*1850*/  IMAD.WIDE R20, R0, 0x2, R20 ;  /* 0x0000000200147825 */ /* 0x000fe200078e0214 */
[----:B------:R3:W-:Y:S04]  /*1860*/  LDGSTS.E.BYPASS.LTC128B.128 [R12+0x1d100], [R16.64], !P3 ;  /* 0x1d100000100c7fae */ /* 0x0007e8000d901d48 */
[----:B------:R3:W-:Y:S02]  /*1870*/  LDGSTS.E.BYPASS.LTC128B.128 [R12+0x21100], [R20.64], !P0 ;  /* 0x21100000140c7fae */ /* 0x0007e4000c101d48 */
.L_x_867:
[----:B------:R-:W-:Y:S05]  /*1880*/  BSYNC B0 ;  /* 0x0000000000007941 */ /* 0x000fea0003800000 */
.L_x_866:
[----:B---3--:R-:W-:Y:S01]  /*1890*/  IADD3 R17, R5, 0x40, RZ ;  /* 0x0000004005117810 */ /* 0x008fe20007ffe0ff */
[----:B------:R3:W1:Y:S01]  /*18a0*/  SHFL.IDX PT, R21, R7, 0x2, 0x181f ;  /* 0x00581f0007157f89 */ /* 0x00066200000e0000 */
[----:B------:R-:W-:Y:S02]  /*18b0*/  BSSY B0, `(.L_x_868) ;  /* 0x0000015000007945 */ /* 0x000fe40003800000 */
[----:B------:R-:W-:Y:S01]  /*18c0*/  ISETP.GE.AND P0, PT, R17, R6, PT ;  /* 0x000000061100720c */ /* 0x000fe20003f06270 */
[----:B----4-:R3:W4:-:S12]  /*18d0*/  SHFL.IDX PT, R20, R9, 0x2, 0x181f ;  /* 0x00581f0009147f89 */ /* 0x01071800000e0000 */
[----:B------:R-:W-:Y:S05]  /*18e0*/  @P0 BRA `(.L_x_869) ;  /* 0x0000011000000947 */ /* 0x000fea0003800000 */
[C---:B------:R-:W-:Y:S01]  /*18f0*/  IADD3 R17, R10.reuse, 0x80, RZ ;  /* 0x000000800a117810 */ /* 0x040fe20007ffe0ff */
[----:B------:R-:W-:Y:S01]  /*1900*/  IMAD.SHL.U32 R12, R201, 0x2, RZ ;  /* 0x00000002c90c7824 */ /* 0x000fe200078e00ff */
[----:B------:R-:W-:Y:S02]  /*1910*/  SHF.R.S32.HI R8, RZ, 0x1f, R15 ;  /* 0x0000001fff087819 */ /* 0x000fe4000001140f */
[----:B----4-:R-:W-:Y:S02]  /*1920*/  LEA R22, P0, R10, R20, 0x1 ;  /* 0x000000140a167211 */ /* 0x010fe400078008ff */
[----:B------:R-:W-:Y:S02]  /*1930*/  SHF.R.S32.HI R0, RZ, 0x1f, R17 ;  /* 0x0000001fff007819 */ /* 0x000fe40000011411 */
[----:B------:R-:W-:Y:S02]  /*1940*/  LEA.HI R8, R8, R15, RZ, 0x3 ;  /* 0x0000000f08087211 */ /* 0x000fe400078f18ff */
[----:B-1----:R-:W-:-:S02]  /*1950*/  LEA.HI.X R23, R10, R21, R19, 0x1, P0 ;  /* 0x000000150a177211 */ /* 0x002fc400000f0c13 */
        /* <DEDUP_REMOVED lines=10> */
.L_x_869:
[----:B------:R-:W-:Y:S05]  /*1a00*/  BSYNC B0 ;  /* 0x0000000000007941 */ /* 0x000fea0003800000 */
.L_x_868:
[----:B-1----:R-:W1:Y:S01]  /*1a10*/  SHFL.IDX PT, R16, R9, 0x3, 0x181f ;  /* 0x00781f0009107f89 */ /* 0x002e6200000e0000 */
[----:B------:R-:W-:Y:S01]  /*1a20*/  IADD3 R5, R5, 0x60, RZ ;  /* 0x0000006005057810 */ /* 0x000fe20007ffe0ff */
[----:B------:R-:W-:Y:S01]  /*1a30*/  IMAD.MOV.U32 R12, RZ, RZ, c[0x0][0x208] ;  /* 0x00008200ff0c7624 */ /* 0x000fe200078e00ff */
[----:B------:R-:W-:Y:S01]  /*1a40*/  P2R R0, PR, RZ, 0x40 ;  /* 0x00000040ff007803 */ /* 0x000fe20000000000 */
[----:B------:R-:W5:Y:S01]  /*1a50*/  SHFL.IDX PT, R17, R7, 0x3, 0x181f ;  /* 0x00781f0007117f89 */ /* 0x000f6200000e0000 */
[----:B------:R-:W-:Y:S01]  /*1a60*/  ISETP.GE.AND P0, PT, R5, R6, PT ;  /* 0x000000060500720c */ /* 0x000fe20003f06270 */
[----:B------:R-:W-:Y:S01]  /*1a70*/  IMAD.SHL.U32 R145, R201, 0x2, RZ ;  /* 0x00000002c9917824 */ /* 0x000fe200078e00ff */
[----:B------:R-:W-:Y:S01]  /*1a80*/  P2R R8, PR, RZ, 0x2 ;  /* 0x00000002ff087803 */ /* 0x000fe20000000000 */
[----:B------:R-:W-:Y:S01]  /*1a90*/  IMAD.MOV.U32 R208, RZ, RZ, R204 ;  /* 0x000000ffffd07224 */ /* 0x000fe200078e00cc */
[----:B------:R-:W-:Y:S01]  /*1aa0*/  ISETP.NE.AND P1, PT, R11, RZ, PT ;  /* 0x000000ff0b00720c */ /* 0x000fe20003f25270 */
[----:B------:R-:W-:Y:S01]  /*1ab0*/  IMAD.MOV.U32 R200, RZ, RZ, c[0x0][0x1e0] ;  /* 0x00007800ffc87624 */ /* 0x000fe200078e00ff */
[----:B------:R-:W-:Y:S01]  /*1ac0*/  IADD3 R11, R10, 0x80, RZ ;  /* 0x000000800a0b7810 */ /* 0x000fe20007ffe0ff */
[----:B------:R-:W-:Y:S01]  /*1ad0*/  IMAD.MOV.U32 R212, RZ, RZ, R206 ;  /* 0x000000ffffd47224 */ /* 0x000fe200078e00ce */
[----:B------:R-:W-:Y:S01]  /*1ae0*/  IADD3 R21, R132, -0x1, RZ ;  /* 0xffffffff84157810 */ /* 0x000fe20007ffe0ff */
[----:B------:R-:W-:Y:S01]  /*1af0*/  IMAD.MOV.U32 R197, RZ, RZ, 0x5 ;  /* 0x00000005ffc57424 */ /* 0x000fe200078e00ff */
[----:B------:R-:W-:Y:S01]  /*1b00*/  LEA.HI R87, R87, R84, RZ, 0x2 ;  /* 0x0000005457577211 */ /* 0x000fe200078f10ff */
[----:B------:R-:W-:Y:S01]  /*1b10*/  IMAD.SHL.U32 R198, R12, 0x20, RZ ;  /* 0x000000200cc67824 */ /* 0x000fe200078e00ff */
[----:B------:R-:W-:Y:S01]  /*1b20*/  SHF.R.S32.HI R14, RZ, 0x1f, R21 ;  /* 0x0000001fff0e7819 */ /* 0x000fe20000011415 */
[----:B------:R-:W-:Y:S01]  /*1b30*/  IMAD.MOV.U32 R192, RZ, RZ, 0x40 ;  /* 0x00000040ffc07424 */ /* 0x000fe200078e00ff */
[-C--:B------:R-:W-:Y:S01]  /*1b40*/  SHF.L.U64.HI R199, R200, R197.reuse, c[0x0][0x1e4] ;  /* 0x00007900c8c77619 */ /* 0x080fe200000102c5 */
[----:B------:R-:W-:Y:S01]  /*1b50*/  IMAD.SHL.U32 R77, R198, 0x2, RZ ;  /* 0x00000002c64d7824 */ /* 0x000fe200078e00ff */
[----:B------:R-:W-:Y:S01]  /*1b60*/  SHF.L.U64.HI R197, R12, R197, c[0x0][0x20c] ;  /* 0x000083000cc57619 */ /* 0x000fe200000102c5 */
[----:B------:R-:W-:Y:S01]  /*1b70*/  IMAD.SHL.U32 R188, R188, 0x2, RZ ;  /* 0x00000002bcbc7824 */ /* 0x000fe200078e00ff */
[----:B------:R-:W-:Y:S01]  /*1b80*/  LOP3.LUT R87, R87, 0xfffffffc, RZ, 0xc0, !PT ;  /* 0xfffffffc57577812 */ /* 0x000fe200078ec0ff */
[----:B------:R-:W-:Y:S01]  /*1b90*/  IMAD.MOV.U32 R189, RZ, RZ, 0x20 ;  /* 0x00000020ffbd7424 */ /* 0x000fe200078e00ff */
[----:B-1----:R-:W-:Y:S01]  /*1ba0*/  @!P0 LEA R18, P6, R10, R16, 0x1 ;  /* 0x000000100a128211 */ /* 0x002fe200078c08ff */
[----:B------:R-:W-:Y:S01]  /*1bb0*/  IMAD.SHL.U32 R187, R2, 0x2, RZ ;  /* 0x0000000202bb7824 */ /* 0x000fe200078e00ff */
[----:B------:R-:W-:Y:S01]  /*1bc0*/  ULDC UR6, c[0x0][0x324] ;  /* 0x0000c90000067ab9 */ /* 0x000fe20000000800 */
[----:B------:R-:W-:Y:S01]  /*1bd0*/  IADD3 R214, R145, 0x100, RZ ;  /* 0x0000010091d67810 */ /* 0x000fe20007ffe0ff */
[----:B------:R-:W-:Y:S01]  /*1be0*/  ULOP3.LUT UR6, URZ, UR6, URZ, 0x33, !UPT ;  /* 0x000000063f067292 */ /* 0x000fe2000f8e333f */
[----:B-----5:R-:W-:-:S02]  /*1bf0*/  @!P0 LEA.HI.X R19, R10, R17, R19, 0x1, P6 ;  /* 0x000000110a138211 */ /* 0x020fc400030f0c13 */
[----:B------:R-:W-:Y:S02]  /*1c00*/  ISETP.NE.AND P6, PT, R0, RZ, PT ;  /* 0x000000ff0000720c */ /* 0x000fe40003fc5270 */
[----:B------:R-:W-:Y:S01]  /*1c10*/  @!P0 SHF.R.S32.HI R0, RZ, 0x1f, R15 ;  /* 0x0000001fff008819 */ /* 0x000fe2000001140f */
[----:B------:R-:W-:Y:S01]  /*1c20*/  @!PT LDS RZ, [RZ] ;  /* 0x00000000fffff984 */ /* 0x000fe20000000800 */
[----:B------:R1:W-:Y:S03]  /*1c30*/  @!P0 LDGSTS.E.BYPASS.LTC128B.128 [R145+0x1b100], [R18.64], !P2 ;  /* 0x1b10000012918fae */ /* 0x0003e6000d101d48 */
[----:B------:R-:W-:Y:S02]  /*1c40*/  @!P0 LEA.HI R5, R0, R15, RZ, 0x3 ;  /* 0x0000000f00058211 */ /* 0x000fe400078f18ff */
[----:B------:R-:W-:Y:S02]  /*1c50*/  @!P0 SHF.R.S32.HI R0, RZ, 0x1f, R11 ;  /* 0x0000001fff008819 */ /* 0x000fe4000001140b */
[----:B------:R-:W-:-:S05]  /*1c60*/  @!P0 LOP3.LUT R5, R5, 0xfffffff8, RZ, 0xc0, !PT ;  /* 0xfffffff805058812 */ /* 0x000fca00078ec0ff */
[----:B------:R-:W-:Y:S01]  /*1c70*/  @!P0 IMAD.WIDE R22, R5, 0x2, R16 ;  /* 0x0000000205168825 */ /* 0x000fe200078e0210 */
[----:B------:R-:W-:-:S04]  /*1c80*/  @!P0 LEA.HI R5, R0, R11, RZ, 0x3 ;  /* 0x0000000b00058211 */ /* 0x000fc800078f18ff */
[----:B------:R-:W-:Y:S01]  /*1c90*/  @!P0 LOP3.LUT R5, R5, 0xfffffff8, RZ, 0xc0, !PT ;  /* 0xfffffff805058812 */ /* 0x000fe200078ec0ff */
[----:B------:R5:W-:Y:S04]  /*1ca0*/  @!P0 LDGSTS.E.BYPASS.LTC128B.128 [R145+0x1f100], [R22.64], !P3 ;  /* 0x1f10000016918fae */ /* 0x000be8000d901d48 */
[----:B------:R-:W-:-:S04]  /*1cb0*/  @!P0 IMAD.WIDE R24, R5, 0x2, R16 ;  /* 0x0000000205188825 */ /* 0x000fc800078e0210 */
[----:B------:R-:W-:Y:S01]  /*1cc0*/  IMAD.MOV.U32 R5, RZ, RZ, 0x6 ;  /* 0x00000006ff057424 */ /* 0x000fe200078e00ff */
[----:B------:R2:W-:Y:S01]  /*1cd0*/  @!P0 LDGSTS.E.BYPASS.LTC128B.128 [R145+0x23100], [R24.64], !P1 ;  /* 0x2310000018918fae */ /* 0x0005e2000c901d48 */
[----:B------:R-:W-:-:S03]  /*1ce0*/  IMAD.SHL.U32 R17, R12, 0x40, RZ ;  /* 0x000000400c117824 */ /* 0x000fc600078e00ff */
[----:B------:R-:W-:Y:S01]  /*1cf0*/  SHF.L.U64.HI R6, R12, R5, c[0x0][0x20c] ;  /* 0x000083000c067619 */ /* 0x000fe20000010205 */
[----:B------:R-:W0:Y:S04]  /*1d00*/  LDGDEPBAR ;  /* 0x00000000000079af */ /* 0x000e280000000000 */
[----:B------:R-:W-:-:S04]  /*1d10*/  IMAD R0, R6, R21, RZ ;  /* 0x0000001506007224 */ /* 0x000fc800078e02ff */
[-C--:B------:R-:W-:Y:S02]  /*1d20*/  IMAD R0, R14, R17.reuse, R0 ;  /* 0x000000110e007224 */ /* 0x080fe400078e0200 */
[----:B-----5:R-:W-:-:S04]  /*1d30*/  IMAD.WIDE.U32 R22, R21, R17, R208 ;  /* 0x0000001115167225 */ /* 0x020fc800078e00d0 */
[----:B------:R-:W-:Y:S01]  /*1d40*/  IMAD.IADD R0, R23, 0x1, R0 ;  /* 0x0000000117007824 */ /* 0x000fe200078e0200 */
[----:B------:R-:W-:Y:S01]  /*1d50*/  BAR.SYNC.DEFER_BLOCKING 0x0 ;  /* 0x0000000000007b1d */ /* 0x000fe20000010000 */
[----:B-1----:R-:W-:-:S04]  /*1d60*/  LEA R18, P0, R22, c[0x0][0x1f8], 0x1 ;  /* 0x00007e0016127a11 */ /* 0x002fc800078008ff */
[----:B------:R-:W-:Y:S02]  /*1d70*/  LEA.HI.X R19, R22, c[0x0][0x1fc], R0, 0x1, P0 ;  /* 0x00007f0016137a11 */ /* 0x000fe400000f0c00 */
[----:B------:R-:W-:-:S13]  /*1d80*/  ISETP.GT.AND P0, PT, R21, R193, PT ;  /* 0x000000c11500720c */ /* 0x000fda0003f04270 */
[----:B--23--:R-:W-:-:S04]  /*1d90*/  @P0 IADD3 R7, R132, -0x2, RZ ;  /* 0xfffffffe84070810 */ /* 0x00cfc80007ffe0ff */
[----:B------:R-:W-:Y:S01]  /*1da0*/  @P0 SHF.R.S32.HI R0, RZ, 0x1f, R7 ;  /* 0x0000001fff000819 */ /* 0x000fe20000011407 */
[----:B------:R-:W-:Y:S02]  /*1db0*/  @P0 IMAD R9, R6, R7, RZ ;  /* 0x0000000706090224 */ /* 0x000fe400078e02ff */
[----:B------:R-:W-:-:S04]  /*1dc0*/  @P0 IMAD.WIDE.U32 R6, R7, R17, R208 ;  /* 0x0000001107060225 */ /* 0x000fc800078e00d0 */
[----:B------:R-:W-:Y:S01]  /*1dd0*/  @P0 IMAD R0, R0, R17, R9 ;  /* 0x0000001100000224 */ /* 0x000fe200078e0209 */
[----:B------:R-:W-:Y:S02]  /*1de0*/  @P0 LEA R52, P2, R6, c[0x0][0x1f8], 0x1 ;  /* 0x00007e0006340a11 */ /* 0x000fe400078408ff */
[----:B------:R-:W-:Y:S01]  /*1df0*/  @P0 IADD3 R9, R132, -0x2, RZ ;  /* 0xfffffffe84090810 */ /* 0x000fe20007ffe0ff */
[----:B------:R-:W-:Y:S02]  /*1e00*/  @P0 IMAD.IADD R0, R7, 0x1, R0 ;  /* 0x0000000107000824 */ /* 0x000fe400078e0200 */
[----:B------:R-:W-:-:S03]  /*1e10*/  IMAD.SHL.U32 R7, R200, 0x40, RZ ;  /* 0x00000040c8077824 */ /* 0x000fc600078e00ff */
[----:B------:R-:W-:Y:S01]  /*1e20*/  @P0 LEA.HI.X R53, R6, c[0x0][0x1fc], R0, 0x1, P2 ;  /* 0x00007f0006350a11 */ /* 0x000fe200010f0c00 */
[----:B------:R-:W-:Y:S01]  /*1e30*/  @P0 IMAD.WIDE.U32 R22, R9, R7, R212 ;  /* 0x0000000709160225 */ /* 0x000fe200078e00d4 */
[C---:B------:R-:W-:Y:S02]  /*1e40*/  SHF.L.U64.HI R6, R200.reuse, R5, c[0x0][0x1e4] ;  /* 0x00007900c8067619 */ /* 0x040fe40000010205 */
[----:B------:R-:W-:Y:S01]  /*1e50*/  @P0 SHF.R.S32.HI R5, RZ, 0x1f, R9 ;  /* 0x0000001fff050819 */ /* 0x000fe20000011409 */
[----:B------:R-:W-:Y:S01]  /*1e60*/  IMAD.SHL.U32 R200, R200, 0x20, RZ ;  /* 0x00000020c8c87824 */ /* 0x000fe200078e00ff */
[----:B------:R-:W-:Y:S01]  /*1e70*/  @P0 LEA R16, P2, R22, c[0x0][0x1c8], 0x1 ;  /* 0x0000720016100a11 */ /* 0x000fe200078408ff */
[----:B------:R-:W-:Y:S01]  /*1e80*/  @P0 IMAD R0, R6, R9, RZ ;  /* 0x0000000906000224 */ /* 0x000fe200078e02ff */
[----:B------:R-:W-:-:S03]  /*1e90*/  P2R R9, PR, RZ, 0x1 ;  /* 0x00000001ff097803 */ /* 0x000fc60000000000 */
[----:B------:R-:W-:Y:S02]  /*1ea0*/  @P0 IMAD R0, R5, R7, R0 ;  /* 0x0000000705000224 */ /* 0x000fe400078e0200 */
[----:B------:R-:W-:Y:S02]  /*1eb0*/  IMAD.SHL.U32 R5, R21, 0x40, RZ ;  /* 0x0000004015057824 */ /* 0x000fe400078e00ff */
[----:B------:R-:W-:-:S05]  /*1ec0*/  @P0 IMAD.IADD R0, R23, 0x1, R0 ;  /* 0x0000000117000824 */ /* 0x000fca00078e0200 */
[----:B------:R-:W-:Y:S01]  /*1ed0*/  @P0 LEA.HI.X R17, R22, c[0x0][0x1cc], R0, 0x1, P2 ;  /* 0x0000730016110a11 */ /* 0x000fe200010f0c00 */
[----:B------:R-:W-:Y:S02]  /*1ee0*/  IMAD R0, R6, R21, RZ ;  /* 0x0000001506007224 */ /* 0x000fe400078e02ff */
[----:B----4-:R-:W-:-:S04]  /*1ef0*/  IMAD.WIDE.U32 R20, R21, R7, R212 ;  /* 0x0000000715147225 */ /* 0x010fc800078e00d4 */
[----:B------:R-:W-:Y:S01]  /*1f00*/  IMAD R14, R14, R7, R0 ;  /* 0x000000070e0e7224 */ /* 0x000fe200078e0200 */
[----:B------:R-:W-:-:S03]  /*1f10*/  IADD3 R0, -R5, R194, -R13 ;  /* 0x000000c205007210 */ /* 0x000fc60007ffe90d */
[----:B------:R-:W-:Y:S01]  /*1f20*/  IMAD.IADD R14, R21, 0x1, R14 ;  /* 0x00000001150e7824 */ /* 0x000fe200078e020e */
[----:B------:R-:W-:-:S13]  /*1f30*/  ISETP.GE.AND P3, PT, R0, 0x1, PT ;  /* 0x000000010000780c */ /* 0x000fda0003f66270 */
[----:B------:R-:W-:-:S04]  /*1f40*/  @P3 LEA R22, P2, R20, c[0x0][0x1c8], 0x1 ;  /* 0x0000720014163a11 */ /* 0x000fc800078408ff */
[----:B------:R-:W-:Y:S02]  /*1f50*/  @P3 LEA.HI.X R23, R20, c[0x0][0x1cc], R14, 0x1, P2 ;  /* 0x0000730014173a11 */ /* 0x000fe400010f0c0e */
[----:B------:R-:W-:-:S03]  /*1f60*/  ISETP.GT.AND P2, PT, R0, 0x20, PT ;  /* 0x000000200000780c */ /* 0x000fc60003f44270 */
[----:B------:R-:W-:Y:S01]  /*1f70*/  @!PT LDS RZ, [RZ] ;  /* 0x00000000fffff984 */ /* 0x000fe20000000800 */
[----:B------:R-:W-:Y:S01]  /*1f80*/  @!PT LDS RZ, [RZ] ;  /* 0x00000000fffff984 */ /* 0x000fe20000000800 */
[----:B------:R-:W-:Y:S01]  /*1f90*/  @!PT LDS RZ, [RZ] ;  /* 0x00000000fffff984 */ /* 0x000fe20000000800 */
[----:B------:R1:W-:Y:S04]  /*1fa0*/  @P3 LDGSTS.E.BYPASS.LTC128B.128 [R145+0xc100], [R22.64], !P5 ;  /* 0x0c10000016913fae */ /* 0x0003e8000e901d48 */
[----:B------:R1:W-:Y:S04]  /*1fb0*/  @P3 LDGSTS.E.BYPASS.LTC128B.128 [R145+0xe100], [R22.64+0x80], !P4 ;  /* 0x0e10008016913fae */ /* 0x0003e8000e101d48 */
[----:B------:R1:W-:Y:S01]  /*1fc0*/  @P3 LDGSTS.E.BYPASS.LTC128B.128 [R145+0x10100], [R22.64+0x100], !P6 ;  /* 0x1010010016913fae */ /* 0x0003e2000f101d48 */
[----:B------:R-:W-:Y:S02]  /*1fd0*/  ISETP.GE.AND P3, PT, R15, c[0x0][0x1d4], PT ;  /* 0x000075000f007a0c */ /* 0x000fe40003f66270 */
[----:B------:R-:W-:-:S04]  /*1fe0*/  @P2 IADD3 R13, P1, R200, R20, RZ ;  /* 0x00000014c80d2210 */ /* 0x000fc80007f3e0ff */
[----:B------:R-:W-:Y:S01]  /*1ff0*/  @P2 LEA R20, P0, R13, c[0x0][0x1c8], 0x1 ;  /* 0x000072000d142a11 */ /* 0x000fe200078008ff */
[----:B------:R-:W-:Y:S01]  /*2000*/  @P2 IMAD.X R14, R199, 0x1, R14, P1 ;  /* 0x00000001c70e2824 */ /* 0x000fe200008e060e */
[----:B------:R-:W-:-:S04]  /*2010*/  ISETP.GE.AND P1, PT, R10, c[0x0][0x1d4], PT ;  /* 0x000075000a007a0c */ /* 0x000fc80003f26270 */
[----:B------:R-:W-:-:S05]  /*2020*/  @P2 LEA.HI.X R21, R13, c[0x0][0x1cc], R14, 0x1, P0 ;  /* 0x000073000d152a11 */ /* 0x000fca00000f0c0e */
[----:B------:R1:W-:Y:S04]  /*2030*/  @P2 LDGSTS.E.BYPASS.LTC128B.128 [R145+0xd100], [R20.64], !P5 ;  /* 0x0d10000014912fae */ /* 0x0003e8000e901d48 */
[----:B------:R1:W-:Y:S04]  /*2040*/  @P2 LDGSTS.E.BYPASS.LTC128B.128 [R145+0xf100], [R20.64+0x80], !P4 ;  /* 0x0f10008014912fae */ /* 0x0003e8000e101d48 */
[----:B------:R1:W-:Y:S01]  /*2050*/  @P2 LDGSTS.E.BYPASS.LTC128B.128 [R145+0x11100], [R20.64+0x100], !P6 ;  /* 0x1110010014912fae */ /* 0x0003e2000f101d48 */
[C---:B------:R-:W-:Y:S02]  /*2060*/  ISETP.LT.OR P2, PT, R0.reuse, 0x1, P1 ;  /* 0x000000010000780c */ /* 0x040fe40000f41670 */
[C---:B------:R-:W-:Y:S01]  /*2070*/  ISETP.LT.OR P1, PT, R0.reuse, 0x21, P1 ;  /* 0x000000210000780c */ /* 0x040fe20000f21670 */
[----:B------:R-:W0:Y:S10]  /*2080*/  LDGDEPBAR ;  /* 0x00000000000079af */ /* 0x000e340000000000 */
[----:B------:R2:W-:Y:S01]  /*2090*/  LDGSTS.E.BYPASS.LTC128B.128 [R145+0x100], [R18.64], !P2 ;  /* 0x0010000012917fae */ /* 0x0005e2000d101d48 */
[----:B------:R-:W-:-:S02]  /*20a0*/  ISETP.LT.OR P2, PT, R0, 0x1, P3 ;  /* 0x000000010000780c */ /* 0x000fc40001f41670 */
[----:B------:R-:W-:-:S11]  /*20b0*/  ISETP.LT.OR P3, PT, R0, 0x21, P3 ;  /* 0x000000210000780c */ /* 0x000fd60001f61670 */
[----:B------:R2:W-:Y:S01]  /*20c0*/  LDGSTS.E.BYPASS.LTC128B.128 [R145+0x2100], [R18.64+0x80], !P2 ;  /* 0x0210008012917fae */ /* 0x0005e2000d101d48 */
[----:B------:R-:W-:Y:S02]  /*20d0*/  ISETP.GE.AND P2, PT, R11, c[0x0][0x1d4], PT ;  /* 0x000075000b007a0c */ /* 0x000fe40003f46270 */
[----:B------:R-:W-:Y:S02]  /*20e0*/  SHF.L.U64.HI R11, R198, 0x1, R197 ;  /* 0x00000001c60b7819 */ /* 0x000fe400000102c5 */
[C---:B------:R-:W-:Y:S02]  /*20f0*/  ISETP.LT.OR P0, PT, R0.reuse, 0x1, P2 ;  /* 0x000000010000780c */ /* 0x040fe40001701670 */
[----:B------:R-:W-:Y:S01]  /*2100*/  ISETP.LT.OR P2, PT, R0, 0x21, P2 ;  /* 0x000000210000780c */ /* 0x000fe20001741670 */
[----:B------:R-:W-:-:S04]  /*2110*/  IMAD R0, R85, 0x400, R4 ;  /* 0x0000040055007824 */ /* 0x000fc800078e0204 */
[C---:B------:R-:W-:Y:S01]  /*2120*/  IMAD.SHL.U32 R72, R0.reuse, 0x2, RZ ;  /* 0x0000000200487824 */ /* 0x040fe200078e00ff */
[----:B------:R-:W-:-:S05]  /*2130*/  LEA R190, R0, 0x18100, 0x1 ;  /* 0x0001810000be7811 */ /* 0x000fca00078e08ff */
[----:B------:R2:W-:Y:S01]  /*2140*/  LDGSTS.E.BYPASS.LTC128B.128 [R145+0x4100], [R18.64+0x100], !P0 ;  /* 0x0410010012917fae */ /* 0x0005e2000c101d48 */
[----:B------:R-:W-:Y:S01]  /*2150*/  IADD3 R12, P0, R77, R18, RZ ;  /* 0x000000124d0c7210 */ /* 0x000fe20007f1e0ff */
[----:B------:R-:W-:Y:S02]  /*2160*/  IMAD.IADD R186, R190, 0x1, R187 ;  /* 0x00000001beba7824 */ /* 0x000fe400078e02bb */
[----:B------:R-:W-:Y:S02]  /*2170*/  IMAD R185, R3, 0x2, R190 ;  /* 0x0000000203b97824 */ /* 0x000fe400078e02be */
[----:B------:R-:W-:Y:S01]  /*2180*/  IMAD.X R13, R11, 0x1, R19, P0 ;  /* 0x000000010b0d7824 */ /* 0x000fe200000e0613 */
[----:B------:R-:W-:Y:S01]  /*2190*/  ISETP.NE.AND P0, PT, R9, RZ, PT ;  /* 0x000000ff0900720c */ /* 0x000fe20003f05270 */
[----:B------:R-:W-:-:S03]  /*21a0*/  IMAD R184, R3, 0x2, R186 ;  /* 0x0000000203b87824 */ /* 0x000fc600078e02ba */
[----:B------:R3:W-:Y:S01]  /*21b0*/  LDGSTS.E.BYPASS.LTC128B.128 [R145+0x1100], [R12.64], !P1 ;  /* 0x011000000c917fae */ /* 0x0007e2000c901d48 */
[----:B------:R-:W-:-:S03]  /*21c0*/  ISETP.NE.AND P1, PT, R8, RZ, PT ;  /* 0x000000ff0800720c */ /* 0x000fc60003f25270 */
[----:B------:R3:W-:Y:S01]  /*21d0*/  LDGSTS.E.BYPASS.LTC128B.128 [R145+0x3100], [R12.64+0x80], !P3 ;  /* 0x031000800c917fae */ /* 0x0007e2000d901d48 */
[----:B------:R-:W-:Y:S02]  /*21e0*/  SEL R192, R192, 0xffffffc0, !P1 ;  /* 0xffffffc0c0c07807 */ /* 0x000fe40004800000 */
[----:B------:R-:W-:Y:S01]  /*21f0*/  LOP3.LUT P3, RZ, R218, 0x2, RZ, 0xc0, !PT ;  /* 0x00000002daff7812 */ /* 0x000fe2000786c0ff */
[----:B------:R3:W-:Y:S01]  /*2200*/  LDGSTS.E.BYPASS.LTC128B.128 [R145+0x5100], [R12.64+0x100], !P2 ;  /* 0x051001000c917fae */ /* 0x0007e2000d101d48 */
[----:B------:R-:W-:Y:S01]  /*2210*/  @P0 IADD3 R76, P1, R77, R52, RZ ;  /* 0x000000344d4c0210 */ /* 0x000fe20007f3e0ff */
[----:B------:R-:W-:Y:S01]  /*2220*/  IMAD.IADD R2, R188, 0x1, R192 ;  /* 0x00000001bc027824 */ /* 0x000fe200078e02c0 */
[----:B------:R-:W-:Y:S01]  /*2230*/  SEL R189, R189, 0xffffffe0, !P3 ;  /* 0xffffffe0bdbd7807 */ /* 0x000fe20005800000 */
[----:B------:R-:W0:Y:S01]  /*2240*/  LDGDEPBAR ;  /* 0x00000000000079af */ /* 0x000e220000000000 */
[----:B------:R-:W-:Y:S01]  /*2250*/  ISETP.NE.AND P3, PT, R196, 0x1, PT ;  /* 0x00000001c400780c */ /* 0x000fe20003f65270 */
[----:B------:R-:W-:Y:S01]  /*2260*/  @P0 IMAD.X R77, R11, 0x1, R53, P1 ;  /* 0x000000010b4d0824 */ /* 0x000fe200008e0635 */
[----:B------:R-:W-:Y:S01]  /*2270*/  @P0 LEA R8, P1, R200, R16, 0x1 ;  /* 0x00000010c8080211 */ /* 0x000fe200078208ff */
[----:B------:R2:W-:Y:S01]  /*2280*/  @P0 LDGSTS.E.BYPASS.LTC128B.128 [R145+0x12100], [R16.64], !P5 ;  /* 0x1210000010910fae */ /* 0x0005e2000e901d48 */
[----:B------:R-:W-:-:S02]  /*2290*/  IMAD.IADD R89, R188, 0x1, R189 ;  /* 0x00000001bc597824 */ /* 0x000fc400078e02bd */
[----:B------:R-:W-:Y:S01]  /*22a0*/  @P0 LEA.HI.X R9, R200, R17, R199, 0x1, P1 ;  /* 0x00000011c8090211 */ /* 0x000fe200008f0cc7 */
[----:B------:R2:W-:Y:S01]  /*22b0*/  @P0 LDGSTS.E.BYPASS.LTC128B.128 [R145+0x14100], [R16.64+0x80], !P4 ;  /* 0x1410008010910fae */ /* 0x0005e2000e101d48 */
[----:B------:R-:W-:-:S03]  /*22c0*/  IMAD.IADD R0, R192, 0x1, R89 ;  /* 0x00000001c0007824 */ /* 0x000fc600078e0259 */
[----:B------:R2:W-:Y:S04]  /*22d0*/  @P0 LDGSTS.E.BYPASS.LTC128B.128 [R145+0x16100], [R16.64+0x100], !P6 ;  /* 0x1610010010910fae */ /* 0x0005e8000f101d48 */
[----:B------:R4:W-:Y:S04]  /*22e0*/  @P0 LDGSTS.E.BYPASS.LTC128B.128 [R145+0x13100], [R8.64], !P5 ;  /* 0x1310000008910fae */ /* 0x0009e8000e901d48 */
[----:B------:R4:W-:Y:S04]  /*22f0*/  @P0 LDGSTS.E.BYPASS.LTC128B.128 [R145+0x15100], [R8.64+0x80], !P4 ;  /* 0x1510008008910fae */ /* 0x0009e8000e101d48 */
[----:B------:R4:W-:Y:S04]  /*2300*/  @P0 LDGSTS.E.BYPASS.LTC128B.128 [R145+0x17100], [R8.64+0x100], !P6 ;  /* 0x1710010008910fae */ /* 0x0009e8000f101d48 */
[----:B------:R-:W0:Y:S01]  /*2310*/  LDGDEPBAR ;  /* 0x00000000000079af */ /* 0x000e220000000000 */
[----:B------:R-:W-:-:S04]  /*2320*/  DEPBAR.LE SB0, 0x3 ;  /* 0x000080c00000791a */ /* 0x000fc80000000000 */
[----:B------:R-:W-:-:S04]  /*2330*/  DEPBAR.LE SB0, 0x2 ;  /* 0x000080800000791a */ /* 0x000fc80000000000 */
[----:B------:R-:W-:Y:S06]  /*2340*/  BAR.SYNC.DEFER_BLOCKING 0x0 ;  /* 0x0000000000007b1d */ /* 0x000fec0000010000 */
[----:B------:R-:W-:Y:S04]  /*2350*/  LDSM.16.M88.4 R72, [R72+0x18100] ;  /* 0x018100004848783b */ /* 0x000fe80000000200 */
[----:B------:R-:W5:Y:S04]  /*2360*/  LDSM.16.M88.4 R36, [R188+0xc900] ;  /* 0x00c90000bc24783b */ /* 0x000f680000000200 */
[----:B------:R-:W5:Y:S04]  /*2370*/  LDSM.16.M88.4 R28, [R188+0xd100] ;  /* 0x00d10000bc1c783b */ /* 0x000f680000000200 */
[----:B------:R-:W5:Y:S04]  /*2380*/  LDSM.16.M88.4 R44, [R188+0xc100] ;  /* 0x00c10000bc2c783b */ /* 0x000f680000000200 */
[----:B-1----:R-:W1:Y:S04]  /*2390*/  LDSM.16.M88.4 R20, [R188+0xd900] ;  /* 0x00d90000bc14783b */ /* 0x002e680000000200 */
[----:B------:R-:W-:Y:S04]  /*23a0*/  LDSM.16.M88.4 R64, [R186] ;  /* 0x00000000ba40783b */ /* 0x000fe80000000200 */
[----:B----4-:R-:W4:Y:S04]  /*23b0*/  LDSM.16.M88.4 R8, [R89+0xc900] ;  /* 0x00c900005908783b */ /* 0x010f280000000200 */
[----:B---3--:R-:W3:Y:S04]  /*23c0*/  LDSM.16.M88.4 R12, [R89+0xd100] ;  /* 0x00d10000590c783b */ /* 0x008ee80000000200 */
[----:B--2---:R-:W2:Y:S04]  /*23d0*/  LDSM.16.M88.4 R16, [R89+0xc100] ;  /* 0x00c100005910783b */ /* 0x004ea80000000200 */
[----:B------:R-:W1:Y:S04]  /*23e0*/  LDSM.16.M88.4 R68, [R89+0xd900] ;  /* 0x00d900005944783b */ /* 0x000e680000000200 */
[----:B------:R-:W-:Y:S01]  /*23f0*/  @!PT LDS RZ, [RZ] ;  /* 0x00000000fffff984 */ /* 0x000fe20000000800 */
[----:B------:R-:W-:Y:S01]  /*2400*/  @!PT LDS RZ, [RZ] ;  /* 0x00000000fffff984 */ /* 0x000fe20000000800 */
[----:B------:R-:W-:Y:S01]  /*2410*/  @!PT LDS RZ, [RZ] ;  /* 0x00000000fffff984 */ /* 0x000fe20000000800 */
[----:B------:R1:W-:Y:S01]  /*2420*/  @P0 LDGSTS.E.BYPASS.LTC128B.128 [R145+0x6100], [R52.64], !P5 ;  /* 0x0610000034910fae */ /* 0x0003e2000e901d48 */
[C---:B-----5:R-:W-:Y:S03]  /*2430*/  HMMA.16816.F32.BF16 R40, R72.reuse, R36, RZ ;  /* 0x000000244828723c */ /* 0x060fe600000418ff */
[----:B------:R1:W-:Y:S04]  /*2440*/  @P0 LDGSTS.E.BYPASS.LTC128B.128 [R145+0x8100], [R52.64+0x80], !P4 ;  /* 0x0810008034910fae */ /* 0x0003e8000e101d48 */
[----:B------:R1:W-:Y:S01]  /*2450*/  @P0 LDGSTS.E.BYPASS.LTC128B.128 [R145+0xa100], [R52.64+0x100], !P6 ;  /* 0x0a10010034910fae */ /* 0x0003e2000f101d48 */
[C---:B------:R-:W-:Y:S03]  /*2460*/  HMMA.16816.F32.BF16 R36, R72.reuse, R38, RZ ;  /* 0x000000264824723c */ /* 0x040fe600000418ff */
[----:B------:R5:W-:Y:S04]  /*2470*/  @P0 LDGSTS.E.BYPASS.LTC128B.128 [R145+0x7100], [R76.64], !P5 ;  /* 0x071000004c910fae */ /* 0x000be8000e901d48 */
[----:B------:R5:W-:Y:S01]  /*2480*/  @P0 LDGSTS.E.BYPASS.LTC128B.128 [R145+0x9100], [R76.64+0x80], !P4 ;  /* 0x091000804c910fae */ /* 0x000be2000e101d48 */
[C---:B------:R-:W-:Y:S03]  /*2490*/  HMMA.16816.F32.BF16 R32, R72.reuse, R28, RZ ;  /* 0x0000001c4820723c */ /* 0x040fe600000418ff */
[----:B------:R5:W-:Y:S04]  /*24a0*/  @P0 LDGSTS.E.BYPASS.LTC128B.128 [R145+0xb100], [R76.64+0x100], !P6 ;  /* 0x0b1001004c910fae */ /* 0x000be8000f101d48 */
[----:B------:R-:W-:Y:S01]  /*24b0*/  LDSM.16.M88.4 R56, [R2+0xc900] ;  /* 0x00c900000238783b */ /* 0x000fe20000000200 */
[C---:B------:R-:W-:Y:S03]  /*24c0*/  HMMA.16816.F32.BF16 R28, R72.reuse, R30, RZ ;  /* 0x0000001e481c723c */ /* 0x040fe600000418ff */
[----:B------:R-:W-:Y:S04]  /*24d0*/  LDSM.16.M88.4 R60, [R2+0xc100] ;  /* 0x00c10000023c783b */ /* 0x000fe80000000200 */
[----:B------:R-:W-:Y:S01]  /*24e0*/  LDSM.16.M88.4 R80, [R0+0xd900] ;  /* 0x00d900000050783b */ /* 0x000fe20000000200 */
[C---:B------:R-:W-:Y:S03]  /*24f0*/  HMMA.16816.F32.BF16 R48, R72.reuse, R44, RZ ;  /* 0x0000002c4830723c */ /* 0x040fe600000418ff */
[----:B-1----:R-:W-:Y:S04]  /*2500*/  LDSM.16.M88.4 R52, [R2+0xd900] ;  /* 0x00d900000234783b */ /* 0x002fe80000000200 */
[----:B------:R-:W0:Y:S01]  /*2510*/  LDGDEPBAR ;  /* 0x00000000000079af */ /* 0x000e220000000000 */
[C---:B------:R-:W-:Y:S03]  /*2520*/  HMMA.16816.F32.BF16 R44, R72.reuse, R46, RZ ;  /* 0x0000002e482c723c */ /* 0x040fe600000418ff */
[----:B-----5:R-:W-:Y:S05]  /*2530*/  LDSM.16.M88.4 R76, [R184] ;  /* 0x00000000b84c783b */ /* 0x020fea0000000200 */
[C---:B------:R-:W-:Y:S08]  /*2540*/  HMMA.16816.F32.BF16 R24, R72.reuse, R20, RZ ;  /* 0x000000144818723c */ /* 0x040ff000000418ff */
[----:B------:R-:W-:Y:S01]  /*2550*/  HMMA.16816.F32.BF16 R72, R72, R22, RZ ;  /* 0x000000164848723c */ /* 0x000fe200000418ff */
[----:B------:R-:W-:Y:S07]  /*2560*/  LDSM.16.M88.4 R20, [R185] ;  /* 0x00000000b914783b */ /* 0x000fee0000000200 */
[C---:B----4-:R-:W-:Y:S08]  /*2570*/  HMMA.16816.F32.BF16 R40, R64.reuse, R8, R40 ;  /* 0x000000084028723c */ /* 0x050ff00000041828 */
[C---:B------:R-:W-:Y:S01]  /*2580*/  HMMA.16816.F32.BF16 R36, R64.reuse, R10, R36 ;  /* 0x0000000a4024723c */ /* 0x040fe20000041824 */
[----:B------:R-:W1:Y:S07]  /*2590*/  LDSM.16.M88.4 R8, [R2+0xd100] ;  /* 0x00d100000208783b */ /* 0x000e6e0000000200 */
[C---:B---3--:R-:W-:Y:S08]  /*25a0*/  HMMA.16816.F32.BF16 R32, R64.reuse, R12, R32 ;  /* 0x0000000c4020723c */ /* 0x048ff00000041820 */
[C---:B------:R-:W-:Y:S01]  /*25b0*/  HMMA.16816.F32.BF16 R28, R64.reuse, R14, R28 ;  /* 0x0000000e401c723c */ /* 0x040fe2000004181c */
[----:B------:R-:W3:Y:S07]  /*25c0*/  LDSM.16.M88.4 R12, [R0+0xc900] ;  /* 0x00c90000000c783b */ /* 0x000eee0000000200 */
[C---:B--2---:R-:W-:Y:S08]  /*25d0*/  HMMA.16816.F32.BF16 R48, R64.reuse, R16, R48 ;  /* 0x000000104030723c */ /* 0x044ff00000041830 */
[C---:B------:R-:W-:Y:S01]  /*25e0*/  HMMA.16816.F32.BF16 R44, R64.reuse, R18, R44 ;  /* 0x00000012402c723c */ /* 0x040fe2000004182c */
[----:B------:R-:W2:Y:S07]  /*25f0*/  LDSM.16.M88.4 R16, [R0+0xc100] ;  /* 0x00c100000010783b */ /* 0x000eae0000000200 */
[----:B------:R-:W-:Y:S08]  /*2600*/  HMMA.16816.F32.BF16 R24, R64, R68, R24 ;  /* 0x000000444018723c */ /* 0x000ff00000041818 */
[C---:B-1----:R-:W-:Y:S08]  /*2610*/  HMMA.16816.F32.BF16 R32, R20.reuse, R8, R32 ;  /* 0x000000081420723c */ /* 0x042ff00000041820 */
[----:B------:R-:W-:Y:S01]  /*2620*/  HMMA.16816.F32.BF16 R28, R20, R10, R28 ;  /* 0x0000000a141c723c */ /* 0x000fe2000004181c */
[----:B------:R-:W1:Y:S07]  /*2630*/  LDSM.16.M88.4 R8, [R0+0xd100] ;  /* 0x00d100000008783b */ /* 0x000e6e0000000200 */
[----:B------:R-:W-:Y:S01]  /*2640*/  HMMA.16816.F32.BF16 R72, R64, R70, R72 ;  /* 0x000000464048723c */ /* 0x000fe20000041848 */
[----:B------:R-:W-:Y:S04]  /*2650*/  LDSM.16.M88.4 R68, [R190+0x4000] ;  /* 0x00400000be44783b */ /* 0x000fe80000000200 */
[----:B------:R-:W-:Y:S03]  /*2660*/  LDSM.16.M88.4 R64, [R188+0xe100] ;  /* 0x00e10000bc40783b */ /* 0x000fe60000000200 */
[C---:B------:R-:W-:Y:S08]  /*2670*/  HMMA.16816.F32.BF16 R40, R20.reuse, R56, R40 ;  /* 0x000000381428723c */ /* 0x040ff00000041828 */
[C---:B------:R-:W-:Y:S01]  /*2680*/  HMMA.16816.F32.BF16 R36, R20.reuse, R58, R36 ;  /* 0x0000003a1424723c */ /* 0x040fe20000041824 */
[----:B------:R-:W-:Y:S07]  /*2690*/  LDSM.16.M88.4 R56, [R188+0xf100] ;  /* 0x00f10000bc38783b */ /* 0x000fee0000000200 */
[C---:B------:R-:W-:Y:S08]  /*26a0*/  HMMA.16816.F32.BF16 R48, R20.reuse, R60, R48 ;  /* 0x0000003c1430723c */ /* 0x040ff00000041830 */
[C---:B------:R-:W-:Y:S01]  /*26b0*/  HMMA.16816.F32.BF16 R44, R20.reuse, R62, R44 ;  /* 0x0000003e142c723c */ /* 0x040fe2000004182c */
[----:B------:R-:W4:Y:S07]  /*26c0*/  LDSM.16.M88.4 R60, [R188+0xe900] ;  /* 0x00e90000bc3c783b */ /* 0x000f2e0000000200 */
[C---:B------:R-:W-:Y:S08]  /*26d0*/  HMMA.16816.F32.BF16 R24, R20.reuse, R52, R24 ;  /* 0x000000341418723c */ /* 0x040ff00000041818 */
[----:B------:R-:W-:Y:S01]  /*26e0*/  HMMA.16816.F32.BF16 R72, R20, R54, R72 ;  /* 0x000000361448723c */ /* 0x000fe20000041848 */
[----:B------:R-:W5:Y:S04]  /*26f0*/  LDSM.16.M88.4 R52, [R188+0xf900] ;  /* 0x00f90000bc34783b */ /* 0x000f680000000200 */
[----:B------:R-:W-:Y:S03]  /*2700*/  LDSM.16.M88.4 R20, [R186+0x4000] ;  /* 0x00400000ba14783b */ /* 0x000fe60000000200 */
[C---:B---3--:R-:W-:Y:S08]  /*2710*/  HMMA.16816.F32.BF16 R40, R76.reuse, R12, R40 ;  /* 0x0000000c4c28723c */ /* 0x048ff00000041828 */
[C---:B------:R-:W-:Y:S01]  /*2720*/  HMMA.16816.F32.BF16 R36, R76.reuse, R14, R36 ;  /* 0x0000000e4c24723c */ /* 0x040fe20000041824 */
[----:B------:R-:W3:Y:S07]  /*2730*/  LDSM.16.M88.4 R12, [R89+0xe900] ;  /* 0x00e90000590c783b */ /* 0x000eee0000000200 */
[C---:B--2---:R-:W-:Y:S08]  /*2740*/  HMMA.16816.F32.BF16 R48, R76.reuse, R16, R48 ;  /* 0x000000104c30723c */ /* 0x044ff00000041830 */
[C---:B------:R-:W-:Y:S01]  /*2750*/  HMMA.16816.F32.BF16 R44, R76.reuse, R18, R44 ;  /* 0x000000124c2c723c */ /* 0x040fe2000004182c */
[----:B------:R-:W2:Y:S07]  /*2760*/  LDSM.16.M88.4 R16, [R89+0xe100] ;  /* 0x00e100005910783b */ /* 0x000eae0000000200 */
[C---:B-1----:R-:W-:Y:S08]  /*2770*/  HMMA.16816.F32.BF16 R32, R76.reuse, R8, R32 ;  /* 0x000000084c20723c */ /* 0x042ff00000041820 */
[C---:B------:R-:W-:Y:S01]  /*2780*/  HMMA.16816.F32.BF16 R28, R76.reuse, R10, R28 ;  /* 0x0000000a4c1c723c */ /* 0x040fe2000004181c */
[----:B------:R-:W1:Y:S07]  /*2790*/  LDSM.16.M88.4 R8, [R89+0xf100] ;  /* 0x00f100005908783b */ /* 0x000e6e0000000200 */
[----:B------:R-:W-:Y:S08]  /*27a0*/  HMMA.16816.F32.BF16 R24, R76, R80, R24 ;  /* 0x000000504c18723c */ /* 0x000ff00000041818 */
[C---:B----4-:R-:W-:Y:S08]  /*27b0*/  HMMA.16816.F32.BF16 R40, R68.reuse, R60, R40 ;  /* 0x0000003c4428723c */ /* 0x050ff00000041828 */
        /* <DEDUP_REMOVED lines=8> */
[----:B------:R-:W4:Y:S07]  /*2840*/  LDSM.16.M88.4 R56, [R89+0xf900] ;  /* 0x00f900005938783b */ /* 0x000f2e0000000200 */
[----:B-----5:R-:W-:Y:S01]  /*2850*/  HMMA.16816.F32.BF16 R64, R68, R52, R24 ;  /* 0x000000344440723c */ /* 0x020fe20000041818 */
[----:B------:R-:W5:Y:S07]  /*2860*/  LDSM.16.M88.4 R24, [R2+0xe100] ;  /* 0x00e100000218783b */ /* 0x000f6e0000000200 */
[C---:B---3--:R-:W-:Y:S08]  /*2870*/  HMMA.16816.F32.BF16 R40, R20.reuse, R12, R40 ;  /* 0x0000000c1428723c */ /* 0x048ff00000041828 */
[----:B------:R-:W-:Y:S01]  /*2880*/  HMMA.16816.F32.BF16 R36, R20, R14, R36 ;  /* 0x0000000e1424723c */ /* 0x000fe20000041824 */
[----:B------:R-:W3:Y:S07]  /*2890*/  LDSM.16.M88.4 R12, [R2+0xe900] ;  /* 0x00e90000020c783b */ /* 0x000eee0000000200 */
[----:B------:R-:W-:Y:S01]  /*28a0*/  HMMA.16816.F32.BF16 R72, R68, R54, R72 ;  /* 0x000000364448723c */ /* 0x000fe20000041848 */
[----:B------:R-:W3:Y:S07]  /*28b0*/  LDSM.16.M88.4 R52, [R2+0xf100] ;  /* 0x00f100000234783b */ /* 0x000eee0000000200 */
[C---:B--2---:R-:W-:Y:S08]  /*28c0*/  HMMA.16816.F32.BF16 R48, R20.reuse, R16, R48 ;  /* 0x000000101430723c */ /* 0x044ff00000041830 */
[C---:B------:R-:W-:Y:S01]  /*28d0*/  HMMA.16816.F32.BF16 R44, R20.reuse, R18, R44 ;  /* 0x00000012142c723c */ /* 0x040fe2000004182c */
[----:B------:R-:W2:Y:S07]  /*28e0*/  LDSM.16.M88.4 R16, [R2+0xf900] ;  /* 0x00f900000210783b */ /* 0x000eae0000000200 */
[C---:B-1----:R-:W-:Y:S08]  /*28f0*/  HMMA.16816.F32.BF16 R32, R20.reuse, R8, R32 ;  /* 0x000000081420723c */ /* 0x042ff00000041820 */
[C---:B------:R-:W-:Y:S01]  /*2900*/  HMMA.16816.F32.BF16 R68, R20.reuse, R10, R28 ;  /* 0x0000000a1444723c */ /* 0x040fe2000004181c */
[----:B------:R-:W-:Y:S04]  /*2910*/  LDSM.16.M88.4 R28, [R184+0x4000] ;  /* 0x00400000b81c783b */ /* 0x000fe80000000200 */
[----:B------:R-:W1:Y:S03]  /*2920*/  LDSM.16.M88.4 R8, [R0+0xe100] ;  /* 0x00e100000008783b */ /* 0x000e660000000200 */
[C---:B----4-:R-:W-:Y:S08]  /*2930*/  HMMA.16816.F32.BF16 R64, R20.reuse, R56, R64 ;  /* 0x000000381440723c */ /* 0x050ff00000041840 */
[----:B------:R-:W-:Y:S01]  /*2940*/  HMMA.16816.F32.BF16 R72, R20, R58, R72 ;  /* 0x0000003a1448723c */ /* 0x000fe20000041848 */
[----:B------:R-:W4:Y:S04]  /*2950*/  LDSM.16.M88.4 R56, [R0+0xe900] ;  /* 0x00e900000038783b */ /* 0x000f280000000200 */
[----:B------:R-:W1:Y:S03]  /*2960*/  LDSM.16.M88.4 R20, [R0+0xf100] ;  /* 0x00f100000014783b */ /* 0x000e660000000200 */
[C---:B-----5:R-:W-:Y:S08]  /*2970*/  HMMA.16816.F32.BF16 R48, R60.reuse, R24, R48 ;  /* 0x000000183c30723c */ /* 0x060ff00000041830 */
        /* <DEDUP_REMOVED lines=8> */
[C---:B--2---:R-:W-:Y:S08]  /*2a00*/  HMMA.16816.F32.BF16 R64, R60.reuse, R16, R64 ;  /* 0x000000103c40723c */ /* 0x044ff00000041840 */
[----:B------:R-:W-:Y:S01]  /*2a10*/  HMMA.16816.F32.BF16 R72, R60, R18, R72 ;  /* 0x000000123c48723c */ /* 0x000fe20000041848 */
[----:B------:R-:W2:Y:S04]  /*2a20*/  LDSM.16.M88.4 R16, [R188+0x10100] ;  /* 0x01010000bc10783b */ /* 0x000ea80000000200 */
[----:B------:R-:W-:Y:S03]  /*2a30*/  LDSM.16.M88.4 R60, [R89+0x10900] ;  /* 0x01090000593c783b */ /* 0x000fe60000000200 */
[C---:B-1----:R-:W-:Y:S08]  /*2a40*/  HMMA.16816.F32.BF16 R48, R28.reuse, R8, R48 ;  /* 0x000000081c30723c */ /* 0x042ff00000041830 */
[C---:B------:R-:W-:Y:S01]  /*2a50*/  HMMA.16816.F32.BF16 R44, R28.reuse, R10, R44 ;  /* 0x0000000a1c2c723c */ /* 0x040fe2000004182c */
[----:B------:R-:W1:Y:S07]  /*2a60*/  LDSM.16.M88.4 R8, [R188+0x10900] ;  /* 0x01090000bc08783b */ /* 0x000e6e0000000200 */
[C---:B----4-:R-:W-:Y:S08]  /*2a70*/  HMMA.16816.F32.BF16 R40, R28.reuse, R56, R40 ;  /* 0x000000381c28723c */ /* 0x050ff00000041828 */
[C---:B------:R-:W-:Y:S01]  /*2a80*/  HMMA.16816.F32.BF16 R36, R28.reuse, R58, R36 ;  /* 0x0000003a1c24723c */ /* 0x040fe20000041824 */
[----:B------:R-:W-:Y:S07]  /*2a90*/  LDSM.16.M88.4 R56, [R186+0x8000] ;  /* 0x00800000ba38783b */ /* 0x000fee0000000200 */
[C---:B------:R-:W-:Y:S08]  /*2aa0*/  HMMA.16816.F32.BF16 R32, R28.reuse, R20, R32 ;  /* 0x000000141c20723c */ /* 0x040ff00000041820 */
[C---:B------:R-:W-:Y:S01]  /*2ab0*/  HMMA.16816.F32.BF16 R68, R28.reuse, R22, R68 ;  /* 0x000000161c44723c */ /* 0x040fe20000041844 */
[----:B------:R-:W4:Y:S07]  /*2ac0*/  LDSM.16.M88.4 R20, [R89+0x10100] ;  /* 0x010100005914783b */ /* 0x000f2e0000000200 */
[C---:B---3--:R-:W-:Y:S08]  /*2ad0*/  HMMA.16816.F32.BF16 R64, R28.reuse, R12, R64 ;  /* 0x0000000c1c40723c */ /* 0x048ff00000041840 */
[----:B------:R-:W-:Y:S01]  /*2ae0*/  HMMA.16816.F32.BF16 R72, R28, R14, R72 ;  /* 0x0000000e1c48723c */ /* 0x000fe20000041848 */
[----:B------:R-:W3:Y:S04]  /*2af0*/  LDSM.16.M88.4 R12, [R188+0x11900] ;  /* 0x01190000bc0c783b */ /* 0x000ee80000000200 */
[----:B------:R-:W-:Y:S03]  /*2b00*/  LDSM.16.M88.4 R28, [R89+0x11100] ;  /* 0x01110000591c783b */ /* 0x000fe60000000200 */
[C---:B--2---:R-:W-:Y:S08]  /*2b10*/  HMMA.16816.F32.BF16 R48, R24.reuse, R16, R48 ;  /* 0x000000101830723c */ /* 0x044ff00000041830 */
[C---:B------:R-:W-:Y:S01]  /*2b20*/  HMMA.16816.F32.BF16 R44, R24.reuse, R18, R44 ;  /* 0x00000012182c723c */ /* 0x040fe2000004182c */
[----:B------:R-:W-:Y:S07]  /*2b30*/  LDSM.16.M88.4 R16, [R185+0x8000] ;  /* 0x00800000b910783b */ /* 0x000fee0000000200 */
[C---:B-1----:R-:W-:Y:S08]  /*2b40*/  HMMA.16816.F32.BF16 R40, R24.reuse, R8, R40 ;  /* 0x000000081828723c */ /* 0x042ff00000041828 */
[----:B------:R-:W-:Y:S01]  /*2b50*/  HMMA.16816.F32.BF16 R36, R24, R10, R36 ;  /* 0x0000000a1824723c */ /* 0x000fe20000041824 */
[----:B------:R-:W1:Y:S07]  /*2b60*/  LDSM.16.M88.4 R8, [R2+0x10100] ;  /* 0x010100000208783b */ /* 0x000e6e0000000200 */
[C---:B----4-:R-:W-:Y:S08]  /*2b70*/  HMMA.16816.F32.BF16 R48, R56.reuse, R20, R48 ;  /* 0x000000143830723c */ /* 0x050ff00000041830 */
[----:B------:R-:W-:Y:S01]  /*2b80*/  HMMA.16816.F32.BF16 R44, R56, R22, R44 ;  /* 0x00000016382c723c */ /* 0x000fe2000004182c */
[----:B------:R-:W-:Y:S07]  /*2b90*/  LDSM.16.M88.4 R20, [R2+0x10900] ;  /* 0x010900000214783b */ /* 0x000fee0000000200 */
[C---:B------:R-:W-:Y:S08]  /*2ba0*/  HMMA.16816.F32.BF16 R32, R24.reuse, R52, R32 ;  /* 0x000000341820723c */ /* 0x040ff00000041820 */
[C---:B------:R-:W-:Y:S01]  /*2bb0*/  HMMA.16816.F32.BF16 R68, R24.reuse, R54, R68 ;  /* 0x000000361844723c */ /* 0x040fe20000041844 */
[----:B------:R-:W-:Y:S07]  /*2bc0*/  LDSM.16.M88.4 R52, [R2+0x11100] ;  /* 0x011100000234783b */ /* 0x000fee0000000200 */
[C---:B---3--:R-:W-:Y:S08]  /*2bd0*/  HMMA.16816.F32.BF16 R64, R24.reuse, R12, R64 ;  /* 0x0000000c1840723c */ /* 0x048ff00000041840 */
[----:B------:R-:W-:Y:S01]  /*2be0*/  HMMA.16816.F32.BF16 R72, R24, R14, R72 ;  /* 0x0000000e1848723c */ /* 0x000fe20000041848 */
[----:B------:R-:W-:Y:S04]  /*2bf0*/  LDSM.16.M88.4 R24, [R184+0x8000] ;  /* 0x00800000b818783b */ /* 0x000fe80000000200 */
[----:B------:R-:W2:Y:S03]  /*2c00*/  LDSM.16.M88.4 R12, [R0+0x10100] ;  /* 0x01010000000c783b */ /* 0x000ea60000000200 */
[C---:B-1----:R-:W-:Y:S08]  /*2c10*/  HMMA.16816.F32.BF16 R48, R16.reuse, R8, R48 ;  /* 0x000000081030723c */ /* 0x042ff00000041830 */
[----:B------:R-:W-:Y:S01]  /*2c20*/  HMMA.16816.F32.BF16 R44, R16, R10, R44 ;  /* 0x0000000a102c723c */ /* 0x000fe2000004182c */
[----:B------:R-:W1:Y:S07]  /*2c30*/  LDSM.16.M88.4 R8, [R0+0x11100] ;  /* 0x011100000008783b */ /* 0x000e6e0000000200 */
[C---:B------:R-:W-:Y:S08]  /*2c40*/  HMMA.16816.F32.BF16 R32, R56.reuse, R28, R32 ;  /* 0x0000001c3820723c */ /* 0x040ff00000041820 */
[C---:B------:R-:W-:Y:S01]  /*2c50*/  HMMA.16816.F32.BF16 R68, R56.reuse, R30, R68 ;  /* 0x0000001e3844723c */ /* 0x040fe20000041844 */
[----:B------:R-:W-:Y:S07]  /*2c60*/  LDSM.16.M88.4 R28, [R0+0x10900] ;  /* 0x01090000001c783b */ /* 0x000fee0000000200 */
[----:B------:R-:W-:Y:S08]  /*2c70*/  HMMA.16816.F32.BF16 R40, R56, R60, R40 ;  /* 0x0000003c3828723c */ /* 0x000ff00000041828 */
[C---:B--2---:R-:W-:Y:S08]  /*2c80*/  HMMA.16816.F32.BF16 R48, R24.reuse, R12, R48 ;  /* 0x0000000c1830723c */ /* 0x044ff00000041830 */
[----:B------:R-:W-:Y:S01]  /*2c90*/  HMMA.16816.F32.BF16 R44, R24, R14, R44 ;  /* 0x0000000e182c723c */ /* 0x000fe2000004182c */
[----:B------:R2:W3:Y:S07]  /*2ca0*/  LDSM.16.M88.4 R12, [R2+0x11900] ;  /* 0x01190000020c783b */ /* 0x0004ee0000000200 */
[----:B------:R-:W-:Y:S08]  /*2cb0*/  HMMA.16816.F32.BF16 R36, R56, R62, R36 ;  /* 0x0000003e3824723c */ /* 0x000ff00000041824 */
[----:B------:R-:W-:Y:S01]  /*2cc0*/  HMMA.16816.F32.BF16 R32, R16, R52, R32 ;  /* 0x000000341020723c */ /* 0x000fe20000041820 */
[----:B------:R-:W-:-:S06]  /*2cd0*/  FMUL.FTZ R48, R48, c[0x0][0x320] ;  /* 0x0000c80030307a20 */ /* 0x000fcc0000410000 */
[----:B------:R-:W4:Y:S01]  /*2ce0*/  MUFU.TANH R48, R48 ;  /* 0x0000003000307308 */ /* 0x000f220000002400 */
[----:B------:R-:W-:Y:S01]  /*2cf0*/  HMMA.16816.F32.BF16 R72, R56, R78, R72 ;  /* 0x0000004e3848723c */ /* 0x000fe20000041848 */
[----:B------:R-:W-:-:S06]  /*2d00*/  FMUL.FTZ R44, R44, c[0x0][0x320] ;  /* 0x0000c8002c2c7a20 */ /* 0x000fcc0000410000 */
[----:B--2---:R2:W1:Y:S01]  /*2d10*/  MUFU.TANH R2, R44 ;  /* 0x0000002c00027308 */ /* 0x0044620000002400 */
[----:B------:R-:W-:Y:S08]  /*2d20*/  HMMA.16816.F32.BF16 R64, R56, R76, R64 ;  /* 0x0000004c3840723c */ /* 0x000ff00000041840 */
[C---:B------:R-:W-:Y:S08]  /*2d30*/  HMMA.16816.F32.BF16 R68, R16.reuse, R54, R68 ;  /* 0x000000361044723c */ /* 0x040ff00000041844 */
[C---:B------:R-:W-:Y:S08]  /*2d40*/  HMMA.16816.F32.BF16 R40, R16.reuse, R20, R40 ;  /* 0x000000141028723c */ /* 0x040ff00000041828 */
[----:B------:R-:W-:Y:S01]  /*2d50*/  HMMA.16816.F32.BF16 R36, R16, R22, R36 ;  /* 0x000000161024723c */ /* 0x000fe20000041824 */
[----:B------:R-:W5:Y:S07]  /*2d60*/  LDSM.16.M88.4 R20, [R0+0x11900] ;  /* 0x011900000014783b */ /* 0x000f6e0000000200 */
[----:B-1----:R-:W-:Y:S07]  /*2d70*/  HMMA.16816.F32.BF16 R32, R24, R8, R32 ;  /* 0x000000081820723c */ /* 0x002fee0000041820 */
[----:B------:R-:W-:Y:S01]  /*2d80*/  LOP3.LUT R9, R86, 0xffffffe0, RZ, 0xc0, !PT ;  /* 0xffffffe056097812 */ /* 0x000fe200078ec0ff */
[----:B---3--:R-:W-:Y:S04]  /*2d90*/  HMMA.16816.F32.BF16 R72, R16, R14, R72 ;  /* 0x0000000e1048723c */ /* 0x008fe80000041848 */
[----:B------:R-:W-:-:S02]  /*2da0*/  IMAD.IADD R9, R84, 0x1, -R9 ;  /* 0x0000000154097824 */ /* 0x000fc400078e0a09 */
[----:B------:R-:W-:Y:S01]  /*2db0*/  IMAD.IADD R84, R84, 0x1, -R87 ;  /* 0x0000000154547824 */ /* 0x000fe200078e0a57 */
[----:B------:R-:W-:Y:S01]  /*2dc0*/  SHF.R.S32.HI R14, RZ, 0x1f, R85 ;  /* 0x0000001fff0e7819 */ /* 0x000fe20000011455 */
[----:B------:R-:W-:Y:S08]  /*2dd0*/  HMMA.16816.F32.BF16 R64, R16, R12, R64 ;  /* 0x0000000c1040723c */ /* 0x000ff00000041840 */
[----:B------:R-:W-:Y:S01]  /*2de0*/  HMMA.16816.F32.BF16 R68, R24, R10, R68 ;  /* 0x0000000a1844723c */ /* 0x000fe20000041844 */
[----:B------:R-:W-:-:S02]  /*2df0*/  FMUL.FTZ R32, R32, c[0x0][0x320] ;  /* 0x0000c80020207a20 */ /* 0x000fc40000410000 */
[----:B------:R-:W-:Y:S02]  /*2e00*/  FMUL.FTZ R33, R33, c[0x0][0x320] ;  /* 0x0000c80021217a20 */ /* 0x000fe40000410000 */
[----:B------:R2:W1:Y:S02]  /*2e10*/  MUFU.TANH R166, R32 ;  /* 0x0000002000a67308 */ /* 0x0004640000002400 */
[----:B------:R-:W-:Y:S01]  /*2e20*/  LEA.HI R11, R14, R85, RZ, 0x3 ;  /* 0x000000550e0b7211 */ /* 0x000fe200078f18ff */
[C---:B------:R-:W-:Y:S01]  /*2e30*/  HMMA.16816.F32.BF16 R40, R24.reuse, R28, R40 ;  /* 0x0000001c1828723c */ /* 0x040fe20000041828 */
[----:B------:R-:W-:Y:S02]  /*2e40*/  SHF.R.S32.HI R14, RZ, 0x1f, R9 ;  /* 0x0000001fff0e7819 */ /* 0x000fe40000011409 */
[----:B------:R-:W-:Y:S02]  /*2e50*/  LOP3.LUT R16, R11, 0xffffff8, RZ, 0xc0, !PT ;  /* 0x0ffffff80b107812 */ /* 0x000fe400078ec0ff */
[----:B------:R-:W-:Y:S01]  /*2e60*/  LEA.HI R13, R14, R9, RZ, 0x2 ;  /* 0x000000090e0d7211 */ /* 0x000fe200078f10ff */
[----:B------:R2:W3:Y:S01]  /*2e70*/  MUFU.TANH R176, R33 ;  /* 0x0000002100b07308 */ /* 0x0004e20000002400 */
[----:B------:R-:W-:Y:S01]  /*2e80*/  LEA.HI R11, R84, R84, RZ, 0x1 ;  /* 0x00000054540b7211 */ /* 0x000fe200078f08ff */
[----:B------:R-:W-:Y:S01]  /*2e90*/  IMAD.IADD R85, R85, 0x1, -R16 ;  /* 0x0000000155557824 */ /* 0x000fe200078e0a10 */
[----:B------:R-:W-:Y:S01]  /*2ea0*/  LEA.HI.SX32 R210, R13, R144, 0x1e ;  /* 0x000000900dd27211 */ /* 0x000fe200078ff2ff */
[----:B------:R-:W-:Y:S01]  /*2eb0*/  HMMA.16816.F32.BF16 R36, R24, R30, R36 ;  /* 0x0000001e1824723c */ /* 0x000fe20000041824 */
[----:B------:R-:W-:Y:S01]  /*2ec0*/  LOP3.LUT R11, R11, 0x1ffffffe, RZ, 0xc0, !PT ;  /* 0x1ffffffe0b0b7812 */ /* 0x000fe200078ec0ff */
[----:B------:R-:W-:Y:S01]  /*2ed0*/  FMUL.FTZ R29, R49, c[0x0][0x320] ;  /* 0x0000c800311d7a20 */ /* 0x000fe20000410000 */
[----:B------:R-:W-:Y:S01]  /*2ee0*/  LOP3.LUT R16, R13, 0x7ffffffc, RZ, 0xc0, !PT ;  /* 0x7ffffffc0d107812 */ /* 0x000fe200078ec0ff */
[----:B------:R-:W-:-:S02]  /*2ef0*/  IMAD R210, R85, 0x10, R210 ;  /* 0x0000001055d27824 */ /* 0x000fc400078e02d2 */
[----:B------:R-:W-:Y:S02]  /*2f00*/  IMAD.IADD R11, R84, 0x1, -R11 ;  /* 0x00000001540b7824 */ /* 0x000fe400078e0a0b */
[C---:B-----5:R-:W-:Y:S01]  /*2f10*/  HMMA.16816.F32.BF16 R64, R24.reuse, R20, R64 ;  /* 0x000000141840723c */ /* 0x060fe20000041840 */
[----:B------:R-:W-:Y:S01]  /*2f20*/  IMAD.IADD R211, R9, 0x1, -R16 ;  /* 0x0000000109d37824 */ /* 0x000fe200078e0a10 */
[----:B------:R-:W-:Y:S01]  /*2f30*/  IADD3 R16, R194, 0x1, -R5 ;  /* 0x00000001c2107810 */ /* 0x000fe20007ffe805 */
[----:B------:R-:W-:Y:S01]  /*2f40*/  IMAD R210, R11, 0x8, R210 ;  /* 0x000000080bd27824 */ /* 0x000fe200078e02d2 */
[----:B------:R-:W1:Y:S01]  /*2f50*/  MUFU.TANH R29, R29 ;  /* 0x0000001d001d7308 */ /* 0x000e620000002400 */
[----:B------:R-:W-:Y:S02]  /*2f60*/  IMAD.SHL.U32 R211, R211, 0x2, RZ ;  /* 0x00000002d3d37824 */ /* 0x000fe400078e00ff */
[----:B------:R-:W-:Y:S01]  /*2f70*/  @P3 IMAD.HI.U32 R14, R210, c[0x0][0x2c8], RZ ;  /* 0x0000b200d20e3a27 */ /* 0x000fe200078e00ff */
[----:B------:R-:W-:Y:S02]  /*2f80*/  HMMA.16816.F32.BF16 R72, R24, R22, R72 ;  /* 0x000000161848723c */ /* 0x000fe40000041848 */
[----:B------:R-:W-:Y:S01]  /*2f90*/  IADD3 R13, -R203, R16, -R211 ;  /* 0x00000010cb0d7210 */ /* 0x000fe20007ffe9d3 */
[----:B------:R-:W-:Y:S01]  /*2fa0*/  IMAD.MOV.U32 R11, RZ, RZ, R210 ;  /* 0x000000ffff0b7224 */ /* 0x000fe200078e00d2 */
[----:B------:R-:W-:Y:S01]  /*2fb0*/  @P3 SHF.R.U32.HI R11, RZ, c[0x0][0x2cc], R14 ;  /* 0x0000b300ff0b3a19 */ /* 0x000fe2000001160e */
[----:B------:R-:W-:Y:S01]  /*2fc0*/  FMUL.FTZ R28, R50, c[0x0][0x320] ;  /* 0x0000c800321c7a20 */ /* 0x000fe20000410000 */
[----:B------:R-:W-:Y:S01]  /*2fd0*/  ISETP.GE.AND P3, PT, R195, 0x1, PT ;  /* 0x00000001c300780c */ /* 0x000fe20003f66270 */
[----:B------:R-:W-:Y:S01]  /*2fe0*/  FMUL.FTZ R30, R45, c[0x0][0x320] ;  /* 0x0000c8002d1e7a20 */ /* 0x000fe20000410000 */
[----:B------:R-:W-:Y:S01]  /*2ff0*/  IADD3 R15, R13, c[0x0][0x328], RZ ;  /* 0x0000ca000d0f7a10 */ /* 0x000fe20007ffe0ff */
[----:B------:R-:W5:Y:S01]  /*3000*/  SHFL.IDX PT, R14, R11, RZ, 0x1c1f ;  /* 0x001c1fff0b0e7589 */ /* 0x000f6200000e0000 */
[----:B------:R-:W-:Y:S01]  /*3010*/  FMUL.FTZ R8, R40, c[0x0][0x320] ;  /* 0x0000c80028087a20 */ /* 0x000fe20000410000 */
[----:B------:R-:W1:Y:S01]  /*3020*/  MUFU.TANH R28, R28 ;  /* 0x0000001c001c7308 */ /* 0x000e620000002400 */
[----:B------:R-:W-:Y:S01]  /*3030*/  FMUL.FTZ R12, R41, c[0x0][0x320] ;  /* 0x0000c800290c7a20 */ /* 0x000fe20000410000 */
[----:B------:R-:W-:Y:S01]  /*3040*/  IADD3 R13, R13, UR6, RZ ;  /* 0x000000060d0d7c10 */ /* 0x000fe2000fffe0ff */
[----:B------:R-:W-:Y:S01]  /*3050*/  FMUL.FTZ R10, R36, c[0x0][0x320] ;  /* 0x0000c800240a7a20 */ /* 0x000fe20000410000 */
[----:B------:R-:W-:Y:S01]  /*3060*/  IADD3 R9, -R211, R194, -R5 ;  /* 0x000000c2d3097210 */ /* 0x000fe20007ffe905 */
[----:B------:R-:W-:-:S02]  /*3070*/  FMUL.FTZ R0, R37, c[0x0][0x320] ;  /* 0x0000c80025007a20 */ /* 0x000fc40000410000 */
[----:B------:R-:W-:Y:S01]  /*3080*/  FMUL.FTZ R68, R68, c[0x0][0x320] ;  /* 0x0000c80044447a20 */ /* 0x000fe20000410000 */
[----:B------:R-:W1:Y:S01]  /*3090*/  MUFU.TANH R30, R30 ;  /* 0x0000001e001e7308 */ /* 0x000e620000002400 */
[----:B------:R-:W-:Y:S02]  /*30a0*/  FMUL.FTZ R69, R69, c[0x0][0x320] ;  /* 0x0000c80045457a20 */ /* 0x000fe40000410000 */
[----:B------:R-:W-:Y:S02]  /*30b0*/  FMUL.FTZ R64, R64, c[0x0][0x320] ;  /* 0x0000c80040407a20 */ /* 0x000fe40000410000 */
[----:B------:R-:W-:Y:S02]  /*30c0*/  FMUL.FTZ R65, R65, c[0x0][0x320] ;  /* 0x0000c80041417a20 */ /* 0x000fe40000410000 */
[----:B------:R-:W-:Y:S01]  /*30d0*/  FMUL.FTZ R72, R72, c[0x0][0x320] ;  /* 0x0000c80048487a20 */ /* 0x000fe20000410000 */
[----:B------:R-:W1:Y:S01]  /*30e0*/  MUFU.TANH R8, R8 ;  /* 0x0000000800087308 */ /* 0x000e620000002400 */
[----:B------:R-:W-:-:S02]  /*30f0*/  FMUL.FTZ R73, R73, c[0x0][0x320] ;  /* 0x0000c80049497a20 */ /* 0x000fc40000410000 */
[----:B-----5:R-:W-:-:S05]  /*3100*/  IMAD.IADD R16, R15, 0x1, R14 ;  /* 0x000000010f107824 */ /* 0x020fca00078e020e */
[----:B------:R-:W1:Y:S01]  /*3110*/  MUFU.TANH R12, R12 ;  /* 0x0000000c000c7308 */ /* 0x000e620000002400 */
[----:B------:R-:W-:Y:S01]  /*3120*/  IMAD.IADD R17, R13, 0x1, R14 ;  /* 0x000000010d117824 */ /* 0x000fe200078e020e */
[----:B------:R-:W-:-:S06]  /*3130*/  IMNMX R19, R16, R9, PT ;  /* 0x0000000910137217 */ /* 0x000fcc0003800200 */
[----:B------:R-:W1:Y:S08]  /*3140*/  MUFU.TANH R10, R10 ;  /* 0x0000000a000a7308 */ /* 0x000e700000002400 */
[----:B------:R-:W1:Y:S08]  /*3150*/  MUFU.TANH R0, R0 ;  /* 0x0000000000007308 */ /* 0x000e700000002400 */
[----:B------:R2:W1:Y:S08]  /*3160*/  MUFU.TANH R174, R68 ;  /* 0x0000004400ae7308 */ /* 0x0004700000002400 */
[----:B------:R2:W1:Y:S08]  /*3170*/  MUFU.TANH R168, R69 ;  /* 0x0000004500a87308 */ /* 0x0004700000002400 */
[----:B------:R2:W1:Y:S08]  /*3180*/  MUFU.TANH R180, R64 ;  /* 0x0000004000b47308 */ /* 0x0004700000002400 */
[----:B------:R2:W1:Y:S08]  /*3190*/  MUFU.TANH R178, R65 ;  /* 0x0000004100b27308 */ /* 0x0004700000002400 */
[----:B------:R2:W1:Y:S08]  /*31a0*/  MUFU.TANH R142, R72 ;  /* 0x00000048008e7308 */ /* 0x0004700000002400 */
[----:B------:R2:W1:Y:S01]  /*31b0*/  MUFU.TANH R140, R73 ;  /* 0x00000049008c7308 */ /* 0x0004620000002400 */
[----:B------:R-:W-:Y:S05]  /*31c0*/  @!P3 BRA `(.L_x_870) ;  /* 0x000001500000b947 */ /* 0x000fea0003800000 */
[----:B---34-:R-:W-:Y:S01]  /*31d0*/  IADD3 R16, -R203, R194, R14 ;  /* 0x000000c2cb107210 */ /* 0x018fe20007ffe10e */
[----:B------:R-:W-:Y:S03]  /*31e0*/  BSSY B0, `(.L_x_871) ;  /* 0x000000e000007945 */ /* 0x000fe60003800000 */
        /* <DEDUP_REMOVED lines=9> */
.L_x_872:
[----:B------:R-:W-:-:S04]  /*3280*/  MOV R14, c[0x0][0x32c] ;  /* 0x0000cb00000e7a02 */ /* 0x000fc80000000f00 */
[----:B------:R-:W-:-:S13]  /*3290*/  ISETP.NE.AND P0, PT, R14, 0x1, PT ;  /* 0x000000010e00780c */ /* 0x000fda0003f05270 */
[----:B------:R-:W-:-:S05]  /*32a0*/  @P0 IMAD.HI.U32 R14, R16, c[0x0][0x330], RZ ;  /* 0x0000cc00100e0a27 */ /* 0x000fca00078e00ff */
[----:B------:R-:W-:Y:S02]  /*32b0*/  @P0 SHF.R.U32.HI R16, RZ, c[0x0][0x334], R14 ;  /* 0x0000cd00ff100a19 */ /* 0x000fe4000001160e */
.L_x_873:
[----:B------:R-:W-:Y:S05]  /*32c0*/  BSYNC B0 ;  /* 0x0000000000007941 */ /* 0x000fea0003800000 */
.L_x_871:
[----:B------:R-:W-:-:S04]  /*32d0*/  IMAD R16, R16, c[0x0][0x32c], -R5 ;  /* 0x0000cb0010107a24 */ /* 0x000fc800078e0a05 */
[----:B------:R-:W-:-:S05]  /*32e0*/  IMAD.IADD R16, R16, 0x1, -R211 ;  /* 0x0000000110107824 */ /* 0x000fca00078e0ad3 */
[----:B------:R-:W-:Y:S02]  /*32f0*/  IADD3 R14, R16, c[0x0][0x32c], RZ ;  /* 0x0000cb00100e7a10 */ /* 0x000fe40007ffe0ff */
[----:B------:R-:W-:Y:S02]  /*3300*/  IMNMX R17, R17, R16, !PT ;  /* 0x0000001011117217 */ /* 0x000fe40007800200 */
[----:B------:R-:W-:Y:S02]  /*3310*/  IMNMX R19, R19, R14, PT ;  /* 0x0000000e13137217 */ /* 0x000fe40003800200 */
.L_x_870:
[----:B---34-:R-:W-:Y:S01]  /*3320*/  ISETP.GT.AND P1, PT, R132, RZ, PT ;  /* 0x000000ff8400720c */ /* 0x018fe20003f24270 */
[----:B------:R-:W3:Y:S01]  /*3330*/  SHFL.IDX PT, R24, R11, 0x1, 0x1c1f ;  /* 0x003c1f000b187f89 */ /* 0x000ee200000e0000 */
[----:B------:R-:W-:Y:S02]  /*3340*/  FMUL.FTZ R22, R42, c[0x0][0x320] ;  /* 0x0000c8002a167a20 */ /* 0x000fe40000410000 */
[----:B------:R-:W-:Y:S01]  /*3350*/  ISETP.GT.AND P0, PT, R17, RZ, P1 ;  /* 0x000000ff1100720c */ /* 0x000fe20000f04270 */
[----:B------:R-:W-:Y:S02]  /*3360*/  FMUL.FTZ R23, R43, c[0x0][0x320] ;  /* 0x0000c8002b177a20 */ /* 0x000fe40000410000 */
[----:B------:R-:W-:Y:S01]  /*3370*/  FMUL.FTZ R34, R34, c[0x0][0x320] ;  /* 0x0000c80022227a20 */ /* 0x000fe20000410000 */
[----:B------:R-:W-:Y:S01]  /*3380*/  ISETP.LT.OR P0, PT, R19, 0x1, P0 ;  /* 0x000000011300780c */ /* 0x000fe20000701670 */
[----:B------:R-:W-:Y:S01]  /*3390*/  FMUL.FTZ R35, R35, c[0x0][0x320] ;  /* 0x0000c80023237a20 */ /* 0x000fe20000410000 */
[----:B------:R-:W4:Y:S01]  /*33a0*/  MUFU.TANH R22, R22 ;  /* 0x0000001600167308 */ /* 0x000f220000002400 */
[----:B------:R-:W-:Y:S01]  /*33b0*/  FMUL.FTZ R47, R47, c[0x0][0x320] ;  /* 0x0000c8002f2f7a20 */ /* 0x000fe20000410000 */
[----:B------:R-:W-:Y:S01]  /*33c0*/  FSEL R48, R48, -INF , !P0 ;  /* 0xff80000030307808 */ /* 0x000fe20004000000 */
[----:B------:R-:W-:Y:S01]  /*33d0*/  FMUL.FTZ R70, R70, c[0x0][0x320] ;  /* 0x0000c80046467a20 */ /* 0x000fe20000410000 */
[----:B------:R-:W-:Y:S01]  /*33e0*/  ISETP.GT.AND P0, PT, R17, 0x1, P1 ;  /* 0x000000011100780c */ /* 0x000fe20000f04270 */
[----:B------:R-:W-:-:S02]  /*33f0*/  FMUL.FTZ R66, R66, c[0x0][0x320] ;  /* 0x0000c80042427a20 */ /* 0x000fc40000410000 */
[----:B------:R-:W-:Y:S01]  /*3400*/  FMUL.FTZ R67, R67, c[0x0][0x320] ;  /* 0x0000c80043437a20 */ /* 0x000fe20000410000 */
[----:B------:R-:W-:Y:S01]  /*3410*/  ISETP.LT.OR P0, PT, R19, 0x2, P0 ;  /* 0x000000021300780c */ /* 0x000fe20000701670 */
[----:B------:R-:W-:Y:S01]  /*3420*/  FMUL.FTZ R74, R74, c[0x0][0x320] ;  /* 0x0000c8004a4a7a20 */ /* 0x000fe20000410000 */
[----:B------:R2:W1:Y:S01]  /*3430*/  MUFU.TANH R173, R34 ;  /* 0x0000002200ad7308 */ /* 0x0004620000002400 */
[----:B------:R-:W-:Y:S01]  /*3440*/  FMUL.FTZ R75, R75, c[0x0][0x320] ;  /* 0x0000c8004b4b7a20 */ /* 0x000fe20000410000 */
[----:B-1----:R-:W-:Y:S01]  /*3450*/  FSEL R18, R29, -INF , !P0 ;  /* 0xff8000001d127808 */ /* 0x002fe20004000000 */
[----:B------:R-:W-:Y:S01]  /*3460*/  FMUL.FTZ R71, R71, c[0x0][0x320] ;  /* 0x0000c80047477a20 */ /* 0x000fe20000410000 */
[----:B------:R-:W-:Y:S01]  /*3470*/  ISETP.GT.AND P0, PT, R17, 0x8, P1 ;  /* 0x000000081100780c */ /* 0x000fe20000f04270 */
[--C-:B---3--:R-:W-:Y:S02]  /*3480*/  IMAD.IADD R20, R15, 0x1, R24.reuse ;  /* 0x000000010f147824 */ /* 0x108fe400078e0218 */
[----:B------:R-:W-:Y:S01]  /*3490*/  IMAD.IADD R21, R13, 0x1, R24 ;  /* 0x000000010d157824 */ /* 0x000fe200078e0218 */
[----:B------:R-:W-:Y:S01]  /*34a0*/  ISETP.LT.OR P0, PT, R19, 0x9, P0 ;  /* 0x000000091300780c */ /* 0x000fe20000701670 */
[----:B------:R2:W1:Y:S01]  /*34b0*/  MUFU.TANH R183, R35 ;  /* 0x0000002300b77308 */ /* 0x0004620000002400 */
[----:B------:R-:W-:-:S02]  /*34c0*/  IMNMX R20, R20, R9, PT ;  /* 0x0000000914147217 */ /* 0x000fc40003800200 */
[----:B------:R-:W-:Y:S01]  /*34d0*/  FSEL R16, R2, -INF , !P0 ;  /* 0xff80000002107808 */ /* 0x000fe20004000000 */
[----:B------:R-:W-:Y:S01]  /*34e0*/  FMUL.FTZ R2, R38, c[0x0][0x320] ;  /* 0x0000c80026027a20 */ /* 0x000fe20000410000 */
[----:B------:R-:W-:-:S03]  /*34f0*/  ISETP.GT.AND P0, PT, R17, 0x9, P1 ;  /* 0x000000091100780c */ /* 0x000fc60000f04270 */
[----:B------:R2:W3:Y:S01]  /*3500*/  MUFU.TANH R157, R47 ;  /* 0x0000002f009d7308 */ /* 0x0004e20000002400 */
[----:B------:R-:W-:-:S04]  /*3510*/  ISETP.LT.OR P0, PT, R19, 0xa, P0 ;  /* 0x0000000a1300780c */ /* 0x000fc80000701670 */
[----:B------:R-:W-:Y:S02]  /*3520*/  FSEL R30, R30, -INF , !P0 ;  /* 0xff8000001e1e7808 */ /* 0x000fe40004000000 */
[----:B------:R-:W-:Y:S01]  /*3530*/  ISETP.GT.AND P0, PT, R17, 0x10, P1 ;  /* 0x000000101100780c */ /* 0x000fe20000f04270 */
[----:B------:R-:W1:Y:S03]  /*3540*/  MUFU.TANH R2, R2 ;  /* 0x0000000200027308 */ /* 0x000e660000002400 */
[----:B------:R-:W-:-:S04]  /*3550*/  ISETP.LT.OR P0, PT, R19, 0x11, P0 ;  /* 0x000000111300780c */ /* 0x000fc80000701670 */
[----:B------:R-:W-:Y:S01]  /*3560*/  FSEL R14, R8, -INF , !P0 ;  /* 0xff800000080e7808 */ /* 0x000fe20004000000 */
[----:B------:R2:W1:Y:S01]  /*3570*/  MUFU.TANH R175, R70 ;  /* 0x0000004600af7308 */ /* 0x0004620000002400 */
[----:B------:R-:W-:-:S04]  /*3580*/  ISETP.GT.AND P0, PT, R17, 0x11, P1 ;  /* 0x000000111100780c */ /* 0x000fc80000f04270 */
[----:B------:R-:W-:-:S03]  /*3590*/  ISETP.LT.OR P0, PT, R19, 0x12, P0 ;  /* 0x000000121300780c */ /* 0x000fc60000701670 */
[----:B------:R2:W1:Y:S01]  /*35a0*/  MUFU.TANH R177, R66 ;  /* 0x0000004200b17308 */ /* 0x0004620000002400 */
[----:B------:R-:W-:Y:S02]  /*35b0*/  FSEL R12, R12, -INF , !P0 ;  /* 0xff8000000c0c7808 */ /* 0x000fe40004000000 */
[----:B------:R-:W-:-:S04]  /*35c0*/  ISETP.GT.AND P0, PT, R17, 0x18, P1 ;  /* 0x000000181100780c */ /* 0x000fc80000f04270 */
[----:B------:R-:W-:Y:S01]  /*35d0*/  ISETP.LT.OR P0, PT, R19, 0x19, P0 ;  /* 0x000000191300780c */ /* 0x000fe20000701670 */
[----:B------:R2:W1:Y:S03]  /*35e0*/  MUFU.TANH R143, R67 ;  /* 0x00000043008f7308 */ /* 0x0004660000002400 */
[----:B------:R-:W-:Y:S02]  /*35f0*/  FSEL R10, R10, -INF , !P0 ;  /* 0xff8000000a0a7808 */ /* 0x000fe40004000000 */
[----:B------:R-:W-:-:S03]  /*3600*/  ISETP.GT.AND P0, PT, R17, 0x19, P1 ;  /* 0x000000191100780c */ /* 0x000fc60000f04270 */
[----:B------:R-:W1:Y:S01]  /*3610*/  MUFU.TANH R23, R23 ;  /* 0x0000001700177308 */ /* 0x000e620000002400 */
[----:B------:R-:W-:-:S04]  /*3620*/  ISETP.LT.OR P0, PT, R19, 0x1a, P0 ;  /* 0x0000001a1300780c */ /* 0x000fc80000701670 */
[----:B------:R-:W-:Y:S01]  /*3630*/  FSEL R8, R0, -INF , !P0 ;  /* 0xff80000000087808 */ /* 0x000fe20004000000 */
[----:B------:R-:W-:Y:S01]  /*3640*/  FMUL.FTZ R0, R39, c[0x0][0x320] ;  /* 0x0000c80027007a20 */ /* 0x000fe20000410000 */
[----:B------:R-:W-:Y:S01]  /*3650*/  ISETP.GT.AND P0, PT, R17, 0x20, P1 ;  /* 0x000000201100780c */ /* 0x000fe20000f04270 */
[----:B------:R2:W1:Y:S03]  /*3660*/  MUFU.TANH R141, R74 ;  /* 0x0000004a008d7308 */ /* 0x0004660000002400 */
[----:B------:R-:W-:-:S04]  /*3670*/  ISETP.LT.OR P0, PT, R19, 0x21, P0 ;  /* 0x000000211300780c */ /* 0x000fc80000701670 */
[----:B------:R-:W-:Y:S01]  /*3680*/  FSEL R166, R166, -INF , !P0 ;  /* 0xff800000a6a67808 */ /* 0x000fe20004000000 */
[----:B------:R-:W1:Y:S01]  /*3690*/  MUFU.TANH R0, R0 ;  /* 0x0000000000007308 */ /* 0x000e620000002400 */
        /* <DEDUP_REMOVED lines=8> */
[----:B------:R-:W-:-:S04]  /*3720*/  ISETP.GT.AND P0, PT, R17, 0x29, P1 ;  /* 0x000000291100780c */ /* 0x000fc80000f04270 */
[----:B------:R-:W-:-:S04]  /*3730*/  ISETP.LT.OR P0, PT, R19, 0x2a, P0 ;  /* 0x0000002a1300780c */ /* 0x000fc80000701670 */
        /* <DEDUP_REMOVED lines=10> */
[----:B------:R-:W-:Y:S01]  /*37e0*/  ISETP.GT.AND P0, PT, R17, 0x39, P1 ;  /* 0x000000391100780c */ /* 0x000fe20000f04270 */
[----:B------:R-:W-:-:S03]  /*37f0*/  FMUL.FTZ R17, R51, c[0x0][0x320] ;  /* 0x0000c80033117a20 */ /* 0x000fc60000410000 */
[----:B------:R-:W-:Y:S01]  /*3800*/  ISETP.LT.OR P0, PT, R19, 0x3a, P0 ;  /* 0x0000003a1300780c */ /* 0x000fe20000701670 */
[----:B------:R-:W-:Y:S02]  /*3810*/  FMUL.FTZ R19, R46, c[0x0][0x320] ;  /* 0x0000c8002e137a20 */ /* 0x000fe40000410000 */
[----:B------:R-:W1:Y:S01]  /*3820*/  MUFU.TANH R17, R17 ;  /* 0x0000001100117308 */ /* 0x000e620000002400 */
[----:B------:R-:W-:-:S07]  /*3830*/  FSEL R140, R140, -INF , !P0 ;  /* 0xff8000008c8c7808 */ /* 0x000fce0004000000 */
[----:B------:R-:W1:Y:S01]  /*3840*/  MUFU.TANH R19, R19 ;  /* 0x0000001300137308 */ /* 0x000e620000002400 */
[----:B------:R-:W-:Y:S05]  /*3850*/  @!P3 BRA `(.L_x_874) ;  /* 0x000001500000b947 */ /* 0x000fea0003800000 */
[----:B--234-:R-:W-:Y:S01]  /*3860*/  IADD3 R24, -R203, R194, R24 ;  /* 0x000000c2cb187210 */ /* 0x01cfe20007ffe118 */
        /* <DEDUP_REMOVED lines=10> */
.L_x_876:
[----:B------:R-:W-:-:S04]  /*3910*/  MOV R9, c[0x0][0x32c] ;  /* 0x0000cb0000097a02 */ /* 0x000fc80000000f00 */
[----:B------:R-:W-:-:S13]  /*3920*/  ISETP.NE.AND P0, PT, R9, 0x1, PT ;  /* 0x000000010900780c */ /* 0x000fda0003f05270 */
[----:B------:R-:W-:-:S05]  /*3930*/  @P0 IMAD.HI.U32 R9, R24, c[0x0][0x330], RZ ;  /* 0x0000cc0018090a27 */ /* 0x000fca00078e00ff */
[----:B------:R-:W-:Y:S02]  /*3940*/  @P0 SHF.R.U32.HI R24, RZ, c[0x0][0x334], R9 ;  /* 0x0000cd00ff180a19 */ /* 0x000fe40000011609 */
.L_x_877:
[----:B------:R-:W-:Y:S05]  /*3950*/  BSYNC B0 ;  /* 0x0000000000007941 */ /* 0x000fea0003800000 */
.L_x_875:
[----:B------:R-:W-:-:S04]  /*3960*/  IMAD R24, R24, c[0x0][0x32c], -R5 ;  /* 0x0000cb0018187a24 */ /* 0x000fc800078e0a05 */
[----:B------:R-:W-:-:S05]  /*3970*/  IMAD.IADD R24, R24, 0x1, -R211 ;  /* 0x0000000118187824 */ /* 0x000fca00078e0ad3 */
[----:B------:R-:W-:Y:S02]  /*3980*/  IADD3 R5, R24, c[0x0][0x32c], RZ ;  /* 0x0000cb0018057a10 */ /* 0x000fe40007ffe0ff */
[----:B------:R-:W-:Y:S02]  /*3990*/  IMNMX R21, R21, R24, !PT ;  /* 0x0000001815157217 */ /* 0x000fe40007800200 */
[----:B------:R-:W-:Y:S02]  /*39a0*/  IMNMX R20, R20, R5, PT ;  /* 0x0000000514147217 */ /* 0x000fe40003800200 */
.L_x_874:
[----:B--234-:R-:W-:Y:S01]  /*39b0*/  ISETP.GT.AND P0, PT, R21, 0x1, P1 ;  /* 0x000000011500780c */ /* 0x01cfe20000f04270 */
[----:B------:R-:W-:-:S04]  /*39c0*/  DEPBAR.LE SB0, 0x2 ;  /* 0x000080800000791a */ /* 0x000fc80000000000 */
[----:B------:R-:W-:Y:S01]  /*39d0*/  BAR.SYNC.DEFER_BLOCKING 0x0 ;  /* 0x0000000000007b1d */ /* 0x000fe20000010000 */
[----:B------:R-:W-:Y:S01]  /*39e0*/  ISETP.LT.OR P0, PT, R20, 0x2, P0 ;  /* 0x000000021400780c */ /* 0x000fe20000701670 */
[----:B------:R-:W-:Y:S01]  /*39f0*/  IMAD.SHL.U32 R135, R4, 0x2, RZ ;  /* 0x0000000204877824 */ /* 0x000fe200078e00ff */
[C---:B------:R-:W-:Y:S02]  /*3a00*/  IADD3 R9, R132.reuse, -0x3, RZ ;  /* 0xfffffffd84097810 */ /* 0x040fe40007ffe0ff */
[----:B-1----:R-:W-:Y:S01]  /*3a10*/  FSEL R17, R17, -INF , !P0 ;  /* 0xff80000011117808 */ /* 0x002fe20004000000 */
[--C-:B------:R-:W-:Y:S01]  /*3a20*/  IMAD R134, R3, 0x2, R135.reuse ;  /* 0x0000000203867824 */ /* 0x100fe200078e0287 */
[----:B------:R-:W-:Y:S01]  /*3a30*/  ISETP.GT.AND P0, PT, R21, 0x8, P1 ;  /* 0x000000081500780c */ /* 0x000fe20000f04270 */
[C---:B------:R-:W-:Y:S01]  /*3a40*/  IMAD.IADD R172, R187.reuse, 0x1, R135 ;  /* 0x00000001bbac7824 */ /* 0x040fe200078e0287 */
[----:B------:R-:W-:Y:S01]  /*3a50*/  IADD3 R220, R132, -0x2, RZ ;  /* 0xfffffffe84dc7810 */ /* 0x000fe20007ffe0ff */
[----:B------:R-:W-:Y:S01]  /*3a60*/  IMAD.IADD R165, R187, 0x1, R134 ;  /* 0x00000001bba57824 */ /* 0x000fe200078e0286 */
[----:B------:R-:W-:Y:S01]  /*3a70*/  ISETP.LT.OR P0, PT, R20, 0x9, P0 ;  /* 0x000000091400780c */ /* 0x000fe20000701670 */
[----:B------:R-:W-:-:S03]  /*3a80*/  IMAD R3, R3, 0x2, R172 ;  /* 0x0000000203037824 */ /* 0x000fc600078e02ac */
[----:B------:R-:W-:Y:S02]  /*3a90*/  FSEL R5, R19, -INF , !P0 ;  /* 0xff80000013057808 */ /* 0x000fe40004000000 */
[C---:B------:R-:W-:Y:S01]  /*3aa0*/  ISETP.GE.AND P0, PT, R9.reuse, R193, PT ;  /* 0x000000c10900720c */ /* 0x040fe20003f06270 */
[----:B------:R-:W-:Y:S04]  /*3ab0*/  LDSM.16.MT88.4 R40, [R135+0x2100] ;  /* 0x002100008728783b */ /* 0x000fe80000004200 */
[----:B------:R-:W-:Y:S08]  /*3ac0*/  LDSM.16.MT88.4 R56, [R134+0x2100] ;  /* 0x002100008638783b */ /* 0x000ff00000004200 */
[----:B------:R-:W-:Y:S01]  /*3ad0*/  @P0 SHF.R.S32.HI R24, RZ, 0x1f, R9 ;  /* 0x0000001fff180819 */ /* 0x000fe20000011409 */
[----:B------:R-:W-:Y:S01]  /*3ae0*/  @P0 IMAD R6, R6, R9, RZ ;  /* 0x0000000906060224 */ /* 0x000fe200078e02ff */
[----:B------:R-:W-:Y:S01]  /*3af0*/  LDSM.16.MT88.4 R124, [R135+0x100] ;  /* 0x00010000877c783b */ /* 0x000fe20000004200 */
[----:B------:R-:W-:-:S03]  /*3b00*/  @P0 IMAD.WIDE.U32 R26, R9, R7, R212 ;  /* 0x00000007091a0225 */ /* 0x000fc600078e00d4 */
[----:B------:R-:W-:Y:S01]  /*3b10*/  LDSM.16.MT88.4 R116, [R172+0x100] ;  /* 0x00010000ac74783b */ /* 0x000fe20000004200 */
[----:B------:R-:W-:Y:S01]  /*3b20*/  @P0 IMAD R6, R24, R7, R6 ;  /* 0x0000000718060224 */ /* 0x000fe200078e0206 */
[----:B------:R-:W-:Y:S02]  /*3b30*/  @P0 LEA R148, P2, R26, c[0x0][0x1c8], 0x1 ;  /* 0x000072001a940a11 */ /* 0x000fe400078408ff */
[----:B------:R-:W-:Y:S01]  /*3b40*/  FMNMX.FTZ R7, R48, R18, !PT ;  /* 0x0000001230077209 */ /* 0x000fe20007810000 */
[----:B------:R-:W-:Y:S01]  /*3b50*/  @P0 IMAD.IADD R6, R27, 0x1, R6 ;  /* 0x000000011b060824 */ /* 0x000fe200078e0206 */
[----:B------:R-:W-:Y:S02]  /*3b60*/  LDSM.16.MT88.4 R108, [R134+0x100] ;  /* 0x00010000866c783b */ /* 0x000fe40000004200 */
[----:B------:R-:W-:Y:S02]  /*3b70*/  FMNMX.FTZ R7, R16, R7, !PT ;  /* 0x0000000710077209 */ /* 0x000fe40007810000 */
[----:B------:R-:W-:Y:S01]  /*3b80*/  @P0 LEA.HI.X R149, R26, c[0x0][0x1cc], R6, 0x1, P2 ;  /* 0x000073001a950a11 */ /* 0x000fe200010f0c06 */
[----:B------:R-:W-:Y:S01]  /*3b90*/  LDSM.16.MT88.4 R100, [R3+0x100] ;  /* 0x000100000364783b */ /* 0x000fe20000004200 */
[----:B------:R-:W-:-:S02]  /*3ba0*/  ISETP.GT.AND P2, PT, R21, 0x9, P1 ;  /* 0x000000091500780c */ /* 0x000fc40000f44270 */
[----:B------:R-:W-:Y:S01]  /*3bb0*/  FMNMX.FTZ R7, R30, R7, !PT ;  /* 0x000000071e077209 */ /* 0x000fe20007810000 */
[----:B------:R-:W-:Y:S01]  /*3bc0*/  LDSM.16.MT88.4 R64, [R165+0x2100] ;  /* 0x00210000a540783b */ /* 0x000fe20000004200 */
[----:B------:R-:W-:Y:S02]  /*3bd0*/  ISETP.LT.OR P2, PT, R20, 0xa, P2 ;  /* 0x0000000a1400780c */ /* 0x000fe40001741670 */
[----:B------:R-:W-:Y:S01]  /*3be0*/  FMNMX.FTZ R7, R14, R7, !PT ;  /* 0x000000070e077209 */ /* 0x000fe20007810000 */
[----:B------:R-:W-:Y:S01]  /*3bf0*/  LDSM.16.MT88.4 R72, [R135+0x4100] ;  /* 0x004100008748783b */ /* 0x000fe20000004200 */
[----:B------:R-:W-:Y:S02]  /*3c00*/  FSEL R157, R157, -INF , !P2 ;  /* 0xff8000009d9d7808 */ /* 0x000fe40005000000 */
[----:B------:R-:W-:Y:S01]  /*3c10*/  ISETP.GT.AND P2, PT, R21, 0x10, P1 ;  /* 0x000000101500780c */ /* 0x000fe20000f44270 */
[----:B------:R-:W-:Y:S01]  /*3c20*/  LDSM.16.MT88.4 R80, [R172+0x4100] ;  /* 0x00410000ac50783b */ /* 0x000fe20000004200 */
[----:B------:R-:W-:-:S02]  /*3c30*/  FMNMX.FTZ R7, R12, R7, !PT ;  /* 0x000000070c077209 */ /* 0x000fc40007810000 */
[----:B------:R-:W-:Y:S01]  /*3c40*/  ISETP.LT.OR P2, PT, R20, 0x11, P2 ;  /* 0x000000111400780c */ /* 0x000fe20001741670 */
[----:B------:R-:W-:Y:S01]  /*3c50*/  LDSM.16.MT88.4 R88, [R134+0x4100] ;  /* 0x004100008658783b */ /* 0x000fe20000004200 */
[----:B------:R-:W-:Y:S02]  /*3c60*/  FMNMX.FTZ R7, R10, R7, !PT ;  /* 0x000000070a077209 */ /* 0x000fe40007810000 */
[----:B------:R-:W-:Y:S01]  /*3c70*/  FSEL R15, R22, -INF , !P2 ;  /* 0xff800000160f7808 */ /* 0x000fe20005000000 */
[----:B------:R-:W-:Y:S01]  /*3c80*/  LDSM.16.MT88.4 R136, [R172+0x900] ;  /* 0x00090000ac88783b */ /* 0x000fe20000004200 */
[----:B------:R-:W-:Y:S02]  /*3c90*/  ISETP.GT.AND P2, PT, R21, 0x11, P1 ;  /* 0x000000111500780c */ /* 0x000fe40000f44270 */
[----:B------:R-:W-:Y:S01]  /*3ca0*/  FMNMX.FTZ R7, R8, R7, !PT ;  /* 0x0000000708077209 */ /* 0x000fe20007810000 */
[----:B------:R-:W-:Y:S01]  /*3cb0*/  LDSM.16.MT88.4 R32, [R134+0x900] ;  /* 0x000900008620783b */ /* 0x000fe20000004200 */
[----:B------:R-:W-:-:S02]  /*3cc0*/  ISETP.LT.OR P2, PT, R20, 0x12, P2 ;  /* 0x000000121400780c */ /* 0x000fc40001741670 */
[----:B------:R-:W-:Y:S01]  /*3cd0*/  FMNMX.FTZ R7, R166, R7, !PT ;  /* 0x00000007a6077209 */ /* 0x000fe20007810000 */
[----:B------:R-:W-:Y:S01]  /*3ce0*/  LDSM.16.MT88.4 R24, [R172+0x2900] ;  /* 0x00290000ac18783b */ /* 0x000fe20000004200 */
[----:B------:R-:W-:Y:S02]  /*3cf0*/  FSEL R13, R23, -INF , !P2 ;  /* 0xff800000170d7808 */ /* 0x000fe40005000000 */
[----:B------:R-:W-:Y:S02]  /*3d00*/  ISETP.GT.AND P2, PT, R21, 0x18, P1 ;  /* 0x000000181500780c */ /* 0x000fe40000f44270 */
[----:B------:R-:W-:Y:S02]  /*3d10*/  FMNMX.FTZ R7, R176, R7, !PT ;  /* 0x00000007b0077209 */ /* 0x000fe40007810000 */
[----:B------:R-:W-:Y:S02]  /*3d20*/  ISETP.LT.OR P2, PT, R20, 0x19, P2 ;  /* 0x000000191400780c */ /* 0x000fe40001741670 */
[----:B------:R-:W-:-:S02]  /*3d30*/  FMNMX.FTZ R7, R174, R7, !PT ;  /* 0x00000007ae077209 */ /* 0x000fc40007810000 */
[----:B------:R-:W-:Y:S02]  /*3d40*/  FSEL R11, R2, -INF , !P2 ;  /* 0xff800000020b7808 */ /* 0x000fe40005000000 */
[----:B------:R-:W-:Y:S02]  /*3d50*/  ISETP.GT.AND P2, PT, R21, 0x19, P1 ;  /* 0x000000191500780c */ /* 0x000fe40000f44270 */
[----:B------:R-:W-:Y:S02]  /*3d60*/  FMNMX.FTZ R7, R168, R7, !PT ;  /* 0x00000007a8077209 */ /* 0x000fe40007810000 */
[----:B------:R-:W-:Y:S02]  /*3d70*/  ISETP.LT.OR P2, PT, R20, 0x1a, P2 ;  /* 0x0000001a1400780c */ /* 0x000fe40001741670 */
[----:B------:R-:W-:Y:S02]  /*3d80*/  FMNMX.FTZ R7, R180, R7, !PT ;  /* 0x00000007b4077209 */ /* 0x000fe40007810000 */
[----:B------:R-:W-:-:S02]  /*3d90*/  FSEL R9, R0, -INF , !P2 ;  /* 0xff80000000097808 */ /* 0x000fc40005000000 */
[----:B------:R-:W-:Y:S02]  /*3da0*/  ISETP.GT.AND P2, PT, R21, 0x20, P1 ;  /* 0x000000201500780c */ /* 0x000fe40000f44270 */
[----:B------:R-:W-:Y:S02]  /*3db0*/  FMNMX.FTZ R7, R178, R7, !PT ;  /* 0x00000007b2077209 */ /* 0x000fe40007810000 */
[----:B------:R-:W-:Y:S02]  /*3dc0*/  ISETP.LT.OR P2, PT, R20, 0x21, P2 ;  /* 0x000000211400780c */ /* 0x000fe40001741670 */
[----:B------:R-:W-:Y:S02]  /*3dd0*/  FMNMX.FTZ R7, R142, R7, !PT ;  /* 0x000000078e077209 */ /* 0x000fe40007810000 */
[----:B------:R-:W-:Y:S02]  /*3de0*/  FSEL R173, R173, -INF , !P2 ;  /* 0xff800000adad7808 */ /* 0x000fe40005000000 */
[----:B------:R-:W-:-:S02]  /*3df0*/  ISETP.GT.AND P2, PT, R21, 0x21, P1 ;  /* 0x000000211500780c */ /* 0x000fc40000f44270 */
[----:B------:R-:W-:Y:S02]  /*3e00*/  FMNMX.FTZ R0, R140, R7, !PT ;  /* 0x000000078c007209 */ /* 0x000fe40007810000 */
[----:B------:R-:W-:-:S03]  /*3e10*/  ISETP.LT.OR P2, PT, R20, 0x22, P2 ;  /* 0x000000221400780c */ /* 0x000fc60001741670 */
[----:B------:R-:W1:Y:S01]  /*3e20*/  SHFL.BFLY PT, R7, R0, 0x2, 0x1f ;  /* 0x0c401f0000077f89 */ /* 0x000e6200000e0000 */
[----:B------:R-:W-:Y:S02]  /*3e30*/  FSEL R183, R183, -INF , !P2 ;  /* 0xff800000b7b77808 */ /* 0x000fe40005000000 */
[----:B------:R-:W-:-:S04]  /*3e40*/  ISETP.GT.AND P2, PT, R21, 0x28, P1 ;  /* 0x000000281500780c */ /* 0x000fc80000f44270 */
[----:B------:R-:W-:-:S04]  /*3e50*/  ISETP.LT.OR P2, PT, R20, 0x29, P2 ;  /* 0x000000291400780c */ /* 0x000fc80001741670 */
[----:B------:R-:W-:Y:S02]  /*3e60*/  FSEL R175, R175, -INF , !P2 ;  /* 0xff800000afaf7808 */ /* 0x000fe40005000000 */
[----:B------:R-:W-:-:S04]  /*3e70*/  ISETP.GT.AND P2, PT, R21, 0x29, P1 ;  /* 0x000000291500780c */ /* 0x000fc80000f44270 */
[----:B------:R-:W-:-:S04]  /*3e80*/  ISETP.LT.OR P2, PT, R20, 0x2a, P2 ;  /* 0x0000002a1400780c */ /* 0x000fc80001741670 */
[----:B------:R-:W-:Y:S02]  /*3e90*/  FSEL R181, R181, -INF , !P2 ;  /* 0xff800000b5b57808 */ /* 0x000fe40005000000 */
[----:B------:R-:W-:Y:S02]  /*3ea0*/  ISETP.GT.AND P2, PT, R21, 0x30, P1 ;  /* 0x000000301500780c */ /* 0x000fe40000f44270 */
[----:B-1----:R-:W-:Y:S02]  /*3eb0*/  FMNMX.FTZ R7, R0, R7, !PT ;  /* 0x0000000700077209 */ /* 0x002fe40007810000 */
        /* <DEDUP_REMOVED lines=9> */
[C---:B------:R-:W-:Y:S02]  /*3f50*/  ISETP.GT.AND P2, PT, R21.reuse, RZ, P1 ;  /* 0x000000ff1500720c */ /* 0x040fe40000f44270 */
[----:B------:R-:W-:Y:S02]  /*3f60*/  ISETP.GT.AND P1, PT, R21, 0x39, P1 ;  /* 0x000000391500780c */ /* 0x000fe40000f24270 */
[C---:B------:R-:W-:Y:S02]  /*3f70*/  ISETP.LT.OR P2, PT, R20.reuse, 0x1, P2 ;  /* 0x000000011400780c */ /* 0x040fe40001741670 */
[----:B------:R-:W-:Y:S02]  /*3f80*/  ISETP.LT.OR P1, PT, R20, 0x3a, P1 ;  /* 0x0000003a1400780c */ /* 0x000fe40000f21670 */
[----:B------:R-:W-:Y:S01]  /*3f90*/  FSEL R28, R28, -INF , !P2 ;  /* 0xff8000001c1c7808 */ /* 0x000fe20005000000 */
[----:B------:R-:W-:Y:S01]  /*3fa0*/  LDSM.16.MT88.4 R20, [R135+0x900] ;  /* 0x000900008714783b */ /* 0x000fe20000004200 */
[----:B------:R-:W-:-:S02]  /*3fb0*/  FSEL R171, R171, -INF , !P1 ;  /* 0xff800000abab7808 */ /* 0x000fc40004800000 */
[----:B------:R-:W-:Y:S02]  /*3fc0*/  FMNMX.FTZ R6, R28, R17, !PT ;  /* 0x000000111c067209 */ /* 0x000fe40007810000 */
[----:B-1----:R-:W-:Y:S02]  /*3fd0*/  FMNMX.FTZ R2, R7, R2, !PT ;  /* 0x0000000207027209 */ /* 0x002fe40007810000 */
[----:B------:R-:W-:Y:S02]  /*3fe0*/  FMNMX.FTZ R6, R5, R6, !PT ;  /* 0x0000000605067209 */ /* 0x000fe40007810000 */
[----:B------:R-:W-:Y:S01]  /*3ff0*/  @P0 LEA R146, P1, R200, R148, 0x1 ;  /* 0x00000094c8920211 */ /* 0x000fe200078208ff */
[----:B------:R-:W-:Y:S01]  /*4000*/  FMUL.FTZ R179, R2, c[0x0][0x2d0] ;  /* 0x0000b40002b37a20 */ /* 0x000fe20000410000 */
[----:B------:R-:W-:Y:S02]  /*4010*/  FMNMX.FTZ R6, R157, R6, !PT ;  /* 0x000000069d067209 */ /* 0x000fe40007810000 */
[----:B------:R-:W-:-:S02]  /*4020*/  @P0 LEA.HI.X R147, R200, R149, R199, 0x1, P1 ;  /* 0x00000095c8930211 */ /* 0x000fc400008f0cc7 */
[----:B------:R-:W-:Y:S02]  /*4030*/  FMNMX.FTZ R6, R15, R6, !PT ;  /* 0x000000060f067209 */ /* 0x000fe40007810000 */
[----:B------:R-:W-:Y:S02]  /*4040*/  FSETP.NEU.FTZ.AND P1, PT, R2, -INF , PT ;  /* 0xff8000000200780b */ /* 0x000fe40003f3d000 */
[----:B------:R-:W-:Y:S02]  /*4050*/  FMNMX.FTZ R6, R13, R6, !PT ;  /* 0x000000060d067209 */ /* 0x000fe40007810000 */
[----:B------:R-:W-:Y:S02]  /*4060*/  FSEL R179, R179, RZ, P1 ;  /* 0x000000ffb3b37208 */ /* 0x000fe40000800000 */
[----:B------:R-:W-:Y:S02]  /*4070*/  FMNMX.FTZ R6, R11, R6, !PT ;  /* 0x000000060b067209 */ /* 0x000fe40007810000 */
[----:B------:R-:W-:Y:S01]  /*4080*/  ISETP.NE.AND P2, PT, R196, 0x1, PT ;  /* 0x00000001c400780c */ /* 0x000fe20003f45270 */
[--C-:B------:R-:W-:Y:S01]  /*4090*/  FFMA.FTZ R161, R48, c[0x0][0x2d0], -R179.reuse ;  /* 0x0000b40030a17a23 */ /* 0x100fe200000108b3 */
[----:B------:R-:W-:Y:S01]  /*40a0*/  FMNMX.FTZ R6, R9, R6, !PT ;  /* 0x0000000609067209 */ /* 0x000fe20007810000 */
[--C-:B------:R-:W-:Y:S01]  /*40b0*/  FFMA.FTZ R160, R18, c[0x0][0x2d0], -R179.reuse ;  /* 0x0000b40012a07a23 */ /* 0x100fe200000108b3 */
[----:B------:R-:W-:Y:S01]  /*40c0*/  LDSM.16.MT88.4 R48, [R172+0x2100] ;  /* 0x00210000ac30783b */ /* 0x000fe20000004200 */
[--C-:B------:R-:W-:Y:S01]  /*40d0*/  FFMA.FTZ R158, R16, c[0x0][0x2d0], -R179.reuse ;  /* 0x0000b400109e7a23 */ /* 0x100fe200000108b3 */
[----:B------:R-:W-:Y:S01]  /*40e0*/  FMNMX.FTZ R6, R173, R6, !PT ;  /* 0x00000006ad067209 */ /* 0x000fe20007810000 */
[--C-:B------:R-:W-:Y:S01]  /*40f0*/  FFMA.FTZ R155, R30, c[0x0][0x2d0], -R179.reuse ;  /* 0x0000b4001e9b7a23 */ /* 0x100fe200000108b3 */
[----:B------:R-:W-:Y:S01]  /*4100*/  MUFU.EX2 R161, R161 ;  /* 0x000000a100a17308 */ /* 0x000fe20000000800 */
[--C-:B------:R-:W-:Y:S01]  /*4110*/  FFMA.FTZ R153, R10, c[0x0][0x2d0], -R179.reuse ;  /* 0x0000b4000a997a23 */ /* 0x100fe200000108b3 */
[----:B------:R-:W-:Y:S01]  /*4120*/  FMNMX.FTZ R6, R183, R6, !PT ;  /* 0x00000006b7067209 */ /* 0x000fe20007810000 */
[----:B------:R-:W-:-:S02]  /*4130*/  FFMA.FTZ R150, R8, c[0x0][0x2d0], -R179 ;  /* 0x0000b40008967a23 */ /* 0x000fc400000108b3 */
[--C-:B------:R-:W-:Y:S01]  /*4140*/  FFMA.FTZ R159, R14, c[0x0][0x2d0], -R179.reuse ;  /* 0x0000b4000e9f7a23 */ /* 0x100fe200000108b3 */
[----:B------:R-:W-:Y:S01]  /*4150*/  FMNMX.FTZ R6, R175, R6, !PT ;  /* 0x00000006af067209 */ /* 0x000fe20007810000 */
[--C-:B------:R-:W-:Y:S01]  /*4160*/  FFMA.FTZ R154, R12, c[0x0][0x2d0], -R179.reuse ;  /* 0x0000b4000c9a7a23 */ /* 0x100fe200000108b3 */
[----:B------:R-:W1:Y:S01]  /*4170*/  MUFU.EX2 R160, R160 ;  /* 0x000000a000a07308 */ /* 0x000e620000000800 */
[--C-:B------:R-:W-:Y:S01]  /*4180*/  FFMA.FTZ R169, R176, c[0x0][0x2d0], -R179.reuse ;  /* 0x0000b400b0a97a23 */ /* 0x100fe200000108b3 */
[----:B------:R-:W-:Y:S01]  /*4190*/  FMNMX.FTZ R6, R181, R6, !PT ;  /* 0x00000006b5067209 */ /* 0x000fe20007810000 */
[--C-:B------:R-:W-:Y:S02]  /*41a0*/  FFMA.FTZ R167, R174, c[0x0][0x2d0], -R179.reuse ;  /* 0x0000b400aea77a23 */ /* 0x100fe400000108b3 */
[--C-:B------:R-:W-:Y:S01]  /*41b0*/  FFMA.FTZ R166, R166, c[0x0][0x2d0], -R179.reuse ;  /* 0x0000b400a6a67a23 */ /* 0x100fe200000108b3 */
[----:B------:R-:W-:Y:S01]  /*41c0*/  FMNMX.FTZ R6, R177, R6, !PT ;  /* 0x00000006b1067209 */ /* 0x000fe20007810000 */
[--C-:B------:R-:W-:Y:S01]  /*41d0*/  FFMA.FTZ R168, R168, c[0x0][0x2d0], -R179.reuse ;  /* 0x0000b400a8a87a23 */ /* 0x100fe200000108b3 */
[----:B------:R-:W-:Y:S01]  /*41e0*/  MUFU.EX2 R158, R158 ;  /* 0x0000009e009e7308 */ /* 0x000fe20000000800 */
[--C-:B------:R-:W-:Y:S01]  /*41f0*/  FFMA.FTZ R180, R180, c[0x0][0x2d0], -R179.reuse ;  /* 0x0000b400b4b47a23 */ /* 0x100fe200000108b3 */
[----:B------:R-:W-:Y:S01]  /*4200*/  FMNMX.FTZ R6, R143, R6, !PT ;  /* 0x000000068f067209 */ /* 0x000fe20007810000 */
[----:B------:R-:W-:-:S03]  /*4210*/  FFMA.FTZ R217, R140, c[0x0][0x2d0], -R179 ;  /* 0x0000b4008cd97a23 */ /* 0x000fc600000108b3 */
[----:B------:R-:W-:Y:S02]  /*4220*/  FMNMX.FTZ R6, R141, R6, !PT ;  /* 0x000000068d067209 */ /* 0x000fe40007810000 */
[----:B------:R-:W2:Y:S01]  /*4230*/  MUFU.EX2 R155, R155 ;  /* 0x0000009b009b7308 */ /* 0x000ea20000000800 */
[----:B-1----:R-:W-:Y:S01]  /*4240*/  F2FP.BF16.PACK_AB R96, R160, R161 ;  /* 0x000000a1a060723e */ /* 0x002fe200000010ff */
[----:B------:R-:W-:Y:S01]  /*4250*/  FADD.FTZ R161, R161, R160 ;  /* 0x000000a0a1a17221 */ /* 0x000fe20000010000 */
[----:B------:R-:W-:-:S05]  /*4260*/  FMNMX.FTZ R6, R171, R6, !PT ;  /* 0x00000006ab067209 */ /* 0x000fca0007810000 */
[----:B------:R-:W1:Y:S01]  /*4270*/  SHFL.BFLY PT, R7, R6, 0x2, 0x1f ;  /* 0x0c401f0006077f89 */ /* 0x000e6200000e0000 */
[----:B------:R-:W-:Y:S01]  /*4280*/  MUFU.EX2 R159, R159 ;  /* 0x0000009f009f7308 */ /* 0x000fe20000000800 */
[----:B--2---:R-:W-:-:S07]  /*4290*/  F2FP.BF16.PACK_AB R98, R155, R158 ;  /* 0x0000009e9b62723e */ /* 0x004fce00000010ff */
[----:B------:R-:W-:Y:S01]  /*42a0*/  MUFU.EX2 R154, R154 ;  /* 0x0000009a009a7308 */ /* 0x000fe20000000800 */
[----:B------:R-:W-:-:S04]  /*42b0*/  FADD.FTZ R158, R158, R161 ;  /* 0x000000a19e9e7221 */ /* 0x000fc80000010000 */
[----:B------:R-:W-:-:S03]  /*42c0*/  FADD.FTZ R158, R155, R158 ;  /* 0x0000009e9b9e7221 */ /* 0x000fc60000010000 */
[----:B------:R-:W-:Y:S01]  /*42d0*/  MUFU.EX2 R153, R153 ;  /* 0x0000009900997308 */ /* 0x000fe20000000800 */
[----:B-1----:R-:W-:-:S07]  /*42e0*/  FMNMX.FTZ R7, R6, R7, !PT ;  /* 0x0000000706077209 */ /* 0x002fce0007810000 */
[----:B------:R-:W-:Y:S01]  /*42f0*/  MUFU.EX2 R150, R150 ;  /* 0x0000009600967308 */ /* 0x000fe20000000800 */
[----:B------:R-:W1:Y:S07]  /*4300*/  SHFL.BFLY PT, R0, R7, 0x1, 0x1f ;  /* 0x0c201f0007007f89 */ /* 0x000e6e00000e0000 */
[----:B------:R-:W-:Y:S08]  /*4310*/  MUFU.EX2 R166, R166 ;  /* 0x000000a600a67308 */ /* 0x000ff00000000800 */
[----:B------:R-:W-:Y:S08]  /*4320*/  MUFU.EX2 R169, R169 ;  /* 0x000000a900a97308 */ /* 0x000ff00000000800 */
[----:B------:R-:W-:Y:S01]  /*4330*/  MUFU.EX2 R167, R167 ;  /* 0x000000a700a77308 */ /* 0x000fe20000000800 */
[----:B-1----:R-:W-:-:S04]  /*4340*/  FMNMX.FTZ R0, R7, R0, !PT ;  /* 0x0000000007007209 */ /* 0x002fc80007810000 */
[C---:B------:R-:W-:Y:S01]  /*4350*/  FSETP.NEU.FTZ.AND P1, PT, R0.reuse, -INF , PT ;  /* 0xff8000000000780b */ /* 0x040fe20003f3d000 */
[----:B------:R-:W-:Y:S02]  /*4360*/  FMUL.FTZ R170, R0, c[0x0][0x2d0] ;  /* 0x0000b40000aa7a20 */ /* 0x000fe40000410000 */
[----:B------:R-:W-:Y:S03]  /*4370*/  MUFU.EX2 R168, R168 ;  /* 0x000000a800a87308 */ /* 0x000fe60000000800 */
[----:B------:R-:W-:-:S05]  /*4380*/  FSEL R170, R170, RZ, P1 ;  /* 0x000000ffaaaa7208 */ /* 0x000fca0000800000 */
[----:B------:R-:W-:Y:S01]  /*4390*/  MUFU.EX2 R180, R180 ;  /* 0x000000b400b47308 */ /* 0x000fe20000000800 */
[--C-:B------:R-:W-:Y:S02]  /*43a0*/  FFMA.FTZ R163, R28, c[0x0][0x2d0], -R170.reuse ;  /* 0x0000b4001ca37a23 */ /* 0x100fe400000108aa */
[--C-:B------:R-:W-:Y:S01]  /*43b0*/  FFMA.FTZ R162, R17, c[0x0][0x2d0], -R170.reuse ;  /* 0x0000b40011a27a23 */ /* 0x100fe200000108aa */
[----:B------:R-:W-:Y:S01]  /*43c0*/  LDSM.16.MT88.4 R28, [R165+0x900] ;  /* 0x00090000a51c783b */ /* 0x000fe20000004200 */
[--C-:B------:R-:W-:Y:S02]  /*43d0*/  FFMA.FTZ R164, R5, c[0x0][0x2d0], -R170.reuse ;  /* 0x0000b40005a47a23 */ /* 0x100fe400000108aa */
[--C-:B------:R-:W-:Y:S01]  /*43e0*/  FFMA.FTZ R157, R157, c[0x0][0x2d0], -R170.reuse ;  /* 0x0000b4009d9d7a23 */ /* 0x100fe200000108aa */
[----:B------:R1:W2:Y:S01]  /*43f0*/  LDSM.16.MT88.4 R4, [R3+0x4100] ;  /* 0x004100000304783b */ /* 0x0002a20000004200 */
[----:B------:R-:W-:Y:S01]  /*4400*/  MUFU.EX2 R163, R163 ;  /* 0x000000a300a37308 */ /* 0x000fe20000000800 */
[----:B------:R-:W-:-:S02]  /*4410*/  FFMA.FTZ R152, R11, c[0x0][0x2d0], -R170 ;  /* 0x0000b4000b987a23 */ /* 0x000fc400000108aa */
[----:B------:R-:W-:Y:S01]  /*4420*/  LDSM.16.MT88.4 R16, [R134+0x2900] ;  /* 0x002900008610783b */ /* 0x000fe20000004200 */
[--C-:B------:R-:W-:Y:S02]  /*4430*/  FFMA.FTZ R156, R15, c[0x0][0x2d0], -R170.reuse ;  /* 0x0000b4000f9c7a23 */ /* 0x100fe400000108aa */
[--C-:B------:R-:W-:Y:S02]  /*4440*/  FFMA.FTZ R151, R13, c[0x0][0x2d0], -R170.reuse ;  /* 0x0000b4000d977a23 */ /* 0x100fe400000108aa */
[----:B------:R-:W3:Y:S01]  /*4450*/  MUFU.EX2 R162, R162 ;  /* 0x000000a200a27308 */ /* 0x000ee20000000800 */
[----:B------:R-:W-:Y:S01]  /*4460*/  LDSM.16.MT88.4 R12, [R165+0x2900] ;  /* 0x00290000a50c783b */ /* 0x000fe20000004200 */
[--C-:B------:R-:W-:Y:S02]  /*4470*/  FFMA.FTZ R173, R173, c[0x0][0x2d0], -R170.reuse ;  /* 0x0000b400adad7a23 */ /* 0x100fe400000108aa */
[--C-:B------:R-:W-:Y:S02]  /*4480*/  FFMA.FTZ R174, R183, c[0x0][0x2d0], -R170.reuse ;  /* 0x0000b400b7ae7a23 */ /* 0x100fe400000108aa */
[----:B------:R-:W-:-:S02]  /*4490*/  FFMA.FTZ R175, R175, c[0x0][0x2d0], -R170 ;  /* 0x0000b400afaf7a23 */ /* 0x000fc400000108aa */
[----:B------:R-:W-:Y:S01]  /*44a0*/  MUFU.EX2 R164, R164 ;  /* 0x000000a400a47308 */ /* 0x000fe20000000800 */
[--C-:B------:R-:W-:Y:S02]  /*44b0*/  FFMA.FTZ R176, R181, c[0x0][0x2d0], -R170.reuse ;  /* 0x0000b400b5b07a23 */ /* 0x100fe400000108aa */
[--C-:B------:R-:W-:Y:S02]  /*44c0*/  FFMA.FTZ R181, R178, c[0x0][0x2d0], -R179.reuse ;  /* 0x0000b400b2b57a23 */ /* 0x100fe400000108b3 */
[----:B------:R-:W-:Y:S02]  /*44d0*/  FFMA.FTZ R178, R142, c[0x0][0x2d0], -R179 ;  /* 0x0000b4008eb27a23 */ /* 0x000fe400000108b3 */
[--C-:B-1----:R-:W-:Y:S01]  /*44e0*/  FFMA.FTZ R3, R9, c[0x0][0x2d0], -R170.reuse ;  /* 0x0000b40009037a23 */ /* 0x102fe200000108aa */
[----:B------:R-:W1:Y:S01]  /*44f0*/  MUFU.EX2 R157, R157 ;  /* 0x0000009d009d7308 */ /* 0x000e620000000800 */
[----:B------:R-:W4:Y:S01]  /*4500*/  LDSM.16.MT88.4 R8, [R135+0x2900] ;  /* 0x002900008708783b */ /* 0x000f220000004200 */
[----:B---3--:R-:W-:Y:S01]  /*4510*/  F2FP.BF16.PACK_AB R97, R162, R163 ;  /* 0x000000a3a261723e */ /* 0x008fe200000010ff */
[----:B------:R-:W-:-:S02]  /*4520*/  FFMA.FTZ R177, R177, c[0x0][0x2d0], -R170 ;  /* 0x0000b400b1b17a23 */ /* 0x000fc400000108aa */
[--C-:B------:R-:W-:Y:S02]  /*4530*/  FFMA.FTZ R182, R143, c[0x0][0x2d0], -R170.reuse ;  /* 0x0000b4008fb67a23 */ /* 0x100fe400000108aa */
[--C-:B------:R-:W-:Y:S01]  /*4540*/  FFMA.FTZ R179, R141, c[0x0][0x2d0], -R170.reuse ;  /* 0x0000b4008db37a23 */ /* 0x100fe200000108aa */
[----:B------:R-:W-:Y:S01]  /*4550*/  MUFU.EX2 R156, R156 ;  /* 0x0000009c009c7308 */ /* 0x000fe20000000800 */
[----:B------:R-:W-:Y:S01]  /*4560*/  FFMA.FTZ R216, R171, c[0x0][0x2d0], -R170 ;  /* 0x0000b400abd87a23 */ /* 0x000fe200000108aa */
[----:B------:R-:W-:Y:S01]  /*4570*/  LDSM.16.MT88.4 R140, [R172+0x3900] ;  /* 0x00390000ac8c783b */ /* 0x000fe20000004200 */
[----:B------:R-:W-:Y:S01]  /*4580*/  FADD.FTZ R163, R163, R162 ;  /* 0x000000a2a3a37221 */ /* 0x000fe20000010000 */
[----:B-1----:R-:W-:-:S04]  /*4590*/  F2FP.BF16.PACK_AB R99, R157, R164 ;  /* 0x000000a49d63723e */ /* 0x002fc800000010ff */
[----:B------:R-:W1:Y:S01]  /*45a0*/  MUFU.EX2 R151, R151 ;  /* 0x0000009700977308 */ /* 0x000e620000000800 */
[----:B------:R-:W-:-:S04]  /*45b0*/  FADD.FTZ R164, R164, R163 ;  /* 0x000000a3a4a47221 */ /* 0x000fc80000010000 */
[----:B------:R-:W-:Y:S01]  /*45c0*/  FADD.FTZ R157, R157, R164 ;  /* 0x000000a49d9d7221 */ /* 0x000fe20000010000 */
[C---:B------:R-:W-:Y:S02]  /*45d0*/  HMMA.16816.F32.BF16 R36, R96.reuse, R40, RZ ;  /* 0x000000286024723c */ /* 0x040fe400000418ff */
[----:B------:R-:W-:Y:S06]  /*45e0*/  MUFU.EX2 R152, R152 ;  /* 0x0000009800987308 */ /* 0x000fec0000000800 */
[C---:B------:R-:W-:Y:S02]  /*45f0*/  HMMA.16816.F32.BF16 R52, R96.reuse, R56, RZ ;  /* 0x000000386034723c */ /* 0x040fe400000418ff */
[----:B------:R-:W3:Y:S06]  /*4600*/  MUFU.EX2 R3, R3 ;  /* 0x0000000300037308 */ /* 0x000eec0000000800 */
        /* <DEDUP_REMOVED lines=31> */
[C---:B--2---:R-:W-:Y:S07]  /*4800*/  HMMA.16816.F32.BF16 R92, R96.reuse, R4, RZ ;  /* 0x00000004605c723c */ /* 0x044fee00000418ff */
[----:B------:R-:W-:Y:S01]  /*4810*/  F2FP.BF16.PACK_AB R4, R154, R159 ;  /* 0x0000009f9a04723e */ /* 0x000fe200000010ff */
[----:B------:R-:W-:Y:S01]  /*4820*/  HMMA.16816.F32.BF16 R96, R96, R6, RZ ;  /* 0x000000066060723c */ /* 0x000fe200000418ff */
[----:B-1----:R-:W-:Y:S01]  /*4830*/  F2FP.BF16.PACK_AB R5, R151, R156 ;  /* 0x0000009c9705723e */ /* 0x002fe200000010ff */
[----:B------:R-:W-:-:S02]  /*4840*/  FADD.FTZ R159, R159, R158 ;  /* 0x0000009e9f9f7221 */ /* 0x000fc40000010000 */
[----:B------:R-:W-:Y:S02]  /*4850*/  FADD.FTZ R156, R156, R157 ;  /* 0x0000009d9c9c7221 */ /* 0x000fe40000010000 */
[----:B------:R-:W-:Y:S01]  /*4860*/  FADD.FTZ R154, R154, R159 ;  /* 0x0000009f9a9a7221 */ /* 0x000fe20000010000 */
[----:B------:R-:W-:Y:S01]  /*4870*/  F2FP.BF16.PACK_AB R6, R150, R153 ;  /* 0x000000999606723e */ /* 0x000fe200000010ff */
[----:B------:R-:W-:Y:S01]  /*4880*/  FADD.FTZ R151, R151, R156 ;  /* 0x0000009c97977221 */ /* 0x000fe20000010000 */
[----:B---3--:R-:W-:Y:S01]  /*4890*/  F2FP.BF16.PACK_AB R7, R3, R152 ;  /* 0x000000980307723e */ /* 0x008fe200000010ff */
[----:B------:R-:W-:Y:S02]  /*48a0*/  FADD.FTZ R153, R153, R154 ;  /* 0x0000009a99997221 */ /* 0x000fe40000010000 */
[----:B------:R-:W-:Y:S02]  /*48b0*/  FADD.FTZ R152, R152, R151 ;  /* 0x0000009798987221 */ /* 0x000fe40000010000 */
[----:B------:R-:W-:-:S02]  /*48c0*/  FADD.FTZ R153, R150, R153 ;  /* 0x0000009996997221 */ /* 0x000fc40000010000 */
[----:B----4-:R-:W-:Y:S01]  /*48d0*/  HMMA.16816.F32.BF16 R36, R4, R8, R36 ;  /* 0x000000080424723c */ /* 0x010fe20000041824 */
[----:B------:R-:W-:Y:S02]  /*48e0*/  FADD.FTZ R152, R3, R152 ;  /* 0x0000009803987221 */ /* 0x000fe40000010000 */
[----:B------:R-:W-:-:S05]  /*48f0*/  @P2 IMAD.HI.U32 R3, R144, c[0x0][0x2c8], RZ ;  /* 0x0000b20090032a27 */ /* 0x000fca00078e00ff */
[----:B------:R-:W-:Y:S01]  /*4900*/  HMMA.16816.F32.BF16 R40, R4, R10, R40 ;  /* 0x0000000a0428723c */ /* 0x000fe20000041828 */
[----:B------:R-:W1:Y:S01]  /*4910*/  LDSM.16.MT88.4 R8, [R172+0x4900] ;  /* 0x00490000ac08783b */ /* 0x000e620000004200 */
[----:B------:R-:W-:-:S05]  /*4920*/  @P2 SHF.R.U32.HI R144, RZ, c[0x0][0x2cc], R3 ;  /* 0x0000b300ff902a19 */ /* 0x000fca0000011603 */
[----:B------:R-:W-:Y:S01]  /*4930*/  IMAD.IADD R133, R133, 0x1, R144 ;  /* 0x0000000185857824 */ /* 0x000fe200078e0290 */
        /* <DEDUP_REMOVED lines=36> */
[----:B-----5:R-:W-:Y:S01]  /*4b80*/  F2FP.BF16.PACK_AB R5, R174, R173 ;  /* 0x000000adae05723e */ /* 0x020fe200000010ff */
        /* <DEDUP_REMOVED lines=64> */
[----:B------:R-:W2:Y:S04]  /*4f90*/  LDSM.16.MT88.4 R16, [R165+0x5900] ;  /* 0x00590000a510783b */ /* 0x000ea80000004200 */
[----:B------:R-:W-:Y:S01]  /*4fa0*/  @!PT LDS RZ, [RZ] ;  /* 0x00000000fffff984 */ /* 0x000fe20000000800 */
[----:B------:R-:W-:Y:S01]  /*4fb0*/  @!PT LDS RZ, [RZ] ;  /* 0x00000000fffff984 */ /* 0x000fe20000000800 */
[----:B------:R-:W-:Y:S01]  /*4fc0*/  @!PT LDS RZ, [RZ] ;  /* 0x00000000fffff984 */ /* 0x000fe20000000800 */
[----:B------:R1:W-:Y:S03]  /*4fd0*/  @P0 LDGSTS.E.BYPASS.LTC128B.128 [R145+0xc100], [R148.64], !P5 ;  /* 0x0c10000094910fae */ /* 0x0003e6000e901d48 */
[C---:B------:R-:W-:Y:S01]  /*4fe0*/  HMMA.16816.F32.BF16 R44, R4.reuse, R140, R44 ;  /* 0x0000008c042c723c */ /* 0x040fe2000004182c */
[----:B------:R1:W-:Y:S04]  /*4ff0*/  @P0 LDGSTS.E.BYPASS.LTC128B.128 [R145+0xe100], [R148.64+0x80], !P4 ;  /* 0x0e10008094910fae */ /* 0x0003e8000e101d48 */
[----:B------:R1:W-:Y:S03]  /*5000*/  @P0 LDGSTS.E.BYPASS.LTC128B.128 [R145+0x10100], [R148.64+0x100], !P6 ;  /* 0x1010010094910fae */ /* 0x0003e6000f101d48 */
[C---:B------:R-:W-:Y:S01]  /*5010*/  HMMA.16816.F32.BF16 R48, R4.reuse, R142, R48 ;  /* 0x0000008e0430723c */ /* 0x040fe20000041830 */
[----:B------:R1:W-:Y:S04]  /*5020*/  @P0 LDGSTS.E.BYPASS.LTC128B.128 [R145+0xd100], [R146.64], !P5 ;  /* 0x0d10000092910fae */ /* 0x0003e8000e901d48 */
[----:B------:R1:W-:Y:S03]  /*5030*/  @P0 LDGSTS.E.BYPASS.LTC128B.128 [R145+0xf100], [R146.64+0x80], !P4 ;  /* 0x0f10008092910fae */ /* 0x0003e6000e101d48 */
[C---:B------:R-:W-:Y:S01]  /*5040*/  HMMA.16816.F32.BF16 R76, R4.reuse, R136, R76 ;  /* 0x00000088044c723c */ /* 0x040fe2000004184c */
[----:B------:R1:W-:Y:S04]  /*5050*/  @P0 LDGSTS.E.BYPASS.LTC128B.128 [R145+0x11100], [R146.64+0x100], !P6 ;  /* 0x1110010092910fae */ /* 0x0003e8000f101d48 */
[----:B------:R-:W0:Y:S03]  /*5060*/  LDGDEPBAR ;  /* 0x00000000000079af */ /* 0x000e260000000000 */
        /* <DEDUP_REMOVED lines=14> */
[----:B------:R-:W-:Y:S07]  /*5150*/  HMMA.16816.F32.BF16 R96, R4, R18, R96 ;  /* 0x000000120460723c */ /* 0x000fee0000041860 */
[----:B------:R-:W-:Y:S01]  /*5160*/  IADD3 R4, R133, c[0x0][0x328], RZ ;  /* 0x0000ca0085047a10 */ /* 0x000fe20007ffe0ff */
[----:B------:R-:W-:Y:S05]  /*5170*/  @!P3 BRA `(.L_x_878) ;  /* 0x000000f00000b947 */ /* 0x000fea0003800000 */
[C---:B------:R-:W-:Y:S01]  /*5180*/  ISETP.GT.AND P0, PT, R133.reuse, RZ, PT ;  /* 0x000000ff8500720c */ /* 0x040fe20003f04270 */
[----:B------:R-:W-:Y:S01]  /*5190*/  IMAD.MOV.U32 R3, RZ, RZ, c[0x0][0x32c] ;  /* 0x0000cb00ff037624 */ /* 0x000fe200078e00ff */
        /* <DEDUP_REMOVED lines=8> */
.L_x_879:
[----:B------:R-:W-:-:S13]  /*5220*/  ISETP.NE.AND P0, PT, R3, 0x1, PT ;  /* 0x000000010300780c */ /* 0x000fda0003f05270 */
[----:B------:R-:W-:-:S05]  /*5230*/  @P0 IMAD.HI.U32 R5, R6, c[0x0][0x330], RZ ;  /* 0x0000cc0006050a27 */ /* 0x000fca00078e00ff */
[----:B------:R-:W-:-:S05]  /*5240*/  @P0 SHF.R.U32.HI R6, RZ, c[0x0][0x334], R5 ;  /* 0x0000cd00ff060a19 */ /* 0x000fca0000011605 */
.L_x_880:
[----:B------:R-:W-:-:S05]  /*5250*/  IMAD R3, R6, R3, c[0x0][0x32c] ;  /* 0x0000cb0006037624 */ /* 0x000fca00078e0203 */
[----:B------:R-:W-:-:S04]  /*5260*/  IMNMX R4, R4, R3, PT ;  /* 0x0000000304047217 */ /* 0x000fc80003800200 */
.L_x_878:
[----:B------:R-:W-:Y:S01]  /*5270*/  SHF.R.S32.HI R3, RZ, 0x1f, R4 ;  /* 0x0000001fff037819 */ /* 0x000fe20000011404 */
[----:B------:R-:W-:Y:S01]  /*5280*/  UMOV UR5, 0x1 ;  /* 0x0000000100057882 */ /* 0x000fe20000000000 */
[----:B------:R-:W-:Y:S02]  /*5290*/  IMAD.MOV.U32 R215, RZ, RZ, RZ ;  /* 0x000000ffffd77224 */ /* 0x000fe400078e00ff */
[----:B------:R-:W-:-:S04]  /*52a0*/  LEA.HI R4, R3, R4, RZ, 0x6 ;  /* 0x0000000403047211 */ /* 0x000fc800078f30ff */
[----:B------:R-:W-:-:S04]  /*52b0*/  SHF.R.S32.HI R4, RZ, 0x6, R4 ;  /* 0x00000006ff047819 */ /* 0x000fc80000011404 */
[----:B------:R-:W-:-:S04]  /*52c0*/  IMNMX R231, R193, R4, !PT ;  /* 0x00000004c1e77217 */ /* 0x000fc80007800200 */
[----:B------:R-:W-:-:S13]  /*52d0*/  ISETP.GE.AND P0, PT, R220, R231, PT ;  /* 0x000000e7dc00720c */ /* 0x000fda0003f06270 */
[----:B------:R-:W-:Y:S05]  /*52e0*/  @!P0 BRA `(.L_x_881) ;  /* 0x000039c000008947 */ /* 0x000fea0003800000 */
[----:B------:R-:W-:Y:S01]  /*52f0*/  ISETP.NE.AND P3, PT, R196, 0x1, PT ;  /* 0x00000001c400780c */ /* 0x000fe20003f65270 */
[----:B------:R-:W-:Y:S01]  /*5300*/  IMAD.MOV.U32 R189, RZ, RZ, 0x20 ;  /* 0x00000020ffbd7424 */ /* 0x000fe200078e00ff */
[----:B------:R-:W-:Y:S01]  /*5310*/  LOP3.LUT P1, RZ, R218, 0x2, RZ, 0xc0, !PT ;  /* 0x00000002daff7812 */ /* 0x000fe2000782c0ff */
[----:B------:R-:W-:Y:S01]  /*5320*/  IMAD.MOV.U32 R3, RZ, RZ, R0 ;  /* 0x000000ffff037224 */ /* 0x000fe200078e0000 */
[C---:B------:R-:W-:Y:S01]  /*5330*/  IADD3 R229, P0, R204.reuse, 0x40, RZ ;  /* 0x00000040cce57810 */ /* 0x040fe20007f1e0ff */
[----:B------:R-:W-:Y:S01]  /*5340*/  IMAD.MOV.U32 R215, RZ, RZ, RZ ;  /* 0x000000ffffd77224 */ /* 0x000fe200078e00ff */
[----:B------:R-:W-:Y:S01]  /*5350*/  SEL R189, R189, 0xffffffe0, !P1 ;  /* 0xffffffe0bdbd7807 */ /* 0x000fe20004800000 */
[----:B------:R-:W-:Y:S01]  /*5360*/  UMOV UR5, 0x1 ;  /* 0x0000000100057882 */ /* 0x000fe20000000000 */
[----:B------:R-:W-:Y:S01]  /*5370*/  IADD3 R227, P2, R204, 0x80, RZ ;  /* 0x00000080cce37810 */ /* 0x000fe20007f5e0ff */
[----:B------:R-:W-:Y:S01]  /*5380*/  IMAD.X R228, RZ, RZ, R209, P0 ;  /* 0x000000ffffe47224 */ /* 0x000fe200000e06d1 */
[----:B------:R-:W-:-:S02]  /*5390*/  IADD3 R225, P1, R206, 0x40, RZ ;  /* 0x00000040cee17810 */ /* 0x000fc40007f3e0ff */
[----:B------:R-:W-:Y:S01]  /*53a0*/  IADD3 R223, P0, R206, 0x80, RZ ;  /* 0x00000080cedf7810 */ /* 0x000fe20007f1e0ff */
[----:B------:R-:W-:Y:S01]  /*53b0*/  @P3 IMAD.HI.U32 R221, R210, c[0x0][0x2c8], RZ ;  /* 0x0000b200d2dd3a27 */ /* 0x000fe200078e00ff */
[----:B------:R-:W-:Y:S02]  /*53c0*/  MOV R132, R2 ;  /* 0x0000000200847202 */ /* 0x000fe40000000f00 */
[----:B------:R-:W-:Y:S01]  /*53d0*/  IADD3.X R222, RZ, R213, RZ, P0, !PT ;  /* 0x000000d5ffde7210 */ /* 0x000fe200007fe4ff */
[----:B------:R-:W-:Y:S01]  /*53e0*/  IMAD.X R226, RZ, RZ, R209, P2 ;  /* 0x000000ffffe27224 */ /* 0x000fe200010e06d1 */
[----:B------:R-:W-:Y:S01]  /*53f0*/  @P3 SHF.R.U32.HI R221, RZ, c[0x0][0x2cc], R221 ;  /* 0x0000b300ffdd3a19 */ /* 0x000fe200000116dd */
[----:B------:R-:W-:Y:S02]  /*5400*/  IMAD.X R224, RZ, RZ, R213, P1 ;  /* 0x000000ffffe07224 */ /* 0x000fe400008e06d5 */
.L_x_890:
[----:B------:R-:W-:Y:S04]  /*5410*/  DEPBAR.LE SB0, 0x2 ;  /* 0x000080800000791a */ /* 0x000fe80000000000 */
[----:B------:R-:W-:Y:S01]  /*5420*/  BAR.SYNC.DEFER_BLOCKING 0x0 ;  /* 0x0000000000007b1d */ /* 0x000fe20000010000 */
[----:B------:R-:W-:Y:S01]  /*5430*/  UIMAD UR4, UR5, 0x6000, URZ ;  /* 0x00006000050478a4 */ /* 0x000fe2000f8e023f */
[----:B------:R-:W-:Y:S01]  /*5440*/  ISETP.GE.AND P0, PT, R193, R220, PT ;  /* 0x000000dcc100720c */ /* 0x000fe20003f06270 */
[----:B------:R-:W-:Y:S01]  /*5450*/  IMAD.SHL.U32 R244, R220, 0x40, RZ ;  /* 0x00000040dcf47824 */ /* 0x000fe200078e00ff */
[----:B------:R-:W-:Y:S02]  /*5460*/  ISETP.NE.AND P2, PT, R196, 0x1, PT ;  /* 0x00000001c400780c */ /* 0x000fe40003f45270 */
[----:B------:R-:W-:Y:S02]  /*5470*/  MOV R249, R210 ;  /* 0x000000d200f97202 */ /* 0x000fe40000000f00 */
[----:B------:R-:W-:Y:S02]  /*5480*/  IADD3 R180, R188, UR4, RZ ;  /* 0x00000004bcb47c10 */ /* 0x000fe4000fffe0ff */
[----:B------:R-:W-:Y:S02]  /*5490*/  ISETP.GE.AND P3, PT, R195, 0x1, PT ;  /* 0x00000001c300780c */ /* 0x000fe40003f66270 */
[-C--:B------:R-:W-:Y:S01]  /*54a0*/  IADD3 R0, R192, R180.reuse, RZ ;  /* 0x000000b4c0007210 */ /* 0x080fe20007ffe0ff */
[C---:B------:R-:W-:Y:S01]  /*54b0*/  IMAD.IADD R133, R189.reuse, 0x1, R180 ;  /* 0x00000001bd857824 */ /* 0x040fe200078e02b4 */
[----:B------:R-:W-:Y:S02]  /*54c0*/  IADD3 R191, R189, R180, R192 ;  /* 0x000000b4bdbf7210 */ /* 0x000fe40007ffe0c0 */
[----:B------:R-:W-:Y:S02]  /*54d0*/  @!P0 IADD3 R165, R220, -0x1, RZ ;  /* 0xffffffffdca58810 */ /* 0x000fe40007ffe0ff */
[----:B------:R-:W-:Y:S02]  /*54e0*/  @P2 MOV R249, R221 ;  /* 0x000000dd00f92202 */ /* 0x000fe40000000f00 */
[----:B------:R-:W-:Y:S02]  /*54f0*/  @!P0 SHF.R.S32.HI R2, RZ, 0x1f, R165 ;  /* 0x0000001fff028819 */ /* 0x000fe400000114a5 */
[----:B------:R-:W-:Y:S01]  /*5500*/  IADD3 R245, -R211, 0x1, -R244 ;  /* 0x00000001d3f57810 */ /* 0x000fe20007ffe9f4 */
[----:B------:R-:W-:Y:S02]  /*5510*/  LDSM.16.M88.4 R136, [R190] ;  /* 0x00000000be88783b */ /* 0x000fe40000000200 */
[----:B------:R-:W-:Y:S01]  /*5520*/  @!P0 IMAD R2, R2, c[0x0][0x208], RZ ;  /* 0x0000820002028a24 */ /* 0x000fe200078e02ff */
[----:B------:R-:W-:Y:S03]  /*5530*/  IADD3 R245, -R203, R245, R194 ;  /* 0x000000f5cbf57210 */ /* 0x000fe60007ffe1c2 */
[----:B------:R-:W-:Y:S01]  /*5540*/  @!P0 IMAD R2, R165, c[0x0][0x20c], R2 ;  /* 0x00008300a5028a24 */ /* 0x000fe200078e0202 */
[----:B------:R-:W-:Y:S01]  /*5550*/  IADD3 R246, R245, c[0x0][0x328], RZ ;  /* 0x0000ca00f5f67a10 */ /* 0x000fe20007ffe0ff */
[----:B------:R-:W1:Y:S01]  /*5560*/  LDSM.16.M88.4 R140, [R188+UR4+0xc100] ;  /* 0x00c10004bc8c783b */ /* 0x000e620008000200 */
[----:B------:R-:W-:Y:S01]  /*5570*/  @!P0 IMAD.WIDE.U32 R164, R165, c[0x0][0x208], RZ ;  /* 0x00008200a5a48a25 */ /* 0x000fe200078e00ff */
[----:B------:R-:W-:Y:S04]  /*5580*/  IADD3 R245, R245, UR6, RZ ;  /* 0x00000006f5f57c10 */ /* 0x000fe8000fffe0ff */
[----:B------:R-:W-:Y:S01]  /*5590*/  @!P0 IADD3 R171, R165, R2, RZ ;  /* 0x00000002a5ab8210 */ /* 0x000fe20007ffe0ff */
[----:B------:R-:W2:Y:S01]  /*55a0*/  LDSM.16.M88.4 R144, [R188+UR4+0xc900] ;  /* 0x00c90004bc90783b */ /* 0x000ea20008000200 */
[C---:B------:R-:W-:Y:S02]  /*55b0*/  @!P0 IMAD.SHL.U32 R2, R164.reuse, 0x40, RZ ;  /* 0x00000040a4028824 */ /* 0x040fe400078e00ff */
[----:B------:R-:W-:Y:S03]  /*55c0*/  @!P0 SHF.L.U64.HI R171, R164, 0x6, R171 ;  /* 0x00000006a4ab8819 */ /* 0x000fe600000102ab */
[C---:B------:R-:W-:Y:S01]  /*55d0*/  @!P0 IADD3 R165, P1, R2.reuse, R204, RZ ;  /* 0x000000cc02a58210 */ /* 0x040fe20007f3e0ff */
[----:B------:R-:W3:Y:S03]  /*55e0*/  LDSM.16.M88.4 R148, [R188+UR4+0xd100] ;  /* 0x00d10004bc94783b */ /* 0x000ee60008000200 */
[----:B------:R-:W-:Y:S02]  /*55f0*/  @!P0 IADD3.X R164, R171, R209, RZ, P1, !PT ;  /* 0x000000d1aba48210 */ /* 0x000fe40000ffe4ff */
[C---:B------:R-:W-:Y:S02]  /*5600*/  @!P0 LEA R166, P1, R165.reuse, c[0x0][0x1f8], 0x1 ;  /* 0x00007e00a5a68a11 */ /* 0x040fe400078208ff */
[----:B------:R-:W4:Y:S02]  /*5610*/  LDSM.16.M88.4 R152, [R188+UR4+0xd900] ;  /* 0x00d90004bc98783b */ /* 0x000f240008000200 */
[----:B------:R-:W-:Y:S02]  /*5620*/  @!P0 LEA.HI.X R167, R165, c[0x0][0x1fc], R164, 0x1, P1 ;  /* 0x00007f00a5a78a11 */ /* 0x000fe400008f0ca4 */
[----:B------:R-:W-:Y:S03]  /*5630*/  @!P0 IADD3 R168, P1, R2, R229, RZ ;  /* 0x000000e502a88210 */ /* 0x000fe60007f3e0ff */
[----:B------:R-:W-:Y:S02]  /*5640*/  LDSM.16.M88.4 R156, [R133+0xd100] ;  /* 0x00d10000859c783b */ /* 0x000fe40000000200 */
[C---:B------:R-:W-:Y:S01]  /*5650*/  @!P0 IMAD.X R165, R171.reuse, 0x1, R228, P1 ;  /* 0x00000001aba58824 */ /* 0x040fe200008e06e4 */
[C---:B------:R-:W-:Y:S04]  /*5660*/  @!P0 LEA R164, P1, R168.reuse, c[0x0][0x1f8], 0x1 ;  /* 0x00007e00a8a48a11 */ /* 0x040fe800078208ff */
[----:B------:R-:W-:Y:S02]  /*5670*/  @!P0 LEA.HI.X R165, R168, c[0x0][0x1fc], R165, 0x1, P1 ;  /* 0x00007f00a8a58a11 */ /* 0x000fe400008f0ca5 */
[----:B------:R-:W-:Y:S01]  /*5680*/  @!P0 IADD3 R169, P1, R2, R227, RZ ;  /* 0x000000e302a98210 */ /* 0x000fe20007f3e0ff */
[C---:B-1----:R-:W-:Y:S03]  /*5690*/  HMMA.16816.F32.BF16 R4, R136.reuse, R140, RZ ;  /* 0x0000008c8804723c */ /* 0x042fe600000418ff */
[----:B------:R-:W-:Y:S02]  /*56a0*/  @!P0 IADD3.X R170, R171, R226, RZ, P1, !PT ;  /* 0x000000e2abaa8210 */ /* 0x000fe40000ffe4ff */
[C---:B------:R-:W-:Y:S03]  /*56b0*/  @!P0 LEA R168, P1, R169.reuse, c[0x0][0x1f8], 0x1 ;  /* 0x00007e00a9a88a11 */ /* 0x040fe600078208ff */
[C---:B------:R-:W-:Y:S01]  /*56c0*/  HMMA.16816.F32.BF16 R8, R136.reuse, R142, RZ ;  /* 0x0000008e8808723c */ /* 0x040fe200000418ff */
[----:B------:R-:W-:Y:S03]  /*56d0*/  LDSM.16.M88.4 R140, [R186] ;  /* 0x00000000ba8c783b */ /* 0x000fe60000000200 */
[----:B------:R-:W-:Y:S02]  /*56e0*/  @!P0 LEA.HI.X R169, R169, c[0x0][0x1fc], R170, 0x1, P1 ;  /* 0x00007f00a9a98a11 */ /* 0x000fe400008f0caa */
[----:B------:R-:W-:Y:S02]  /*56f0*/  @!P0 IADD3 R2, P1, R198, R2, RZ ;  /* 0x00000002c6028210 */ /* 0x000fe40007f3e0ff */
[C---:B--2---:R-:W-:Y:S04]  /*5700*/  HMMA.16816.F32.BF16 R12, R136.reuse, R144, RZ ;  /* 0x00000090880c723c */ /* 0x044fe800000418ff */
[----:B------:R-:W-:Y:S01]  /*5710*/  @!P0 IMAD.X R171, R197, 0x1, R171, P1 ;  /* 0x00000001c5ab8824 */ /* 0x000fe200008e06ab */
[----:B------:R-:W-:Y:S03]  /*5720*/  @!P0 IADD3 R170, P1, R2, R204, RZ ;  /* 0x000000cc02aa8210 */ /* 0x000fe60007f3e0ff */
[C---:B------:R-:W-:Y:S01]  /*5730*/  HMMA.16816.F32.BF16 R16, R136.reuse, R146, RZ ;  /* 0x000000928810723c */ /* 0x040fe200000418ff */
[----:B------:R-:W1:Y:S03]  /*5740*/  LDSM.16.M88.4 R144, [R133+0xc100] ;  /* 0x00c100008590783b */ /* 0x000e660000000200 */
[C---:B------:R-:W-:Y:S02]  /*5750*/  @!P0 IADD3.X R173, R171.reuse, R209, RZ, P1, !PT ;  /* 0x000000d1abad8210 */ /* 0x040fe40000ffe4ff */
[C---:B------:R-:W-:Y:S02]  /*5760*/  @!P0 LEA R172, P1, R170.reuse, c[0x0][0x1f8], 0x1 ;  /* 0x00007e00aaac8a11 */ /* 0x040fe400078208ff */
[C---:B---3--:R-:W-:Y:S04]  /*5770*/  HMMA.16816.F32.BF16 R20, R136.reuse, R148, RZ ;  /* 0x000000948814723c */ /* 0x048fe800000418ff */
[----:B------:R-:W-:Y:S02]  /*5780*/  @!P0 LEA.HI.X R173, R170, c[0x0][0x1fc], R173, 0x1, P1 ;  /* 0x00007f00aaad8a11 */ /* 0x000fe400008f0cad */
[C---:B------:R-:W-:Y:S02]  /*5790*/  @!P0 IADD3 R175, P1, R2.reuse, R229, RZ ;  /* 0x000000e502af8210 */ /* 0x040fe40007f3e0ff */
[C---:B------:R-:W-:Y:S01]  /*57a0*/  HMMA.16816.F32.BF16 R24, R136.reuse, R150, RZ ;  /* 0x000000968818723c */ /* 0x040fe200000418ff */
[----:B------:R-:W2:Y:S03]  /*57b0*/  LDSM.16.M88.4 R148, [R133+0xc900] ;  /* 0x00c900008594783b */ /* 0x000ea60000000200 */
[----:B------:R-:W-:Y:S02]  /*57c0*/  @!P0 IADD3.X R170, R171, R228, RZ, P1, !PT ;  /* 0x000000e4abaa8210 */ /* 0x000fe40000ffe4ff */
[C---:B------:R-:W-:Y:S02]  /*57d0*/  @!P0 LEA R174, P1, R175.reuse, c[0x0][0x1f8], 0x1 ;  /* 0x00007e00afae8a11 */ /* 0x040fe400078208ff */
[C---:B----4-:R-:W-:Y:S04]  /*57e0*/  HMMA.16816.F32.BF16 R28, R136.reuse, R152, RZ ;  /* 0x00000098881c723c */ /* 0x050fe800000418ff */
[----:B------:R-:W-:Y:S02]  /*57f0*/  @!P0 LEA.HI.X R175, R175, c[0x0][0x1fc], R170, 0x1, P1 ;  /* 0x00007f00afaf8a11 */ /* 0x000fe400008f0caa */
[----:B------:R-:W-:Y:S02]  /*5800*/  @!P0 IADD3 R2, P1, R2, R227, RZ ;  /* 0x000000e302028210 */ /* 0x000fe40007f3e0ff */
[----:B------:R-:W-:Y:S01]  /*5810*/  HMMA.16816.F32.BF16 R32, R136, R154, RZ ;  /* 0x0000009a8820723c */ /* 0x000fe200000418ff */
[----:B------:R-:W3:Y:S03]  /*5820*/  LDSM.16.M88.4 R136, [R133+0xd900] ;  /* 0x00d900008588783b */ /* 0x000ee60000000200 */
[----:B------:R-:W-:Y:S01]  /*5830*/  @!P0 IMAD.X R177, R171, 0x1, R226, P1 ;  /* 0x00000001abb18824 */ /* 0x000fe200008e06e2 */
[C---:B------:R-:W-:Y:S01]  /*5840*/  @!P0 LEA R176, P1, R2.reuse, c[0x0][0x1f8], 0x1 ;  /* 0x00007e0002b08a11 */ /* 0x040fe200078208ff */
[C---:B------:R-:W-:Y:S02]  /*5850*/  @!P0 IMAD R171, R215.reuse, 0x6000, R214 ;  /* 0x00006000d7ab8824 */ /* 0x040fe400078e02d6 */
[C---:B-1----:R-:W-:Y:S03]  /*5860*/  HMMA.16816.F32.BF16 R4, R140.reuse, R144, R4 ;  /* 0x000000908c04723c */ /* 0x042fe60000041804 */
[----:B------:R-:W-:Y:S01]  /*5870*/  @!PT LDS RZ, [RZ] ;  /* 0x00000000fffff984 */ /* 0x000fe20000000800 */
[----:B------:R-:W-:Y:S01]  /*5880*/  @!PT LDS RZ, [RZ] ;  /* 0x00000000fffff984 */ /* 0x000fe20000000800 */
[----:B------:R-:W-:Y:S01]  /*5890*/  @!PT LDS RZ, [RZ] ;  /* 0x00000000fffff984 */ /* 0x000fe20000000800 */
[----:B------:R1:W-:Y:S02]  /*58a0*/  @!P0 LDGSTS.E.BYPASS.LTC128B.128 [R171], [R166.64], !P5 ;  /* 0x00000000a6ab8fae */ /* 0x0003e4000e901d48 */
[----:B------:R-:W-:Y:S01]  /*58b0*/  @!P0 LEA.HI.X R177, R2, c[0x0][0x1fc], R177, 0x1, P1 ;  /* 0x00007f0002b18a11 */ /* 0x000fe200008f0cb1 */
[----:B------:R-:W-:Y:S02]  /*58c0*/  IMAD.IADD R2, R192, 0x1, R133 ;  /* 0x00000001c0027824 */ /* 0x000fe400078e0285 */
[C---:B------:R-:W-:Y:S02]  /*58d0*/  HMMA.16816.F32.BF16 R8, R140.reuse, R146, R8 ;  /* 0x000000928c08723c */ /* 0x040fe40000041808 */
[----:B------:R1:W-:Y:S06]  /*58e0*/  @!P0 LDGSTS.E.BYPASS.LTC128B.128 [R171+0x2000], [R164.64], !P4 ;  /* 0x02000000a4ab8fae */ /* 0x0003ec000e101d48 */
[C---:B--2---:R-:W-:Y:S01]  /*58f0*/  HMMA.16816.F32.BF16 R12, R140.reuse, R148, R12 ;  /* 0x000000948c0c723c */ /* 0x044fe2000004180c */
[----:B------:R2:W-:Y:S07]  /*5900*/  @!P0 LDGSTS.E.BYPASS.LTC128B.128 [R171+0x4000], [R168.64], !P6 ;  /* 0x04000000a8ab8fae */ /* 0x0005ee000f101d48 */
[C---:B------:R-:W-:Y:S01]  /*5910*/  HMMA.16816.F32.BF16 R16, R140.reuse, R150, R16 ;  /* 0x000000968c10723c */ /* 0x040fe20000041810 */
[----:B------:R2:W-:Y:S07]  /*5920*/  @!P0 LDGSTS.E.BYPASS.LTC128B.128 [R171+0x1000], [R172.64], !P5 ;  /* 0x01000000acab8fae */ /* 0x0005ee000e901d48 */
[C---:B------:R-:W-:Y:S01]  /*5930*/  HMMA.16816.F32.BF16 R20, R140.reuse, R156, R20 ;  /* 0x0000009c8c14723c */ /* 0x040fe20000041814 */
[----:B------:R2:W-:Y:S07]  /*5940*/  @!P0 LDGSTS.E.BYPASS.LTC128B.128 [R171+0x3000], [R174.64], !P4 ;  /* 0x03000000aeab8fae */ /* 0x0005ee000e101d48 */
[C---:B------:R-:W-:Y:S01]  /*5950*/  HMMA.16816.F32.BF16 R24, R140.reuse, R158, R24 ;  /* 0x0000009e8c18723c */ /* 0x040fe20000041818 */
[----:B------:R2:W-:Y:S02]  /*5960*/  @!P0 LDGSTS.E.BYPASS.LTC128B.128 [R171+0x5000], [R176.64], !P6 ;  /* 0x05000000b0ab8fae */ /* 0x0005e4000f101d48 */
[C---:B------:R-:W-:Y:S02]  /*5970*/  ISETP.GE.AND P0, PT, R215.reuse, 0x1, PT ;  /* 0x00000001d700780c */ /* 0x040fe40003f06270 */
[----:B------:R-:W-:Y:S03]  /*5980*/  IADD3 R215, R215, 0x1, RZ ;  /* 0x00000001d7d77810 */ /* 0x000fe60007ffe0ff */
[C---:B---3--:R-:W-:Y:S01]  /*5990*/  HMMA.16816.F32.BF16 R28, R140.reuse, R136, R28 ;  /* 0x000000888c1c723c */ /* 0x048fe2000004181c */
[----:B------:R-:W-:Y:S03]  /*59a0*/  LDSM.16.M88.4 R152, [R185] ;  /* 0x00000000b998783b */ /* 0x000fe60000000200 */
[----:B------:R-:W-:Y:S04]  /*59b0*/  SEL R215, R215, RZ, !P0 ;  /* 0x000000ffd7d77207 */ /* 0x000fe80004000000 */
[----:B------:R-:W-:Y:S01]  /*59c0*/  HMMA.16816.F32.BF16 R32, R140, R138, R32 ;  /* 0x0000008a8c20723c */ /* 0x000fe20000041820 */
[----:B------:R-:W3:Y:S07]  /*59d0*/  LDSM.16.M88.4 R160, [R0+0xc100] ;  /* 0x00c1000000a0783b */ /* 0x000eee0000000200 */
[----:B------:R-:W4:Y:S07]  /*59e0*/  LDSM.16.M88.4 R144, [R0+0xc900] ;  /* 0x00c900000090783b */ /* 0x000f2e0000000200 */
[----:B------:R-:W5:Y:S07]  /*59f0*/  LDSM.16.M88.4 R148, [R0+0xd100] ;  /* 0x00d100000094783b */ /* 0x000f6e0000000200 */
[----:B------:R-:W5:Y:S07]  /*5a00*/  LDSM.16.M88.4 R156, [R0+0xd900] ;  /* 0x00d90000009c783b */ /* 0x000f6e0000000200 */
[----:B-1----:R-:W-:Y:S07]  /*5a10*/  LDSM.16.M88.4 R164, [R184] ;  /* 0x00000000b8a4783b */ /* 0x002fee0000000200 */
[----:B--2---:R-:W1:Y:S01]  /*5a20*/  LDSM.16.M88.4 R168, [R2+0xc100] ;  /* 0x00c1000002a8783b */ /* 0x004e620000000200 */
[C---:B---3--:R-:W-:Y:S06]  /*5a30*/  HMMA.16816.F32.BF16 R4, R152.reuse, R160, R4 ;  /* 0x000000a09804723c */ /* 0x048fec0000041804 */
[----:B------:R-:W2:Y:S02]  /*5a40*/  LDSM.16.M88.4 R136, [R2+0xc900] ;  /* 0x00c900000288783b */ /* 0x000ea40000000200 */
[C---:B------:R-:W-:Y:S05]  /*5a50*/  HMMA.16816.F32.BF16 R8, R152.reuse, R162, R8 ;  /* 0x000000a29808723c */ /* 0x040fea0000041808 */
[----:B------:R-:W3:Y:S03]  /*5a60*/  LDSM.16.M88.4 R140, [R2+0xd100] ;  /* 0x00d10000028c783b */ /* 0x000ee60000000200 */
[C---:B----4-:R-:W-:Y:S04]  /*5a70*/  HMMA.16816.F32.BF16 R12, R152.reuse, R144, R12 ;  /* 0x00000090980c723c */ /* 0x050fe8000004180c */
[----:B------:R-:W-:Y:S04]  /*5a80*/  LDSM.16.M88.4 R160, [R188+UR4+0xf900] ;  /* 0x00f90004bca0783b */ /* 0x000fe80008000200 */
[C---:B------:R-:W-:Y:S03]  /*5a90*/  HMMA.16816.F32.BF16 R16, R152.reuse, R146, R16 ;  /* 0x000000929810723c */ /* 0x040fe60000041810 */
[----:B------:R-:W4:Y:S05]  /*5aa0*/  LDSM.16.M88.4 R144, [R2+0xd900] ;  /* 0x00d900000290783b */ /* 0x000f2a0000000200 */
        /* <DEDUP_REMOVED lines=9> */
[----:B------:R-:W1:Y:S07]  /*5b40*/  LDSM.16.M88.4 R156, [R188+UR4+0xe900] ;  /* 0x00e90004bc9c783b */ /* 0x000e6e0008000200 */
[C---:B------:R-:W-:Y:S01]  /*5b50*/  HMMA.16816.F32.BF16 R8, R164.reuse, R170, R8 ;  /* 0x000000aaa408723c */ /* 0x040fe20000041808 */
[----:B------:R-:W-:Y:S07]  /*5b60*/  LDSM.16.M88.4 R168, [R133+0xe100] ;  /* 0x00e1000085a8783b */ /* 0x000fee0000000200 */
[C---:B--2---:R-:W-:Y:S01]  /*5b70*/  HMMA.16816.F32.BF16 R12, R164.reuse, R136, R12 ;  /* 0x00000088a40c723c */ /* 0x044fe2000004180c */
[----:B------:R-:W-:Y:S07]  /*5b80*/  LDSM.16.M88.4 R180, [R188+UR4+0x10100] ;  /* 0x01010004bcb4783b */ /* 0x000fee0008000200 */
[C---:B------:R-:W-:Y:S01]  /*5b90*/  HMMA.16816.F32.BF16 R16, R164.reuse, R138, R16 ;  /* 0x0000008aa410723c */ /* 0x040fe20000041810 */
[----:B------:R-:W2:Y:S07]  /*5ba0*/  LDSM.16.M88.4 R136, [R188+UR4+0xf100] ;  /* 0x00f10004bc88783b */ /* 0x000eae0008000200 */
[C---:B---3--:R-:W-:Y:S01]  /*5bb0*/  HMMA.16816.F32.BF16 R20, R164.reuse, R140, R20 ;  /* 0x0000008ca414723c */ /* 0x048fe20000041814 */
[----:B------:R-:W0:Y:S07]  /*5bc0*/  LDGDEPBAR ;  /* 0x00000000000079af */ /* 0x000e2e0000000000 */
[C---:B------:R-:W-:Y:S01]  /*5bd0*/  HMMA.16816.F32.BF16 R24, R164.reuse, R142, R24 ;  /* 0x0000008ea418723c */ /* 0x040fe20000041818 */
[----:B------:R-:W3:Y:S07]  /*5be0*/  LDSM.16.M88.4 R140, [R186+0x4000] ;  /* 0x00400000ba8c783b */ /* 0x000eee0000000200 */
[C---:B----4-:R-:W-:Y:S08]  /*5bf0*/  HMMA.16816.F32.BF16 R28, R164.reuse, R144, R28 ;  /* 0x00000090a41c723c */ /* 0x050ff0000004181c */
        /* <DEDUP_REMOVED lines=11> */
[----:B------:R-:W1:Y:S07]  /*5cb0*/  LDSM.16.M88.4 R136, [R0+0xe900] ;  /* 0x00e900000088783b */ /* 0x000e6e0000000200 */
[C---:B------:R-:W-:Y:S08]  /*5cc0*/  HMMA.16816.F32.BF16 R28, R148.reuse, R160, R28 ;  /* 0x000000a0941c723c */ /* 0x040ff0000004181c */
[----:B------:R-:W-:Y:S01]  /*5cd0*/  HMMA.16816.F32.BF16 R32, R148, R162, R32 ;  /* 0x000000a29420723c */ /* 0x000fe20000041820 */
[----:B------:R-:W2:Y:S07]  /*5ce0*/  LDSM.16.M88.4 R148, [R0+0xf100] ;  /* 0x00f100000094783b */ /* 0x000eae0000000200 */
[C---:B---3--:R-:W-:Y:S01]  /*5cf0*/  HMMA.16816.F32.BF16 R4, R140.reuse, R168, R4 ;  /* 0x000000a88c04723c */ /* 0x048fe20000041804 */
[----:B------:R-:W-:Y:S07]  /*5d00*/  LDSM.16.M88.4 R160, [R184+0x4000] ;  /* 0x00400000b8a0783b */ /* 0x000fee0000000200 */
[C---:B------:R-:W-:Y:S01]  /*5d10*/  HMMA.16816.F32.BF16 R8, R140.reuse, R170, R8 ;  /* 0x000000aa8c08723c */ /* 0x040fe20000041808 */
[----:B------:R-:W3:Y:S07]  /*5d20*/  LDSM.16.M88.4 R168, [R2+0xe100] ;  /* 0x00e1000002a8783b */ /* 0x000eee0000000200 */
[C---:B------:R-:W-:Y:S08]  /*5d30*/  HMMA.16816.F32.BF16 R12, R140.reuse, R172, R12 ;  /* 0x000000ac8c0c723c */ /* 0x040ff0000004180c */
[C---:B------:R-:W-:Y:S01]  /*5d40*/  HMMA.16816.F32.BF16 R16, R140.reuse, R174, R16 ;  /* 0x000000ae8c10723c */ /* 0x040fe20000041810 */
[----:B------:R-:W-:Y:S07]  /*5d50*/  LDSM.16.M88.4 R172, [R190+0x8000] ;  /* 0x00800000beac783b */ /* 0x000fee0000000200 */
[C---:B----4-:R-:W-:Y:S08]  /*5d60*/  HMMA.16816.F32.BF16 R20, R140.reuse, R144, R20 ;  /* 0x000000908c14723c */ /* 0x050ff00000041814 */
[C---:B------:R-:W-:Y:S01]  /*5d70*/  HMMA.16816.F32.BF16 R24, R140.reuse, R146, R24 ;  /* 0x000000928c18723c */ /* 0x040fe20000041818 */
[----:B------:R-:W-:Y:S07]  /*5d80*/  LDSM.16.M88.4 R144, [R191+0xf100] ;  /* 0x00f10000bf90783b */ /* 0x000fee0000000200 */
        /* <DEDUP_REMOVED lines=10> */
[C---:B--2---:R-:W-:Y:S08]  /*5e30*/  HMMA.16816.F32.BF16 R20, R164.reuse, R148, R20 ;  /* 0x00000094a414723c */ /* 0x044ff00000041814 */
[C---:B------:R-:W-:Y:S01]  /*5e40*/  HMMA.16816.F32.BF16 R24, R164.reuse, R150, R24 ;  /* 0x00000096a418723c */ /* 0x040fe20000041818 */
[----:B------:R-:W2:Y:S07]  /*5e50*/  LDSM.16.M88.4 R148, [R188+UR4+0x11100] ;  /* 0x01110004bc94783b */ /* 0x000eae0008000200 */
[C---:B------:R-:W-:Y:S08]  /*5e60*/  HMMA.16816.F32.BF16 R28, R164.reuse, R156, R28 ;  /* 0x0000009ca41c723c */ /* 0x040ff0000004181c */
[----:B------:R-:W-:Y:S01]  /*5e70*/  HMMA.16816.F32.BF16 R32, R164, R158, R32 ;  /* 0x0000009ea420723c */ /* 0x000fe20000041820 */
[----:B------:R-:W1:Y:S07]  /*5e80*/  LDSM.16.M88.4 R156, [R188+UR4+0x11900] ;  /* 0x01190004bc9c783b */ /* 0x000e6e0008000200 */
[C---:B---3--:R-:W-:Y:S01]  /*5e90*/  HMMA.16816.F32.BF16 R4, R160.reuse, R168, R4 ;  /* 0x000000a8a004723c */ /* 0x048fe20000041804 */
[----:B------:R-:W3:Y:S07]  /*5ea0*/  LDSM.16.M88.4 R164, [R186+0x8000] ;  /* 0x00800000baa4783b */ /* 0x000eee0000000200 */
        /* <DEDUP_REMOVED lines=11> */
[----:B------:R-:W3:Y:S01]  /*5f60*/  LDSM.16.M88.4 R160, [R185+0x8000] ;  /* 0x00800000b9a0783b */ /* 0x000ee20000000200 */
        /* <DEDUP_REMOVED lines=9> */
[C---:B------:R-:W-:Y:S08]  /*6000*/  HMMA.16816.F32.BF16 R28, R172.reuse, R156, R28 ;  /* 0x0000009cac1c723c */ /* 0x040ff0000004181c */
[----:B------:R-:W-:Y:S01]  /*6010*/  HMMA.16816.F32.BF16 R32, R172, R158, R32 ;  /* 0x0000009eac20723c */ /* 0x000fe20000041820 */
[----:B------:R-:W1:Y:S07]  /*6020*/  LDSM.16.M88.4 R156, [R0+0x11900] ;  /* 0x01190000009c783b */ /* 0x000e6e0000000200 */
[----:B------:R-:W1:Y:S01]  /*6030*/  LDSM.16.M88.4 R172, [R184+0x8000] ;  /* 0x00800000b8ac783b */ /* 0x000e620000000200 */
[C---:B---3--:R-:W-:Y:S08]  /*6040*/  HMMA.16816.F32.BF16 R4, R164.reuse, R176, R4 ;  /* 0x000000b0a404723c */ /* 0x048ff00000041804 */
[C---:B------:R-:W-:Y:S08]  /*6050*/  HMMA.16816.F32.BF16 R8, R164.reuse, R178, R8 ;  /* 0x000000b2a408723c */ /* 0x040ff00000041808 */
[C---:B----4-:R-:W-:Y:S08]  /*6060*/  HMMA.16816.F32.BF16 R12, R164.reuse, R140, R12 ;  /* 0x0000008ca40c723c */ /* 0x050ff0000004180c */
[C---:B------:R-:W-:Y:S01]  /*6070*/  HMMA.16816.F32.BF16 R16, R164.reuse, R142, R16 ;  /* 0x0000008ea410723c */ /* 0x040fe20000041810 */
[----:B------:R-:W-:Y:S07]  /*6080*/  LDSM.16.M88.4 R140, [R191+0x11100] ;  /* 0x01110000bf8c783b */ /* 0x000fee0000000200 */
[C---:B------:R-:W-:Y:S08]  /*6090*/  HMMA.16816.F32.BF16 R20, R164.reuse, R144, R20 ;  /* 0x00000090a414723c */ /* 0x040ff00000041814 */
        /* <DEDUP_REMOVED lines=8> */
[C---:B--2---:R-:W-:Y:S08]  /*6120*/  HMMA.16816.F32.BF16 R20, R160.reuse, R148, R20 ;  /* 0x00000094a014723c */ /* 0x044ff00000041814 */
        /* <DEDUP_REMOVED lines=32> */
[----:B------:R2:W1:Y:S01]  /*6330*/  MUFU.TANH R232, R240 ;  /* 0x000000f000e87308 */ /* 0x0004620000002400 */
[----:B------:R-:W5:Y:S02]  /*6340*/  SHFL.IDX PT, R173, R249, RZ, 0x1c1f ;  /* 0x001c1ffff9ad7589 */ /* 0x000f6400000e0000 */
        /* <DEDUP_REMOVED lines=12> */
[----:B------:R-:W-:Y:S01]  /*6410*/  FMUL.FTZ R239, R30, c[0x0][0x320] ;  /* 0x0000c8001eef7a20 */ /* 0x000fe20000410000 */
[-C--:B-----5:R-:W-:Y:S01]  /*6420*/  IADD3 R248, R246, R173.reuse, RZ ;  /* 0x000000adf6f87210 */ /* 0x0a0fe20007ffe0ff */
[----:B------:R-:W-:Y:S01]  /*6430*/  FMUL.FTZ R238, R31, c[0x0][0x320] ;  /* 0x0000c8001fee7a20 */ /* 0x000fe20000410000 */
[----:B------:R-:W-:Y:S01]  /*6440*/  IADD3 R247, R245, R173, RZ ;  /* 0x000000adf5f77210 */ /* 0x000fe20007ffe0ff */
[----:B------:R-:W-:Y:S01]  /*6450*/  FMUL.FTZ R243, R32, c[0x0][0x320] ;  /* 0x0000c80020f37a20 */ /* 0x000fe20000410000 */
[----:B------:R-:W1:Y:S01]  /*6460*/  MUFU.TANH R176, R176 ;  /* 0x000000b000b07308 */ /* 0x000e620000002400 */
[----:B------:R-:W-:Y:S02]  /*6470*/  FMUL.FTZ R242, R33, c[0x0][0x320] ;  /* 0x0000c80021f27a20 */ /* 0x000fe40000410000 */
[----:B------:R-:W-:Y:S02]  /*6480*/  FMUL.FTZ R241, R34, c[0x0][0x320] ;  /* 0x0000c80022f17a20 */ /* 0x000fe40000410000 */
[----:B--2---:R-:W-:Y:S05]  /*6490*/  FMUL.FTZ R240, R35, c[0x0][0x320] ;  /* 0x0000c80023f07a20 */ /* 0x004fea0000410000 */
        /* <DEDUP_REMOVED lines=24> */
[----:B------:R-:W-:-:S05]  /*6620*/  @!P3 BRA `(.L_x_882) ;  /* 0x000001800000b947 */ /* 0x000fca0003800000 */
[----:B--234-:R-:W-:Y:S01]  /*6630*/  IADD3 R5, -R203, R194, R173 ;  /* 0x000000c2cb057210 */ /* 0x01cfe20007ffe1ad */
[----:B------:R-:W-:Y:S03]  /*6640*/  BSSY B0, `(.L_x_883) ;  /* 0x0000011000007945 */ /* 0x000fe60003800000 */
        /* <DEDUP_REMOVED lines=11> */
.L_x_884:
[----:B------:R-:W-:Y:S04]  /*6700*/  MOV R0, c[0x0][0x32c] ;  /* 0x0000cb0000007a02 */ /* 0x000fe80000000f00 */
[----:B------:R-:W-:Y:S11]  /*6710*/  ISETP.NE.AND P0, PT, R0, 0x1, PT ;  /* 0x000000010000780c */ /* 0x000ff60003f05270 */
[----:B------:R-:W-:Y:S02]  /*6720*/  @!UPT UIADD3 URZ, URZ, URZ, URZ ;  /* 0x0000003f3f3ff290 */ /* 0x000fe4000fffe03f */
[----:B------:R-:W-:Y:S05]  /*6730*/  @P0 IMAD.HI.U32 R0, R5, c[0x0][0x330], RZ ;  /* 0x0000cc0005000a27 */ /* 0x000fea00078e00ff */
[----:B------:R-:W-:Y:S02]  /*6740*/  @P0 SHF.R.U32.HI R5, RZ, c[0x0][0x334], R0 ;  /* 0x0000cd00ff050a19 */ /* 0x000fe40000011600 */
.L_x_885:
[----:B------:R-:W-:Y:S05]  /*6750*/  BSYNC B0 ;  /* 0x0000000000007941 */ /* 0x000fea0003800000 */
.L_x_883:
[----:B------:R-:W-:Y:S04]  /*6760*/  IMAD R0, R5, c[0x0][0x32c], -R244 ;  /* 0x0000cb0005007a24 */ /* 0x000fe800078e0af4 */
[----:B------:R-:W-:Y:S05]  /*6770*/  IMAD.IADD R0, R0, 0x1, -R211 ;  /* 0x0000000100007824 */ /* 0x000fea00078e0ad3 */
[----:B------:R-:W-:Y:S02]  /*6780*/  IADD3 R5, R0, c[0x0][0x32c], RZ ;  /* 0x0000cb0000057a10 */ /* 0x000fe40007ffe0ff */
[----:B------:R-:W-:Y:S02]  /*6790*/  IMNMX R247, R247, R0, !PT ;  /* 0x00000000f7f77217 */ /* 0x000fe40007800200 */
[----:B------:R-:W-:Y:S02]  /*67a0*/  IMNMX R248, R248, R5, PT ;  /* 0x00000005f8f87217 */ /* 0x000fe40003800200 */
.L_x_882:
[----:B--234-:R-:W-:Y:S01]  /*67b0*/  ISETP.GT.AND P2, PT, R220, -0x1, PT ;  /* 0xffffffffdc00780c */ /* 0x01cfe20003f44270 */
[----:B------:R-:W2:Y:S03]  /*67c0*/  SHFL.IDX PT, R0, R249, 0x1, 0x1c1f ;  /* 0x003c1f00f9007f89 */ /* 0x000ea600000e0000 */
[----:B------:R-:W-:Y:S04]  /*67d0*/  ISETP.GT.AND P0, PT, R247, RZ, P2 ;  /* 0x000000fff700720c */ /* 0x000fe80001704270 */
[C---:B------:R-:W-:Y:S04]  /*67e0*/  ISETP.LT.OR P0, PT, R248.reuse, 0x1, P0 ;  /* 0x00000001f800780c */ /* 0x040fe80000701670 */
[----:B------:R-:W-:Y:S02]  /*67f0*/  FSEL R9, R165, -INF , !P0 ;  /* 0xff800000a5097808 */ /* 0x000fe40004000000 */
[----:B------:R-:W-:Y:S04]  /*6800*/  ISETP.GT.AND P0, PT, R247, 0x1, P2 ;  /* 0x00000001f700780c */ /* 0x000fe80001704270 */
[----:B------:R-:W-:Y:S04]  /*6810*/  ISETP.LT.OR P0, PT, R248, 0x2, P0 ;  /* 0x00000002f800780c */ /* 0x000fe80000701670 */
[----:B------:R-:W-:Y:S02]  /*6820*/  FSEL R5, R167, -INF , !P0 ;  /* 0xff800000a7057808 */ /* 0x000fe40004000000 */
[----:B------:R-:W-:Y:S01]  /*6830*/  ISETP.GT.AND P0, PT, R247, 0x8, P2 ;  /* 0x00000008f700780c */ /* 0x000fe20001704270 */
[--C-:B--2---:R-:W-:Y:S02]  /*6840*/  IMAD.IADD R246, R246, 0x1, R0.reuse ;  /* 0x00000001f6f67824 */ /* 0x104fe400078e0200 */
[----:B------:R-:W-:Y:S01]  /*6850*/  IMAD.IADD R245, R245, 0x1, R0 ;  /* 0x00000001f5f57824 */ /* 0x000fe200078e0200 */
[C---:B------:R-:W-:Y:S04]  /*6860*/  ISETP.LT.OR P0, PT, R248.reuse, 0x9, P0 ;  /* 0x00000009f800780c */ /* 0x040fe80000701670 */
[----:B-1----:R-:W-:Y:S02]  /*6870*/  FSEL R169, R169, -INF , !P0 ;  /* 0xff800000a9a97808 */ /* 0x002fe40004000000 */
[C---:B------:R-:W-:Y:S04]  /*6880*/  ISETP.GT.AND P0, PT, R247.reuse, 0x9, P2 ;  /* 0x00000009f700780c */ /* 0x040fe80001704270 */
[----:B------:R-:W-:Y:S04]  /*6890*/  ISETP.LT.OR P0, PT, R248, 0xa, P0 ;  /* 0x0000000af800780c */ /* 0x000fe80000701670 */
[----:B------:R-:W-:Y:S02]  /*68a0*/  FSEL R7, R176, -INF , !P0 ;  /* 0xff800000b0077808 */ /* 0x000fe40004000000 */
[----:B------:R-:W-:Y:S04]  /*68b0*/  ISETP.GT.AND P0, PT, R247, 0x10, P2 ;  /* 0x00000010f700780c */ /* 0x000fe80001704270 */
[C---:B------:R-:W-:Y:S04]  /*68c0*/  ISETP.LT.OR P0, PT, R248.reuse, 0x11, P0 ;  /* 0x00000011f800780c */ /* 0x040fe80000701670 */
[----:B------:R-:W-:Y:S02]  /*68d0*/  FSEL R165, R181, -INF , !P0 ;  /* 0xff800000b5a57808 */ /* 0x000fe40004000000 */
[----:B------:R-:W-:Y:S04]  /*68e0*/  ISETP.GT.AND P0, PT, R247, 0x11, P2 ;  /* 0x00000011f700780c */ /* 0x000fe80001704270 */
[C---:B------:R-:W-:Y:S04]  /*68f0*/  ISETP.LT.OR P0, PT, R248.reuse, 0x12, P0 ;  /* 0x00000012f800780c */ /* 0x040fe80000701670 */
[----:B------:R-:W-:Y:S02]  /*6900*/  FSEL R167, R177, -INF , !P0 ;  /* 0xff800000b1a77808 */ /* 0x000fe40004000000 */
[C---:B------:R-:W-:Y:S04]  /*6910*/  ISETP.GT.AND P0, PT, R247.reuse, 0x18, P2 ;  /* 0x00000018f700780c */ /* 0x040fe80001704270 */
[----:B------:R-:W-:Y:S04]  /*6920*/  ISETP.LT.OR P0, PT, R248, 0x19, P0 ;  /* 0x00000019f800780c */ /* 0x000fe80000701670 */
[----:B------:R-:W-:Y:S02]  /*6930*/  FSEL R143, R182, -INF , !P0 ;  /* 0xff800000b68f7808 */ /* 0x000fe40004000000 */
[C---:B------:R-:W-:Y:S04]  /*6940*/  ISETP.GT.AND P0, PT, R247.reuse, 0x19, P2 ;  /* 0x00000019f700780c */ /* 0x040fe80001704270 */
[----:B------:R-:W-:Y:S04]  /*6950*/  ISETP.LT.OR P0, PT, R248, 0x1a, P0 ;  /* 0x0000001af800780c */ /* 0x000fe80000701670 */
        /* <DEDUP_REMOVED lines=22> */
[----:B------:R-:W-:Y:S04]  /*6ac0*/  ISETP.GT.AND P0, PT, R247, 0x39, P2 ;  /* 0x00000039f700780c */ /* 0x000fe80001704270 */
[----:B------:R-:W-:Y:S04]  /*6ad0*/  ISETP.LT.OR P0, PT, R248, 0x3a, P0 ;  /* 0x0000003af800780c */ /* 0x000fe80000701670 */
[----:B------:R-:W-:Y:S01]  /*6ae0*/  FSEL R147, R242, -INF , !P0 ;  /* 0xff800000f2937808 */ /* 0x000fe20004000000 */
[----:B------:R-:W-:-:S05]  /*6af0*/  @!P3 BRA `(.L_x_886) ;  /* 0x000001800000b947 */ /* 0x000fca0003800000 */
[----:B------:R-:W-:Y:S01]  /*6b00*/  IADD3 R11, -R203, R194, R0 ;  /* 0x000000c2cb0b7210 */ /* 0x000fe20007ffe100 */
        /* <DEDUP_REMOVED lines=12> */
.L_x_888:
[----:B------:R-:W-:Y:S04]  /*6bd0*/  MOV R0, c[0x0][0x32c] ;  /* 0x0000cb0000007a02 */ /* 0x000fe80000000f00 */
[----:B------:R-:W-:Y:S11]  /*6be0*/  ISETP.NE.AND P0, PT, R0, 0x1, PT ;  /* 0x000000010000780c */ /* 0x000ff60003f05270 */
[----:B------:R-:W-:Y:S02]  /*6bf0*/  @!UPT UIADD3 URZ, URZ, URZ, URZ ;  /* 0x0000003f3f3ff290 */ /* 0x000fe4000fffe03f */
[----:B------:R-:W-:Y:S05]  /*6c00*/  @P0 IMAD.HI.U32 R0, R11, c[0x0][0x330], RZ ;  /* 0x0000cc000b000a27 */ /* 0x000fea00078e00ff */
[----:B------:R-:W-:Y:S02]  /*6c10*/  @P0 SHF.R.U32.HI R11, RZ, c[0x0][0x334], R0 ;  /* 0x0000cd00ff0b0a19 */ /* 0x000fe40000011600 */
.L_x_889:
[----:B------:R-:W-:Y:S05]  /*6c20*/  BSYNC B0 ;  /* 0x0000000000007941 */ /* 0x000fea0003800000 */
.L_x_887:
[----:B------:R-:W-:Y:S04]  /*6c30*/  IMAD R244, R11, c[0x0][0x32c], -R244 ;  /* 0x0000cb000bf47a24 */ /* 0x000fe800078e0af4 */
[----:B------:R-:W-:Y:S05]  /*6c40*/  IMAD.IADD R244, R244, 0x1, -R211 ;  /* 0x00000001f4f47824 */ /* 0x000fea00078e0ad3 */
[----:B------:R-:W-:Y:S02]  /*6c50*/  IADD3 R11, R244, c[0x0][0x32c], RZ ;  /* 0x0000cb00f40b7a10 */ /* 0x000fe40007ffe0ff */
[----:B------:R-:W-:Y:S02]  /*6c60*/  IMNMX R245, R245, R244, !PT ;  /* 0x000000f4f5f57217 */ /* 0x000fe40007800200 */
[----:B------:R-:W-:Y:S02]  /*6c70*/  IMNMX R246, R246, R11, PT ;  /* 0x0000000bf6f67217 */ /* 0x000fe40003800200 */
.L_x_886:
[----:B------:R-:W-:Y:S01]  /*6c80*/  ISETP.GT.AND P0, PT, R245, RZ, P2 ;  /* 0x000000fff500720c */ /* 0x000fe20001704270 */
[----:B------:R-:W-:Y:S04]  /*6c90*/  DEPBAR.LE SB0, 0x2 ;  /* 0x000080800000791a */ /* 0x000fe80000000000 */
[----:B------:R-:W-:Y:S01]  /*6ca0*/  BAR.SYNC.DEFER_BLOCKING 0x0 ;  /* 0x0000000000007b1d */ /* 0x000fe20000010000 */
[----:B------:R-:W-:Y:S01]  /*6cb0*/  ISETP.LT.OR P0, PT, R246, 0x1, P0 ;  /* 0x00000001f600780c */ /* 0x000fe20000701670 */
[----:B------:R-:W-:Y:S01]  /*6cc0*/  UIADD3 UR7, UR5, 0x1, URZ ;  /* 0x0000000105077890 */ /* 0x000fe2000fffe03f */
[----:B------:R-:W-:Y:S01]  /*6cd0*/  FMNMX.FTZ R0, R9, R132, !PT ;  /* 0x0000008409007209 */ /* 0x000fe20007810000 */
[----:B------:R-:W-:Y:S01]  /*6ce0*/  UISETP.GE.AND UP0, UPT, UR5, 0x1, UPT ;  /* 0x000000010500788c */ /* 0x000fe2000bf06270 */
[----:B------:R-:W-:Y:S02]  /*6cf0*/  FSEL R8, R2, -INF , !P0 ;  /* 0xff80000002087808 */ /* 0x000fe40004000000 */
[----:B------:R-:W-:Y:S01]  /*6d00*/  ISETP.GT.AND P0, PT, R245, 0x1, P2 ;  /* 0x00000001f500780c */ /* 0x000fe20001704270 */
[----:B------:R-:W-:Y:S01]  /*6d10*/  USEL UR5, UR7, URZ, !UP0 ;  /* 0x0000003f07057287 */ /* 0x000fe2000c000000 */
[----:B------:R-:W-:Y:S02]  /*6d20*/  FMNMX.FTZ R0, R5, R0, !PT ;  /* 0x0000000005007209 */ /* 0x000fe40007810000 */
[----:B------:R-:W-:Y:S02]  /*6d30*/  ISETP.LT.OR P0, PT, R246, 0x2, P0 ;  /* 0x00000002f600780c */ /* 0x000fe40000701670 */
[----:B------:R-:W-:Y:S02]  /*6d40*/  FMNMX.FTZ R0, R169, R0, !PT ;  /* 0x00000000a9007209 */ /* 0x000fe40007810000 */
[----:B------:R-:W-:Y:S02]  /*6d50*/  FSEL R6, R164, -INF , !P0 ;  /* 0xff800000a4067808 */ /* 0x000fe40004000000 */
[----:B------:R-:W-:Y:S02]  /*6d60*/  ISETP.GT.AND P0, PT, R245, 0x8, P2 ;  /* 0x00000008f500780c */ /* 0x000fe40001704270 */
[----:B------:R-:W-:Y:S02]  /*6d70*/  FMNMX.FTZ R0, R7, R0, !PT ;  /* 0x0000000007007209 */ /* 0x000fe40007810000 */
[----:B------:R-:W-:Y:S02]  /*6d80*/  ISETP.LT.OR P0, PT, R246, 0x9, P0 ;  /* 0x00000009f600780c */ /* 0x000fe40000701670 */
[----:B------:R-:W-:Y:S01]  /*6d90*/  FMNMX.FTZ R0, R165, R0, !PT ;  /* 0x00000000a5007209 */ /* 0x000fe20007810000 */
[----:B------:R-:W-:Y:S01]  /*6da0*/  LDSM.16.MT88.4 R28, [R134+UR4+0x100] ;  /* 0x00010004861c783b */ /* 0x000fe20008004200 */
[----:B------:R-:W-:Y:S02]  /*6db0*/  FSEL R166, R166, -INF , !P0 ;  /* 0xff800000a6a67808 */ /* 0x000fe40004000000 */
[----:B------:R-:W-:Y:S02]  /*6dc0*/  ISETP.GT.AND P0, PT, R245, 0x9, P2 ;  /* 0x00000009f500780c */ /* 0x000fe40001704270 */
[----:B------:R-:W-:Y:S02]  /*6dd0*/  FMNMX.FTZ R0, R167, R0, !PT ;  /* 0x00000000a7007209 */ /* 0x000fe40007810000 */
[----:B------:R-:W-:Y:S02]  /*6de0*/  ISETP.LT.OR P0, PT, R246, 0xa, P0 ;  /* 0x0000000af600780c */ /* 0x000fe40000701670 */
[----:B------:R-:W-:Y:S02]  /*6df0*/  FMNMX.FTZ R0, R143, R0, !PT ;  /* 0x000000008f007209 */ /* 0x000fe40007810000 */
        /* <DEDUP_REMOVED lines=45> */
[----:B------:R-:W-:Y:S01]  /*70d0*/  FMNMX.FTZ R13, R176, R13, !PT ;  /* 0x0000000db00d7209 */ /* 0x000fe20007810000 */
[----:B------:R-:W1:Y:S01]  /*70e0*/  SHFL.BFLY PT, R11, R0, 0x2, 0x1f ;  /* 0x0c401f00000b7f89 */ /* 0x000e6200000e0000 */
[----:B------:R-:W-:Y:S02]  /*70f0*/  FSEL R150, R239, -INF , !P0 ;  /* 0xff800000ef967808 */ /* 0x000fe40004000000 */
[----:B------:R-:W-:Y:S02]  /*7100*/  FMNMX.FTZ R13, R174, R13, !PT ;  /* 0x0000000dae0d7209 */ /* 0x000fe40007810000 */
[C---:B------:R-:W-:Y:S02]  /*7110*/  ISETP.GT.AND P0, PT, R245.reuse, 0x31, P2 ;  /* 0x00000031f500780c */ /* 0x040fe40001704270 */
[----:B------:R-:W-:Y:S02]  /*7120*/  FMNMX.FTZ R13, R154, R13, !PT ;  /* 0x0000000d9a0d7209 */ /* 0x000fe40007810000 */
[----:B------:R-:W-:Y:S02]  /*7130*/  ISETP.LT.OR P0, PT, R246, 0x32, P0 ;  /* 0x00000032f600780c */ /* 0x000fe40000701670 */
[C---:B------:R-:W-:Y:S02]  /*7140*/  ISETP.GT.AND P1, PT, R245.reuse, 0x38, P2 ;  /* 0x00000038f500780c */ /* 0x040fe40001724270 */
        /* <DEDUP_REMOVED lines=17> */
[----:B------:R-:W-:Y:S01]  /*7260*/  FMUL.FTZ R152, R2, c[0x0][0x2d0] ;  /* 0x0000b40002987a20 */ /* 0x000fe20000410000 */
[----:B--2---:R-:W-:Y:S04]  /*7270*/  FMNMX.FTZ R11, R15, R0, !PT ;  /* 0x000000000f0b7209 */ /* 0x004fe80007810000 */
[----:B------:R-:W-:Y:S01]  /*7280*/  FSEL R152, R152, RZ, P0 ;  /* 0x000000ff98987208 */ /* 0x000fe20000000000 */
[----:B------:R-:W-:Y:S04]  /*7290*/  LDSM.16.MT88.4 R12, [R135+UR4+0x100] ;  /* 0x00010004870c783b */ /* 0x000fe80008004200 */
[--C-:B------:R-:W-:Y:S01]  /*72a0*/  FFMA.FTZ R159, R5, c[0x0][0x2d0], -R152.reuse ;  /* 0x0000b400059f7a23 */ /* 0x100fe20000010898 */
[----:B------:R-:W-:Y:S01]  /*72b0*/  FSEL R5, R2, RZ, P0 ;  /* 0x000000ff02057208 */ /* 0x000fe20000000000 */
[--C-:B------:R-:W-:Y:S02]  /*72c0*/  FFMA.FTZ R162, R9, c[0x0][0x2d0], -R152.reuse ;  /* 0x0000b40009a27a23 */ /* 0x100fe40000010898 */
[----:B------:R-:W1:Y:S01]  /*72d0*/  SHFL.BFLY PT, R0, R11, 0x1, 0x1f ;  /* 0x0c201f000b007f89 */ /* 0x000e6200000e0000 */
[----:B------:R-:W-:Y:S01]  /*72e0*/  FFMA.FTZ R160, R169, c[0x0][0x2d0], -R152 ;  /* 0x0000b400a9a07a23 */ /* 0x000fe20000010898 */
[----:B------:R-:W-:Y:S01]  /*72f0*/  MUFU.EX2 R159, R159 ;  /* 0x0000009f009f7308 */ /* 0x000fe20000000800 */
[----:B------:R-:W-:Y:S02]  /*7300*/  FADD.FTZ R4, -R5, R132 ;  /* 0x0000008405047221 */ /* 0x000fe40000010100 */
[--C-:B------:R-:W-:Y:S02]  /*7310*/  FFMA.FTZ R157, R7, c[0x0][0x2d0], -R152.reuse ;  /* 0x0000b400079d7a23 */ /* 0x100fe40000010898 */
[----:B------:R-:W-:Y:S02]  /*7320*/  FMUL.FTZ R132, R4, c[0x0][0x2d0] ;  /* 0x0000b40004847a20 */ /* 0x000fe40000410000 */
[--C-:B------:R-:W-:Y:S02]  /*7330*/  FFMA.FTZ R182, R155, c[0x0][0x2d0], -R152.reuse ;  /* 0x0000b4009bb67a23 */ /* 0x100fe40000010898 */
[--C-:B------:R-:W-:Y:S01]  /*7340*/  FFMA.FTZ R181, R151, c[0x0][0x2d0], -R152.reuse ;  /* 0x0000b40097b57a23 */ /* 0x100fe20000010898 */
[----:B------:R-:W2:Y:S01]  /*7350*/  MUFU.EX2 R162, R162 ;  /* 0x000000a200a27308 */ /* 0x000ea20000000800 */
[--C-:B------:R-:W-:Y:S02]  /*7360*/  FFMA.FTZ R183, R149, c[0x0][0x2d0], -R152.reuse ;  /* 0x0000b40095b77a23 */ /* 0x100fe40000010898 */
[--C-:B------:R-:W-:Y:S02]  /*7370*/  FFMA.FTZ R165, R165, c[0x0][0x2d0], -R152.reuse ;  /* 0x0000b400a5a57a23 */ /* 0x100fe40000010898 */
[--C-:B------:R-:W-:Y:S02]  /*7380*/  FFMA.FTZ R173, R173, c[0x0][0x2d0], -R152.reuse ;  /* 0x0000b400adad7a23 */ /* 0x100fe40000010898 */
[--C-:B------:R-:W-:Y:S02]  /*7390*/  FFMA.FTZ R180, R177, c[0x0][0x2d0], -R152.reuse ;  /* 0x0000b400b1b47a23 */ /* 0x100fe40000010898 */
[--C-:B------:R-:W-:Y:S01]  /*73a0*/  FFMA.FTZ R175, R175, c[0x0][0x2d0], -R152.reuse ;  /* 0x0000b400afaf7a23 */ /* 0x100fe20000010898 */
[----:B------:R-:W-:Y:S01]  /*73b0*/  MUFU.EX2 R160, R160 ;  /* 0x000000a000a07308 */ /* 0x000fe20000000800 */
[----:B-1----:R-:W-:Y:S04]  /*73c0*/  FMNMX.FTZ R0, R11, R0, !PT ;  /* 0x000000000b007209 */ /* 0x002fe80007810000 */
[C---:B------:R-:W-:Y:S01]  /*73d0*/  FSETP.NEU.FTZ.AND P0, PT, R0.reuse, -INF , PT ;  /* 0xff8000000000780b */ /* 0x040fe20003f1d000 */
[C---:B------:R-:W-:Y:S03]  /*73e0*/  FMUL.FTZ R145, R0.reuse, c[0x0][0x2d0] ;  /* 0x0000b40000917a20 */ /* 0x040fe60000410000 */
[----:B------:R-:W-:Y:S01]  /*73f0*/  FSEL R4, R0, RZ, P0 ;  /* 0x000000ff00047208 */ /* 0x000fe20000000000 */
[----:B------:R-:W1:Y:S01]  /*7400*/  MUFU.EX2 R157, R157 ;  /* 0x0000009d009d7308 */ /* 0x000e620000000800 */
[----:B------:R-:W-:Y:S02]  /*7410*/  FSEL R145, R145, RZ, P0 ;  /* 0x000000ff91917208 */ /* 0x000fe40000000000 */
[----:B--2---:R-:W-:Y:S01]  /*7420*/  F2FP.BF16.PACK_AB R136, R159, R162 ;  /* 0x000000a29f88723e */ /* 0x004fe200000010ff */
[----:B------:R-:W-:Y:S02]  /*7430*/  FADD.FTZ R4, -R4, R3 ;  /* 0x0000000304047221 */ /* 0x000fe40000010100 */
[--C-:B------:R-:W-:Y:S02]  /*7440*/  FFMA.FTZ R164, R8, c[0x0][0x2d0], -R145.reuse ;  /* 0x0000b40008a47a23 */ /* 0x100fe40000010891 */
[--C-:B------:R-:W-:Y:S02]  /*7450*/  FFMA.FTZ R163, R6, c[0x0][0x2d0], -R145.reuse ;  /* 0x0000b40006a37a23 */ /* 0x100fe40000010891 */
[--C-:B------:R-:W-:Y:S01]  /*7460*/  FFMA.FTZ R158, R166, c[0x0][0x2d0], -R145.reuse ;  /* 0x0000b400a69e7a23 */ /* 0x100fe20000010891 */
[----:B------:R-:W2:Y:S01]  /*7470*/  MUFU.EX2 R132, R132 ;  /* 0x0000008400847308 */ /* 0x000ea20000000800 */
[--C-:B------:R-:W-:Y:S02]  /*7480*/  FFMA.FTZ R161, R168, c[0x0][0x2d0], -R145.reuse ;  /* 0x0000b400a8a17a23 */ /* 0x100fe40000010891 */
[----:B------:R-:W-:Y:S01]  /*7490*/  FMUL.FTZ R3, R4, c[0x0][0x2d0] ;  /* 0x0000b40004037a20 */ /* 0x000fe20000410000 */
[----:B------:R-:W-:Y:S01]  /*74a0*/  IADD3 R4, R135, UR4, RZ ;  /* 0x0000000487047c10 */ /* 0x000fe2000fffe0ff */
[--C-:B------:R-:W-:Y:S02]  /*74b0*/  FFMA.FTZ R168, R141, c[0x0][0x2d0], -R152.reuse ;  /* 0x0000b4008da87a23 */ /* 0x100fe40000010898 */
[--C-:B------:R-:W-:Y:S01]  /*74c0*/  FFMA.FTZ R171, R142, c[0x0][0x2d0], -R145.reuse ;  /* 0x0000b4008eab7a23 */ /* 0x100fe20000010891 */
[----:B------:R-:W-:Y:S01]  /*74d0*/  IADD3 R133, R187, R4, RZ ;  /* 0x00000004bb857210 */ /* 0x000fe20007ffe0ff */
[--C-:B------:R-:W-:Y:S01]  /*74e0*/  FFMA.FTZ R179, R154, c[0x0][0x2d0], -R145.reuse ;  /* 0x0000b4009ab37a23 */ /* 0x100fe20000010891 */
[----:B------:R-:W-:Y:S01]  /*74f0*/  MUFU.EX2 R164, R164 ;  /* 0x000000a400a47308 */ /* 0x000fe20000000800 */
[--C-:B------:R-:W-:Y:S02]  /*7500*/  FFMA.FTZ R191, R150, c[0x0][0x2d0], -R145.reuse ;  /* 0x0000b40096bf7a23 */ /* 0x100fe40000010891 */
[----:B------:R-:W3:Y:S01]  /*7510*/  LDSM.16.MT88.4 R20, [R133+0x100] ;  /* 0x000100008514783b */ /* 0x000ee20000004200 */
[----:B-1----:R-:W-:Y:S01]  /*7520*/  F2FP.BF16.PACK_AB R138, R157, R160 ;  /* 0x000000a09d8a723e */ /* 0x002fe200000010ff */
[--C-:B------:R-:W-:Y:S02]  /*7530*/  FFMA.FTZ R232, R148, c[0x0][0x2d0], -R145.reuse ;  /* 0x0000b40094e87a23 */ /* 0x100fe40000010891 */
[--C-:B------:R-:W-:Y:S02]  /*7540*/  FFMA.FTZ R233, R146, c[0x0][0x2d0], -R145.reuse ;  /* 0x0000b40092e97a23 */ /* 0x100fe40000010891 */
[--C-:B------:R-:W-:Y:S01]  /*7550*/  FFMA.FTZ R166, R167, c[0x0][0x2d0], -R152.reuse ;  /* 0x0000b400a7a67a23 */ /* 0x100fe20000010898 */
[----:B------:R-:W1:Y:S01]  /*7560*/  MUFU.EX2 R163, R163 ;  /* 0x000000a300a37308 */ /* 0x000e620000000800 */
[----:B------:R-:W-:Y:S01]  /*7570*/  LDSM.16.MT88.4 R148, [R135+UR4+0x3900] ;  /* 0x003900048794783b */ /* 0x000fe20008004200 */
[--C-:B------:R-:W-:Y:S02]  /*7580*/  FFMA.FTZ R167, R143, c[0x0][0x2d0], -R152.reuse ;  /* 0x0000b4008fa77a23 */ /* 0x100fe40000010898 */
[C---:B--2---:R-:W-:Y:S02]  /*7590*/  FMUL.FTZ R4, R132.reuse, R128 ;  /* 0x0000008084047220 */ /* 0x044fe40000410000 */
[C---:B------:R-:W-:Y:S02]  /*75a0*/  FMUL.FTZ R5, R132.reuse, R129 ;  /* 0x0000008184057220 */ /* 0x040fe40000410000 */
[C---:B------:R-:W-:Y:S02]  /*75b0*/  FMUL.FTZ R8, R132.reuse, R124 ;  /* 0x0000007c84087220 */ /* 0x040fe40000410000 */
        /* <DEDUP_REMOVED lines=8> */
[C---:B------:R-:W-:Y:S01]  /*7640*/  FMUL.FTZ R33, R132.reuse, R101 ;  /* 0x0000006584217220 */ /* 0x040fe20000410000 */
[----:B-1----:R-:W-:Y:S01]  /*7650*/  F2FP.BF16.PACK_AB R137, R163, R164 ;  /* 0x000000a4a389723e */ /* 0x002fe200000010ff */
[C---:B------:R-:W-:Y:S02]  /*7660*/  FMUL.FTZ R36, R132.reuse, R36 ;  /* 0x0000002484247220 */ /* 0x040fe40000410000 */
[C---:B------:R-:W-:Y:S02]  /*7670*/  FMUL.FTZ R37, R132.reuse, R37 ;  /* 0x0000002584257220 */ /* 0x040fe40000410000 */
[C---:B------:R-:W-:Y:S01]  /*7680*/  FMUL.FTZ R40, R132.reuse, R40 ;  /* 0x0000002884287220 */ /* 0x040fe20000410000 */
[----:B------:R-:W1:Y:S01]  /*7690*/  MUFU.EX2 R3, R3 ;  /* 0x0000000300037308 */ /* 0x000e620000000800 */
[C---:B------:R-:W-:Y:S02]  /*76a0*/  FMUL.FTZ R41, R132.reuse, R41 ;  /* 0x0000002984297220 */ /* 0x040fe40000410000 */
[C---:B------:R-:W-:Y:S02]  /*76b0*/  FMUL.FTZ R44, R132.reuse, R44 ;  /* 0x0000002c842c7220 */ /* 0x040fe40000410000 */
        /* <DEDUP_REMOVED lines=20> */
[----:B------:R-:W-:Y:S02]  /*7800*/  LDSM.16.MT88.4 R124, [R135+UR4+0x2900] ;  /* 0x00290004877c783b */ /* 0x000fe40008004200 */
[C---:B------:R-:W-:Y:S02]  /*7810*/  FMUL.FTZ R18, R3.reuse, R118 ;  /* 0x0000007603127220 */ /* 0x040fe40000410000 */
[C---:B------:R-:W-:Y:S01]  /*7820*/  FMUL.FTZ R12, R132.reuse, R120 ;  /* 0x00000078840c7220 */ /* 0x040fe20000410000 */
[C---:B------:R-:W-:Y:S01]  /*7830*/  HMMA.16816.F32.BF16 R8, R136.reuse, R14, R8 ;  /* 0x0000000e8808723c */ /* 0x040fe20000041808 */
[----:B------:R-:W1:Y:S03]  /*7840*/  MUFU.EX2 R168, R168 ;  /* 0x000000a800a87308 */ /* 0x000e660000000800 */
[C---:B------:R-:W-:Y:S02]  /*7850*/  FMUL.FTZ R13, R132.reuse, R121 ;  /* 0x00000079840d7220 */ /* 0x040fe40000410000 */
[C---:B------:R-:W-:Y:S02]  /*7860*/  FMUL.FTZ R19, R3.reuse, R119 ;  /* 0x0000007703137220 */ /* 0x040fe40000410000 */
[C---:B------:R-:W-:Y:S01]  /*7870*/  FMUL.FTZ R14, R3.reuse, R122 ;  /* 0x0000007a030e7220 */ /* 0x040fe20000410000 */
[----:B------:R-:W-:Y:S02]  /*7880*/  LDSM.16.MT88.4 R116, [R133+0x900] ;  /* 0x000900008574783b */ /* 0x000fe40000004200 */
[----:B------:R-:W-:Y:S01]  /*7890*/  MUFU.EX2 R171, R171 ;  /* 0x000000ab00ab7308 */ /* 0x000fe20000000800 */
[C---:B------:R-:W-:Y:S02]  /*78a0*/  FMUL.FTZ R15, R3.reuse, R123 ;  /* 0x0000007b030f7220 */ /* 0x040fe40000410000 */
[C---:B------:R-:W-:Y:S02]  /*78b0*/  FMUL.FTZ R26, R3.reuse, R110 ;  /* 0x0000006e031a7220 */ /* 0x040fe40000410000 */
[C---:B------:R-:W-:Y:S01]  /*78c0*/  FMUL.FTZ R27, R3.reuse, R111 ;  /* 0x0000006f031b7220 */ /* 0x040fe20000410000 */
[----:B------:R-:W4:Y:S01]  /*78d0*/  LDSM.16.MT88.4 R120, [R156+0x100] ;  /* 0x000100009c78783b */ /* 0x000f220000004200 */
[C---:B------:R-:W-:Y:S01]  /*78e0*/  FMUL.FTZ R34, R3.reuse, R102 ;  /* 0x0000006603227220 */ /* 0x040fe20000410000 */
[C---:B---3--:R-:W-:Y:S02]  /*78f0*/  HMMA.16816.F32.BF16 R12, R136.reuse, R20, R12 ;  /* 0x00000014880c723c */ /* 0x048fe4000004180c */
[----:B------:R-:W-:Y:S01]  /*7900*/  MUFU.EX2 R173, R173 ;  /* 0x000000ad00ad7308 */ /* 0x000fe20000000800 */
[C---:B------:R-:W-:Y:S02]  /*7910*/  FMUL.FTZ R35, R3.reuse, R103 ;  /* 0x0000006703237220 */ /* 0x040fe40000410000 */
[C---:B------:R-:W-:Y:S01]  /*7920*/  FMUL.FTZ R38, R3.reuse, R38 ;  /* 0x0000002603267220 */ /* 0x040fe20000410000 */
[----:B------:R-:W-:Y:S01]  /*7930*/  LDSM.16.MT88.4 R100, [R134+UR4+0x2100] ;  /* 0x002100048664783b */ /* 0x000fe20008004200 */
[C---:B------:R-:W-:Y:S01]  /*7940*/  FMUL.FTZ R20, R132.reuse, R112 ;  /* 0x0000007084147220 */ /* 0x040fe20000410000 */
[C---:B------:R-:W-:Y:S04]  /*7950*/  HMMA.16816.F32.BF16 R16, R136.reuse, R22, R16 ;  /* 0x000000168810723c */ /* 0x040fe80000041810 */
[C---:B------:R-:W-:Y:S01]  /*7960*/  FMUL.FTZ R21, R132.reuse, R113 ;  /* 0x0000007184157220 */ /* 0x040fe20000410000 */
[----:B------:R-:W-:Y:S01]  /*7970*/  MUFU.EX2 R180, R180 ;  /* 0x000000b400b47308 */ /* 0x000fe20000000800 */
[C---:B------:R-:W-:Y:S01]  /*7980*/  FMUL.FTZ R39, R3.reuse, R39 ;  /* 0x0000002703277220 */ /* 0x040fe20000410000 */
[----:B------:R-:W-:Y:S01]  /*7990*/  LDSM.16.MT88.4 R108, [R156+0x2100] ;  /* 0x002100009c6c783b */ /* 0x000fe20000004200 */
[C---:B------:R-:W-:Y:S04]  /*79a0*/  FMUL.FTZ R22, R3.reuse, R114 ;  /* 0x0000007203167220 */ /* 0x040fe80000410000 */
[C---:B------:R-:W-:Y:S02]  /*79b0*/  FMUL.FTZ R23, R3.reuse, R115 ;  /* 0x0000007303177220 */ /* 0x040fe40000410000 */
[C---:B------:R-:W-:Y:S01]  /*79c0*/  FMUL.FTZ R42, R3.reuse, R42 ;  /* 0x0000002a032a7220 */ /* 0x040fe20000410000 */
[----:B------:R-:W3:Y:S01]  /*79d0*/  LDSM.16.MT88.4 R112, [R135+UR4+0x2100] ;  /* 0x002100048770783b */ /* 0x000ee20008004200 */
[C---:B------:R-:W-:Y:S01]  /*79e0*/  FMUL.FTZ R43, R3.reuse, R43 ;  /* 0x0000002b032b7220 */ /* 0x040fe20000410000 */
[----:B------:R-:W-:Y:S01]  /*79f0*/  MUFU.EX2 R175, R175 ;  /* 0x000000af00af7308 */ /* 0x000fe20000000800 */
[C---:B------:R-:W-:Y:S01]  /*7a00*/  FMUL.FTZ R46, R3.reuse, R46 ;  /* 0x0000002e032e7220 */ /* 0x040fe20000410000 */
        /* <DEDUP_REMOVED lines=11> */
[----:B------:R-:W5:Y:S01]  /*7ac0*/  LDSM.16.MT88.4 R104, [R133+0x2100] ;  /* 0x002100008568783b */ /* 0x000f620000004200 */
[C---:B------:R-:W-:Y:S02]  /*7ad0*/  FMUL.FTZ R54, R3.reuse, R54 ;  /* 0x0000003603367220 */ /* 0x040fe40000410000 */
[C---:B------:R-:W-:Y:S02]  /*7ae0*/  FMUL.FTZ R55, R3.reuse, R55 ;  /* 0x0000003703377220 */ /* 0x040fe40000410000 */
[C---:B----4-:R-:W-:Y:S02]  /*7af0*/  HMMA.16816.F32.BF16 R28, R136.reuse, R120, R28 ;  /* 0x00000078881c723c */ /* 0x050fe4000004181c */
[----:B------:R-:W-:Y:S01]  /*7b00*/  MUFU.EX2 R181, R181 ;  /* 0x000000b500b57308 */ /* 0x000fe20000000800 */
[C---:B------:R-:W-:Y:S02]  /*7b10*/  FMUL.FTZ R58, R3.reuse, R58 ;  /* 0x0000003a033a7220 */ /* 0x040fe40000410000 */
[C---:B------:R-:W-:Y:S02]  /*7b20*/  FMUL.FTZ R59, R3.reuse, R59 ;  /* 0x0000003b033b7220 */ /* 0x040fe40000410000 */
[C---:B------:R-:W-:Y:S01]  /*7b30*/  FMUL.FTZ R62, R3.reuse, R62 ;  /* 0x0000003e033e7220 */ /* 0x040fe20000410000 */
[C---:B------:R-:W-:Y:S01]  /*7b40*/  HMMA.16816.F32.BF16 R32, R136.reuse, R122, R32 ;  /* 0x0000007a8820723c */ /* 0x040fe20000041820 */
[----:B------:R-:W-:Y:S03]  /*7b50*/  LDSM.16.MT88.4 R120, [R134+UR4+0x900] ;  /* 0x000900048678783b */ /* 0x000fe60008004200 */
        /* <DEDUP_REMOVED lines=13> */
[C---:B-----5:R-:W-:Y:S03]  /*7c30*/  HMMA.16816.F32.BF16 R44, R136.reuse, R104, R44 ;  /* 0x00000068882c723c */ /* 0x060fe6000004182c */
[C---:B------:R-:W-:Y:S02]  /*7c40*/  FMUL.FTZ R71, R3.reuse, R71 ;  /* 0x0000004703477220 */ /* 0x040fe40000410000 */
[C---:B------:R-:W-:Y:S02]  /*7c50*/  FMUL.FTZ R72, R132.reuse, R72 ;  /* 0x0000004884487220 */ /* 0x040fe40000410000 */
[C---:B------:R-:W-:Y:S01]  /*7c60*/  FMUL.FTZ R73, R132.reuse, R73 ;  /* 0x0000004984497220 */ /* 0x040fe20000410000 */
[C---:B------:R-:W-:Y:S01]  /*7c70*/  HMMA.16816.F32.BF16 R48, R136.reuse, R106, R48 ;  /* 0x0000006a8830723c */ /* 0x040fe20000041830 */
[----:B------:R-:W3:Y:S01]  /*7c80*/  LDSM.16.MT88.4 R104, [R135+UR4+0x4100] ;  /* 0x004100048768783b */ /* 0x000ee20008004200 */
[----:B------:R-:W-:Y:S02]  /*7c90*/  MUFU.EX2 R233, R233 ;  /* 0x000000e900e97308 */ /* 0x000fe40000000800 */
[C---:B------:R-:W-:Y:S02]  /*7ca0*/  FMUL.FTZ R74, R3.reuse, R74 ;  /* 0x0000004a034a7220 */ /* 0x040fe40000410000 */
[C---:B------:R-:W-:Y:S02]  /*7cb0*/  FMUL.FTZ R75, R3.reuse, R75 ;  /* 0x0000004b034b7220 */ /* 0x040fe40000410000 */
[C---:B------:R-:W-:Y:S04]  /*7cc0*/  HMMA.16816.F32.BF16 R52, R136.reuse, R100, R52 ;  /* 0x000000648834723c */ /* 0x040fe80000041834 */
[C---:B------:R-:W-:Y:S02]  /*7cd0*/  FMUL.FTZ R76, R132.reuse, R76 ;  /* 0x0000004c844c7220 */ /* 0x040fe40000410000 */
[C---:B------:R-:W-:Y:S02]  /*7ce0*/  FMUL.FTZ R77, R132.reuse, R77 ;  /* 0x0000004d844d7220 */ /* 0x040fe40000410000 */
[C---:B------:R-:W-:Y:S01]  /*7cf0*/  HMMA.16816.F32.BF16 R56, R136.reuse, R102, R56 ;  /* 0x000000668838723c */ /* 0x040fe20000041838 */
[----:B------:R-:W4:Y:S03]  /*7d00*/  LDSM.16.MT88.4 R100, [R133+0x4100] ;  /* 0x004100008564783b */ /* 0x000f260000004200 */
[C---:B------:R-:W-:Y:S02]  /*7d10*/  FMUL.FTZ R78, R3.reuse, R78 ;  /* 0x0000004e034e7220 */ /* 0x040fe40000410000 */
[C---:B------:R-:W-:Y:S02]  /*7d20*/  FMUL.FTZ R79, R3.reuse, R79 ;  /* 0x0000004f034f7220 */ /* 0x040fe40000410000 */
[C---:B------:R-:W-:Y:S04]  /*7d30*/  HMMA.16816.F32.BF16 R60, R136.reuse, R108, R60 ;  /* 0x0000006c883c723c */ /* 0x040fe8000004183c */
[C---:B------:R-:W-:Y:S02]  /*7d40*/  FMUL.FTZ R80, R132.reuse, R80 ;  /* 0x0000005084507220 */ /* 0x040fe40000410000 */
[C---:B------:R-:W-:Y:S02]  /*7d50*/  FMUL.FTZ R81, R132.reuse, R81 ;  /* 0x0000005184517220 */ /* 0x040fe40000410000 */
[C---:B------:R-:W-:Y:S01]  /*7d60*/  HMMA.16816.F32.BF16 R64, R136.reuse, R110, R64 ;  /* 0x0000006e8840723c */ /* 0x040fe20000041840 */
[----:B------:R-:W5:Y:S03]  /*7d70*/  LDSM.16.MT88.4 R108, [R134+UR4+0x4100] ;  /* 0x00410004866c783b */ /* 0x000f660008004200 */
[C---:B------:R-:W-:Y:S02]  /*7d80*/  FMUL.FTZ R82, R3.reuse, R82 ;  /* 0x0000005203527220 */ /* 0x040fe40000410000 */
[C---:B------:R-:W-:Y:S02]  /*7d90*/  FMUL.FTZ R83, R3.reuse, R83 ;  /* 0x0000005303537220 */ /* 0x040fe40000410000 */
[C---:B------:R-:W-:Y:S01]  /*7da0*/  FMUL.FTZ R84, R132.reuse, R84 ;  /* 0x0000005484547220 */ /* 0x040fe20000410000 */
[C---:B---3--:R-:W-:Y:S03]  /*7db0*/  HMMA.16816.F32.BF16 R68, R136.reuse, R104, R68 ;  /* 0x000000688844723c */ /* 0x048fe60000041844 */
[----:B------:R-:W-:Y:S02]  /*7dc0*/  FMUL.FTZ R85, R132, R85 ;  /* 0x0000005584557220 */ /* 0x000fe40000410000 */
[C---:B------:R-:W-:Y:S02]  /*7dd0*/  FMUL.FTZ R86, R3.reuse, R86 ;  /* 0x0000005603567220 */ /* 0x040fe40000410000 */
[C---:B------:R-:W-:Y:S01]  /*7de0*/  FMUL.FTZ R87, R3.reuse, R87 ;  /* 0x0000005703577220 */ /* 0x040fe20000410000 */
[C---:B------:R-:W-:Y:S01]  /*7df0*/  HMMA.16816.F32.BF16 R72, R136.reuse, R106, R72 ;  /* 0x0000006a8848723c */ /* 0x040fe20000041848 */
[----:B------:R-:W3:Y:S03]  /*7e00*/  LDSM.16.MT88.4 R104, [R156+0x4100] ;  /* 0x004100009c68783b */ /* 0x000ee60000004200 */
[--C-:B------:R-:W-:Y:S02]  /*7e10*/  FFMA.FTZ R169, R172, c[0x0][0x2d0], -R145.reuse ;  /* 0x0000b400aca97a23 */ /* 0x100fe40000010891 */
[--C-:B------:R-:W-:Y:S02]  /*7e20*/  FFMA.FTZ R172, R140, c[0x0][0x2d0], -R145.reuse ;  /* 0x0000b4008cac7a23 */ /* 0x100fe40000010891 */
[C---:B----4-:R-:W-:Y:S01]  /*7e30*/  HMMA.16816.F32.BF16 R76, R136.reuse, R100, R76 ;  /* 0x00000064884c723c */ /* 0x050fe2000004184c */
[----:B------:R-:W-:Y:S01]  /*7e40*/  LDSM.16.MT88.4 R140, [R134+UR4+0x2900] ;  /* 0x00290004868c783b */ /* 0x000fe20008004200 */
[----:B------:R-:W-:Y:S02]  /*7e50*/  MUFU.EX2 R169, R169 ;  /* 0x000000a900a97308 */ /* 0x000fe40000000800 */
[--C-:B------:R-:W-:Y:S02]  /*7e60*/  FFMA.FTZ R170, R170, c[0x0][0x2d0], -R145.reuse ;  /* 0x0000b400aaaa7a23 */ /* 0x100fe40000010891 */
[----:B------:R-:W-:Y:S01]  /*7e70*/  FMUL.FTZ R88, R132, R88 ;  /* 0x0000005884587220 */ /* 0x000fe20000410000 */
[----:B--2---:R-:W-:Y:S01]  /*7e80*/  F2FP.BF16.PACK_AB R100, R166, R165 ;  /* 0x000000a5a664723e */ /* 0x004fe200000010ff */
[C---:B------:R-:W-:Y:S04]  /*7e90*/  HMMA.16816.F32.BF16 R80, R136.reuse, R102, R80 ;  /* 0x000000668850723c */ /* 0x040fe80000041850 */
[----:B------:R-:W-:Y:S01]  /*7ea0*/  FMUL.FTZ R89, R132, R89 ;  /* 0x0000005984597220 */ /* 0x000fe20000410000 */
[----:B------:R-:W2:Y:S01]  /*7eb0*/  MUFU.EX2 R170, R170 ;  /* 0x000000aa00aa7308 */ /* 0x000ea20000000800 */
[C---:B------:R-:W-:Y:S01]  /*7ec0*/  FMUL.FTZ R90, R3.reuse, R90 ;  /* 0x0000005a035a7220 */ /* 0x040fe20000410000 */
[----:B-1----:R-:W-:Y:S01]  /*7ed0*/  F2FP.BF16.PACK_AB R102, R168, R167 ;  /* 0x000000a7a866723e */ /* 0x002fe200000010ff */
[C---:B-----5:R-:W-:Y:S04]  /*7ee0*/  HMMA.16816.F32.BF16 R84, R136.reuse, R108, R84 ;  /* 0x0000006c8854723c */ /* 0x060fe80000041854 */
[C---:B------:R-:W-:Y:S02]  /*7ef0*/  FMUL.FTZ R91, R3.reuse, R91 ;  /* 0x0000005b035b7220 */ /* 0x040fe40000410000 */
[C---:B------:R-:W-:Y:S01]  /*7f00*/  FMUL.FTZ R92, R132.reuse, R92 ;  /* 0x0000005c845c7220 */ /* 0x040fe20000410000 */
[----:B------:R-:W1:Y:S01]  /*7f10*/  MUFU.EX2 R172, R172 ;  /* 0x000000ac00ac7308 */ /* 0x000e620000000800 */
[C---:B------:R-:W-:Y:S03]  /*7f20*/  FMUL.FTZ R93, R132.reuse, R93 ;  /* 0x0000005d845d7220 */ /* 0x040fe60000410000 */
[C---:B------:R-:W-:Y:S01]  /*7f30*/  HMMA.16816.F32.BF16 R88, R136.reuse, R110, R88 ;  /* 0x0000006e8858723c */ /* 0x040fe20000041858 */
[----:B------:R-:W4:Y:S02]  /*7f40*/  LDSM.16.MT88.4 R108, [R156+0x900] ;  /* 0x000900009c6c783b */ /* 0x000f240000004200 */
[C---:B------:R-:W-:Y:S02]  /*7f50*/  FMUL.FTZ R94, R3.reuse, R94 ;  /* 0x0000005e035e7220 */ /* 0x040fe40000410000 */
[C---:B------:R-:W-:Y:S02]  /*7f60*/  FMUL.FTZ R95, R3.reuse, R95 ;  /* 0x0000005f035f7220 */ /* 0x040fe40000410000 */
[C---:B------:R-:W-:Y:S02]  /*7f70*/  FMUL.FTZ R96, R132.reuse, R96 ;  /* 0x0000006084607220 */ /* 0x040fe40000410000 */
[----:B------:R-:W-:Y:S03]  /*7f80*/  FMUL.FTZ R97, R132, R97 ;  /* 0x0000006184617220 */ /* 0x000fe60000410000 */
[C---:B---3--:R-:W-:Y:S03]  /*7f90*/  HMMA.16816.F32.BF16 R92, R136.reuse, R104, R92 ;  /* 0x00000068885c723c */ /* 0x048fe6000004185c */
[C---:B------:R-:W-:Y:S01]  /*7fa0*/  FMUL.FTZ R98, R3.reuse, R98 ;  /* 0x0000006203627220 */ /* 0x040fe20000410000 */
[----:B--2---:R-:W-:Y:S01]  /*7fb0*/  F2FP.BF16.PACK_AB R101, R170, R169 ;  /* 0x000000a9aa65723e */ /* 0x004fe200000010ff */
[----:B------:R-:W-:Y:S02]  /*7fc0*/  FMUL.FTZ R99, R3, R99 ;  /* 0x0000006303637220 */ /* 0x000fe40000410000 */
[--C-:B------:R-:W-:Y:S01]  /*7fd0*/  FFMA.FTZ R177, R178, c[0x0][0x2d0], -R145.reuse ;  /* 0x0000b400b2b17a23 */ /* 0x100fe20000010891 */
[----:B-1----:R-:W-:Y:S01]  /*7fe0*/  F2FP.BF16.PACK_AB R103, R172, R171 ;  /* 0x000000abac67723e */ /* 0x002fe200000010ff */
[--C-:B------:R-:W-:Y:S03]  /*7ff0*/  FFMA.FTZ R178, R153, c[0x0][0x2d0], -R152.reuse ;  /* 0x0000b40099b27a23 */ /* 0x100fe60000010898 */
[----:B------:R-:W-:Y:S01]  /*8000*/  HMMA.16816.F32.BF16 R96, R136, R106, R96 ;  /* 0x0000006a8860723c */ /* 0x000fe20000041860 */
[----:B------:R-:W1:Y:S01]  /*8010*/  LDSM.16.MT88.4 R104, [R156+0x2900] ;  /* 0x002900009c68783b */ /* 0x000e620000004200 */
[----:B------:R-:W-:Y:S01]  /*8020*/  MUFU.EX2 R177, R177 ;  /* 0x000000b100b17308 */ /* 0x000fe20000000800 */
[----:B------:R-:W-:Y:S02]  /*8030*/  FFMA.FTZ R152, R147, c[0x0][0x2d0], -R152 ;  /* 0x0000b40093987a23 */ /* 0x000fe40000010898 */
[--C-:B------:R-:W-:Y:S02]  /*8040*/  FFMA.FTZ R176, R176, c[0x0][0x2d0], -R145.reuse ;  /* 0x0000b400b0b07a23 */ /* 0x100fe40000010891 */
[--C-:B------:R-:W-:Y:S01]  /*8050*/  FFMA.FTZ R174, R174, c[0x0][0x2d0], -R145.reuse ;  /* 0x0000b400aeae7a23 */ /* 0x100fe20000010891 */
[C---:B------:R-:W-:Y:S01]  /*8060*/  HMMA.16816.F32.BF16 R4, R100.reuse, R112, R4 ;  /* 0x000000706404723c */ /* 0x040fe20000041804 */
[----:B------:R-:W-:Y:S03]  /*8070*/  LDSM.16.MT88.4 R136, [R134+UR4+0x3100] ;  /* 0x003100048688783b */ /* 0x000fe60008004200 */
[----:B------:R2:W-:Y:S01]  /*8080*/  MUFU.EX2 R230, R152 ;  /* 0x0000009800e67308 */ /* 0x0005e20000000800 */
[----:B------:R-:W-:Y:S02]  /*8090*/  FFMA.FTZ R145, R144, c[0x0][0x2d0], -R145 ;  /* 0x0000b40090917a23 */ /* 0x000fe40000010891 */
[----:B------:R-:W-:Y:S01]  /*80a0*/  FFMA.FTZ R164, R3, R216, R164 ;  /* 0x000000d803a47223 */ /* 0x000fe200000100a4 */
[C---:B------:R-:W-:Y:S01]  /*80b0*/  HMMA.16816.F32.BF16 R8, R100.reuse, R114, R8 ;  /* 0x000000726408723c */ /* 0x040fe20000041808 */
[----:B------:R-:W-:Y:S03]  /*80c0*/  LDSM.16.MT88.4 R112, [R133+0x4900] ;  /* 0x004900008570783b */ /* 0x000fe60000004200 */
[----:B------:R-:W-:Y:S01]  /*80d0*/  FFMA.FTZ R162, R132, R217, R162 ;  /* 0x000000d984a27223 */ /* 0x000fe200000100a2 */
[----:B------:R-:W-:Y:S01]  /*80e0*/  MOV R132, R2 ;  /* 0x0000000200847202 */ /* 0x000fe20000000f00 */
[----:B------:R3:W-:Y:S01]  /*80f0*/  MUFU.EX2 R234, R145 ;  /* 0x0000009100ea7308 */ /* 0x0007e20000000800 */
[----:B------:R-:W-:Y:S01]  /*8100*/  FADD.FTZ R163, R163, R164 ;  /* 0x000000a4a3a37221 */ /* 0x000fe20000010000 */
[C---:B------:R-:W-:Y:S04]  /*8110*/  HMMA.16816.F32.BF16 R12, R100.reuse, R116, R12 ;  /* 0x00000074640c723c */ /* 0x040fe8000004180c */
[----:B------:R-:W-:Y:S02]  /*8120*/  FADD.FTZ R159, R159, R162 ;  /* 0x000000a29f9f7221 */ /* 0x000fe40000010000 */
[----:B------:R-:W-:Y:S02]  /*8130*/  FADD.FTZ R158, R158, R163 ;  /* 0x000000a39e9e7221 */ /* 0x000fe40000010000 */
[C---:B------:R-:W-:Y:S01]  /*8140*/  HMMA.16816.F32.BF16 R16, R100.reuse, R118, R16 ;  /* 0x000000766410723c */ /* 0x040fe20000041810 */
[----:B------:R-:W-:Y:S01]  /*8150*/  LDSM.16.MT88.4 R116, [R134+UR4+0x4900] ;  /* 0x004900048674783b */ /* 0x000fe20008004200 */
[----:B------:R-:W5:Y:S02]  /*8160*/  MUFU.EX2 R176, R176 ;  /* 0x000000b000b07308 */ /* 0x000f640000000800 */
[----:B------:R-:W-:Y:S02]  /*8170*/  FADD.FTZ R160, R160, R159 ;  /* 0x0000009fa0a07221 */ /* 0x000fe40000010000 */
[----:B------:R-:W-:Y:S02]  /*8180*/  FADD.FTZ R158, R161, R158 ;  /* 0x0000009ea19e7221 */ /* 0x000fe40000010000 */
[C---:B------:R-:W-:Y:S01]  /*8190*/  HMMA.16816.F32.BF16 R20, R100.reuse, R120, R20 ;  /* 0x000000786414723c */ /* 0x040fe20000041814 */
[----:B--2---:R-:W-:Y:S03]  /*81a0*/  LDSM.16.MT88.4 R152, [R133+0x3900] ;  /* 0x003900008598783b */ /* 0x004fe60000004200 */
[----:B------:R-:W2:Y:S01]  /*81b0*/  MUFU.EX2 R174, R174 ;  /* 0x000000ae00ae7308 */ /* 0x000ea20000000800 */
[----:B------:R-:W-:Y:S02]  /*81c0*/  FADD.FTZ R160, R157, R160 ;  /* 0x000000a09da07221 */ /* 0x000fe40000010000 */
[----:B------:R-:W-:Y:S01]  /*81d0*/  FADD.FTZ R169, R169, R158 ;  /* 0x0000009ea9a97221 */ /* 0x000fe20000010000 */
[C---:B------:R-:W-:Y:S01]  /*81e0*/  HMMA.16816.F32.BF16 R24, R100.reuse, R122, R24 ;  /* 0x0000007a6418723c */ /* 0x040fe20000041818 */
[----:B------:R-:W-:Y:S03]  /*81f0*/  LDSM.16.MT88.4 R120, [R134+UR4+0x1100] ;  /* 0x001100048678783b */ /* 0x000fe60008004200 */
[----:B------:R-:W-:Y:S02]  /*8200*/  FADD.FTZ R165, R165, R160 ;  /* 0x000000a0a5a57221 */ /* 0x000fe40000010000 */
[----:B------:R-:W1:Y:S01]  /*8210*/  MUFU.EX2 R178, R178 ;  /* 0x000000b200b27308 */ /* 0x000e620000000800 */
[----:B------:R-:W-:Y:S01]  /*8220*/  FADD.FTZ R170, R170, R169 ;  /* 0x000000a9aaaa7221 */ /* 0x000fe20000010000 */
[C---:B----4-:R-:W-:Y:S01]  /*8230*/  HMMA.16816.F32.BF16 R28, R100.reuse, R108, R28 ;  /* 0x0000006c641c723c */ /* 0x050fe2000004181c */
[----:B---3--:R-:W-:Y:S03]  /*8240*/  LDSM.16.MT88.4 R144, [R156+0x1900] ;  /* 0x001900009c90783b */ /* 0x008fe60000004200 */
[----:B------:R-:W-:Y:S02]  /*8250*/  FADD.FTZ R166, R166, R165 ;  /* 0x000000a5a6a67221 */ /* 0x000fe40000010000 */
[----:B------:R-:W-:Y:S02]  /*8260*/  FADD.FTZ R171, R171, R170 ;  /* 0x000000aaabab7221 */ /* 0x000fe40000010000 */
[C---:B------:R-:W-:Y:S01]  /*8270*/  HMMA.16816.F32.BF16 R32, R100.reuse, R110, R32 ;  /* 0x0000006e6420723c */ /* 0x040fe20000041820 */
[----:B------:R-:W3:Y:S03]  /*8280*/  LDSM.16.MT88.4 R108, [R135+UR4+0x4900] ;  /* 0x00490004876c783b */ /* 0x000ee60008004200 */
[----:B------:R-:W-:Y:S02]  /*8290*/  FADD.FTZ R167, R167, R166 ;  /* 0x000000a6a7a77221 */ /* 0x000fe40000010000 */
[----:B------:R-:W-:Y:S02]  /*82a0*/  FADD.FTZ R172, R172, R171 ;  /* 0x000000abacac7221 */ /* 0x000fe40000010000 */
[C---:B------:R-:W-:Y:S04]  /*82b0*/  HMMA.16816.F32.BF16 R36, R100.reuse, R124, R36 ;  /* 0x0000007c6424723c */ /* 0x040fe80000041824 */
[----:B------:R-:W-:Y:S04]  /*82c0*/  FADD.FTZ R168, R168, R167 ;  /* 0x000000a7a8a87221 */ /* 0x000fe80000010000 */
[C---:B------:R-:W-:Y:S01]  /*82d0*/  HMMA.16816.F32.BF16 R40, R100.reuse, R126, R40 ;  /* 0x0000007e6428723c */ /* 0x040fe20000041828 */
[----:B------:R-:W-:Y:S07]  /*82e0*/  LDSM.16.MT88.4 R124, [R135+UR4+0x3100] ;  /* 0x00310004877c783b */ /* 0x000fee0008004200 */
        /* <DEDUP_REMOVED lines=9> */
[C---:B---3--:R-:W-:Y:S08]  /*8380*/  HMMA.16816.F32.BF16 R68, R100.reuse, R108, R68 ;  /* 0x0000006c6444723c */ /* 0x048ff00000041844 */
[C---:B------:R-:W-:Y:S01]  /*8390*/  HMMA.16816.F32.BF16 R72, R100.reuse, R110, R72 ;  /* 0x0000006e6448723c */ /* 0x040fe20000041848 */
[----:B------:R-:W3:Y:S07]  /*83a0*/  LDSM.16.MT88.4 R108, [R135+UR4+0x1100] ;  /* 0x00110004876c783b */ /* 0x000eee0008004200 */
[C---:B------:R-:W-:Y:S08]  /*83b0*/  HMMA.16816.F32.BF16 R76, R100.reuse, R112, R76 ;  /* 0x00000070644c723c */ /* 0x040ff0000004184c */
[C---:B------:R-:W-:Y:S01]  /*83c0*/  HMMA.16816.F32.BF16 R80, R100.reuse, R114, R80 ;  /* 0x000000726450723c */ /* 0x040fe20000041850 */
[----:B------:R-:W4:Y:S07]  /*83d0*/  LDSM.16.MT88.4 R112, [R133+0x1100] ;  /* 0x001100008570783b */ /* 0x000f2e0000004200 */
[C---:B------:R-:W-:Y:S08]  /*83e0*/  HMMA.16816.F32.BF16 R84, R100.reuse, R116, R84 ;  /* 0x000000746454723c */ /* 0x040ff00000041854 */
[C---:B------:R-:W-:Y:S01]  /*83f0*/  HMMA.16816.F32.BF16 R88, R100.reuse, R118, R88 ;  /* 0x000000766458723c */ /* 0x040fe20000041858 */
[----:B------:R-:W4:Y:S07]  /*8400*/  LDSM.16.MT88.4 R116, [R156+0x1100] ;  /* 0x001100009c74783b */ /* 0x000f2e0000004200 */
[C---:B-1----:R-:W-:Y:S08]  /*8410*/  HMMA.16816.F32.BF16 R92, R100.reuse, R104, R92 ;  /* 0x00000068645c723c */ /* 0x042ff0000004185c */
[----:B------:R-:W-:Y:S01]  /*8420*/  HMMA.16816.F32.BF16 R96, R100, R106, R96 ;  /* 0x0000006a6460723c */ /* 0x000fe20000041860 */
[----:B------:R-:W1:Y:S06]  /*8430*/  LDSM.16.MT88.4 R104, [R156+0x3100] ;  /* 0x003100009c68783b */ /* 0x000e6c0000004200 */
[----:B------:R-:W-:Y:S01]  /*8440*/  F2FP.BF16.PACK_AB R100, R180, R173 ;  /* 0x000000adb464723e */ /* 0x000fe200000010ff */
[----:B------:R-:W-:Y:S01]  /*8450*/  FADD.FTZ R173, R173, R168 ;  /* 0x000000a8adad7221 */ /* 0x000fe20000010000 */
[----:B------:R-:W-:Y:S03]  /*8460*/  F2FP.BF16.PACK_AB R102, R182, R175 ;  /* 0x000000afb666723e */ /* 0x000fe600000010ff */
[----:B-----5:R-:W-:Y:S01]  /*8470*/  F2FP.BF16.PACK_AB R101, R176, R177 ;  /* 0x000000b1b065723e */ /* 0x020fe200000010ff */
[----:B------:R-:W-:Y:S01]  /*8480*/  FADD.FTZ R177, R177, R172 ;  /* 0x000000acb1b17221 */ /* 0x000fe20000010000 */
[----:B--2---:R-:W-:Y:S01]  /*8490*/  F2FP.BF16.PACK_AB R103, R179, R174 ;  /* 0x000000aeb367723e */ /* 0x004fe200000010ff */
[----:B------:R-:W-:Y:S02]  /*84a0*/  FADD.FTZ R180, R180, R173 ;  /* 0x000000adb4b47221 */ /* 0x000fe40000010000 */
[----:B------:R-:W-:Y:S02]  /*84b0*/  FADD.FTZ R177, R176, R177 ;  /* 0x000000b1b0b17221 */ /* 0x000fe40000010000 */
[----:B------:R-:W-:Y:S02]  /*84c0*/  FADD.FTZ R175, R175, R180 ;  /* 0x000000b4afaf7221 */ /* 0x000fe40000010000 */
[C---:B---3--:R-:W-:Y:S03]  /*84d0*/  HMMA.16816.F32.BF16 R4, R100.reuse, R108, R4 ;  /* 0x0000006c6404723c */ /* 0x048fe60000041804 */
[----:B------:R-:W-:Y:S02]  /*84e0*/  FADD.FTZ R174, R174, R177 ;  /* 0x000000b1aeae7221 */ /* 0x000fe40000010000 */
[----:B------:R-:W-:Y:S02]  /*84f0*/  FADD.FTZ R175, R182, R175 ;  /* 0x000000afb6af7221 */ /* 0x000fe40000010000 */
[----:B------:R-:W-:Y:S01]  /*8500*/  FADD.FTZ R174, R179, R174 ;  /* 0x000000aeb3ae7221 */ /* 0x000fe20000010000 */
[C---:B------:R-:W-:Y:S01]  /*8510*/  HMMA.16816.F32.BF16 R8, R100.reuse, R110, R8 ;  /* 0x0000006e6408723c */ /* 0x040fe20000041808 */
[----:B------:R-:W2:Y:S07]  /*8520*/  LDSM.16.MT88.4 R108, [R135+UR4+0x5100] ;  /* 0x00510004876c783b */ /* 0x000eae0008004200 */
[C---:B----4-:R-:W-:Y:S08]  /*8530*/  HMMA.16816.F32.BF16 R12, R100.reuse, R112, R12 ;  /* 0x00000070640c723c */ /* 0x050ff0000004180c */
[C---:B------:R-:W-:Y:S01]  /*8540*/  HMMA.16816.F32.BF16 R16, R100.reuse, R114, R16 ;  /* 0x000000726410723c */ /* 0x040fe20000041810 */
[----:B------:R-:W3:Y:S07]  /*8550*/  LDSM.16.MT88.4 R112, [R133+0x5100] ;  /* 0x005100008570783b */ /* 0x000eee0000004200 */
[C---:B------:R-:W-:Y:S08]  /*8560*/  HMMA.16816.F32.BF16 R20, R100.reuse, R120, R20 ;  /* 0x000000786414723c */ /* 0x040ff00000041814 */
[C---:B------:R-:W-:Y:S08]  /*8570*/  HMMA.16816.F32.BF16 R24, R100.reuse, R122, R24 ;  /* 0x0000007a6418723c */ /* 0x040ff00000041818 */
        /* <DEDUP_REMOVED lines=14> */
[C---:B-1----:R-:W-:Y:S04]  /*8660*/  HMMA.16816.F32.BF16 R60, R100.reuse, R104, R60 ;  /* 0x00000068643c723c */ /* 0x042fe8000004183c */
[----:B------:R-:W-:Y:S01]  /*8670*/  F2FP.BF16.PACK_AB R139, R234, R233 ;  /* 0x000000e9ea8b723e */ /* 0x000fe200000010ff */
[----:B------:R-:W-:Y:S02]  /*8680*/  FADD.FTZ R191, R191, R174 ;  /* 0x000000aebfbf7221 */ /* 0x000fe40000010000 */
[----:B------:R-:W-:Y:S01]  /*8690*/  FADD.FTZ R178, R181, R178 ;  /* 0x000000b2b5b27221 */ /* 0x000fe20000010000 */
[C---:B------:R-:W-:Y:S01]  /*86a0*/  HMMA.16816.F32.BF16 R64, R100.reuse, R106, R64 ;  /* 0x0000006a6440723c */ /* 0x040fe20000041840 */
[----:B------:R-:W1:Y:S03]  /*86b0*/  LDSM.16.MT88.4 R104, [R156+0x5100] ;  /* 0x005100009c68783b */ /* 0x000e660000004200 */
        /* <DEDUP_REMOVED lines=8> */
[C---:B---3--:R-:W-:Y:S08]  /*8740*/  HMMA.16816.F32.BF16 R76, R100.reuse, R112, R76 ;  /* 0x00000070644c723c */ /* 0x048ff0000004184c */
[C---:B------:R-:W-:Y:S08]  /*8750*/  HMMA.16816.F32.BF16 R80, R100.reuse, R114, R80 ;  /* 0x000000726450723c */ /* 0x040ff00000041850 */
[C---:B----4-:R-:W-:Y:S08]  /*8760*/  HMMA.16816.F32.BF16 R84, R100.reuse, R116, R84 ;  /* 0x000000746454723c */ /* 0x050ff00000041854 */
[C---:B------:R-:W-:Y:S08]  /*8770*/  HMMA.16816.F32.BF16 R88, R100.reuse, R118, R88 ;  /* 0x000000766458723c */ /* 0x040ff00000041858 */
[C---:B-1----:R-:W-:Y:S08]  /*8780*/  HMMA.16816.F32.BF16 R92, R100.reuse, R104, R92 ;  /* 0x00000068645c723c */ /* 0x042ff0000004185c */
[----:B------:R-:W-:Y:S08]  /*8790*/  HMMA.16816.F32.BF16 R96, R100, R106, R96 ;  /* 0x0000006a6460723c */ /* 0x000ff00000041860 */
[C---:B------:R-:W-:Y:S01]  /*87a0*/  HMMA.16816.F32.BF16 R128, R136.reuse, R124, R4 ;  /* 0x0000007c8880723c */ /* 0x040fe20000041804 */
[----:B------:R-:W1:Y:S07]  /*87b0*/  LDSM.16.MT88.4 R4, [R134+UR4+0x3900] ;  /* 0x003900048604783b */ /* 0x000e6e0008004200 */
[C---:B------:R-:W-:Y:S01]  /*87c0*/  HMMA.16816.F32.BF16 R124, R136.reuse, R126, R8 ;  /* 0x0000007e887c723c */ /* 0x040fe20000041808 */
[----:B------:R-:W3:Y:S07]  /*87d0*/  LDSM.16.MT88.4 R8, [R156+0x3900] ;  /* 0x003900009c08783b */ /* 0x000eee0000004200 */
[C---:B--2---:R-:W-:Y:S07]  /*87e0*/  HMMA.16816.F32.BF16 R120, R136.reuse, R108, R12 ;  /* 0x0000006c8878723c */ /* 0x044fee000004180c */
[----:B------:R-:W-:Y:S01]  /*87f0*/  IADD3 R12, R220, -0x2, RZ ;  /* 0xfffffffedc0c7810 */ /* 0x000fe20007ffe0ff */
[C---:B------:R-:W-:Y:S03]  /*8800*/  HMMA.16816.F32.BF16 R116, R136.reuse, R110, R16 ;  /* 0x0000006e8874723c */ /* 0x040fe60000041810 */
[C---:B------:R-:W-:Y:S05]  /*8810*/  ISETP.GE.AND P0, PT, R12.reuse, R193, PT ;  /* 0x000000c10c00720c */ /* 0x040fea0003f06270 */
[C---:B------:R-:W-:Y:S08]  /*8820*/  HMMA.16816.F32.BF16 R112, R136.reuse, R140, R20 ;  /* 0x0000008c8870723c */ /* 0x040ff00000041814 */
[C---:B------:R-:W-:Y:S04]  /*8830*/  HMMA.16816.F32.BF16 R108, R136.reuse, R142, R24 ;  /* 0x0000008e886c723c */ /* 0x040fe80000041818 */
[----:B------:R-:W-:Y:S01]  /*8840*/  @P0 SHF.R.S32.HI R16, RZ, 0x1f, R12 ;  /* 0x0000001fff100819 */ /* 0x000fe2000001140c */
[----:B------:R-:W-:Y:S03]  /*8850*/  @P0 IMAD.WIDE.U32 R18, R12, c[0x0][0x1e0], RZ ;  /* 0x000078000c120a25 */ /* 0x000fe600078e00ff */
[C---:B------:R-:W-:Y:S04]  /*8860*/  HMMA.16816.F32.BF16 R104, R136.reuse, R144, R28 ;  /* 0x000000908868723c */ /* 0x040fe8000004181c */
[----:B------:R-:W-:Y:S01]  /*8870*/  @P0 SHF.L.U32 R24, R18, 0x6, RZ ;  /* 0x0000000612180819 */ /* 0x000fe200000006ff */
[----:B------:R-:W-:Y:S03]  /*8880*/  @P0 IMAD R16, R16, c[0x0][0x1e0], RZ ;  /* 0x0000780010100a24 */ /* 0x000fe600078e02ff */
[C---:B------:R-:W-:Y:S04]  /*8890*/  HMMA.16816.F32.BF16 R100, R136.reuse, R146, R32 ;  /* 0x000000928864723c */ /* 0x040fe80000041820 */
[----:B------:R-:W-:Y:S02]  /*88a0*/  @P0 IMAD R16, R12, c[0x0][0x1e4], R16 ;  /* 0x000079000c100a24 */ /* 0x000fe400078e0210 */
[----:B------:R-:W2:Y:S02]  /*88b0*/  LDSM.16.MT88.4 R12, [R135+UR4+0x5900] ;  /* 0x00590004870c783b */ /* 0x000ea40008004200 */
[C---:B------:R-:W-:Y:S04]  /*88c0*/  HMMA.16816.F32.BF16 R36, R136.reuse, R148, R36 ;  /* 0x000000948824723c */ /* 0x040fe80000041824 */
[----:B------:R-:W-:Y:S02]  /*88d0*/  @P0 IADD3 R25, R19, R16, RZ ;  /* 0x0000001013190210 */ /* 0x000fe40007ffe0ff */
[----:B------:R-:W-:Y:S02]  /*88e0*/  @P0 IADD3 R16, P1, R24, R206, RZ ;  /* 0x000000ce18100210 */ /* 0x000fe40007f3e0ff */
[C---:B------:R-:W-:Y:S04]  /*88f0*/  HMMA.16816.F32.BF16 R40, R136.reuse, R150, R40 ;  /* 0x000000968828723c */ /* 0x040fe80000041828 */
[----:B------:R-:W-:Y:S04]  /*8900*/  @P0 SHF.L.U64.HI R25, R18, 0x6, R25 ;  /* 0x0000000612190819 */ /* 0x000fe80000010219 */
[C---:B------:R-:W-:Y:S08]  /*8910*/  HMMA.16816.F32.BF16 R44, R136.reuse, R152, R44 ;  /* 0x00000098882c723c */ /* 0x040ff0000004182c */
[C---:B------:R-:W-:Y:S08]  /*8920*/  HMMA.16816.F32.BF16 R48, R136.reuse, R154, R48 ;  /* 0x0000009a8830723c */ /* 0x040ff00000041830 */
[C---:B-1----:R-:W-:Y:S07]  /*8930*/  HMMA.16816.F32.BF16 R52, R136.reuse, R4, R52 ;  /* 0x000000048834723c */ /* 0x042fee0000041834 */
[C---:B------:R-:W-:Y:S01]  /*8940*/  @P0 IADD3.X R5, R25.reuse, R213, RZ, P1, !PT ;  /* 0x000000d519050210 */ /* 0x040fe20000ffe4ff */
[C---:B------:R-:W-:Y:S04]  /*8950*/  HMMA.16816.F32.BF16 R56, R136.reuse, R6, R56 ;  /* 0x000000068838723c */ /* 0x040fe80000041838 */
[C---:B------:R-:W-:Y:S04]  /*8960*/  @P0 LEA R20, P1, R16.reuse, c[0x0][0x1c8], 0x1 ;  /* 0x0000720010140a11 */ /* 0x040fe800078208ff */
[C---:B---3--:R-:W-:Y:S04]  /*8970*/  HMMA.16816.F32.BF16 R60, R136.reuse, R8, R60 ;  /* 0x00000008883c723c */ /* 0x048fe8000004183c */
[----:B------:R-:W-:Y:S02]  /*8980*/  @P0 LEA.HI.X R21, R16, c[0x0][0x1cc], R5, 0x1, P1 ;  /* 0x0000730010150a11 */ /* 0x000fe400008f0c05 */
[----:B------:R-:W1:Y:S01]  /*8990*/  LDSM.16.MT88.4 R16, [R133+0x5900] ;  /* 0x005900008510783b */ /* 0x000e620000004200 */
[----:B------:R-:W-:Y:S01]  /*89a0*/  @P0 IADD3 R4, P1, R24, R225, RZ ;  /* 0x000000e118040210 */ /* 0x000fe20007f3e0ff */
[C---:B------:R-:W-:Y:S04]  /*89b0*/  HMMA.16816.F32.BF16 R64, R136.reuse, R10, R64 ;  /* 0x0000000a8840723c */ /* 0x040fe80000041840 */
[C---:B------:R-:W-:Y:S02]  /*89c0*/  @P0 IADD3.X R5, R25.reuse, R224, RZ, P1, !PT ;  /* 0x000000e019050210 */ /* 0x040fe40000ffe4ff */
[C---:B------:R-:W-:Y:S02]  /*89d0*/  @P0 LEA R22, P1, R4.reuse, c[0x0][0x1c8], 0x1 ;  /* 0x0000720004160a11 */ /* 0x040fe400078208ff */
[C---:B--2---:R-:W-:Y:S04]  /*89e0*/  HMMA.16816.F32.BF16 R68, R136.reuse, R12, R68 ;  /* 0x0000000c8844723c */ /* 0x044fe80000041844 */
[----:B------:R-:W-:Y:S02]  /*89f0*/  @P0 LEA.HI.X R23, R4, c[0x0][0x1cc], R5, 0x1, P1 ;  /* 0x0000730004170a11 */ /* 0x000fe400008f0c05 */
[----:B------:R-:W-:Y:S02]  /*8a00*/  @P0 IADD3 R5, P1, R24, R223, RZ ;  /* 0x000000df18050210 */ /* 0x000fe40007f3e0ff */
[C---:B------:R-:W-:Y:S04]  /*8a10*/  HMMA.16816.F32.BF16 R72, R136.reuse, R14, R72 ;  /* 0x0000000e8848723c */ /* 0x040fe80000041848 */
[----:B------:R-:W-:Y:S02]  /*8a20*/  @P0 IADD3.X R4, R25, R222, RZ, P1, !PT ;  /* 0x000000de19040210 */ /* 0x000fe40000ffe4ff */
[C---:B------:R-:W-:Y:S06]  /*8a30*/  @P0 LEA R26, P1, R5.reuse, c[0x0][0x1c8], 0x1 ;  /* 0x00007200051a0a11 */ /* 0x040fec00078208ff */
[----:B------:R-:W-:Y:S02]  /*8a40*/  @P0 LEA.HI.X R27, R5, c[0x0][0x1cc], R4, 0x1, P1 ;  /* 0x00007300051b0a11 */ /* 0x000fe400008f0c04 */
[----:B------:R-:W2:Y:S01]  /*8a50*/  LDSM.16.MT88.4 R4, [R134+UR4+0x5900] ;  /* 0x005900048604783b */ /* 0x000ea20008004200 */
[----:B------:R-:W-:Y:S04]  /*8a60*/  @P0 IADD3 R24, P1, R200, R24, RZ ;  /* 0x00000018c8180210 */ /* 0x000fe80007f3e0ff */
[----:B------:R-:W-:Y:S02]  /*8a70*/  @P0 IADD3.X R25, R199, R25, RZ, P1, !PT ;  /* 0x00000019c7190210 */ /* 0x000fe40000ffe4ff */
[----:B------:R-:W-:Y:S01]  /*8a80*/  @P0 IADD3 R8, P1, R24, R206, RZ ;  /* 0x000000ce18080210 */ /* 0x000fe20007f3e0ff */
[C---:B-1----:R-:W-:Y:S03]  /*8a90*/  HMMA.16816.F32.BF16 R76, R136.reuse, R16, R76 ;  /* 0x00000010884c723c */ /* 0x042fe6000004184c */
[----:B------:R-:W-:Y:S02]  /*8aa0*/  @P0 IADD3.X R9, R25, R213, RZ, P1, !PT ;  /* 0x000000d519090210 */ /* 0x000fe40000ffe4ff */
[C---:B------:R-:W-:Y:S03]  /*8ab0*/  @P0 LEA R12, P1, R8.reuse, c[0x0][0x1c8], 0x1 ;  /* 0x00007200080c0a11 */ /* 0x040fe600078208ff */
[C---:B------:R-:W-:Y:S04]  /*8ac0*/  HMMA.16816.F32.BF16 R80, R136.reuse, R18, R80 ;  /* 0x000000128850723c */ /* 0x040fe80000041850 */
[----:B------:R-:W-:Y:S02]  /*8ad0*/  @P0 LEA.HI.X R13, R8, c[0x0][0x1cc], R9, 0x1, P1 ;  /* 0x00007300080d0a11 */ /* 0x000fe400008f0c09 */
[----:B------:R-:W1:Y:S01]  /*8ae0*/  LDSM.16.MT88.4 R8, [R156+0x5900] ;  /* 0x005900009c08783b */ /* 0x000e620000004200 */
[----:B------:R-:W-:Y:S01]  /*8af0*/  @P0 IADD3 R3, P1, R24, R225, RZ ;  /* 0x000000e118030210 */ /* 0x000fe20007f3e0ff */
[----:B------:R-:W-:Y:S04]  /*8b00*/  @P0 IMAD R18, R215, 0x3000, R201 ;  /* 0x00003000d7120824 */ /* 0x000fe800078e02c9 */
[----:B------:R-:W-:Y:S02]  /*8b10*/  @P0 IADD3.X R16, R25, R224, RZ, P1, !PT ;  /* 0x000000e019100210 */ /* 0x000fe40000ffe4ff */
[C---:B------:R-:W-:Y:S04]  /*8b20*/  @P0 LEA R14, P1, R3.reuse, c[0x0][0x1c8], 0x1 ;  /* 0x00007200030e0a11 */ /* 0x040fe800078208ff */
[----:B------:R-:W-:Y:S02]  /*8b30*/  @P0 LEA.HI.X R15, R3, c[0x0][0x1cc], R16, 0x1, P1 ;  /* 0x00007300030f0a11 */ /* 0x000fe400008f0c10 */
[----:B------:R-:W-:Y:S02]  /*8b40*/  @P0 SHF.L.U32 R3, R18, 0x1, RZ ;  /* 0x0000000112030819 */ /* 0x000fe400000006ff */
[----:B------:R-:W-:Y:S01]  /*8b50*/  @P0 IADD3 R24, P1, R24, R223, RZ ;  /* 0x000000df18180210 */ /* 0x000fe20007f3e0ff */
[C---:B--2---:R-:W-:Y:S02]  /*8b60*/  HMMA.16816.F32.BF16 R84, R136.reuse, R4, R84 ;  /* 0x000000048854723c */ /* 0x044fe40000041854 */
[----:B------:R-:W-:Y:S01]  /*8b70*/  @!PT LDS RZ, [RZ] ;  /* 0x00000000fffff984 */ /* 0x000fe20000000800 */
[----:B------:R-:W-:Y:S01]  /*8b80*/  @!PT LDS RZ, [RZ] ;  /* 0x00000000fffff984 */ /* 0x000fe20000000800 */
[----:B------:R-:W-:Y:S01]  /*8b90*/  @!PT LDS RZ, [RZ] ;  /* 0x00000000fffff984 */ /* 0x000fe20000000800 */
[----:B------:R2:W-:Y:S01]  /*8ba0*/  @P0 LDGSTS.E.BYPASS.LTC128B.128 [R3+0xc100], [R20.64], !P5 ;  /* 0x0c10000014030fae */ /* 0x0005e2000e901d48 */
[----:B------:R-:W-:Y:S02]  /*8bb0*/  @P0 IADD3.X R25, R25, R222, RZ, P1, !PT ;  /* 0x000000de19190210 */ /* 0x000fe40000ffe4ff */
[C---:B------:R-:W-:Y:S03]  /*8bc0*/  @P0 LEA R16, P1, R24.reuse, c[0x0][0x1c8], 0x1 ;  /* 0x0000720018100a11 */ /* 0x040fe600078208ff */
[C---:B------:R-:W-:Y:S02]  /*8bd0*/  HMMA.16816.F32.BF16 R88, R136.reuse, R6, R88 ;  /* 0x000000068858723c */ /* 0x040fe40000041858 */
[----:B------:R2:W-:Y:S02]  /*8be0*/  @P0 LDGSTS.E.BYPASS.LTC128B.128 [R3+0xe100], [R22.64], !P4 ;  /* 0x0e10000016030fae */ /* 0x0005e4000e101d48 */
[----:B------:R-:W-:Y:S06]  /*8bf0*/  @P0 LEA.HI.X R17, R24, c[0x0][0x1cc], R25, 0x1, P1 ;  /* 0x0000730018110a11 */ /* 0x000fec00008f0c19 */
[----:B------:R2:W-:Y:S01]  /*8c00*/  @P0 LDGSTS.E.BYPASS.LTC128B.128 [R3+0x10100], [R26.64], !P6 ;  /* 0x101000001a030fae */ /* 0x0005e2000f101d48 */
[C---:B-1----:R-:W-:Y:S07]  /*8c10*/  HMMA.16816.F32.BF16 R92, R136.reuse, R8, R92 ;  /* 0x00000008885c723c */ /* 0x042fee000004185c */
[----:B------:R2:W-:Y:S01]  /*8c20*/  @P0 LDGSTS.E.BYPASS.LTC128B.128 [R3+0xd100], [R12.64], !P5 ;  /* 0x0d1000000c030fae */ /* 0x0005e2000e901d48 */
[----:B------:R-:W-:Y:S07]  /*8c30*/  HMMA.16816.F32.BF16 R96, R136, R10, R96 ;  /* 0x0000000a8860723c */ /* 0x000fee0000041860 */
[----:B------:R2:W-:Y:S08]  /*8c40*/  @P0 LDGSTS.E.BYPASS.LTC128B.128 [R3+0xf100], [R14.64], !P4 ;  /* 0x0f1000000e030fae */ /* 0x0005f0000e101d48 */
[----:B------:R2:W-:Y:S01]  /*8c50*/  @P0 LDGSTS.E.BYPASS.LTC128B.128 [R3+0x11100], [R16.64], !P6 ;  /* 0x1110000010030fae */ /* 0x0005e2000f101d48 */
[C---:B------:R-:W-:Y:S02]  /*8c60*/  ISETP.GT.AND P0, PT, R220.reuse, R231, PT ;  /* 0x000000e7dc00720c */ /* 0x040fe40003f04270 */
[----:B------:R-:W-:Y:S05]  /*8c70*/  IADD3 R220, R220, -0x1, RZ ;  /* 0xffffffffdcdc7810 */ /* 0x000fea0007ffe0ff */
[----:B------:R-:W0:Y:S01]  /*8c80*/  LDGDEPBAR ;  /* 0x00000000000079af */ /* 0x000e220000000000 */
[----:B--2---:R-:W-:Y:S05]  /*8c90*/  MOV R3, R0 ;  /* 0x0000000000037202 */ /* 0x004fea0000000f00 */
[----:B------:R-:W-:-:S05]  /*8ca0*/  @P0 BRA `(.L_x_890) ;  /* 0xffffc76000000947 */ /* 0x000fca000383ffff */
.L_x_881:
[----:B------:R-:W-:Y:S02]  /*8cb0*/  ISETP.NE.AND P1, PT, R196, 0x1, PT ;  /* 0x00000001c400780c */ /* 0x000fe40003f25270 */
[----:B------:R-:W-:-:S02]  /*8cc0*/  LEA R6, R219, 0x7f, 0x7 ;  /* 0x0000007fdb067811 */ /* 0x000fc400078e38ff */
[----:B------:R-:W-:Y:S02]  /*8cd0*/  ISETP.GE.AND P0, PT, R195, 0x1, PT ;  /* 0x00000001c300780c */ /* 0x000fe40003f06270 */
[----:B------:R-:W-:-:S07]  /*8ce0*/  IADD3 R3, R194, 0x1, -R203 ;  /* 0x00000001c2037810 */ /* 0x000fce0007ffe8cb */
[----:B------:R-:W-:-:S05]  /*8cf0*/  @P1 IMAD.HI.U32 R4, R6, c[0x0][0x2c8], RZ ;  /* 0x0000b20006041a27 */ /* 0x000fca00078e00ff */
[----:B------:R-:W-:-:S05]  /*8d00*/  @P1 SHF.R.U32.HI R6, RZ, c[0x0][0x2cc], R4 ;  /* 0x0000b300ff061a19 */ /* 0x000fca0000011604 */
[----:B------:R-:W-:-:S05]  /*8d10*/  IMAD.IADD R5, R3, 0x1, R6 ;  /* 0x0000000103057824 */ /* 0x000fca00078e0206 */
[----:B------:R-:W-:Y:S01]  /*8d20*/  IADD3 R4, R5, -c[0x0][0x324], RZ ;  /* 0x8000c90005047a10 */ /* 0x000fe20007ffe0ff */
[----:B------:R-:W-:Y:S05]  /*8d30*/  @!P0 BRA `(.L_x_891) ;  /* 0x000000f000008947 */ /* 0x000fea0003800000 */
        /* <DEDUP_REMOVED lines=9> */
.L_x_892:
[----:B------:R-:W-:-:S04]  /*8dd0*/  MOV R3, c[0x0][0x32c] ;  /* 0x0000cb0000037a02 */ /* 0x000fc80000000f00 */
[----:B------:R-:W-:-:S13]  /*8de0*/  ISETP.NE.AND P0, PT, R3, 0x1, PT ;  /* 0x000000010300780c */ /* 0x000fda0003f05270 */
[----:B------:R-:W-:-:S05]  /*8df0*/  @P0 IMAD.HI.U32 R3, R5, c[0x0][0x330], RZ ;  /* 0x0000cc0005030a27 */ /* 0x000fca00078e00ff */
[----:B------:R-:W-:-:S05]  /*8e00*/  @P0 SHF.R.U32.HI R5, RZ, c[0x0][0x334], R3 ;  /* 0x0000cd00ff050a19 */ /* 0x000fca0000011603 */
.L_x_893:
[----:B------:R-:W-:-:S05]  /*8e10*/  IMAD R5, R5, c[0x0][0x32c], RZ ;  /* 0x0000cb0005057a24 */ /* 0x000fca00078e02ff */
[----:B------:R-:W-:-:S04]  /*8e20*/  IMNMX R4, R4, R5, !PT ;  /* 0x0000000504047217 */ /* 0x000fc80007800200 */
.L_x_891:
[----:B------:R-:W-:-:S04]  /*8e30*/  IADD3 R4, R4, 0x3f, RZ ;  /* 0x0000003f04047810 */ /* 0x000fc80007ffe0ff */
[----:B------:R-:W-:-:S04]  /*8e40*/  SHF.R.S32.HI R3, RZ, 0x1f, R4 ;  /* 0x0000001fff037819 */ /* 0x000fc80000011404 */
[----:B------:R-:W-:-:S04]  /*8e50*/  LEA.HI R4, R3, R4, RZ, 0x6 ;  /* 0x0000000403047211 */ /* 0x000fc800078f30ff */
[----:B------:R-:W-:-:S04]  /*8e60*/  SHF.R.S32.HI R4, RZ, 0x6, R4 ;  /* 0x00000006ff047819 */ /* 0x000fc80000011404 */
[----:B------:R-:W-:-:S04]  /*8e70*/  IMNMX R229, R193, R4, !PT ;  /* 0x00000004c1e57217 */ /* 0x000fc80007800200 */
[----:B------:R-:W-:-:S13]  /*8e80*/  ISETP.GE.AND P0, PT, R220, R229, PT ;  /* 0x000000e5dc00720c */ /* 0x000fda0003f06270 */
[----:B------:R-:W-:Y:S05]  /*8e90*/  @!P0 BRA `(.L_x_894) ;  /* 0x00002f1000008947 */ /* 0x000fea0003800000 */
[----:B------:R-:W-:Y:S01]  /*8ea0*/  IMAD.MOV.U32 R189, RZ, RZ, 0x20 ;  /* 0x00000020ffbd7424 */ /* 0x000fe200078e00ff */
[----:B------:R-:W-:Y:S01]  /*8eb0*/  LOP3.LUT P0, RZ, R218, 0x2, RZ, 0xc0, !PT ;  /* 0x00000002daff7812 */ /* 0x000fe2000780c0ff */
[----:B------:R-:W-:Y:S01]  /*8ec0*/  IMAD.MOV.U32 R3, RZ, RZ, R0 ;  /* 0x000000ffff037224 */ /* 0x000fe200078e0000 */
[C---:B------:R-:W-:Y:S01]  /*8ed0*/  IADD3 R227, P1, R204.reuse, 0x40, RZ ;  /* 0x00000040cce37810 */ /* 0x040fe20007f3e0ff */
[----:B------:R-:W-:Y:S01]  /*8ee0*/  IMAD.MOV.U32 R228, RZ, RZ, R220 ;  /* 0x000000ffffe47224 */ /* 0x000fe200078e00dc */
[----:B------:R-:W-:Y:S02]  /*8ef0*/  SEL R189, R189, 0xffffffe0, !P0 ;  /* 0xffffffe0bdbd7807 */ /* 0x000fe40004000000 */
[----:B------:R-:W-:Y:S01]  /*8f00*/  IADD3 R225, P0, R204, 0x80, RZ ;  /* 0x00000080cce17810 */ /* 0x000fe20007f1e0ff */
[--C-:B------:R-:W-:Y:S01]  /*8f10*/  IMAD.X R226, RZ, RZ, R209.reuse, P1 ;  /* 0x000000ffffe27224 */ /* 0x100fe200008e06d1 */
[C---:B------:R-:W-:Y:S02]  /*8f20*/  IADD3 R223, P1, R206.reuse, 0x40, RZ ;  /* 0x00000040cedf7810 */ /* 0x040fe40007f3e0ff */
[----:B------:R-:W-:Y:S01]  /*8f30*/  MOV R133, R2 ;  /* 0x0000000200857202 */ /* 0x000fe20000000f00 */
[----:B------:R-:W-:Y:S01]  /*8f40*/  IMAD.X R224, RZ, RZ, R209, P0 ;  /* 0x000000ffffe07224 */ /* 0x000fe200000e06d1 */
[----:B------:R-:W-:Y:S01]  /*8f50*/  IADD3 R221, P0, R206, 0x80, RZ ;  /* 0x00000080cedd7810 */ /* 0x000fe20007f1e0ff */
[----:B------:R-:W-:-:S03]  /*8f60*/  IMAD.X R222, RZ, RZ, R213, P1 ;  /* 0x000000ffffde7224 */ /* 0x000fc600008e06d5 */
[----:B------:R-:W-:Y:S02]  /*8f70*/  IADD3.X R219, RZ, R213, RZ, P0, !PT ;  /* 0x000000d5ffdb7210 */ /* 0x000fe400007fe4ff */
.L_x_895:
[----:B------:R-:W-:Y:S04]  /*8f80*/  DEPBAR.LE SB0, 0x2 ;  /* 0x000080800000791a */ /* 0x000fe80000000000 */
[----:B------:R-:W-:Y:S01]  /*8f90*/  BAR.SYNC.DEFER_BLOCKING 0x0 ;  /* 0x0000000000007b1d */ /* 0x000fe20000010000 */
[----:B------:R-:W-:Y:S01]  /*8fa0*/  ISETP.GE.AND P0, PT, R193, R228, PT ;  /* 0x000000e4c100720c */ /* 0x000fe20003f06270 */
[----:B------:R-:W-:Y:S01]  /*8fb0*/  UIMAD UR4, UR5, 0x6000, URZ ;  /* 0x00006000050478a4 */ /* 0x000fe2000f8e023f */
[----:B------:R-:W-:Y:S01]  /*8fc0*/  IADD3 R220, R228, -0x1, RZ ;  /* 0xffffffffe4dc7810 */ /* 0x000fe20007ffe0ff */
[----:B------:R-:W-:Y:S02]  /*8fd0*/  UIADD3 UR7, UR5, 0x1, URZ ;  /* 0x0000000105077890 */ /* 0x000fe4000fffe03f */
[----:B------:R-:W-:Y:S02]  /*8fe0*/  UISETP.GE.AND UP0, UPT, UR5, 0x1, UPT ;  /* 0x000000010500788c */ /* 0x000fe4000bf06270 */
[----:B------:R-:W-:Y:S02]  /*8ff0*/  IADD3 R132, R188, UR4, RZ ;  /* 0x00000004bc847c10 */ /* 0x000fe4000fffe0ff */
[----:B------:R-:W-:Y:S02]  /*9000*/  USEL UR5, UR7, URZ, !UP0 ;  /* 0x0000003f07057287 */ /* 0x000fe4000c000000 */
[----:B------:R-:W-:Y:S02]  /*9010*/  IADD3 R191, R189, R132, RZ ;  /* 0x00000084bdbf7210 */ /* 0x000fe40007ffe0ff */
[----:B------:R-:W-:Y:S01]  /*9020*/  @!P0 SHF.R.S32.HI R29, RZ, 0x1f, R220 ;  /* 0x0000001fff1d8819 */ /* 0x000fe200000114dc */
[----:B------:R-:W-:Y:S04]  /*9030*/  @!P0 IMAD.WIDE.U32 R4, R220, c[0x0][0x208], RZ ;  /* 0x00008200dc048a25 */ /* 0x000fe800078e00ff */
[----:B------:R-:W-:Y:S01]  /*9040*/  @!P0 IMAD R29, R29, c[0x0][0x208], RZ ;  /* 0x000082001d1d8a24 */ /* 0x000fe200078e02ff */
[----:B------:R-:W-:Y:S01]  /*9050*/  @!P0 SHF.L.U32 R0, R4, 0x6, RZ ;  /* 0x0000000604008819 */ /* 0x000fe200000006ff */
[----:B------:R-:W-:Y:S02]  /*9060*/  @!P0 IMAD R171, R215, 0x6000, R214 ;  /* 0x00006000d7ab8824 */ /* 0x000fe400078e02d6 */
[----:B------:R-:W-:Y:S01]  /*9070*/  @!P0 IMAD R29, R220, c[0x0][0x20c], R29 ;  /* 0x00008300dc1d8a24 */ /* 0x000fe200078e021d */
[----:B------:R-:W-:Y:S04]  /*9080*/  LDSM.16.M88.4 R32, [R190] ;  /* 0x00000000be20783b */ /* 0x000fe80000000200 */
[----:B------:R-:W-:Y:S02]  /*9090*/  @!P0 IADD3 R29, R5, R29, RZ ;  /* 0x0000001d051d8210 */ /* 0x000fe40007ffe0ff */
[----:B------:R-:W-:Y:S02]  /*90a0*/  @!P0 IADD3 R5, P1, R0, R204, RZ ;  /* 0x000000cc00058210 */ /* 0x000fe40007f3e0ff */
[----:B------:R-:W1:Y:S01]  /*90b0*/  LDSM.16.M88.4 R8, [R188+UR4+0xc100] ;  /* 0x00c10004bc08783b */ /* 0x000e620008000200 */
[----:B------:R-:W-:Y:S04]  /*90c0*/  @!P0 SHF.L.U64.HI R29, R4, 0x6, R29 ;  /* 0x00000006041d8819 */ /* 0x000fe8000001021d */
[----:B------:R-:W-:Y:S02]  /*90d0*/  @!P0 IADD3.X R2, R29, R209, RZ, P1, !PT ;  /* 0x000000d11d028210 */ /* 0x000fe40000ffe4ff */
[C---:B------:R-:W-:Y:S01]  /*90e0*/  @!P0 LEA R168, P1, R5.reuse, c[0x0][0x1f8], 0x1 ;  /* 0x00007e0005a88a11 */ /* 0x040fe200078208ff */
[----:B------:R-:W2:Y:S03]  /*90f0*/  LDSM.16.M88.4 R16, [R188+UR4+0xc900] ;  /* 0x00c90004bc10783b */ /* 0x000ea60008000200 */
[----:B------:R-:W-:Y:S02]  /*9100*/  @!P0 LEA.HI.X R169, R5, c[0x0][0x1fc], R2, 0x1, P1 ;  /* 0x00007f0005a98a11 */ /* 0x000fe400008f0c02 */
[C---:B------:R-:W-:Y:S03]  /*9110*/  @!P0 IADD3 R5, P1, R0.reuse, R227, RZ ;  /* 0x000000e300058210 */ /* 0x040fe60007f3e0ff */
[----:B------:R-:W3:Y:S01]  /*9120*/  LDSM.16.M88.4 R24, [R188+UR4+0xd100] ;  /* 0x00d10004bc18783b */ /* 0x000ee20008000200 */
[----:B------:R-:W-:Y:S02]  /*9130*/  @!P0 IADD3.X R2, R29, R226, RZ, P1, !PT ;  /* 0x000000e21d028210 */ /* 0x000fe40000ffe4ff */
[C---:B------:R-:W-:Y:S04]  /*9140*/  @!P0 LEA R164, P1, R5.reuse, c[0x0][0x1f8], 0x1 ;  /* 0x00007e0005a48a11 */ /* 0x040fe800078208ff */
[----:B------:R-:W-:Y:S01]  /*9150*/  @!P0 LEA.HI.X R165, R5, c[0x0][0x1fc], R2, 0x1, P1 ;  /* 0x00007f0005a58a11 */ /* 0x000fe200008f0c02 */
[----:B------:R-:W4:Y:S01]  /*9160*/  LDSM.16.M88.4 R136, [R188+UR4+0xd900] ;  /* 0x00d90004bc88783b */ /* 0x000f220008000200 */
[----:B------:R-:W-:Y:S04]  /*9170*/  @!P0 IADD3 R2, P1, R0, R225, RZ ;  /* 0x000000e100028210 */ /* 0x000fe80007f3e0ff */
[----:B------:R-:W-:Y:S02]  /*9180*/  @!P0 IADD3.X R13, R29, R224, RZ, P1, !PT ;  /* 0x000000e01d0d8210 */ /* 0x000fe40000ffe4ff */
[C---:B------:R-:W-:Y:S01]  /*9190*/  @!P0 LEA R166, P1, R2.reuse, c[0x0][0x1f8], 0x1 ;  /* 0x00007e0002a68a11 */ /* 0x040fe200078208ff */
[----:B------:R-:W-:Y:S03]  /*91a0*/  LDSM.16.M88.4 R140, [R186] ;  /* 0x00000000ba8c783b */ /* 0x000fe60000000200 */
[----:B------:R-:W-:Y:S02]  /*91b0*/  @!P0 LEA.HI.X R167, R2, c[0x0][0x1fc], R13, 0x1, P1 ;  /* 0x00007f0002a78a11 */ /* 0x000fe400008f0c0d */
[----:B------:R-:W-:Y:S01]  /*91c0*/  @!P0 IADD3 R0, P1, R198, R0, RZ ;  /* 0x00000000c6008210 */ /* 0x000fe20007f3e0ff */
[C---:B-1----:R-:W-:Y:S02]  /*91d0*/  HMMA.16816.F32.BF16 R4, R32.reuse, R8, RZ ;  /* 0x000000082004723c */ /* 0x042fe400000418ff */
[----:B------:R-:W1:Y:S01]  /*91e0*/  LDSM.16.M88.4 R144, [R191+0xc100] ;  /* 0x00c10000bf90783b */ /* 0x000e620000000200 */
[----:B------:R-:W-:Y:S02]  /*91f0*/  @!P0 IADD3.X R29, R197, R29, RZ, P1, !PT ;  /* 0x0000001dc51d8210 */ /* 0x000fe40000ffe4ff */
[----:B------:R-:W-:Y:S03]  /*9200*/  @!P0 IADD3 R2, P1, R0, R204, RZ ;  /* 0x000000cc00028210 */ /* 0x000fe60007f3e0ff */
[C---:B------:R-:W-:Y:S01]  /*9210*/  HMMA.16816.F32.BF16 R8, R32.reuse, R10, RZ ;  /* 0x0000000a2008723c */ /* 0x040fe200000418ff */
[C---:B------:R-:W-:Y:S01]  /*9220*/  @!P0 IADD3.X R21, R29.reuse, R209, RZ, P1, !PT ;  /* 0x000000d11d158210 */ /* 0x040fe20000ffe4ff */
[----:B------:R-:W5:Y:S02]  /*9230*/  LDSM.16.M88.4 R148, [R191+0xc900] ;  /* 0x00c90000bf94783b */ /* 0x000f640000000200 */
[C---:B------:R-:W-:Y:S04]  /*9240*/  @!P0 LEA R172, P1, R2.reuse, c[0x0][0x1f8], 0x1 ;  /* 0x00007e0002ac8a11 */ /* 0x040fe800078208ff */
[C---:B--2---:R-:W-:Y:S01]  /*9250*/  HMMA.16816.F32.BF16 R12, R32.reuse, R16, RZ ;  /* 0x00000010200c723c */ /* 0x044fe200000418ff */
[----:B------:R-:W-:Y:S01]  /*9260*/  @!P0 LEA.HI.X R173, R2, c[0x0][0x1fc], R21, 0x1, P1 ;  /* 0x00007f0002ad8a11 */ /* 0x000fe200008f0c15 */
[----:B------:R-:W2:Y:S02]  /*9270*/  LDSM.16.M88.4 R152, [R191+0xd100] ;  /* 0x00d10000bf98783b */ /* 0x000ea40000000200 */
[----:B------:R-:W-:Y:S04]  /*9280*/  @!P0 IADD3 R2, P1, R0, R227, RZ ;  /* 0x000000e300028210 */ /* 0x000fe80007f3e0ff */
[C---:B------:R-:W-:Y:S01]  /*9290*/  HMMA.16816.F32.BF16 R16, R32.reuse, R18, RZ ;  /* 0x000000122010723c */ /* 0x040fe200000418ff */
[C---:B------:R-:W-:Y:S03]  /*92a0*/  @!P0 IADD3.X R31, R29.reuse, R226, RZ, P1, !PT ;  /* 0x000000e21d1f8210 */ /* 0x040fe60000ffe4ff */
[C---:B------:R-:W-:Y:S04]  /*92b0*/  @!P0 LEA R174, P1, R2.reuse, c[0x0][0x1f8], 0x1 ;  /* 0x00007e0002ae8a11 */ /* 0x040fe800078208ff */
[C---:B---3--:R-:W-:Y:S01]  /*92c0*/  HMMA.16816.F32.BF16 R20, R32.reuse, R24, RZ ;  /* 0x000000182014723c */ /* 0x048fe200000418ff */
[----:B------:R-:W-:Y:S03]  /*92d0*/  @!P0 LEA.HI.X R175, R2, c[0x0][0x1fc], R31, 0x1, P1 ;  /* 0x00007f0002af8a11 */ /* 0x000fe600008f0c1f */
[----:B------:R-:W-:Y:S02]  /*92e0*/  @!P0 IADD3 R157, P1, R0, R225, RZ ;  /* 0x000000e1009d8210 */ /* 0x000fe40007f3e0ff */
[C---:B------:R-:W-:Y:S02]  /*92f0*/  IADD3 R2, R192.reuse, R191, RZ ;  /* 0x000000bfc0027210 */ /* 0x040fe40007ffe0ff */
[C---:B------:R-:W-:Y:S01]  /*9300*/  HMMA.16816.F32.BF16 R24, R32.reuse, R26, RZ ;  /* 0x0000001a2018723c */ /* 0x040fe200000418ff */
[----:B------:R-:W-:Y:S03]  /*9310*/  @!P0 IADD3.X R0, R29, R224, RZ, P1, !PT ;  /* 0x000000e01d008210 */ /* 0x000fe60000ffe4ff */
[C---:B------:R-:W-:Y:S04]  /*9320*/  @!P0 LEA R176, P1, R157.reuse, c[0x0][0x1f8], 0x1 ;  /* 0x00007e009db08a11 */ /* 0x040fe800078208ff */
[C---:B----4-:R-:W-:Y:S01]  /*9330*/  HMMA.16816.F32.BF16 R28, R32.reuse, R136, RZ ;  /* 0x00000088201c723c */ /* 0x050fe200000418ff */
[----:B------:R-:W-:Y:S02]  /*9340*/  @!P0 LEA.HI.X R177, R157, c[0x0][0x1fc], R0, 0x1, P1 ;  /* 0x00007f009db18a11 */ /* 0x000fe400008f0c00 */
[----:B------:R-:W3:Y:S01]  /*9350*/  LDSM.16.M88.4 R156, [R191+0xd900] ;  /* 0x00d90000bf9c783b */ /* 0x000ee20000000200 */
[-C--:B------:R-:W-:Y:S02]  /*9360*/  IADD3 R0, R192, R132.reuse, RZ ;  /* 0x00000084c0007210 */ /* 0x080fe40007ffe0ff */
[----:B------:R-:W-:Y:S02]  /*9370*/  IADD3 R132, R189, R132, R192 ;  /* 0x00000084bd847210 */ /* 0x000fe40007ffe0c0 */
[----:B------:R-:W-:Y:S03]  /*9380*/  HMMA.16816.F32.BF16 R32, R32, R138, RZ ;  /* 0x0000008a2020723c */ /* 0x000fe600000418ff */
[----:B------:R-:W-:Y:S01]  /*9390*/  @!PT LDS RZ, [RZ] ;  /* 0x00000000fffff984 */ /* 0x000fe20000000800 */
[----:B------:R-:W-:Y:S01]  /*93a0*/  @!PT LDS RZ, [RZ] ;  /* 0x00000000fffff984 */ /* 0x000fe20000000800 */
[----:B------:R-:W-:Y:S01]  /*93b0*/  @!PT LDS RZ, [RZ] ;  /* 0x00000000fffff984 */ /* 0x000fe20000000800 */
[----:B------:R4:W-:Y:S05]  /*93c0*/  @!P0 LDGSTS.E.BYPASS.LTC128B.128 [R171], [R168.64], !P5 ;  /* 0x00000000a8ab8fae */ /* 0x0009ea000e901d48 */
[C---:B-1----:R-:W-:Y:S03]  /*93d0*/  HMMA.16816.F32.BF16 R4, R140.reuse, R144, R4 ;  /* 0x000000908c04723c */ /* 0x042fe60000041804 */
[----:B------:R1:W-:Y:S05]  /*93e0*/  @!P0 LDGSTS.E.BYPASS.LTC128B.128 [R171+0x2000], [R164.64], !P4 ;  /* 0x02000000a4ab8fae */ /* 0x0003ea000e101d48 */
[C---:B------:R-:W-:Y:S03]  /*93f0*/  HMMA.16816.F32.BF16 R8, R140.reuse, R146, R8 ;  /* 0x000000928c08723c */ /* 0x040fe60000041808 */
[----:B------:R1:W-:Y:S05]  /*9400*/  @!P0 LDGSTS.E.BYPASS.LTC128B.128 [R171+0x4000], [R166.64], !P6 ;  /* 0x04000000a6ab8fae */ /* 0x0003ea000f101d48 */
[C---:B-----5:R-:W-:Y:S03]  /*9410*/  HMMA.16816.F32.BF16 R12, R140.reuse, R148, R12 ;  /* 0x000000948c0c723c */ /* 0x060fe6000004180c */
[----:B------:R4:W-:Y:S05]  /*9420*/  @!P0 LDGSTS.E.BYPASS.LTC128B.128 [R171+0x1000], [R172.64], !P5 ;  /* 0x01000000acab8fae */ /* 0x0009ea000e901d48 */
[C---:B------:R-:W-:Y:S03]  /*9430*/  HMMA.16816.F32.BF16 R16, R140.reuse, R150, R16 ;  /* 0x000000968c10723c */ /* 0x040fe60000041810 */
[----:B------:R4:W-:Y:S05]  /*9440*/  @!P0 LDGSTS.E.BYPASS.LTC128B.128 [R171+0x3000], [R174.64], !P4 ;  /* 0x03000000aeab8fae */ /* 0x0009ea000e101d48 */
[C---:B--2---:R-:W-:Y:S03]  /*9450*/  HMMA.16816.F32.BF16 R20, R140.reuse, R152, R20 ;  /* 0x000000988c14723c */ /* 0x044fe60000041814 */
[----:B------:R4:W-:Y:S05]  /*9460*/  @!P0 LDGSTS.E.BYPASS.LTC128B.128 [R171+0x5000], [R176.64], !P6 ;  /* 0x05000000b0ab8fae */ /* 0x0009ea000f101d48 */
[C---:B------:R-:W-:Y:S03]  /*9470*/  HMMA.16816.F32.BF16 R24, R140.reuse, R154, R24 ;  /* 0x0000009a8c18723c */ /* 0x040fe60000041818 */
[----:B------:R-:W-:Y:S05]  /*9480*/  LDSM.16.M88.4 R136, [R185] ;  /* 0x00000000b988783b */ /* 0x000fea0000000200 */
[C---:B---3--:R-:W-:Y:S03]  /*9490*/  HMMA.16816.F32.BF16 R28, R140.reuse, R156, R28 ;  /* 0x0000009c8c1c723c */ /* 0x048fe6000004181c */
[----:B------:R-:W2:Y:S05]  /*94a0*/  LDSM.16.M88.4 R160, [R0+0xc100] ;  /* 0x00c1000000a0783b */ /* 0x000eaa0000000200 */
[----:B------:R-:W-:Y:S03]  /*94b0*/  HMMA.16816.F32.BF16 R32, R140, R158, R32 ;  /* 0x0000009e8c20723c */ /* 0x000fe60000041820 */
[----:B------:R-:W3:Y:S08]  /*94c0*/  LDSM.16.M88.4 R144, [R0+0xc900] ;  /* 0x00c900000090783b */ /* 0x000ef00000000200 */
[----:B------:R-:W5:Y:S08]  /*94d0*/  LDSM.16.M88.4 R148, [R0+0xd100] ;  /* 0x00d100000094783b */ /* 0x000f700000000200 */
[----:B------:R-:W0:Y:S08]  /*94e0*/  LDGDEPBAR ;  /* 0x00000000000079af */ /* 0x000e300000000000 */
[----:B------:R-:W5:Y:S01]  /*94f0*/  LDSM.16.M88.4 R152, [R0+0xd900] ;  /* 0x00d900000098783b */ /* 0x000f620000000200 */
[C---:B--2---:R-:W-:Y:S07]  /*9500*/  HMMA.16816.F32.BF16 R4, R136.reuse, R160, R4 ;  /* 0x000000a08804723c */ /* 0x044fee0000041804 */
[----:B-1----:R-:W-:Y:S01]  /*9510*/  LDSM.16.M88.4 R164, [R184] ;  /* 0x00000000b8a4783b */ /* 0x002fe20000000200 */
[C---:B------:R-:W-:Y:S07]  /*9520*/  HMMA.16816.F32.BF16 R8, R136.reuse, R162, R8 ;  /* 0x000000a28808723c */ /* 0x040fee0000041808 */
[----:B----4-:R-:W1:Y:S01]  /*9530*/  LDSM.16.M88.4 R168, [R2+0xc100] ;  /* 0x00c1000002a8783b */ /* 0x010e620000000200 */
[C---:B---3--:R-:W-:Y:S07]  /*9540*/  HMMA.16816.F32.BF16 R12, R136.reuse, R144, R12 ;  /* 0x00000090880c723c */ /* 0x048fee000004180c */
[----:B------:R-:W2:Y:S01]  /*9550*/  LDSM.16.M88.4 R140, [R2+0xc900] ;  /* 0x00c90000028c783b */ /* 0x000ea20000000200 */
[C---:B------:R-:W-:Y:S07]  /*9560*/  HMMA.16816.F32.BF16 R16, R136.reuse, R146, R16 ;  /* 0x000000928810723c */ /* 0x040fee0000041810 */
[----:B------:R-:W3:Y:S01]  /*9570*/  LDSM.16.M88.4 R156, [R2+0xd100] ;  /* 0x00d10000029c783b */ /* 0x000ee20000000200 */
[C---:B-----5:R-:W-:Y:S07]  /*9580*/  HMMA.16816.F32.BF16 R20, R136.reuse, R148, R20 ;  /* 0x000000948814723c */ /* 0x060fee0000041814 */
[----:B------:R-:W4:Y:S01]  /*9590*/  LDSM.16.M88.4 R144, [R2+0xd900] ;  /* 0x00d900000290783b */ /* 0x000f220000000200 */
[C---:B------:R-:W-:Y:S07]  /*95a0*/  HMMA.16816.F32.BF16 R24, R136.reuse, R150, R24 ;  /* 0x000000968818723c */ /* 0x040fee0000041818 */
[----:B------:R-:W-:Y:S01]  /*95b0*/  LDSM.16.M88.4 R148, [R188+UR4+0xe100] ;  /* 0x00e10004bc94783b */ /* 0x000fe20008000200 */
[C---:B------:R-:W-:Y:S07]  /*95c0*/  HMMA.16816.F32.BF16 R28, R136.reuse, R152, R28 ;  /* 0x00000098881c723c */ /* 0x040fee000004181c */
[----:B------:R-:W-:Y:S01]  /*95d0*/  LDSM.16.M88.4 R160, [R188+UR4+0xf900] ;  /* 0x00f90004bca0783b */ /* 0x000fe20008000200 */
[----:B------:R-:W-:Y:S07]  /*95e0*/  HMMA.16816.F32.BF16 R32, R136, R154, R32 ;  /* 0x0000009a8820723c */ /* 0x000fee0000041820 */
[----:B------:R-:W5:Y:S01]  /*95f0*/  LDSM.16.M88.4 R136, [R190+0x4000] ;  /* 0x00400000be88783b */ /* 0x000f620000000200 */
        /* <DEDUP_REMOVED lines=8> */
[C---:B---3--:R-:W-:Y:S07]  /*9680*/  HMMA.16816.F32.BF16 R20, R164.reuse, R156, R20 ;  /* 0x0000009ca414723c */ /* 0x048fee0000041814 */
[----:B------:R-:W-:Y:S01]  /*9690*/  LDSM.16.M88.4 R176, [R0+0xe100] ;  /* 0x00e1000000b0783b */ /* 0x000fe20000000200 */
[C---:B------:R-:W-:Y:S07]  /*96a0*/  HMMA.16816.F32.BF16 R24, R164.reuse, R158, R24 ;  /* 0x0000009ea418723c */ /* 0x040fee0000041818 */
[----:B------:R-:W3:Y:S01]  /*96b0*/  LDSM.16.M88.4 R156, [R186+0x4000] ;  /* 0x00400000ba9c783b */ /* 0x000ee20000000200 */
[C---:B----4-:R-:W-:Y:S07]  /*96c0*/  HMMA.16816.F32.BF16 R28, R164.reuse, R144, R28 ;  /* 0x00000090a41c723c */ /* 0x050fee000004181c */
[----:B------:R-:W-:Y:S01]  /*96d0*/  LDSM.16.M88.4 R180, [R188+UR4+0x10100] ;  /* 0x01010004bcb4783b */ /* 0x000fe20008000200 */
[----:B------:R-:W-:Y:S07]  /*96e0*/  HMMA.16816.F32.BF16 R32, R164, R146, R32 ;  /* 0x00000092a420723c */ /* 0x000fee0000041820 */
[----:B------:R-:W4:Y:S01]  /*96f0*/  LDSM.16.M88.4 R144, [R191+0xf100] ;  /* 0x00f10000bf90783b */ /* 0x000f220000000200 */
[C---:B-----5:R-:W-:Y:S07]  /*9700*/  HMMA.16816.F32.BF16 R4, R136.reuse, R148, R4 ;  /* 0x000000948804723c */ /* 0x060fee0000041804 */
[----:B------:R-:W-:Y:S01]  /*9710*/  LDSM.16.M88.4 R164, [R185+0x4000] ;  /* 0x00400000b9a4783b */ /* 0x000fe20000000200 */
[C---:B------:R-:W-:Y:S07]  /*9720*/  HMMA.16816.F32.BF16 R8, R136.reuse, R150, R8 ;  /* 0x000000968808723c */ /* 0x040fee0000041808 */
[----:B------:R-:W5:Y:S01]  /*9730*/  LDSM.16.M88.4 R148, [R191+0xf900] ;  /* 0x00f90000bf94783b */ /* 0x000f620000000200 */
        /* <DEDUP_REMOVED lines=121> */
[----:B------:R-:W-:Y:S01]  /*9ed0*/  MUFU.TANH R163, R13 ;  /* 0x0000000d00a37308 */ /* 0x000fe20000002400 */
[----:B------:R-:W-:Y:S02]  /*9ee0*/  FMUL.FTZ R26, R26, c[0x0][0x320] ;  /* 0x0000c8001a1a7a20 */ /* 0x000fe40000410000 */
[----:B------:R-:W-:Y:S01]  /*9ef0*/  FMUL.FTZ R27, R27, c[0x0][0x320] ;  /* 0x0000c8001b1b7a20 */ /* 0x000fe20000410000 */
[C---:B-1----:R-:W-:Y:S06]  /*9f00*/  HMMA.16816.F32.BF16 R28, R172.reuse, R8, R28 ;  /* 0x00000008ac1c723c */ /* 0x042fec000004181c */
[----:B------:R-:W1:Y:S02]  /*9f10*/  MUFU.TANH R150, R150 ;  /* 0x0000009600967308 */ /* 0x000e640000002400 */
[----:B------:R-:W-:Y:S08]  /*9f20*/  HMMA.16816.F32.BF16 R32, R172, R10, R32 ;  /* 0x0000000aac20723c */ /* 0x000ff00000041820 */
[----:B------:R-:W2:Y:S10]  /*9f30*/  MUFU.TANH R148, R148 ;  /* 0x0000009400947308 */ /* 0x000eb40000002400 */
[----:B------:R-:W3:Y:S01]  /*9f40*/  MUFU.TANH R153, R153 ;  /* 0x0000009900997308 */ /* 0x000ee20000002400 */
        /* <DEDUP_REMOVED lines=8> */
[----:B--2---:R-:W-:Y:S01]  /*9fd0*/  FMNMX.FTZ R13, R148, R13, !PT ;  /* 0x0000000d940d7209 */ /* 0x004fe20007810000 */
[----:B------:R-:W-:Y:S02]  /*9fe0*/  FMUL.FTZ R34, R34, c[0x0][0x320] ;  /* 0x0000c80022227a20 */ /* 0x000fe40000410000 */
[----:B------:R-:W-:Y:S01]  /*9ff0*/  FMUL.FTZ R35, R35, c[0x0][0x320] ;  /* 0x0000c80023237a20 */ /* 0x000fe20000410000 */
[----:B------:R-:W-:Y:S02]  /*a000*/  FMNMX.FTZ R13, R160, R13, !PT ;  /* 0x0000000da00d7209 */ /* 0x000fe40007810000 */
[----:B------:R-:W2:Y:S02]  /*a010*/  MUFU.TANH R159, R16 ;  /* 0x00000010009f7308 */ /* 0x000ea40000002400 */
[----:B------:R-:W-:Y:S02]  /*a020*/  FMNMX.FTZ R13, R158, R13, !PT ;  /* 0x0000000d9e0d7209 */ /* 0x000fe40007810000 */
[----:B---3--:R-:W-:Y:S02]  /*a030*/  FMNMX.FTZ R0, R153, R0, !PT ;  /* 0x0000000099007209 */ /* 0x008fe40007810000 */
[----:B------:R-:W-:Y:S02]  /*a040*/  FMNMX.FTZ R13, R178, R13, !PT ;  /* 0x0000000db20d7209 */ /* 0x000fe40007810000 */
[----:B------:R-:W-:Y:S02]  /*a050*/  FMNMX.FTZ R0, R137, R0, !PT ;  /* 0x0000000089007209 */ /* 0x000fe40007810000 */
[----:B------:R-:W3:Y:S01]  /*a060*/  MUFU.TANH R161, R17 ;  /* 0x0000001100a17308 */ /* 0x000ee20000002400 */
[----:B------:R-:W-:Y:S02]  /*a070*/  FMNMX.FTZ R13, R162, R13, !PT ;  /* 0x0000000da20d7209 */ /* 0x000fe40007810000 */
[----:B-1----:R-:W-:Y:S04]  /*a080*/  FMNMX.FTZ R0, R157, R0, !PT ;  /* 0x000000009d007209 */ /* 0x002fe80007810000 */
[----:B------:R-:W-:Y:S03]  /*a090*/  FMNMX.FTZ R0, R163, R0, !PT ;  /* 0x00000000a3007209 */ /* 0x000fe60007810000 */
[----:B------:R-:W1:Y:S01]  /*a0a0*/  MUFU.TANH R176, R18 ;  /* 0x0000001200b07308 */ /* 0x000e620000002400 */
[----:B--2---:R-:W-:Y:S02]  /*a0b0*/  FMNMX.FTZ R0, R159, R0, !PT ;  /* 0x000000009f007209 */ /* 0x004fe40007810000 */
[----:B------:R-:W-:Y:S07]  /*a0c0*/  IADD3 R16, R134, UR4, RZ ;  /* 0x0000000486107c10 */ /* 0x000fee000fffe0ff */
        /* <DEDUP_REMOVED lines=29> */
[----:B--2---:R-:W-:Y:S01]  /*a2a0*/  FMNMX.FTZ R13, R140, R13, !PT ;  /* 0x0000000d8c0d7209 */ /* 0x004fe20007810000 */
[----:B------:R-:W-:Y:S08]  /*a2b0*/  LDSM.16.MT88.4 R28, [R134+UR4+0x100] ;  /* 0x00010004861c783b */ /* 0x000ff00008004200 */
[----:B------:R-:W2:Y:S01]  /*a2c0*/  MUFU.TANH R138, R34 ;  /* 0x00000022008a7308 */ /* 0x000ea20000002400 */
[----:B---3--:R-:W-:Y:S09]  /*a2d0*/  FMNMX.FTZ R0, R141, R0, !PT ;  /* 0x000000008d007209 */ /* 0x008ff20007810000 */
[----:B------:R-:W3:Y:S01]  /*a2e0*/  MUFU.TANH R136, R35 ;  /* 0x0000002300887308 */ /* 0x000ee20000002400 */
[----:B-1----:R-:W-:Y:S05]  /*a2f0*/  FMNMX.FTZ R11, R139, R0, !PT ;  /* 0x000000008b0b7209 */ /* 0x002fea0007810000 */
[----:B------:R-:W1:Y:S01]  /*a300*/  SHFL.BFLY PT, R2, R11, 0x2, 0x1f ;  /* 0x0c401f000b027f89 */ /* 0x000e6200000e0000 */
[----:B--2---:R-:W-:Y:S04]  /*a310*/  FMNMX.FTZ R13, R138, R13, !PT ;  /* 0x0000000d8a0d7209 */ /* 0x004fe80007810000 */
[----:B---3--:R-:W-:Y:S03]  /*a320*/  FMNMX.FTZ R9, R136, R13, !PT ;  /* 0x0000000d88097209 */ /* 0x008fe60007810000 */
        /* <DEDUP_REMOVED lines=22> */
[--C-:B------:R-:W-:Y:S01]  /*a490*/  FFMA.FTZ R152, R148, c[0x0][0x2d0], -R137.reuse ;  /* 0x0000b40094987a23 */ /* 0x100fe20000010889 */
[----:B------:R-:W-:Y:S01]  /*a4a0*/  IADD3 R148, R187, R16, RZ ;  /* 0x00000010bb947210 */ /* 0x000fe20007ffe0ff */
[----:B------:R-:W-:Y:S01]  /*a4b0*/  FMUL.FTZ R3, R4, c[0x0][0x2d0] ;  /* 0x0000b40004037a20 */ /* 0x000fe20000410000 */
[----:B------:R-:W-:Y:S01]  /*a4c0*/  IADD3 R4, R135, UR4, RZ ;  /* 0x0000000487047c10 */ /* 0x000fe2000fffe0ff */
[--C-:B------:R-:W-:Y:S02]  /*a4d0*/  FFMA.FTZ R153, R150, c[0x0][0x2d0], -R137.reuse ;  /* 0x0000b40096997a23 */ /* 0x100fe40000010889 */
[--C-:B------:R-:W-:Y:S01]  /*a4e0*/  FFMA.FTZ R150, R160, c[0x0][0x2d0], -R137.reuse ;  /* 0x0000b400a0967a23 */ /* 0x100fe20000010889 */
[----:B------:R-:W1:Y:S01]  /*a4f0*/  MUFU.EX2 R155, R155 ;  /* 0x0000009b009b7308 */ /* 0x000e620000000800 */
[--C-:B------:R-:W-:Y:S01]  /*a500*/  FFMA.FTZ R149, R158, c[0x0][0x2d0], -R137.reuse ;  /* 0x0000b4009e957a23 */ /* 0x100fe20000010889 */
[----:B------:R-:W-:Y:S01]  /*a510*/  IADD3 R133, R187, R4, RZ ;  /* 0x00000004bb857210 */ /* 0x000fe20007ffe0ff */
[C---:B--2---:R-:W-:Y:S02]  /*a520*/  FMUL.FTZ R4, R132.reuse, R128 ;  /* 0x0000008084047220 */ /* 0x044fe40000410000 */
[C---:B------:R-:W-:Y:S02]  /*a530*/  FMUL.FTZ R5, R132.reuse, R129 ;  /* 0x0000008184057220 */ /* 0x040fe40000410000 */
[----:B------:R-:W2:Y:S01]  /*a540*/  LDSM.16.MT88.4 R20, [R133+0x100] ;  /* 0x000100008514783b */ /* 0x000ea20000004200 */
[C---:B------:R-:W-:Y:S02]  /*a550*/  FMUL.FTZ R8, R132.reuse, R124 ;  /* 0x0000007c84087220 */ /* 0x040fe40000410000 */
[----:B------:R-:W3:Y:S01]  /*a560*/  MUFU.EX2 R3, R3 ;  /* 0x0000000300037308 */ /* 0x000ee20000000800 */
[C---:B------:R-:W-:Y:S02]  /*a570*/  FMUL.FTZ R9, R132.reuse, R125 ;  /* 0x0000007d84097220 */ /* 0x040fe40000410000 */
[C---:B------:R-:W-:Y:S02]  /*a580*/  FMUL.FTZ R16, R132.reuse, R116 ;  /* 0x0000007484107220 */ /* 0x040fe40000410000 */
[C---:B------:R-:W-:Y:S02]  /*a590*/  FMUL.FTZ R17, R132.reuse, R117 ;  /* 0x0000007584117220 */ /* 0x040fe40000410000 */
[C---:B------:R-:W-:Y:S02]  /*a5a0*/  FMUL.FTZ R24, R132.reuse, R108 ;  /* 0x0000006c84187220 */ /* 0x040fe40000410000 */
[C---:B------:R-:W-:Y:S01]  /*a5b0*/  FMUL.FTZ R25, R132.reuse, R109 ;  /* 0x0000006d84197220 */ /* 0x040fe20000410000 */
[----:B------:R-:W-:Y:S01]  /*a5c0*/  MUFU.EX2 R154, R154 ;  /* 0x0000009a009a7308 */ /* 0x000fe20000000800 */
[C---:B------:R-:W-:Y:S02]  /*a5d0*/  FMUL.FTZ R32, R132.reuse, R100 ;  /* 0x0000006484207220 */ /* 0x040fe40000410000 */
[----:B------:R-:W-:Y:S01]  /*a5e0*/  FMUL.FTZ R33, R132, R101 ;  /* 0x0000006584217220 */ /* 0x000fe20000410000 */
[----:B-1----:R-:W-:Y:S01]  /*a5f0*/  F2FP.BF16.PACK_AB R128, R155, R156 ;  /* 0x0000009c9b80723e */ /* 0x002fe200000010ff */
[--C-:B------:R-:W-:Y:S02]  /*a600*/  FFMA.FTZ R171, R146, c[0x0][0x2d0], -R137.reuse ;  /* 0x0000b40092ab7a23 */ /* 0x100fe40000010889 */
[--C-:B------:R-:W-:Y:S02]  /*a610*/  FFMA.FTZ R177, R142, c[0x0][0x2d0], -R137.reuse ;  /* 0x0000b4008eb17a23 */ /* 0x100fe40000010889 */
[C---:B------:R-:W-:Y:S01]  /*a620*/  FMUL.FTZ R36, R132.reuse, R36 ;  /* 0x0000002484247220 */ /* 0x040fe20000410000 */
[----:B------:R-:W1:Y:S01]  /*a630*/  MUFU.EX2 R151, R151 ;  /* 0x0000009700977308 */ /* 0x000e620000000800 */
[C---:B------:R-:W-:Y:S02]  /*a640*/  FMUL.FTZ R37, R132.reuse, R37 ;  /* 0x0000002584257220 */ /* 0x040fe40000410000 */
[C---:B------:R-:W-:Y:S02]  /*a650*/  FMUL.FTZ R40, R132.reuse, R40 ;  /* 0x0000002884287220 */ /* 0x040fe40000410000 */
[C---:B---3--:R-:W-:Y:S02]  /*a660*/  FMUL.FTZ R6, R3.reuse, R130 ;  /* 0x0000008203067220 */ /* 0x048fe40000410000 */
        /* <DEDUP_REMOVED lines=9> */
[----:B------:R-:W3:Y:S01]  /*a700*/  MUFU.EX2 R152, R152 ;  /* 0x0000009800987308 */ /* 0x000ee20000000800 */
[C---:B------:R-:W-:Y:S01]  /*a710*/  FMUL.FTZ R34, R3.reuse, R102 ;  /* 0x0000006603227220 */ /* 0x040fe20000410000 */
[----:B------:R-:W-:Y:S01]  /*a720*/  LDSM.16.MT88.4 R108, [R148+0x2100] ;  /* 0x00210000946c783b */ /* 0x000fe20000004200 */
[----:B------:R-:W-:Y:S01]  /*a730*/  FMUL.FTZ R35, R3, R103 ;  /* 0x0000006703237220 */ /* 0x000fe20000410000 */
[----:B-1----:R-:W-:Y:S01]  /*a740*/  F2FP.BF16.PACK_AB R130, R151, R154 ;  /* 0x0000009a9782723e */ /* 0x002fe200000010ff */
[C---:B------:R-:W-:Y:S02]  /*a750*/  FMUL.FTZ R38, R3.reuse, R38 ;  /* 0x0000002603267220 */ /* 0x040fe40000410000 */
[C---:B------:R-:W-:Y:S02]  /*a760*/  FMUL.FTZ R41, R132.reuse, R41 ;  /* 0x0000002984297220 */ /* 0x040fe40000410000 */
[C---:B------:R-:W-:Y:S01]  /*a770*/  FMUL.FTZ R39, R3.reuse, R39 ;  /* 0x0000002703277220 */ /* 0x040fe20000410000 */
[----:B------:R-:W-:Y:S01]  /*a780*/  MUFU.EX2 R150, R150 ;  /* 0x0000009600967308 */ /* 0x000fe20000000800 */
[----:B------:R-:W-:Y:S01]  /*a790*/  LDSM.16.MT88.4 R100, [R134+UR4+0x2100] ;  /* 0x002100048664783b */ /* 0x000fe20008004200 */
[C---:B------:R-:W-:Y:S02]  /*a7a0*/  FMUL.FTZ R44, R132.reuse, R44 ;  /* 0x0000002c842c7220 */ /* 0x040fe40000410000 */
[C---:B------:R-:W-:Y:S02]  /*a7b0*/  FMUL.FTZ R42, R3.reuse, R42 ;  /* 0x0000002a032a7220 */ /* 0x040fe40000410000 */
[C---:B------:R-:W-:Y:S02]  /*a7c0*/  FMUL.FTZ R45, R132.reuse, R45 ;  /* 0x0000002d842d7220 */ /* 0x040fe40000410000 */
[C---:B------:R-:W-:Y:S01]  /*a7d0*/  FMUL.FTZ R43, R3.reuse, R43 ;  /* 0x0000002b032b7220 */ /* 0x040fe20000410000 */
[----:B------:R-:W-:Y:S01]  /*a7e0*/  LDSM.16.MT88.4 R116, [R134+UR4+0x900] ;  /* 0x000900048674783b */ /* 0x000fe20008004200 */
[----:B------:R-:W1:Y:S01]  /*a7f0*/  MUFU.EX2 R149, R149 ;  /* 0x0000009500957308 */ /* 0x000e620000000800 */
[----:B------:R-:W-:Y:S02]  /*a800*/  FMUL.FTZ R48, R132, R48 ;  /* 0x0000003084307220 */ /* 0x000fe40000410000 */
[C---:B------:R-:W-:Y:S01]  /*a810*/  FMUL.FTZ R46, R3.reuse, R46 ;  /* 0x0000002e032e7220 */ /* 0x040fe20000410000 */
[----:B---3--:R-:W-:Y:S01]  /*a820*/  F2FP.BF16.PACK_AB R129, R152, R153 ;  /* 0x000000999881723e */ /* 0x008fe200000010ff */
[C---:B------:R-:W-:Y:S02]  /*a830*/  FMUL.FTZ R49, R132.reuse, R49 ;  /* 0x0000003184317220 */ /* 0x040fe40000410000 */
        /* <DEDUP_REMOVED lines=12> */
[C---:B------:R-:W-:Y:S02]  /*a900*/  FMUL.FTZ R60, R132.reuse, R60 ;  /* 0x0000003c843c7220 */ /* 0x040fe40000410000 */
[C---:B------:R-:W-:Y:S02]  /*a910*/  FMUL.FTZ R58, R3.reuse, R58 ;  /* 0x0000003a033a7220 */ /* 0x040fe40000410000 */
[C---:B------:R-:W-:Y:S01]  /*a920*/  FMUL.FTZ R61, R132.reuse, R61 ;  /* 0x0000003d843d7220 */ /* 0x040fe20000410000 */
[----:B------:R-:W-:Y:S01]  /*a930*/  MUFU.EX2 R173, R173 ;  /* 0x000000ad00ad7308 */ /* 0x000fe20000000800 */
[C---:B------:R-:W-:Y:S05]  /*a940*/  HMMA.16816.F32.BF16 R4, R128.reuse, R12, R4 ;  /* 0x0000000c8004723c */ /* 0x040fea0000041804 */
        /* <DEDUP_REMOVED lines=9> */
[----:B------:R-:W1:Y:S01]  /*a9e0*/  LDSM.16.MT88.4 R120, [R148+0x100] ;  /* 0x000100009478783b */ /* 0x000e620000004200 */
[C---:B------:R-:W-:Y:S02]  /*a9f0*/  FMUL.FTZ R63, R3.reuse, R63 ;  /* 0x0000003f033f7220 */ /* 0x040fe40000410000 */
[C---:B------:R-:W-:Y:S02]  /*aa00*/  FMUL.FTZ R64, R132.reuse, R64 ;  /* 0x0000004084407220 */ /* 0x040fe40000410000 */
[C---:B--2---:R-:W-:Y:S03]  /*aa10*/  HMMA.16816.F32.BF16 R12, R128.reuse, R20, R12 ;  /* 0x00000014800c723c */ /* 0x044fe6000004180c */
[C---:B------:R-:W-:Y:S02]  /*aa20*/  FMUL.FTZ R66, R3.reuse, R66 ;  /* 0x0000004203427220 */ /* 0x040fe40000410000 */
[C---:B------:R-:W-:Y:S02]  /*aa30*/  FMUL.FTZ R65, R132.reuse, R65 ;  /* 0x0000004184417220 */ /* 0x040fe40000410000 */
[C---:B------:R-:W-:Y:S01]  /*aa40*/  FMUL.FTZ R20, R132.reuse, R112 ;  /* 0x0000007084147220 */ /* 0x040fe20000410000 */
[C---:B------:R-:W-:Y:S04]  /*aa50*/  HMMA.16816.F32.BF16 R16, R128.reuse, R22, R16 ;  /* 0x000000168010723c */ /* 0x040fe80000041810 */
[C---:B------:R-:W-:Y:S02]  /*aa60*/  FMUL.FTZ R21, R132.reuse, R113 ;  /* 0x0000007184157220 */ /* 0x040fe40000410000 */
[C---:B------:R-:W-:Y:S02]  /*aa70*/  FMUL.FTZ R67, R3.reuse, R67 ;  /* 0x0000004303437220 */ /* 0x040fe40000410000 */
[C---:B------:R-:W-:Y:S04]  /*aa80*/  FMUL.FTZ R22, R3.reuse, R114 ;  /* 0x0000007203167220 */ /* 0x040fe80000410000 */
[C---:B------:R-:W-:Y:S02]  /*aa90*/  FMUL.FTZ R23, R3.reuse, R115 ;  /* 0x0000007303177220 */ /* 0x040fe40000410000 */
[----:B------:R-:W2:Y:S01]  /*aaa0*/  LDSM.16.MT88.4 R112, [R135+UR4+0x2100] ;  /* 0x002100048770783b */ /* 0x000ea20008004200 */
[C---:B------:R-:W-:Y:S02]  /*aab0*/  FMUL.FTZ R70, R3.reuse, R70 ;  /* 0x0000004603467220 */ /* 0x040fe40000410000 */
[C---:B------:R-:W-:Y:S02]  /*aac0*/  FMUL.FTZ R68, R132.reuse, R68 ;  /* 0x0000004484447220 */ /* 0x040fe40000410000 */
[C---:B------:R-:W-:Y:S03]  /*aad0*/  HMMA.16816.F32.BF16 R20, R128.reuse, R28, R20 ;  /* 0x0000001c8014723c */ /* 0x040fe60000041814 */
        /* <DEDUP_REMOVED lines=8> */
[----:B------:R-:W3:Y:S01]  /*ab60*/  LDSM.16.MT88.4 R104, [R133+0x2100] ;  /* 0x002100008568783b */ /* 0x000ee20000004200 */
[C---:B------:R-:W-:Y:S02]  /*ab70*/  FMUL.FTZ R75, R3.reuse, R75 ;  /* 0x0000004b034b7220 */ /* 0x040fe40000410000 */
[C---:B------:R-:W-:Y:S02]  /*ab80*/  FMUL.FTZ R72, R132.reuse, R72 ;  /* 0x0000004884487220 */ /* 0x040fe40000410000 */
[C---:B-1----:R-:W-:Y:S03]  /*ab90*/  HMMA.16816.F32.BF16 R28, R128.reuse, R120, R28 ;  /* 0x00000078801c723c */ /* 0x042fe6000004181c */
[C---:B------:R-:W-:Y:S02]  /*aba0*/  FMUL.FTZ R78, R3.reuse, R78 ;  /* 0x0000004e034e7220 */ /* 0x040fe40000410000 */
[C---:B------:R-:W-:Y:S02]  /*abb0*/  FMUL.FTZ R73, R132.reuse, R73 ;  /* 0x0000004984497220 */ /* 0x040fe40000410000 */
[C---:B------:R-:W-:Y:S01]  /*abc0*/  FMUL.FTZ R79, R3.reuse, R79 ;  /* 0x0000004f034f7220 */ /* 0x040fe20000410000 */
[C---:B------:R-:W-:Y:S01]  /*abd0*/  HMMA.16816.F32.BF16 R32, R128.reuse, R122, R32 ;  /* 0x0000007a8020723c */ /* 0x040fe20000041820 */
[----:B------:R-:W-:Y:S03]  /*abe0*/  LDSM.16.MT88.4 R120, [R148+0x900] ;  /* 0x000900009478783b */ /* 0x000fe60000004200 */
[C---:B------:R-:W-:Y:S02]  /*abf0*/  FMUL.FTZ R76, R132.reuse, R76 ;  /* 0x0000004c844c7220 */ /* 0x040fe40000410000 */
[C---:B------:R-:W-:Y:S02]  /*ac00*/  FMUL.FTZ R82, R3.reuse, R82 ;  /* 0x0000005203527220 */ /* 0x040fe40000410000 */
[C---:B--2---:R-:W-:Y:S04]  /*ac10*/  HMMA.16816.F32.BF16 R36, R128.reuse, R112, R36 ;  /* 0x000000708024723c */ /* 0x044fe80000041824 */
[C---:B------:R-:W-:Y:S02]  /*ac20*/  FMUL.FTZ R77, R132.reuse, R77 ;  /* 0x0000004d844d7220 */ /* 0x040fe40000410000 */
[C---:B------:R-:W-:Y:S02]  /*ac30*/  FMUL.FTZ R83, R3.reuse, R83 ;  /* 0x0000005303537220 */ /* 0x040fe40000410000 */
[C---:B------:R-:W-:Y:S01]  /*ac40*/  HMMA.16816.F32.BF16 R40, R128.reuse, R114, R40 ;  /* 0x000000728028723c */ /* 0x040fe20000041828 */
[----:B------:R-:W-:Y:S03]  /*ac50*/  LDSM.16.MT88.4 R112, [R135+UR4+0x900] ;  /* 0x000900048770783b */ /* 0x000fe60008004200 */
[C---:B------:R-:W-:Y:S02]  /*ac60*/  FMUL.FTZ R80, R132.reuse, R80 ;  /* 0x0000005084507220 */ /* 0x040fe40000410000 */
[C---:B------:R-:W-:Y:S02]  /*ac70*/  FMUL.FTZ R86, R3.reuse, R86 ;  /* 0x0000005603567220 */ /* 0x040fe40000410000 */
[C---:B------:R-:W-:Y:S01]  /*ac80*/  FMUL.FTZ R81, R132.reuse, R81 ;  /* 0x0000005184517220 */ /* 0x040fe20000410000 */
[C---:B---3--:R-:W-:Y:S03]  /*ac90*/  HMMA.16816.F32.BF16 R44, R128.reuse, R104, R44 ;  /* 0x00000068802c723c */ /* 0x048fe6000004182c */
[C---:B------:R-:W-:Y:S02]  /*aca0*/  FMUL.FTZ R87, R3.reuse, R87 ;  /* 0x0000005703577220 */ /* 0x040fe40000410000 */
[C---:B------:R-:W-:Y:S02]  /*acb0*/  FMUL.FTZ R84, R132.reuse, R84 ;  /* 0x0000005484547220 */ /* 0x040fe40000410000 */
[C---:B------:R-:W-:Y:S01]  /*acc0*/  FMUL.FTZ R90, R3.reuse, R90 ;  /* 0x0000005a035a7220 */ /* 0x040fe20000410000 */
[C---:B------:R-:W-:Y:S01]  /*acd0*/  HMMA.16816.F32.BF16 R48, R128.reuse, R106, R48 ;  /* 0x0000006a8030723c */ /* 0x040fe20000041830 */
[----:B------:R-:W1:Y:S03]  /*ace0*/  LDSM.16.MT88.4 R104, [R135+UR4+0x4100] ;  /* 0x004100048768783b */ /* 0x000e660008004200 */
[----:B------:R-:W-:Y:S02]  /*acf0*/  FMUL.FTZ R85, R132, R85 ;  /* 0x0000005584557220 */ /* 0x000fe40000410000 */
[----:B------:R-:W-:Y:S02]  /*ad00*/  FMUL.FTZ R91, R3, R91 ;  /* 0x0000005b035b7220 */ /* 0x000fe40000410000 */
[C---:B------:R-:W-:Y:S04]  /*ad10*/  HMMA.16816.F32.BF16 R52, R128.reuse, R100, R52 ;  /* 0x000000648034723c */ /* 0x040fe80000041834 */
[--C-:B------:R-:W-:Y:S02]  /*ad20*/  FFMA.FTZ R157, R157, c[0x0][0x2d0], -R144.reuse ;  /* 0x0000b4009d9d7a23 */ /* 0x100fe40000010890 */
[----:B------:R-:W-:Y:S02]  /*ad30*/  FMUL.FTZ R94, R3, R94 ;  /* 0x0000005e035e7220 */ /* 0x000fe40000410000 */
[C---:B------:R-:W-:Y:S01]  /*ad40*/  HMMA.16816.F32.BF16 R56, R128.reuse, R102, R56 ;  /* 0x000000668038723c */ /* 0x040fe20000041838 */
[----:B------:R-:W2:Y:S01]  /*ad50*/  LDSM.16.MT88.4 R100, [R133+0x4100] ;  /* 0x004100008564783b */ /* 0x000ea20000004200 */
[----:B------:R-:W-:Y:S02]  /*ad60*/  MUFU.EX2 R157, R157 ;  /* 0x0000009d009d7308 */ /* 0x000fe40000000800 */
[--C-:B------:R-:W-:Y:S02]  /*ad70*/  FFMA.FTZ R158, R163, c[0x0][0x2d0], -R144.reuse ;  /* 0x0000b400a39e7a23 */ /* 0x100fe40000010890 */
[----:B------:R-:W-:Y:S02]  /*ad80*/  FMUL.FTZ R95, R3, R95 ;  /* 0x0000005f035f7220 */ /* 0x000fe40000410000 */
[C---:B------:R-:W-:Y:S04]  /*ad90*/  HMMA.16816.F32.BF16 R60, R128.reuse, R108, R60 ;  /* 0x0000006c803c723c */ /* 0x040fe8000004183c */
[--C-:B------:R-:W-:Y:S01]  /*ada0*/  FFMA.FTZ R159, R159, c[0x0][0x2d0], -R144.reuse ;  /* 0x0000b4009f9f7a23 */ /* 0x100fe20000010890 */
[----:B------:R-:W3:Y:S01]  /*adb0*/  MUFU.EX2 R158, R158 ;  /* 0x0000009e009e7308 */ /* 0x000ee20000000800 */
[----:B------:R-:W-:Y:S02]  /*adc0*/  FMUL.FTZ R98, R3, R98 ;  /* 0x0000006203627220 */ /* 0x000fe40000410000 */
[C---:B------:R-:W-:Y:S01]  /*add0*/  HMMA.16816.F32.BF16 R64, R128.reuse, R110, R64 ;  /* 0x0000006e8040723c */ /* 0x040fe20000041840 */
[----:B------:R-:W4:Y:S03]  /*ade0*/  LDSM.16.MT88.4 R108, [R134+UR4+0x4100] ;  /* 0x00410004866c783b */ /* 0x000f260008004200 */
[--C-:B------:R-:W-:Y:S02]  /*adf0*/  FFMA.FTZ R160, R161, c[0x0][0x2d0], -R144.reuse ;  /* 0x0000b400a1a07a23 */ /* 0x100fe40000010890 */
[----:B------:R-:W-:Y:S01]  /*ae00*/  FMUL.FTZ R99, R3, R99 ;  /* 0x0000006303637220 */ /* 0x000fe20000410000 */
[----:B------:R-:W-:Y:S01]  /*ae10*/  MUFU.EX2 R159, R159 ;  /* 0x0000009f009f7308 */ /* 0x000fe20000000800 */
[--C-:B------:R-:W-:Y:S01]  /*ae20*/  FFMA.FTZ R161, R178, c[0x0][0x2d0], -R137.reuse ;  /* 0x0000b400b2a17a23 */ /* 0x100fe20000010889 */
[C---:B-1----:R-:W-:Y:S03]  /*ae30*/  HMMA.16816.F32.BF16 R68, R128.reuse, R104, R68 ;  /* 0x000000688044723c */ /* 0x042fe60000041844 */
[--C-:B------:R-:W-:Y:S02]  /*ae40*/  FFMA.FTZ R178, R140, c[0x0][0x2d0], -R137.reuse ;  /* 0x0000b4008cb27a23 */ /* 0x100fe40000010889 */
[----:B------:R-:W-:Y:S01]  /*ae50*/  LDSM.16.MT88.4 R140, [R134+UR4+0x1900] ;  /* 0x00190004868c783b */ /* 0x000fe20008004200 */
[--C-:B------:R-:W-:Y:S02]  /*ae60*/  FFMA.FTZ R163, R176, c[0x0][0x2d0], -R137.reuse ;  /* 0x0000b400b0a37a23 */ /* 0x100fe40000010889 */
[C---:B------:R-:W-:Y:S01]  /*ae70*/  HMMA.16816.F32.BF16 R72, R128.reuse, R106, R72 ;  /* 0x0000006a8048723c */ /* 0x040fe20000041848 */
[----:B------:R-:W1:Y:S03]  /*ae80*/  MUFU.EX2 R160, R160 ;  /* 0x000000a000a07308 */ /* 0x000e660000000800 */
[C---:B------:R-:W-:Y:S01]  /*ae90*/  FMUL.FTZ R88, R132.reuse, R88 ;  /* 0x0000005884587220 */ /* 0x040fe20000410000 */
[----:B------:R-:W5:Y:S01]  /*aea0*/  LDSM.16.MT88.4 R104, [R148+0x4100] ;  /* 0x004100009468783b */ /* 0x000f620000004200 */
[C---:B------:R-:W-:Y:S02]  /*aeb0*/  FMUL.FTZ R89, R132.reuse, R89 ;  /* 0x0000005984597220 */ /* 0x040fe40000410000 */
[C---:B--2---:R-:W-:Y:S03]  /*aec0*/  HMMA.16816.F32.BF16 R76, R128.reuse, R100, R76 ;  /* 0x00000064804c723c */ /* 0x044fe6000004184c */
[----:B------:R-:W-:Y:S01]  /*aed0*/  MUFU.EX2 R161, R161 ;  /* 0x000000a100a17308 */ /* 0x000fe20000000800 */
[C---:B------:R-:W-:Y:S02]  /*aee0*/  FMUL.FTZ R92, R132.reuse, R92 ;  /* 0x0000005c845c7220 */ /* 0x040fe40000410000 */
[----:B------:R-:W-:Y:S01]  /*aef0*/  FMUL.FTZ R93, R132, R93 ;  /* 0x0000005d845d7220 */ /* 0x000fe20000410000 */
[----:B---3--:R-:W-:Y:S01]  /*af00*/  F2FP.BF16.PACK_AB R100, R158, R157 ;  /* 0x0000009d9e64723e */ /* 0x008fe200000010ff */
[C---:B------:R-:W-:Y:S04]  /*af10*/  HMMA.16816.F32.BF16 R80, R128.reuse, R102, R80 ;  /* 0x000000668050723c */ /* 0x040fe80000041850 */
[--C-:B------:R-:W-:Y:S01]  /*af20*/  FFMA.FTZ R162, R162, c[0x0][0x2d0], -R137.reuse ;  /* 0x0000b400a2a27a23 */ /* 0x100fe20000010889 */
[----:B------:R-:W-:Y:S01]  /*af30*/  MUFU.EX2 R163, R163 ;  /* 0x000000a300a37308 */ /* 0x000fe20000000800 */
[--C-:B------:R-:W-:Y:S02]  /*af40*/  FFMA.FTZ R164, R164, c[0x0][0x2d0], -R137.reuse ;  /* 0x0000b400a4a47a23 */ /* 0x100fe40000010889 */
[C---:B----4-:R-:W-:Y:S04]  /*af50*/  HMMA.16816.F32.BF16 R84, R128.reuse, R108, R84 ;  /* 0x0000006c8054723c */ /* 0x050fe80000041854 */
[----:B------:R-:W-:Y:S01]  /*af60*/  FMUL.FTZ R96, R132, R96 ;  /* 0x0000006084607220 */ /* 0x000fe20000410000 */
[----:B-1----:R-:W-:Y:S01]  /*af70*/  F2FP.BF16.PACK_AB R102, R160, R159 ;  /* 0x0000009fa066723e */ /* 0x002fe200000010ff */
[----:B------:R-:W-:Y:S01]  /*af80*/  FMUL.FTZ R97, R132, R97 ;  /* 0x0000006184617220 */ /* 0x000fe20000410000 */
[----:B------:R-:W1:Y:S01]  /*af90*/  MUFU.EX2 R162, R162 ;  /* 0x000000a200a27308 */ /* 0x000e620000000800 */
[C---:B------:R-:W-:Y:S01]  /*afa0*/  HMMA.16816.F32.BF16 R88, R128.reuse, R110, R88 ;  /* 0x0000006e8058723c */ /* 0x040fe20000041858 */
[----:B------:R-:W2:Y:S03]  /*afb0*/  LDSM.16.MT88.4 R108, [R133+0x900] ;  /* 0x00090000856c783b */ /* 0x000ea60000004200 */
[--C-:B------:R-:W-:Y:S02]  /*afc0*/  FFMA.FTZ R165, R165, c[0x0][0x2d0], -R144.reuse ;  /* 0x0000b400a5a57a23 */ /* 0x100fe40000010890 */
[--C-:B------:R-:W-:Y:S02]  /*afd0*/  FFMA.FTZ R172, R167, c[0x0][0x2d0], -R144.reuse ;  /* 0x0000b400a7ac7a23 */ /* 0x100fe40000010890 */
[--C-:B------:R-:W-:Y:S01]  /*afe0*/  FFMA.FTZ R167, R169, c[0x0][0x2d0], -R144.reuse ;  /* 0x0000b400a9a77a23 */ /* 0x100fe20000010890 */
[----:B------:R-:W3:Y:S03]  /*aff0*/  MUFU.EX2 R164, R164 ;  /* 0x000000a400a47308 */ /* 0x000ee60000000800 */
[----:B------:R-:W-:Y:S01]  /*b000*/  FFMA.FTZ R169, R170, c[0x0][0x2d0], -R137 ;  /* 0x0000b400aaa97a23 */ /* 0x000fe20000010889 */
[C---:B-----5:R-:W-:Y:S03]  /*b010*/  HMMA.16816.F32.BF16 R92, R128.reuse, R104, R92 ;  /* 0x00000068805c723c */ /* 0x060fe6000004185c */
[--C-:B------:R-:W-:Y:S02]  /*b020*/  FFMA.FTZ R170, R145, c[0x0][0x2d0], -R144.reuse ;  /* 0x0000b40091aa7a23 */ /* 0x100fe40000010890 */
[----:B------:R-:W-:Y:S01]  /*b030*/  FFMA.FTZ R144, R139, c[0x0][0x2d0], -R144 ;  /* 0x0000b4008b907a23 */ /* 0x000fe20000010890 */
[----:B------:R-:W-:Y:S01]  /*b040*/  MUFU.EX2 R165, R165 ;  /* 0x000000a500a57308 */ /* 0x000fe20000000800 */
[----:B------:R-:W-:Y:S01]  /*b050*/  FFMA.FTZ R153, R3, R216, R153 ;  /* 0x000000d803997223 */ /* 0x000fe20000010099 */
[----:B------:R-:W-:Y:S01]  /*b060*/  HMMA.16816.F32.BF16 R96, R128, R106, R96 ;  /* 0x0000006a8060723c */ /* 0x000fe20000041860 */
[----:B------:R-:W4:Y:S03]  /*b070*/  LDSM.16.MT88.4 R104, [R133+0x2900] ;  /* 0x002900008568783b */ /* 0x000f260000004200 */
[----:B-1----:R-:W-:Y:S01]  /*b080*/  F2FP.BF16.PACK_AB R101, R162, R161 ;  /* 0x000000a1a265723e */ /* 0x002fe200000010ff */
[--C-:B------:R-:W-:Y:S02]  /*b090*/  FFMA.FTZ R179, R138, c[0x0][0x2d0], -R137.reuse ;  /* 0x0000b4008ab37a23 */ /* 0x100fe40000010889 */
[--C-:B------:R-:W-:Y:S01]  /*b0a0*/  FFMA.FTZ R166, R166, c[0x0][0x2d0], -R137.reuse ;  /* 0x0000b400a6a67a23 */ /* 0x100fe20000010889 */
[----:B------:R-:W1:Y:S01]  /*b0b0*/  MUFU.EX2 R176, R144 ;  /* 0x0000009000b07308 */ /* 0x000e620000000800 */
[----:B------:R-:W-:Y:S03]  /*b0c0*/  LDSM.16.MT88.4 R128, [R134+UR4+0x1100] ;  /* 0x001100048680783b */ /* 0x000fe60008004200 */
[----:B---3--:R-:W-:Y:S01]  /*b0d0*/  F2FP.BF16.PACK_AB R103, R164, R163 ;  /* 0x000000a3a467723e */ /* 0x008fe200000010ff */
[--C-:B------:R-:W-:Y:S02]  /*b0e0*/  FFMA.FTZ R168, R168, c[0x0][0x2d0], -R137.reuse ;  /* 0x0000b400a8a87a23 */ /* 0x100fe40000010889 */
[----:B------:R-:W-:Y:S02]  /*b0f0*/  FFMA.FTZ R137, R136, c[0x0][0x2d0], -R137 ;  /* 0x0000b40088897a23 */ /* 0x000fe40000010889 */
[----:B------:R-:W-:Y:S01]  /*b100*/  FFMA.FTZ R156, R132, R217, R156 ;  /* 0x000000d9849c7223 */ /* 0x000fe2000001009c */
[----:B------:R-:W-:Y:S01]  /*b110*/  MUFU.EX2 R172, R172 ;  /* 0x000000ac00ac7308 */ /* 0x000fe20000000800 */
[C---:B------:R-:W-:Y:S05]  /*b120*/  HMMA.16816.F32.BF16 R4, R100.reuse, R112, R4 ;  /* 0x000000706404723c */ /* 0x040fea0000041804 */
[----:B------:R-:W-:Y:S02]  /*b130*/  FADD.FTZ R155, R155, R156 ;  /* 0x0000009c9b9b7221 */ /* 0x000fe40000010000 */
[----:B------:R-:W-:Y:S01]  /*b140*/  FADD.FTZ R153, R152, R153 ;  /* 0x0000009998997221 */ /* 0x000fe20000010000 */
[C---:B------:R-:W-:Y:S01]  /*b150*/  HMMA.16816.F32.BF16 R8, R100.reuse, R114, R8 ;  /* 0x000000726408723c */ /* 0x040fe20000041808 */
[----:B------:R-:W3:Y:S01]  /*b160*/  LDSM.16.MT88.4 R112, [R134+UR4+0x2900] ;  /* 0x002900048670783b */ /* 0x000ee20008004200 */
[----:B------:R-:W-:Y:S02]  /*b170*/  MUFU.EX2 R167, R167 ;  /* 0x000000a700a77308 */ /* 0x000fe40000000800 */
[----:B------:R-:W-:Y:S01]  /*b180*/  FADD.FTZ R154, R154, R155 ;  /* 0x0000009b9a9a7221 */ /* 0x000fe20000010000 */
[----:B-1----:R-:W-:Y:S03]  /*b190*/  F2FP.BF16.PACK_AB R138, R176, R175 ;  /* 0x000000afb08a723e */ /* 0x002fe600000010ff */
[C---:B--2---:R-:W-:Y:S01]  /*b1a0*/  HMMA.16816.F32.BF16 R12, R100.reuse, R108, R12 ;  /* 0x0000006c640c723c */ /* 0x044fe2000004180c */
[----:B------:R-:W-:Y:S03]  /*b1b0*/  LDSM.16.MT88.4 R144, [R148+0x1900] ;  /* 0x001900009490783b */ /* 0x000fe60000004200 */
[----:B------:R-:W-:Y:S01]  /*b1c0*/  MUFU.EX2 R169, R169 ;  /* 0x000000a900a97308 */ /* 0x000fe20000000800 */
[----:B------:R-:W-:Y:S03]  /*b1d0*/  FADD.FTZ R154, R151, R154 ;  /* 0x0000009a979a7221 */ /* 0x000fe60000010000 */
[C---:B------:R-:W-:Y:S01]  /*b1e0*/  HMMA.16816.F32.BF16 R16, R100.reuse, R110, R16 ;  /* 0x0000006e6410723c */ /* 0x040fe20000041810 */
[----:B------:R-:W1:Y:S03]  /*b1f0*/  LDSM.16.MT88.4 R108, [R148+0x2900] ;  /* 0x00290000946c783b */ /* 0x000e660000004200 */
[----:B------:R-:W-:Y:S02]  /*b200*/  FADD.FTZ R157, R157, R154 ;  /* 0x0000009a9d9d7221 */ /* 0x000fe40000010000 */
[----:B------:R-:W-:Y:S02]  /*b210*/  MUFU.EX2 R166, R166 ;  /* 0x000000a600a67308 */ /* 0x000fe40000000800 */
[C---:B------:R-:W-:Y:S04]  /*b220*/  HMMA.16816.F32.BF16 R20, R100.reuse, R116, R20 ;  /* 0x000000746414723c */ /* 0x040fe80000041814 */
[----:B------:R-:W-:Y:S04]  /*b230*/  FADD.FTZ R158, R158, R157 ;  /* 0x0000009d9e9e7221 */ /* 0x000fe80000010000 */
[C---:B------:R-:W-:Y:S01]  /*b240*/  HMMA.16816.F32.BF16 R24, R100.reuse, R118, R24 ;  /* 0x000000766418723c */ /* 0x040fe20000041818 */
[----:B------:R-:W2:Y:S01]  /*b250*/  LDSM.16.MT88.4 R116, [R135+UR4+0x4900] ;  /* 0x004900048774783b */ /* 0x000ea20008004200 */
[----:B------:R-:W-:Y:S02]  /*b260*/  MUFU.EX2 R168, R168 ;  /* 0x000000a800a87308 */ /* 0x000fe40000000800 */
[----:B------:R-:W-:Y:S04]  /*b270*/  FADD.FTZ R159, R159, R158 ;  /* 0x0000009e9f9f7221 */ /* 0x000fe80000010000 */
[C---:B------:R-:W-:Y:S04]  /*b280*/  HMMA.16816.F32.BF16 R28, R100.reuse, R120, R28 ;  /* 0x00000078641c723c */ /* 0x040fe8000004181c */
[----:B------:R-:W5:Y:S01]  /*b290*/  MUFU.EX2 R170, R170 ;  /* 0x000000aa00aa7308 */ /* 0x000f620000000800 */
[----:B------:R-:W-:Y:S03]  /*b2a0*/  FADD.FTZ R160, R160, R159 ;  /* 0x0000009fa0a07221 */ /* 0x000fe60000010000 */
[C---:B------:R-:W-:Y:S01]  /*b2b0*/  HMMA.16816.F32.BF16 R32, R100.reuse, R122, R32 ;  /* 0x0000007a6420723c */ /* 0x040fe20000041820 */
[----:B------:R-:W-:Y:S05]  /*b2c0*/  LDSM.16.MT88.4 R120, [R148+0x4900] ;  /* 0x004900009478783b */ /* 0x000fea0000004200 */
[----:B------:R-:W1:Y:S02]  /*b2d0*/  MUFU.EX2 R178, R178 ;  /* 0x000000b200b27308 */ /* 0x000e640000000800 */
[C---:B------:R-:W-:Y:S08]  /*b2e0*/  HMMA.16816.F32.BF16 R36, R100.reuse, R124, R36 ;  /* 0x0000007c6424723c */ /* 0x040ff00000041824 */
[C---:B------:R-:W-:Y:S01]  /*b2f0*/  HMMA.16816.F32.BF16 R40, R100.reuse, R126, R40 ;  /* 0x0000007e6428723c */ /* 0x040fe20000041828 */
[----:B------:R-:W-:Y:S01]  /*b300*/  LDSM.16.MT88.4 R124, [R133+0x1100] ;  /* 0x00110000857c783b */ /* 0x000fe20000004200 */
[----:B------:R-:W-:Y:S02]  /*b310*/  MUFU.EX2 R179, R179 ;  /* 0x000000b300b37308 */ /* 0x000fe40000000800 */
[----:B-----5:R-:W-:Y:S04]  /*b320*/  F2FP.BF16.PACK_AB R136, R173, R170 ;  /* 0x000000aaad88723e */ /* 0x020fe800000010ff */
[C---:B----4-:R-:W-:Y:S04]  /*b330*/  HMMA.16816.F32.BF16 R44, R100.reuse, R104, R44 ;  /* 0x00000068642c723c */ /* 0x050fe8000004182c */
[----:B------:R1:W4:Y:S04]  /*b340*/  MUFU.EX2 R180, R137 ;  /* 0x0000008900b47308 */ /* 0x0003280000000800 */
[C---:B------:R-:W-:Y:S01]  /*b350*/  HMMA.16816.F32.BF16 R48, R100.reuse, R106, R48 ;  /* 0x0000006a6430723c */ /* 0x040fe20000041830 */
[----:B------:R-:W5:Y:S07]  /*b360*/  LDSM.16.MT88.4 R104, [R133+0x4900] ;  /* 0x004900008568783b */ /* 0x000f6e0000004200 */
[C---:B---3--:R-:W-:Y:S08]  /*b370*/  HMMA.16816.F32.BF16 R52, R100.reuse, R112, R52 ;  /* 0x000000706434723c */ /* 0x048ff00000041834 */
[C---:B------:R-:W-:Y:S01]  /*b380*/  HMMA.16816.F32.BF16 R56, R100.reuse, R114, R56 ;  /* 0x000000726438723c */ /* 0x040fe20000041838 */
[----:B------:R-:W3:Y:S03]  /*b390*/  LDSM.16.MT88.4 R112, [R134+UR4+0x4900] ;  /* 0x004900048670783b */ /* 0x000ee60008004200 */
[----:B-1----:R-:W-:Y:S02]  /*b3a0*/  F2FP.BF16.PACK_AB R137, R178, R177 ;  /* 0x000000b1b289723e */ /* 0x002fe400000010ff */
[----:B----4-:R-:W-:Y:S02]  /*b3b0*/  F2FP.BF16.PACK_AB R139, R180, R179 ;  /* 0x000000b3b48b723e */ /* 0x010fe400000010ff */
[C---:B------:R-:W-:Y:S08]  /*b3c0*/  HMMA.16816.F32.BF16 R60, R100.reuse, R108, R60 ;  /* 0x0000006c643c723c */ /* 0x040ff0000004183c */
[C---:B------:R-:W-:Y:S01]  /*b3d0*/  HMMA.16816.F32.BF16 R64, R100.reuse, R110, R64 ;  /* 0x0000006e6440723c */ /* 0x040fe20000041840 */
[----:B------:R-:W1:Y:S07]  /*b3e0*/  LDSM.16.MT88.4 R108, [R135+UR4+0x1100] ;  /* 0x00110004876c783b */ /* 0x000e6e0008004200 */
[C---:B--2---:R-:W-:Y:S08]  /*b3f0*/  HMMA.16816.F32.BF16 R68, R100.reuse, R116, R68 ;  /* 0x000000746444723c */ /* 0x044ff00000041844 */
[C---:B------:R-:W-:Y:S01]  /*b400*/  HMMA.16816.F32.BF16 R72, R100.reuse, R118, R72 ;  /* 0x000000766448723c */ /* 0x040fe20000041848 */
[----:B------:R-:W2:Y:S07]  /*b410*/  LDSM.16.MT88.4 R116, [R148+0x1100] ;  /* 0x001100009474783b */ /* 0x000eae0000004200 */
[C---:B-----5:R-:W-:Y:S08]  /*b420*/  HMMA.16816.F32.BF16 R76, R100.reuse, R104, R76 ;  /* 0x00000068644c723c */ /* 0x060ff0000004184c */
[C---:B------:R-:W-:Y:S01]  /*b430*/  HMMA.16816.F32.BF16 R80, R100.reuse, R106, R80 ;  /* 0x0000006a6450723c */ /* 0x040fe20000041850 */
[----:B------:R-:W4:Y:S07]  /*b440*/  LDSM.16.MT88.4 R104, [R135+UR4+0x3100] ;  /* 0x003100048768783b */ /* 0x000f2e0008004200 */
[C---:B---3--:R-:W-:Y:S08]  /*b450*/  HMMA.16816.F32.BF16 R84, R100.reuse, R112, R84 ;  /* 0x000000706454723c */ /* 0x048ff00000041854 */
[C---:B------:R-:W-:Y:S01]  /*b460*/  HMMA.16816.F32.BF16 R88, R100.reuse, R114, R88 ;  /* 0x000000726458723c */ /* 0x040fe20000041858 */
[----:B------:R-:W-:Y:S07]  /*b470*/  LDSM.16.MT88.4 R112, [R134+UR4+0x3100] ;  /* 0x003100048670783b */ /* 0x000fee0008004200 */
[C---:B------:R-:W-:Y:S08]  /*b480*/  HMMA.16816.F32.BF16 R92, R100.reuse, R120, R92 ;  /* 0x00000078645c723c */ /* 0x040ff0000004185c */
[----:B------:R-:W-:Y:S01]  /*b490*/  HMMA.16816.F32.BF16 R96, R100, R122, R96 ;  /* 0x0000007a6460723c */ /* 0x000fe20000041860 */
[----:B------:R-:W-:Y:S06]  /*b4a0*/  LDSM.16.MT88.4 R120, [R133+0x5100] ;  /* 0x005100008578783b */ /* 0x000fec0000004200 */
[----:B------:R-:W-:Y:S01]  /*b4b0*/  F2FP.BF16.PACK_AB R100, R172, R165 ;  /* 0x000000a5ac64723e */ /* 0x000fe200000010ff */
[----:B------:R-:W-:Y:S01]  /*b4c0*/  FADD.FTZ R165, R165, R160 ;  /* 0x000000a0a5a57221 */ /* 0x000fe20000010000 */
[----:B------:R-:W-:Y:S03]  /*b4d0*/  F2FP.BF16.PACK_AB R102, R174, R167 ;  /* 0x000000a7ae66723e */ /* 0x000fe600000010ff */
[----:B------:R-:W-:Y:S01]  /*b4e0*/  F2FP.BF16.PACK_AB R101, R166, R169 ;  /* 0x000000a9a665723e */ /* 0x000fe200000010ff */
[----:B------:R-:W-:Y:S01]  /*b4f0*/  FADD.FTZ R172, R172, R165 ;  /* 0x000000a5acac7221 */ /* 0x000fe20000010000 */
[----:B------:R-:W-:Y:S03]  /*b500*/  F2FP.BF16.PACK_AB R103, R171, R168 ;  /* 0x000000a8ab67723e */ /* 0x000fe600000010ff */
[----:B------:R-:W-:Y:S04]  /*b510*/  FADD.FTZ R167, R167, R172 ;  /* 0x000000aca7a77221 */ /* 0x000fe80000010000 */
[C---:B-1----:R-:W-:Y:S03]  /*b520*/  HMMA.16816.F32.BF16 R4, R100.reuse, R108, R4 ;  /* 0x0000006c6404723c */ /* 0x042fe60000041804 */
[----:B------:R-:W-:Y:S04]  /*b530*/  FADD.FTZ R167, R174, R167 ;  /* 0x000000a7aea77221 */ /* 0x000fe80000010000 */
[----:B------:R-:W-:Y:S01]  /*b540*/  FADD.FTZ R170, R170, R167 ;  /* 0x000000a7aaaa7221 */ /* 0x000fe20000010000 */
[C---:B------:R-:W-:Y:S01]  /*b550*/  HMMA.16816.F32.BF16 R8, R100.reuse, R110, R8 ;  /* 0x0000006e6408723c */ /* 0x040fe20000041808 */
[----:B------:R-:W1:Y:S03]  /*b560*/  LDSM.16.MT88.4 R108, [R133+0x3100] ;  /* 0x00310000856c783b */ /* 0x000e660000004200 */
[----:B------:R-:W-:Y:S04]  /*b570*/  FADD.FTZ R170, R173, R170 ;  /* 0x000000aaadaa7221 */ /* 0x000fe80000010000 */
[C---:B------:R-:W-:Y:S04]  /*b580*/  HMMA.16816.F32.BF16 R12, R100.reuse, R124, R12 ;  /* 0x0000007c640c723c */ /* 0x040fe8000004180c */
[----:B------:R-:W-:Y:S04]  /*b590*/  FADD.FTZ R175, R175, R170 ;  /* 0x000000aaafaf7221 */ /* 0x000fe80000010000 */
[C---:B------:R-:W-:Y:S01]  /*b5a0*/  HMMA.16816.F32.BF16 R16, R100.reuse, R126, R16 ;  /* 0x0000007e6410723c */ /* 0x040fe20000041810 */
[----:B------:R-:W-:Y:S03]  /*b5b0*/  LDSM.16.MT88.4 R124, [R134+UR4+0x5100] ;  /* 0x00510004867c783b */ /* 0x000fe60008004200 */
[----:B------:R-:W-:Y:S04]  /*b5c0*/  FADD.FTZ R217, R176, R175 ;  /* 0x000000afb0d97221 */ /* 0x000fe80000010000 */
[C---:B------:R-:W-:Y:S08]  /*b5d0*/  HMMA.16816.F32.BF16 R20, R100.reuse, R128, R20 ;  /* 0x000000806414723c */ /* 0x040ff00000041814 */
[C---:B------:R-:W-:Y:S01]  /*b5e0*/  HMMA.16816.F32.BF16 R24, R100.reuse, R130, R24 ;  /* 0x000000826418723c */ /* 0x040fe20000041818 */
[----:B------:R-:W-:Y:S07]  /*b5f0*/  LDSM.16.MT88.4 R128, [R148+0x5100] ;  /* 0x005100009480783b */ /* 0x000fee0000004200 */
[C---:B--2---:R-:W-:Y:S08]  /*b600*/  HMMA.16816.F32.BF16 R28, R100.reuse, R116, R28 ;  /* 0x00000074641c723c */ /* 0x044ff0000004181c */
[C---:B------:R-:W-:Y:S01]  /*b610*/  HMMA.16816.F32.BF16 R32, R100.reuse, R118, R32 ;  /* 0x000000766420723c */ /* 0x040fe20000041820 */
[----:B------:R-:W2:Y:S07]  /*b620*/  LDSM.16.MT88.4 R116, [R148+0x3100] ;  /* 0x003100009474783b */ /* 0x000eae0000004200 */
[C---:B----4-:R-:W-:Y:S08]  /*b630*/  HMMA.16816.F32.BF16 R36, R100.reuse, R104, R36 ;  /* 0x000000686424723c */ /* 0x050ff00000041824 */
[C---:B------:R-:W-:Y:S01]  /*b640*/  HMMA.16816.F32.BF16 R40, R100.reuse, R106, R40 ;  /* 0x0000006a6428723c */ /* 0x040fe20000041828 */
[----:B------:R-:W3:Y:S07]  /*b650*/  LDSM.16.MT88.4 R104, [R135+UR4+0x5100] ;  /* 0x005100048768783b */ /* 0x000eee0008004200 */
[C---:B-1----:R-:W-:Y:S08]  /*b660*/  HMMA.16816.F32.BF16 R44, R100.reuse, R108, R44 ;  /* 0x0000006c642c723c */ /* 0x042ff0000004182c */
[C---:B------:R-:W-:Y:S01]  /*b670*/  HMMA.16816.F32.BF16 R48, R100.reuse, R110, R48 ;  /* 0x0000006e6430723c */ /* 0x040fe20000041830 */
[----:B------:R-:W1:Y:S07]  /*b680*/  LDSM.16.MT88.4 R108, [R135+UR4+0x1900] ;  /* 0x00190004876c783b */ /* 0x000e6e0008004200 */
[C---:B------:R-:W-:Y:S08]  /*b690*/  HMMA.16816.F32.BF16 R52, R100.reuse, R112, R52 ;  /* 0x000000706434723c */ /* 0x040ff00000041834 */
[C---:B------:R-:W-:Y:S01]  /*b6a0*/  HMMA.16816.F32.BF16 R56, R100.reuse, R114, R56 ;  /* 0x000000726438723c */ /* 0x040fe20000041838 */
[----:B------:R-:W4:Y:S07]  /*b6b0*/  LDSM.16.MT88.4 R112, [R133+0x1900] ;  /* 0x001900008570783b */ /* 0x000f2e0000004200 */
        /* <DEDUP_REMOVED lines=10> */
[C---:B-1----:R-:W-:Y:S01]  /*b760*/  HMMA.16816.F32.BF16 R128, R136.reuse, R108, R4 ;  /* 0x0000006c8880723c */ /* 0x042fe20000041804 */
[----:B------:R-:W1:Y:S07]  /*b770*/  LDSM.16.MT88.4 R4, [R135+UR4+0x3900] ;  /* 0x003900048704783b */ /* 0x000e6e0008004200 */
[C---:B------:R-:W-:Y:S01]  /*b780*/  HMMA.16816.F32.BF16 R124, R136.reuse, R110, R8 ;  /* 0x0000006e887c723c */ /* 0x040fe20000041808 */
[----:B------:R-:W2:Y:S07]  /*b790*/  LDSM.16.MT88.4 R8, [R133+0x3900] ;  /* 0x003900008508783b */ /* 0x000eae0000004200 */
[C---:B----4-:R-:W-:Y:S01]  /*b7a0*/  HMMA.16816.F32.BF16 R120, R136.reuse, R112, R12 ;  /* 0x000000708878723c */ /* 0x050fe2000004180c */
[----:B------:R-:W3:Y:S07]  /*b7b0*/  LDSM.16.MT88.4 R12, [R134+UR4+0x3900] ;  /* 0x00390004860c783b */ /* 0x000eee0008004200 */
[C---:B------:R-:W-:Y:S08]  /*b7c0*/  HMMA.16816.F32.BF16 R116, R136.reuse, R114, R16 ;  /* 0x000000728874723c */ /* 0x040ff00000041810 */
[C---:B------:R-:W-:Y:S07]  /*b7d0*/  HMMA.16816.F32.BF16 R112, R136.reuse, R140, R20 ;  /* 0x0000008c8870723c */ /* 0x040fee0000041814 */
[----:B------:R-:W-:Y:S01]  /*b7e0*/  IADD3 R20, R228, -0x2, RZ ;  /* 0xfffffffee4147810 */ /* 0x000fe20007ffe0ff */
[C---:B------:R-:W-:Y:S03]  /*b7f0*/  HMMA.16816.F32.BF16 R108, R136.reuse, R142, R24 ;  /* 0x0000008e886c723c */ /* 0x040fe60000041818 */
[----:B------:R-:W-:Y:S05]  /*b800*/  ISETP.GE.AND P0, PT, R20, R193, PT ;  /* 0x000000c11400720c */ /* 0x000fea0003f06270 */
[C---:B------:R-:W-:Y:S08]  /*b810*/  HMMA.16816.F32.BF16 R104, R136.reuse, R144, R28 ;  /* 0x000000908868723c */ /* 0x040ff0000004181c */
[C---:B------:R-:W-:Y:S04]  /*b820*/  HMMA.16816.F32.BF16 R100, R136.reuse, R146, R32 ;  /* 0x000000928864723c */ /* 0x040fe80000041820 */
[----:B------:R-:W-:Y:S04]  /*b830*/  @P0 SHF.R.S32.HI R16, RZ, 0x1f, R20 ;  /* 0x0000001fff100819 */ /* 0x000fe80000011414 */
[C---:B-1----:R-:W-:Y:S07]  /*b840*/  HMMA.16816.F32.BF16 R36, R136.reuse, R4, R36 ;  /* 0x000000048824723c */ /* 0x042fee0000041824 */
[----:B------:R-:W-:Y:S01]  /*b850*/  @P0 IMAD R5, R16, c[0x0][0x1e0], RZ ;  /* 0x0000780010050a24 */ /* 0x000fe200078e02ff */
[C---:B------:R-:W-:Y:S01]  /*b860*/  HMMA.16816.F32.BF16 R40, R136.reuse, R6, R40 ;  /* 0x000000068828723c */ /* 0x040fe20000041828 */
[----:B------:R-:W1:Y:S03]  /*b870*/  LDSM.16.MT88.4 R16, [R148+0x3900] ;  /* 0x003900009410783b */ /* 0x000e660000004200 */
[C---:B------:R-:W-:Y:S02]  /*b880*/  @P0 IMAD R5, R20.reuse, c[0x0][0x1e4], R5 ;  /* 0x0000790014050a24 */ /* 0x040fe400078e0205 */
[----:B------:R-:W-:Y:S02]  /*b890*/  @P0 IMAD.WIDE.U32 R20, R20, c[0x0][0x1e0], RZ ;  /* 0x0000780014140a25 */ /* 0x000fe400078e00ff */
[C---:B--2---:R-:W-:Y:S04]  /*b8a0*/  HMMA.16816.F32.BF16 R44, R136.reuse, R8, R44 ;  /* 0x00000008882c723c */ /* 0x044fe8000004182c */
[----:B------:R-:W-:Y:S02]  /*b8b0*/  @P0 IADD3 R5, R21, R5, RZ ;  /* 0x0000000515050210 */ /* 0x000fe40007ffe0ff */
[C---:B------:R-:W-:Y:S02]  /*b8c0*/  @P0 SHF.L.U32 R25, R20.reuse, 0x6, RZ ;  /* 0x0000000614190819 */ /* 0x040fe400000006ff */
[C---:B------:R-:W-:Y:S04]  /*b8d0*/  HMMA.16816.F32.BF16 R48, R136.reuse, R10, R48 ;  /* 0x0000000a8830723c */ /* 0x040fe80000041830 */
[----:B------:R-:W-:Y:S02]  /*b8e0*/  @P0 SHF.L.U64.HI R24, R20, 0x6, R5 ;  /* 0x0000000614180819 */ /* 0x000fe40000010205 */
[----:B------:R-:W2:Y:S01]  /*b8f0*/  LDSM.16.MT88.4 R4, [R135+UR4+0x5900] ;  /* 0x005900048704783b */ /* 0x000ea20008004200 */
[C---:B------:R-:W-:Y:S01]  /*b900*/  @P0 IADD3 R8, P1, R25.reuse, R206, RZ ;  /* 0x000000ce19080210 */ /* 0x040fe20007f3e0ff */
[C---:B---3--:R-:W-:Y:S04]  /*b910*/  HMMA.16816.F32.BF16 R52, R136.reuse, R12, R52 ;  /* 0x0000000c8834723c */ /* 0x048fe80000041834 */
[----:B------:R-:W-:Y:S02]  /*b920*/  @P0 IADD3.X R9, R24, R213, RZ, P1, !PT ;  /* 0x000000d518090210 */ /* 0x000fe40000ffe4ff */
[C---:B------:R-:W-:Y:S02]  /*b930*/  @P0 LEA R20, P1, R8.reuse, c[0x0][0x1c8], 0x1 ;  /* 0x0000720008140a11 */ /* 0x040fe400078208ff */
[C---:B------:R-:W-:Y:S04]  /*b940*/  HMMA.16816.F32.BF16 R56, R136.reuse, R14, R56 ;  /* 0x0000000e8838723c */ /* 0x040fe80000041838 */
[----:B------:R-:W-:Y:S02]  /*b950*/  @P0 LEA.HI.X R21, R8, c[0x0][0x1cc], R9, 0x1, P1 ;  /* 0x0000730008150a11 */ /* 0x000fe400008f0c09 */
[----:B------:R-:W-:Y:S02]  /*b960*/  @P0 IADD3 R9, P1, R25, R223, RZ ;  /* 0x000000df19090210 */ /* 0x000fe40007f3e0ff */
[C---:B-1----:R-:W-:Y:S04]  /*b970*/  HMMA.16816.F32.BF16 R60, R136.reuse, R16, R60 ;  /* 0x00000010883c723c */ /* 0x042fe8000004183c */
[C---:B------:R-:W-:Y:S02]  /*b980*/  @P0 IADD3.X R8, R24.reuse, R222, RZ, P1, !PT ;  /* 0x000000de18080210 */ /* 0x040fe40000ffe4ff */
[C---:B------:R-:W-:Y:S02]  /*b990*/  @P0 LEA R22, P1, R9.reuse, c[0x0][0x1c8], 0x1 ;  /* 0x0000720009160a11 */ /* 0x040fe400078208ff */
[C---:B------:R-:W-:Y:S04]  /*b9a0*/  HMMA.16816.F32.BF16 R64, R136.reuse, R18, R64 ;  /* 0x000000128840723c */ /* 0x040fe80000041840 */
[----:B------:R-:W-:Y:S02]  /*b9b0*/  @P0 LEA.HI.X R23, R9, c[0x0][0x1cc], R8, 0x1, P1 ;  /* 0x0000730009170a11 */ /* 0x000fe400008f0c08 */
[----:B------:R1:W3:Y:S01]  /*b9c0*/  LDSM.16.MT88.4 R8, [R133+0x5900] ;  /* 0x005900008508783b */ /* 0x0002e20000004200 */
[----:B------:R-:W-:Y:S05]  /*b9d0*/  @P0 IADD3 R12, P1, R25, R221, RZ ;  /* 0x000000dd190c0210 */ /* 0x000fea0007f3e0ff */
[----:B------:R-:W-:Y:S01]  /*b9e0*/  @P0 IADD3.X R13, R24, R219, RZ, P1, !PT ;  /* 0x000000db180d0210 */ /* 0x000fe20000ffe4ff */
[C---:B--2---:R-:W-:Y:S03]  /*b9f0*/  HMMA.16816.F32.BF16 R68, R136.reuse, R4, R68 ;  /* 0x000000048844723c */ /* 0x044fe60000041844 */
[C---:B------:R-:W-:Y:S04]  /*ba00*/  @P0 LEA R16, P1, R12.reuse, c[0x0][0x1c8], 0x1 ;  /* 0x000072000c100a11 */ /* 0x040fe800078208ff */
[----:B------:R-:W-:Y:S01]  /*ba10*/  @P0 LEA.HI.X R17, R12, c[0x0][0x1cc], R13, 0x1, P1 ;  /* 0x000073000c110a11 */ /* 0x000fe200008f0c0d */
[C---:B------:R-:W-:Y:S01]  /*ba20*/  HMMA.16816.F32.BF16 R72, R136.reuse, R6, R72 ;  /* 0x000000068848723c */ /* 0x040fe20000041848 */
[----:B------:R-:W2:Y:S03]  /*ba30*/  LDSM.16.MT88.4 R12, [R134+UR4+0x5900] ;  /* 0x00590004860c783b */ /* 0x000ea60008004200 */
[----:B------:R-:W-:Y:S04]  /*ba40*/  @P0 IADD3 R18, P1, R200, R25, RZ ;  /* 0x00000019c8120210 */ /* 0x000fe80007f3e0ff */
[----:B------:R-:W-:Y:S04]  /*ba50*/  @P0 IADD3.X R19, R199, R24, RZ, P1, !PT ;  /* 0x00000018c7130210 */ /* 0x000fe80000ffe4ff */
[C---:B------:R-:W-:Y:S02]  /*ba60*/  @P0 IADD3 R25, P1, R18.reuse, R206, RZ ;  /* 0x000000ce12190210 */ /* 0x040fe40007f3e0ff */
[----:B-1----:R-:W-:Y:S02]  /*ba70*/  MOV R133, R2 ;  /* 0x0000000200857202 */ /* 0x002fe40000000f00 */
[----:B------:R-:W-:Y:S02]  /*ba80*/  @P0 IADD3.X R4, R19, R213, RZ, P1, !PT ;  /* 0x000000d513040210 */ /* 0x000fe40000ffe4ff */
[C---:B------:R-:W-:Y:S04]  /*ba90*/  @P0 LEA R24, P1, R25.reuse, c[0x0][0x1c8], 0x1 ;  /* 0x0000720019180a11 */ /* 0x040fe800078208ff */
[----:B------:R-:W-:Y:S02]  /*baa0*/  @P0 LEA.HI.X R25, R25, c[0x0][0x1cc], R4, 0x1, P1 ;  /* 0x0000730019190a11 */ /* 0x000fe400008f0c04 */
[----:B------:R-:W-:Y:S01]  /*bab0*/  @P0 IADD3 R4, P1, R18, R223, RZ ;  /* 0x000000df12040210 */ /* 0x000fe20007f3e0ff */
[C---:B---3--:R-:W-:Y:S03]  /*bac0*/  HMMA.16816.F32.BF16 R76, R136.reuse, R8, R76 ;  /* 0x00000008884c723c */ /* 0x048fe6000004184c */
[----:B------:R-:W-:Y:S02]  /*bad0*/  @P0 IADD3.X R5, R19, R222, RZ, P1, !PT ;  /* 0x000000de13050210 */ /* 0x000fe40000ffe4ff */
[----:B------:R-:W-:Y:S02]  /*bae0*/  @P0 LEA R26, P1, R4, c[0x0][0x1c8], 0x1 ;  /* 0x00007200041a0a11 */ /* 0x000fe400078208ff */
[----:B------:R-:W-:Y:S01]  /*baf0*/  FADD.FTZ R8, R150, R153 ;  /* 0x0000009996087221 */ /* 0x000fe20000010000 */
[C---:B------:R-:W-:Y:S04]  /*bb00*/  HMMA.16816.F32.BF16 R80, R136.reuse, R10, R80 ;  /* 0x0000000a8850723c */ /* 0x040fe80000041850 */
[----:B------:R-:W-:Y:S01]  /*bb10*/  @P0 LEA.HI.X R27, R4, c[0x0][0x1cc], R5, 0x1, P1 ;  /* 0x00007300041b0a11 */ /* 0x000fe200008f0c05 */
[----:B------:R-:W-:Y:S01]  /*bb20*/  FADD.FTZ R8, R149, R8 ;  /* 0x0000000895087221 */ /* 0x000fe20000010000 */
[----:B------:R-:W1:Y:S01]  /*bb30*/  LDSM.16.MT88.4 R4, [R148+0x5900] ;  /* 0x005900009404783b */ /* 0x000e620000004200 */
[C---:B------:R-:W-:Y:S01]  /*bb40*/  ISETP.GE.AND P1, PT, R215.reuse, 0x1, PT ;  /* 0x00000001d700780c */ /* 0x040fe20003f26270 */
[C---:B--2---:R-:W-:Y:S04]  /*bb50*/  HMMA.16816.F32.BF16 R84, R136.reuse, R12, R84 ;  /* 0x0000000c8854723c */ /* 0x044fe80000041854 */
[----:B------:R-:W-:Y:S01]  /*bb60*/  IADD3 R215, R215, 0x1, RZ ;  /* 0x00000001d7d77810 */ /* 0x000fe20007ffe0ff */
[----:B------:R-:W-:Y:S03]  /*bb70*/  FADD.FTZ R161, R161, R8 ;  /* 0x00000008a1a17221 */ /* 0x000fe60000010000 */
[----:B------:R-:W-:Y:S01]  /*bb80*/  SEL R215, R215, RZ, !P1 ;  /* 0x000000ffd7d77207 */ /* 0x000fe20004800000 */
[----:B------:R-:W-:Y:S01]  /*bb90*/  FADD.FTZ R162, R162, R161 ;  /* 0x000000a1a2a27221 */ /* 0x000fe20000010000 */
[C---:B------:R-:W-:Y:S03]  /*bba0*/  HMMA.16816.F32.BF16 R88, R136.reuse, R14, R88 ;  /* 0x0000000e8858723c */ /* 0x040fe60000041858 */
[----:B------:R-:W-:Y:S01]  /*bbb0*/  @P0 IMAD R9, R215, 0x3000, R201 ;  /* 0x00003000d7090824 */ /* 0x000fe200078e02c9 */
[----:B------:R-:W-:Y:S01]  /*bbc0*/  @P0 IADD3 R18, P1, R18, R221, RZ ;  /* 0x000000dd12120210 */ /* 0x000fe20007f3e0ff */
[----:B------:R-:W-:Y:S03]  /*bbd0*/  FADD.FTZ R163, R163, R162 ;  /* 0x000000a2a3a37221 */ /* 0x000fe60000010000 */
[----:B------:R-:W-:Y:S01]  /*bbe0*/  @P0 SHF.L.U32 R3, R9, 0x1, RZ ;  /* 0x0000000109030819 */ /* 0x000fe200000006ff */
[----:B------:R-:W-:Y:S03]  /*bbf0*/  FADD.FTZ R164, R164, R163 ;  /* 0x000000a3a4a47221 */ /* 0x000fe60000010000 */
[----:B------:R-:W-:Y:S01]  /*bc00*/  @P0 IADD3.X R19, R19, R219, RZ, P1, !PT ;  /* 0x000000db13130210 */ /* 0x000fe20000ffe4ff */
[----:B------:R-:W-:Y:S01]  /*bc10*/  @!PT LDS RZ, [RZ] ;  /* 0x00000000fffff984 */ /* 0x000fe20000000800 */
[----:B------:R-:W-:Y:S01]  /*bc20*/  @!PT LDS RZ, [RZ] ;  /* 0x00000000fffff984 */ /* 0x000fe20000000800 */
[----:B------:R-:W-:Y:S01]  /*bc30*/  @!PT LDS RZ, [RZ] ;  /* 0x00000000fffff984 */ /* 0x000fe20000000800 */
[----:B------:R2:W-:Y:S01]  /*bc40*/  @P0 LDGSTS.E.BYPASS.LTC128B.128 [R3+0xc100], [R20.64], !P5 ;  /* 0x0c10000014030fae */ /* 0x0005e2000e901d48 */
[C---:B------:R-:W-:Y:S01]  /*bc50*/  @P0 LEA R10, P1, R18.reuse, c[0x0][0x1c8], 0x1 ;  /* 0x00007200120a0a11 */ /* 0x040fe200078208ff */
[----:B------:R-:W-:Y:S03]  /*bc60*/  FADD.FTZ R169, R169, R164 ;  /* 0x000000a4a9a97221 */ /* 0x000fe60000010000 */
[----:B------:R-:W-:Y:S01]  /*bc70*/  @P0 LEA.HI.X R11, R18, c[0x0][0x1cc], R19, 0x1, P1 ;  /* 0x00007300120b0a11 */ /* 0x000fe200008f0c13 */
[----:B------:R-:W-:Y:S02]  /*bc80*/  FADD.FTZ R169, R166, R169 ;  /* 0x000000a9a6a97221 */ /* 0x000fe40000010000 */
[----:B------:R2:W-:Y:S02]  /*bc90*/  @P0 LDGSTS.E.BYPASS.LTC128B.128 [R3+0xe100], [R22.64], !P4 ;  /* 0x0e10000016030fae */ /* 0x0005e4000e101d48 */
[----:B------:R-:W-:Y:S04]  /*bca0*/  FADD.FTZ R168, R168, R169 ;  /* 0x000000a9a8a87221 */ /* 0x000fe80000010000 */
[----:B------:R-:W-:Y:S01]  /*bcb0*/  FADD.FTZ R168, R171, R168 ;  /* 0x000000a8aba87221 */ /* 0x000fe20000010000 */
[C---:B-1----:R-:W-:Y:S01]  /*bcc0*/  HMMA.16816.F32.BF16 R92, R136.reuse, R4, R92 ;  /* 0x00000004885c723c */ /* 0x042fe2000004185c */
[----:B------:R2:W-:Y:S02]  /*bcd0*/  @P0 LDGSTS.E.BYPASS.LTC128B.128 [R3+0x10100], [R16.64], !P6 ;  /* 0x1010000010030fae */ /* 0x0005e4000f101d48 */
[----:B------:R-:W-:Y:S04]  /*bce0*/  FADD.FTZ R177, R177, R168 ;  /* 0x000000a8b1b17221 */ /* 0x000fe80000010000 */
[----:B------:R-:W-:Y:S01]  /*bcf0*/  FADD.FTZ R178, R178, R177 ;  /* 0x000000b1b2b27221 */ /* 0x000fe20000010000 */
[----:B------:R-:W-:Y:S01]  /*bd00*/  HMMA.16816.F32.BF16 R96, R136, R6, R96 ;  /* 0x000000068860723c */ /* 0x000fe20000041860 */
[----:B------:R2:W-:Y:S03]  /*bd10*/  @P0 LDGSTS.E.BYPASS.LTC128B.128 [R3+0xd100], [R24.64], !P5 ;  /* 0x0d10000018030fae */ /* 0x0005e6000e901d48 */
[----:B------:R-:W-:Y:S04]  /*bd20*/  FADD.FTZ R179, R179, R178 ;  /* 0x000000b2b3b37221 */ /* 0x000fe80000010000 */
[----:B------:R-:W-:Y:S01]  /*bd30*/  FADD.FTZ R216, R180, R179 ;  /* 0x000000b3b4d87221 */ /* 0x000fe20000010000 */
[----:B------:R2:W-:Y:S08]  /*bd40*/  @P0 LDGSTS.E.BYPASS.LTC128B.128 [R3+0xf100], [R26.64], !P4 ;  /* 0x0f1000001a030fae */ /* 0x0005f0000e101d48 */
[----:B------:R2:W-:Y:S01]  /*bd50*/  @P0 LDGSTS.E.BYPASS.LTC128B.128 [R3+0x11100], [R10.64], !P6 ;  /* 0x111000000a030fae */ /* 0x0005e2000f101d48 */
[----:B------:R-:W-:Y:S02]  /*bd60*/  ISETP.GT.AND P0, PT, R228, R229, PT ;  /* 0x000000e5e400720c */ /* 0x000fe40003f04270 */
[----:B------:R-:W-:Y:S05]  /*bd70*/  MOV R228, R220 ;  /* 0x000000dc00e47202 */ /* 0x000fea0000000f00 */
[----:B------:R-:W0:Y:S01]  /*bd80*/  LDGDEPBAR ;  /* 0x00000000000079af */ /* 0x000e220000000000 */
[----:B--2---:R-:W-:Y:S05]  /*bd90*/  MOV R3, R0 ;  /* 0x0000000000037202 */ /* 0x004fea0000000f00 */
[----:B------:R-:W-:-:S05]  /*bda0*/  @P0 BRA `(.L_x_895) ;  /* 0xffffd1d000000947 */ /* 0x000fca000383ffff */
.L_x_894:
[----:B------:R-:W-:-:S13]  /*bdb0*/  ISETP.GE.AND P0, PT, R220, R193, PT ;  /* 0x000000c1dc00720c */ /* 0x000fda0003f06270 */
[----:B------:R-:W-:Y:S05]  /*bdc0*/  @!P0 BRA `(.L_x_896) ;  /* 0x000039b000008947 */ /* 0x000fea0003800000 */
[----:B------:R-:W-:Y:S01]  /*bdd0*/  ISETP.NE.AND P2, PT, R196, 0x1, PT ;  /* 0x00000001c400780c */ /* 0x000fe20003f45270 */
[----:B------:R-:W-:Y:S01]  /*bde0*/  IMAD.MOV.U32 R133, RZ, RZ, 0x40 ;  /* 0x00000040ff857424 */ /* 0x000fe200078e00ff */
[----:B------:R-:W-:Y:S01]  /*bdf0*/  LOP3.LUT P0, RZ, R218, 0x4, RZ, 0xc0, !PT ;  /* 0x00000004daff7812 */ /* 0x000fe2000780c0ff */
[----:B------:R-:W-:Y:S01]  /*be00*/  IMAD.MOV.U32 R3, RZ, RZ, R0 ;  /* 0x000000ffff037224 */ /* 0x000fe200078e0000 */
[C---:B------:R-:W-:Y:S01]  /*be10*/  IADD3 R218, P1, R204.reuse, 0x40, RZ ;  /* 0x00000040ccda7810 */ /* 0x040fe20007f3e0ff */
[----:B------:R-:W-:Y:S01]  /*be20*/  IMAD.MOV.U32 R132, RZ, RZ, R2 ;  /* 0x000000ffff847224 */ /* 0x000fe200078e0002 */
[----:B------:R-:W-:Y:S02]  /*be30*/  SEL R133, R133, 0xffffffc0, !P0 ;  /* 0xffffffc085857807 */ /* 0x000fe40004000000 */
[----:B------:R-:W-:Y:S01]  /*be40*/  IADD3 R226, P0, R204, 0x80, RZ ;  /* 0x00000080cce27810 */ /* 0x000fe20007f1e0ff */
[----:B------:R-:W-:Y:S01]  /*be50*/  IMAD.X R227, RZ, RZ, R209, P1 ;  /* 0x000000ffffe37224 */ /* 0x000fe200008e06d1 */
[----:B------:R-:W-:-:S03]  /*be60*/  IADD3 R224, P1, R206, 0x40, RZ ;  /* 0x00000040cee07810 */ /* 0x000fc60007f3e0ff */
[----:B------:R-:W-:Y:S01]  /*be70*/  IMAD.X R225, RZ, RZ, R209, P0 ;  /* 0x000000ffffe17224 */ /* 0x000fe200000e06d1 */
[----:B------:R-:W-:Y:S01]  /*be80*/  IADD3 R222, P0, R206, 0x80, RZ ;  /* 0x00000080cede7810 */ /* 0x000fe20007f1e0ff */
[----:B------:R-:W-:-:S04]  /*be90*/  @P2 IMAD.HI.U32 R219, R210, c[0x0][0x2c8], RZ ;  /* 0x0000b200d2db2a27 */ /* 0x000fc800078e00ff */
[----:B------:R-:W-:Y:S01]  /*bea0*/  IMAD.X R223, RZ, RZ, R213, P1 ;  /* 0x000000ffffdf7224 */ /* 0x000fe200008e06d5 */
[----:B------:R-:W-:Y:S01]  /*beb0*/  @P2 SHF.R.U32.HI R219, RZ, c[0x0][0x2cc], R219 ;  /* 0x0000b300ffdb2a19 */ /* 0x000fe200000116db */
[----:B------:R-:W-:Y:S02]  /*bec0*/  IMAD.X R221, RZ, RZ, R213, P0 ;  /* 0x000000ffffdd7224 */ /* 0x000fe400000e06d5 */
.L_x_905:
[----:B------:R-:W-:Y:S04]  /*bed0*/  DEPBAR.LE SB0, 0x2 ;  /* 0x000080800000791a */ /* 0x000fe80000000000 */
[----:B------:R-:W-:Y:S01]  /*bee0*/  BAR.SYNC.DEFER_BLOCKING 0x0 ;  /* 0x0000000000007b1d */ /* 0x000fe20000010000 */
[----:B------:R-:W-:Y:S01]  /*bef0*/  UIMAD UR4, UR5, 0x6000, URZ ;  /* 0x00006000050478a4 */ /* 0x000fe2000f8e023f */
[----:B------:R-:W-:Y:S02]  /*bf00*/  ISETP.GE.AND P0, PT, R193, R220, PT ;  /* 0x000000dcc100720c */ /* 0x000fe40003f06270 */
[----:B------:R-:W-:Y:S02]  /*bf10*/  ISETP.NE.AND P2, PT, R196, 0x1, PT ;  /* 0x00000001c400780c */ /* 0x000fe40003f45270 */
[----:B------:R-:W-:Y:S09]  /*bf20*/  ISETP.GE.AND P3, PT, R195, 0x1, PT ;  /* 0x00000001c300780c */ /* 0x000ff20003f66270 */
[----:B------:R-:W-:Y:S01]  /*bf30*/  @!P0 IADD3 R5, R220, -0x1, RZ ;  /* 0xffffffffdc058810 */ /* 0x000fe20007ffe0ff */
[----:B------:R-:W-:Y:S03]  /*bf40*/  @!P0 IMAD R179, R215, 0x6000, R214 ;  /* 0x00006000d7b38824 */ /* 0x000fe600078e02d6 */
[----:B------:R-:W-:Y:S01]  /*bf50*/  @!P0 SHF.R.S32.HI R2, RZ, 0x1f, R5 ;  /* 0x0000001fff028819 */ /* 0x000fe20000011405 */
[----:B------:R-:W-:Y:S04]  /*bf60*/  LDSM.16.M88.4 R32, [R190] ;  /* 0x00000000be20783b */ /* 0x000fe80000000200 */
[----:B------:R-:W-:Y:S04]  /*bf70*/  @!P0 IMAD R2, R2, c[0x0][0x208], RZ ;  /* 0x0000820002028a24 */ /* 0x000fe800078e02ff */
[C---:B------:R-:W-:Y:S01]  /*bf80*/  @!P0 IMAD R2, R5.reuse, c[0x0][0x20c], R2 ;  /* 0x0000830005028a24 */ /* 0x040fe200078e0202 */
[----:B------:R-:W1:Y:S01]  /*bf90*/  LDSM.16.M88.4 R8, [R188+UR4+0xc100] ;  /* 0x00c10004bc08783b */ /* 0x000e620008000200 */
[----:B------:R-:W-:Y:S04]  /*bfa0*/  @!P0 IMAD.WIDE.U32 R4, R5, c[0x0][0x208], RZ ;  /* 0x0000820005048a25 */ /* 0x000fe800078e00ff */
[C---:B------:R-:W-:Y:S01]  /*bfb0*/  @!P0 IMAD.SHL.U32 R149, R4.reuse, 0x40, RZ ;  /* 0x0000004004958824 */ /* 0x040fe200078e00ff */
[----:B------:R-:W-:Y:S01]  /*bfc0*/  @!P0 IADD3 R2, R5, R2, RZ ;  /* 0x0000000205028210 */ /* 0x000fe20007ffe0ff */
[----:B------:R-:W2:Y:S03]  /*bfd0*/  LDSM.16.M88.4 R16, [R188+UR4+0xc900] ;  /* 0x00c90004bc10783b */ /* 0x000ea60008000200 */
[----:B------:R-:W-:Y:S02]  /*bfe0*/  @!P0 IADD3 R5, P1, R149, R204, RZ ;  /* 0x000000cc95058210 */ /* 0x000fe40007f3e0ff */
[----:B------:R-:W-:Y:S02]  /*bff0*/  @!P0 SHF.L.U64.HI R2, R4, 0x6, R2 ;  /* 0x0000000604028819 */ /* 0x000fe40000010202 */
[----:B------:R-:W3:Y:S02]  /*c000*/  LDSM.16.M88.4 R24, [R188+UR4+0xd100] ;  /* 0x00d10004bc18783b */ /* 0x000ee40008000200 */
[----:B------:R-:W-:Y:S02]  /*c010*/  @!P0 IADD3.X R0, R2, R209, RZ, P1, !PT ;  /* 0x000000d102008210 */ /* 0x000fe40000ffe4ff */
[C---:B------:R-:W-:Y:S03]  /*c020*/  @!P0 LEA R172, P1, R5.reuse, c[0x0][0x1f8], 0x1 ;  /* 0x00007e0005ac8a11 */ /* 0x040fe600078208ff */
[----:B------:R-:W4:Y:S01]  /*c030*/  LDSM.16.M88.4 R136, [R188+UR4+0xd900] ;  /* 0x00d90004bc88783b */ /* 0x000f220008000200 */
[----:B------:R-:W-:Y:S02]  /*c040*/  @!P0 LEA.HI.X R173, R5, c[0x0][0x1fc], R0, 0x1, P1 ;  /* 0x00007f0005ad8a11 */ /* 0x000fe400008f0c00 */
[----:B------:R-:W-:Y:S02]  /*c050*/  IADD3 R0, R188, UR4, RZ ;  /* 0x00000004bc007c10 */ /* 0x000fe4000fffe0ff */
[----:B------:R-:W-:Y:S02]  /*c060*/  @!P0 IADD3 R12, P1, R149, R218, RZ ;  /* 0x000000da950c8210 */ /* 0x000fe40007f3e0ff */
[----:B------:R-:W-:Y:S01]  /*c070*/  LDSM.16.M88.4 R140, [R186] ;  /* 0x00000000ba8c783b */ /* 0x000fe20000000200 */
[-C--:B------:R-:W-:Y:S02]  /*c080*/  IADD3 R192, R189, R0.reuse, RZ ;  /* 0x00000000bdc07210 */ /* 0x080fe40007ffe0ff */
[----:B------:R-:W-:Y:S04]  /*c090*/  IADD3 R0, R133, R0, RZ ;  /* 0x0000000085007210 */ /* 0x000fe80007ffe0ff */
[----:B------:R-:W5:Y:S01]  /*c0a0*/  LDSM.16.M88.4 R144, [R192+0xc100] ;  /* 0x00c10000c090783b */ /* 0x000f620000000200 */
[C---:B-1----:R-:W-:Y:S07]  /*c0b0*/  HMMA.16816.F32.BF16 R4, R32.reuse, R8, RZ ;  /* 0x000000082004723c */ /* 0x042fee00000418ff */
[----:B------:R-:W-:Y:S01]  /*c0c0*/  @!P0 IMAD.X R9, R2, 0x1, R227, P1 ;  /* 0x0000000102098824 */ /* 0x000fe200008e06e3 */
[C---:B------:R-:W-:Y:S04]  /*c0d0*/  @!P0 LEA R168, P1, R12.reuse, c[0x0][0x1f8], 0x1 ;  /* 0x00007e000ca88a11 */ /* 0x040fe800078208ff */
[----:B------:R-:W-:Y:S02]  /*c0e0*/  @!P0 LEA.HI.X R169, R12, c[0x0][0x1fc], R9, 0x1, P1 ;  /* 0x00007f000ca98a11 */ /* 0x000fe400008f0c09 */
[C---:B------:R-:W-:Y:S01]  /*c0f0*/  HMMA.16816.F32.BF16 R8, R32.reuse, R10, RZ ;  /* 0x0000000a2008723c */ /* 0x040fe200000418ff */
[----:B------:R-:W-:Y:S05]  /*c100*/  @!P0 IADD3 R12, P1, R149, R226, RZ ;  /* 0x000000e2950c8210 */ /* 0x000fea0007f3e0ff */
[----:B------:R-:W-:Y:S01]  /*c110*/  @!P0 IMAD.X R13, R2, 0x1, R225, P1 ;  /* 0x00000001020d8824 */ /* 0x000fe200008e06e1 */
[C---:B------:R-:W-:Y:S05]  /*c120*/  @!P0 LEA R170, P1, R12.reuse, c[0x0][0x1f8], 0x1 ;  /* 0x00007e000caa8a11 */ /* 0x040fea00078208ff */
[----:B------:R-:W-:Y:S02]  /*c130*/  @!P0 LEA.HI.X R171, R12, c[0x0][0x1fc], R13, 0x1, P1 ;  /* 0x00007f000cab8a11 */ /* 0x000fe400008f0c0d */
[C---:B--2---:R-:W-:Y:S01]  /*c140*/  HMMA.16816.F32.BF16 R12, R32.reuse, R16, RZ ;  /* 0x00000010200c723c */ /* 0x044fe200000418ff */
[----:B------:R-:W-:Y:S04]  /*c150*/  @!P0 IADD3 R149, P1, R198, R149, RZ ;  /* 0x00000095c6958210 */ /* 0x000fe80007f3e0ff */
[----:B------:R-:W-:Y:S02]  /*c160*/  @!P0 IADD3.X R2, R197, R2, RZ, P1, !PT ;  /* 0x00000002c5028210 */ /* 0x000fe40000ffe4ff */
[C---:B------:R-:W-:Y:S01]  /*c170*/  @!P0 IADD3 R28, P1, R149.reuse, R204, RZ ;  /* 0x000000cc951c8210 */ /* 0x040fe20007f3e0ff */
[C---:B------:R-:W-:Y:S04]  /*c180*/  HMMA.16816.F32.BF16 R16, R32.reuse, R18, RZ ;  /* 0x000000122010723c */ /* 0x040fe800000418ff */
[----:B------:R-:W-:Y:S01]  /*c190*/  @!P0 IMAD.X R29, R2, 0x1, R209, P1 ;  /* 0x00000001021d8824 */ /* 0x000fe200008e06d1 */
[C---:B------:R-:W-:Y:S03]  /*c1a0*/  @!P0 LEA R174, P1, R28.reuse, c[0x0][0x1f8], 0x1 ;  /* 0x00007e001cae8a11 */ /* 0x040fe600078208ff */
[C---:B---3--:R-:W-:Y:S01]  /*c1b0*/  HMMA.16816.F32.BF16 R20, R32.reuse, R24, RZ ;  /* 0x000000182014723c */ /* 0x048fe200000418ff */
[----:B------:R-:W-:Y:S03]  /*c1c0*/  @!P0 LEA.HI.X R175, R28, c[0x0][0x1fc], R29, 0x1, P1 ;  /* 0x00007f001caf8a11 */ /* 0x000fe600008f0c1d */
[C---:B------:R-:W-:Y:S04]  /*c1d0*/  @!P0 IADD3 R148, P1, R149.reuse, R218, RZ ;  /* 0x000000da95948210 */ /* 0x040fe80007f3e0ff */
[C---:B------:R-:W-:Y:S01]  /*c1e0*/  HMMA.16816.F32.BF16 R24, R32.reuse, R26, RZ ;  /* 0x0000001a2018723c */ /* 0x040fe200000418ff */
[----:B------:R-:W-:Y:S03]  /*c1f0*/  @!P0 IADD3.X R151, R2, R227, RZ, P1, !PT ;  /* 0x000000e302978210 */ /* 0x000fe60000ffe4ff */
[C---:B------:R-:W-:Y:S04]  /*c200*/  @!P0 LEA R176, P1, R148.reuse, c[0x0][0x1f8], 0x1 ;  /* 0x00007e0094b08a11 */ /* 0x040fe800078208ff */
[C---:B----4-:R-:W-:Y:S01]  /*c210*/  HMMA.16816.F32.BF16 R28, R32.reuse, R136, RZ ;  /* 0x00000088201c723c */ /* 0x050fe200000418ff */
[----:B------:R-:W-:Y:S03]  /*c220*/  @!P0 LEA.HI.X R177, R148, c[0x0][0x1fc], R151, 0x1, P1 ;  /* 0x00007f0094b18a11 */ /* 0x000fe600008f0c97 */
[----:B------:R-:W-:Y:S02]  /*c230*/  @!P0 IADD3 R152, P1, R149, R226, RZ ;  /* 0x000000e295988210 */ /* 0x000fe40007f3e0ff */
[----:B------:R-:W1:Y:S02]  /*c240*/  LDSM.16.M88.4 R148, [R192+0xc900] ;  /* 0x00c90000c094783b */ /* 0x000e640000000200 */
[----:B------:R-:W-:Y:S01]  /*c250*/  HMMA.16816.F32.BF16 R32, R32, R138, RZ ;  /* 0x0000008a2020723c */ /* 0x000fe200000418ff */
[----:B------:R-:W-:Y:S03]  /*c260*/  @!P0 IMAD.X R153, R2, 0x1, R225, P1 ;  /* 0x0000000102998824 */ /* 0x000fe600008e06e1 */
[C---:B------:R-:W-:Y:S01]  /*c270*/  @!P0 LEA R180, P1, R152.reuse, c[0x0][0x1f8], 0x1 ;  /* 0x00007e0098b48a11 */ /* 0x040fe200078208ff */
[----:B------:R-:W2:Y:S01]  /*c280*/  LDSM.16.M88.4 R136, [R192+0xd100] ;  /* 0x00d10000c088783b */ /* 0x000ea20000000200 */
[----:B------:R-:W-:Y:S02]  /*c290*/  IMAD.IADD R2, R133, 0x1, R192 ;  /* 0x0000000185027824 */ /* 0x000fe400078e02c0 */
[C---:B-----5:R-:W-:Y:S05]  /*c2a0*/  HMMA.16816.F32.BF16 R4, R140.reuse, R144, R4 ;  /* 0x000000908c04723c */ /* 0x060fea0000041804 */
[----:B------:R-:W-:Y:S02]  /*c2b0*/  @!P0 LEA.HI.X R181, R152, c[0x0][0x1fc], R153, 0x1, P1 ;  /* 0x00007f0098b58a11 */ /* 0x000fe400008f0c99 */
[----:B------:R-:W3:Y:S01]  /*c2c0*/  LDSM.16.M88.4 R152, [R192+0xd900] ;  /* 0x00d90000c098783b */ /* 0x000ee20000000200 */
[C---:B------:R-:W-:Y:S06]  /*c2d0*/  HMMA.16816.F32.BF16 R8, R140.reuse, R146, R8 ;  /* 0x000000928c08723c */ /* 0x040fec0000041808 */
[----:B------:R-:W-:Y:S01]  /*c2e0*/  @!PT LDS RZ, [RZ] ;  /* 0x00000000fffff984 */ /* 0x000fe20000000800 */
[----:B------:R-:W-:Y:S01]  /*c2f0*/  @!PT LDS RZ, [RZ] ;  /* 0x00000000fffff984 */ /* 0x000fe20000000800 */
[----:B------:R-:W-:Y:S01]  /*c300*/  @!PT LDS RZ, [RZ] ;  /* 0x00000000fffff984 */ /* 0x000fe20000000800 */
[----:B------:R4:W-:Y:S07]  /*c310*/  @!P0 LDGSTS.E.BYPASS.LTC128B.128 [R179], [R172.64], !P5 ;  /* 0x00000000acb38fae */ /* 0x0009ee000e901d48 */
[----:B------:R5:W-:Y:S07]  /*c320*/  @!P0 LDGSTS.E.BYPASS.LTC128B.128 [R179+0x2000], [R168.64], !P4 ;  /* 0x02000000a8b38fae */ /* 0x000bee000e101d48 */
[----:B------:R5:W-:Y:S01]  /*c330*/  @!P0 LDGSTS.E.BYPASS.LTC128B.128 [R179+0x4000], [R170.64], !P6 ;  /* 0x04000000aab38fae */ /* 0x000be2000f101d48 */
[C---:B-1----:R-:W-:Y:S06]  /*c340*/  HMMA.16816.F32.BF16 R12, R140.reuse, R148, R12 ;  /* 0x000000948c0c723c */ /* 0x042fec000004180c */
[----:B------:R4:W-:Y:S02]  /*c350*/  @!P0 LDGSTS.E.BYPASS.LTC128B.128 [R179+0x1000], [R174.64], !P5 ;  /* 0x01000000aeb38fae */ /* 0x0009e4000e901d48 */
[C---:B------:R-:W-:Y:S05]  /*c360*/  HMMA.16816.F32.BF16 R16, R140.reuse, R150, R16 ;  /* 0x000000968c10723c */ /* 0x040fea0000041810 */
[----:B------:R1:W-:Y:S03]  /*c370*/  @!P0 LDGSTS.E.BYPASS.LTC128B.128 [R179+0x3000], [R176.64], !P4 ;  /* 0x03000000b0b38fae */ /* 0x0003e6000e101d48 */
[C---:B--2---:R-:W-:Y:S04]  /*c380*/  HMMA.16816.F32.BF16 R20, R140.reuse, R136, R20 ;  /* 0x000000888c14723c */ /* 0x044fe80000041814 */
[----:B------:R1:W-:Y:S01]  /*c390*/  @!P0 LDGSTS.E.BYPASS.LTC128B.128 [R179+0x5000], [R180.64], !P6 ;  /* 0x05000000b4b38fae */ /* 0x0003e2000f101d48 */
[C---:B------:R-:W-:Y:S02]  /*c3a0*/  ISETP.GE.AND P0, PT, R215.reuse, 0x1, PT ;  /* 0x00000001d700780c */ /* 0x040fe40003f06270 */
[----:B------:R-:W-:Y:S01]  /*c3b0*/  IADD3 R215, R215, 0x1, RZ ;  /* 0x00000001d7d77810 */ /* 0x000fe20007ffe0ff */
[C---:B------:R-:W-:Y:S03]  /*c3c0*/  HMMA.16816.F32.BF16 R24, R140.reuse, R138, R24 ;  /* 0x0000008a8c18723c */ /* 0x040fe60000041818 */
[----:B------:R-:W-:Y:S01]  /*c3d0*/  LDSM.16.M88.4 R156, [R185] ;  /* 0x00000000b99c783b */ /* 0x000fe20000000200 */
[----:B------:R-:W-:Y:S04]  /*c3e0*/  SEL R215, R215, RZ, !P0 ;  /* 0x000000ffd7d77207 */ /* 0x000fe80004000000 */
[C---:B---3--:R-:W-:Y:S02]  /*c3f0*/  HMMA.16816.F32.BF16 R28, R140.reuse, R152, R28 ;  /* 0x000000988c1c723c */ /* 0x048fe4000004181c */
[----:B------:R-:W2:Y:S06]  /*c400*/  LDSM.16.M88.4 R160, [R0+0xc100] ;  /* 0x00c1000000a0783b */ /* 0x000eac0000000200 */
[----:B------:R-:W-:Y:S01]  /*c410*/  HMMA.16816.F32.BF16 R32, R140, R154, R32 ;  /* 0x0000009a8c20723c */ /* 0x000fe20000041820 */
[----:B------:R-:W3:Y:S07]  /*c420*/  LDSM.16.M88.4 R164, [R0+0xc900] ;  /* 0x00c9000000a4783b */ /* 0x000eee0000000200 */
[----:B------:R-:W1:Y:S07]  /*c430*/  LDSM.16.M88.4 R144, [R0+0xd100] ;  /* 0x00d100000090783b */ /* 0x000e6e0000000200 */
[----:B------:R-:W1:Y:S07]  /*c440*/  LDSM.16.M88.4 R148, [R0+0xd900] ;  /* 0x00d900000094783b */ /* 0x000e6e0000000200 */
[----:B------:R-:W-:Y:S07]  /*c450*/  LDSM.16.M88.4 R136, [R184] ;  /* 0x00000000b888783b */ /* 0x000fee0000000200 */
[----:B-----5:R-:W5:Y:S01]  /*c460*/  LDSM.16.M88.4 R168, [R2+0xc100] ;  /* 0x00c1000002a8783b */ /* 0x020f620000000200 */
[C---:B--2---:R-:W-:Y:S06]  /*c470*/  HMMA.16816.F32.BF16 R4, R156.reuse, R160, R4 ;  /* 0x000000a09c04723c */ /* 0x044fec0000041804 */
[----:B------:R-:W2:Y:S02]  /*c480*/  LDSM.16.M88.4 R140, [R2+0xc900] ;  /* 0x00c90000028c783b */ /* 0x000ea40000000200 */
[C---:B------:R-:W-:Y:S05]  /*c490*/  HMMA.16816.F32.BF16 R8, R156.reuse, R162, R8 ;  /* 0x000000a29c08723c */ /* 0x040fea0000041808 */
[----:B------:R-:W2:Y:S03]  /*c4a0*/  LDSM.16.M88.4 R152, [R2+0xd100] ;  /* 0x00d100000298783b */ /* 0x000ea60000000200 */
[C---:B---3--:R-:W-:Y:S04]  /*c4b0*/  HMMA.16816.F32.BF16 R12, R156.reuse, R164, R12 ;  /* 0x000000a49c0c723c */ /* 0x048fe8000004180c */
[----:B------:R-:W3:Y:S04]  /*c4c0*/  LDSM.16.M88.4 R160, [R2+0xd900] ;  /* 0x00d9000002a0783b */ /* 0x000ee80000000200 */
[C---:B------:R-:W-:Y:S03]  /*c4d0*/  HMMA.16816.F32.BF16 R16, R156.reuse, R166, R16 ;  /* 0x000000a69c10723c */ /* 0x040fe60000041810 */
[----:B------:R-:W-:Y:S05]  /*c4e0*/  LDSM.16.M88.4 R164, [R188+UR4+0xe100] ;  /* 0x00e10004bca4783b */ /* 0x000fea0008000200 */
[C---:B-1----:R-:W-:Y:S02]  /*c4f0*/  HMMA.16816.F32.BF16 R20, R156.reuse, R144, R20 ;  /* 0x000000909c14723c */ /* 0x042fe40000041814 */
[----:B----4-:R-:W-:Y:S06]  /*c500*/  LDSM.16.M88.4 R172, [R192+0xf900] ;  /* 0x00f90000c0ac783b */ /* 0x010fec0000000200 */
[C---:B------:R-:W-:Y:S01]  /*c510*/  HMMA.16816.F32.BF16 R24, R156.reuse, R146, R24 ;  /* 0x000000929c18723c */ /* 0x040fe20000041818 */
[----:B------:R-:W1:Y:S07]  /*c520*/  LDSM.16.M88.4 R144, [R190+0x4000] ;  /* 0x00400000be90783b */ /* 0x000e6e0000000200 */
[C---:B------:R-:W-:Y:S01]  /*c530*/  HMMA.16816.F32.BF16 R28, R156.reuse, R148, R28 ;  /* 0x000000949c1c723c */ /* 0x040fe2000004181c */
[----:B------:R-:W-:Y:S07]  /*c540*/  LDSM.16.M88.4 R176, [R190+0x8000] ;  /* 0x00800000beb0783b */ /* 0x000fee0000000200 */
[----:B------:R-:W-:Y:S01]  /*c550*/  HMMA.16816.F32.BF16 R32, R156, R150, R32 ;  /* 0x000000969c20723c */ /* 0x000fe20000041820 */
[----:B------:R-:W4:Y:S07]  /*c560*/  LDSM.16.M88.4 R148, [R188+UR4+0xe900] ;  /* 0x00e90004bc94783b */ /* 0x000f2e0008000200 */
[C---:B-----5:R-:W-:Y:S01]  /*c570*/  HMMA.16816.F32.BF16 R4, R136.reuse, R168, R4 ;  /* 0x000000a88804723c */ /* 0x060fe20000041804 */
[----:B------:R-:W5:Y:S07]  /*c580*/  LDSM.16.M88.4 R156, [R188+UR4+0xf100] ;  /* 0x00f10004bc9c783b */ /* 0x000f6e0008000200 */
[C---:B------:R-:W-:Y:S01]  /*c590*/  HMMA.16816.F32.BF16 R8, R136.reuse, R170, R8 ;  /* 0x000000aa8808723c */ /* 0x040fe20000041808 */
[----:B------:R-:W1:Y:S07]  /*c5a0*/  LDSM.16.M88.4 R168, [R188+UR4+0xf900] ;  /* 0x00f90004bca8783b */ /* 0x000e6e0008000200 */
[C---:B--2---:R-:W-:Y:S01]  /*c5b0*/  HMMA.16816.F32.BF16 R12, R136.reuse, R140, R12 ;  /* 0x0000008c880c723c */ /* 0x044fe2000004180c */
[----:B------:R-:W-:Y:S07]  /*c5c0*/  LDSM.16.M88.4 R180, [R188+UR4+0x10100] ;  /* 0x01010004bcb4783b */ /* 0x000fee0008000200 */
[C---:B------:R-:W-:Y:S01]  /*c5d0*/  HMMA.16816.F32.BF16 R16, R136.reuse, R142, R16 ;  /* 0x0000008e8810723c */ /* 0x040fe20000041810 */
[----:B------:R-:W-:Y:S07]  /*c5e0*/  LDSM.16.M88.4 R140, [R192+0xe100] ;  /* 0x00e10000c08c783b */ /* 0x000fee0000000200 */
[C---:B------:R-:W-:Y:S01]  /*c5f0*/  HMMA.16816.F32.BF16 R20, R136.reuse, R152, R20 ;  /* 0x000000988814723c */ /* 0x040fe20000041814 */
[----:B------:R-:W0:Y:S07]  /*c600*/  LDGDEPBAR ;  /* 0x00000000000079af */ /* 0x000e2e0000000000 */
[C---:B------:R-:W-:Y:S01]  /*c610*/  HMMA.16816.F32.BF16 R24, R136.reuse, R154, R24 ;  /* 0x0000009a8818723c */ /* 0x040fe20000041818 */
[----:B------:R-:W-:Y:S07]  /*c620*/  LDSM.16.M88.4 R152, [R192+0xe900] ;  /* 0x00e90000c098783b */ /* 0x000fee0000000200 */
[C---:B---3--:R-:W-:Y:S08]  /*c630*/  HMMA.16816.F32.BF16 R28, R136.reuse, R160, R28 ;  /* 0x000000a0881c723c */ /* 0x048ff0000004181c */
[----:B------:R-:W-:Y:S01]  /*c640*/  HMMA.16816.F32.BF16 R32, R136, R162, R32 ;  /* 0x000000a28820723c */ /* 0x000fe20000041820 */
[----:B------:R-:W2:Y:S07]  /*c650*/  LDSM.16.M88.4 R136, [R186+0x4000] ;  /* 0x00400000ba88783b */ /* 0x000eae0000000200 */
[C---:B-1----:R-:W-:Y:S01]  /*c660*/  HMMA.16816.F32.BF16 R4, R144.reuse, R164, R4 ;  /* 0x000000a49004723c */ /* 0x042fe20000041804 */
[----:B------:R-:W1:Y:S07]  /*c670*/  LDSM.16.M88.4 R160, [R192+0xf100] ;  /* 0x00f10000c0a0783b */ /* 0x000e6e0000000200 */
[C---:B------:R-:W-:Y:S01]  /*c680*/  HMMA.16816.F32.BF16 R8, R144.reuse, R166, R8 ;  /* 0x000000a69008723c */ /* 0x040fe20000041808 */
[----:B------:R-:W-:Y:S07]  /*c690*/  LDSM.16.M88.4 R164, [R2+0xe100] ;  /* 0x00e1000002a4783b */ /* 0x000fee0000000200 */
[C---:B----4-:R-:W-:Y:S08]  /*c6a0*/  HMMA.16816.F32.BF16 R12, R144.reuse, R148, R12 ;  /* 0x00000094900c723c */ /* 0x050ff0000004180c */
[C---:B------:R-:W-:Y:S01]  /*c6b0*/  HMMA.16816.F32.BF16 R16, R144.reuse, R150, R16 ;  /* 0x000000969010723c */ /* 0x040fe20000041810 */
[----:B------:R-:W-:Y:S07]  /*c6c0*/  LDSM.16.M88.4 R148, [R185+0x4000] ;  /* 0x00400000b994783b */ /* 0x000fee0000000200 */
[C---:B-----5:R-:W-:Y:S08]  /*c6d0*/  HMMA.16816.F32.BF16 R20, R144.reuse, R156, R20 ;  /* 0x0000009c9014723c */ /* 0x060ff00000041814 */
[C---:B------:R-:W-:Y:S01]  /*c6e0*/  HMMA.16816.F32.BF16 R24, R144.reuse, R158, R24 ;  /* 0x0000009e9018723c */ /* 0x040fe20000041818 */
[----:B------:R-:W3:Y:S07]  /*c6f0*/  LDSM.16.M88.4 R156, [R0+0xe100] ;  /* 0x00e10000009c783b */ /* 0x000eee0000000200 */
[C---:B------:R-:W-:Y:S08]  /*c700*/  HMMA.16816.F32.BF16 R28, R144.reuse, R168, R28 ;  /* 0x000000a8901c723c */ /* 0x040ff0000004181c */
[----:B------:R-:W-:Y:S01]  /*c710*/  HMMA.16816.F32.BF16 R32, R144, R170, R32 ;  /* 0x000000aa9020723c */ /* 0x000fe20000041820 */
[----:B------:R-:W-:Y:S07]  /*c720*/  LDSM.16.M88.4 R144, [R0+0xf100] ;  /* 0x00f100000090783b */ /* 0x000fee0000000200 */
[C---:B--2---:R-:W-:Y:S08]  /*c730*/  HMMA.16816.F32.BF16 R4, R136.reuse, R140, R4 ;  /* 0x0000008c8804723c */ /* 0x044ff00000041804 */
[C---:B------:R-:W-:Y:S01]  /*c740*/  HMMA.16816.F32.BF16 R8, R136.reuse, R142, R8 ;  /* 0x0000008e8808723c */ /* 0x040fe20000041808 */
[----:B------:R-:W2:Y:S07]  /*c750*/  LDSM.16.M88.4 R140, [R0+0xe900] ;  /* 0x00e90000008c783b */ /* 0x000eae0000000200 */
[C---:B------:R-:W-:Y:S08]  /*c760*/  HMMA.16816.F32.BF16 R12, R136.reuse, R152, R12 ;  /* 0x00000098880c723c */ /* 0x040ff0000004180c */
[C---:B------:R-:W-:Y:S01]  /*c770*/  HMMA.16816.F32.BF16 R16, R136.reuse, R154, R16 ;  /* 0x0000009a8810723c */ /* 0x040fe20000041810 */
[----:B------:R-:W4:Y:S07]  /*c780*/  LDSM.16.M88.4 R152, [R0+0xf900] ;  /* 0x00f900000098783b */ /* 0x000f2e0000000200 */
[C---:B-1----:R-:W-:Y:S08]  /*c790*/  HMMA.16816.F32.BF16 R20, R136.reuse, R160, R20 ;  /* 0x000000a08814723c */ /* 0x042ff00000041814 */
[C---:B------:R-:W-:Y:S01]  /*c7a0*/  HMMA.16816.F32.BF16 R24, R136.reuse, R162, R24 ;  /* 0x000000a28818723c */ /* 0x040fe20000041818 */
[----:B------:R-:W1:Y:S07]  /*c7b0*/  LDSM.16.M88.4 R160, [R184+0x4000] ;  /* 0x00400000b8a0783b */ /* 0x000e6e0000000200 */
[C---:B------:R-:W-:Y:S08]  /*c7c0*/  HMMA.16816.F32.BF16 R28, R136.reuse, R172, R28 ;  /* 0x000000ac881c723c */ /* 0x040ff0000004181c */
[----:B------:R-:W-:Y:S07]  /*c7d0*/  HMMA.16816.F32.BF16 R32, R136, R174, R32 ;  /* 0x000000ae8820723c */ /* 0x000fee0000041820 */
[----:B------:R-:W-:Y:S01]  /*c7e0*/  IADD3 R136, R133, UR4, R188 ;  /* 0x0000000485887c10 */ /* 0x000fe2000fffe0bc */
[C---:B---3--:R-:W-:Y:S05]  /*c7f0*/  HMMA.16816.F32.BF16 R4, R148.reuse, R156, R4 ;  /* 0x0000009c9404723c */ /* 0x048fea0000041804 */
[----:B------:R-:W-:Y:S03]  /*c800*/  IADD3 R191, R189, R136, RZ ;  /* 0x00000088bdbf7210 */ /* 0x000fe60007ffe0ff */
[C---:B------:R-:W-:Y:S01]  /*c810*/  HMMA.16816.F32.BF16 R8, R148.reuse, R158, R8 ;  /* 0x0000009e9408723c */ /* 0x040fe20000041808 */
[----:B------:R-:W-:Y:S07]  /*c820*/  LDSM.16.M88.4 R156, [R192+0x10100] ;  /* 0x01010000c09c783b */ /* 0x000fee0000000200 */
[C---:B--2---:R-:W-:Y:S01]  /*c830*/  HMMA.16816.F32.BF16 R12, R148.reuse, R140, R12 ;  /* 0x0000008c940c723c */ /* 0x044fe2000004180c */
[----:B------:R-:W2:Y:S07]  /*c840*/  LDSM.16.M88.4 R136, [R191+0xe900] ;  /* 0x00e90000bf88783b */ /* 0x000eae0000000200 */
        /* <DEDUP_REMOVED lines=10> */
[C---:B-1----:R-:W-:Y:S01]  /*c8f0*/  HMMA.16816.F32.BF16 R4, R160.reuse, R164, R4 ;  /* 0x000000a4a004723c */ /* 0x042fe20000041804 */
[----:B------:R-:W1:Y:S07]  /*c900*/  LDSM.16.M88.4 R152, [R186+0x8000] ;  /* 0x00800000ba98783b */ /* 0x000e6e0000000200 */
[C---:B------:R-:W-:Y:S01]  /*c910*/  HMMA.16816.F32.BF16 R8, R160.reuse, R166, R8 ;  /* 0x000000a6a008723c */ /* 0x040fe20000041808 */
[----:B------:R-:W-:Y:S07]  /*c920*/  LDSM.16.M88.4 R164, [R192+0x11900] ;  /* 0x01190000c0a4783b */ /* 0x000fee0000000200 */
[C---:B--2---:R-:W-:Y:S08]  /*c930*/  HMMA.16816.F32.BF16 R12, R160.reuse, R136, R12 ;  /* 0x00000088a00c723c */ /* 0x044ff0000004180c */
[C---:B------:R-:W-:Y:S01]  /*c940*/  HMMA.16816.F32.BF16 R16, R160.reuse, R138, R16 ;  /* 0x0000008aa010723c */ /* 0x040fe20000041810 */
[----:B------:R-:W2:Y:S07]  /*c950*/  LDSM.16.M88.4 R136, [R192+0x10900] ;  /* 0x01090000c088783b */ /* 0x000eae0000000200 */
        /* <DEDUP_REMOVED lines=20> */
[C---:B-1----:R-:W-:Y:S08]  /*caa0*/  HMMA.16816.F32.BF16 R4, R152.reuse, R156, R4 ;  /* 0x0000009c9804723c */ /* 0x042ff00000041804 */
[C---:B------:R-:W-:Y:S08]  /*cab0*/  HMMA.16816.F32.BF16 R8, R152.reuse, R158, R8 ;  /* 0x0000009e9808723c */ /* 0x040ff00000041808 */
[C---:B--2---:R-:W-:Y:S08]  /*cac0*/  HMMA.16816.F32.BF16 R12, R152.reuse, R136, R12 ;  /* 0x00000088980c723c */ /* 0x044ff0000004180c */
        /* <DEDUP_REMOVED lines=37> */
[----:B------:R1:W1:Y:S10]  /*cd20*/  MUFU.TANH R170, R14 ;  /* 0x0000000e00aa7308 */ /* 0x0002740000002400 */
[----:B------:R1:W1:Y:S01]  /*cd30*/  MUFU.TANH R172, R15 ;  /* 0x0000000f00ac7308 */ /* 0x0002620000002400 */
[C---:B---3--:R-:W-:Y:S01]  /*cd40*/  HMMA.16816.F32.BF16 R20, R176.reuse, R4, R20 ;  /* 0x00000004b014723c */ /* 0x048fe20000041814 */
[----:B-----5:R-:W3:Y:S08]  /*cd50*/  LDSM.16.M88.4 R8, [R191+0x11900] ;  /* 0x01190000bf08783b */ /* 0x020ef00000000200 */
[----:B------:R-:W2:Y:S01]  /*cd60*/  MUFU.TANH R141, R141 ;  /* 0x0000008d008d7308 */ /* 0x000ea20000002400 */
[C---:B------:R-:W-:Y:S03]  /*cd70*/  HMMA.16816.F32.BF16 R24, R176.reuse, R6, R24 ;  /* 0x00000006b018723c */ /* 0x040fe60000041818 */
[----:B------:R-:W-:Y:S02]  /*cd80*/  FMUL.FTZ R5, R18, c[0x0][0x320] ;  /* 0x0000c80012057a20 */ /* 0x000fe40000410000 */
[----:B------:R-:W-:Y:S04]  /*cd90*/  FMUL.FTZ R4, R19, c[0x0][0x320] ;  /* 0x0000c80013047a20 */ /* 0x000fe80000410000 */
[----:B------:R-:W2:Y:S05]  /*cda0*/  MUFU.TANH R0, R0 ;  /* 0x0000000000007308 */ /* 0x000eaa0000002400 */
[----:B-1----:R-:W-:Y:S02]  /*cdb0*/  FMUL.FTZ R14, R21, c[0x0][0x320] ;  /* 0x0000c800150e7a20 */ /* 0x002fe40000410000 */
[----:B------:R-:W-:Y:S03]  /*cdc0*/  IMAD.MOV.U32 R21, RZ, RZ, R210 ;  /* 0x000000ffff157224 */ /* 0x000fe600078e00d2 */
[----:B------:R-:W1:Y:S01]  /*cdd0*/  MUFU.TANH R2, R2 ;  /* 0x0000000200027308 */ /* 0x000e620000002400 */
[----:B------:R-:W-:Y:S01]  /*cde0*/  @P2 MOV R21, R219 ;  /* 0x000000db00152202 */ /* 0x000fe20000000f00 */
[----:B------:R-:W-:Y:S02]  /*cdf0*/  FMUL.FTZ R175, R20, c[0x0][0x320] ;  /* 0x0000c80014af7a20 */ /* 0x000fe40000410000 */
[----:B------:R-:W-:Y:S02]  /*ce00*/  FMUL.FTZ R7, R22, c[0x0][0x320] ;  /* 0x0000c80016077a20 */ /* 0x000fe40000410000 */
[----:B------:R-:W-:Y:S02]  /*ce10*/  FMUL.FTZ R6, R23, c[0x0][0x320] ;  /* 0x0000c80017067a20 */ /* 0x000fe40000410000 */
[----:B------:R-:W-:Y:S02]  /*ce20*/  FMUL.FTZ R15, R24, c[0x0][0x320] ;  /* 0x0000c800180f7a20 */ /* 0x000fe40000410000 */
[----:B------:R-:W1:Y:S01]  /*ce30*/  MUFU.TANH R142, R142 ;  /* 0x0000008e008e7308 */ /* 0x000e620000002400 */
[----:B------:R-:W-:Y:S02]  /*ce40*/  FMUL.FTZ R25, R25, c[0x0][0x320] ;  /* 0x0000c80019197a20 */ /* 0x000fe40000410000 */
[----:B------:R-:W-:Y:S01]  /*ce50*/  FMUL.FTZ R26, R26, c[0x0][0x320] ;  /* 0x0000c8001a1a7a20 */ /* 0x000fe20000410000 */
[C---:B---3--:R-:W-:Y:S03]  /*ce60*/  HMMA.16816.F32.BF16 R28, R176.reuse, R8, R28 ;  /* 0x00000008b01c723c */ /* 0x048fe6000004181c */
[----:B------:R-:W-:Y:S03]  /*ce70*/  FMUL.FTZ R27, R27, c[0x0][0x320] ;  /* 0x0000c8001b1b7a20 */ /* 0x000fe60000410000 */
[----:B------:R-:W3:Y:S01]  /*ce80*/  MUFU.TANH R169, R169 ;  /* 0x000000a900a97308 */ /* 0x000ee20000002400 */
[----:B------:R-:W-:Y:S01]  /*ce90*/  IMAD.SHL.U32 R8, R220, 0x40, RZ ;  /* 0x00000040dc087824 */ /* 0x000fe200078e00ff */
[----:B------:R-:W-:Y:S01]  /*cea0*/  HMMA.16816.F32.BF16 R32, R176, R10, R32 ;  /* 0x0000000ab020723c */ /* 0x000fe20000041820 */
[----:B------:R-:W5:Y:S06]  /*ceb0*/  SHFL.IDX PT, R11, R21, RZ, 0x1c1f ;  /* 0x001c1fff150b7589 */ /* 0x000f6c00000e0000 */
[----:B------:R-:W-:Y:S01]  /*cec0*/  IADD3 R10, -R211, 0x1, -R8 ;  /* 0x00000001d30a7810 */ /* 0x000fe20007ffe908 */
[----:B------:R-:W1:Y:S04]  /*ced0*/  MUFU.TANH R167, R167 ;  /* 0x000000a700a77308 */ /* 0x000e680000002400 */
[----:B------:R-:W-:Y:S04]  /*cee0*/  IADD3 R10, -R203, R10, R194 ;  /* 0x0000000acb0a7210 */ /* 0x000fe80007ffe1c2 */
[----:B------:R-:W-:Y:S01]  /*cef0*/  FMUL.FTZ R153, R28, c[0x0][0x320] ;  /* 0x0000c8001c997a20 */ /* 0x000fe20000410000 */
[C---:B------:R-:W-:Y:S01]  /*cf00*/  IADD3 R16, R10.reuse, c[0x0][0x328], RZ ;  /* 0x0000ca000a107a10 */ /* 0x040fe20007ffe0ff */
[----:B------:R-:W1:Y:S01]  /*cf10*/  MUFU.TANH R12, R12 ;  /* 0x0000000c000c7308 */ /* 0x000e620000002400 */
[----:B------:R-:W-:Y:S01]  /*cf20*/  FMUL.FTZ R29, R29, c[0x0][0x320] ;  /* 0x0000c8001d1d7a20 */ /* 0x000fe20000410000 */
[----:B------:R-:W-:Y:S01]  /*cf30*/  IADD3 R10, R10, UR6, RZ ;  /* 0x000000060a0a7c10 */ /* 0x000fe2000fffe0ff */
[----:B------:R-:W-:Y:S02]  /*cf40*/  FMUL.FTZ R30, R30, c[0x0][0x320] ;  /* 0x0000c8001e1e7a20 */ /* 0x000fe40000410000 */
[----:B------:R-:W-:Y:S02]  /*cf50*/  FMUL.FTZ R31, R31, c[0x0][0x320] ;  /* 0x0000c8001f1f7a20 */ /* 0x000fe40000410000 */
[----:B------:R-:W-:Y:S01]  /*cf60*/  FMUL.FTZ R149, R32, c[0x0][0x320] ;  /* 0x0000c80020957a20 */ /* 0x000fe20000410000 */
[-C--:B-----5:R-:W-:Y:S01]  /*cf70*/  IADD3 R20, R16, R11.reuse, RZ ;  /* 0x0000000b10147210 */ /* 0x0a0fe20007ffe0ff */
[----:B------:R-:W-:Y:S01]  /*cf80*/  FMUL.FTZ R33, R33, c[0x0][0x320] ;  /* 0x0000c80021217a20 */ /* 0x000fe20000410000 */
[----:B------:R-:W1:Y:S01]  /*cf90*/  MUFU.TANH R13, R13 ;  /* 0x0000000d000d7308 */ /* 0x000e620000002400 */
[----:B------:R-:W-:Y:S01]  /*cfa0*/  FMUL.FTZ R34, R34, c[0x0][0x320] ;  /* 0x0000c80022227a20 */ /* 0x000fe20000410000 */
[----:B------:R-:W-:Y:S01]  /*cfb0*/  IADD3 R18, R10, R11, RZ ;  /* 0x0000000b0a127210 */ /* 0x000fe20007ffe0ff */
[----:B------:R-:W-:Y:S07]  /*cfc0*/  FMUL.FTZ R35, R35, c[0x0][0x320] ;  /* 0x0000c80023237a20 */ /* 0x000fee0000410000 */
        /* <DEDUP_REMOVED lines=32> */
.L_x_899:
[----:B------:R-:W-:Y:S04]  /*d1d0*/  MOV R9, c[0x0][0x32c] ;  /* 0x0000cb0000097a02 */ /* 0x000fe80000000f00 */
[----:B------:R-:W-:Y:S11]  /*d1e0*/  ISETP.NE.AND P0, PT, R9, 0x1, PT ;  /* 0x000000010900780c */ /* 0x000ff60003f05270 */
[----:B------:R-:W-:Y:S02]  /*d1f0*/  @!UPT UIADD3 URZ, URZ, URZ, URZ ;  /* 0x0000003f3f3ff290 */ /* 0x000fe4000fffe03f */
[----:B------:R-:W-:Y:S05]  /*d200*/  @P0 IMAD.HI.U32 R9, R11, c[0x0][0x330], RZ ;  /* 0x0000cc000b090a27 */ /* 0x000fea00078e00ff */
[----:B------:R-:W-:Y:S02]  /*d210*/  @P0 SHF.R.U32.HI R11, RZ, c[0x0][0x334], R9 ;  /* 0x0000cd00ff0b0a19 */ /* 0x000fe40000011609 */
.L_x_900:
[----:B------:R-:W-:Y:S05]  /*d220*/  BSYNC B0 ;  /* 0x0000000000007941 */ /* 0x000fea0003800000 */
.L_x_898:
[----:B------:R-:W-:Y:S04]  /*d230*/  IMAD R22, R11, c[0x0][0x32c], -R8 ;  /* 0x0000cb000b167a24 */ /* 0x000fe800078e0a08 */
[----:B------:R-:W-:Y:S05]  /*d240*/  IMAD.IADD R11, R22, 0x1, -R211 ;  /* 0x00000001160b7824 */ /* 0x000fea00078e0ad3 */
[----:B------:R-:W-:Y:S02]  /*d250*/  IADD3 R9, R11, c[0x0][0x32c], RZ ;  /* 0x0000cb000b097a10 */ /* 0x000fe40007ffe0ff */
[----:B------:R-:W-:Y:S02]  /*d260*/  IMNMX R18, R18, R11, !PT ;  /* 0x0000000b12127217 */ /* 0x000fe40007800200 */
[----:B------:R-:W-:Y:S02]  /*d270*/  IMNMX R20, R20, R9, PT ;  /* 0x0000000914147217 */ /* 0x000fe40003800200 */
.L_x_897:
[----:B--234-:R-:W-:Y:S04]  /*d280*/  ISETP.GT.AND P2, PT, R220, -0x1, PT ;  /* 0xffffffffdc00780c */ /* 0x01cfe80003f44270 */
[----:B------:R-:W-:Y:S04]  /*d290*/  ISETP.GT.AND P0, PT, R18, RZ, P2 ;  /* 0x000000ff1200720c */ /* 0x000fe80001704270 */
[----:B------:R-:W-:Y:S04]  /*d2a0*/  ISETP.LT.OR P0, PT, R20, 0x1, P0 ;  /* 0x000000011400780c */ /* 0x000fe80000701670 */
[----:B------:R-:W-:Y:S02]  /*d2b0*/  FSEL R19, R140, -INF , !P0 ;  /* 0xff8000008c137808 */ /* 0x000fe40004000000 */
[----:B------:R-:W-:Y:S04]  /*d2c0*/  ISETP.GT.AND P0, PT, R18, 0x1, P2 ;  /* 0x000000011200780c */ /* 0x000fe80001704270 */
[----:B------:R-:W-:Y:S04]  /*d2d0*/  ISETP.LT.OR P0, PT, R20, 0x2, P0 ;  /* 0x000000021400780c */ /* 0x000fe80000701670 */
[----:B------:R-:W-:Y:S02]  /*d2e0*/  FSEL R17, R141, -INF , !P0 ;  /* 0xff8000008d117808 */ /* 0x000fe40004000000 */
[----:B------:R-:W-:Y:S04]  /*d2f0*/  ISETP.GT.AND P0, PT, R18, 0x8, P2 ;  /* 0x000000081200780c */ /* 0x000fe80001704270 */
[----:B------:R-:W-:Y:S04]  /*d300*/  ISETP.LT.OR P0, PT, R20, 0x9, P0 ;  /* 0x000000091400780c */ /* 0x000fe80000701670 */
[----:B-1----:R-:W-:Y:S02]  /*d310*/  FSEL R11, R142, -INF , !P0 ;  /* 0xff8000008e0b7808 */ /* 0x002fe40004000000 */
[----:B------:R-:W-:Y:S04]  /*d320*/  ISETP.GT.AND P0, PT, R18, 0x9, P2 ;  /* 0x000000091200780c */ /* 0x000fe80001704270 */
[----:B------:R-:W-:Y:S04]  /*d330*/  ISETP.LT.OR P0, PT, R20, 0xa, P0 ;  /* 0x0000000a1400780c */ /* 0x000fe80000701670 */
[----:B------:R-:W-:Y:S02]  /*d340*/  FSEL R9, R143, -INF , !P0 ;  /* 0xff8000008f097808 */ /* 0x000fe40004000000 */
        /* <DEDUP_REMOVED lines=21> */
[----:B------:R-:W-:Y:S01]  /*d4a0*/  ISETP.GT.AND P0, PT, R18, 0x29, P2 ;  /* 0x000000291200780c */ /* 0x000fe20001704270 */
[----:B------:R-:W1:Y:S03]  /*d4b0*/  SHFL.IDX PT, R15, R21, 0x1, 0x1c1f ;  /* 0x003c1f00150f7f89 */ /* 0x000e6600000e0000 */
[----:B------:R-:W-:Y:S04]  /*d4c0*/  ISETP.LT.OR P0, PT, R20, 0x2a, P0 ;  /* 0x0000002a1400780c */ /* 0x000fe80000701670 */
[----:B------:R-:W-:Y:S02]  /*d4d0*/  FSEL R155, R155, -INF , !P0 ;  /* 0xff8000009b9b7808 */ /* 0x000fe40004000000 */
[----:B------:R-:W-:Y:S04]  /*d4e0*/  ISETP.GT.AND P0, PT, R18, 0x30, P2 ;  /* 0x000000301200780c */ /* 0x000fe80001704270 */
[----:B------:R-:W-:Y:S04]  /*d4f0*/  ISETP.LT.OR P0, PT, R20, 0x31, P0 ;  /* 0x000000311400780c */ /* 0x000fe80000701670 */
[----:B------:R-:W-:Y:S02]  /*d500*/  FSEL R153, R153, -INF , !P0 ;  /* 0xff80000099997808 */ /* 0x000fe40004000000 */
[----:B------:R-:W-:Y:S04]  /*d510*/  ISETP.GT.AND P0, PT, R18, 0x31, P2 ;  /* 0x000000311200780c */ /* 0x000fe80001704270 */
[----:B------:R-:W-:Y:S01]  /*d520*/  ISETP.LT.OR P0, PT, R20, 0x32, P0 ;  /* 0x000000321400780c */ /* 0x000fe20000701670 */
[--C-:B-1----:R-:W-:Y:S02]  /*d530*/  IMAD.IADD R16, R16, 0x1, R15.reuse ;  /* 0x0000000110107824 */ /* 0x102fe400078e020f */
[----:B------:R-:W-:Y:S01]  /*d540*/  IMAD.IADD R13, R10, 0x1, R15 ;  /* 0x000000010a0d7824 */ /* 0x000fe200078e020f */
[----:B------:R-:W-:Y:S02]  /*d550*/  FSEL R151, R151, -INF , !P0 ;  /* 0xff80000097977808 */ /* 0x000fe40004000000 */
[----:B------:R-:W-:Y:S04]  /*d560*/  ISETP.GT.AND P0, PT, R18, 0x38, P2 ;  /* 0x000000381200780c */ /* 0x000fe80001704270 */
[----:B------:R-:W-:Y:S04]  /*d570*/  ISETP.LT.OR P0, PT, R20, 0x39, P0 ;  /* 0x000000391400780c */ /* 0x000fe80000701670 */
        /* <DEDUP_REMOVED lines=18> */
.L_x_903:
[----:B------:R-:W-:Y:S04]  /*d6a0*/  MOV R10, c[0x0][0x32c] ;  /* 0x0000cb00000a7a02 */ /* 0x000fe80000000f00 */
[----:B------:R-:W-:Y:S11]  /*d6b0*/  ISETP.NE.AND P0, PT, R10, 0x1, PT ;  /* 0x000000010a00780c */ /* 0x000ff60003f05270 */
[----:B------:R-:W-:Y:S02]  /*d6c0*/  @!UPT UIADD3 URZ, URZ, URZ, URZ ;  /* 0x0000003f3f3ff290 */ /* 0x000fe4000fffe03f */
[----:B------:R-:W-:Y:S05]  /*d6d0*/  @P0 IMAD.HI.U32 R10, R15, c[0x0][0x330], RZ ;  /* 0x0000cc000f0a0a27 */ /* 0x000fea00078e00ff */
[----:B------:R-:W-:Y:S02]  /*d6e0*/  @P0 SHF.R.U32.HI R15, RZ, c[0x0][0x334], R10 ;  /* 0x0000cd00ff0f0a19 */ /* 0x000fe4000001160a */
.L_x_904:
[----:B------:R-:W-:Y:S05]  /*d6f0*/  BSYNC B0 ;  /* 0x0000000000007941 */ /* 0x000fea0003800000 */
.L_x_902:
[----:B------:R-:W-:Y:S04]  /*d700*/  IMAD R8, R15, c[0x0][0x32c], -R8 ;  /* 0x0000cb000f087a24 */ /* 0x000fe800078e0a08 */
[----:B------:R-:W-:Y:S05]  /*d710*/  IMAD.IADD R8, R8, 0x1, -R211 ;  /* 0x0000000108087824 */ /* 0x000fea00078e0ad3 */
[----:B------:R-:W-:Y:S02]  /*d720*/  IADD3 R15, R8, c[0x0][0x32c], RZ ;  /* 0x0000cb00080f7a10 */ /* 0x000fe40007ffe0ff */
[----:B------:R-:W-:Y:S02]  /*d730*/  IMNMX R13, R13, R8, !PT ;  /* 0x000000080d0d7217 */ /* 0x000fe40007800200 */
[----:B------:R-:W-:Y:S02]  /*d740*/  IMNMX R16, R16, R15, PT ;  /* 0x0000000f10107217 */ /* 0x000fe40003800200 */
.L_x_901:
[C---:B------:R-:W-:Y:S01]  /*d750*/  ISETP.GT.AND P0, PT, R13.reuse, RZ, P2 ;  /* 0x000000ff0d00720c */ /* 0x040fe20001704270 */
[----:B------:R-:W-:Y:S04]  /*d760*/  DEPBAR.LE SB0, 0x2 ;  /* 0x000080800000791a */ /* 0x000fe80000000000 */
[----:B------:R-:W-:Y:S01]  /*d770*/  BAR.SYNC.DEFER_BLOCKING 0x0 ;  /* 0x0000000000007b1d */ /* 0x000fe20000010000 */
[----:B------:R-:W-:Y:S01]  /*d780*/  ISETP.LT.OR P0, PT, R16, 0x1, P0 ;  /* 0x000000011000780c */ /* 0x000fe20000701670 */
[----:B------:R-:W-:Y:S01]  /*d790*/  UIADD3 UR7, UR5, 0x1, URZ ;  /* 0x0000000105077890 */ /* 0x000fe2000fffe03f */
[C---:B------:R-:W-:Y:S01]  /*d7a0*/  ISETP.GT.AND P1, PT, R13.reuse, 0x38, P2 ;  /* 0x000000380d00780c */ /* 0x040fe20001724270 */
        /* <DEDUP_REMOVED lines=16> */
[C---:B------:R-:W-:Y:S02]  /*d8b0*/  ISETP.LT.OR P0, PT, R16.reuse, 0xa, P0 ;  /* 0x0000000a1000780c */ /* 0x040fe40000701670 */
        /* <DEDUP_REMOVED lines=27> */
[----:B------:R-:W-:Y:S01]  /*da70*/  FMNMX.FTZ R7, R12, R3, !PT ;  /* 0x000000030c077209 */ /* 0x000fe20007810000 */
[----:B------:R-:W1:Y:S01]  /*da80*/  SHFL.BFLY PT, R5, R0, 0x2, 0x1f ;  /* 0x0c401f0000057f89 */ /* 0x000e6200000e0000 */
[C---:B------:R-:W-:Y:S02]  /*da90*/  ISETP.GT.AND P0, PT, R13.reuse, 0x21, P2 ;  /* 0x000000210d00780c */ /* 0x040fe40001704270 */
[----:B------:R-:W-:Y:S02]  /*daa0*/  FMNMX.FTZ R7, R10, R7, !PT ;  /* 0x000000070a077209 */ /* 0x000fe40007810000 */
[----:B------:R-:W-:Y:S02]  /*dab0*/  ISETP.LT.OR P0, PT, R16, 0x22, P0 ;  /* 0x000000221000780c */ /* 0x000fe40000701670 */
[----:B------:R-:W-:Y:S02]  /*dac0*/  FMNMX.FTZ R7, R136, R7, !PT ;  /* 0x0000000788077209 */ /* 0x000fe40007810000 */
[----:B------:R-:W-:Y:S02]  /*dad0*/  FSEL R176, R6, -INF , !P0 ;  /* 0xff80000006b07808 */ /* 0x000fe40004000000 */
[----:B------:R-:W-:Y:S02]  /*dae0*/  FMNMX.FTZ R7, R8, R7, !PT ;  /* 0x0000000708077209 */ /* 0x000fe40007810000 */
        /* <DEDUP_REMOVED lines=59> */
[----:B------:R-:W-:Y:S01]  /*dea0*/  MUFU.EX2 R158, R158 ;  /* 0x0000009e009e7308 */ /* 0x000fe20000000800 */
[----:B------:R-:W-:Y:S01]  /*deb0*/  FSEL R4, R0, RZ, P0 ;  /* 0x000000ff00047208 */ /* 0x000fe20000000000 */
[--C-:B------:R-:W-:Y:S01]  /*dec0*/  FFMA.FTZ R175, R175, c[0x0][0x2d0], -R152.reuse ;  /* 0x0000b400afaf7a23 */ /* 0x100fe20000010898 */
[----:B------:R-:W-:Y:S01]  /*ded0*/  FSEL R145, R145, RZ, P0 ;  /* 0x000000ff91917208 */ /* 0x000fe20000000000 */
[--C-:B------:R-:W-:Y:S02]  /*dee0*/  FFMA.FTZ R180, R179, c[0x0][0x2d0], -R152.reuse ;  /* 0x0000b400b3b47a23 */ /* 0x100fe40000010898 */
[----:B------:R-:W-:Y:S02]  /*def0*/  FADD.FTZ R4, -R4, R3 ;  /* 0x0000000304047221 */ /* 0x000fe40000010100 */
[--C-:B------:R-:W-:Y:S02]  /*df00*/  FFMA.FTZ R165, R12, c[0x0][0x2d0], -R145.reuse ;  /* 0x0000b4000ca57a23 */ /* 0x100fe40000010891 */
[----:B------:R-:W1:Y:S01]  /*df10*/  LDSM.16.MT88.4 R12, [R135+UR4+0x100] ;  /* 0x00010004870c783b */ /* 0x000e620008004200 */
[--C-:B------:R-:W-:Y:S01]  /*df20*/  FFMA.FTZ R164, R10, c[0x0][0x2d0], -R145.reuse ;  /* 0x0000b4000aa47a23 */ /* 0x100fe20000010891 */
[----:B------:R-:W3:Y:S01]  /*df30*/  MUFU.EX2 R159, R159 ;  /* 0x0000009f009f7308 */ /* 0x000ee20000000800 */
[--C-:B------:R-:W-:Y:S01]  /*df40*/  FFMA.FTZ R160, R136, c[0x0][0x2d0], -R145.reuse ;  /* 0x0000b40088a07a23 */ /* 0x100fe20000010891 */
[----:B--2---:R-:W-:Y:S01]  /*df50*/  F2FP.BF16.PACK_AB R136, R161, R162 ;  /* 0x000000a2a188723e */ /* 0x004fe200000010ff */
[--C-:B------:R-:W-:Y:S02]  /*df60*/  FFMA.FTZ R163, R8, c[0x0][0x2d0], -R145.reuse ;  /* 0x0000b40008a37a23 */ /* 0x100fe40000010891 */
[----:B------:R-:W-:Y:S01]  /*df70*/  FMUL.FTZ R3, R4, c[0x0][0x2d0] ;  /* 0x0000b40004037a20 */ /* 0x000fe20000410000 */
[----:B------:R-:W-:Y:S01]  /*df80*/  IADD3 R4, R135, UR4, RZ ;  /* 0x0000000487047c10 */ /* 0x000fe2000fffe0ff */
[--C-:B------:R-:W-:Y:S02]  /*df90*/  FFMA.FTZ R173, R140, c[0x0][0x2d0], -R145.reuse ;  /* 0x0000b4008cad7a23 */ /* 0x100fe40000010891 */
[--C-:B------:R-:W-:Y:S01]  /*dfa0*/  FFMA.FTZ R181, R154, c[0x0][0x2d0], -R145.reuse ;  /* 0x0000b4009ab57a23 */ /* 0x100fe20000010891 */
[----:B------:R-:W2:Y:S01]  /*dfb0*/  MUFU.EX2 R132, R132 ;  /* 0x0000008400847308 */ /* 0x000ea20000000800 */
[----:B------:R-:W-:Y:S01]  /*dfc0*/  IADD3 R156, R187, R4, RZ ;  /* 0x00000004bb9c7210 */ /* 0x000fe20007ffe0ff */
[--C-:B------:R-:W-:Y:S02]  /*dfd0*/  FFMA.FTZ R228, R150, c[0x0][0x2d0], -R145.reuse ;  /* 0x0000b40096e47a23 */ /* 0x100fe40000010891 */
[--C-:B------:R-:W-:Y:S02]  /*dfe0*/  FFMA.FTZ R229, R148, c[0x0][0x2d0], -R145.reuse ;  /* 0x0000b40094e57a23 */ /* 0x100fe40000010891 */
[----:B------:R-:W4:Y:S01]  /*dff0*/  LDSM.16.MT88.4 R20, [R156+0x100] ;  /* 0x000100009c14783b */ /* 0x000f220000004200 */
[--C-:B------:R-:W-:Y:S02]  /*e000*/  FFMA.FTZ R230, R146, c[0x0][0x2d0], -R145.reuse ;  /* 0x0000b40092e67a23 */ /* 0x100fe40000010891 */
[--C-:B------:R-:W-:Y:S01]  /*e010*/  FFMA.FTZ R170, R170, c[0x0][0x2d0], -R145.reuse ;  /* 0x0000b400aaaa7a23 */ /* 0x100fe20000010891 */
[----:B------:R-:W-:Y:S01]  /*e020*/  MUFU.EX2 R165, R165 ;  /* 0x000000a500a57308 */ /* 0x000fe20000000800 */
[--C-:B------:R-:W-:Y:S02]  /*e030*/  FFMA.FTZ R171, R172, c[0x0][0x2d0], -R145.reuse ;  /* 0x0000b400acab7a23 */ /* 0x100fe40000010891 */
[--C-:B------:R-:W-:Y:S01]  /*e040*/  FFMA.FTZ R172, R142, c[0x0][0x2d0], -R145.reuse ;  /* 0x0000b4008eac7a23 */ /* 0x100fe20000010891 */
[----:B---3--:R-:W-:Y:S01]  /*e050*/  F2FP.BF16.PACK_AB R138, R159, R158 ;  /* 0x0000009e9f8a723e */ /* 0x008fe200000010ff */
[----:B------:R-:W-:Y:S01]  /*e060*/  LDSM.16.MT88.4 R140, [R134+UR4+0x2900] ;  /* 0x00290004868c783b */ /* 0x000fe20008004200 */
[--C-:B------:R-:W-:Y:S02]  /*e070*/  FFMA.FTZ R177, R177, c[0x0][0x2d0], -R152.reuse ;  /* 0x0000b400b1b17a23 */ /* 0x100fe40000010898 */
[--C-:B------:R-:W-:Y:S02]  /*e080*/  FFMA.FTZ R178, R178, c[0x0][0x2d0], -R145.reuse ;  /* 0x0000b400b2b27a23 */ /* 0x100fe40000010891 */
[----:B------:R-:W3:Y:S01]  /*e090*/  MUFU.EX2 R164, R164 ;  /* 0x000000a400a47308 */ /* 0x000ee20000000800 */
[--C-:B------:R-:W-:Y:S02]  /*e0a0*/  FFMA.FTZ R179, R176, c[0x0][0x2d0], -R145.reuse ;  /* 0x0000b400b0b37a23 */ /* 0x100fe40000010891 */
[----:B------:R-:W-:Y:S01]  /*e0b0*/  LDSM.16.MT88.4 R148, [R135+UR4+0x3900] ;  /* 0x003900048794783b */ /* 0x000fe20008004200 */
        /* <DEDUP_REMOVED lines=12> */
[----:B---3--:R-:W-:Y:S01]  /*e180*/  F2FP.BF16.PACK_AB R137, R164, R165 ;  /* 0x000000a5a489723e */ /* 0x008fe200000010ff */
[C---:B------:R-:W-:Y:S02]  /*e190*/  FMUL.FTZ R36, R132.reuse, R36 ;  /* 0x0000002484247220 */ /* 0x040fe40000410000 */
[C---:B------:R-:W-:Y:S02]  /*e1a0*/  FMUL.FTZ R37, R132.reuse, R37 ;  /* 0x0000002584257220 */ /* 0x040fe40000410000 */
[--C-:B------:R-:W-:Y:S01]  /*e1b0*/  FFMA.FTZ R176, R153, c[0x0][0x2d0], -R152.reuse ;  /* 0x0000b40099b07a23 */ /* 0x100fe20000010898 */
[----:B------:R-:W3:Y:S01]  /*e1c0*/  MUFU.EX2 R3, R3 ;  /* 0x0000000300037308 */ /* 0x000ee20000000800 */
[----:B------:R-:W-:Y:S02]  /*e1d0*/  FFMA.FTZ R152, R147, c[0x0][0x2d0], -R152 ;  /* 0x0000b40093987a23 */ /* 0x000fe40000010898 */
[C---:B------:R-:W-:Y:S02]  /*e1e0*/  FMUL.FTZ R40, R132.reuse, R40 ;  /* 0x0000002884287220 */ /* 0x040fe40000410000 */
[C---:B------:R-:W-:Y:S02]  /*e1f0*/  FMUL.FTZ R41, R132.reuse, R41 ;  /* 0x0000002984297220 */ /* 0x040fe40000410000 */
[C---:B------:R-:W-:Y:S02]  /*e200*/  FMUL.FTZ R44, R132.reuse, R44 ;  /* 0x0000002c842c7220 */ /* 0x040fe40000410000 */
[C---:B------:R-:W-:Y:S01]  /*e210*/  FMUL.FTZ R45, R132.reuse, R45 ;  /* 0x0000002d842d7220 */ /* 0x040fe20000410000 */
[----:B------:R5:W-:Y:S01]  /*e220*/  MUFU.EX2 R192, R152 ;  /* 0x0000009800c07308 */ /* 0x000be20000000800 */
[C---:B------:R-:W-:Y:S02]  /*e230*/  FMUL.FTZ R48, R132.reuse, R48 ;  /* 0x0000003084307220 */ /* 0x040fe40000410000 */
[C---:B------:R-:W-:Y:S01]  /*e240*/  FMUL.FTZ R49, R132.reuse, R49 ;  /* 0x0000003184317220 */ /* 0x040fe20000410000 */
[----:B--2---:R-:W-:Y:S01]  /*e250*/  F2FP.BF16.PACK_AB R139, R163, R160 ;  /* 0x000000a0a38b723e */ /* 0x004fe200000010ff */
[C---:B------:R-:W-:Y:S02]  /*e260*/  FMUL.FTZ R52, R132.reuse, R52 ;  /* 0x0000003484347220 */ /* 0x040fe40000410000 */
[C---:B------:R-:W-:Y:S02]  /*e270*/  FMUL.FTZ R53, R132.reuse, R53 ;  /* 0x0000003584357220 */ /* 0x040fe40000410000 */
[C---:B------:R-:W-:Y:S01]  /*e280*/  FMUL.FTZ R56, R132.reuse, R56 ;  /* 0x0000003884387220 */ /* 0x040fe20000410000 */
[----:B------:R-:W-:Y:S01]  /*e290*/  MUFU.EX2 R166, R166 ;  /* 0x000000a600a67308 */ /* 0x000fe20000000800 */
[C---:B------:R-:W-:Y:S02]  /*e2a0*/  FMUL.FTZ R57, R132.reuse, R57 ;  /* 0x0000003984397220 */ /* 0x040fe40000410000 */
[C---:B------:R-:W-:Y:S02]  /*e2b0*/  FMUL.FTZ R60, R132.reuse, R60 ;  /* 0x0000003c843c7220 */ /* 0x040fe40000410000 */
[C---:B---3--:R-:W-:Y:S02]  /*e2c0*/  FMUL.FTZ R6, R3.reuse, R130 ;  /* 0x0000008203067220 */ /* 0x048fe40000410000 */
[C---:B------:R-:W-:Y:S02]  /*e2d0*/  FMUL.FTZ R7, R3.reuse, R131 ;  /* 0x0000008303077220 */ /* 0x040fe40000410000 */
[----:B------:R-:W-:Y:S01]  /*e2e0*/  LDSM.16.MT88.4 R128, [R156+0x2900] ;  /* 0x002900009c80783b */ /* 0x000fe20000004200 */
[C---:B------:R-:W-:Y:S01]  /*e2f0*/  FMUL.FTZ R10, R3.reuse, R126 ;  /* 0x0000007e030a7220 */ /* 0x040fe20000410000 */
[----:B------:R-:W2:Y:S01]  /*e300*/  MUFU.EX2 R167, R167 ;  /* 0x000000a700a77308 */ /* 0x000ea20000000800 */
[C---:B------:R-:W-:Y:S02]  /*e310*/  FMUL.FTZ R11, R3.reuse, R127 ;  /* 0x0000007f030b7220 */ /* 0x040fe40000410000 */
[C---:B-1----:R-:W-:Y:S03]  /*e320*/  HMMA.16816.F32.BF16 R4, R136.reuse, R12, R4 ;  /* 0x0000000c8804723c */ /* 0x042fe60000041804 */
[----:B------:R-:W-:Y:S02]  /*e330*/  LDSM.16.MT88.4 R124, [R135+UR4+0x2900] ;  /* 0x00290004877c783b */ /* 0x000fe40008004200 */
[C---:B------:R-:W-:Y:S02]  /*e340*/  FMUL.FTZ R18, R3.reuse, R118 ;  /* 0x0000007603127220 */ /* 0x040fe40000410000 */
[C---:B------:R-:W-:Y:S01]  /*e350*/  FMUL.FTZ R12, R132.reuse, R120 ;  /* 0x00000078840c7220 */ /* 0x040fe20000410000 */
[C---:B------:R-:W-:Y:S01]  /*e360*/  HMMA.16816.F32.BF16 R8, R136.reuse, R14, R8 ;  /* 0x0000000e8808723c */ /* 0x040fe20000041808 */
[----:B------:R-:W-:Y:S02]  /*e370*/  MUFU.EX2 R168, R168 ;  /* 0x000000a800a87308 */ /* 0x000fe40000000800 */
[----:B-----5:R-:W-:Y:S01]  /*e380*/  LDSM.16.MT88.4 R152, [R156+0x3900] ;  /* 0x003900009c98783b */ /* 0x020fe20000004200 */
        /* <DEDUP_REMOVED lines=9> */
[C---:B----4-:R-:W-:Y:S01]  /*e420*/  HMMA.16816.F32.BF16 R12, R136.reuse, R20, R12 ;  /* 0x00000014880c723c */ /* 0x050fe2000004180c */
[----:B------:R-:W1:Y:S02]  /*e430*/  LDSM.16.MT88.4 R120, [R157+0x100] ;  /* 0x000100009d78783b */ /* 0x000e640000004200 */
[C---:B------:R-:W-:Y:S01]  /*e440*/  FMUL.FTZ R35, R3.reuse, R103 ;  /* 0x0000006703237220 */ /* 0x040fe20000410000 */
[----:B------:R-:W-:Y:S01]  /*e450*/  MUFU.EX2 R170, R170 ;  /* 0x000000aa00aa7308 */ /* 0x000fe20000000800 */
[C---:B------:R-:W-:Y:S02]  /*e460*/  FMUL.FTZ R38, R3.reuse, R38 ;  /* 0x0000002603267220 */ /* 0x040fe40000410000 */
[C---:B------:R-:W-:Y:S01]  /*e470*/  FMUL.FTZ R20, R132.reuse, R112 ;  /* 0x0000007084147220 */ /* 0x040fe20000410000 */
[C---:B------:R-:W-:Y:S01]  /*e480*/  HMMA.16816.F32.BF16 R16, R136.reuse, R22, R16 ;  /* 0x000000168810723c */ /* 0x040fe20000041810 */
[----:B------:R-:W-:Y:S03]  /*e490*/  LDSM.16.MT88.4 R100, [R134+UR4+0x2100] ;  /* 0x002100048664783b */ /* 0x000fe60008004200 */
[C---:B------:R-:W-:Y:S02]  /*e4a0*/  FMUL.FTZ R21, R132.reuse, R113 ;  /* 0x0000007184157220 */ /* 0x040fe40000410000 */
[C---:B------:R-:W-:Y:S01]  /*e4b0*/  FMUL.FTZ R39, R3.reuse, R39 ;  /* 0x0000002703277220 */ /* 0x040fe20000410000 */
[----:B------:R-:W3:Y:S01]  /*e4c0*/  MUFU.EX2 R171, R171 ;  /* 0x000000ab00ab7308 */ /* 0x000ee20000000800 */
[C---:B------:R-:W-:Y:S01]  /*e4d0*/  FMUL.FTZ R22, R3.reuse, R114 ;  /* 0x0000007203167220 */ /* 0x040fe20000410000 */
[----:B------:R-:W-:Y:S03]  /*e4e0*/  LDSM.16.MT88.4 R108, [R157+0x2100] ;  /* 0x002100009d6c783b */ /* 0x000fe60000004200 */
[C---:B------:R-:W-:Y:S02]  /*e4f0*/  FMUL.FTZ R23, R3.reuse, R115 ;  /* 0x0000007303177220 */ /* 0x040fe40000410000 */
[C---:B------:R-:W-:Y:S02]  /*e500*/  FMUL.FTZ R42, R3.reuse, R42 ;  /* 0x0000002a032a7220 */ /* 0x040fe40000410000 */
[C---:B------:R-:W-:Y:S01]  /*e510*/  FMUL.FTZ R43, R3.reuse, R43 ;  /* 0x0000002b032b7220 */ /* 0x040fe20000410000 */
[----:B------:R-:W4:Y:S01]  /*e520*/  LDSM.16.MT88.4 R112, [R135+UR4+0x2100] ;  /* 0x002100048770783b */ /* 0x000f220008004200 */
[C---:B------:R-:W-:Y:S01]  /*e530*/  FMUL.FTZ R46, R3.reuse, R46 ;  /* 0x0000002e032e7220 */ /* 0x040fe20000410000 */
[C---:B------:R-:W-:Y:S01]  /*e540*/  HMMA.16816.F32.BF16 R20, R136.reuse, R28, R20 ;  /* 0x0000001c8814723c */ /* 0x040fe20000041814 */
[----:B------:R-:W-:Y:S02]  /*e550*/  MUFU.EX2 R172, R172 ;  /* 0x000000ac00ac7308 */ /* 0x000fe40000000800 */
[C---:B------:R-:W-:Y:S02]  /*e560*/  FMUL.FTZ R47, R3.reuse, R47 ;  /* 0x0000002f032f7220 */ /* 0x040fe40000410000 */
[C---:B------:R-:W-:Y:S02]  /*e570*/  FMUL.FTZ R50, R3.reuse, R50 ;  /* 0x0000003203327220 */ /* 0x040fe40000410000 */
[C---:B------:R-:W-:Y:S01]  /*e580*/  FMUL.FTZ R28, R132.reuse, R104 ;  /* 0x00000068841c7220 */ /* 0x040fe20000410000 */
[C---:B------:R-:W-:Y:S03]  /*e590*/  HMMA.16816.F32.BF16 R24, R136.reuse, R30, R24 ;  /* 0x0000001e8818723c */ /* 0x040fe60000041818 */
[----:B------:R-:W5:Y:S01]  /*e5a0*/  MUFU.EX2 R173, R173 ;  /* 0x000000ad00ad7308 */ /* 0x000f620000000800 */
        /* <DEDUP_REMOVED lines=10> */
[----:B------:R-:W1:Y:S01]  /*e650*/  MUFU.EX2 R180, R180 ;  /* 0x000000b400b47308 */ /* 0x000e620000000800 */
[C---:B------:R-:W-:Y:S02]  /*e660*/  FMUL.FTZ R59, R3.reuse, R59 ;  /* 0x0000003b033b7220 */ /* 0x040fe40000410000 */
[C---:B------:R-:W-:Y:S01]  /*e670*/  FMUL.FTZ R61, R132.reuse, R61 ;  /* 0x0000003d843d7220 */ /* 0x040fe20000410000 */
[C---:B------:R-:W-:Y:S01]  /*e680*/  HMMA.16816.F32.BF16 R32, R136.reuse, R122, R32 ;  /* 0x0000007a8820723c */ /* 0x040fe20000041820 */
[----:B------:R-:W-:Y:S03]  /*e690*/  LDSM.16.MT88.4 R120, [R134+UR4+0x900] ;  /* 0x000900048678783b */ /* 0x000fe60008004200 */
[C---:B------:R-:W-:Y:S02]  /*e6a0*/  FMUL.FTZ R62, R3.reuse, R62 ;  /* 0x0000003e033e7220 */ /* 0x040fe40000410000 */
[C---:B------:R-:W-:Y:S01]  /*e6b0*/  FMUL.FTZ R63, R3.reuse, R63 ;  /* 0x0000003f033f7220 */ /* 0x040fe20000410000 */
[----:B------:R-:W-:Y:S01]  /*e6c0*/  MUFU.EX2 R177, R177 ;  /* 0x000000b100b17308 */ /* 0x000fe20000000800 */
[C---:B----4-:R-:W-:Y:S04]  /*e6d0*/  HMMA.16816.F32.BF16 R36, R136.reuse, R112, R36 ;  /* 0x000000708824723c */ /* 0x050fe80000041824 */
[C---:B------:R-:W-:Y:S02]  /*e6e0*/  FMUL.FTZ R64, R132.reuse, R64 ;  /* 0x0000004084407220 */ /* 0x040fe40000410000 */
[C---:B------:R-:W-:Y:S02]  /*e6f0*/  FMUL.FTZ R65, R132.reuse, R65 ;  /* 0x0000004184417220 */ /* 0x040fe40000410000 */
[C---:B------:R-:W-:Y:S01]  /*e700*/  HMMA.16816.F32.BF16 R40, R136.reuse, R114, R40 ;  /* 0x000000728828723c */ /* 0x040fe20000041828 */
[----:B------:R-:W-:Y:S01]  /*e710*/  LDSM.16.MT88.4 R112, [R135+UR4+0x900] ;  /* 0x000900048770783b */ /* 0x000fe20008004200 */
[----:B------:R-:W4:Y:S02]  /*e720*/  MUFU.EX2 R182, R182 ;  /* 0x000000b600b67308 */ /* 0x000f240000000800 */
[C---:B------:R-:W-:Y:S02]  /*e730*/  FMUL.FTZ R66, R3.reuse, R66 ;  /* 0x0000004203427220 */ /* 0x040fe40000410000 */
[C---:B------:R-:W-:Y:S02]  /*e740*/  FMUL.FTZ R67, R3.reuse, R67 ;  /* 0x0000004303437220 */ /* 0x040fe40000410000 */
[C---:B------:R-:W-:Y:S01]  /*e750*/  FMUL.FTZ R68, R132.reuse, R68 ;  /* 0x0000004484447220 */ /* 0x040fe20000410000 */
[C---:B--2---:R-:W-:Y:S03]  /*e760*/  HMMA.16816.F32.BF16 R44, R136.reuse, R104, R44 ;  /* 0x00000068882c723c */ /* 0x044fe6000004182c */
[----:B------:R-:W-:Y:S01]  /*e770*/  MUFU.EX2 R178, R178 ;  /* 0x000000b200b27308 */ /* 0x000fe20000000800 */
[C---:B------:R-:W-:Y:S02]  /*e780*/  FMUL.FTZ R69, R132.reuse, R69 ;  /* 0x0000004584457220 */ /* 0x040fe40000410000 */
[C---:B------:R-:W-:Y:S02]  /*e790*/  FMUL.FTZ R70, R3.reuse, R70 ;  /* 0x0000004603467220 */ /* 0x040fe40000410000 */
[C---:B------:R-:W-:Y:S01]  /*e7a0*/  FMUL.FTZ R71, R3.reuse, R71 ;  /* 0x0000004703477220 */ /* 0x040fe20000410000 */
[C---:B------:R-:W-:Y:S01]  /*e7b0*/  HMMA.16816.F32.BF16 R48, R136.reuse, R106, R48 ;  /* 0x0000006a8830723c */ /* 0x040fe20000041830 */
[----:B------:R-:W2:Y:S03]  /*e7c0*/  LDSM.16.MT88.4 R104, [R135+UR4+0x4100] ;  /* 0x004100048768783b */ /* 0x000ea60008004200 */
[----:B------:R-:W1:Y:S01]  /*e7d0*/  MUFU.EX2 R179, R179 ;  /* 0x000000b300b37308 */ /* 0x000e620000000800 */
[C---:B------:R-:W-:Y:S02]  /*e7e0*/  FMUL.FTZ R72, R132.reuse, R72 ;  /* 0x0000004884487220 */ /* 0x040fe40000410000 */
[C---:B------:R-:W-:Y:S01]  /*e7f0*/  FMUL.FTZ R73, R132.reuse, R73 ;  /* 0x0000004984497220 */ /* 0x040fe20000410000 */
[C---:B------:R-:W-:Y:S04]  /*e800*/  HMMA.16816.F32.BF16 R52, R136.reuse, R100, R52 ;  /* 0x000000648834723c */ /* 0x040fe80000041834 */
[C---:B------:R-:W-:Y:S02]  /*e810*/  FMUL.FTZ R74, R3.reuse, R74 ;  /* 0x0000004a034a7220 */ /* 0x040fe40000410000 */
[----:B------:R-:W-:Y:S01]  /*e820*/  MUFU.EX2 R181, R181 ;  /* 0x000000b500b57308 */ /* 0x000fe20000000800 */
        /* <DEDUP_REMOVED lines=18> */
[C---:B------:R-:W-:Y:S02]  /*e950*/  FMUL.FTZ R84, R132.reuse, R84 ;  /* 0x0000005484547220 */ /* 0x040fe40000410000 */
[C---:B------:R-:W-:Y:S01]  /*e960*/  FMUL.FTZ R85, R132.reuse, R85 ;  /* 0x0000005584557220 */ /* 0x040fe20000410000 */
[C---:B------:R-:W-:Y:S01]  /*e970*/  HMMA.16816.F32.BF16 R72, R136.reuse, R106, R72 ;  /* 0x0000006a8848723c */ /* 0x040fe20000041848 */
[----:B------:R-:W2:Y:S03]  /*e980*/  LDSM.16.MT88.4 R104, [R157+0x4100] ;  /* 0x004100009d68783b */ /* 0x000ea60000004200 */
[C---:B------:R-:W-:Y:S02]  /*e990*/  FMUL.FTZ R86, R3.reuse, R86 ;  /* 0x0000005603567220 */ /* 0x040fe40000410000 */
[----:B------:R-:W-:Y:S01]  /*e9a0*/  FMUL.FTZ R87, R3, R87 ;  /* 0x0000005703577220 */ /* 0x000fe20000410000 */
[----:B------:R-:W-:Y:S01]  /*e9b0*/  MUFU.EX2 R228, R228 ;  /* 0x000000e400e47308 */ /* 0x000fe20000000800 */
[C---:B-1----:R-:W-:Y:S04]  /*e9c0*/  HMMA.16816.F32.BF16 R76, R136.reuse, R100, R76 ;  /* 0x00000064884c723c */ /* 0x042fe8000004184c */
[C---:B------:R-:W-:Y:S02]  /*e9d0*/  FMUL.FTZ R88, R132.reuse, R88 ;  /* 0x0000005884587220 */ /* 0x040fe40000410000 */
[C---:B------:R-:W-:Y:S01]  /*e9e0*/  FMUL.FTZ R89, R132.reuse, R89 ;  /* 0x0000005984597220 */ /* 0x040fe20000410000 */
[----:B------:R-:W-:Y:S01]  /*e9f0*/  F2FP.BF16.PACK_AB R100, R167, R166 ;  /* 0x000000a6a764723e */ /* 0x000fe200000010ff */
[C---:B------:R-:W-:Y:S01]  /*ea00*/  HMMA.16816.F32.BF16 R80, R136.reuse, R102, R80 ;  /* 0x000000668850723c */ /* 0x040fe20000041850 */
[----:B------:R-:W-:Y:S03]  /*ea10*/  MUFU.EX2 R229, R229 ;  /* 0x000000e500e57308 */ /* 0x000fe60000000800 */
[----:B------:R-:W-:Y:S01]  /*ea20*/  FMUL.FTZ R90, R3, R90 ;  /* 0x0000005a035a7220 */ /* 0x000fe20000410000 */
[----:B---3--:R-:W-:Y:S01]  /*ea30*/  F2FP.BF16.PACK_AB R101, R171, R170 ;  /* 0x000000aaab65723e */ /* 0x008fe200000010ff */
[----:B------:R-:W-:Y:S01]  /*ea40*/  FMUL.FTZ R91, R3, R91 ;  /* 0x0000005b035b7220 */ /* 0x000fe20000410000 */
[----:B------:R-:W-:Y:S01]  /*ea50*/  F2FP.BF16.PACK_AB R102, R169, R168 ;  /* 0x000000a8a966723e */ /* 0x000fe200000010ff */
[C---:B----4-:R-:W-:Y:S03]  /*ea60*/  HMMA.16816.F32.BF16 R84, R136.reuse, R108, R84 ;  /* 0x0000006c8854723c */ /* 0x050fe60000041854 */
[----:B------:R-:W-:Y:S01]  /*ea70*/  MUFU.EX2 R230, R230 ;  /* 0x000000e600e67308 */ /* 0x000fe20000000800 */
[C---:B------:R-:W-:Y:S01]  /*ea80*/  FMUL.FTZ R92, R132.reuse, R92 ;  /* 0x0000005c845c7220 */ /* 0x040fe20000410000 */
[----:B-----5:R-:W-:Y:S01]  /*ea90*/  F2FP.BF16.PACK_AB R103, R173, R172 ;  /* 0x000000acad67723e */ /* 0x020fe200000010ff */
[C---:B------:R-:W-:Y:S02]  /*eaa0*/  FMUL.FTZ R93, R132.reuse, R93 ;  /* 0x0000005d845d7220 */ /* 0x040fe40000410000 */
[C---:B------:R-:W-:Y:S01]  /*eab0*/  HMMA.16816.F32.BF16 R88, R136.reuse, R110, R88 ;  /* 0x0000006e8858723c */ /* 0x040fe20000041858 */
[----:B------:R-:W1:Y:S03]  /*eac0*/  LDSM.16.MT88.4 R108, [R157+0x900] ;  /* 0x000900009d6c783b */ /* 0x000e660000004200 */
[C---:B------:R-:W-:Y:S02]  /*ead0*/  FMUL.FTZ R94, R3.reuse, R94 ;  /* 0x0000005e035e7220 */ /* 0x040fe40000410000 */
[C---:B------:R-:W-:Y:S02]  /*eae0*/  FMUL.FTZ R95, R3.reuse, R95 ;  /* 0x0000005f035f7220 */ /* 0x040fe40000410000 */
[C---:B------:R-:W-:Y:S04]  /*eaf0*/  FMUL.FTZ R96, R132.reuse, R96 ;  /* 0x0000006084607220 */ /* 0x040fe80000410000 */
[----:B------:R-:W-:Y:S01]  /*eb00*/  FMUL.FTZ R97, R132, R97 ;  /* 0x0000006184617220 */ /* 0x000fe20000410000 */
[C---:B--2---:R-:W-:Y:S03]  /*eb10*/  HMMA.16816.F32.BF16 R92, R136.reuse, R104, R92 ;  /* 0x00000068885c723c */ /* 0x044fe6000004185c */
[C---:B------:R-:W-:Y:S02]  /*eb20*/  FMUL.FTZ R98, R3.reuse, R98 ;  /* 0x0000006203627220 */ /* 0x040fe40000410000 */
[C---:B------:R-:W-:Y:S02]  /*eb30*/  FMUL.FTZ R99, R3.reuse, R99 ;  /* 0x0000006303637220 */ /* 0x040fe40000410000 */
[--C-:B------:R-:W-:Y:S02]  /*eb40*/  FFMA.FTZ R174, R174, c[0x0][0x2d0], -R145.reuse ;  /* 0x0000b400aeae7a23 */ /* 0x100fe40000010891 */
[----:B------:R-:W-:Y:S03]  /*eb50*/  FFMA.FTZ R145, R144, c[0x0][0x2d0], -R145 ;  /* 0x0000b40090917a23 */ /* 0x000fe60000010891 */
[----:B------:R-:W-:Y:S01]  /*eb60*/  HMMA.16816.F32.BF16 R96, R136, R106, R96 ;  /* 0x0000006a8860723c */ /* 0x000fe20000041860 */
[----:B------:R-:W2:Y:S01]  /*eb70*/  LDSM.16.MT88.4 R104, [R157+0x2900] ;  /* 0x002900009d68783b */ /* 0x000ea20000004200 */
[----:B------:R3:W-:Y:S01]  /*eb80*/  MUFU.EX2 R231, R145 ;  /* 0x0000009100e77308 */ /* 0x0007e20000000800 */
[----:B------:R-:W-:Y:S02]  /*eb90*/  FFMA.FTZ R165, R3, R216, R165 ;  /* 0x000000d803a57223 */ /* 0x000fe400000100a5 */
[----:B------:R-:W-:Y:S01]  /*eba0*/  FFMA.FTZ R162, R132, R217, R162 ;  /* 0x000000d984a27223 */ /* 0x000fe200000100a2 */
[----:B------:R-:W-:Y:S01]  /*ebb0*/  MOV R132, R2 ;  /* 0x0000000200847202 */ /* 0x000fe20000000f00 */
[----:B------:R-:W-:Y:S01]  /*ebc0*/  FADD.FTZ R165, R164, R165 ;  /* 0x000000a5a4a57221 */ /* 0x000fe20000010000 */
[C---:B------:R-:W-:Y:S01]  /*ebd0*/  HMMA.16816.F32.BF16 R4, R100.reuse, R112, R4 ;  /* 0x000000706404723c */ /* 0x040fe20000041804 */
[----:B------:R-:W-:Y:S03]  /*ebe0*/  LDSM.16.MT88.4 R136, [R134+UR4+0x3100] ;  /* 0x003100048688783b */ /* 0x000fe60008004200 */
[----:B------:R-:W4:Y:S01]  /*ebf0*/  MUFU.EX2 R174, R174 ;  /* 0x000000ae00ae7308 */ /* 0x000f220000000800 */
[----:B------:R-:W-:Y:S02]  /*ec00*/  FADD.FTZ R161, R161, R162 ;  /* 0x000000a2a1a17221 */ /* 0x000fe40000010000 */
[----:B------:R-:W-:Y:S01]  /*ec10*/  FADD.FTZ R160, R160, R165 ;  /* 0x000000a5a0a07221 */ /* 0x000fe20000010000 */
[C---:B------:R-:W-:Y:S01]  /*ec20*/  HMMA.16816.F32.BF16 R8, R100.reuse, R114, R8 ;  /* 0x000000726408723c */ /* 0x040fe20000041808 */
[----:B------:R-:W-:Y:S03]  /*ec30*/  LDSM.16.MT88.4 R112, [R156+0x4900] ;  /* 0x004900009c70783b */ /* 0x000fe60000004200 */
[----:B------:R-:W-:Y:S02]  /*ec40*/  FADD.FTZ R158, R158, R161 ;  /* 0x000000a19e9e7221 */ /* 0x000fe40000010000 */
[----:B------:R-:W-:Y:S02]  /*ec50*/  FADD.FTZ R163, R163, R160 ;  /* 0x000000a0a3a37221 */ /* 0x000fe40000010000 */
[C---:B------:R-:W-:Y:S01]  /*ec60*/  HMMA.16816.F32.BF16 R12, R100.reuse, R116, R12 ;  /* 0x00000074640c723c */ /* 0x040fe2000004180c */
[----:B---3--:R-:W-:Y:S03]  /*ec70*/  LDSM.16.MT88.4 R144, [R157+0x1900] ;  /* 0x001900009d90783b */ /* 0x008fe60000004200 */
[----:B------:R-:W-:Y:S02]  /*ec80*/  FADD.FTZ R159, R159, R158 ;  /* 0x0000009e9f9f7221 */ /* 0x000fe40000010000 */
[----:B------:R-:W-:Y:S02]  /*ec90*/  FADD.FTZ R170, R170, R163 ;  /* 0x000000a3aaaa7221 */ /* 0x000fe40000010000 */
[C---:B------:R-:W-:Y:S01]  /*eca0*/  HMMA.16816.F32.BF16 R16, R100.reuse, R118, R16 ;  /* 0x000000766410723c */ /* 0x040fe20000041810 */
[----:B------:R-:W-:Y:S03]  /*ecb0*/  LDSM.16.MT88.4 R116, [R134+UR4+0x4900] ;  /* 0x004900048674783b */ /* 0x000fe60008004200 */
[----:B------:R-:W-:Y:S02]  /*ecc0*/  FADD.FTZ R166, R166, R159 ;  /* 0x0000009fa6a67221 */ /* 0x000fe40000010000 */
[----:B------:R-:W-:Y:S02]  /*ecd0*/  FADD.FTZ R171, R171, R170 ;  /* 0x000000aaabab7221 */ /* 0x000fe40000010000 */
[C---:B------:R-:W-:Y:S04]  /*ece0*/  HMMA.16816.F32.BF16 R20, R100.reuse, R120, R20 ;  /* 0x000000786414723c */ /* 0x040fe80000041814 */
[----:B------:R-:W-:Y:S02]  /*ecf0*/  FADD.FTZ R167, R167, R166 ;  /* 0x000000a6a7a77221 */ /* 0x000fe40000010000 */
[----:B------:R-:W-:Y:S02]  /*ed00*/  FADD.FTZ R172, R172, R171 ;  /* 0x000000abacac7221 */ /* 0x000fe40000010000 */
[C---:B------:R-:W-:Y:S01]  /*ed10*/  HMMA.16816.F32.BF16 R24, R100.reuse, R122, R24 ;  /* 0x0000007a6418723c */ /* 0x040fe20000041818 */
[----:B------:R-:W-:Y:S03]  /*ed20*/  LDSM.16.MT88.4 R120, [R134+UR4+0x1100] ;  /* 0x001100048678783b */ /* 0x000fe60008004200 */
[----:B------:R-:W-:Y:S02]  /*ed30*/  FADD.FTZ R168, R168, R167 ;  /* 0x000000a7a8a87221 */ /* 0x000fe40000010000 */
[----:B------:R-:W-:Y:S02]  /*ed40*/  FADD.FTZ R173, R173, R172 ;  /* 0x000000acadad7221 */ /* 0x000fe40000010000 */
[C---:B-1----:R-:W-:Y:S04]  /*ed50*/  HMMA.16816.F32.BF16 R28, R100.reuse, R108, R28 ;  /* 0x0000006c641c723c */ /* 0x042fe8000004181c */
[----:B------:R-:W-:Y:S04]  /*ed60*/  FADD.FTZ R168, R169, R168 ;  /* 0x000000a8a9a87221 */ /* 0x000fe80000010000 */
[C---:B------:R-:W-:Y:S01]  /*ed70*/  HMMA.16816.F32.BF16 R32, R100.reuse, R110, R32 ;  /* 0x0000006e6420723c */ /* 0x040fe20000041820 */
[----:B------:R-:W1:Y:S07]  /*ed80*/  LDSM.16.MT88.4 R108, [R135+UR4+0x4900] ;  /* 0x00490004876c783b */ /* 0x000e6e0008004200 */
[C---:B------:R-:W-:Y:S08]  /*ed90*/  HMMA.16816.F32.BF16 R36, R100.reuse, R124, R36 ;  /* 0x0000007c6424723c */ /* 0x040ff00000041824 */
        /* <DEDUP_REMOVED lines=8> */
[C---:B--2---:R-:W-:Y:S08]  /*ee20*/  HMMA.16816.F32.BF16 R60, R100.reuse, R104, R60 ;  /* 0x00000068643c723c */ /* 0x044ff0000004183c */
[C---:B------:R-:W-:Y:S01]  /*ee30*/  HMMA.16816.F32.BF16 R64, R100.reuse, R106, R64 ;  /* 0x0000006a6440723c */ /* 0x040fe20000041840 */
[----:B------:R-:W2:Y:S07]  /*ee40*/  LDSM.16.MT88.4 R104, [R157+0x4900] ;  /* 0x004900009d68783b */ /* 0x000eae0000004200 */
        /* <DEDUP_REMOVED lines=8> */
[----:B------:R-:W5:Y:S07]  /*eed0*/  LDSM.16.MT88.4 R116, [R157+0x1100] ;  /* 0x001100009d74783b */ /* 0x000f6e0000004200 */
        /* <DEDUP_REMOVED lines=8> */
[----:B----4-:R-:W-:Y:S01]  /*ef60*/  F2FP.BF16.PACK_AB R103, R181, R174 ;  /* 0x000000aeb567723e */ /* 0x010fe200000010ff */
        /* <DEDUP_REMOVED lines=8> */
[----:B------:R-:W1:Y:S07]  /*eff0*/  LDSM.16.MT88.4 R108, [R135+UR4+0x5100] ;  /* 0x00510004876c783b */ /* 0x000e6e0008004200 */
[C---:B---3--:R-:W-:Y:S08]  /*f000*/  HMMA.16816.F32.BF16 R12, R100.reuse, R112, R12 ;  /* 0x00000070640c723c */ /* 0x048ff0000004180c */
[C---:B------:R-:W-:Y:S01]  /*f010*/  HMMA.16816.F32.BF16 R16, R100.reuse, R114, R16 ;  /* 0x000000726410723c */ /* 0x040fe20000041810 */
[----:B------:R-:W3:Y:S07]  /*f020*/  LDSM.16.MT88.4 R112, [R156+0x5100] ;  /* 0x005100009c70783b */ /* 0x000eee0000004200 */
[C---:B------:R-:W-:Y:S08]  /*f030*/  HMMA.16816.F32.BF16 R20, R100.reuse, R120, R20 ;  /* 0x000000786414723c */ /* 0x040ff00000041814 */
[C---:B------:R-:W-:Y:S08]  /*f040*/  HMMA.16816.F32.BF16 R24, R100.reuse, R122, R24 ;  /* 0x0000007a6418723c */ /* 0x040ff00000041818 */
[C---:B-----5:R-:W-:Y:S08]  /*f050*/  HMMA.16816.F32.BF16 R28, R100.reuse, R116, R28 ;  /* 0x00000074641c723c */ /* 0x060ff0000004181c */
        /* <DEDUP_REMOVED lines=14> */
[----:B------:R-:W-:Y:S01]  /*f140*/  F2FP.BF16.PACK_AB R139, R231, R230 ;  /* 0x000000e6e78b723e */ /* 0x000fe200000010ff */
        /* <DEDUP_REMOVED lines=19> */
[----:B------:R-:W2:Y:S07]  /*f280*/  LDSM.16.MT88.4 R4, [R134+UR4+0x3900] ;  /* 0x003900048604783b */ /* 0x000eae0008004200 */
[C---:B------:R-:W-:Y:S01]  /*f290*/  HMMA.16816.F32.BF16 R124, R136.reuse, R126, R8 ;  /* 0x0000007e887c723c */ /* 0x040fe20000041808 */
[----:B------:R-:W3:Y:S07]  /*f2a0*/  LDSM.16.MT88.4 R8, [R157+0x3900] ;  /* 0x003900009d08783b */ /* 0x000eee0000004200 */
[C---:B-1----:R-:W-:Y:S07]  /*f2b0*/  HMMA.16816.F32.BF16 R120, R136.reuse, R108, R12 ;  /* 0x0000006c8878723c */ /* 0x042fee000004180c */
[----:B------:R-:W-:Y:S01]  /*f2c0*/  IADD3 R12, R220, -0x2, RZ ;  /* 0xfffffffedc0c7810 */ /* 0x000fe20007ffe0ff */
[C---:B------:R-:W-:Y:S03]  /*f2d0*/  HMMA.16816.F32.BF16 R116, R136.reuse, R110, R16 ;  /* 0x0000006e8874723c */ /* 0x040fe60000041810 */
[C---:B------:R-:W-:Y:S05]  /*f2e0*/  ISETP.GE.AND P0, PT, R12.reuse, R193, PT ;  /* 0x000000c10c00720c */ /* 0x040fea0003f06270 */
[C---:B------:R-:W-:Y:S08]  /*f2f0*/  HMMA.16816.F32.BF16 R112, R136.reuse, R140, R20 ;  /* 0x0000008c8870723c */ /* 0x040ff00000041814 */
[C---:B------:R-:W-:Y:S04]  /*f300*/  HMMA.16816.F32.BF16 R108, R136.reuse, R142, R24 ;  /* 0x0000008e886c723c */ /* 0x040fe80000041818 */
[----:B------:R-:W-:Y:S03]  /*f310*/  @P0 SHF.R.S32.HI R16, RZ, 0x1f, R12 ;  /* 0x0000001fff100819 */ /* 0x000fe6000001140c */
[----:B------:R-:W-:Y:S01]  /*f320*/  @P0 IMAD.WIDE.U32 R24, R12, c[0x0][0x1e0], RZ ;  /* 0x000078000c180a25 */ /* 0x000fe200078e00ff */
[C---:B------:R-:W-:Y:S04]  /*f330*/  HMMA.16816.F32.BF16 R104, R136.reuse, R144, R28 ;  /* 0x000000908868723c */ /* 0x040fe8000004181c */
[----:B------:R-:W-:Y:S04]  /*f340*/  @P0 IMAD R16, R16, c[0x0][0x1e0], RZ ;  /* 0x0000780010100a24 */ /* 0x000fe800078e02ff */
[C---:B------:R-:W-:Y:S04]  /*f350*/  HMMA.16816.F32.BF16 R100, R136.reuse, R146, R32 ;  /* 0x000000928864723c */ /* 0x040fe80000041820 */
[----:B------:R-:W-:Y:S02]  /*f360*/  @P0 IMAD R16, R12, c[0x0][0x1e4], R16 ;  /* 0x000079000c100a24 */ /* 0x000fe400078e0210 */
[----:B------:R-:W1:Y:S02]  /*f370*/  LDSM.16.MT88.4 R12, [R135+UR4+0x5900] ;  /* 0x00590004870c783b */ /* 0x000e640008004200 */
[C---:B------:R-:W-:Y:S04]  /*f380*/  HMMA.16816.F32.BF16 R36, R136.reuse, R148, R36 ;  /* 0x000000948824723c */ /* 0x040fe80000041824 */
[----:B------:R-:W-:Y:S02]  /*f390*/  @P0 IADD3 R17, R25, R16, RZ ;  /* 0x0000001019110210 */ /* 0x000fe40007ffe0ff */
[C---:B------:R-:W-:Y:S02]  /*f3a0*/  @P0 SHF.L.U32 R25, R24.reuse, 0x6, RZ ;  /* 0x0000000618190819 */ /* 0x040fe400000006ff */
[C---:B------:R-:W-:Y:S04]  /*f3b0*/  HMMA.16816.F32.BF16 R40, R136.reuse, R150, R40 ;  /* 0x000000968828723c */ /* 0x040fe80000041828 */
[----:B------:R-:W-:Y:S02]  /*f3c0*/  @P0 SHF.L.U64.HI R24, R24, 0x6, R17 ;  /* 0x0000000618180819 */ /* 0x000fe40000010211 */
[C---:B------:R-:W-:Y:S02]  /*f3d0*/  @P0 IADD3 R16, P1, R25.reuse, R206, RZ ;  /* 0x000000ce19100210 */ /* 0x040fe40007f3e0ff */
[C---:B------:R-:W-:Y:S08]  /*f3e0*/  HMMA.16816.F32.BF16 R44, R136.reuse, R152, R44 ;  /* 0x00000098882c723c */ /* 0x040ff0000004182c */
[C---:B------:R-:W-:Y:S08]  /*f3f0*/  HMMA.16816.F32.BF16 R48, R136.reuse, R154, R48 ;  /* 0x0000009a8830723c */ /* 0x040ff00000041830 */
[C---:B--2---:R-:W-:Y:S07]  /*f400*/  HMMA.16816.F32.BF16 R52, R136.reuse, R4, R52 ;  /* 0x000000048834723c */ /* 0x044fee0000041834 */
[----:B------:R-:W-:Y:S01]  /*f410*/  @P0 IADD3.X R5, R24, R213, RZ, P1, !PT ;  /* 0x000000d518050210 */ /* 0x000fe20000ffe4ff */
[C---:B------:R-:W-:Y:S04]  /*f420*/  HMMA.16816.F32.BF16 R56, R136.reuse, R6, R56 ;  /* 0x000000068838723c */ /* 0x040fe80000041838 */
[C---:B------:R-:W-:Y:S04]  /*f430*/  @P0 LEA R20, P1, R16.reuse, c[0x0][0x1c8], 0x1 ;  /* 0x0000720010140a11 */ /* 0x040fe800078208ff */
[C---:B---3--:R-:W-:Y:S04]  /*f440*/  HMMA.16816.F32.BF16 R60, R136.reuse, R8, R60 ;  /* 0x00000008883c723c */ /* 0x048fe8000004183c */
[----:B------:R-:W-:Y:S02]  /*f450*/  @P0 LEA.HI.X R21, R16, c[0x0][0x1cc], R5, 0x1, P1 ;  /* 0x0000730010150a11 */ /* 0x000fe400008f0c05 */
[----:B------:R-:W2:Y:S01]  /*f460*/  LDSM.16.MT88.4 R16, [R156+0x5900] ;  /* 0x005900009c10783b */ /* 0x000ea20000004200 */
[C---:B------:R-:W-:Y:S01]  /*f470*/  @P0 IADD3 R4, P1, R25.reuse, R224, RZ ;  /* 0x000000e019040210 */ /* 0x040fe20007f3e0ff */
[C---:B------:R-:W-:Y:S04]  /*f480*/  HMMA.16816.F32.BF16 R64, R136.reuse, R10, R64 ;  /* 0x0000000a8840723c */ /* 0x040fe80000041840 */
[----:B------:R-:W-:Y:S02]  /*f490*/  @P0 IADD3.X R5, R24, R223, RZ, P1, !PT ;  /* 0x000000df18050210 */ /* 0x000fe40000ffe4ff */
[C---:B------:R-:W-:Y:S02]  /*f4a0*/  @P0 LEA R22, P1, R4.reuse, c[0x0][0x1c8], 0x1 ;  /* 0x0000720004160a11 */ /* 0x040fe400078208ff */
[C---:B-1----:R-:W-:Y:S04]  /*f4b0*/  HMMA.16816.F32.BF16 R68, R136.reuse, R12, R68 ;  /* 0x0000000c8844723c */ /* 0x042fe80000041844 */
[----:B------:R-:W-:Y:S02]  /*f4c0*/  @P0 LEA.HI.X R23, R4, c[0x0][0x1cc], R5, 0x1, P1 ;  /* 0x0000730004170a11 */ /* 0x000fe400008f0c05 */
[----:B------:R-:W-:Y:S02]  /*f4d0*/  @P0 IADD3 R5, P1, R25, R222, RZ ;  /* 0x000000de19050210 */ /* 0x000fe40007f3e0ff */
[C---:B------:R-:W-:Y:S04]  /*f4e0*/  HMMA.16816.F32.BF16 R72, R136.reuse, R14, R72 ;  /* 0x0000000e8848723c */ /* 0x040fe80000041848 */
[----:B------:R-:W-:Y:S02]  /*f4f0*/  @P0 IADD3.X R4, R24, R221, RZ, P1, !PT ;  /* 0x000000dd18040210 */ /* 0x000fe40000ffe4ff */
[C---:B------:R-:W-:Y:S06]  /*f500*/  @P0 LEA R26, P1, R5.reuse, c[0x0][0x1c8], 0x1 ;  /* 0x00007200051a0a11 */ /* 0x040fec00078208ff */
[----:B------:R-:W-:Y:S02]  /*f510*/  @P0 LEA.HI.X R27, R5, c[0x0][0x1cc], R4, 0x1, P1 ;  /* 0x00007300051b0a11 */ /* 0x000fe400008f0c04 */
[----:B------:R-:W1:Y:S01]  /*f520*/  LDSM.16.MT88.4 R4, [R134+UR4+0x5900] ;  /* 0x005900048604783b */ /* 0x000e620008004200 */
[----:B------:R-:W-:Y:S04]  /*f530*/  @P0 IADD3 R25, P1, R200, R25, RZ ;  /* 0x00000019c8190210 */ /* 0x000fe80007f3e0ff */
[----:B------:R-:W-:Y:S02]  /*f540*/  @P0 IADD3.X R24, R199, R24, RZ, P1, !PT ;  /* 0x00000018c7180210 */ /* 0x000fe40000ffe4ff */
[----:B------:R-:W-:Y:S01]  /*f550*/  @P0 IADD3 R9, P1, R25, R206, RZ ;  /* 0x000000ce19090210 */ /* 0x000fe20007f3e0ff */
[C---:B--2---:R-:W-:Y:S03]  /*f560*/  HMMA.16816.F32.BF16 R76, R136.reuse, R16, R76 ;  /* 0x00000010884c723c */ /* 0x044fe6000004184c */
[C---:B------:R-:W-:Y:S02]  /*f570*/  @P0 IADD3.X R8, R24.reuse, R213, RZ, P1, !PT ;  /* 0x000000d518080210 */ /* 0x040fe40000ffe4ff */
[C---:B------:R-:W-:Y:S03]  /*f580*/  @P0 LEA R12, P1, R9.reuse, c[0x0][0x1c8], 0x1 ;  /* 0x00007200090c0a11 */ /* 0x040fe600078208ff */
[C---:B------:R-:W-:Y:S04]  /*f590*/  HMMA.16816.F32.BF16 R80, R136.reuse, R18, R80 ;  /* 0x000000128850723c */ /* 0x040fe80000041850 */
[----:B------:R-:W-:Y:S02]  /*f5a0*/  @P0 LEA.HI.X R13, R9, c[0x0][0x1cc], R8, 0x1, P1 ;  /* 0x00007300090d0a11 */ /* 0x000fe400008f0c08 */
[----:B------:R-:W2:Y:S01]  /*f5b0*/  LDSM.16.MT88.4 R8, [R157+0x5900] ;  /* 0x005900009d08783b */ /* 0x000ea20000004200 */
[----:B------:R-:W-:Y:S01]  /*f5c0*/  @P0 IADD3 R3, P1, R25, R224, RZ ;  /* 0x000000e019030210 */ /* 0x000fe20007f3e0ff */
[----:B------:R-:W-:Y:S04]  /*f5d0*/  @P0 IMAD R18, R215, 0x3000, R201 ;  /* 0x00003000d7120824 */ /* 0x000fe800078e02c9 */
[----:B------:R-:W-:Y:S02]  /*f5e0*/  @P0 IADD3.X R16, R24, R223, RZ, P1, !PT ;  /* 0x000000df18100210 */ /* 0x000fe40000ffe4ff */
[C---:B------:R-:W-:Y:S04]  /*f5f0*/  @P0 LEA R14, P1, R3.reuse, c[0x0][0x1c8], 0x1 ;  /* 0x00007200030e0a11 */ /* 0x040fe800078208ff */
[----:B------:R-:W-:Y:S02]  /*f600*/  @P0 LEA.HI.X R15, R3, c[0x0][0x1cc], R16, 0x1, P1 ;  /* 0x00007300030f0a11 */ /* 0x000fe400008f0c10 */
[----:B------:R-:W-:Y:S02]  /*f610*/  @P0 SHF.L.U32 R3, R18, 0x1, RZ ;  /* 0x0000000112030819 */ /* 0x000fe400000006ff */
[----:B------:R-:W-:Y:S01]  /*f620*/  @P0 IADD3 R25, P1, R25, R222, RZ ;  /* 0x000000de19190210 */ /* 0x000fe20007f3e0ff */
[C---:B-1----:R-:W-:Y:S02]  /*f630*/  HMMA.16816.F32.BF16 R84, R136.reuse, R4, R84 ;  /* 0x000000048854723c */ /* 0x042fe40000041854 */
        /* <DEDUP_REMOVED lines=10> */
[C---:B--2---:R-:W-:Y:S07]  /*f6e0*/  HMMA.16816.F32.BF16 R92, R136.reuse, R8, R92 ;  /* 0x00000008885c723c */ /* 0x044fee000004185c */
[----:B------:R1:W-:Y:S01]  /*f6f0*/  @P0 LDGSTS.E.BYPASS.LTC128B.128 [R3+0xd100], [R12.64], !P5 ;  /* 0x0d1000000c030fae */ /* 0x0003e2000e901d48 */
[----:B------:R-:W-:Y:S07]  /*f700*/  HMMA.16816.F32.BF16 R96, R136, R10, R96 ;  /* 0x0000000a8860723c */ /* 0x000fee0000041860 */
[----:B------:R1:W-:Y:S08]  /*f710*/  @P0 LDGSTS.E.BYPASS.LTC128B.128 [R3+0xf100], [R14.64], !P4 ;  /* 0x0f1000000e030fae */ /* 0x0003f0000e101d48 */
[----:B------:R1:W-:Y:S01]  /*f720*/  @P0 LDGSTS.E.BYPASS.LTC128B.128 [R3+0x11100], [R16.64], !P6 ;  /* 0x1110000010030fae */ /* 0x0003e2000f101d48 */
[----:B------:R-:W-:Y:S02]  /*f730*/  ISETP.GE.AND P0, PT, R193, R220, PT ;  /* 0x000000dcc100720c */ /* 0x000fe40003f06270 */
[----:B------:R-:W-:Y:S05]  /*f740*/  IADD3 R220, R220, -0x1, RZ ;  /* 0xffffffffdcdc7810 */ /* 0x000fea0007ffe0ff */
[----:B------:R-:W0:Y:S01]  /*f750*/  LDGDEPBAR ;  /* 0x00000000000079af */ /* 0x000e220000000000 */
[----:B-1----:R-:W-:Y:S05]  /*f760*/  MOV R3, R0 ;  /* 0x0000000000037202 */ /* 0x002fea0000000f00 */
[----:B------:R-:W-:-:S05]  /*f770*/  @!P0 BRA `(.L_x_905) ;  /* 0xffffc75000008947 */ /* 0x000fca000383ffff */
.L_x_896:
[----:B------:R-:W1:Y:S01]  /*f780*/  SHFL.BFLY PT, R4, R217, 0x2, 0x1f ;  /* 0x0c401f00d9047f89 */ /* 0x000e6200000e0000 */
[----:B------:R-:W-:-:S02]  /*f790*/  MOV R9, 0xff800000 ;  /* 0xff80000000097802 */ /* 0x000fc40000000f00 */
[----:B------:R-:W-:Y:S01]  /*f7a0*/  PLOP3.LUT P2, PT, PT, PT, PT, 0x8, 0x0 ;  /* 0x000000000000781c */ /* 0x000fe20003f4e170 */
[----:B------:R-:W2:Y:S01]  /*f7b0*/  SHFL.BFLY PT, R3, R216, 0x2, 0x1f ;  /* 0x0c401f00d8037f89 */ /* 0x000ea200000e0000 */
[----:B-1----:R-:W-:Y:S02]  /*f7c0*/  FADD.FTZ R7, R4, R217 ;  /* 0x000000d904077221 */ /* 0x002fe40000010000 */
[----:B------:R-:W-:Y:S01]  /*f7d0*/  CS2R R4, SRZ ;  /* 0x0000000000047805 */ /* 0x000fe2000001ff00 */
[----:B--2---:R-:W-:Y:S02]  /*f7e0*/  FADD.FTZ R8, R3, R216 ;  /* 0x000000d803087221 */ /* 0x004fe40000010000 */
[----:B------:R-:W1:Y:S04]  /*f7f0*/  SHFL.BFLY PT, R6, R7, 0x1, 0x1f ;  /* 0x0c201f0007067f89 */ /* 0x000e6800000e0000 */
[----:B------:R-:W2:Y:S01]  /*f800*/  SHFL.BFLY PT, R3, R8, 0x1, 0x1f ;  /* 0x0c201f0008037f89 */ /* 0x000ea200000e0000 */
[----:B-1----:R-:W-:-:S02]  /*f810*/  FADD.FTZ R6, R7, R6 ;  /* 0x0000000607067221 */ /* 0x002fc40000010000 */
[----:B--2---:R-:W-:-:S03]  /*f820*/  FADD.FTZ R3, R3, R8 ;  /* 0x0000000803037221 */ /* 0x004fc60000010000 */
[----:B------:R-:W-:Y:S02]  /*f830*/  FSETP.NE.FTZ.AND P1, PT, R6, RZ, PT ;  /* 0x000000ff0600720b */ /* 0x000fe40003f35000 */
[----:B------:R-:W-:-:S11]  /*f840*/  FSETP.NE.FTZ.AND P0, PT, R3, RZ, PT ;  /* 0x000000ff0300720b */ /* 0x000fd60003f15000 */
[----:B------:R-:W1:Y:S01]  /*f850*/  @P1 MUFU.RCP R5, R6 ;  /* 0x0000000600051308 */ /* 0x000e620000001000 */
[----:B------:R-:W-:Y:S02]  /*f860*/  @P1 MOV R12, 0x3f317218 ;  /* 0x3f317218000c1802 */ /* 0x000fe40000000f00 */
[----:B------:R-:W-:-:S05]  /*f870*/  @P0 MOV R13, 0x3f317218 ;  /* 0x3f317218000d0802 */ /* 0x000fca0000000f00 */
[----:B------:R-:W2:Y:S01]  /*f880*/  @P1 MUFU.LG2 R6, R6 ;  /* 0x0000000600061308 */ /* 0x000ea20000000c00 */
[----:B------:R-:W-:-:S07]  /*f890*/  @P0 FMUL.FTZ R13, R13, c[0x0][0x2d0] ;  /* 0x0000b4000d0d0a20 */ /* 0x000fce0000410000 */
[----:B------:R-:W3:Y:S01]  /*f8a0*/  @P0 MUFU.LG2 R10, R3 ;  /* 0x00000003000a0308 */ /* 0x000ee20000000c00 */
[C---:B-1----:R-:W-:Y:S02]  /*f8b0*/  FMUL.FTZ R128, R5.reuse, R128 ;  /* 0x0000008005807220 */ /* 0x042fe40000410000 */
[C---:B------:R-:W-:Y:S02]  /*f8c0*/  FMUL.FTZ R129, R5.reuse, R129 ;  /* 0x0000008105817220 */ /* 0x040fe40000410000 */
[C---:B------:R-:W-:Y:S02]  /*f8d0*/  FMUL.FTZ R124, R5.reuse, R124 ;  /* 0x0000007c057c7220 */ /* 0x040fe40000410000 */
[----:B------:R-:W-:Y:S01]  /*f8e0*/  FMUL.FTZ R125, R5, R125 ;  /* 0x0000007d057d7220 */ /* 0x000fe20000410000 */
[----:B------:R1:W4:Y:S01]  /*f8f0*/  @P0 MUFU.RCP R4, R3 ;  /* 0x0000000300040308 */ /* 0x0003220000001000 */
[----:B--2---:R-:W-:Y:S02]  /*f900*/  @P1 FMUL.FTZ R11, R6, 0.69314718246459960938 ;  /* 0x3f317218060b1820 */ /* 0x004fe40000410000 */
[----:B------:R-:W-:-:S02]  /*f910*/  @P1 FMUL.FTZ R6, R12, c[0x0][0x2d0] ;  /* 0x0000b4000c061a20 */ /* 0x000fc40000410000 */
[C---:B------:R-:W-:Y:S02]  /*f920*/  FMUL.FTZ R120, R5.reuse, R120 ;  /* 0x0000007805787220 */ /* 0x040fe40000410000 */
        /* <DEDUP_REMOVED lines=95> */
.L_x_863:
[----:B------:R-:W-:Y:S05]  /*ff20*/  @P2 BRA `(.L_x_906) ;  /* 0x000016a000002947 */ /* 0x000fea0003800000 */
[----:B------:R-:W1:Y:S01]  /*ff30*/  S2R R0, SR_TID.X ;  /* 0x0000000000007919 */ /* 0x000e620000002100 */
[----:B------:R-:W-:Y:S01]  /*ff40*/  F2FP.BF16.PACK_AB R7, R8, R7 ;  /* 0x000000070807723e */ /* 0x000fe200000010ff */
[----:B------:R-:W-:Y:S01]  /*ff50*/  IMAD.MOV.U32 R8, RZ, RZ, 0x20 ;  /* 0x00000020ff087424 */ /* 0x000fe200078e00ff */
        /* <DEDUP_REMOVED lines=51> */
[--C-:B------:R-:W-:Y:S01]  /*10290*/  IMAD.IADD R19, R8, 0x1, R5.reuse ;  /* 0x0000000108137824 */ /* 0x100fe200078e0205 */
[----:B------:R-:W-:Y:S01]  /*102a0*/  SEL R6, R6, 0xffffffc0, !P2 ;  /* 0xffffffc006067807 */ /* 0x000fe20005000000 */
[----:B------:R-:W-:Y:S01]  /*102b0*/  STS [R5], R124 ;  /* 0x0000007c05007388 */ /* 0x000fe20000000800 */
[----:B------:R-:W-:Y:S02]  /*102c0*/  F2FP.BF16.PACK_AB R46, R47, R46 ;  /* 0x0000002e2f2e723e */ /* 0x000fe400000010ff */
[----:B------:R-:W-:Y:S01]  /*102d0*/  F2FP.BF16.PACK_AB R48, R49, R48 ;  /* 0x000000303130723e */ /* 0x000fe200000010ff */
[--C-:B------:R-:W-:Y:S01]  /*102e0*/  IMAD.IADD R21, R17, 0x1, R6.reuse ;  /* 0x0000000111157824 */ /* 0x100fe200078e0206 */
[----:B------:R-:W-:Y:S01]  /*102f0*/  STS [R5+0x400], R126 ;  /* 0x0004007e05007388 */ /* 0x000fe20000000800 */
[C---:B------:R-:W-:Y:S01]  /*10300*/  IMAD.IADD R23, R6.reuse, 0x1, R5 ;  /* 0x0000000106177824 */ /* 0x040fe200078e0205 */
[----:B------:R-:W-:Y:S01]  /*10310*/  F2FP.BF16.PACK_AB R50, R51, R50 ;  /* 0x000000323332723e */ /* 0x000fe200000010ff */
[----:B------:R-:W-:Y:S01]  /*10320*/  IMAD.IADD R25, R6, 0x1, R13 ;  /* 0x0000000106197824 */ /* 0x000fe200078e020d */
[----:B------:R-:W-:Y:S01]  /*10330*/  STS [R13+0x80], R120 ;  /* 0x000080780d007388 */ /* 0x000fe20000000800 */
[----:B------:R-:W-:Y:S01]  /*10340*/  IMAD.IADD R27, R19, 0x1, R6 ;  /* 0x00000001131b7824 */ /* 0x000fe200078e0206 */
[----:B------:R-:W-:-:S02]  /*10350*/  F2FP.BF16.PACK_AB R52, R53, R52 ;  /* 0x000000343534723e */ /* 0x000fc400000010ff */
[----:B------:R-:W-:Y:S01]  /*10360*/  STS [R13+0x480], R122 ;  /* 0x0004807a0d007388 */ /* 0x000fe20000000800 */
[----:B------:R-:W-:Y:S02]  /*10370*/  F2FP.BF16.PACK_AB R54, R55, R54 ;  /* 0x000000363736723e */ /* 0x000fe400000010ff */
        /* <DEDUP_REMOVED lines=29> */
[----:B------:R-:W-:Y:S02]  /*10550*/  F2FP.BF16.PACK_AB R98, R99, R98 ;  /* 0x000000626362723e */ /* 0x000fe400000010ff */
[----:B------:R-:W-:Y:S01]  /*10560*/  ISETP.NE.U32.AND P1, PT, RZ, c[0x0][0x508], PT ;  /* 0x00014200ff007a0c */ /* 0x000fe20003f25070 */
[----:B------:R-:W-:Y:S01]  /*10570*/  STS [R17+0x4080], R36 ;  /* 0x0040802411007388 */ /* 0x000fe20000000800 */
[----:B------:R-:W-:Y:S02]  /*10580*/  ISETP.NE.U32.AND P0, PT, RZ, c[0x0][0x500], PT ;  /* 0x00014000ff007a0c */ /* 0x000fe40003f05070 */
[----:B------:R-:W-:Y:S01]  /*10590*/  ISETP.NE.AND.EX P1, PT, RZ, c[0x0][0x50c], PT, P1 ;  /* 0x00014300ff007a0c */ /* 0x000fe20003f25310 */
[----:B------:R-:W-:Y:S01]  /*105a0*/  STS [R17+0x4480], R38 ;  /* 0x0044802611007388 */ /* 0x000fe20000000800 */
[----:B------:R-:W-:-:S03]  /*105b0*/  ISETP.NE.AND.EX P0, PT, RZ, c[0x0][0x504], PT, P0 ;  /* 0x00014100ff007a0c */ /* 0x000fc60003f05300 */
        /* <DEDUP_REMOVED lines=23> */
[----:B------:R1:W-:Y:S04]  /*10730*/  STS [R21+0x8080], R7 ;  /* 0x0080800715007388 */ /* 0x0003e80000000800 */
        /* <DEDUP_REMOVED lines=9> */
[----:B------:R-:W-:-:S02]  /*107d0*/  IMAD.MOV.U32 R5, RZ, RZ, c[0x0][0x388] ;  /* 0x0000e200ff057624 */ /* 0x000fc400078e00ff */
[----:B------:R-:W-:-:S03]  /*107e0*/  @P1 IMAD.WIDE R16, R202, R17, c[0x0][0x508] ;  /* 0x00014200ca101625 */ /* 0x000fc600078e0211 */
[----:B-1----:R-:W2:Y:S04]  /*107f0*/  @P0 LDG.E R7, [R12.64] ;  /* 0x000000080c070981 */ /* 0x002ea8000c1e1900 */
[----:B------:R4:W5:Y:S01]  /*10800*/  @P1 LDG.E R5, [R16.64] ;  /* 0x0000000810051981 */ /* 0x000962000c1e1900 */
[----:B---3--:R-:W-:Y:S02]  /*10810*/  CS2R R20, SRZ ;  /* 0x0000000000147805 */ /* 0x008fe4000001ff00 */
[--C-:B--2---:R-:W-:Y:S01]  /*10820*/  @P0 SHF.R.S32.HI R21, RZ, 0x1f, R7.reuse ;  /* 0x0000001fff150819 */ /* 0x104fe20000011407 */
[----:B------:R-:W-:Y:S01]  /*10830*/  @P0 IMAD.MOV.U32 R20, RZ, RZ, R7 ;  /* 0x000000ffff140224 */ /* 0x000fe200078e0007 */
[----:B------:R-:W-:Y:S05]  /*10840*/  @P1 BRA `(.L_x_907) ;  /* 0x0000004000001947 */ /* 0x000fea0003800000 */
[----:B----4-:R-:W-:Y:S05]  /*10850*/  @!P0 BRA `(.L_x_907) ;  /* 0x0000003000008947 */ /* 0x010fea0003800000 */
[----:B-----5:R-:W2:Y:S04]  /*10860*/  LDG.E R5, [R12.64] ;  /* 0x000000080c057981 */ /* 0x020ea8000c1e1900 */
[----:B------:R-:W2:Y:S02]  /*10870*/  LDG.E R6, [R12.64+0x4] ;  /* 0x000004080c067981 */ /* 0x000ea4000c1e1900 */
[----:B--2---:R-:W-:-:S02]  /*10880*/  IADD3 R5, -R5, R6, RZ ;  /* 0x0000000605057210 */ /* 0x004fc40007ffe1ff */
.L_x_907:
[----:B----4-:R-:W-:Y:S01]  /*10890*/  LOP3.LUT R13, R4, 0xffffffe0, RZ, 0xc0, !PT ;  /* 0xffffffe0040d7812 */ /* 0x010fe200078ec0ff */
        /* <DEDUP_REMOVED lines=14> */
[----:B------:R-:W-:Y:S02]  /*10980*/  IADD3 R2, R2, -R7, RZ ;  /* 0x8000000702027210 */ /* 0x000fe40007ffe0ff */
[----:B------:R-:W-:Y:S02]  /*10990*/  LOP3.LUT R6, R6, 0x1ffffffe, RZ, 0xc0, !PT ;  /* 0x1ffffffe06067812 */ /* 0x000fe400078ec0ff */
[-C--:B------:R-:W-:Y:S02]  /*109a0*/  LEA.HI R8, R11, R0.reuse, RZ, 0x3 ;  /* 0x000000000b087211 */ /* 0x080fe400078f18ff */
[----:B------:R-:W-:Y:S01]  /*109b0*/  SHF.R.S32.HI R17, RZ, 0x2, R17 ;  /* 0x00000002ff117819 */ /* 0x000fe20000011411 */
[----:B------:R-:W-:Y:S01]  /*109c0*/  IMAD.IADD R13, R15, 0x1, -R6 ;  /* 0x000000010f0d7824 */ /* 0x000fe200078e0a06 */
[----:B------:R-:W-:Y:S01]  /*109d0*/  LOP3.LUT R7, R8, 0xfffffff8, RZ, 0xc0, !PT ;  /* 0xfffffff808077812 */ /* 0x000fe200078ec0ff */
[----:B------:R-:W-:Y:S01]  /*109e0*/  IMAD R15, R21, c[0x0][0x3a0], RZ ;  /* 0x0000e800150f7a24 */ /* 0x000fe200078e02ff */
[-C--:B------:R-:W-:Y:S01]  /*109f0*/  LEA.HI R11, R11, R0.reuse, RZ, 0x6 ;  /* 0x000000000b0b7211 */ /* 0x080fe200078f30ff */
[----:B------:R-:W-:Y:S01]  /*10a00*/  IMAD R2, R2, 0x10, R17 ;  /* 0x0000001002027824 */ /* 0x000fe200078e0211 */
[----:B------:R-:W-:Y:S01]  /*10a10*/  IADD3 R7, -R7, R0, RZ ;  /* 0x0000000007077210 */ /* 0x000fe20007ffe1ff */
[----:B------:R-:W-:Y:S01]  /*10a20*/  IMAD R15, R20, c[0x0][0x3a4], R15 ;  /* 0x0000e900140f7a24 */ /* 0x000fe200078e020f */
[----:B--2---:R-:W-:Y:S01]  /*10a30*/  SHF.R.S32.HI R17, RZ, 0x1f, R14 ;  /* 0x0000001fff117819 */ /* 0x004fe2000001140e */
[----:B------:R-:W-:Y:S01]  /*10a40*/  IMAD R0, R13, 0x8, R2 ;  /* 0x000000080d007824 */ /* 0x000fe200078e0202 */
[----:B------:R-:W-:Y:S01]  /*10a50*/  MOV R22, R20 ;  /* 0x0000001400167202 */ /* 0x000fe20000000f00 */
[----:B------:R-:W-:Y:S01]  /*10a60*/  IMAD.IADD R19, R19, 0x1, R15 ;  /* 0x0000000113137824 */ /* 0x000fe200078e020f */
[----:B------:R-:W-:Y:S01]  /*10a70*/  LOP3.LUT P2, RZ, R4, 0x3, RZ, 0xc0, !PT ;  /* 0x0000000304ff7812 */ /* 0x000fe2000784c0ff */
[----:B-1----:R-:W-:Y:S01]  /*10a80*/  IMAD R13, R57, 0x80, R0 ;  /* 0x00000080390d7824 */ /* 0x002fe200078e0200 */
[----:B------:R-:W-:Y:S01]  /*10a90*/  SHF.R.S32.HI R4, RZ, 0x1f, R202 ;  /* 0x0000001fff047819 */ /* 0x000fe200000114ca */
[----:B------:R-:W-:Y:S01]  /*10aa0*/  IMAD R15, R17, c[0x0][0x490], RZ ;  /* 0x00012400110f7a24 */ /* 0x000fe200078e02ff */
[----:B------:R-:W-:Y:S01]  /*10ab0*/  SEL R202, R202, RZ, !P0 ;  /* 0x000000ffcaca7207 */ /* 0x000fe20004000000 */
[----:B------:R-:W-:Y:S01]  /*10ac0*/  @P1 IMAD.HI.U32 R0, R13, c[0x0][0x4ec], RZ ;  /* 0x00013b000d001a27 */ /* 0x000fe200078e00ff */
[----:B------:R-:W-:-:S02]  /*10ad0*/  MOV R20, R13 ;  /* 0x0000000d00147202 */ /* 0x000fc40000000f00 */
[----:B------:R-:W-:Y:S01]  /*10ae0*/  SEL R4, R4, RZ, !P0 ;  /* 0x000000ff04047207 */ /* 0x000fe20004000000 */
[C---:B------:R-:W-:Y:S01]  /*10af0*/  IMAD.WIDE.U32 R22, R14.reuse, c[0x0][0x490], R22 ;  /* 0x000124000e167a25 */ /* 0x040fe200078e0016 */
[----:B------:R-:W-:Y:S02]  /*10b00*/  @P1 SHF.R.U32.HI R20, RZ, c[0x0][0x4f0], R0 ;  /* 0x00013c00ff141a19 */ /* 0x000fe40000011600 */
[----:B------:R-:W-:Y:S01]  /*10b10*/  SHF.R.S32.HI R8, RZ, 0x3, R8 ;  /* 0x00000003ff087819 */ /* 0x000fe20000011408 */
[----:B------:R-:W-:Y:S01]  /*10b20*/  IMAD R15, R14, c[0x0][0x494], R15 ;  /* 0x000125000e0f7a24 */ /* 0x000fe200078e020f */
[--C-:B------:R-:W-:Y:S01]  /*10b30*/  SHF.R.S32.HI R16, RZ, 0x1f, R20.reuse ;  /* 0x0000001fff107819 */ /* 0x100fe20000011414 */
[----:B------:R-:W-:Y:S01]  /*10b40*/  IMAD R17, R17, c[0x0][0x3e8], RZ ;  /* 0x0000fa0011117a24 */ /* 0x000fe200078e02ff */
[----:B------:R-:W-:Y:S01]  /*10b50*/  LEA R10, R7, R8, 0x5 ;  /* 0x00000008070a7211 */ /* 0x000fe200078e28ff */
[----:B------:R-:W-:Y:S02]  /*10b60*/  IMAD.MOV R12, RZ, RZ, -R20 ;  /* 0x000000ffff0c7224 */ /* 0x000fe400078e0a14 */
[----:B------:R-:W-:-:S02]  /*10b70*/  IMAD.IADD R23, R23, 0x1, R15 ;  /* 0x0000000117177824 */ /* 0x000fc400078e020f */
[C---:B------:R-:W-:Y:S02]  /*10b80*/  IMAD R17, R14.reuse, c[0x0][0x3ec], R17 ;  /* 0x0000fb000e117a24 */ /* 0x040fe400078e0211 */
        /* <DEDUP_REMOVED lines=9> */
[----:B------:R-:W-:Y:S01]  /*10c20*/  IMAD.SHL.U32 R0, R8, 0x40, RZ ;  /* 0x0000004008007824 */ /* 0x000fe200078e00ff */
[----:B------:R-:W-:Y:S01]  /*10c30*/  IADD3.X R21, R16, R23, R13, P0, !PT ;  /* 0x0000001710157210 */ /* 0x000fe200007fe40d */
[----:B------:R-:W-:Y:S02]  /*10c40*/  IMAD R17, R12, c[0x0][0x48c], R17 ;  /* 0x000123000c117a24 */ /* 0x000fe400078e0211 */
[----:B------:R-:W-:Y:S01]  /*10c50*/  IMAD R10, R57, 0x80, R10 ;  /* 0x00000080390a7824 */ /* 0x000fe200078e020a */
[----:B------:R-:W-:Y:S01]  /*10c60*/  LOP3.LUT R13, R0, 0x1c0, RZ, 0xc0, !PT ;  /* 0x000001c0000d7812 */ /* 0x000fe200078ec0ff */
[----:B------:R-:W-:-:S04]  /*10c70*/  IMAD.WIDE.U32 R20, R12, c[0x0][0x488], R20 ;  /* 0x000122000c147a25 */ /* 0x000fc800078e0014 */
[----:B------:R-:W-:Y:S01]  /*10c80*/  IMAD.SHL.U32 R0, R7, 0x8, RZ ;  /* 0x0000000807007824 */ /* 0x000fe200078e00ff */
[----:B------:R-:W-:Y:S01]  /*10c90*/  LEA R12, P0, R20, c[0x0][0x450], 0x2 ;  /* 0x00011400140c7a11 */ /* 0x000fe200078010ff */
[----:B------:R-:W-:Y:S01]  /*10ca0*/  IMAD R7, R4, c[0x0][0x3f0], RZ ;  /* 0x0000fc0004077a24 */ /* 0x000fe200078e02ff */
[----:B------:R-:W-:Y:S01]  /*10cb0*/  IADD3 R17, R21, R17, RZ ;  /* 0x0000001115117210 */ /* 0x000fe20007ffe0ff */
[----:B------:R-:W-:Y:S01]  /*10cc0*/  @P1 IMAD.HI.U32 R18, R10, c[0x0][0x4ec], RZ ;  /* 0x00013b000a121a27 */ /* 0x000fe200078e00ff */
[----:B------:R-:W-:Y:S01]  /*10cd0*/  SHF.R.U32.HI R4, RZ, 0x3, R13 ;  /* 0x00000003ff047819 */ /* 0x000fe2000001160d */
[----:B------:R-:W-:Y:S01]  /*10ce0*/  SHFL.IDX PT, R34, R12, RZ, 0x1c1f ;  /* 0x001c1fff0c227589 */ /* 0x000fe200000e0000 */
[----:B------:R-:W-:Y:S01]  /*10cf0*/  LEA.HI.X R17, R20, c[0x0][0x454], R17, 0x2, P0 ;  /* 0x0001150014117a11 */ /* 0x000fe200000f1411 */
[C---:B------:R-:W-:Y:S01]  /*10d00*/  IMAD R7, R202.reuse, c[0x0][0x3f4], R7 ;  /* 0x0000fd00ca077a24 */ /* 0x040fe200078e0207 */
[----:B------:R-:W-:Y:S01]  /*10d10*/  LOP3.LUT R13, R13, 0x38, R0, 0xf8, !PT ;  /* 0x000000380d0d7812 */ /* 0x000fe200078ef800 */
[----:B------:R-:W-:Y:S01]  /*10d20*/  IMAD.WIDE.U32 R14, R202, c[0x0][0x3f0], R14 ;  /* 0x0000fc00ca0e7a25 */ /* 0x000fe200078e000e */
[----:B------:R-:W-:Y:S02]  /*10d30*/  SHFL.IDX PT, R48, R12, 0x1, 0x1c1f ;  /* 0x003c1f000c307f89 */ /* 0x000fe400000e0000 */
[----:B------:R-:W-:Y:S01]  /*10d40*/  LOP3.LUT R4, R13, R4, RZ, 0x3c, !PT ;  /* 0x000000040d047212 */ /* 0x000fe200078e3cff */
[----:B------:R-:W-:Y:S01]  /*10d50*/  IMAD.MOV.U32 R6, RZ, RZ, R10 ;  /* 0x000000ffff067224 */ /* 0x000fe200078e000a */
[----:B------:R-:W1:Y:S01]  /*10d60*/  SHFL.IDX PT, R35, R17, RZ, 0x1c1f ;  /* 0x001c1fff11237589 */ /* 0x000e6200000e0000 */
[----:B------:R-:W-:Y:S01]  /*10d70*/  @P1 SHF.R.U32.HI R6, RZ, c[0x0][0x4f0], R18 ;  /* 0x00013c00ff061a19 */ /* 0x000fe20000011612 */
[----:B------:R-:W-:Y:S01]  /*10d80*/  IMAD.IADD R15, R15, 0x1, R7 ;  /* 0x000000010f0f7824 */ /* 0x000fe200078e0207 */
[C---:B------:R-:W-:Y:S01]  /*10d90*/  LEA R7, R57.reuse, R2, 0x7 ;  /* 0x0000000239077211 */ /* 0x040fe200078e38ff */
[----:B------:R-:W2:Y:S01]  /*10da0*/  SHFL.IDX PT, R49, R17, 0x1, 0x1c1f ;  /* 0x003c1f0011317f89 */ /* 0x000ea200000e0000 */
[--C-:B------:R-:W-:Y:S01]  /*10db0*/  SHF.R.S32.HI R16, RZ, 0x1f, R6.reuse ;  /* 0x0000001fff107819 */ /* 0x100fe20000011406 */
[----:B------:R-:W-:Y:S01]  /*10dc0*/  IMAD.MOV R13, RZ, RZ, -R6 ;  /* 0x000000ffff0d7224 */ /* 0x000fe200078e0a06 */
[----:B------:R-:W-:Y:S01]  /*10dd0*/  LEA R57, R57, R8, 0x7 ;  /* 0x0000000839397211 */ /* 0x000fe200078e38ff */
[----:B-----5:R-:W-:Y:S01]  /*10de0*/  IMAD R2, R5, c[0x0][0x4e8], RZ ;  /* 0x00013a0005027a24 */ /* 0x020fe200078e02ff */
[----:B------:R-:W-:Y:S01]  /*10df0*/  IADD3 R5, R7, 0x8, RZ ;  /* 0x0000000807057810 */ /* 0x000fe20007ffe0ff */
[----:B------:R-:W-:-:S02]  /*10e00*/  IMAD R13, R13, c[0x0][0x4e8], R10 ;  /* 0x00013a000d0d7a24 */ /* 0x000fc400078e020a */
[----:B------:R-:W-:Y:S01]  /*10e10*/  IMAD R19, R16, c[0x0][0x3e0], RZ ;  /* 0x0000f80010137a24 */ /* 0x000fe200078e02ff */
[-C--:B------:R-:W-:Y:S01]  /*10e20*/  ISETP.GE.OR P1, PT, R7, R2.reuse, P2 ;  /* 0x000000020700720c */ /* 0x080fe20001726670 */
[----:B------:R-:W-:Y:S01]  /*10e30*/  IMAD.SHL.U32 R11, R11, 0x8, RZ ;  /* 0x000000080b0b7824 */ /* 0x000fe200078e00ff */
[----:B------:R-:W-:Y:S01]  /*10e40*/  ISETP.GE.OR P0, PT, R5, R2, P2 ;  /* 0x000000020500720c */ /* 0x000fe20001706670 */
[C---:B------:R-:W-:Y:S02]  /*10e50*/  IMAD R19, R6.reuse, c[0x0][0x3e4], R19 ;  /* 0x0000f90006137a24 */ /* 0x040fe400078e0213 */
[----:B------:R-:W-:Y:S01]  /*10e60*/  IMAD.WIDE.U32 R14, R6, c[0x0][0x3e0], R14 ;  /* 0x0000f800060e7a25 */ /* 0x000fe200078e000e */
[----:B------:R-:W-:Y:S02]  /*10e70*/  SHF.R.S32.HI R6, RZ, 0x1f, R13 ;  /* 0x0000001fff067819 */ /* 0x000fe4000001140d */
[----:B------:R-:W-:Y:S01]  /*10e80*/  LOP3.LUT R4, R4, 0x7ffffe00, R11, 0xf8, !PT ;  /* 0x7ffffe0004047812 */ /* 0x000fe200078ef80b */
[----:B------:R-:W-:-:S02]  /*10e90*/  IMAD.IADD R15, R15, 0x1, R19 ;  /* 0x000000010f0f7824 */ /* 0x000fc400078e0213 */
[----:B------:R-:W-:Y:S01]  /*10ea0*/  IMAD R6, R6, c[0x0][0x3d8], RZ ;  /* 0x0000f60006067a24 */ /* 0x000fe200078e02ff */
[----:B------:R-:W-:Y:S01]  /*10eb0*/  SHF.L.U32 R58, R4, 0x1, RZ ;  /* 0x00000001043a7819 */ /* 0x000fe200000006ff */
[----:B-1----:R1:W-:Y:S01]  /*10ec0*/  @!P1 ST.E [R34.64], R3 ;  /* 0x0000000322009985 */ /* 0x0023e2000c101908 */
[----:B------:R-:W-:-:S03]  /*10ed0*/  IMAD.WIDE.U32 R32, R13, c[0x0][0x3d8], R14 ;  /* 0x0000f6000d207a25 */ /* 0x000fc600078e000e */
[----:B--2---:R1:W-:Y:S01]  /*10ee0*/  @!P0 ST.E [R48.64], R9 ;  /* 0x0000000930008985 */ /* 0x0043e2000c101908 */
[----:B------:R-:W-:Y:S01]  /*10ef0*/  IMAD R10, R13, c[0x0][0x3dc], R6 ;  /* 0x0000f7000d0a7a24 */ /* 0x000fe200078e0206 */
[----:B------:R-:W-:Y:S02]  /*10f00*/  LEA R56, P0, R32, c[0x0][0x380], 0x1 ;  /* 0x0000e00020387a11 */ /* 0x000fe400078008ff */
[----:B------:R1:W2:Y:S01]  /*10f10*/  LDS.128 R44, [R58+0x1080] ;  /* 0x001080003a2c7984 */ /* 0x0002a20000000c00 */
[----:B------:R-:W-:-:S03]  /*10f20*/  IMAD.IADD R10, R33, 0x1, R10 ;  /* 0x00000001210a7824 */ /* 0x000fc600078e020a */
[----:B------:R1:W3:Y:S02]  /*10f30*/  LDS.128 R40, [R58+0x2080] ;  /* 0x002080003a287984 */ /* 0x0002e40000000c00 */
[----:B------:R-:W-:Y:S02]  /*10f40*/  LEA.HI.X R55, R32, c[0x0][0x384], R10, 0x1, P0 ;  /* 0x0000e10020377a11 */ /* 0x000fe400000f0c0a */
[----:B------:R1:W4:Y:S01]  /*10f50*/  LDS.128 R36, [R58+0x3080] ;  /* 0x003080003a247984 */ /* 0x0003220000000c00 */
[----:B------:R-:W-:-:S03]  /*10f60*/  ISETP.GE.AND P0, PT, R57, R2, PT ;  /* 0x000000023900720c */ /* 0x000fc60003f06270 */
        /* <DEDUP_REMOVED lines=29> */
.L_x_909:
[----:B--2---:R-:W-:Y:S05]  /*11140*/  BSYNC B0 ;  /* 0x0000000000007941 */ /* 0x004fea0003800000 */
.L_x_908:
[----:B-1----:R-:W-:Y:S01]  /*11150*/  IADD3 R3, R57, 0x20, RZ ;  /* 0x0000002039037810 */ /* 0x002fe20007ffe0ff */
[----:B------:R1:W2:Y:S01]  /*11160*/  SHFL.IDX PT, R33, R55, 0x1, 0x181f ;  /* 0x00381f0037217f89 */ /* 0x0002a200000e0000 */
        /* <DEDUP_REMOVED lines=21> */
.L_x_911:
[----:B------:R-:W-:Y:S05]  /*112c0*/  BSYNC B0 ;  /* 0x0000000000007941 */ /* 0x000fea0003800000 */
.L_x_910:
        /* <DEDUP_REMOVED lines=23> */
.L_x_913:
[----:B------:R-:W-:Y:S05]  /*11440*/  BSYNC B0 ;  /* 0x0000000000007941 */ /* 0x000fea0003800000 */
.L_x_912:
        /* <DEDUP_REMOVED lines=24> */
.L_x_906:
        /* <DEDUP_REMOVED lines=18> */
.L_x_914:
        /* <DEDUP_REMOVED lines=42> */
.L_x_916:
[----:B------:R-:W-:Y:S05]  /*11990*/  BSYNC B0 ;  /* 0x0000000000007941 */ /* 0x000fea0003800000 */
.L_x_915:
        /* <DEDUP_REMOVED lines=66> */
.L_x_918:
[----:B------:R-:W-:Y:S05]  /*11dc0*/  BSYNC B0 ;  /* 0x0000000000007941 */ /* 0x000fea0003800000 */
.L_x_917:
        /* <DEDUP_REMOVED lines=21> */
.L_x_920:
[----:B------:R-:W-:Y:S05]  /*11f20*/  BSYNC B0 ;  /* 0x0000000000007941 */ /* 0x000fea0003800000 */
.L_x_919:
        /* <DEDUP_REMOVED lines=21> */
.L_x_922:
[----:B------:R-:W-:Y:S05]  /*12080*/  BSYNC B0 ;  /* 0x0000000000007941 */ /* 0x000fea0003800000 */
.L_x_921:
        /* <DEDUP_REMOVED lines=22> */
.L_x_923:
        /* <DEDUP_REMOVED lines=9> */
.L_x_2629:


//--------------------- .text._ZN7cutlass13device_kernelIN5flash19enable_sm80_to_sm89INS1_16FlashAttnFwdSm80INS1_25CollectiveMainloopFwdSm80ILi8ELi2ELb0EN4cute5tupleIJNS5_1CILi128EEENS7_ILi64EEENS7_ILi192EEEEEELi192ENS_10bfloat16_tEfNS_4arch4Sm80ELb0ELb1ELb1ELb1ELb0ELb1ELb1ELb0EEENS1_21CollectiveEpilogueFwdINS6_IJS8_SA_S9_EEENS6_IJNS7_ILi1EEESI_SI_EEESC_SE_Li256ELb1ELb1ELb0ELb0EEENS1_19SingleTileSchedulerILb1ELb0ELb1ELi128EEEEEEEEEvNT_6ParamsE --------------------------
	.section	.text._ZN7cutlass13device_kernelIN5flash19enable_sm80_to_sm89INS1_16FlashAttnFwdSm80INS1_25CollectiveMainloopFwdSm80ILi8ELi2ELb0EN4cute5tupleIJNS5_1CILi128EEENS7_ILi64EEENS7_ILi192EEEEEELi192ENS_10bfloat16_tEfNS_4arch4Sm80ELb0ELb1ELb1ELb1ELb0ELb1ELb1ELb0EEENS1_21CollectiveEpilogueFwdINS6_IJS8_SA_S9_EEENS6_IJNS7_ILi1EEESI_SI_EEESC_SE_Li256ELb1ELb1ELb0ELb0EEENS1_19SingleTileSchedulerILb1ELb0ELb1ELi128EEEEEEEEEvNT_6ParamsE,"ax",@progbits
	.sectioninfo	@"SHI_REGISTERS=246"
	.align	128
.text._ZN7cutlass13device_kernelIN5flash19enable_sm80_to_sm89INS1_16FlashAttnFwdSm80INS1_25CollectiveMainloopFwdSm80ILi8ELi2ELb0EN4cute5tupleIJNS5_1CILi128EEENS7_ILi64EEENS7_ILi192EEEEEELi192ENS_10bfloat16_tEfNS_4arch4Sm80ELb0ELb1ELb1ELb1ELb0ELb1ELb1ELb0EEENS1_21CollectiveEpilogueFwdINS6_IJS8_SA_S9_EEENS6_IJNS7_ILi1EEESI_SI_EEESC_SE_Li256ELb1ELb1ELb0ELb0EEENS1_19SingleTileSchedulerILb1ELb0ELb1ELi128EEEEEEEEEvNT_6ParamsE:
        .type           _ZN7cutlass13device_kernelIN5flash19enable_sm80_to_sm89INS1_16FlashAttnFwdSm80INS1_25CollectiveMainloopFwdSm80ILi8ELi2ELb0EN4cute5tupleIJNS5_1CILi128EEENS7_ILi64EEENS7_ILi192EEEEEELi192ENS_10bfloat16_tEfNS_4arch4Sm80ELb0ELb1ELb1ELb1ELb0ELb1ELb1ELb0EEENS1_21CollectiveEpilogueFwdINS6_IJS8_SA_S9_EEENS6_IJNS7_ILi1EEESI_SI_EEESC_SE_Li256ELb1ELb1ELb0ELb0EEENS1_19SingleTileSchedulerILb1ELb0ELb1ELi128EEEEEEEEEvNT_6ParamsE,@function
        .size           _ZN7cutlass13device_kernelIN5flash19enable_sm80_to_sm89INS1_16FlashAttnFwdSm80INS1_25CollectiveMainloopFwdSm80ILi8ELi2ELb0EN4cute5tupleIJNS5_1CILi128EEENS7_ILi64EEENS7_ILi192EEEEEELi192ENS_10bfloat16_tEfNS_4arch4Sm80ELb0ELb1ELb1ELb1ELb0ELb1ELb1ELb0EEENS1_21CollectiveEpilogueFwdINS6_IJS8_SA_S9_EEENS6_IJNS7_ILi1EEESI_SI_EEESC_SE_Li256ELb1ELb1ELb0ELb0EEENS1_19SingleTileSchedulerILb1ELb0ELb1ELi128EEEEEEEEEvNT_6ParamsE,(.L_x_2630 - _ZN7cutlass13device_kernelIN5flash19enable_sm80_to_sm89INS1_16FlashAttnFwdSm80INS1_25CollectiveMainloopFwdSm80ILi8ELi2ELb0EN4cute5tupleIJNS5_1CILi128EEENS7_ILi64EEENS7_ILi192EEEEEELi192ENS_10bfloat16_tEfNS_4arch4Sm80ELb0ELb1ELb1ELb1ELb0ELb1ELb1ELb0EEENS1_21CollectiveEpilogueFwdINS6_IJS8_SA_S9_EEENS6_IJNS7_ILi1EEESI_SI_EEESC_SE_Li256ELb1ELb1ELb0ELb0EEENS1_19SingleTileSchedulerILb1ELb0ELb1ELi128EEEEEEEEEvNT_6ParamsE)
        .other          _ZN7cutlass13device_kernelIN5flash19enable_sm80_to_sm89INS1_16FlashAttnFwdSm80INS1_25CollectiveMainloopFwdSm80ILi8ELi2ELb0EN4cute5tupleIJNS5_1CILi128EEENS7_ILi64EEENS7_ILi192EEEEEELi192ENS_10bfloat16_tEfNS_4arch4Sm80ELb0ELb1ELb1ELb1ELb0ELb1ELb1ELb0EEENS1_21CollectiveEpilogueFwdINS6_IJS8_SA_S9_EEENS6_IJNS7_ILi1EEESI_SI_EEESC_SE_Li256ELb1ELb1ELb0ELb0EEENS1_19SingleTileSchedulerILb1ELb0ELb1ELi128EEEEEEEEEvNT_6ParamsE,@"STO_CUDA_ENTRY STV_DEFAULT"
_ZN7cutlass13device_kernelIN5flash19enable_sm80_to_sm89INS1_16FlashAttnFwdSm80INS1_25CollectiveMainloopFwdSm80ILi8ELi2ELb0EN4cute5tupleIJNS5_1CILi128EEENS7_ILi64EEENS7_ILi192EEEEEELi192ENS_10bfloat16_tEfNS_4arch4Sm80ELb0ELb1ELb1ELb1ELb0ELb1ELb1ELb0EEENS1_21CollectiveEpilogueFwdINS6_IJS8_SA_S9_EEENS6_IJNS7_ILi1EEESI_SI_EEESC_SE_Li256ELb1ELb1ELb0ELb0EEENS1_19SingleTileSchedulerILb1ELb0ELb1ELi128EEEEEEEEEvNT_6ParamsE:
        /* <DEDUP_REMOVED lines=17> */
.L_x_925:
        /* <DEDUP_REMOVED lines=8> */
.L_x_927:
[----:B------:R-:W-:-:S05]  /*0190*/  MOV R0, c[0x0][0x54c] ;  /* 0x0001530000007a02 */ /* 0x000fca0000000f00 */
.L_x_926:
[----:B-----5:R-:W-:Y:S01]  /*01a0*/  IMAD R0, R0, c[0x0][0x548], RZ ;  /* 0x0001520000007a24 */ /* 0x020fe200078e02ff */
[----:B------:R-:W-:-:S04]  /*01b0*/  SHF.L.U32 R89, R91, 0x7, RZ ;  /* 0x000000075b597819 */ /* 0x000fc800000006ff */
[----:B------:R-:W-:-:S04]  /*01c0*/  ISETP.GE.AND P0, PT, R89, R0, PT ;  /* 0x000000005900720c */ /* 0x000fc80003f06270 */
[----:B------:R-:W-:Y:S01]  /*01d0*/  SEL R200, R200, 0xffffffff, !P0 ;  /* 0xffffffffc8c87807 */ /* 0x000fe20004000000 */
[----:B------:R-:W-:Y:S05]  /*01e0*/  BRA `(.L_x_928) ;  /* 0x0000012000007947 */ /* 0x000fea0003800000 */
.L_x_924:
[----:B---3--:R-:W-:-:S04]  /*01f0*/  ISETP.NE.U32.AND P0, PT, RZ, c[0x0][0x568], PT ;  /* 0x00015a00ff007a0c */ /* 0x008fc80003f05070 */
[----:B------:R-:W-:-:S13]  /*0200*/  ISETP.NE.AND.EX P0, PT, RZ, c[0x0][0x56c], PT, P0 ;  /* 0x00015b00ff007a0c */ /* 0x000fda0003f05300 */
[----:B------:R-:W-:Y:S05]  /*0210*/  @!P0 BRA `(.L_x_929) ;  /* 0x0000002000008947 */ /* 0x000fea0003800000 */
[----:B------:R1:W5:Y:S01]  /*0220*/  LDG.E R0, [R2.64] ;  /* 0x0000000602007981 */ /* 0x000362000c1e1900 */
[----:B------:R-:W-:Y:S05]  /*0230*/  BRA `(.L_x_930) ;  /* 0x0000009000007947 */ /* 0x000fea0003800000 */
.L_x_929:
        /* <DEDUP_REMOVED lines=8> */
.L_x_931:
[----:B------:R-:W-:-:S05]  /*02c0*/  MOV R0, c[0x0][0x54c] ;  /* 0x0001530000007a02 */ /* 0x000fca0000000f00 */
.L_x_930:
[----:B-----5:R-:W-:Y:S01]  /*02d0*/  IMAD R0, R0, c[0x0][0x548], RZ ;  /* 0x0001520000007a24 */ /* 0x020fe200078e02ff */
[----:B------:R-:W-:-:S04]  /*02e0*/  SHF.L.U32 R89, R91, 0x7, RZ ;  /* 0x000000075b597819 */ /* 0x000fc800000006ff */
[----:B------:R-:W-:-:S04]  /*02f0*/  ISETP.GE.AND P0, PT, R89, R0, PT ;  /* 0x000000005900720c */ /* 0x000fc80003f06270 */
[----:B------:R-:W-:-:S04]  /*0300*/  SEL R200, R200, 0xffffffff, !P0 ;  /* 0xffffffffc8c87807 */ /* 0x000fc80004000000 */
.L_x_928:
[----:B------:R-:W-:-:S13]  /*0310*/  ISETP.GE.AND P0, PT, R200, RZ, PT ;  /* 0x000000ffc800720c */ /* 0x000fda0003f06270 */
[----:B------:R-:W-:Y:S05]  /*0320*/  @!P0 EXIT ;  /* 0x000000000000894d */ /* 0x000fea0003800000 */
[----:B------:R-:W-:Y:S01]  /*0330*/  ISETP.NE.U32.AND P0, PT, RZ, c[0x0][0x370], PT ;  /* 0x0000dc00ff007a0c */ /* 0x000fe20003f05070 */
[----:B------:R-:W-:Y:S01]  /*0340*/  IMAD.MOV.U32 R0, RZ, RZ, RZ ;  /* 0x000000ffff007224 */ /* 0x000fe200078e00ff */
[----:B------:R-:W-:Y:S01]  /*0350*/  ISETP.NE.U32.AND P1, PT, RZ, c[0x0][0x350], PT ;  /* 0x0000d400ff007a0c */ /* 0x000fe20003f25070 */
[----:B------:R-:W-:Y:S01]  /*0360*/  IMAD.MOV.U32 R158, RZ, RZ, RZ ;  /* 0x000000ffff9e7224 */ /* 0x000fe200078e00ff */
[----:B------:R-:W-:Y:S01]  /*0370*/  ISETP.NE.AND.EX P0, PT, RZ, c[0x0][0x374], PT, P0 ;  /* 0x0000dd00ff007a0c */ /* 0x000fe20003f05300 */
[----:B------:R-:W-:Y:S01]  /*0380*/  IMAD.WIDE R10, R200, R5, c[0x0][0x350] ;  /* 0x0000d400c80a7625 */ /* 0x000fe200078e0205 */
[----:B------:R-:W-:Y:S02]  /*0390*/  ISETP.NE.AND.EX P6, PT, RZ, c[0x0][0x354], PT, P1 ;  /* 0x0000d500ff007a0c */ /* 0x000fe40003fc5310 */
[----:B------:R-:W-:Y:S02]  /*03a0*/  ISETP.NE.U32.AND P2, PT, RZ, c[0x0][0x348], PT ;  /* 0x0000d200ff007a0c */ /* 0x000fe40003f45070 */
[----:B------:R-:W-:-:S02]  /*03b0*/  ISETP.NE.U32.AND P5, PT, RZ, c[0x0][0x358], PT ;  /* 0x0000d600ff007a0c */ /* 0x000fc40003fa5070 */
[----:B------:R-:W-:Y:S02]  /*03c0*/  ISETP.NE.AND.EX P1, PT, RZ, c[0x0][0x34c], PT, P2 ;  /* 0x0000d300ff007a0c */ /* 0x000fe40003f25320 */
[----:B------:R-:W-:-:S03]  /*03d0*/  ISETP.NE.AND.EX P5, PT, RZ, c[0x0][0x35c], PT, P5 ;  /* 0x0000d700ff007a0c */ /* 0x000fc60003fa5350 */
[CC--:B-1----:R-:W-:Y:S02]  /*03e0*/  @P0 IMAD.WIDE R2, R200.reuse, R5.reuse, c[0x0][0x370] ;  /* 0x0000dc00c8020625 */ /* 0x0c2fe400078e0205 */
[----:B------:R-:W2:Y:S02]  /*03f0*/  @P6 LDG.E R158, [R10.64] ;  /* 0x000000060a9e6981 */ /* 0x000ea4000c1e1900 */
[----:B------:R-:W-:Y:S02]  /*0400*/  IMAD.MOV.U32 R4, RZ, RZ, RZ ;  /* 0x000000ffff047224 */ /* 0x000fe400078e00ff */
[----:B------:R-:W-:Y:S01]  /*0410*/  IMAD.MOV.U32 R152, RZ, RZ, RZ ;  /* 0x000000ffff987224 */ /* 0x000fe200078e00ff */
[----:B------:R1:W2:Y:S01]  /*0420*/  @P0 LDG.E R0, [R2.64] ;  /* 0x0000000602000981 */ /* 0x0002a2000c1e1900 */
[----:B------:R-:W-:-:S04]  /*0430*/  IMAD.WIDE R12, R200, R5, c[0x0][0x348] ;  /* 0x0000d200c80c7625 */ /* 0x000fc800078e0205 */
[----:B------:R-:W-:Y:S01]  /*0440*/  IMAD.WIDE R6, R200, R5, c[0x0][0x358] ;  /* 0x0000d600c8067625 */ /* 0x000fe200078e0205 */
[----:B------:R-:W3:Y:S01]  /*0450*/  @P1 LDG.E R4, [R12.64] ;  /* 0x000000060c041981 */ /* 0x000ee2000c1e1900 */
[----:B------:R-:W-:-:S03]  /*0460*/  ISETP.NE.U32.AND P0, PT, RZ, c[0x0][0x360], PT ;  /* 0x0000d800ff007a0c */ /* 0x000fc60003f05070 */
[----:B------:R-:W4:Y:S01]  /*0470*/  @P5 LDG.E R152, [R6.64] ;  /* 0x0000000606985981 */ /* 0x000f22000c1e1900 */
[----:B------:R-:W-:Y:S02]  /*0480*/  ISETP.NE.AND.EX P0, PT, RZ, c[0x0][0x364], PT, P0 ;  /* 0x0000d900ff007a0c */ /* 0x000fe40003f05300 */
[----:B------:R-:W-:-:S11]  /*0490*/  MOV R8, c[0x0][0x168] ;  /* 0x00005a0000087a02 */ /* 0x000fd60000000f00 */
[----:B------:R-:W-:-:S05]  /*04a0*/  @P0 IMAD.WIDE R14, R200, R5, c[0x0][0x360] ;  /* 0x0000d800c80e0625 */ /* 0x000fca00078e0205 */
[----:B------:R2:W5:Y:S04]  /*04b0*/  @P0 LDG.E R8, [R14.64] ;  /* 0x000000060e080981 */ /* 0x000568000c1e1900 */
[----:B------:R-:W1:Y:S02]  /*04c0*/  S2R R197, SR_CTAID.Y ;  /* 0x0000000000c57919 */ /* 0x000e640000002600 */
[----:B-1----:R-:W-:Y:S01]  /*04d0*/  IMAD.MOV.U32 R3, RZ, RZ, c[0x0][0x1d0] ;  /* 0x00007400ff037624 */ /* 0x002fe200078e00ff */
[----:B------:R-:W-:Y:S02]  /*04e0*/  MOV R198, c[0x0][0x228] ;  /* 0x00008a0000c67a02 */ /* 0x000fe40000000f00 */
[----:B------:R-:W-:Y:S01]  /*04f0*/  SHF.R.S32.HI R92, RZ, 0x1f, R197 ;  /* 0x0000001fff5c7819 */ /* 0x000fe200000114c5 */
[----:B--2---:R-:W-:Y:S01]  /*0500*/  IMAD.IADD R2, R158, 0x1, R0 ;  /* 0x000000019e027824 */ /* 0x004fe200078e0200 */
[----:B------:R1:W-:Y:S04]  /*0510*/  STL [R1+0x48], R0 ;  /* 0x0000480001007387 */ /* 0x0003e80000100800 */
[----:B------:R1:W-:Y:S04]  /*0520*/  STL [R1+0x50], R2 ;  /* 0x0000500201007387 */ /* 0x0003e80000100800 */
[----:B---3--:R1:W-:Y:S04]  /*0530*/  STL [R1+0x4c], R4 ;  /* 0x00004c0401007387 */ /* 0x0083e80000100800 */
[----:B----4-:R1:W-:Y:S01]  /*0540*/  STL [R1+0x54], R152 ;  /* 0x0000549801007387 */ /* 0x0103e20000100800 */
[----:B------:R-:W-:Y:S05]  /*0550*/  @P0 BRA `(.L_x_932) ;  /* 0x0000004000000947 */ /* 0x000fea0003800000 */
[----:B------:R-:W-:Y:S05]  /*0560*/  @!P1 BRA `(.L_x_932) ;  /* 0x0000003000009947 */ /* 0x000fea0003800000 */
[----:B-----5:R-:W2:Y:S04]  /*0570*/  LDG.E R8, [R12.64] ;  /* 0x000000060c087981 */ /* 0x020ea8000c1e1900 */
[----:B------:R-:W2:Y:S02]  /*0580*/  LDG.E R9, [R12.64+0x4] ;  /* 0x000004060c097981 */ /* 0x000ea4000c1e1900 */
[----:B--2---:R-:W-:-:S05]  /*0590*/  IADD3 R8, -R8, R9, RZ ;  /* 0x0000000908087210 */ /* 0x004fca0007ffe1ff */
.L_x_932:
[----:B-----5:R2:W-:Y:S01]  /*05a0*/  STL [R1+0x58], R8 ;  /* 0x0000580801007387 */ /* 0x0205e20000100800 */
[----:B------:R-:W-:-:S04]  /*05b0*/  ISETP.NE.U32.AND P0, PT, RZ, c[0x0][0x368], PT ;  /* 0x0000da00ff007a0c */ /* 0x000fc80003f05070 */
[----:B------:R-:W-:-:S13]  /*05c0*/  ISETP.NE.AND.EX P0, PT, RZ, c[0x0][0x36c], PT, P0 ;  /* 0x0000db00ff007a0c */ /* 0x000fda0003f05300 */
[----:B------:R-:W-:Y:S05]  /*05d0*/  @!P0 BRA `(.L_x_933) ;  /* 0x0000003000008947 */ /* 0x000fea0003800000 */
[----:B-1----:R-:W-:-:S06]  /*05e0*/  IMAD.WIDE R2, R200, R5, c[0x0][0x368] ;  /* 0x0000da00c8027625 */ /* 0x002fcc00078e0205 */
[----:B------:R1:W5:Y:S01]  /*05f0*/  LDG.E R3, [R2.64] ;  /* 0x0000000602037981 */ /* 0x000362000c1e1900 */
[----:B------:R-:W-:Y:S05]  /*0600*/  BRA `(.L_x_934) ;  /* 0x0000004000007947 */ /* 0x000fea0003800000 */
.L_x_933:
[----:B------:R-:W-:Y:S05]  /*0610*/  @!P6 BRA `(.L_x_934) ;  /* 0x000000300000e947 */ /* 0x000fea0003800000 */
[----:B------:R-:W3:Y:S04]  /*0620*/  LDG.E R3, [R10.64] ;  /* 0x000000060a037981 */ /* 0x000ee8000c1e1900 */
[----:B-1----:R-:W3:Y:S02]  /*0630*/  LDG.E R2, [R10.64+0x4] ;  /* 0x000004060a027981 */ /* 0x002ee4000c1e1900 */
[----:B---3--:R-:W-:Y:S02]  /*0640*/  IADD3 R3, -R3, R2, RZ ;  /* 0x0000000203037210 */ /* 0x008fe40007ffe1ff */
.L_x_934:
[----:B------:R-:W-:Y:S01]  /*0650*/  ISETP.NE.U32.AND P0, PT, RZ, c[0x0][0x378], PT ;  /* 0x0000de00ff007a0c */ /* 0x000fe20003f05070 */
[----:B-1----:R1:W3:Y:S03]  /*0660*/  @P5 LDG.E R2, [R6.64] ;  /* 0x0000000606025981 */ /* 0x0022e6000c1e1900 */
[----:B------:R-:W-:Y:S01]  /*0670*/  ISETP.NE.AND.EX P0, PT, RZ, c[0x0][0x37c], PT, P0 ;  /* 0x0000df00ff007a0c */ /* 0x000fe20003f05300 */
[----:B------:R1:W3:Y:S01]  /*0680*/  @P5 LDG.E R9, [R6.64+0x4] ;  /* 0x0000040606095981 */ /* 0x0002e2000c1e1900 */
[----:B-----5:R-:W-:-:S11]  /*0690*/  IMAD.MOV.U32 R142, RZ, RZ, R3 ;  /* 0x000000ffff8e7224 */ /* 0x020fd600078e0003 */
[----:B------:R-:W-:-:S05]  /*06a0*/  @P0 IMAD.WIDE R10, R200, R5, c[0x0][0x378] ;  /* 0x0000de00c80a0625 */ /* 0x000fca00078e0205 */
[----:B------:R-:W4:Y:S01]  /*06b0*/  @P0 LDG.E R142, [R10.64] ;  /* 0x000000060a8e0981 */ /* 0x000f22000c1e1900 */
[----:B------:R-:W-:-:S05]  /*06c0*/  IMAD.MOV.U32 R4, RZ, RZ, c[0x0][0x2c4] ;  /* 0x0000b100ff047624 */ /* 0x000fca00078e00ff */
[----:B------:R-:W-:Y:S02]  /*06d0*/  ISETP.NE.AND P1, PT, R4, 0x1, PT ;  /* 0x000000010400780c */ /* 0x000fe40003f25270 */
[----:B------:R-:W-:Y:S01]  /*06e0*/  IADD3 R4, R89, 0x7f, RZ ;  /* 0x0000007f59047810 */ /* 0x000fe20007ffe0ff */
[----:B------:R-:W-:-:S04]  /*06f0*/  IMAD.IADD R0, R3, 0x1, -R0 ;  /* 0x0000000103007824 */ /* 0x000fc800078e0a00 */
[----:B-1----:R-:W-:Y:S01]  /*0700*/  IMAD.MOV.U32 R6, RZ, RZ, R4 ;  /* 0x000000ffff067224 */ /* 0x002fe200078e0004 */
[----:B------:R1:W-:Y:S01]  /*0710*/  STL [R1+0x5c], R0 ;  /* 0x00005c0001007387 */ /* 0x0003e20000100800 */
[----:B---3--:R-:W-:-:S04]  /*0720*/  @P5 IMAD.IADD R198, R9, 0x1, -R2 ;  /* 0x0000000109c65824 */ /* 0x008fc800078e0a02 */
[----:B------:R-:W-:-:S04]  /*0730*/  @P1 IMAD.HI.U32 R2, R4, c[0x0][0x2c8], RZ ;  /* 0x0000b20004021a27 */ /* 0x000fc800078e00ff */
[----:B------:R-:W-:Y:S01]  /*0740*/  IMAD.IADD R199, R0, 0x1, R198 ;  /* 0x0000000100c77824 */ /* 0x000fe200078e02c6 */
[----:B------:R-:W-:Y:S01]  /*0750*/  @P1 SHF.R.U32.HI R6, RZ, c[0x0][0x2cc], R2 ;  /* 0x0000b300ff061a19 */ /* 0x000fe20000011602 */
[----:B------:R-:W-:-:S03]  /*0760*/  IMAD.MOV.U32 R2, RZ, RZ, c[0x0][0x32c] ;  /* 0x0000cb00ff027624 */ /* 0x000fc600078e00ff */
[----:B------:R1:W-:Y:S04]  /*0770*/  STL.64 [R1+0x60], R198 ;  /* 0x000060c601007387 */ /* 0x0003e80000100a00 */
[----:B----4-:R1:W-:Y:S01]  /*0780*/  STL [R1+0x68], R142 ;  /* 0x0000688e01007387 */ /* 0x0103e20000100800 */
[----:B------:R-:W-:Y:S02]  /*0790*/  ISETP.GE.AND P2, PT, R2, 0x1, PT ;  /* 0x000000010200780c */ /* 0x000fe40003f46270 */
[----:B------:R-:W-:Y:S02]  /*07a0*/  IADD3 R9, R199, 0x3f, RZ ;  /* 0x0000003fc7097810 */ /* 0x000fe40007ffe0ff */
[----:B------:R-:W-:Y:S02]  /*07b0*/  IADD3 R7, R6, 0x1, R199 ;  /* 0x0000000106077810 */ /* 0x000fe40007ffe0c7 */
[----:B------:R-:W-:-:S03]  /*07c0*/  SHF.R.S32.HI R4, RZ, 0x1f, R9 ;  /* 0x0000001fff047819 */ /* 0x000fc60000011409 */
[----:B------:R-:W-:Y:S01]  /*07d0*/  IMAD.IADD R6, R7, 0x1, -R8 ;  /* 0x0000000107067824 */ /* 0x000fe200078e0a08 */
[----:B------:R-:W-:-:S04]  /*07e0*/  LEA.HI R4, R4, R9, RZ, 0x6 ;  /* 0x0000000904047211 */ /* 0x000fc800078f30ff */
[----:B------:R-:W-:Y:S02]  /*07f0*/  SHF.R.S32.HI R141, RZ, 0x6, R4 ;  /* 0x00000006ff8d7819 */ /* 0x000fe40000011404 */
        /* <DEDUP_REMOVED lines=11> */
.L_x_936:
[----:B------:R-:W-:-:S13]  /*08b0*/  ISETP.NE.AND P0, PT, R2, 0x1, PT ;  /* 0x000000010200780c */ /* 0x000fda0003f05270 */
[----:B------:R-:W-:-:S05]  /*08c0*/  @P0 IMAD.HI.U32 R4, R9, c[0x0][0x330], RZ ;  /* 0x0000cc0009040a27 */ /* 0x000fca00078e00ff */
[----:B------:R-:W-:-:S05]  /*08d0*/  @P0 SHF.R.U32.HI R9, RZ, c[0x0][0x334], R4 ;  /* 0x0000cd00ff090a19 */ /* 0x000fca0000011604 */
.L_x_937:
[----:B------:R-:W-:-:S05]  /*08e0*/  IMAD R4, R9, R2, c[0x0][0x32c] ;  /* 0x0000cb0009047624 */ /* 0x000fca00078e0202 */
[----:B------:R-:W-:Y:S02]  /*08f0*/  IMNMX R7, R7, R4, PT ;  /* 0x0000000407077217 */ /* 0x000fe40003800200 */
.L_x_935:
[----:B------:R-:W-:-:S04]  /*0900*/  @P1 IMAD.HI.U32 R4, R89, c[0x0][0x2c8], RZ ;  /* 0x0000b20059041a27 */ /* 0x000fc800078e00ff */
[----:B------:R-:W-:Y:S01]  /*0910*/  IMAD.MOV.U32 R6, RZ, RZ, R89 ;  /* 0x000000ffff067224 */ /* 0x000fe200078e0059 */
[----:B------:R-:W-:-:S04]  /*0920*/  @P1 SHF.R.U32.HI R6, RZ, c[0x0][0x2cc], R4 ;  /* 0x0000b300ff061a19 */ /* 0x000fc80000011604 */
[----:B------:R-:W-:-:S04]  /*0930*/  IADD3 R4, R6, R199, -R8 ;  /* 0x000000c706047210 */ /* 0x000fc80007ffe808 */
[----:B------:R-:W-:Y:S01]  /*0940*/  IADD3 R9, R4, -c[0x0][0x324], RZ ;  /* 0x8000c90004097a10 */ /* 0x000fe20007ffe0ff */
        /* <DEDUP_REMOVED lines=9> */
.L_x_939:
[----:B------:R-:W-:-:S13]  /*09e0*/  ISETP.NE.AND P0, PT, R2, 0x1, PT ;  /* 0x000000010200780c */ /* 0x000fda0003f05270 */
[----:B------:R-:W-:-:S05]  /*09f0*/  @P0 IMAD.HI.U32 R2, R4, c[0x0][0x330], RZ ;  /* 0x0000cc0004020a27 */ /* 0x000fca00078e00ff */
[----:B------:R-:W-:-:S05]  /*0a00*/  @P0 SHF.R.U32.HI R4, RZ, c[0x0][0x334], R2 ;  /* 0x0000cd00ff040a19 */ /* 0x000fca0000011602 */
.L_x_940:
[----:B------:R-:W-:-:S05]  /*0a10*/  IMAD R4, R4, c[0x0][0x32c], RZ ;  /* 0x0000cb0004047a24 */ /* 0x000fca00078e02ff */
[----:B------:R-:W-:Y:S02]  /*0a20*/  IMNMX R9, R9, R4, !PT ;  /* 0x0000000409097217 */ /* 0x000fe40007800200 */
.L_x_938:
[----:B------:R-:W-:Y:S02]  /*0a30*/  IADD3 R7, R7, 0x3f, RZ ;  /* 0x0000003f07077810 */ /* 0x000fe40007ffe0ff */
[----:B------:R-:W-:Y:S02]  /*0a40*/  SHF.R.S32.HI R2, RZ, 0x1f, R9 ;  /* 0x0000001fff027819 */ /* 0x000fe40000011409 */
[----:B------:R-:W-:Y:S02]  /*0a50*/  SHF.R.S32.HI R4, RZ, 0x1f, R7 ;  /* 0x0000001fff047819 */ /* 0x000fe40000011407 */
[----:B------:R-:W-:Y:S02]  /*0a60*/  LEA.HI R2, R2, R9, RZ, 0x6 ;  /* 0x0000000902027211 */ /* 0x000fe400078f30ff */
[----:B------:R-:W-:Y:S02]  /*0a70*/  LEA.HI R4, R4, R7, RZ, 0x6 ;  /* 0x0000000704047211 */ /* 0x000fe400078f30ff */
[----:B------:R-:W-:-:S02]  /*0a80*/  SHF.R.S32.HI R2, RZ, 0x6, R2 ;  /* 0x00000006ff027819 */ /* 0x000fc40000011402 */
[----:B------:R-:W-:Y:S02]  /*0a90*/  SHF.R.S32.HI R4, RZ, 0x6, R4 ;  /* 0x00000006ff047819 */ /* 0x000fe40000011404 */
[----:B------:R-:W-:Y:S02]  /*0aa0*/  IMNMX R7, RZ, R2, !PT ;  /* 0x00000002ff077217 */ /* 0x000fe40007800200 */
[----:B------:R-:W-:-:S03]  /*0ab0*/  IMNMX R9, R141, R4, PT ;  /* 0x000000048d097217 */ /* 0x000fc60003800200 */
[--C-:B------:R-:W-:Y:S02]  /*0ac0*/  IMAD R7, R7, 0x40, -R0.reuse ;  /* 0x0000004007077824 */ /* 0x100fe400078e0a00 */
[----:B------:R-:W-:-:S03]  /*0ad0*/  IMAD R9, R9, 0x40, -R0 ;  /* 0x0000004009097824 */ /* 0x000fc600078e0a00 */
[----:B------:R-:W-:Y:S02]  /*0ae0*/  IMNMX R11, RZ, R7, !PT ;  /* 0x00000007ff0b7217 */ /* 0x000fe40007800200 */
[----:B------:R-:W-:-:S04]  /*0af0*/  IMNMX R2, R9, R198, PT ;  /* 0x000000c609027217 */ /* 0x000fc80003800200 */
[----:B------:R-:W-:Y:S02]  /*0b00*/  ISETP.GT.AND P0, PT, R2, R11, PT ;  /* 0x0000000b0200720c */ /* 0x000fe40003f04270 */
[----:B------:R-:W-:-:S05]  /*0b10*/  SHF.R.U32.HI R11, RZ, 0x6, R11 ;  /* 0x00000006ff0b7819 */ /* 0x000fca000001160b */
[----:B-1----:R-:W-:-:S06]  /*0b20*/  IMAD.MOV.U32 R0, RZ, RZ, R11 ;  /* 0x000000ffff007224 */ /* 0x002fcc00078e000b */
[----:B------:R-:W-:-:S04]  /*0b30*/  @P0 IADD3 R2, R2, 0x3f, RZ ;  /* 0x0000003f02020810 */ /* 0x000fc80007ffe0ff */
[----:B------:R-:W-:-:S04]  /*0b40*/  @P0 SHF.R.S32.HI R7, RZ, 0x1f, R2 ;  /* 0x0000001fff070819 */ /* 0x000fc80000011402 */
[----:B------:R-:W-:-:S04]  /*0b50*/  @P0 LEA.HI R7, R7, R2, RZ, 0x6 ;  /* 0x0000000207070211 */ /* 0x000fc800078f30ff */
[----:B------:R-:W-:-:S04]  /*0b60*/  @P0 SHF.R.S32.HI R0, RZ, 0x6, R7 ;  /* 0x00000006ff000819 */ /* 0x000fc80000011407 */
[----:B------:R-:W-:-:S13]  /*0b70*/  ISETP.GT.AND P0, PT, R0, R11, PT ;  /* 0x0000000b0000720c */ /* 0x000fda0003f04270 */
[----:B------:R-:W-:Y:S05]  /*0b80*/  @!P0 BRA `(.L_x_941) ;  /* 0x0000555000008947 */ /* 0x000fea0003800000 */
[----:B------:R-:W-:-:S04]  /*0b90*/  ISETP.NE.U32.AND P3, PT, RZ, c[0x0][0x340], PT ;  /* 0x0000d000ff007a0c */ /* 0x000fc80003f65070 */
[----:B------:R-:W-:-:S13]  /*0ba0*/  ISETP.NE.AND.EX P3, PT, RZ, c[0x0][0x344], PT, P3 ;  /* 0x0000d100ff007a0c */ /* 0x000fda0003f65330 */
[----:B------:R-:W-:-:S06]  /*0bb0*/  @P3 IMAD.WIDE R14, R200, R5, c[0x0][0x340] ;  /* 0x0000d000c80e3625 */ /* 0x000fcc00078e0205 */
[----:B------:R1:W3:Y:S01]  /*0bc0*/  @P3 LDG.E R14, [R14.64] ;  /* 0x000000060e0e3981 */ /* 0x0002e2000c1e1900 */
[----:B------:R-:W-:Y:S01]  /*0bd0*/  SHF.R.S32.HI R13, RZ, 0x1f, R90 ;  /* 0x0000001fff0d7819 */ /* 0x000fe2000001145a */
[----:B------:R-:W-:Y:S01]  /*0be0*/  IMAD.IADD R158, R158, 0x1, R3 ;  /* 0x000000019e9e7824 */ /* 0x000fe200078e0203 */
[----:B------:R-:W-:Y:S01]  /*0bf0*/  IADD3 R12, R0, -0x1, RZ ;  /* 0xffffffff000c7810 */ /* 0x000fe20007ffe0ff */
[----:B------:R-:W-:Y:S01]  /*0c00*/  IMAD R2, R92, c[0x0][0x1e8], RZ ;  /* 0x00007a005c027a24 */ /* 0x000fe200078e02ff */
[-C--:B------:R-:W-:Y:S01]  /*0c10*/  LEA.HI R7, R13, R90.reuse, RZ, 0x3 ;  /* 0x0000005a0d077211 */ /* 0x080fe200078f18ff */
[----:B------:R-:W-:Y:S01]  /*0c20*/  IMAD.MOV.U32 R104, RZ, RZ, c[0x0][0x238] ;  /* 0x00008e00ff687624 */ /* 0x000fe200078e00ff */
[----:B------:R-:W-:Y:S01]  /*0c30*/  ISETP.GT.AND P0, PT, R12, R11, PT ;  /* 0x0000000b0c00720c */ /* 0x000fe20003f04270 */
[----:B------:R-:W-:Y:S01]  /*0c40*/  IMAD.MOV.U32 R115, RZ, RZ, 0x6 ;  /* 0x00000006ff737424 */ /* 0x000fe200078e00ff */
[----:B------:R-:W-:Y:S01]  /*0c50*/  SHF.R.S32.HI R3, RZ, 0x3, R7 ;  /* 0x00000003ff037819 */ /* 0x000fe20000011407 */
[----:B------:R-:W-:Y:S01]  /*0c60*/  IMAD.MOV.U32 R4, RZ, RZ, c[0x0][0x258] ;  /* 0x00009600ff047624 */ /* 0x000fe200078e00ff */
[----:B------:R-:W-:Y:S01]  /*0c70*/  LOP3.LUT R7, R7, 0x1ffffff8, RZ, 0xc0, !PT ;  /* 0x1ffffff807077812 */ /* 0x000fe200078ec0ff */
[----:B------:R-:W-:Y:S01]  /*0c80*/  IMAD.WIDE.U32 R16, R197, c[0x0][0x1e8], RZ ;  /* 0x00007a00c5107a25 */ /* 0x000fe200078e00ff */
[-C--:B------:R-:W-:Y:S01]  /*0c90*/  SHF.L.U64.HI R93, R104, R115.reuse, c[0x0][0x23c] ;  /* 0x00008f00685d7619 */ /* 0x080fe20000010273 */
[----:B------:R-:W-:Y:S01]  /*0ca0*/  ULDC.U8 UR4, c[0x0][0x298] ;  /* 0x0000a60000047ab9 */ /* 0x000fe20000000000 */
[----:B------:R-:W-:Y:S01]  /*0cb0*/  IADD3 R28, -R7, R90, RZ ;  /* 0x0000005a071c7210 */ /* 0x000fe20007ffe1ff */
[----:B------:R-:W-:Y:S01]  /*0cc0*/  IMAD R5, R197, c[0x0][0x1ec], R2 ;  /* 0x00007b00c5057a24 */ /* 0x000fe200078e0202 */
[----:B------:R-:W-:Y:S01]  /*0cd0*/  SHF.L.U64.HI R94, R4, R115, c[0x0][0x25c] ;  /* 0x00009700045e7619 */ /* 0x000fe20000010273 */
[----:B------:R-:W-:Y:S01]  /*0ce0*/  IMAD.SHL.U32 R95, R104, 0x40, RZ ;  /* 0x00000040685f7824 */ /* 0x000fe200078e00ff */
[----:B------:R-:W-:Y:S01]  /*0cf0*/  SHF.R.S32.HI R6, RZ, 0x1f, R12 ;  /* 0x0000001fff067819 */ /* 0x000fe2000001140c */
[----:B------:R-:W-:Y:S01]  /*0d00*/  IMAD.IADD R17, R17, 0x1, R5 ;  /* 0x0000000111117824 */ /* 0x000fe200078e0205 */
[----:B--2---:R-:W-:Y:S01]  /*0d10*/  SHF.R.S32.HI R8, RZ, 0x1f, R152 ;  /* 0x0000001fff087819 */ /* 0x004fe20000011498 */
[----:B------:R-:W-:Y:S01]  /*0d20*/  IMAD R5, R12, -0x40, -R3 ;  /* 0xffffffc00c057824 */ /* 0x000fe200078e0a03 */
[----:B------:R-:W-:Y:S01]  /*0d30*/  IADD3 R152, P1, R3, R152, RZ ;  /* 0x0000009803987210 */ /* 0x000fe20007f3e0ff */
[----:B------:R-:W-:Y:S01]  /*0d40*/  IMAD.SHL.U32 R28, R28, 0x8, RZ ;  /* 0x000000081c1c7824 */ /* 0x000fe200078e00ff */
[----:B------:R-:W-:Y:S01]  /*0d50*/  SHF.R.S32.HI R19, RZ, 0x1f, R200 ;  /* 0x0000001fff137819 */ /* 0x000fe200000114c8 */
[-C--:B------:R-:W-:Y:S01]  /*0d60*/  IMAD R9, R93, R12.reuse, RZ ;  /* 0x0000000c5d097224 */ /* 0x080fe200078e02ff */
[----:B------:R-:W-:Y:S01]  /*0d70*/  @P0 IADD3 R2, R0, -0x2, RZ ;  /* 0xfffffffe00020810 */ /* 0x000fe20007ffe0ff */
[----:B------:R-:W-:Y:S01]  /*0d80*/  IMAD.SHL.U32 R96, R4, 0x40, RZ ;  /* 0x0000004004607824 */ /* 0x000fe200078e00ff */
[----:B------:R-:W-:Y:S01]  /*0d90*/  SHF.R.S32.HI R29, RZ, 0x1f, R28 ;  /* 0x0000001fff1d7819 */ /* 0x000fe2000001141c */
[----:B-1----:R-:W-:Y:S01]  /*0da0*/  IMAD R15, R94, R12, RZ ;  /* 0x0000000c5e0f7224 */ /* 0x002fe200078e02ff */
[----:B------:R-:W-:Y:S01]  /*0db0*/  LEA.HI.X.SX32 R8, R3, R8, 0x1, P1 ;  /* 0x0000000803087211 */ /* 0x000fe200008f0eff */
[----:B------:R-:W-:Y:S01]  /*0dc0*/  IMAD.IADD R5, R5, 0x1, R198 ;  /* 0x0000000105057824 */ /* 0x000fe200078e02c6 */
[----:B------:R-:W-:Y:S01]  /*0dd0*/  SEL R20, R19, RZ, !P5 ;  /* 0x000000ff13147207 */ /* 0x000fe20006800000 */
[-C--:B------:R-:W-:Y:S01]  /*0de0*/  IMAD R9, R6, R95.reuse, R9 ;  /* 0x0000005f06097224 */ /* 0x080fe200078e0209 */
[----:B------:R-:W-:Y:S01]  /*0df0*/  IADD3 R7, R28, 0x80, RZ ;  /* 0x000000801c077810 */ /* 0x000fe20007ffe0ff */
[----:B------:R-:W-:Y:S01]  /*0e00*/  IMAD R30, R92, c[0x0][0x240], RZ ;  /* 0x000090005c1e7a24 */ /* 0x000fe200078e02ff */
[C---:B------:R-:W-:Y:S01]  /*0e10*/  ISETP.GE.AND P2, PT, R5.reuse, 0x1, PT ;  /* 0x000000010500780c */ /* 0x040fe20003f46270 */
[----:B------:R-:W-:Y:S01]  /*0e20*/  IMAD R6, R6, R96, R15 ;  /* 0x0000006006067224 */ /* 0x000fe200078e020f */
[----:B------:R-:W-:Y:S01]  /*0e30*/  ISETP.GE.AND P1, PT, R5, 0x21, PT ;  /* 0x000000210500780c */ /* 0x000fe20003f26270 */
[----:B------:R-:W-:Y:S01]  /*0e40*/  IMAD R30, R197, c[0x0][0x244], R30 ;  /* 0x00009100c51e7a24 */ /* 0x000fe200078e021e */
[----:B------:R-:W-:Y:S01]  /*0e50*/  @P0 SHF.R.S32.HI R5, RZ, 0x1f, R2 ;  /* 0x0000001fff050819 */ /* 0x000fe20000011402 */
[----:B------:R-:W-:Y:S01]  /*0e60*/  @P0 IMAD R0, R93, R2, RZ ;  /* 0x000000025d000224 */ /* 0x000fe200078e02ff */
[-C--:B------:R-:W-:Y:S01]  /*0e70*/  LEA.HI R124, R13, R90.reuse, RZ, 0x2 ;  /* 0x0000005a0d7c7211 */ /* 0x080fe200078f10ff */
[----:B------:R-:W-:Y:S01]  /*0e80*/  IMAD.SHL.U32 R3, R3, 0x40, RZ ;  /* 0x0000004003037824 */ /* 0x000fe200078e00ff */
[----:B------:R-:W-:Y:S01]  /*0e90*/  SHF.R.S32.HI R127, RZ, 0x1f, R142 ;  /* 0x0000001fff7f7819 */ /* 0x000fe2000001148e */
[----:B------:R-:W-:Y:S01]  /*0ea0*/  @P0 IMAD R0, R5, R95, R0 ;  /* 0x0000005f05000224 */ /* 0x000fe200078e0200 */
[----:B------:R-:W-:Y:S01]  /*0eb0*/  IADD3 R5, R28, 0x40, RZ ;  /* 0x000000401c057810 */ /* 0x000fe20007ffe0ff */
[----:B------:R-:W-:Y:S01]  /*0ec0*/  IMAD R26, R92, c[0x0][0x260], RZ ;  /* 0x000098005c1a7a24 */ /* 0x000fe200078e02ff */
[----:B------:R-:W-:Y:S01]  /*0ed0*/  LOP3.LUT R3, R3, 0x1c0, RZ, 0xc0, !PT ;  /* 0x000001c003037812 */ /* 0x000fe200078ec0ff */
[----:B------:R-:W-:Y:S01]  /*0ee0*/  IMAD R163, R8, c[0x0][0x238], RZ ;  /* 0x00008e0008a37a24 */ /* 0x000fe200078e02ff */
[----:B------:R-:W-:Y:S01]  /*0ef0*/  ISETP.GE.AND P4, PT, R5, c[0x0][0x1d4], PT ;  /* 0x0000750005007a0c */ /* 0x000fe20003f86270 */
[----:B------:R-:W-:Y:S01]  /*0f00*/  IMAD R26, R197, c[0x0][0x264], R26 ;  /* 0x00009900c51a7a24 */ /* 0x000fe200078e021a */
[----:B------:R-:W-:Y:S01]  /*0f10*/  SEL R5, R200, RZ, !P5 ;  /* 0x000000ffc8057207 */ /* 0x000fe20006800000 */
[----:B------:R-:W-:Y:S01]  /*0f20*/  IMAD R163, R152, c[0x0][0x23c], R163 ;  /* 0x00008f0098a37a24 */ /* 0x000fe200078e02a3 */
[----:B------:R-:W-:Y:S01]  /*0f30*/  LOP3.LUT R10, R3, 0x38, R28, 0xf8, !PT ;  /* 0x00000038030a7812 */ /* 0x000fe200078ef81c */
[----:B------:R-:W-:Y:S01]  /*0f40*/  IMAD.SHL.U32 R111, R104, 0x20, RZ ;  /* 0x00000020686f7824 */ /* 0x000fe200078e00ff */
[----:B------:R-:W-:Y:S01]  /*0f50*/  SHF.R.U32.HI R3, RZ, 0x3, R3 ;  /* 0x00000003ff037819 */ /* 0x000fe20000011603 */
[----:B------:R-:W-:Y:S01]  /*0f60*/  IMAD R161, R8, c[0x0][0x258], RZ ;  /* 0x0000960008a17a24 */ /* 0x000fe200078e02ff */
[----:B------:R-:W-:Y:S01]  /*0f70*/  ISETP.GE.AND P5, PT, R28, c[0x0][0x1d4], PT ;  /* 0x000075001c007a0c */ /* 0x000fe20003fa6270 */
[----:B------:R-:W-:Y:S01]  /*0f80*/  IMAD.SHL.U32 R113, R4, 0x20, RZ ;  /* 0x0000002004717824 */ /* 0x000fe200078e00ff */
[----:B------:R-:W-:Y:S01]  /*0f90*/  LOP3.LUT R3, R10, R3, RZ, 0x3c, !PT ;  /* 0x000000030a037212 */ /* 0x000fe200078e3cff */
[----:B------:R-:W-:Y:S01]  /*0fa0*/  IMAD R161, R152, c[0x0][0x25c], R161 ;  /* 0x0000970098a17a24 */ /* 0x000fe200078e02a1 */
[CC--:B------:R-:W-:Y:S01]  /*0fb0*/  LEA.HI R10, R13.reuse, R90.reuse, RZ, 0x6 ;  /* 0x0000005a0d0a7211 */ /* 0x0c0fe200078f30ff */
[----:B------:R-:W-:Y:S01]  /*0fc0*/  IMAD.MOV.U32 R53, RZ, RZ, RZ ;  /* 0x000000ffff357224 */ /* 0x000fe200078e00ff */
[----:B------:R-:W-:Y:S01]  /*0fd0*/  SHF.R.S32.HI R97, RZ, 0x2, R124 ;  /* 0x00000002ff617819 */ /* 0x000fe2000001147c */
[----:B------:R-:W-:Y:S01]  /*0fe0*/  IMAD.MOV.U32 R67, RZ, RZ, 0x1 ;  /* 0x00000001ff437424 */ /* 0x000fe200078e00ff */
[----:B------:R-:W-:Y:S01]  /*0ff0*/  LEA.HI R13, R13, R90, RZ, 0x5 ;  /* 0x0000005a0d0d7211 */ /* 0x000fe200078f28ff */
[----:B------:R-:W-:Y:S01]  /*1000*/  IMAD.SHL.U32 R10, R10, 0x8, RZ ;  /* 0x000000080a0a7824 */ /* 0x000fe200078e00ff */
[----:B------:R-:W-:Y:S01]  /*1010*/  MOV R100, c[0x0][0x27c] ;  /* 0x00009f0000647a02 */ /* 0x000fe20000000f00 */
[----:B------:R-:W-:Y:S01]  /*1020*/  IMAD.WIDE.U32 R164, R97, c[0x0][0x1e0], RZ ;  /* 0x0000780061a47a25 */ /* 0x000fe200078e00ff */
[----:B------:R-:W-:-:S02]  /*1030*/  SHF.L.U32 R13, R13, 0x4, RZ ;  /* 0x000000040d0d7819 */ /* 0x000fc400000006ff */
[----:B------:R-:W-:Y:S01]  /*1040*/  LOP3.LUT R10, R3, 0xfffffe00, R10, 0xf8, !PT ;  /* 0xfffffe00030a7812 */ /* 0x000fe200078ef80a */
[----:B------:R-:W-:Y:S01]  /*1050*/  IMAD.SHL.U32 R108, R100, 0x2, RZ ;  /* 0x00000002646c7824 */ /* 0x000fe200078e00ff */
[----:B------:R-:W-:Y:S02]  /*1060*/  LOP3.LUT R13, R13, 0xfffffe00, RZ, 0xc0, !PT ;  /* 0xfffffe000d0d7812 */ /* 0x000fe400078ec0ff */
[----:B---3--:R-:W-:Y:S01]  /*1070*/  @P3 SHF.R.S32.HI R15, RZ, 0x1f, R14 ;  /* 0x0000001fff0f3819 */ /* 0x008fe2000001140e */
[----:B------:R-:W-:Y:S02]  /*1080*/  @!P3 IMAD.MOV.U32 R15, RZ, RZ, R19 ;  /* 0x000000ffff0fb224 */ /* 0x000fe400078e0013 */
[----:B------:R-:W-:-:S03]  /*1090*/  IMAD.WIDE.U32 R18, R197, c[0x0][0x240], R28 ;  /* 0x00009000c5127a25 */ /* 0x000fc600078e001c */
[----:B------:R-:W-:Y:S01]  /*10a0*/  SEL R131, R15, RZ, !P6 ;  /* 0x000000ff0f837207 */ /* 0x000fe20007000000 */
[----:B------:R-:W-:Y:S01]  /*10b0*/  @!P3 IMAD.MOV.U32 R14, RZ, RZ, R200 ;  /* 0x000000ffff0eb224 */ /* 0x000fe200078e00c8 */
[----:B------:R-:W-:Y:S01]  /*10c0*/  IADD3 R31, R19, R30, RZ ;  /* 0x0000001e131f7210 */ /* 0x000fe20007ffe0ff */
[----:B------:R-:W-:Y:S01]  /*10d0*/  IMAD.MOV.U32 R30, RZ, RZ, R18 ;  /* 0x000000ffff1e7224 */ /* 0x000fe200078e0012 */
[----:B------:R-:W-:Y:S01]  /*10e0*/  ISETP.GE.AND P3, PT, R7, c[0x0][0x1d4], PT ;  /* 0x0000750007007a0c */ /* 0x000fe20003f66270 */
[----:B------:R-:W-:Y:S01]  /*10f0*/  IMAD R18, R92, c[0x0][0x210], RZ ;  /* 0x000084005c127a24 */ /* 0x000fe200078e02ff */
[----:B------:R-:W-:Y:S01]  /*1100*/  LOP3.LUT R7, R124, 0xfffffffc, RZ, 0xc0, !PT ;  /* 0xfffffffc7c077812 */ /* 0x000fe200078ec0ff */
[----:B------:R-:W-:Y:S01]  /*1110*/  IMAD.WIDE.U32 R30, R5, c[0x0][0x248], R30 ;  /* 0x00009200051e7a25 */ /* 0x000fe200078e001e */
[----:B------:R-:W-:Y:S02]  /*1120*/  SEL R150, R14, RZ, !P6 ;  /* 0x000000ff0e967207 */ /* 0x000fe40007000000 */
[----:B------:R-:W-:Y:S01]  /*1130*/  SHF.R.S32.HI R124, RZ, 0x1f, R124 ;  /* 0x0000001fff7c7819 */ /* 0x000fe2000001147c */
[----:B------:R-:W-:-:S02]  /*1140*/  IMAD R21, R197, c[0x0][0x214], R18 ;  /* 0x00008500c5157a24 */ /* 0x000fc400078e0212 */
[----:B------:R-:W-:Y:S01]  /*1150*/  IMAD R18, R20, c[0x0][0x248], RZ ;  /* 0x0000920014127a24 */ /* 0x000fe200078e02ff */
[----:B------:R-:W-:Y:S01]  /*1160*/  LEA.HI R124, R124, R97, RZ, 0x3 ;  /* 0x000000617c7c7211 */ /* 0x000fe200078f18ff */
[----:B------:R-:W-:Y:S01]  /*1170*/  IMAD.IADD R22, R90, 0x1, -R7 ;  /* 0x000000015a167824 */ /* 0x000fe200078e0a07 */
[----:B------:R-:W-:Y:S01]  /*1180*/  SHF.R.S32.HI R7, RZ, 0x1f, R97 ;  /* 0x0000001fff077819 */ /* 0x000fe20000011461 */
[----:B------:R-:W-:Y:S01]  /*1190*/  IMAD R18, R5, c[0x0][0x24c], R18 ;  /* 0x0000930005127a24 */ /* 0x000fe200078e0212 */
[----:B------:R-:W-:Y:S01]  /*11a0*/  LOP3.LUT R124, R124, 0xfffffff8, RZ, 0xc0, !PT ;  /* 0xfffffff87c7c7812 */ /* 0x000fe200078ec0ff */
[----:B------:R-:W-:Y:S02]  /*11b0*/  IMAD.SHL.U32 R24, R22, 0x8, RZ ;  /* 0x0000000816187824 */ /* 0x000fe400078e00ff */
[----:B------:R-:W-:Y:S02]  /*11c0*/  IMAD.IADD R31, R31, 0x1, R18 ;  /* 0x000000011f1f7824 */ /* 0x000fe400078e0212 */
[----:B------:R-:W-:Y:S01]  /*11d0*/  IMAD.WIDE.U32 R28, R197, c[0x0][0x260], R28 ;  /* 0x00009800c51c7a25 */ /* 0x000fe200078e001c */
[----:B------:R-:W-:-:S02]  /*11e0*/  SHF.R.S32.HI R25, RZ, 0x1f, R24 ;  /* 0x0000001fff197819 */ /* 0x000fc40000011418 */
[----:B------:R-:W-:Y:S01]  /*11f0*/  IADD3 R121, R24, 0x60, RZ ;  /* 0x0000006018797810 */ /* 0x000fe20007ffe0ff */
[----:B------:R-:W-:Y:S01]  /*1200*/  IMAD.WIDE.U32 R154, R152, c[0x0][0x238], R30 ;  /* 0x00008e00989a7a25 */ /* 0x000fe200078e001e */
[C---:B------:R-:W-:Y:S02]  /*1210*/  IADD3 R120, R24.reuse, 0x80, RZ ;  /* 0x0000008018787810 */ /* 0x040fe40007ffe0ff */
[----:B------:R-:W-:Y:S01]  /*1220*/  IADD3 R119, R24, 0xa0, RZ ;  /* 0x000000a018777810 */ /* 0x000fe20007ffe0ff */
[----:B------:R-:W-:Y:S02]  /*1230*/  IMAD.IADD R27, R29, 0x1, R26 ;  /* 0x000000011d1b7824 */ /* 0x000fe400078e021a */
[----:B------:R-:W-:Y:S02]  /*1240*/  IMAD.MOV.U32 R26, RZ, RZ, R28 ;  /* 0x000000ffff1a7224 */ /* 0x000fe400078e001c */
[----:B------:R-:W-:Y:S02]  /*1250*/  IMAD R20, R20, c[0x0][0x268], RZ ;  /* 0x00009a0014147a24 */ /* 0x000fe400078e02ff */
[----:B------:R-:W-:-:S02]  /*1260*/  IMAD.IADD R163, R155, 0x1, R163 ;  /* 0x000000019ba37824 */ /* 0x000fc400078e02a3 */
[----:B------:R-:W-:Y:S02]  /*1270*/  IMAD.MOV.U32 R162, RZ, RZ, R154 ;  /* 0x000000ffffa27224 */ /* 0x000fe400078e009a */
[----:B------:R-:W-:-:S04]  /*1280*/  IMAD.WIDE.U32 R28, R197, c[0x0][0x210], R24 ;  /* 0x00008400c51c7a25 */ /* 0x000fc800078e0018 */
[C---:B------:R-:W-:Y:S01]  /*1290*/  IMAD R3, R5.reuse, c[0x0][0x26c], R20 ;  /* 0x00009b0005037a24 */ /* 0x040fe200078e0214 */
[----:B------:R-:W-:Y:S01]  /*12a0*/  MOV R20, R28 ;  /* 0x0000001c00147202 */ /* 0x000fe20000000f00 */
[----:B------:R-:W-:-:S04]  /*12b0*/  IMAD.WIDE.U32 R26, R5, c[0x0][0x268], R26 ;  /* 0x00009a00051a7a25 */ /* 0x000fc800078e001a */
[----:B------:R-:W-:-:S04]  /*12c0*/  IMAD.WIDE.U32 R14, R12, R95, R162 ;  /* 0x0000005f0c0e7225 */ /* 0x000fc800078e00a2 */
[----:B------:R-:W-:Y:S01]  /*12d0*/  IMAD.IADD R27, R27, 0x1, R3 ;  /* 0x000000011b1b7824 */ /* 0x000fe200078e0203 */
[C---:B------:R-:W-:Y:S01]  /*12e0*/  @P2 LEA R28, P6, R14.reuse, c[0x0][0x220], 0x1 ;  /* 0x000088000e1c2a11 */ /* 0x040fe200078c08ff */
[----:B------:R-:W-:Y:S02]  /*12f0*/  IMAD.IADD R3, R15, 0x1, R9 ;  /* 0x000000010f037824 */ /* 0x000fe400078e0209 */
[----:B------:R-:W-:Y:S02]  /*1300*/  IMAD.MOV.U32 R5, RZ, RZ, 0x5 ;  /* 0x00000005ff057424 */ /* 0x000fe400078e00ff */
[----:B------:R-:W-:Y:S01]  /*1310*/  IMAD.IADD R21, R29, 0x1, R21 ;  /* 0x000000011d157824 */ /* 0x000fe200078e0215 */
[----:B------:R-:W-:Y:S01]  /*1320*/  @P2 LEA.HI.X R29, R14, c[0x0][0x224], R3, 0x1, P6 ;  /* 0x000089000e1d2a11 */ /* 0x000fe200030f0c03 */
[----:B------:R-:W-:Y:S01]  /*1330*/  IMAD.WIDE.U32 R152, R152, c[0x0][0x258], R26 ;  /* 0x0000960098987a25 */ /* 0x000fe200078e001a */
[----:B------:R-:W-:Y:S02]  /*1340*/  @P1 IADD3 R9, P6, R111, R14, RZ ;  /* 0x0000000e6f091210 */ /* 0x000fe40007fde0ff */
[-C--:B------:R-:W-:Y:S01]  /*1350*/  SHF.L.U64.HI R104, R104, R5.reuse, c[0x0][0x23c] ;  /* 0x00008f0068687619 */ /* 0x080fe20000010205 */
[----:B------:R-:W-:Y:S01]  /*1360*/  IMAD.IADD R161, R153, 0x1, R161 ;  /* 0x0000000199a17824 */ /* 0x000fe200078e02a1 */
[----:B------:R-:W-:Y:S01]  /*1370*/  SHF.L.U64.HI R106, R4, R5, c[0x0][0x25c] ;  /* 0x00009700046a7619 */ /* 0x000fe20000010205 */
[----:B------:R-:W-:-:S02]  /*1380*/  IMAD.MOV.U32 R160, RZ, RZ, R152 ;  /* 0x000000ffffa07224 */ /* 0x000fc400078e0098 */
[----:B------:R-:W-:Y:S01]  /*1390*/  @P1 IMAD.X R14, R104, 0x1, R3, P6 ;  /* 0x00000001680e1824 */ /* 0x000fe200030e0603 */
[----:B------:R-:W-:Y:S01]  /*13a0*/  @P1 LEA R32, P6, R9, c[0x0][0x220], 0x1 ;  /* 0x0000880009201a11 */ /* 0x000fe200078c08ff */
[----:B------:R-:W-:-:S03]  /*13b0*/  IMAD.WIDE.U32 R18, R12, R96, R160 ;  /* 0x000000600c127225 */ /* 0x000fc600078e00a0 */
[----:B------:R-:W-:Y:S01]  /*13c0*/  @P1 LEA.HI.X R33, R9, c[0x0][0x224], R14, 0x1, P6 ;  /* 0x0000890009211a11 */ /* 0x000fe200030f0c0e */
[C---:B------:R-:W-:Y:S01]  /*13d0*/  @P2 IMAD.SHL.U32 R14, R10.reuse, 0x2, RZ ;  /* 0x000000020a0e2824 */ /* 0x040fe200078e00ff */
[----:B------:R-:W-:Y:S01]  /*13e0*/  @P1 SHF.L.U32 R9, R10, 0x1, RZ ;  /* 0x000000010a091819 */ /* 0x000fe200000006ff */
[----:B------:R-:W-:Y:S01]  /*13f0*/  IMAD.IADD R3, R19, 0x1, R6 ;  /* 0x0000000113037824 */ /* 0x000fe200078e0206 */
[----:B------:R-:W-:Y:S01]  /*1400*/  @P2 LEA R30, P6, R18, c[0x0][0x250], 0x1 ;  /* 0x00009400121e2a11 */ /* 0x000fe200078c08ff */
[----:B------:R-:W-:Y:S01]  /*1410*/  @P2 IMAD.SHL.U32 R6, R10, 0x2, RZ ;  /* 0x000000020a062824 */ /* 0x000fe200078e00ff */
[----:B------:R-:W-:Y:S01]  /*1420*/  @!PT LDS RZ, [RZ] ;  /* 0x00000000fffff984 */ /* 0x000fe20000000800 */
[----:B------:R-:W-:Y:S01]  /*1430*/  @!PT LDS RZ, [RZ] ;  /* 0x00000000fffff984 */ /* 0x000fe20000000800 */
[----:B------:R-:W-:Y:S01]  /*1440*/  @!PT LDS RZ, [RZ] ;  /* 0x00000000fffff984 */ /* 0x000fe20000000800 */
[----:B------:R1:W-:Y:S01]  /*1450*/  @P2 LDGSTS.E.BYPASS.LTC128B.128 [R14+0xc100], [R28.64], !P5 ;  /* 0x0c1000001c0e2fae */ /* 0x0003e2000e901d46 */
[----:B------:R-:W-:Y:S01]  /*1460*/  IMAD.SHL.U32 R22, R22, 0x4, RZ ;  /* 0x0000000416167824 */ /* 0x000fe200078e00ff */
[----:B------:R-:W-:Y:S01]  /*1470*/  @P2 LEA.HI.X R31, R18, c[0x0][0x254], R3, 0x1, P6 ;  /* 0x00009500121f2a11 */ /* 0x000fe200030f0c03 */
[----:B------:R-:W-:Y:S01]  /*1480*/  IMAD R144, R7, c[0x0][0x290], RZ ;  /* 0x0000a40007907a24 */ /* 0x000fe200078e02ff */
[----:B------:R1:W-:Y:S01]  /*1490*/  @P2 LDGSTS.E.BYPASS.LTC128B.128 [R14+0xe100], [R28.64+0x80], !P4 ;  /* 0x0e1000801c0e2fae */ /* 0x0003e2000e101d46 */
[----:B------:R-:W-:Y:S01]  /*14a0*/  ISETP.GE.AND P6, PT, R24, c[0x0][0x27c], PT ;  /* 0x00009f0018007a0c */ /* 0x000fe20003fc6270 */
[C---:B------:R-:W-:Y:S01]  /*14b0*/  IMAD.WIDE.U32 R148, R97.reuse, c[0x0][0x290], R24 ;  /* 0x0000a40061947a25 */ /* 0x040fe200078e0018 */
[----:B------:R-:W-:Y:S01]  /*14c0*/  SHF.R.S32.HI R23, RZ, 0x1f, R22 ;  /* 0x0000001fff177819 */ /* 0x000fe20000011416 */
[----:B------:R1:W-:Y:S01]  /*14d0*/  @P2 LDGSTS.E.BYPASS.LTC128B.128 [R14+0x10100], [R28.64+0x100], !P3 ;  /* 0x101001001c0e2fae */ /* 0x0003e2000d901d46 */
[----:B------:R-:W-:Y:S01]  /*14e0*/  SEL R5, RZ, c[0x0][0x27c], !P6 ;  /* 0x00009f00ff057a07 */ /* 0x000fe20007000000 */
[C---:B------:R-:W-:Y:S01]  /*14f0*/  IMAD R144, R97.reuse, c[0x0][0x294], R144 ;  /* 0x0000a50061907a24 */ /* 0x040fe200078e0290 */
[----:B------:R-:W-:Y:S01]  /*1500*/  P2R R126, PR, RZ, 0x40 ;  /* 0x00000040ff7e7803 */ /* 0x000fe20000000000 */
[----:B------:R2:W-:Y:S01]  /*1510*/  @P1 LDGSTS.E.BYPASS.LTC128B.128 [R9+0xd100], [R32.64], !P5 ;  /* 0x0d10000020091fae */ /* 0x0005e2000e901d46 */
[----:B------:R-:W-:-:S03]  /*1520*/  IMAD.WIDE.U32 R26, R97, c[0x0][0x290], R22 ;  /* 0x0000a400611a7a25 */ /* 0x000fc600078e0016 */
[----:B------:R2:W-:Y:S01]  /*1530*/  @P1 LDGSTS.E.BYPASS.LTC128B.128 [R9+0xf100], [R32.64+0x80], !P4 ;  /* 0x0f10008020091fae */ /* 0x0005e2000e101d46 */
[----:B------:R-:W-:Y:S02]  /*1540*/  IMAD R8, R7, c[0x0][0x280], RZ ;  /* 0x0000a00007087a24 */ /* 0x000fe400078e02ff */
[----:B------:R-:W-:Y:S01]  /*1550*/  IMAD.IADD R5, R24, 0x1, R5 ;  /* 0x0000000118057824 */ /* 0x000fe200078e0205 */
[----:B------:R2:W-:Y:S01]  /*1560*/  @P1 LDGSTS.E.BYPASS.LTC128B.128 [R9+0x11100], [R32.64+0x100], !P3 ;  /* 0x1110010020091fae */ /* 0x0005e2000d901d46 */
[----:B------:R-:W-:Y:S02]  /*1570*/  IMAD R15, R131, c[0x0][0x1f0], RZ ;  /* 0x00007c00830f7a24 */ /* 0x000fe400078e02ff */
[----:B------:R-:W-:Y:S01]  /*1580*/  IMAD.IADD R149, R149, 0x1, R144 ;  /* 0x0000000195957824 */ /* 0x000fe200078e0290 */
[----:B------:R-:W0:Y:S01]  /*1590*/  LDGDEPBAR ;  /* 0x00000000000079af */ /* 0x000e220000000000 */
[----:B------:R-:W-:Y:S02]  /*15a0*/  IMAD.IADD R145, R144, 0x1, R27 ;  /* 0x0000000190917824 */ /* 0x000fe400078e021b */
[C---:B------:R-:W-:Y:S01]  /*15b0*/  IMAD R8, R97.reuse, c[0x0][0x284], R8 ;  /* 0x0000a10061087a24 */ /* 0x040fe200078e0208 */
[----:B------:R-:W-:Y:S01]  /*15c0*/  BAR.SYNC.DEFER_BLOCKING 0x0 ;  /* 0x0000000000007b1d */ /* 0x000fe20000010000 */
[----:B------:R-:W-:-:S04]  /*15d0*/  IMAD.WIDE.U32 R146, R97, c[0x0][0x280], R24 ;  /* 0x0000a00061927a25 */ /* 0x000fc800078e0018 */
[----:B------:R-:W-:Y:S01]  /*15e0*/  IMAD.MOV.U32 R144, RZ, RZ, R26 ;  /* 0x000000ffff907224 */ /* 0x000fe200078e001a */
[----:B------:R-:W-:Y:S01]  /*15f0*/  IADD3 R147, R147, R8, RZ ;  /* 0x0000000893937210 */ /* 0x000fe20007ffe0ff */
[----:B-1----:R-:W-:Y:S01]  /*1600*/  @P0 IMAD.WIDE.U32 R28, R2, R95, R162 ;  /* 0x0000005f021c0225 */ /* 0x002fe200078e00a2 */
[----:B------:R-:W-:-:S03]  /*1610*/  SHF.R.S32.HI R2, RZ, 0x1f, R5 ;  /* 0x0000001fff027819 */ /* 0x000fc60000011405 */
[----:B------:R-:W-:Y:S01]  /*1620*/  IMAD.WIDE.U32 R26, R97, c[0x0][0x280], R22 ;  /* 0x0000a000611a7a25 */ /* 0x000fe200078e0016 */
[CC--:B------:R-:W-:Y:S02]  /*1630*/  LEA.HI R116, R2.reuse, R5.reuse, RZ, 0x3 ;  /* 0x0000000502747211 */ /* 0x0c0fe400078f18ff */
[----:B------:R-:W-:Y:S01]  /*1640*/  LEA.HI R5, R2, R5, RZ, 0x6 ;  /* 0x0000000502057211 */ /* 0x000fe200078f30ff */
[----:B------:R-:W-:Y:S01]  /*1650*/  IMAD.WIDE.U32 R16, R150, c[0x0][0x1f0], R16 ;  /* 0x00007c0096107a25 */ /* 0x000fe200078e0010 */
[----:B------:R-:W-:-:S03]  /*1660*/  SHF.R.S32.HI R118, RZ, 0x3, R116 ;  /* 0x00000003ff767819 */ /* 0x000fc60000011474 */
[----:B------:R-:W-:Y:S02]  /*1670*/  IMAD R15, R150, c[0x0][0x1f4], R15 ;  /* 0x00007d00960f7a24 */ /* 0x000fe400078e020f */
[----:B------:R-:W-:Y:S02]  /*1680*/  @P0 IMAD.IADD R0, R29, 0x1, R0 ;  /* 0x000000011d000824 */ /* 0x000fe400078e0200 */
[----:B--2---:R-:W-:Y:S01]  /*1690*/  IMAD.IADD R9, R8, 0x1, R27 ;  /* 0x0000000108097824 */ /* 0x004fe200078e021b */
[----:B------:R-:W-:Y:S01]  /*16a0*/  @!PT LDS RZ, [RZ] ;  /* 0x00000000fffff984 */ /* 0x000fe20000000800 */
[----:B------:R-:W-:Y:S01]  /*16b0*/  @!PT LDS RZ, [RZ] ;  /* 0x00000000fffff984 */ /* 0x000fe20000000800 */
[----:B------:R-:W-:Y:S01]  /*16c0*/  @!PT LDS RZ, [RZ] ;  /* 0x00000000fffff984 */ /* 0x000fe20000000800 */
[----:B------:R1:W-:Y:S01]  /*16d0*/  @P2 LDGSTS.E.BYPASS.LTC128B.128 [R6+0x100], [R30.64], !P5 ;  /* 0x001000001e062fae */ /* 0x0003e2000e901d46 */
[----:B------:R-:W-:Y:S01]  /*16e0*/  MOV R8, R26 ;  /* 0x0000001a00087202 */ /* 0x000fe20000000f00 */
[----:B------:R-:W-:Y:S02]  /*16f0*/  IMAD.IADD R17, R17, 0x1, R15 ;  /* 0x0000000111117824 */ /* 0x000fe400078e020f */
[----:B------:R1:W-:Y:S01]  /*1700*/  @P2 LDGSTS.E.BYPASS.LTC128B.128 [R6+0x2100], [R30.64+0x80], !P4 ;  /* 0x021000801e062fae */ /* 0x0003e2000e101d46 */
[----:B------:R-:W-:-:S02]  /*1710*/  @P0 IMAD.SHL.U32 R2, R10, 0x2, RZ ;  /* 0x000000020a020824 */ /* 0x000fc400078e00ff */
[----:B------:R-:W-:Y:S01]  /*1720*/  IMAD.WIDE.U32 R156, R158, c[0x0][0x1e0], R16 ;  /* 0x000078009e9c7a25 */ /* 0x000fe200078e0010 */
[----:B------:R1:W-:Y:S01]  /*1730*/  @P2 LDGSTS.E.BYPASS.LTC128B.128 [R6+0x4100], [R30.64+0x100], !P3 ;  /* 0x041001001e062fae */ /* 0x0003e2000d901d46 */
[----:B------:R-:W-:Y:S02]  /*1740*/  @P1 IADD3 R4, P2, R113, R18, RZ ;  /* 0x0000001271041210 */ /* 0x000fe40007f5e0ff */
[----:B------:R-:W-:Y:S01]  /*1750*/  IADD3 R17, R22, 0x40, RZ ;  /* 0x0000004016117810 */ /* 0x000fe20007ffe0ff */
[----:B------:R-:W-:Y:S01]  /*1760*/  IMAD.WIDE.U32 R148, R142, c[0x0][0x290], R148 ;  /* 0x0000a4008e947a25 */ /* 0x000fe200078e0094 */
[----:B------:R-:W-:-:S03]  /*1770*/  IADD3 R16, R22, 0x50, RZ ;  /* 0x0000005016107810 */ /* 0x000fc60007ffe0ff */
[----:B------:R-:W-:Y:S01]  /*1780*/  @P1 IMAD.X R3, R106, 0x1, R3, P2 ;  /* 0x000000016a031824 */ /* 0x000fe200010e0603 */
[----:B------:R-:W-:Y:S01]  /*1790*/  @P1 LEA R18, P2, R4, c[0x0][0x250], 0x1 ;  /* 0x0000940004121a11 */ /* 0x000fe200078408ff */
[----:B------:R-:W-:-:S03]  /*17a0*/  IMAD.WIDE.U32 R146, R142, c[0x0][0x280], R146 ;  /* 0x0000a0008e927a25 */ /* 0x000fc600078e0092 */
[----:B------:R-:W-:Y:S01]  /*17b0*/  @P1 LEA.HI.X R19, R4, c[0x0][0x254], R3, 0x1, P2 ;  /* 0x0000950004131a11 */ /* 0x000fe200010f0c03 */
[----:B------:R-:W-:Y:S01]  /*17c0*/  @P1 IMAD.SHL.U32 R3, R10, 0x2, RZ ;  /* 0x000000020a031824 */ /* 0x000fe200078e00ff */
[----:B------:R-:W-:Y:S01]  /*17d0*/  @P0 LEA R14, P2, R28, c[0x0][0x220], 0x1 ;  /* 0x000088001c0e0a11 */ /* 0x000fe200078408ff */
[----:B------:R-:W-:-:S03]  /*17e0*/  IMAD.WIDE.U32 R144, R142, c[0x0][0x290], R144 ;  /* 0x0000a4008e907a25 */ /* 0x000fc600078e0090 */
[----:B------:R2:W-:Y:S01]  /*17f0*/  @P1 LDGSTS.E.BYPASS.LTC128B.128 [R3+0x1100], [R18.64], !P5 ;  /* 0x0110000012031fae */ /* 0x0005e2000e901d46 */
[----:B------:R-:W-:Y:S01]  /*1800*/  @P0 LEA.HI.X R15, R28, c[0x0][0x224], R0, 0x1, P2 ;  /* 0x000089001c0f0a11 */ /* 0x000fe200010f0c00 */
[----:B------:R-:W-:Y:S01]  /*1810*/  IMAD.IADD R124, R97, 0x1, -R124 ;  /* 0x00000001617c7824 */ /* 0x000fe200078e0a7c */
[----:B------:R-:W-:Y:S01]  /*1820*/  SHF.R.S32.HI R0, RZ, 0x1f, R158 ;  /* 0x0000001fff007819 */ /* 0x000fe2000001149e */
[----:B------:R2:W-:Y:S01]  /*1830*/  @P1 LDGSTS.E.BYPASS.LTC128B.128 [R3+0x3100], [R18.64+0x80], !P4 ;  /* 0x0310008012031fae */ /* 0x0005e2000e101d46 */
[----:B------:R-:W-:Y:S02]  /*1840*/  IMAD.SHL.U32 R5, R5, 0x40, RZ ;  /* 0x0000004005057824 */ /* 0x000fe400078e00ff */
[----:B------:R-:W-:Y:S01]  /*1850*/  IMAD.SHL.U32 R123, R124, 0x40, RZ ;  /* 0x000000407c7b7824 */ /* 0x000fe200078e00ff */
[----:B------:R2:W-:Y:S01]  /*1860*/  @P1 LDGSTS.E.BYPASS.LTC128B.128 [R3+0x5100], [R18.64+0x100], !P3 ;  /* 0x0510010012031fae */ /* 0x0005e2000d901d46 */
[----:B------:R-:W-:Y:S01]  /*1870*/  @P0 LEA R26, P1, R111, R14, 0x1 ;  /* 0x0000000e6f1a0211 */ /* 0x000fe200078208ff */
[----:B------:R-:W-:Y:S01]  /*1880*/  IMAD R101, R0, c[0x0][0x1e0], RZ ;  /* 0x0000780000657a24 */ /* 0x000fe200078e02ff */
[----:B------:R-:W-:Y:S01]  /*1890*/  LOP3.LUT R5, R5, 0xfffff000, RZ, 0xc0, !PT ;  /* 0xfffff00005057812 */ /* 0x000fe200078ec0ff */
[----:B------:R-:W0:Y:S01]  /*18a0*/  LDGDEPBAR ;  /* 0x00000000000079af */ /* 0x000e220000000000 */
[----:B------:R-:W-:Y:S01]  /*18b0*/  @P0 LEA.HI.X R27, R111, R15, R104, 0x1, P1 ;  /* 0x0000000f6f1b0211 */ /* 0x000fe200008f0c68 */
[----:B------:R-:W-:Y:S01]  /*18c0*/  IMAD R101, R158, c[0x0][0x1e4], R101 ;  /* 0x000079009e657a24 */ /* 0x000fe200078e0265 */
[----:B------:R-:W-:Y:S01]  /*18d0*/  LOP3.LUT R123, R123, 0x1c0, RZ, 0xc0, !PT ;  /* 0x000001c07b7b7812 */ /* 0x000fe200078ec0ff */
[----:B------:R3:W-:Y:S01]  /*18e0*/  @P0 LDGSTS.E.BYPASS.LTC128B.128 [R2+0x12100], [R14.64], !P5 ;  /* 0x121000000e020fae */ /* 0x0007e2000e901d46 */
[----:B-1----:R-:W-:-:S02]  /*18f0*/  IMAD.MOV.U32 R6, RZ, RZ, c[0x0][0x290] ;  /* 0x0000a400ff067624 */ /* 0x002fc400078e00ff */
[----:B------:R-:W-:Y:S01]  /*1900*/  SHF.R.U32.HI R122, RZ, 0x3, R123 ;  /* 0x00000003ff7a7819 */ /* 0x000fe2000001167b */
[----:B------:R3:W-:Y:S01]  /*1910*/  @P0 LDGSTS.E.BYPASS.LTC128B.128 [R2+0x14100], [R14.64+0x80], !P4 ;  /* 0x141000800e020fae */ /* 0x0007e2000e101d46 */
[----:B------:R-:W-:Y:S01]  /*1920*/  IMAD.IADD R101, R157, 0x1, R101 ;  /* 0x000000019d657824 */ /* 0x000fe200078e0265 */
[C---:B------:R-:W-:Y:S01]  /*1930*/  SHF.L.U64.HI R103, R6.reuse, R115, c[0x0][0x294] ;  /* 0x0000a50006677619 */ /* 0x040fe20000010273 */
[----:B------:R-:W-:Y:S01]  /*1940*/  IMAD R131, R131, c[0x0][0x218], RZ ;  /* 0x0000860083837a24 */ /* 0x000fe200078e02ff */
[----:B------:R3:W-:Y:S01]  /*1950*/  @P0 LDGSTS.E.BYPASS.LTC128B.128 [R2+0x16100], [R14.64+0x100], !P3 ;  /* 0x161001000e020fae */ /* 0x0007e2000d901d46 */
[----:B------:R-:W-:Y:S02]  /*1960*/  IMAD.SHL.U32 R105, R6, 0x40, RZ ;  /* 0x0000004006697824 */ /* 0x000fe400078e00ff */
[C---:B------:R-:W-:Y:S01]  /*1970*/  IMAD R131, R150.reuse, c[0x0][0x21c], R131 ;  /* 0x0000870096837a24 */ /* 0x040fe200078e0283 */
[----:B------:R1:W-:Y:S01]  /*1980*/  @P0 LDGSTS.E.BYPASS.LTC128B.128 [R2+0x13100], [R26.64], !P5 ;  /* 0x131000001a020fae */ /* 0x0003e2000e901d46 */
[----:B------:R-:W-:Y:S01]  /*1990*/  IMAD.WIDE.U32 R150, R150, c[0x0][0x218], R20 ;  /* 0x0000860096967a25 */ /* 0x000fe200078e0014 */
[----:B------:R-:W-:-:S02]  /*19a0*/  IADD3 R20, R22, 0x10, RZ ;  /* 0x0000001016147810 */ /* 0x000fc40007ffe0ff */
[----:B------:R1:W-:Y:S01]  /*19b0*/  @P0 LDGSTS.E.BYPASS.LTC128B.128 [R2+0x15100], [R26.64+0x80], !P4 ;  /* 0x151000801a020fae */ /* 0x0003e2000e101d46 */
[----:B------:R-:W-:Y:S01]  /*19c0*/  IMAD.IADD R131, R151, 0x1, R131 ;  /* 0x0000000197837824 */ /* 0x000fe200078e0283 */
[----:B--2---:R-:W-:Y:S02]  /*19d0*/  IADD3 R19, R22, 0x20, RZ ;  /* 0x0000002016137810 */ /* 0x004fe40007ffe0ff */
[----:B------:R1:W-:Y:S01]  /*19e0*/  @P0 LDGSTS.E.BYPASS.LTC128B.128 [R2+0x17100], [R26.64+0x100], !P3 ;  /* 0x171001001a020fae */ /* 0x0003e2000d901d46 */
[----:B------:R-:W-:Y:S01]  /*19f0*/  IADD3 R158, P0, R158, R97, RZ ;  /* 0x000000619e9e7210 */ /* 0x000fe20007f1e0ff */
[C---:B------:R-:W-:Y:S01]  /*1a00*/  IMAD R3, R127.reuse, c[0x0][0x290], RZ ;  /* 0x0000a4007f037a24 */ /* 0x040fe200078e02ff */
[----:B------:R-:W-:Y:S01]  /*1a10*/  IADD3 R18, R22, 0x30, RZ ;  /* 0x0000003016127810 */ /* 0x000fe20007ffe0ff */
[----:B------:R-:W-:Y:S01]  /*1a20*/  IMAD R127, R127, c[0x0][0x280], RZ ;  /* 0x0000a0007f7f7a24 */ /* 0x000fe200078e02ff */
[----:B------:R-:W0:Y:S01]  /*1a30*/  LDGDEPBAR ;  /* 0x00000000000079af */ /* 0x000e220000000000 */
[----:B------:R-:W-:Y:S01]  /*1a40*/  IMAD.X R159, R0, 0x1, R7, P0 ;  /* 0x00000001009f7824 */ /* 0x000fe200000e0607 */
[----:B------:R-:W-:Y:S01]  /*1a50*/  IADD3 R99, P1, P0, R156, R164, R24 ;  /* 0x000000a49c637210 */ /* 0x000fe2000783e018 */
[----:B------:R-:W-:-:S02]  /*1a60*/  IMAD R0, R7, c[0x0][0x1e0], RZ ;  /* 0x0000780007007a24 */ /* 0x000fc400078e02ff */
[C---:B------:R-:W-:Y:S02]  /*1a70*/  IMAD R3, R142.reuse, c[0x0][0x294], R3 ;  /* 0x0000a5008e037a24 */ /* 0x040fe400078e0203 */
[----:B------:R-:W-:Y:S02]  /*1a80*/  IMAD R7, R97, c[0x0][0x1e4], R0 ;  /* 0x0000790061077a24 */ /* 0x000fe400078e0200 */
[----:B------:R-:W-:Y:S02]  /*1a90*/  IMAD R127, R142, c[0x0][0x284], R127 ;  /* 0x0000a1008e7f7a24 */ /* 0x000fe400078e027f */
[C---:B---3--:R-:W-:Y:S01]  /*1aa0*/  IMAD.IADD R15, R22.reuse, 0x1, R19 ;  /* 0x00000001160f7824 */ /* 0x048fe200078e0213 */
[----:B------:R-:W-:Y:S01]  /*1ab0*/  IADD3 R102, R165, R7, RZ ;  /* 0x00000007a5667210 */ /* 0x000fe20007ffe0ff */
[----:B------:R-:W-:Y:S02]  /*1ac0*/  IMAD.IADD R14, R22, 0x1, R17 ;  /* 0x00000001160e7824 */ /* 0x000fe400078e0211 */
[----:B------:R-:W-:Y:S01]  /*1ad0*/  IMAD.WIDE.U32 R142, R142, c[0x0][0x280], R8 ;  /* 0x0000a0008e8e7a25 */ /* 0x000fe200078e0008 */
[----:B------:R-:W-:-:S02]  /*1ae0*/  ISETP.GE.AND P6, PT, R15, c[0x0][0x27c], PT ;  /* 0x00009f000f007a0c */ /* 0x000fc40003fc6270 */
[----:B------:R-:W-:Y:S01]  /*1af0*/  ISETP.GE.AND P2, PT, R14, c[0x0][0x27c], PT ;  /* 0x00009f000e007a0c */ /* 0x000fe20003f46270 */
[----:B------:R-:W-:Y:S01]  /*1b00*/  IMAD.IADD R129, R147, 0x1, R127 ;  /* 0x0000000193817824 */ /* 0x000fe200078e027f */
[----:B------:R-:W-:Y:S01]  /*1b10*/  SEL R0, RZ, c[0x0][0x27c], !P6 ;  /* 0x00009f00ff007a07 */ /* 0x000fe20007000000 */
[----:B------:R-:W-:Y:S01]  /*1b20*/  IMAD.IADD R130, R149, 0x1, R3 ;  /* 0x0000000195827824 */ /* 0x000fe200078e0203 */
[----:B------:R-:W-:Y:S01]  /*1b30*/  SEL R9, RZ, c[0x0][0x27c], !P2 ;  /* 0x00009f00ff097a07 */ /* 0x000fe20005000000 */
[----:B------:R-:W-:Y:S01]  /*1b40*/  IMAD.IADD R128, R3, 0x1, R145 ;  /* 0x0000000103807824 */ /* 0x000fe200078e0291 */
[----:B------:R-:W-:Y:S01]  /*1b50*/  IADD3.X R98, R101, R102, R25, P1, P0 ;  /* 0x0000006665627210 */ /* 0x000fe20000fe0419 */
[----:B------:R-:W-:Y:S01]  /*1b60*/  IMAD.IADD R7, R15, 0x1, R0 ;  /* 0x000000010f077824 */ /* 0x000fe200078e0200 */
[----:B------:R-:W-:Y:S01]  /*1b70*/  ISETP.GE.AND P0, PT, R100, 0x1, PT ;  /* 0x000000016400780c */ /* 0x000fe20003f06270 */
[----:B------:R-:W-:Y:S01]  /*1b80*/  IMAD.IADD R9, R14, 0x1, R9 ;  /* 0x000000010e097824 */ /* 0x000fe200078e0209 */
[----:B------:R-:W-:Y:S01]  /*1b90*/  P2R R125, PR, RZ, 0x4 ;  /* 0x00000004ff7d7803 */ /* 0x000fe20000000000 */
[----:B------:R-:W-:Y:S01]  /*1ba0*/  IMAD.IADD R127, R127, 0x1, R143 ;  /* 0x000000017f7f7824 */ /* 0x000fe200078e028f */
[----:B------:R-:W-:-:S02]  /*1bb0*/  SHF.R.S32.HI R4, RZ, 0x1f, R7 ;  /* 0x0000001fff047819 */ /* 0x000fc40000011407 */
[----:B------:R-:W-:Y:S02]  /*1bc0*/  SHF.R.S32.HI R0, RZ, 0x1f, R9 ;  /* 0x0000001fff007819 */ /* 0x000fe40000011409 */
[CC--:B------:R-:W-:Y:S02]  /*1bd0*/  LEA.HI R138, R4.reuse, R7.reuse, RZ, 0x3 ;  /* 0x00000007048a7211 */ /* 0x0c0fe400078f18ff */
[----:B------:R-:W-:Y:S02]  /*1be0*/  LEA.HI R4, R4, R7, RZ, 0x6 ;  /* 0x0000000704047211 */ /* 0x000fe400078f30ff */
[CC--:B-1----:R-:W-:Y:S02]  /*1bf0*/  LEA.HI R2, R0.reuse, R9.reuse, RZ, 0x3 ;  /* 0x0000000900027211 */ /* 0x0c2fe400078f18ff */
[----:B------:R-:W-:Y:S01]  /*1c00*/  LEA.HI R0, R0, R9, RZ, 0x6 ;  /* 0x0000000900007211 */ /* 0x000fe200078f30ff */
[----:B------:R-:W-:Y:S01]  /*1c10*/  IMAD.SHL.U32 R4, R4, 0x40, RZ ;  /* 0x0000004004047824 */ /* 0x000fe200078e00ff */
[----:B------:R-:W-:-:S02]  /*1c20*/  LOP3.LUT R7, R123, 0x38, R116, 0xf8, !PT ;  /* 0x000000387b077812 */ /* 0x000fc400078ef874 */
[----:B------:R-:W-:Y:S01]  /*1c30*/  LOP3.LUT R9, R123, 0x38, R138, 0xf8, !PT ;  /* 0x000000387b097812 */ /* 0x000fe200078ef88a */
[----:B------:R-:W-:Y:S01]  /*1c40*/  IMAD.SHL.U32 R0, R0, 0x40, RZ ;  /* 0x0000004000007824 */ /* 0x000fe200078e00ff */
[-C--:B------:R-:W-:Y:S02]  /*1c50*/  LOP3.LUT R114, R7, R122.reuse, RZ, 0x3c, !PT ;  /* 0x0000007a07727212 */ /* 0x080fe400078e3cff */
[----:B------:R-:W-:Y:S02]  /*1c60*/  LOP3.LUT R7, R123, 0x38, R2, 0xf8, !PT ;  /* 0x000000387b077812 */ /* 0x000fe400078ef802 */
[----:B------:R-:W-:Y:S02]  /*1c70*/  LOP3.LUT R4, R4, 0xfffff000, RZ, 0xc0, !PT ;  /* 0xfffff00004047812 */ /* 0x000fe400078ec0ff */
[----:B------:R-:W-:Y:S02]  /*1c80*/  LOP3.LUT R112, R9, R122, RZ, 0x3c, !PT ;  /* 0x0000007a09707212 */ /* 0x000fe400078e3cff */
[----:B------:R-:W-:-:S02]  /*1c90*/  LOP3.LUT R0, R0, 0xfffff000, RZ, 0xc0, !PT ;  /* 0xfffff00000007812 */ /* 0x000fc400078ec0ff */
[----:B------:R-:W-:Y:S02]  /*1ca0*/  LOP3.LUT R110, R7, R122, RZ, 0x3c, !PT ;  /* 0x0000007a076e7212 */ /* 0x000fe400078e3cff */
[--C-:B------:R-:W-:Y:S01]  /*1cb0*/  IADD3 R112, R112, R4, R13.reuse ;  /* 0x0000000470707210 */ /* 0x100fe20007ffe00d */
[----:B------:R-:W-:Y:S01]  /*1cc0*/  IMAD.MOV.U32 R4, RZ, RZ, c[0x0][0x280] ;  /* 0x0000a000ff047624 */ /* 0x000fe200078e00ff */
[--C-:B------:R-:W-:Y:S01]  /*1cd0*/  IADD3 R110, R110, R0, R13.reuse ;  /* 0x000000006e6e7210 */ /* 0x100fe20007ffe00d */
[----:B------:R-:W-:Y:S01]  /*1ce0*/  IMAD.MOV.U32 R0, RZ, RZ, c[0x0][0x1e0] ;  /* 0x00007800ff007624 */ /* 0x000fe200078e00ff */
[----:B------:R-:W-:Y:S01]  /*1cf0*/  IADD3 R114, R114, R5, R13 ;  /* 0x0000000572727210 */ /* 0x000fe20007ffe00d */
[----:B------:R-:W-:Y:S01]  /*1d00*/  IMAD.SHL.U32 R109, R4, 0x40, RZ ;  /* 0x00000040046d7824 */ /* 0x000fe200078e00ff */
[----:B------:R-:W-:Y:S01]  /*1d10*/  LOP3.LUT R5, R123, 0x18, R24, 0xf8, !PT ;  /* 0x000000187b057812 */ /* 0x000fe200078ef818 */
[----:B------:R-:W-:Y:S01]  /*1d20*/  IMAD.SHL.U32 R117, R0, 0x40, RZ ;  /* 0x0000004000757824 */ /* 0x000fe200078e00ff */
[----:B------:R-:W-:-:S02]  /*1d30*/  SHF.L.U64.HI R107, R4, R115, c[0x0][0x284] ;  /* 0x0000a100046b7619 */ /* 0x000fc40000010273 */
[----:B------:R-:W-:Y:S02]  /*1d40*/  SHF.L.U64.HI R115, R0, R115, c[0x0][0x1e4] ;  /* 0x0000790000737619 */ /* 0x000fe40000010273 */
[----:B------:R-:W-:Y:S02]  /*1d50*/  P2R R0, PR, RZ, 0x1 ;  /* 0x00000001ff007803 */ /* 0x000fe40000000000 */
[----:B------:R-:W-:Y:S02]  /*1d60*/  LOP3.LUT R0, R5, R122, RZ, 0x3c, !PT ;  /* 0x0000007a05007212 */ /* 0x000fe400078e3cff */
[----:B------:R-:W-:Y:S02]  /*1d70*/  LOP3.LUT R116, R116, 0xfffffff8, RZ, 0xc0, !PT ;  /* 0xfffffff874747812 */ /* 0x000fe400078ec0ff */
[----:B------:R-:W-:Y:S02]  /*1d80*/  LOP3.LUT R137, R138, 0xfffffff8, RZ, 0xc0, !PT ;  /* 0xfffffff88a897812 */ /* 0x000fe400078ec0ff */
[----:B------:R-:W-:-:S02]  /*1d90*/  LOP3.LUT R133, R2, 0xfffffff8, RZ, 0xc0, !PT ;  /* 0xfffffff802857812 */ /* 0x000fc400078ec0ff */
[----:B------:R-:W-:Y:S02]  /*1da0*/  LOP3.LUT P0, RZ, R124, 0x4, RZ, 0xc0, !PT ;  /* 0x000000047cff7812 */ /* 0x000fe4000780c0ff */
[----:B------:R-:W-:Y:S02]  /*1db0*/  SHF.R.S32.HI R135, RZ, 0x3, R2 ;  /* 0x00000003ff877819 */ /* 0x000fe40000011402 */
[----:B------:R-:W-:Y:S02]  /*1dc0*/  IADD3 R0, R13, R0, RZ ;  /* 0x000000000d007210 */ /* 0x000fe40007ffe0ff */
[----:B------:R-:W-:Y:S02]  /*1dd0*/  SHF.R.S32.HI R136, RZ, 0x1f, R116 ;  /* 0x0000001fff887819 */ /* 0x000fe40000011474 */
[----:B------:R-:W-:Y:S02]  /*1de0*/  SHF.R.S32.HI R138, RZ, 0x3, R138 ;  /* 0x00000003ff8a7819 */ /* 0x000fe4000001148a */
[----:B------:R-:W-:-:S02]  /*1df0*/  SHF.R.S32.HI R134, RZ, 0x1f, R137 ;  /* 0x0000001fff867819 */ /* 0x000fc40000011489 */
[----:B------:R-:W-:Y:S02]  /*1e00*/  SHF.R.S32.HI R132, RZ, 0x1f, R133 ;  /* 0x0000001fff847819 */ /* 0x000fe40000011485 */
[----:B------:R-:W-:Y:S02]  /*1e10*/  P2R R2, PR, RZ, 0x1 ;  /* 0x00000001ff027803 */ /* 0x000fe40000000000 */
.L_x_966:
[----:B------:R-:W-:Y:S01]  /*1e20*/  LOP3.LUT P1, RZ, R124, 0x4, RZ, 0xc0, !PT ;  /* 0x000000047cff7812 */ /* 0x000fe2000782c0ff */
[----:B------:R-:W-:Y:S01]  /*1e30*/  IMAD R2, R53, 0x3000, R0 ;  /* 0x0000300035027824 */ /* 0x000fe200078e0200 */
[----:B------:R-:W-:Y:S01]  /*1e40*/  SHF.R.S32.HI R4, RZ, 0x1f, R12 ;  /* 0x0000001fff047819 */ /* 0x000fe2000001140c */
[----:B------:R-:W-:Y:S04]  /*1e50*/  DEPBAR.LE SB0, 0x2 ;  /* 0x000080800000791a */ /* 0x000fe80000000000 */
[C---:B------:R-:W-:Y:S01]  /*1e60*/  IADD3 R139, R2.reuse, 0x20, RZ ;  /* 0x00000020028b7810 */ /* 0x040fe20007ffe0ff */
[----:B------:R-:W-:Y:S01]  /*1e70*/  BAR.SYNC.DEFER_BLOCKING 0x0 ;  /* 0x0000000000007b1d */ /* 0x000fe20000010000 */
[C---:B------:R-:W-:Y:S01]  /*1e80*/  LEA R141, R2.reuse, 0x100, 0x1 ;  /* 0x00000100028d7811 */ /* 0x040fe200078e08ff */
[-C--:B-1----:R-:W-:Y:S02]  /*1e90*/  IMAD R5, R115, R12.reuse, RZ ;  /* 0x0000000c73057224 */ /* 0x082fe400078e02ff */
[----:B------:R-:W-:Y:S01]  /*1ea0*/  IMAD.WIDE.U32 R26, R117, R12, RZ ;  /* 0x0000000c751a7225 */ /* 0x000fe200078e00ff */
[----:B------:R-:W-:Y:S02]  /*1eb0*/  @P1 IADD3 R139, R2, -0x20, RZ ;  /* 0xffffffe0028b1810 */ /* 0x000fe40007ffe0ff */
[----:B------:R-:W-:Y:S01]  /*1ec0*/  ISETP.GE.AND P1, PT, R100, 0x1, PT ;  /* 0x000000016400780c */ /* 0x000fe20003f26270 */
[----:B------:R-:W-:Y:S01]  /*1ed0*/  IMAD R5, R4, R117, R5 ;  /* 0x0000007504057224 */ /* 0x000fe200078e0205 */
[----:B------:R-:W-:Y:S02]  /*1ee0*/  IADD3 R6, P0, R99, R26, RZ ;  /* 0x0000001a63067210 */ /* 0x000fe40007f1e0ff */
[----:B------:R-:W-:Y:S01]  /*1ef0*/  LEA R139, R139, 0x100, 0x1 ;  /* 0x000001008b8b7811 */ /* 0x000fe200078e08ff */
[----:B------:R-:W-:Y:S04]  /*1f00*/  IMAD.IADD R5, R27, 0x1, R5 ;  /* 0x000000011b057824 */ /* 0x000fe800078e0205 */
[----:B------:R-:W-:Y:S01]  /*1f10*/  IMAD.X R3, R5, 0x1, R98, P0 ;  /* 0x0000000105037824 */ /* 0x000fe200000e0662 */
[C---:B------:R-:W-:Y:S04]  /*1f20*/  LEA R80, P0, R6.reuse, c[0x0][0x1c8], 0x1 ;  /* 0x0000720006507a11 */ /* 0x040fe800078008ff */
[----:B------:R-:W-:Y:S01]  /*1f30*/  LEA.HI.X R81, R6, c[0x0][0x1cc], R3, 0x1, P0 ;  /* 0x0000730006517a11 */ /* 0x000fe200000f0c03 */
[----:B------:R-:W-:Y:S01]  /*1f40*/  BSSY B1, `(.L_x_942) ;  /* 0x00003b5000017945 */ /* 0x000fe20003800000 */
[----:B-----5:R-:W-:-:S05]  /*1f50*/  @!P1 BRA `(.L_x_943) ;  /* 0x000039d000009947 */ /* 0x020fca0003800000 */
[-C--:B------:R-:W-:Y:S01]  /*1f60*/  IMAD R21, R107, R12.reuse, RZ ;  /* 0x0000000c6b157224 */ /* 0x080fe200078e02ff */
[----:B------:R-:W-:Y:S01]  /*1f70*/  ISETP.NE.AND P0, PT, RZ, UR4, PT ;  /* 0x00000004ff007c0c */ /* 0x000fe2000bf05270 */
        /* <DEDUP_REMOVED lines=45> */
[----:B------:R-:W-:-:S13]  /*2250*/  ISETP.GE.AND P0, PT, R22, c[0x0][0x27c], PT ;  /* 0x00009f0016007a0c */ /* 0x000fda0003f06270 */
[----:B------:R1:W5:Y:S04]  /*2260*/  @!P0 LDG.E.64 R46, [R26.64] ;  /* 0x000000061a2e8981 */ /* 0x000368000c1e1b00 */
[----:B------:R1:W5:Y:S01]  /*2270*/  @!P0 LDG.E.64 R78, [R4.64] ;  /* 0x00000006044e8981 */ /* 0x000362000c1e1b00 */
[----:B------:R-:W-:-:S13]  /*2280*/  ISETP.GE.AND P0, PT, R20, c[0x0][0x27c], PT ;  /* 0x00009f0014007a0c */ /* 0x000fda0003f06270 */
[----:B------:R1:W5:Y:S04]  /*2290*/  @!P0 LDG.E.64 R48, [R26.64+0x20] ;  /* 0x000020061a308981 */ /* 0x000368000c1e1b00 */
[----:B------:R1:W5:Y:S01]  /*22a0*/  @!P0 LDG.E.64 R76, [R4.64+0x20] ;  /* 0x00002006044c8981 */ /* 0x000362000c1e1b00 */
        /* <DEDUP_REMOVED lines=11> */
[----:B------:R1:W5:Y:S02]  /*2360*/  @!P0 LDG.E.64 R60, [R4.64+0xa0] ;  /* 0x0000a006043c8981 */ /* 0x000364000c1e1b00 */
.L_x_946:
[----:B------:R-:W-:Y:S05]  /*2370*/  BSYNC B0 ;  /* 0x0000000000007941 */ /* 0x000fea0003800000 */
.L_x_945:
[----:B------:R-:W-:-:S05]  /*2380*/  @P1 BRA `(.L_x_947) ;  /* 0x0000370000001947 */ /* 0x000fca0003800000 */
[----:B------:R-:W-:Y:S01]  /*2390*/  ISETP.GE.AND P0, PT, R24, c[0x0][0x1d4], PT ;  /* 0x0000750018007a0c */ /* 0x000fe20003f06270 */
[----:B-----5:R-:W-:Y:S01]  /*23a0*/  IMAD.MOV.U32 R3, RZ, RZ, R34 ;  /* 0x000000ffff037224 */ /* 0x020fe200078e0022 */
[----:B------:R-:W-:Y:S01]  /*23b0*/  BSSY B0, `(.L_x_948) ;  /* 0x0000060000007945 */ /* 0x000fe20003800000 */
[----:B------:R-:W-:Y:S02]  /*23c0*/  IMAD.MOV.U32 R2, RZ, RZ, R35 ;  /* 0x000000ffff027224 */ /* 0x000fe400078e0023 */
[----:B------:R-:W-:Y:S01]  /*23d0*/  IMAD.MOV.U32 R29, RZ, RZ, R60 ;  /* 0x000000ffff1d7224 */ /* 0x000fe200078e003c */
[----:B------:R-:W-:Y:S01]  /*23e0*/  PRMT R9, R3, 0x7610, R9 ;  /* 0x0000761003097816 */ /* 0x000fe20000000009 */
[----:B------:R-:W-:Y:S01]  /*23f0*/  IMAD.MOV.U32 R28, RZ, RZ, R61 ;  /* 0x000000ffff1c7224 */ /* 0x000fe200078e003d */
[----:B------:R-:W-:Y:S01]  /*2400*/  PRMT R8, R2, 0x7610, R8 ;  /* 0x0000761002087816 */ /* 0x000fe20000000008 */
        /* <DEDUP_REMOVED lines=90> */
.L_x_949:
[----:B------:R-:W-:Y:S05]  /*29b0*/  BSYNC B0 ;  /* 0x0000000000007941 */ /* 0x000fea0003800000 */
.L_x_948:
[----:B------:R-:W-:Y:S01]  /*29c0*/  ISETP.GE.AND P0, PT, R15, c[0x0][0x1d4], PT ;  /* 0x000075000f007a0c */ /* 0x000fe20003f06270 */
[----:B------:R-:W-:-:S12]  /*29d0*/  BSSY B0, `(.L_x_950) ;  /* 0x0000035000007945 */ /* 0x000fd80003800000 */
[----:B------:R-:W-:-:S05]  /*29e0*/  @P0 BRA `(.L_x_951) ;  /* 0x0000033000000947 */ /* 0x000fca0003800000 */
[----:B------:R-:W-:Y:S01]  /*29f0*/  ISETP.GE.AND P0, PT, R20, c[0x0][0x27c], PT ;  /* 0x00009f0014007a0c */ /* 0x000fe20003f06270 */
[----:B-1----:R-:W1:-:S12]  /*2a00*/  LDS.128 R28, [R139+0xc000] ;  /* 0x00c000008b1c7984 */ /* 0x002e580000000c00 */
        /* <DEDUP_REMOVED lines=49> */
.L_x_951:
[----:B------:R-:W-:Y:S05]  /*2d20*/  BSYNC B0 ;  /* 0x0000000000007941 */ /* 0x000fea0003800000 */
.L_x_950:
        /* <DEDUP_REMOVED lines=54> */
.L_x_953:
[----:B------:R-:W-:Y:S05]  /*3090*/  BSYNC B0 ;  /* 0x0000000000007941 */ /* 0x000fea0003800000 */
.L_x_952:
        /* <DEDUP_REMOVED lines=54> */
.L_x_955:
[----:B------:R-:W-:Y:S05]  /*3400*/  BSYNC B0 ;  /* 0x0000000000007941 */ /* 0x000fea0003800000 */
.L_x_954:
        /* <DEDUP_REMOVED lines=23> */
[C---:B------:R-:W-:Y:S01]  /*3580*/  @!P0 SHF.L.U32 R39, R31.reuse, 0x10, RZ ;  /* 0x000000101f278819 */ /* 0x040fe200000006ff */
        /* <DEDUP_REMOVED lines=30> */
.L_x_957:
[----:B------:R-:W-:Y:S05]  /*3770*/  BSYNC B0 ;  /* 0x0000000000007941 */ /* 0x000fea0003800000 */
.L_x_956:
[----:B------:R-:W-:-:S13]  /*3780*/  ISETP.GE.AND P0, PT, R119, c[0x0][0x1d4], PT ;  /* 0x0000750077007a0c */ /* 0x000fda0003f06270 */
        /* <DEDUP_REMOVED lines=53> */
.L_x_944:
        /* <DEDUP_REMOVED lines=36> */
[----:B------:R1:W5:Y:S04]  /*3d20*/  @!P0 LDG.E.128 R44, [R32.64] ;  /* 0x00000006202c8981 */ /* 0x000368000c1e1d00 */
[----:B------:R1:W5:Y:S01]  /*3d30*/  @!P0 LDG.E.128 R56, [R2.64] ;  /* 0x0000000602388981 */ /* 0x000362000c1e1d00 */
[----:B------:R-:W-:-:S13]  /*3d40*/  ISETP.GE.AND P0, PT, R15, c[0x0][0x27c], PT ;  /* 0x00009f000f007a0c */ /* 0x000fda0003f06270 */
[----:B------:R1:W5:Y:S04]  /*3d50*/  @!P0 LDG.E.128 R36, [R32.64+0x40] ;  /* 0x0000400620248981 */ /* 0x000368000c1e1d00 */
[----:B------:R1:W5:Y:S01]  /*3d60*/  @!P0 LDG.E.128 R76, [R2.64+0x40] ;  /* 0x00004006024c8981 */ /* 0x000362000c1e1d00 */
[----:B------:R-:W-:-:S13]  /*3d70*/  ISETP.GE.AND P0, PT, R14, c[0x0][0x27c], PT ;  /* 0x00009f000e007a0c */ /* 0x000fda0003f06270 */
[----:B------:R1:W5:Y:S04]  /*3d80*/  @!P0 LDG.E.128 R28, [R32.64+0x80] ;  /* 0x00008006201c8981 */ /* 0x000368000c1e1d00 */
[----:B------:R1:W5:Y:S02]  /*3d90*/  @!P0 LDG.E.128 R72, [R2.64+0x80] ;  /* 0x0000800602488981 */ /* 0x000364000c1e1d00 */
.L_x_959:
[----:B------:R-:W-:Y:S05]  /*3da0*/  BSYNC B0 ;  /* 0x0000000000007941 */ /* 0x000fea0003800000 */
.L_x_958:
[----:B------:R-:W-:Y:S04]  /*3db0*/  IADD3 R167, P0, R164, R26, RZ ;  /* 0x0000001aa4a77210 */ /* 0x000fe80007f1e0ff */
[----:B------:R-:W-:Y:S01]  /*3dc0*/  IADD3.X R166, R5, R102, RZ, P0, !PT ;  /* 0x0000006605a67210 */ /* 0x000fe200007fe4ff */
[----:B------:R-:W-:-:S05]  /*3dd0*/  @P1 BRA `(.L_x_947) ;  /* 0x00001cb000001947 */ /* 0x000fca0003800000 */
[----:B------:R-:W-:Y:S01]  /*3de0*/  ISETP.GE.AND P0, PT, R24, c[0x0][0x1d4], PT ;  /* 0x0000750018007a0c */ /* 0x000fe20003f06270 */
[----:B-----5:R-:W-:Y:S01]  /*3df0*/  IMAD.MOV.U32 R5, RZ, RZ, R30 ;  /* 0x000000ffff057224 */ /* 0x020fe200078e001e */
[----:B------:R-:W-:Y:S01]  /*3e00*/  IADD3 R171, -R108, c[0x0][0x1d4], RZ ;  /* 0x000075006cab7a10 */ /* 0x000fe20007ffe1ff */
[----:B------:R-:W-:Y:S01]  /*3e10*/  IMAD.MOV.U32 R4, RZ, RZ, R31 ;  /* 0x000000ffff047224 */ /* 0x000fe200078e001f */
[----:B------:R-:W-:Y:S01]  /*3e20*/  BSSY B0, `(.L_x_960) ;  /* 0x00000a9000007945 */ /* 0x000fe20003800000 */
        /* <DEDUP_REMOVED lines=32> */
[----:B------:R-:W-:Y:S01]  /*4030*/  ISETP.NE.AND P2, PT, R126, RZ, PT ;  /* 0x000000ff7e00720c */ /* 0x000fe20003f45270 */
[----:B------:R-:W-:Y:S01]  /*4040*/  IMAD.MOV.U32 R55, RZ, RZ, R56 ;  /* 0x000000ffff377224 */ /* 0x000fe200078e0038 */
[----:B------:R-:W-:Y:S01]  /*4050*/  IADD3 R175, P1, P0, R156, R167, R116 ;  /* 0x000000a79caf7210 */ /* 0x000fe2000783e074 */
[----:B------:R-:W-:Y:S01]  /*4060*/  IMAD.MOV.U32 R50, RZ, RZ, R44 ;  /* 0x000000ffff327224 */ /* 0x000fe200078e002c */
[----:B------:R-:W-:Y:S01]  /*4070*/  SEL R173, R108, R171, !P2 ;  /* 0x000000ab6cad7207 */ /* 0x000fe20005000000 */
[----:B------:R-:W-:Y:S01]  /*4080*/  IMAD.MOV.U32 R49, RZ, RZ, R45 ;  /* 0x000000ffff317224 */ /* 0x000fe200078e002d */
[----:B------:R-:W-:Y:S01]  /*4090*/  IADD3.X R172, R101, R166, R136, P1, P0 ;  /* 0x000000a665ac7210 */ /* 0x000fe20000fe0488 */
[----:B------:R-:W-:Y:S01]  /*40a0*/  IMAD.MOV.U32 R62, RZ, RZ, R58 ;  /* 0x000000ffff3e7224 */ /* 0x000fe200078e003a */
[----:B------:R-:W-:Y:S01]  /*40b0*/  SHF.R.S32.HI R168, RZ, 0x1f, R173 ;  /* 0x0000001fffa87819 */ /* 0x000fe200000114ad */
[----:B------:R-:W-:Y:S01]  /*40c0*/  IMAD.MOV.U32 R68, RZ, RZ, R59 ;  /* 0x000000ffff447224 */ /* 0x000fe200078e003b */
[----:B------:R-:W-:Y:S02]  /*40d0*/  MOV R54, R57 ;  /* 0x0000003900367202 */ /* 0x000fe40000000f00 */
[----:B------:R-:W-:Y:S04]  /*40e0*/  LEA.HI R173, R168, R173, RZ, 0x4 ;  /* 0x000000ada8ad7211 */ /* 0x000fe800078f20ff */
[----:B------:R-:W-:Y:S04]  /*40f0*/  LEA.HI.SX32 R176, R173, R118, 0x1c ;  /* 0x00000076adb07211 */ /* 0x000fe800078fe2ff */
[----:B------:R-:W-:Y:S01]  /*4100*/  SHF.R.S32.HI R177, RZ, 0x1f, R176 ;  /* 0x0000001fffb17819 */ /* 0x000fe200000114b0 */
[----:B------:R-:W-:Y:S03]  /*4110*/  IMAD.SHL.U32 R170, R176, 0x8, RZ ;  /* 0x00000008b0aa7824 */ /* 0x000fe600078e00ff */
[----:B------:R-:W-:Y:S02]  /*4120*/  LEA.HI R177, R177, R176, RZ, 0x3 ;  /* 0x000000b0b1b17211 */ /* 0x000fe400078f18ff */
[----:B------:R-:W-:Y:S02]  /*4130*/  ISETP.GE.AND P1, PT, R170, c[0x0][0x1d4], PT ;  /* 0x00007500aa007a0c */ /* 0x000fe40003f26270 */
[--C-:B------:R-:W-:Y:S01]  /*4140*/  LOP3.LUT R179, R123, 0x38, R170.reuse, 0xf8, !PT ;  /* 0x000000387bb37812 */ /* 0x100fe200078ef8aa */
[----:B------:R-:W-:Y:S03]  /*4150*/  IMAD.SHL.U32 R177, R177, 0x200, RZ ;  /* 0x00000200b1b17824 */ /* 0x000fe600078e00ff */
[----:B------:R-:W-:Y:S02]  /*4160*/  LOP3.LUT R176, R179, R122, RZ, 0x3c, !PT ;  /* 0x0000007ab3b07212 */ /* 0x000fe400078e3cff */
[----:B------:R-:W-:Y:S04]  /*4170*/  LOP3.LUT R177, R177, 0x7ffff000, RZ, 0xc0, !PT ;  /* 0x7ffff000b1b17812 */ /* 0x000fe800078ec0ff */
[----:B------:R-:W-:Y:S02]  /*4180*/  IADD3 R176, R176, R177, R13 ;  /* 0x000000b1b0b07210 */ /* 0x000fe40007ffe00d */
[--C-:B------:R-:W-:Y:S02]  /*4190*/  @!P1 SHF.R.S32.HI R168, RZ, 0x1f, R170.reuse ;  /* 0x0000001fffa89819 */ /* 0x100fe400000114aa */
[----:B------:R-:W-:Y:S01]  /*41a0*/  @!P1 IADD3 R173, P2, P0, R156, R167, R170 ;  /* 0x000000a79cad9210 */ /* 0x000fe2000785e0aa */
[----:B------:R-:W-:Y:S02]  /*41b0*/  IMAD.IADD R177, R169, 0x1, R176 ;  /* 0x00000001a9b17824 */ /* 0x000fe400078e02b0 */
[----:B------:R-:W-:Y:S01]  /*41c0*/  IMAD.IADD R176, R114, 0x1, R169 ;  /* 0x0000000172b07824 */ /* 0x000fe200078e02a9 */
[----:B------:R-:W-:Y:S01]  /*41d0*/  @!P1 IADD3.X R168, R101, R166, R168, P2, P0 ;  /* 0x000000a665a89210 */ /* 0x000fe200017e04a8 */
[----:B------:R-:W-:Y:S01]  /*41e0*/  IMAD.SHL.U32 R170, R177, 0x2, RZ ;  /* 0x00000002b1aa7824 */ /* 0x000fe200078e00ff */
[C---:B------:R-:W-:Y:S04]  /*41f0*/  LEA R174, P0, R175.reuse, c[0x0][0x1c8], 0x1 ;  /* 0x00007200afae7a11 */ /* 0x040fe800078008ff */
[----:B------:R-:W-:Y:S01]  /*4200*/  LEA.HI.X R175, R175, c[0x0][0x1cc], R172, 0x1, P0 ;  /* 0x00007300afaf7a11 */ /* 0x000fe200000f0cac */
[----:B------:R-:W1:Y:S01]  /*4210*/  LDS.128 R32, [R170+0xc100] ;  /* 0x00c10000aa207984 */ /* 0x000e620000000c00 */
[C---:B------:R-:W-:Y:S04]  /*4220*/  @!P1 LEA R172, P0, R173.reuse, c[0x0][0x1c8], 0x1 ;  /* 0x00007200adac9a11 */ /* 0x040fe800078008ff */
[----:B------:R-:W-:Y:S01]  /*4230*/  @!P1 LEA.HI.X R173, R173, c[0x0][0x1cc], R168, 0x1, P0 ;  /* 0x00007300adad9a11 */ /* 0x000fe200000f0ca8 */
[----:B------:R-:W-:Y:S01]  /*4240*/  IMAD.SHL.U32 R168, R176, 0x2, RZ ;  /* 0x00000002b0a87824 */ /* 0x000fe200078e00ff */
[----:B------:R-:W-:Y:S04]  /*4250*/  ISETP.GE.AND P0, PT, R24, c[0x0][0x27c], PT ;  /* 0x00009f0018007a0c */ /* 0x000fe80003f06270 */
[----:B------:R2:W3:Y:S09]  /*4260*/  LDS.128 R80, [R168+0xc100] ;  /* 0x00c10000a8507984 */ /* 0x0004f20000000c00 */
[----:B------:R-:W-:Y:S01]  /*4270*/  @!P0 SHF.R.U64 R51, R44, 0x10, R45 ;  /* 0x000000102c338819 */ /* 0x000fe2000000122d */
[----:B------:R-:W-:Y:S01]  /*4280*/  IMAD.MOV.U32 R44, RZ, RZ, R47 ;  /* 0x000000ffff2c7224 */ /* 0x000fe200078e002f */
[----:B------:R-:W-:Y:S01]  /*4290*/  @!P0 SHF.R.U32.HI R52, RZ, 0x10, R45 ;  /* 0x00000010ff348819 */ /* 0x000fe2000001162d */
[----:B------:R-:W-:Y:S01]  /*42a0*/  IMAD.MOV.U32 R45, RZ, RZ, R46 ;  /* 0x000000ffff2d7224 */ /* 0x000fe200078e002e */
[----:B------:R-:W-:Y:S02]  /*42b0*/  @!P0 PRMT R50, R50, 0x5410, R51 ;  /* 0x0000541032328816 */ /* 0x000fe40000000033 */
[----:B------:R-:W-:Y:S02]  /*42c0*/  @!P0 PRMT R49, R49, 0x5410, R52 ;  /* 0x0000541031318816 */ /* 0x000fe40000000034 */
[--C-:B------:R-:W-:Y:S02]  /*42d0*/  @!P0 SHF.R.U64 R61, R58, 0x10, R59.reuse ;  /* 0x000000103a3d8819 */ /* 0x100fe4000000123b */
[----:B------:R-:W-:Y:S02]  /*42e0*/  @!P0 SHF.R.U32.HI R59, RZ, 0x10, R59 ;  /* 0x00000010ff3b8819 */ /* 0x000fe4000001163b */
[----:B------:R-:W-:Y:S02]  /*42f0*/  @!P0 PRMT R62, R62, 0x5410, R61 ;  /* 0x000054103e3e8816 */ /* 0x000fe4000000003d */
[----:B------:R-:W-:Y:S02]  /*4300*/  @!P0 PRMT R68, R68, 0x5410, R59 ;  /* 0x0000541044448816 */ /* 0x000fe4000000003b */
[--C-:B------:R-:W-:Y:S01]  /*4310*/  @!P0 SHF.R.U64 R56, R56, 0x10, R57.reuse ;  /* 0x0000001038388819 */ /* 0x100fe20000001239 */
[----:B------:R-:W-:Y:S01]  /*4320*/  @!P0 IMAD.U32 R60, R62, 0x10000, RZ ;  /* 0x000100003e3c8824 */ /* 0x000fe200078e00ff */
[----:B------:R-:W-:Y:S01]  /*4330*/  @!P0 SHF.R.U32.HI R57, RZ, 0x10, R57 ;  /* 0x00000010ff398819 */ /* 0x000fe20000011639 */
[----:B------:R-:W-:Y:S01]  /*4340*/  @!P0 IMAD.U32 R63, R68, 0x10000, RZ ;  /* 0x00010000443f8824 */ /* 0x000fe200078e00ff */
[----:B------:R-:W-:Y:S01]  /*4350*/  @!P0 PRMT R56, R55, 0x5410, R56 ;  /* 0x0000541037388816 */ /* 0x000fe20000000038 */
[----:B-1----:R-:W-:Y:S01]  /*4360*/  @!P0 IMAD.U32 R52, R32, 0x10000, RZ ;  /* 0x0001000020348824 */ /* 0x002fe200078e00ff */
[----:B------:R-:W-:Y:S01]  /*4370*/  @!P0 PRMT R58, R54, 0x5410, R57 ;  /* 0x00005410363a8816 */ /* 0x000fe20000000039 */
[----:B------:R-:W-:Y:S01]  /*4380*/  @!P0 IMAD.U32 R51, R33, 0x10000, RZ ;  /* 0x0001000021338824 */ /* 0x000fe200078e00ff */
[----:B------:R-:W-:Y:S02]  /*4390*/  @!P0 SHF.L.U32 R55, R56, 0x10, RZ ;  /* 0x0000001038378819 */ /* 0x000fe400000006ff */
[----:B------:R-:W-:Y:S01]  /*43a0*/  @!P0 LOP3.LUT R62, R62, 0xffff0000, RZ, 0xc0, !PT ;  /* 0xffff00003e3e8812 */ /* 0x000fe200078ec0ff */
[C---:B------:R-:W-:Y:S01]  /*43b0*/  @!P0 IMAD.U32 R57, R58.reuse, 0x10000, RZ ;  /* 0x000100003a398824 */ /* 0x040fe200078e00ff */
[----:B------:R-:W-:Y:S01]  /*43c0*/  @!P0 LOP3.LUT R58, R58, 0xffff0000, RZ, 0xc0, !PT ;  /* 0xffff00003a3a8812 */ /* 0x000fe200078ec0ff */
[----:B--2---:R-:W-:Y:S01]  /*43d0*/  @!P0 FMUL.FTZ R168, R52, R55 ;  /* 0x0000003734a88220 */ /* 0x004fe20000410000 */
[----:B------:R-:W-:Y:S01]  /*43e0*/  @!P0 LOP3.LUT R68, R68, 0xffff0000, RZ, 0xc0, !PT ;  /* 0xffff000044448812 */ /* 0x000fe200078ec0ff */
[----:B---3--:R-:W-:Y:S01]  /*43f0*/  @!P0 IMAD.U32 R54, R80, 0x10000, RZ ;  /* 0x0001000050368824 */ /* 0x008fe200078e00ff */
[----:B------:R-:W-:Y:S01]  /*4400*/  @!P0 SHF.L.U32 R59, R81, 0x10, RZ ;  /* 0x00000010513b8819 */ /* 0x000fe200000006ff */
[----:B------:R-:W-:Y:S01]  /*4410*/  @!P0 FMUL.FTZ R170, R51, R57 ;  /* 0x0000003933aa8220 */ /* 0x000fe20000410000 */
[C---:B------:R-:W-:Y:S01]  /*4420*/  @!P0 LOP3.LUT R64, R82.reuse, 0xffff0000, RZ, 0xc0, !PT ;  /* 0xffff000052408812 */ /* 0x040fe200078ec0ff */
[----:B------:R-:W-:Y:S01]  /*4430*/  @!P0 IMAD.U32 R61, R82, 0x10000, RZ ;  /* 0x00010000523d8824 */ /* 0x000fe200078e00ff */
[C---:B------:R-:W-:Y:S01]  /*4440*/  @!P0 LOP3.LUT R65, R83.reuse, 0xffff0000, RZ, 0xc0, !PT ;  /* 0xffff000053418812 */ /* 0x040fe200078ec0ff */
[----:B------:R-:W-:Y:S01]  /*4450*/  @!P0 IMAD.U32 R66, R83, 0x10000, RZ ;  /* 0x0001000053428824 */ /* 0x000fe200078e00ff */
[--C-:B------:R-:W-:Y:S02]  /*4460*/  @!P0 SHF.R.U64 R46, R46, 0x10, R47.reuse ;  /* 0x000000102e2e8819 */ /* 0x100fe4000000122f */
[----:B------:R-:W-:Y:S02]  /*4470*/  @!P0 SHF.R.U32.HI R47, RZ, 0x10, R47 ;  /* 0x00000010ff2f8819 */ /* 0x000fe4000001162f */
[----:B------:R-:W-:Y:S01]  /*4480*/  @!P0 PRMT R45, R45, 0x5410, R46 ;  /* 0x000054102d2d8816 */ /* 0x000fe2000000002e */
[----:B------:R-:W-:Y:S01]  /*4490*/  @!P0 IMAD.U32 R46, R49, 0x10000, RZ ;  /* 0x00010000312e8824 */ /* 0x000fe200078e00ff */
[----:B------:R-:W-:Y:S01]  /*44a0*/  @!P0 PRMT R44, R44, 0x5410, R47 ;  /* 0x000054102c2c8816 */ /* 0x000fe2000000002f */
[----:B------:R-:W-:Y:S02]  /*44b0*/  @!P0 IMAD.U32 R47, R50, 0x10000, RZ ;  /* 0x00010000322f8824 */ /* 0x000fe400078e00ff */
[----:B------:R-:W-:Y:S01]  /*44c0*/  @!P0 FMUL.FTZ R4, R51, R46 ;  /* 0x0000002e33048220 */ /* 0x000fe20000410000 */
[----:B------:R-:W-:Y:S01]  /*44d0*/  @!P0 LOP3.LUT R51, R33, 0xffff0000, RZ, 0xc0, !PT ;  /* 0xffff000021338812 */ /* 0x000fe200078ec0ff */
[-C--:B------:R-:W-:Y:S01]  /*44e0*/  @!P0 FMUL.FTZ R2, R52, R47.reuse ;  /* 0x0000002f34028220 */ /* 0x080fe20000410000 */
[----:B------:R-:W-:Y:S01]  /*44f0*/  @!P0 LOP3.LUT R52, R32, 0xffff0000, RZ, 0xc0, !PT ;  /* 0xffff000020348812 */ /* 0x000fe200078ec0ff */
        /* <DEDUP_REMOVED lines=8> */
[-C--:B------:R-:W-:Y:S01]  /*4580*/  @!P0 FMUL.FTZ R3, R52, R47.reuse ;  /* 0x0000002f34038220 */ /* 0x080fe20000410000 */
[----:B------:R-:W-:Y:S01]  /*4590*/  @!P0 LOP3.LUT R50, R34, 0xffff0000, RZ, 0xc0, !PT ;  /* 0xffff000022328812 */ /* 0x000fe200078ec0ff */
[----:B------:R-:W-:Y:S01]  /*45a0*/  @!P0 FMUL.FTZ R179, R52, R54 ;  /* 0x0000003634b38220 */ /* 0x000fe20000410000 */
[----:B------:R-:W-:Y:S01]  /*45b0*/  @!P0 LOP3.LUT R46, R49, 0xffff0000, RZ, 0xc0, !PT ;  /* 0xffff0000312e8812 */ /* 0x000fe200078ec0ff */
[----:B------:R-:W-:Y:S02]  /*45c0*/  @!P0 FFMA.FTZ R3, R54, R56, R3 ;  /* 0x0000003836038223 */ /* 0x000fe40000010003 */
[----:B------:R-:W-:Y:S02]  /*45d0*/  @!P0 FFMA.FTZ R179, R56, R47, -R179 ;  /* 0x0000002f38b38223 */ /* 0x000fe400000108b3 */
[----:B------:R-:W-:Y:S02]  /*45e0*/  @!P0 IMAD.U32 R47, R34, 0x10000, RZ ;  /* 0x00010000222f8824 */ /* 0x000fe400078e00ff */
[----:B------:R-:W-:Y:S01]  /*45f0*/  @!P0 FMUL.FTZ R5, R51, R46 ;  /* 0x0000002e33058220 */ /* 0x000fe20000410000 */
[----:B------:R-:W-:Y:S01]  /*4600*/  @!P0 F2FP.BF16.PACK_AB R179, R179, R168 ;  /* 0x000000a8b3b3823e */ /* 0x000fe200000010ff */
[----:B------:R-:W-:Y:S01]  /*4610*/  @!P0 FFMA.FTZ R177, R55, R46, -R177 ;  /* 0x0000002e37b18223 */ /* 0x000fe200000108b1 */
[----:B------:R-:W-:Y:S01]  /*4620*/  @!P0 F2FP.BF16.PACK_AB R168, R3, R2 ;  /* 0x0000000203a8823e */ /* 0x000fe200000010ff */
[C---:B------:R-:W-:Y:S01]  /*4630*/  @!P0 IMAD.U32 R46, R45.reuse, 0x10000, RZ ;  /* 0x000100002d2e8824 */ /* 0x040fe200078e00ff */
[----:B------:R-:W-:Y:S01]  /*4640*/  @!P0 LOP3.LUT R45, R45, 0xffff0000, RZ, 0xc0, !PT ;  /* 0xffff00002d2d8812 */ /* 0x000fe200078ec0ff */
[----:B------:R-:W-:Y:S01]  /*4650*/  @!P0 FMUL.FTZ R178, R47, R60 ;  /* 0x0000003c2fb28220 */ /* 0x000fe20000410000 */
[----:B------:R-:W-:Y:S01]  /*4660*/  @!P0 F2FP.BF16.PACK_AB R170, R177, R170 ;  /* 0x000000aab1aa823e */ /* 0x000fe200000010ff */
[C---:B------:R-:W-:Y:S02]  /*4670*/  @!P0 FMUL.FTZ R183, R50.reuse, R62 ;  /* 0x0000003e32b78220 */ /* 0x040fe40000410000 */
[-C--:B------:R-:W-:Y:S01]  /*4680*/  @!P0 FMUL.FTZ R6, R47, R46.reuse ;  /* 0x0000002e2f068220 */ /* 0x080fe20000410000 */
[----:B------:R-:W-:Y:S01]  /*4690*/  @!P0 LOP3.LUT R47, R35, 0xffff0000, RZ, 0xc0, !PT ;  /* 0xffff0000232f8812 */ /* 0x000fe200078ec0ff */
        /* <DEDUP_REMOVED lines=9> */
[----:B------:R-:W-:Y:S02]  /*4730*/  @!P0 FFMA.FTZ R4, R57, R59, R4 ;  /* 0x0000003b39048223 */ /* 0x000fe40000010004 */
[----:B------:R-:W-:Y:S02]  /*4740*/  @!P0 FFMA.FTZ R5, R58, R55, R5 ;  /* 0x000000373a058223 */ /* 0x000fe40000010005 */
[-C--:B------:R-:W-:Y:S02]  /*4750*/  @!P0 FFMA.FTZ R176, R66, R45.reuse, -R176 ;  /* 0x0000002d42b08223 */ /* 0x080fe400000108b0 */
        /* <DEDUP_REMOVED lines=18> */
[----:B------:R-:W-:Y:S02]  /*4880*/  @!P0 IMAD.MOV.U32 R34, RZ, RZ, R176 ;  /* 0x000000ffff228224 */ /* 0x000fe400078e00b0 */
[----:B------:R-:W-:Y:S05]  /*4890*/  @!P0 IMAD.MOV.U32 R35, RZ, RZ, R183 ;  /* 0x000000ffff238224 */ /* 0x000fea00078e00b7 */
[----:B------:R1:W-:Y:S02]  /*48a0*/  @!P1 STG.E.128 [R172.64], R32 ;  /* 0x00000020ac009986 */ /* 0x0003e4000c101d06 */
.L_x_961:
[----:B------:R-:W-:Y:S05]  /*48b0*/  BSYNC B0 ;  /* 0x0000000000007941 */ /* 0x000fea0003800000 */
.L_x_960:
[----:B------:R-:W-:Y:S01]  /*48c0*/  ISETP.GE.AND P0, PT, R15, c[0x0][0x1d4], PT ;  /* 0x000075000f007a0c */ /* 0x000fe20003f06270 */
[----:B------:R-:W-:-:S12]  /*48d0*/  BSSY B0, `(.L_x_962) ;  /* 0x0000081000007945 */ /* 0x000fd80003800000 */
[----:B------:R-:W-:-:S05]  /*48e0*/  @P0 BRA `(.L_x_963) ;  /* 0x000007f000000947 */ /* 0x000fca0003800000 */
[----:B------:R-:W-:Y:S02]  /*48f0*/  SEL R63, R108, R171, !P6 ;  /* 0x000000ab6c3f7207 */ /* 0x000fe40007000000 */
[----:B------:R-:W-:Y:S02]  /*4900*/  IADD3 R65, P1, P0, R156, R167, R137 ;  /* 0x000000a79c417210 */ /* 0x000fe4000783e089 */
[----:B------:R-:W-:Y:S02]  /*4910*/  SHF.R.S32.HI R60, RZ, 0x1f, R63 ;  /* 0x0000001fff3c7819 */ /* 0x000fe4000001143f */
[----:B------:R-:W-:Y:S02]  /*4920*/  IADD3.X R62, R101, R166, R134, P1, P0 ;  /* 0x000000a6653e7210 */ /* 0x000fe40000fe0486 */
[----:B------:R-:W-:Y:S04]  /*4930*/  LEA.HI R63, R60, R63, RZ, 0x4 ;  /* 0x0000003f3c3f7211 */ /* 0x000fe800078f20ff */
[----:B------:R-:W-:Y:S04]  /*4940*/  LEA.HI.SX32 R68, R63, R138, 0x1c ;  /* 0x0000008a3f447211 */ /* 0x000fe800078fe2ff */
[----:B-1----:R-:W-:Y:S01]  /*4950*/  SHF.R.S32.HI R173, RZ, 0x1f, R68 ;  /* 0x0000001fffad7819 */ /* 0x002fe20000011444 */
        /* <DEDUP_REMOVED lines=21> */
[----:B------:R-:W2:Y:S09]  /*4ab0*/  LDS.128 R80, [R60+0xc100] ;  /* 0x00c100003c507984 */ /* 0x000eb20000000c00 */
[----:B------:R-:W-:Y:S02]  /*4ac0*/  @!P0 SHF.R.U64 R49, R78, 0x10, R79 ;  /* 0x000000104e318819 */ /* 0x000fe4000000124f */
[----:B------:R-:W-:Y:S02]  /*4ad0*/  @!P0 SHF.R.U64 R45, R36, 0x10, R37 ;  /* 0x00000010242d8819 */ /* 0x000fe40000001225 */
[----:B------:R-:W-:Y:S02]  /*4ae0*/  @!P0 PRMT R86, R86, 0x5410, R49 ;  /* 0x0000541056568816 */ /* 0x000fe40000000031 */
[----:B------:R-:W-:Y:S02]  /*4af0*/  @!P0 SHF.R.U32.HI R36, RZ, 0x10, R37 ;  /* 0x00000010ff248819 */ /* 0x000fe40000011625 */
[--C-:B------:R-:W-:Y:S01]  /*4b00*/  @!P0 SHF.R.U64 R37, R38, 0x10, R39.reuse ;  /* 0x0000001026258819 */ /* 0x100fe20000001227 */
[C---:B------:R-:W-:Y:S01]  /*4b10*/  @!P0 IMAD.U32 R55, R86.reuse, 0x10000, RZ ;  /* 0x0001000056378824 */ /* 0x040fe200078e00ff */
[----:B------:R-:W-:Y:S02]  /*4b20*/  @!P0 SHF.R.U32.HI R38, RZ, 0x10, R39 ;  /* 0x00000010ff268819 */ /* 0x000fe40000011627 */
[----:B------:R-:W-:Y:S02]  /*4b30*/  @!P0 LOP3.LUT R54, R86, 0xffff0000, RZ, 0xc0, !PT ;  /* 0xffff000056368812 */ /* 0x000fe400078ec0ff */
[----:B------:R-:W-:Y:S02]  /*4b40*/  @!P0 PRMT R43, R43, 0x5410, R38 ;  /* 0x000054102b2b8816 */ /* 0x000fe40000000026 */
[----:B------:R-:W-:Y:S02]  /*4b50*/  @!P0 SHF.R.U64 R47, R76, 0x10, R77 ;  /* 0x000000104c2f8819 */ /* 0x000fe4000000124d */
[----:B------:R-:W-:Y:S01]  /*4b60*/  @!P0 PRMT R42, R42, 0x5410, R45 ;  /* 0x000054102a2a8816 */ /* 0x000fe2000000002d */
[C---:B-1----:R-:W-:Y:S01]  /*4b70*/  @!P0 IMAD.U32 R38, R32.reuse, 0x10000, RZ ;  /* 0x0001000020268824 */ /* 0x042fe200078e00ff */
[----:B------:R-:W-:Y:S02]  /*4b80*/  @!P0 LOP3.LUT R39, R32, 0xffff0000, RZ, 0xc0, !PT ;  /* 0xffff000020278812 */ /* 0x000fe400078ec0ff */
[----:B------:R-:W-:Y:S02]  /*4b90*/  @!P0 PRMT R88, R88, 0x5410, R47 ;  /* 0x0000541058588816 */ /* 0x000fe4000000002f */
[----:B------:R-:W-:Y:S02]  /*4ba0*/  @!P0 PRMT R41, R41, 0x5410, R36 ;  /* 0x0000541029298816 */ /* 0x000fe40000000024 */
[C---:B------:R-:W-:Y:S01]  /*4bb0*/  @!P0 LOP3.LUT R46, R88.reuse, 0xffff0000, RZ, 0xc0, !PT ;  /* 0xffff0000582e8812 */ /* 0x040fe200078ec0ff */
[----:B------:R-:W-:Y:S01]  /*4bc0*/  @!P0 IMAD.U32 R47, R88, 0x10000, RZ ;  /* 0x00010000582f8824 */ /* 0x000fe200078e00ff */
[----:B------:R-:W-:Y:S01]  /*4bd0*/  @!P0 LOP3.LUT R36, R42, 0xffff0000, RZ, 0xc0, !PT ;  /* 0xffff00002a248812 */ /* 0x000fe200078ec0ff */
[C---:B--2---:R-:W-:Y:S01]  /*4be0*/  @!P0 IMAD.U32 R44, R80.reuse, 0x10000, RZ ;  /* 0x00010000502c8824 */ /* 0x044fe200078e00ff */
[----:B------:R-:W-:Y:S01]  /*4bf0*/  @!P0 LOP3.LUT R49, R80, 0xffff0000, RZ, 0xc0, !PT ;  /* 0xffff000050318812 */ /* 0x000fe200078ec0ff */
[----:B------:R-:W-:Y:S01]  /*4c00*/  @!P0 FMUL.FTZ R173, R39, R46 ;  /* 0x0000002e27ad8220 */ /* 0x000fe20000410000 */
[----:B------:R-:W-:Y:S01]  /*4c10*/  @!P0 LOP3.LUT R51, R81, 0xffff0000, RZ, 0xc0, !PT ;  /* 0xffff000051338812 */ /* 0x000fe200078ec0ff */
[-C--:B------:R-:W-:Y:S01]  /*4c20*/  @!P0 FMUL.FTZ R3, R39, R36.reuse ;  /* 0x0000002427038220 */ /* 0x080fe20000410000 */
[----:B------:R-:W-:Y:S01]  /*4c30*/  @!P0 LOP3.LUT R39, R33, 0xffff0000, RZ, 0xc0, !PT ;  /* 0xffff000021278812 */ /* 0x000fe200078ec0ff */
[----:B------:R-:W-:Y:S01]  /*4c40*/  @!P0 FMUL.FTZ R60, R38, R47 ;  /* 0x0000002f263c8220 */ /* 0x000fe20000410000 */
[C---:B------:R-:W-:Y:S01]  /*4c50*/  @!P0 LOP3.LUT R57, R82.reuse, 0xffff0000, RZ, 0xc0, !PT ;  /* 0xffff000052398812 */ /* 0x040fe200078ec0ff */
[----:B------:R-:W-:Y:S01]  /*4c60*/  @!P0 FFMA.FTZ R173, R49, R36, -R173 ;  /* 0x0000002431ad8223 */ /* 0x000fe200000108ad */
[----:B------:R-:W-:Y:S01]  /*4c70*/  @!P0 LOP3.LUT R61, R83, 0xffff0000, RZ, 0xc0, !PT ;  /* 0xffff0000533d8812 */ /* 0x000fe200078ec0ff */
[----:B------:R-:W-:Y:S01]  /*4c80*/  @!P0 IMAD.U32 R52, R82, 0x10000, RZ ;  /* 0x0001000052348824 */ /* 0x000fe200078e00ff */
[----:B------:R-:W-:Y:S01]  /*4c90*/  @!P0 LOP3.LUT R36, R41, 0xffff0000, RZ, 0xc0, !PT ;  /* 0xffff000029248812 */ /* 0x000fe200078ec0ff */
[----:B------:R-:W-:Y:S01]  /*4ca0*/  @!P0 IMAD.U32 R56, R83, 0x10000, RZ ;  /* 0x0001000053388824 */ /* 0x000fe200078e00ff */
[----:B------:R-:W-:Y:S01]  /*4cb0*/  @!P0 PRMT R48, R48, 0x5410, R37 ;  /* 0x0000541030308816 */ /* 0x000fe20000000025 */
[----:B------:R-:W-:Y:S01]  /*4cc0*/  @!P0 IMAD.U32 R37, R42, 0x10000, RZ ;  /* 0x000100002a258824 */ /* 0x000fe200078e00ff */
[----:B------:R-:W-:Y:S01]  /*4cd0*/  @!P0 SHF.R.U32.HI R76, RZ, 0x10, R77 ;  /* 0x00000010ff4c8819 */ /* 0x000fe2000001164d */
[----:B------:R-:W-:Y:S01]  /*4ce0*/  @!P0 FMUL.FTZ R5, R39, R36 ;  /* 0x0000002427058220 */ /* 0x000fe20000410000 */
[----:B------:R-:W-:Y:S01]  /*4cf0*/  @!P0 SHF.R.U32.HI R78, RZ, 0x10, R79 ;  /* 0x00000010ff4e8819 */ /* 0x000fe2000001164f */
[-C--:B------:R-:W-:Y:S01]  /*4d00*/  @!P0 FMUL.FTZ R2, R38, R37.reuse ;  /* 0x0000002526028220 */ /* 0x080fe20000410000 */
[----:B------:R-:W-:Y:S01]  /*4d10*/  @!P0 PRMT R87, R87, 0x5410, R76 ;  /* 0x0000541057578816 */ /* 0x000fe2000000004c */
[----:B------:R-:W-:Y:S01]  /*4d20*/  @!P0 IMAD.U32 R38, R33, 0x10000, RZ ;  /* 0x0001000021268824 */ /* 0x000fe200078e00ff */
[----:B------:R-:W-:Y:S01]  /*4d30*/  @!P0 PRMT R85, R85, 0x5410, R78 ;  /* 0x0000541055558816 */ /* 0x000fe2000000004e */
[----:B------:R-:W-:Y:S01]  /*4d40*/  @!P0 FFMA.FTZ R2, R47, R44, R2 ;  /* 0x0000002c2f028223 */ /* 0x000fe20000010002 */
[C---:B------:R-:W-:Y:S01]  /*4d50*/  @!P0 LOP3.LUT R50, R87.reuse, 0xffff0000, RZ, 0xc0, !PT ;  /* 0xffff000057328812 */ /* 0x040fe200078ec0ff */
[----:B------:R-:W-:Y:S01]  /*4d60*/  @!P0 IMAD.U32 R47, R87, 0x10000, RZ ;  /* 0x00010000572f8824 */ /* 0x000fe200078e00ff */
[----:B------:R-:W-:Y:S01]  /*4d70*/  @!P0 LOP3.LUT R58, R85, 0xffff0000, RZ, 0xc0, !PT ;  /* 0xffff0000553a8812 */ /* 0x000fe200078ec0ff */
[----:B------:R-:W-:Y:S02]  /*4d80*/  @!P0 FFMA.FTZ R60, R44, R37, -R60 ;  /* 0x000000252c3c8223 */ /* 0x000fe4000001083c */
[----:B------:R-:W-:Y:S01]  /*4d90*/  @!P0 FMUL.FTZ R175, R39, R50 ;  /* 0x0000003227af8220 */ /* 0x000fe20000410000 */
[----:B------:R-:W-:Y:S01]  /*4da0*/  @!P0 LOP3.LUT R39, R34, 0xffff0000, RZ, 0xc0, !PT ;  /* 0xffff000022278812 */ /* 0x000fe200078ec0ff */
[----:B------:R-:W-:Y:S01]  /*4db0*/  @!P0 IMAD.U32 R37, R41, 0x10000, RZ ;  /* 0x0001000029258824 */ /* 0x000fe200078e00ff */
[----:B------:R-:W-:Y:S01]  /*4dc0*/  @!P0 F2FP.BF16.PACK_AB R60, R173, R60 ;  /* 0x0000003cad3c823e */ /* 0x000fe200000010ff */
[----:B------:R-:W-:Y:S02]  /*4dd0*/  @!P0 IMAD.U32 R44, R81, 0x10000, RZ ;  /* 0x00010000512c8824 */ /* 0x000fe400078e00ff */
[----:B------:R-:W-:Y:S02]  /*4de0*/  @!P0 FMUL.FTZ R66, R38, R47 ;  /* 0x0000002f26428220 */ /* 0x000fe40000410000 */
[----:B------:R-:W-:Y:S01]  /*4df0*/  @!P0 FFMA.FTZ R175, R51, R36, -R175 ;  /* 0x0000002433af8223 */ /* 0x000fe200000108af */
[----:B------:R-:W-:Y:S01]  /*4e00*/  @!P0 LOP3.LUT R36, R48, 0xffff0000, RZ, 0xc0, !PT ;  /* 0xffff000030248812 */ /* 0x000fe200078ec0ff */
[-C--:B------:R-:W-:Y:S01]  /*4e10*/  @!P0 FMUL.FTZ R4, R38, R37.reuse ;  /* 0x0000002526048220 */ /* 0x080fe20000410000 */
[----:B------:R-:W-:Y:S01]  /*4e20*/  @!P0 SHF.L.U32 R38, R34, 0x10, RZ ;  /* 0x0000001022268819 */ /* 0x000fe200000006ff */
[----:B------:R-:W-:Y:S02]  /*4e30*/  @!P0 FFMA.FTZ R66, R44, R37, -R66 ;  /* 0x000000252c428223 */ /* 0x000fe40000010842 */
[----:B------:R-:W-:Y:S02]  /*4e40*/  @!P0 IMAD.U32 R37, R48, 0x10000, RZ ;  /* 0x0001000030258824 */ /* 0x000fe400078e00ff */
[----:B------:R-:W-:Y:S01]  /*4e50*/  @!P0 FMUL.FTZ R179, R39, R54 ;  /* 0x0000003627b38220 */ /* 0x000fe20000410000 */
[----:B------:R-:W-:Y:S01]  /*4e60*/  @!P0 F2FP.BF16.PACK_AB R175, R175, R66 ;  /* 0x00000042afaf823e */ /* 0x000fe200000010ff */
[-C--:B------:R-:W-:Y:S01]  /*4e70*/  @!P0 FMUL.FTZ R7, R39, R36.reuse ;  /* 0x0000002427078220 */ /* 0x080fe20000410000 */
[----:B------:R-:W-:Y:S01]  /*4e80*/  @!P0 LOP3.LUT R39, R35, 0xffff0000, RZ, 0xc0, !PT ;  /* 0xffff000023278812 */ /* 0x000fe200078ec0ff */
[C---:B------:R-:W-:Y:S01]  /*4e90*/  @!P0 FMUL.FTZ R168, R38.reuse, R55 ;  /* 0x0000003726a88220 */ /* 0x040fe20000410000 */
[----:B------:R-:W-:Y:S01]  /*4ea0*/  @!P0 MOV R81, R175 ;  /* 0x000000af00518202 */ /* 0x000fe20000000f00 */
[-C--:B------:R-:W-:Y:S02]  /*4eb0*/  @!P0 FMUL.FTZ R6, R38, R37.reuse ;  /* 0x0000002526068220 */ /* 0x080fe40000410000 */
[----:B------:R-:W-:Y:S02]  /*4ec0*/  @!P0 IMAD.U32 R59, R85, 0x10000, RZ ;  /* 0x00010000553b8824 */ /* 0x000fe400078e00ff */
[----:B------:R-:W-:Y:S02]  /*4ed0*/  @!P0 IMAD.U32 R38, R35, 0x10000, RZ ;  /* 0x0001000023268824 */ /* 0x000fe400078e00ff */
[----:B------:R-:W-:Y:S01]  /*4ee0*/  @!P0 FFMA.FTZ R179, R57, R36, -R179 ;  /* 0x0000002439b38223 */ /* 0x000fe200000108b3 */
[C---:B------:R-:W-:Y:S01]  /*4ef0*/  @!P0 LOP3.LUT R36, R43.reuse, 0xffff0000, RZ, 0xc0, !PT ;  /* 0xffff00002b248812 */ /* 0x040fe200078ec0ff */
[----:B------:R-:W-:Y:S02]  /*4f00*/  @!P0 FFMA.FTZ R168, R52, R37, -R168 ;  /* 0x0000002534a88223 */ /* 0x000fe400000108a8 */
[----:B------:R-:W-:Y:S02]  /*4f10*/  @!P0 IMAD.U32 R37, R43, 0x10000, RZ ;  /* 0x000100002b258824 */ /* 0x000fe400078e00ff */
[----:B------:R-:W-:Y:S01]  /*4f20*/  @!P0 FMUL.FTZ R68, R38, R59 ;  /* 0x0000003b26448220 */ /* 0x000fe20000410000 */
[----:B------:R-:W-:Y:S01]  /*4f30*/  @!P0 F2FP.BF16.PACK_AB R168, R179, R168 ;  /* 0x000000a8b3a8823e */ /* 0x000fe200000010ff */
[----:B------:R-:W-:Y:S02]  /*4f40*/  @!P0 FMUL.FTZ R177, R39, R58 ;  /* 0x0000003a27b18220 */ /* 0x000fe40000410000 */
[----:B------:R-:W-:Y:S02]  /*4f50*/  @!P0 FFMA.FTZ R3, R46, R49, R3 ;  /* 0x000000312e038223 */ /* 0x000fe40000010003 */
[----:B------:R-:W-:Y:S02]  /*4f60*/  @!P0 FFMA.FTZ R4, R47, R44, R4 ;  /* 0x0000002c2f048223 */ /* 0x000fe40000010004 */
[----:B------:R-:W-:Y:S01]  /*4f70*/  @!P0 FFMA.FTZ R68, R56, R37, -R68 ;  /* 0x0000002538448223 */ /* 0x000fe20000010844 */
[----:B------:R-:W-:Y:S01]  /*4f80*/  @!P0 F2FP.BF16.PACK_AB R66, R3, R2 ;  /* 0x000000020342823e */ /* 0x000fe200000010ff */
[----:B------:R-:W-:Y:S02]  /*4f90*/  @!P0 FFMA.FTZ R177, R61, R36, -R177 ;  /* 0x000000243db18223 */ /* 0x000fe400000108b1 */
[----:B------:R-:W-:Y:S02]  /*4fa0*/  @!P0 FFMA.FTZ R5, R50, R51, R5 ;  /* 0x0000003332058223 */ /* 0x000fe40000010005 */
[----:B------:R-:W-:Y:S01]  /*4fb0*/  @!P0 FMUL.FTZ R8, R38, R37 ;  /* 0x0000002526088220 */ /* 0x000fe20000410000 */
[----:B------:R-:W-:Y:S01]  /*4fc0*/  @!P0 F2FP.BF16.PACK_AB R177, R177, R68 ;  /* 0x00000044b1b1823e */ /* 0x000fe200000010ff */
[----:B------:R-:W-:Y:S01]  /*4fd0*/  @!P0 FFMA.FTZ R6, R55, R52, R6 ;  /* 0x0000003437068223 */ /* 0x000fe20000010006 */
[----:B------:R-:W-:Y:S01]  /*4fe0*/  @!P0 F2FP.BF16.PACK_AB R173, R5, R4 ;  /* 0x0000000405ad823e */ /* 0x000fe200000010ff */
[----:B------:R-:W-:Y:S02]  /*4ff0*/  @!P0 FMUL.FTZ R9, R39, R36 ;  /* 0x0000002427098220 */ /* 0x000fe40000410000 */
[----:B------:R-:W-:Y:S02]  /*5000*/  @!P0 FFMA.FTZ R7, R54, R57, R7 ;  /* 0x0000003936078223 */ /* 0x000fe40000010007 */
        /* <DEDUP_REMOVED lines=13> */
.L_x_963:
[----:B------:R-:W-:Y:S05]  /*50e0*/  BSYNC B0 ;  /* 0x0000000000007941 */ /* 0x000fea0003800000 */
.L_x_962:
[----:B------:R-:W-:-:S13]  /*50f0*/  ISETP.GE.AND P0, PT, R14, c[0x0][0x1d4], PT ;  /* 0x000075000e007a0c */ /* 0x000fda0003f06270 */
[----:B------:R-:W-:-:S05]  /*5100*/  @P0 BRA `(.L_x_947) ;  /* 0x0000098000000947 */ /* 0x000fca0003800000 */
[----:B------:R-:W-:Y:S02]  /*5110*/  ISETP.NE.AND P2, PT, R125, RZ, PT ;  /* 0x000000ff7d00720c */ /* 0x000fe40003f45270 */
[----:B------:R-:W-:Y:S02]  /*5120*/  IADD3 R55, P1, P0, R156, R167, R133 ;  /* 0x000000a79c377210 */ /* 0x000fe4000783e085 */
[----:B------:R-:W-:Y:S02]  /*5130*/  SEL R171, R108, R171, !P2 ;  /* 0x000000ab6cab7207 */ /* 0x000fe40005000000 */
[----:B------:R-:W-:Y:S02]  /*5140*/  IADD3.X R54, R101, R166, R132, P1, P0 ;  /* 0x000000a665367210 */ /* 0x000fe40000fe0484 */
[C---:B------:R-:W-:Y:S04]  /*5150*/  LEA R60, P0, R55.reuse, c[0x0][0x1c8], 0x1 ;  /* 0x00007200373c7a11 */ /* 0x040fe800078008ff */
[----:B------:R-:W-:Y:S02]  /*5160*/  LEA.HI.X R61, R55, c[0x0][0x1cc], R54, 0x1, P0 ;  /* 0x00007300373d7a11 */ /* 0x000fe400000f0c36 */
[----:B------:R-:W-:Y:S02]  /*5170*/  SHF.R.S32.HI R54, RZ, 0x1f, R171 ;  /* 0x0000001fff367819 */ /* 0x000fe400000114ab */
[----:B------:R-:W-:Y:S02]  /*5180*/  ISETP.GE.AND P0, PT, R14, c[0x0][0x27c], PT ;  /* 0x00009f000e007a0c */ /* 0x000fe40003f06270 */
[----:B------:R-:W-:Y:S04]  /*5190*/  LEA.HI R54, R54, R171, RZ, 0x4 ;  /* 0x000000ab36367211 */ /* 0x000fe800078f20ff */
[----:B-1----:R-:W-:Y:S04]  /*51a0*/  LEA.HI.SX32 R62, R54, R135, 0x1c ;  /* 0x00000087363e7211 */ /* 0x002fe800078fe2ff */
[----:B------:R-:W-:Y:S01]  /*51b0*/  SHF.R.S32.HI R63, RZ, 0x1f, R62 ;  /* 0x0000001fff3f7819 */ /* 0x000fe2000001143e */
[----:B------:R-:W-:Y:S02]  /*51c0*/  IMAD.SHL.U32 R54, R62, 0x8, RZ ;  /* 0x000000083e367824 */ /* 0x000fe400078e00ff */
[----:B------:R-:W-:Y:S02]  /*51d0*/  @!P0 SHF.R.U64 R39, R72, 0x10, R73 ;  /* 0x0000001048278819 */ /* 0x000fe40000001249 */
[----:B------:R-:W-:Y:S02]  /*51e0*/  LEA.HI R63, R63, R62, RZ, 0x3 ;  /* 0x0000003e3f3f7211 */ /* 0x000fe400078f18ff */
[----:B------:R-:W-:Y:S02]  /*51f0*/  @!P0 PRMT R84, R84, 0x5410, R39 ;  /* 0x0000541054548816 */ /* 0x000fe40000000027 */
[----:B------:R-:W-:Y:S01]  /*5200*/  @!P0 SHF.R.U32.HI R41, RZ, 0x10, R75 ;  /* 0x00000010ff298819 */ /* 0x000fe2000001164b */
[----:B------:R-:W-:Y:S01]  /*5210*/  IMAD.SHL.U32 R63, R63, 0x200, RZ ;  /* 0x000002003f3f7824 */ /* 0x000fe200078e00ff */
[----:B------:R-:W-:Y:S01]  /*5220*/  LOP3.LUT R65, R123, 0x38, R54, 0xf8, !PT ;  /* 0x000000387b417812 */ /* 0x000fe200078ef836 */
[----:B------:R-:W-:Y:S01]  /*5230*/  @!P0 IMAD.U32 R38, R84, 0x10000, RZ ;  /* 0x0001000054268824 */ /* 0x000fe200078e00ff */
[----:B------:R-:W-:Y:S02]  /*5240*/  @!P0 PRMT R70, R70, 0x5410, R41 ;  /* 0x0000541046468816 */ /* 0x000fe40000000029 */
[----:B------:R-:W-:Y:S02]  /*5250*/  LOP3.LUT R62, R65, R122, RZ, 0x3c, !PT ;  /* 0x0000007a413e7212 */ /* 0x000fe400078e3cff */
[----:B------:R-:W-:Y:S01]  /*5260*/  LOP3.LUT R63, R63, 0x7ffff000, RZ, 0xc0, !PT ;  /* 0x7ffff0003f3f7812 */ /* 0x000fe200078ec0ff */
[----:B------:R-:W-:Y:S01]  /*5270*/  @!P0 IMAD.U32 R49, R70, 0x10000, RZ ;  /* 0x0001000046318824 */ /* 0x000fe200078e00ff */
[----:B------:R-:W-:Y:S02]  /*5280*/  @!P0 LOP3.LUT R42, R84, 0xffff0000, RZ, 0xc0, !PT ;  /* 0xffff0000542a8812 */ /* 0x000fe400078ec0ff */
[----:B------:R-:W-:Y:S02]  /*5290*/  IADD3 R62, R62, R63, R13 ;  /* 0x0000003f3e3e7210 */ /* 0x000fe40007ffe00d */
[----:B------:R-:W-:Y:S02]  /*52a0*/  @!P0 LOP3.LUT R50, R70, 0xffff0000, RZ, 0xc0, !PT ;  /* 0xffff000046328812 */ /* 0x000fe400078ec0ff */
[--C-:B------:R-:W-:Y:S01]  /*52b0*/  @!P0 SHF.R.U64 R37, R28, 0x10, R29.reuse ;  /* 0x000000101c258819 */ /* 0x100fe2000000121d */
[----:B------:R-:W-:Y:S01]  /*52c0*/  IMAD.IADD R62, R169, 0x1, R62 ;  /* 0x00000001a93e7824 */ /* 0x000fe200078e023e */
[----:B------:R-:W-:Y:S01]  /*52d0*/  @!P0 SHF.R.U32.HI R28, RZ, 0x10, R29 ;  /* 0x00000010ff1c8819 */ /* 0x000fe2000001161d */
[----:B------:R-:W-:Y:S01]  /*52e0*/  IMAD.IADD R169, R110, 0x1, R169 ;  /* 0x000000016ea97824 */ /* 0x000fe200078e02a9 */
[----:B------:R-:W-:Y:S01]  /*52f0*/  @!P0 PRMT R26, R26, 0x5410, R37 ;  /* 0x000054101a1a8816 */ /* 0x000fe20000000025 */
[----:B------:R-:W-:Y:S01]  /*5300*/  IMAD.SHL.U32 R64, R62, 0x2, RZ ;  /* 0x000000023e407824 */ /* 0x000fe200078e00ff */
[----:B------:R-:W-:Y:S01]  /*5310*/  @!P0 PRMT R21, R21, 0x5410, R28 ;  /* 0x0000541015158816 */ /* 0x000fe2000000001c */
[----:B------:R-:W-:Y:S01]  /*5320*/  IMAD.SHL.U32 R55, R169, 0x2, RZ ;  /* 0x00000002a9377824 */ /* 0x000fe200078e00ff */
[--C-:B------:R-:W-:Y:S01]  /*5330*/  @!P0 SHF.R.U32.HI R36, RZ, 0x10, R31.reuse ;  /* 0x00000010ff248819 */ /* 0x100fe2000001161f */
[C---:B------:R-:W-:Y:S01]  /*5340*/  @!P0 IMAD.U32 R28, R26.reuse, 0x10000, RZ ;  /* 0x000100001a1c8824 */ /* 0x040fe200078e00ff */
[----:B------:R-:W-:Y:S01]  /*5350*/  LDS.128 R32, [R64+0xc100] ;  /* 0x00c1000040207984 */ /* 0x000fe20000000c00 */
[----:B------:R-:W-:Y:S02]  /*5360*/  @!P0 LOP3.LUT R26, R26, 0xffff0000, RZ, 0xc0, !PT ;  /* 0xffff00001a1a8812 */ /* 0x000fe400078ec0ff */
[----:B------:R-:W-:Y:S02]  /*5370*/  @!P0 PRMT R27, R27, 0x5410, R36 ;  /* 0x000054101b1b8816 */ /* 0x000fe40000000024 */
[----:B------:R-:W-:Y:S02]  /*5380*/  @!P0 SHF.R.U64 R31, R30, 0x10, R31 ;  /* 0x000000101e1f8819 */ /* 0x000fe4000000121f */
[----:B------:R-:W-:Y:S01]  /*5390*/  @!P0 SHF.R.U32.HI R72, RZ, 0x10, R73 ;  /* 0x00000010ff488819 */ /* 0x000fe20000011649 */
[----:B------:R-:W1:Y:S01]  /*53a0*/  LDS.128 R56, [R55+0xc100] ;  /* 0x00c1000037387984 */ /* 0x000e620000000c00 */
[----:B------:R-:W-:Y:S02]  /*53b0*/  @!P0 PRMT R40, R40, 0x5410, R31 ;  /* 0x0000541028288816 */ /* 0x000fe4000000001f */
[----:B------:R-:W-:Y:S02]  /*53c0*/  @!P0 PRMT R71, R71, 0x5410, R72 ;  /* 0x0000541047478816 */ /* 0x000fe40000000048 */
[----:B------:R-:W-:Y:S02]  /*53d0*/  @!P0 SHF.R.U64 R74, R74, 0x10, R75 ;  /* 0x000000104a4a8819 */ /* 0x000fe4000000124b */
[----:B------:R-:W-:Y:S02]  /*53e0*/  @!P0 LOP3.LUT R43, R71, 0xffff0000, RZ, 0xc0, !PT ;  /* 0xffff0000472b8812 */ /* 0x000fe400078ec0ff */
[----:B------:R-:W-:Y:S04]  /*53f0*/  @!P0 PRMT R69, R69, 0x5410, R74 ;  /* 0x0000541045458816 */ /* 0x000fe8000000004a */
[C---:B------:R-:W-:Y:S01]  /*5400*/  @!P0 LOP3.LUT R46, R69.reuse, 0xffff0000, RZ, 0xc0, !PT ;  /* 0xffff0000452e8812 */ /* 0x040fe200078ec0ff */
[----:B------:R-:W-:Y:S02]  /*5410*/  @!P0 IMAD.U32 R45, R69, 0x10000, RZ ;  /* 0x00010000452d8824 */ /* 0x000fe400078e00ff */
[C---:B-1----:R-:W-:Y:S01]  /*5420*/  @!P0 IMAD.U32 R39, R56.reuse, 0x10000, RZ ;  /* 0x0001000038278824 */ /* 0x042fe200078e00ff */
[----:B------:R-:W-:Y:S01]  /*5430*/  @!P0 LOP3.LUT R41, R56, 0xffff0000, RZ, 0xc0, !PT ;  /* 0xffff000038298812 */ /* 0x000fe200078ec0ff */
[----:B------:R-:W-:Y:S01]  /*5440*/  @!P0 IMAD.U32 R51, R59, 0x10000, RZ ;  /* 0x000100003b338824 */ /* 0x000fe200078e00ff */
[----:B------:R-:W-:Y:S01]  /*5450*/  @!P0 LOP3.LUT R44, R57, 0xffff0000, RZ, 0xc0, !PT ;  /* 0xffff0000392c8812 */ /* 0x000fe200078ec0ff */
[C---:B------:R-:W-:Y:S01]  /*5460*/  @!P0 IMAD.U32 R47, R58.reuse, 0x10000, RZ ;  /* 0x000100003a2f8824 */ /* 0x040fe200078e00ff */
[----:B------:R-:W-:Y:S02]  /*5470*/  @!P0 LOP3.LUT R52, R59, 0xffff0000, RZ, 0xc0, !PT ;  /* 0xffff00003b348812 */ /* 0x000fe400078ec0ff */
[----:B------:R-:W-:Y:S02]  /*5480*/  @!P0 LOP3.LUT R48, R58, 0xffff0000, RZ, 0xc0, !PT ;  /* 0xffff00003a308812 */ /* 0x000fe400078ec0ff */
[C---:B------:R-:W-:Y:S02]  /*5490*/  @!P0 SHF.L.U32 R31, R32.reuse, 0x10, RZ ;  /* 0x00000010201f8819 */ /* 0x040fe400000006ff */
[----:B------:R-:W-:Y:S03]  /*54a0*/  @!P0 LOP3.LUT R29, R32, 0xffff0000, RZ, 0xc0, !PT ;  /* 0xffff0000201d8812 */ /* 0x000fe600078ec0ff */
[C---:B------:R-:W-:Y:S02]  /*54b0*/  @!P0 FMUL.FTZ R55, R31.reuse, R38 ;  /* 0x000000261f378220 */ /* 0x040fe40000410000 */
[----:B------:R-:W-:Y:S02]  /*54c0*/  @!P0 FMUL.FTZ R2, R31, R28 ;  /* 0x0000001c1f028220 */ /* 0x000fe40000410000 */
[----:B------:R-:W-:Y:S02]  /*54d0*/  @!P0 FMUL.FTZ R62, R29, R42 ;  /* 0x0000002a1d3e8220 */ /* 0x000fe40000410000 */
[----:B------:R-:W-:Y:S01]  /*54e0*/  @!P0 FFMA.FTZ R55, R39, R28, -R55 ;  /* 0x0000001c27378223 */ /* 0x000fe20000010837 */
[----:B------:R-:W-:Y:S01]  /*54f0*/  @!P0 LOP3.LUT R28, R33, 0xffff0000, RZ, 0xc0, !PT ;  /* 0xffff0000211c8812 */ /* 0x000fe200078ec0ff */
[-C--:B------:R-:W-:Y:S02]  /*5500*/  @!P0 FMUL.FTZ R3, R29, R26.reuse ;  /* 0x0000001a1d038220 */ /* 0x080fe40000410000 */
[----:B------:R-:W-:Y:S02]  /*5510*/  @!P0 FFMA.FTZ R62, R41, R26, -R62 ;  /* 0x0000001a293e8223 */ /* 0x000fe4000001083e */
[C---:B------:R-:W-:Y:S01]  /*5520*/  @!P0 IMAD.U32 R26, R21.reuse, 0x10000, RZ ;  /* 0x00010000151a8824 */ /* 0x040fe200078e00ff */
[----:B------:R-:W-:Y:S01]  /*5530*/  @!P0 LOP3.LUT R21, R21, 0xffff0000, RZ, 0xc0, !PT ;  /* 0xffff000015158812 */ /* 0x000fe200078ec0ff */
[----:B------:R-:W-:Y:S01]  /*5540*/  @!P0 FMUL.FTZ R64, R28, R43 ;  /* 0x0000002b1c408220 */ /* 0x000fe20000410000 */
[----:B------:R-:W-:Y:S01]  /*5550*/  @!P0 F2FP.BF16.PACK_AB R55, R62, R55 ;  /* 0x000000373e37823e */ /* 0x000fe200000010ff */
[----:B------:R-:W-:Y:S01]  /*5560*/  @!P0 FFMA.FTZ R2, R38, R39, R2 ;  /* 0x0000002726028223 */ /* 0x000fe20000010002 */
[----:B------:R-:W-:Y:S01]  /*5570*/  @!P0 SHF.L.U32 R39, R57, 0x10, RZ ;  /* 0x0000001039278819 */ /* 0x000fe200000006ff */
[----:B------:R-:W-:Y:S02]  /*5580*/  @!P0 IMAD.U32 R38, R71, 0x10000, RZ ;  /* 0x0001000047268824 */ /* 0x000fe400078e00ff */
[----:B------:R-:W-:Y:S02]  /*5590*/  @!P0 IMAD.U32 R29, R33, 0x10000, RZ ;  /* 0x00010000211d8824 */ /* 0x000fe400078e00ff */
[-C--:B------:R-:W-:Y:S01]  /*55a0*/  @!P0 FMUL.FTZ R5, R28, R21.reuse ;  /* 0x000000151c058220 */ /* 0x080fe20000410000 */
[----:B------:R-:W-:Y:S01]  /*55b0*/  @!P0 LOP3.LUT R28, R35, 0xffff0000, RZ, 0xc0, !PT ;  /* 0xffff0000231c8812 */ /* 0x000fe200078ec0ff */
[----:B------:R-:W-:Y:S01]  /*55c0*/  @!P0 FFMA.FTZ R64, R44, R21, -R64 ;  /* 0x000000152c408223 */ /* 0x000fe20000010840 */
[----:B------:R-:W-:Y:S01]  /*55d0*/  @!P0 LOP3.LUT R21, R27, 0xffff0000, RZ, 0xc0, !PT ;  /* 0xffff00001b158812 */ /* 0x000fe200078ec0ff */
[C---:B------:R-:W-:Y:S02]  /*55e0*/  @!P0 FMUL.FTZ R63, R29.reuse, R38 ;  /* 0x000000261d3f8220 */ /* 0x040fe40000410000 */
[-C--:B------:R-:W-:Y:S02]  /*55f0*/  @!P0 FMUL.FTZ R4, R29, R26.reuse ;  /* 0x0000001a1d048220 */ /* 0x080fe40000410000 */
[----:B------:R-:W-:Y:S02]  /*5600*/  @!P0 IMAD.U32 R29, R35, 0x10000, RZ ;  /* 0x00010000231d8824 */ /* 0x000fe400078e00ff */
[----:B------:R-:W-:Y:S02]  /*5610*/  @!P0 FFMA.FTZ R63, R39, R26, -R63 ;  /* 0x0000001a273f8223 */ /* 0x000fe4000001083f */
[----:B------:R-:W-:Y:S01]  /*5620*/  @!P0 IMAD.U32 R26, R27, 0x10000, RZ ;  /* 0x000100001b1a8824 */ /* 0x000fe200078e00ff */
[----:B------:R-:W-:Y:S01]  /*5630*/  @!P0 SHF.L.U32 R27, R34, 0x10, RZ ;  /* 0x00000010221b8819 */ /* 0x000fe200000006ff */
[----:B------:R-:W-:Y:S01]  /*5640*/  @!P0 FMUL.FTZ R68, R28, R50 ;  /* 0x000000321c448220 */ /* 0x000fe20000410000 */
[----:B------:R-:W-:Y:S01]  /*5650*/  @!P0 F2FP.BF16.PACK_AB R64, R64, R63 ;  /* 0x0000003f4040823e */ /* 0x000fe200000010ff */
[----:B------:R-:W-:Y:S01]  /*5660*/  @!P0 FMUL.FTZ R9, R28, R21 ;  /* 0x000000151c098220 */ /* 0x000fe20000410000 */
[----:B------:R-:W-:Y:S01]  /*5670*/  @!P0 LOP3.LUT R28, R34, 0xffff0000, RZ, 0xc0, !PT ;  /* 0xffff0000221c8812 */ /* 0x000fe200078ec0ff */
[C---:B------:R-:W-:Y:S02]  /*5680*/  @!P0 FMUL.FTZ R65, R29.reuse, R49 ;  /* 0x000000311d418220 */ /* 0x040fe40000410000 */
[----:B------:R-:W-:Y:S01]  /*5690*/  @!P0 FFMA.FTZ R68, R52, R21, -R68 ;  /* 0x0000001534448223 */ /* 0x000fe20000010844 */
[C---:B------:R-:W-:Y:S01]  /*56a0*/  @!P0 LOP3.LUT R21, R40.reuse, 0xffff0000, RZ, 0xc0, !PT ;  /* 0xffff000028158812 */ /* 0x040fe200078ec0ff */
[-C--:B------:R-:W-:Y:S02]  /*56b0*/  @!P0 FMUL.FTZ R8, R29, R26.reuse ;  /* 0x0000001a1d088220 */ /* 0x080fe40000410000 */
[----:B------:R-:W-:Y:S02]  /*56c0*/  @!P0 FFMA.FTZ R65, R51, R26, -R65 ;  /* 0x0000001a33418223 */ /* 0x000fe40000010841 */
[----:B------:R-:W-:Y:S02]  /*56d0*/  @!P0 IMAD.U32 R26, R40, 0x10000, RZ ;  /* 0x00010000281a8824 */ /* 0x000fe400078e00ff */
[C---:B------:R-:W-:Y:S01]  /*56e0*/  @!P0 FMUL.FTZ R66, R27.reuse, R45 ;  /* 0x0000002d1b428220 */ /* 0x040fe20000410000 */
[----:B------:R-:W-:Y:S01]  /*56f0*/  @!P0 F2FP.BF16.PACK_AB R65, R68, R65 ;  /* 0x000000414441823e */ /* 0x000fe200000010ff */
[----:B------:R-:W-:Y:S02]  /*5700*/  @!P0 FMUL.FTZ R77, R28, R46 ;  /* 0x0000002e1c4d8220 */ /* 0x000fe40000410000 */
[----:B------:R-:W-:Y:S01]  /*5710*/  @!P0 FFMA.FTZ R3, R42, R41, R3 ;  /* 0x000000292a038223 */ /* 0x000fe20000010003 */
[----:B------:R-:W-:Y:S01]  /*5720*/  @!P0 MOV R59, R65 ;  /* 0x00000041003b8202 */ /* 0x000fe20000000f00 */
[-C--:B------:R-:W-:Y:S02]  /*5730*/  @!P0 FMUL.FTZ R6, R27, R26.reuse ;  /* 0x0000001a1b068220 */ /* 0x080fe40000410000 */
[----:B------:R-:W-:Y:S01]  /*5740*/  @!P0 FFMA.FTZ R66, R47, R26, -R66 ;  /* 0x0000001a2f428223 */ /* 0x000fe20000010842 */
[----:B------:R-:W-:Y:S01]  /*5750*/  @!P0 F2FP.BF16.PACK_AB R62, R3, R2 ;  /* 0x00000002033e823e */ /* 0x000fe200000010ff */
[----:B------:R-:W-:Y:S02]  /*5760*/  @!P0 FFMA.FTZ R77, R48, R21, -R77 ;  /* 0x00000015304d8223 */ /* 0x000fe4000001084d */
[----:B------:R-:W-:Y:S02]  /*5770*/  @!P0 FFMA.FTZ R4, R38, R39, R4 ;  /* 0x0000002726048223 */ /* 0x000fe40000010004 */
[----:B------:R-:W-:Y:S01]  /*5780*/  @!P0 FMUL.FTZ R7, R28, R21 ;  /* 0x000000151c078220 */ /* 0x000fe20000410000 */
[----:B------:R-:W-:Y:S01]  /*5790*/  @!P0 F2FP.BF16.PACK_AB R66, R77, R66 ;  /* 0x000000424d42823e */ /* 0x000fe200000010ff */
[----:B------:R-:W-:Y:S02]  /*57a0*/  @!P0 FFMA.FTZ R5, R43, R44, R5 ;  /* 0x0000002c2b058223 */ /* 0x000fe40000010005 */
[----:B------:R-:W-:Y:S02]  /*57b0*/  @!P0 FFMA.FTZ R6, R45, R47, R6 ;  /* 0x0000002f2d068223 */ /* 0x000fe40000010006 */
[----:B------:R-:W-:Y:S01]  /*57c0*/  @!P0 FFMA.FTZ R7, R46, R48, R7 ;  /* 0x000000302e078223 */ /* 0x000fe20000010007 */
[----:B------:R-:W-:Y:S01]  /*57d0*/  @!P0 F2FP.BF16.PACK_AB R63, R5, R4 ;  /* 0x00000004053f823e */ /* 0x000fe200000010ff */
        /* <DEDUP_REMOVED lines=11> */
[----:B------:R-:W-:Y:S01]  /*5890*/  @!P0 IMAD.MOV.U32 R35, RZ, RZ, R77 ;  /* 0x000000ffff238224 */ /* 0x000fe200078e004d */
[----:B------:R-:W-:-:S13]  /*58a0*/  ISETP.GE.AND P0, PT, R54, c[0x0][0x1d4], PT ;  /* 0x0000750036007a0c */ /* 0x000fda0003f06270 */
[----:B------:R-:W-:-:S05]  /*58b0*/  @P0 BRA `(.L_x_947) ;  /* 0x000001d000000947 */ /* 0x000fca0003800000 */
[--C-:B------:R-:W-:Y:S02]  /*58c0*/  SHF.R.S32.HI R2, RZ, 0x1f, R54.reuse ;  /* 0x0000001fff027819 */ /* 0x100fe40000011436 */
[----:B------:R-:W-:Y:S04]  /*58d0*/  IADD3 R54, P1, P0, R156, R167, R54 ;  /* 0x000000a79c367210 */ /* 0x000fe8000783e036 */
[----:B------:R-:W-:Y:S02]  /*58e0*/  IADD3.X R3, R101, R166, R2, P1, P0 ;  /* 0x000000a665037210 */ /* 0x000fe40000fe0402 */
[C---:B------:R-:W-:Y:S04]  /*58f0*/  LEA R4, P0, R54.reuse, c[0x0][0x1c8], 0x1 ;  /* 0x0000720036047a11 */ /* 0x040fe800078008ff */
[----:B------:R-:W-:Y:S05]  /*5900*/  LEA.HI.X R5, R54, c[0x0][0x1cc], R3, 0x1, P0 ;  /* 0x0000730036057a11 */ /* 0x000fea00000f0c03 */
[----:B------:R2:W-:Y:S01]  /*5910*/  STG.E.128 [R4.64], R32 ;  /* 0x0000002004007986 */ /* 0x0005e2000c101d06 */
[----:B------:R-:W-:-:S05]  /*5920*/  BRA `(.L_x_947) ;  /* 0x0000016000007947 */ /* 0x000fca0003800000 */
.L_x_943:
[----:B------:R-:W-:Y:S05]  /*5930*/  IMAD R140, R12, -0x40, R198 ;  /* 0xffffffc00c8c7824 */ /* 0x000fea00078e02c6 */
[----:B------:R-:W-:Y:S04]  /*5940*/  IMNMX R140, R140, 0x40, PT ;  /* 0x000000408c8c7817 */ /* 0x000fe80003800200 */
[----:B------:R-:W-:-:S13]  /*5950*/  ISETP.GE.AND P0, PT, R97, R140, PT ;  /* 0x0000008c6100720c */ /* 0x000fda0003f06270 */
[----:B------:R-:W-:-:S05]  /*5960*/  @P0 BRA `(.L_x_947) ;  /* 0x0000012000000947 */ /* 0x000fca0003800000 */
[----:B------:R-:W-:-:S13]  /*5970*/  ISETP.GE.AND P0, PT, R24, c[0x0][0x1d4], PT ;  /* 0x0000750018007a0c */ /* 0x000fda0003f06270 */
[----:B------:R-:W1:Y:S04]  /*5980*/  @!P0 LDS.128 R28, [R141+0xc000] ;  /* 0x00c000008d1c8984 */ /* 0x000e680000000c00 */
[----:B-1----:R-:W-:Y:S01]  /*5990*/  @!P0 STG.E.128 [R80.64], R28 ;  /* 0x0000001c50008986 */ /* 0x002fe2000c101d06 */
[----:B------:R-:W-:-:S13]  /*59a0*/  ISETP.GE.AND P0, PT, R15, c[0x0][0x1d4], PT ;  /* 0x000075000f007a0c */ /* 0x000fda0003f06270 */
[----:B------:R-:W1:Y:S04]  /*59b0*/  @!P0 LDS.128 R4, [R139+0xc000] ;  /* 0x00c000008b048984 */ /* 0x000e680000000c00 */
[----:B-1----:R-:W-:Y:S01]  /*59c0*/  @!P0 STG.E.128 [R80.64+0x40], R4 ;  /* 0x0000400450008986 */ /* 0x002fe2000c101d06 */
        /* <DEDUP_REMOVED lines=11> */
[----:B-1----:R1:W-:Y:S02]  /*5a80*/  @!P0 STG.E.128 [R80.64+0x140], R4 ;  /* 0x0001400450008986 */ /* 0x0023e4000c101d06 */
.L_x_947:
[----:B------:R-:W-:Y:S05]  /*5a90*/  BSYNC B1 ;  /* 0x0000000000017941 */ /* 0x000fea0003800000 */
.L_x_942:
[C---:B------:R-:W-:Y:S01]  /*5aa0*/  ISETP.GT.AND P0, PT, R12.reuse, R11, PT ;  /* 0x0000000b0c00720c */ /* 0x040fe20003f04270 */
[----:B------:R-:W-:Y:S01]  /*5ab0*/  BSSY B0, `(.L_x_964) ;  /* 0x000003c000007945 */ /* 0x000fe20003800000 */
[C---:B------:R-:W-:Y:S02]  /*5ac0*/  ISETP.GE.AND P1, PT, R67.reuse, 0x1, PT ;  /* 0x000000014300780c */ /* 0x040fe40003f26270 */
[C---:B-1----:R-:W-:Y:S09]  /*5ad0*/  IADD3 R3, R67.reuse, 0x1, RZ ;  /* 0x0000000143037810 */ /* 0x042ff20007ffe0ff */
[----:B--2---:R-:W-:Y:S01]  /*5ae0*/  @P0 IADD3 R5, R12, -0x1, RZ ;  /* 0xffffffff0c050810 */ /* 0x004fe20007ffe0ff */
[----:B------:R-:W-:Y:S01]  /*5af0*/  @P0 IMAD R2, R67, 0x3000, R10 ;  /* 0x0000300043020824 */ /* 0x000fe200078e020a */
[----:B------:R-:W-:Y:S01]  /*5b00*/  SEL R67, R3, RZ, !P1 ;  /* 0x000000ff03437207 */ /* 0x000fe20004800000 */
[----:B------:R-:W-:Y:S01]  /*5b10*/  @P0 IMAD.MOV.U32 R6, RZ, RZ, R152 ;  /* 0x000000ffff060224 */ /* 0x000fe200078e0098 */
[----:B------:R-:W-:Y:S01]  /*5b20*/  @P0 SHF.R.S32.HI R4, RZ, 0x1f, R5 ;  /* 0x0000001fff040819 */ /* 0x000fe20000011405 */
[----:B------:R-:W-:Y:S02]  /*5b30*/  @P0 IMAD R3, R94, R5, RZ ;  /* 0x000000055e030224 */ /* 0x000fe400078e02ff */
[----:B------:R-:W-:Y:S02]  /*5b40*/  @P0 IMAD.MOV.U32 R7, RZ, RZ, R161 ;  /* 0x000000ffff070224 */ /* 0x000fe400078e00a1 */
[-C--:B------:R-:W-:Y:S02]  /*5b50*/  @P0 IMAD R3, R4, R96.reuse, R3 ;  /* 0x0000006004030224 */ /* 0x080fe400078e0203 */
[----:B------:R-:W-:Y:S04]  /*5b60*/  @P0 IMAD.WIDE.U32 R6, R5, R96, R6 ;  /* 0x0000006005060225 */ /* 0x000fe800078e0006 */
[----:B------:R-:W-:Y:S01]  /*5b70*/  @P0 IMAD.IADD R3, R7, 0x1, R3 ;  /* 0x0000000107030824 */ /* 0x000fe200078e0203 */
[----:B------:R-:W-:Y:S01]  /*5b80*/  @P0 LEA R8, P1, R6, c[0x0][0x250], 0x1 ;  /* 0x0000940006080a11 */ /* 0x000fe200078208ff */
[----:B------:R-:W-:Y:S03]  /*5b90*/  @P0 IMAD.SHL.U32 R4, R2, 0x2, RZ ;  /* 0x0000000202040824 */ /* 0x000fe600078e00ff */
        /* <DEDUP_REMOVED lines=27> */
[----:B------:R-:W-:-:S13]  /*5d50*/  ISETP.GE.AND P0, PT, R24, c[0x0][0x1d4], PT ;  /* 0x0000750018007a0c */ /* 0x000fda0003f06270 */
[----:B-----5:R-:W1:Y:S04]  /*5d60*/  @!P0 LDS.128 R28, [R141] ;  /* 0x000000008d1c8984 */ /* 0x020e680000000c00 */
        /* <DEDUP_REMOVED lines=8> */
[----:B------:R-:W1:Y:S04]  /*5df0*/  @!P0 LDS.128 R36, [R139] ;  /* 0x000000008b248984 */ /* 0x000e680000000c00 */
[----:B-1----:R-:W-:Y:S01]  /*5e00*/  @!P0 STG.E.128 [R8.64+0x40], R36 ;  /* 0x0000402408008986 */ /* 0x002fe2000c101d06 */
[----:B------:R-:W-:-:S13]  /*5e10*/  ISETP.GE.AND P0, PT, R121, c[0x0][0x1d4], PT ;  /* 0x0000750079007a0c */ /* 0x000fda0003f06270 */
[----:B------:R-:W1:Y:S04]  /*5e20*/  @!P0 LDS.128 R28, [R139+0x2000] ;  /* 0x002000008b1c8984 */ /* 0x000e680000000c00 */
[----:B-1----:R-:W-:Y:S01]  /*5e30*/  @!P0 STG.E.128 [R8.64+0xc0], R28 ;  /* 0x0000c01c08008986 */ /* 0x002fe2000c101d06 */
[----:B------:R-:W-:-:S13]  /*5e40*/  ISETP.GE.AND P0, PT, R119, c[0x0][0x1d4], PT ;  /* 0x0000750077007a0c */ /* 0x000fda0003f06270 */
[----:B------:R-:W1:Y:S04]  /*5e50*/  @!P0 LDS.128 R4, [R139+0x4000] ;  /* 0x004000008b048984 */ /* 0x000e680000000c00 */
[----:B-1----:R1:W-:Y:S02]  /*5e60*/  @!P0 STG.E.128 [R8.64+0x140], R4 ;  /* 0x0001400408008986 */ /* 0x0023e4000c101d06 */
.L_x_965:
[----:B-1----:R-:W-:Y:S05]  /*5e70*/  BSYNC B0 ;  /* 0x0000000000007941 */ /* 0x002fea0003800000 */
.L_x_964:
[C---:B------:R-:W-:Y:S02]  /*5e80*/  ISETP.GE.AND P0, PT, R53.reuse, 0x1, PT ;  /* 0x000000013500780c */ /* 0x040fe40003f06270 */
[----:B------:R-:W-:Y:S02]  /*5e90*/  IADD3 R2, R12, -0x2, RZ ;  /* 0xfffffffe0c027810 */ /* 0x000fe40007ffe0ff */
[----:B------:R-:W-:Y:S04]  /*5ea0*/  IADD3 R4, R53, 0x1, RZ ;  /* 0x0000000135047810 */ /* 0x000fe80007ffe0ff */
[----:B------:R-:W-:Y:S02]  /*5eb0*/  SEL R53, R4, RZ, !P0 ;  /* 0x000000ff04357207 */ /* 0x000fe40004000000 */
[----:B------:R-:W-:-:S13]  /*5ec0*/  ISETP.GE.AND P0, PT, R2, R11, PT ;  /* 0x0000000b0200720c */ /* 0x000fda0003f06270 */
        /* <DEDUP_REMOVED lines=11> */
[C---:B------:R-:W-:Y:S04]  /*5f80*/  @P0 LEA R6, P1, R111.reuse, R8, 0x1 ;  /* 0x000000086f060211 */ /* 0x040fe800078208ff */
        /* <DEDUP_REMOVED lines=10> */
[C---:B------:R-:W-:Y:S02]  /*6030*/  ISETP.GT.AND P0, PT, R12.reuse, R11, PT ;  /* 0x0000000b0c00720c */ /* 0x040fe40003f04270 */
[----:B------:R-:W-:Y:S01]  /*6040*/  IADD3 R12, R12, -0x1, RZ ;  /* 0xffffffff0c0c7810 */ /* 0x000fe20007ffe0ff */
[----:B------:R-:W0:Y:S10]  /*6050*/  LDGDEPBAR ;  /* 0x00000000000079af */ /* 0x000e340000000000 */
[----:B------:R-:W-:-:S05]  /*6060*/  @P0 BRA `(.L_x_966) ;  /* 0xffffbdb000000947 */ /* 0x000fca000383ffff */
[----:B------:R-:W2:Y:S04]  /*6070*/  LDL R199, [R1+0x64] ;  /* 0x0000640001c77983 */ /* 0x000ea80000100800 */
[----:B-1----:R1:W5:Y:S04]  /*6080*/  LDL R8, [R1+0x58] ;  /* 0x0000580001087983 */ /* 0x0023680000100800 */
[----:B------:R-:W-:Y:S01]  /*6090*/  BAR.SYNC.DEFER_BLOCKING 0x0 ;  /* 0x0000000000007b1d */ /* 0x000fe20000010000 */
[----:B--2---:R-:W-:-:S04]  /*60a0*/  IADD3 R3, R199, 0x3f, RZ ;  /* 0x0000003fc7037810 */ /* 0x004fc80007ffe0ff */
[----:B------:R-:W-:-:S04]  /*60b0*/  SHF.R.S32.HI R0, RZ, 0x1f, R3 ;  /* 0x0000001fff007819 */ /* 0x000fc80000011403 */
[----:B------:R-:W-:-:S04]  /*60c0*/  LEA.HI R0, R0, R3, RZ, 0x6 ;  /* 0x0000000300007211 */ /* 0x000fc800078f30ff */
[----:B------:R-:W-:Y:S02]  /*60d0*/  SHF.R.S32.HI R141, RZ, 0x6, R0 ;  /* 0x00000006ff8d7819 */ /* 0x000fe40000011400 */
.L_x_941:
[----:B-1----:R-:W-:Y:S01]  /*60e0*/  IMAD.MOV.U32 R0, RZ, RZ, c[0x0][0x2c4] ;  /* 0x0000b100ff007624 */ /* 0x002fe200078e00ff */
[----:B------:R1:W-:Y:S04]  /*60f0*/  STL.64 [R1], R90 ;  /* 0x0000005a01007387 */ /* 0x0003e80000100a00 */
[----:B------:R-:W-:Y:S02]  /*6100*/  ISETP.NE.AND P2, PT, R0, 0x1, PT ;  /* 0x000000010000780c */ /* 0x000fe40003f45270 */
[----:B------:R-:W-:-:S05]  /*6110*/  IADD3 R0, R89, 0x7f, RZ ;  /* 0x0000007f59007810 */ /* 0x000fca0007ffe0ff */
[----:B------:R-:W-:-:S06]  /*6120*/  IMAD.MOV.U32 R4, RZ, RZ, R0 ;  /* 0x000000ffff047224 */ /* 0x000fcc00078e0000 */
[----:B------:R-:W-:-:S04]  /*6130*/  @P2 IMAD.HI.U32 R2, R0, c[0x0][0x2c8], RZ ;  /* 0x0000b20000022a27 */ /* 0x000fc800078e00ff */
[----:B------:R-:W-:Y:S01]  /*6140*/  IMAD.MOV.U32 R0, RZ, RZ, c[0x0][0x32c] ;  /* 0x0000cb00ff007624 */ /* 0x000fe200078e00ff */
[----:B------:R-:W-:-:S04]  /*6150*/  @P2 SHF.R.U32.HI R4, RZ, c[0x0][0x2cc], R2 ;  /* 0x0000b300ff042a19 */ /* 0x000fc80000011602 */
[----:B------:R-:W-:Y:S02]  /*6160*/  ISETP.GE.AND P1, PT, R0, 0x1, PT ;  /* 0x000000010000780c */ /* 0x000fe40003f26270 */
[----:B------:R-:W-:-:S05]  /*6170*/  IADD3 R3, R4, 0x1, R199 ;  /* 0x0000000104037810 */ /* 0x000fca0007ffe0c7 */
[----:B-----5:R-:W-:-:S05]  /*6180*/  IMAD.IADD R3, R3, 0x1, -R8 ;  /* 0x0000000103037824 */ /* 0x020fca00078e0a08 */
[----:B------:R-:W-:Y:S01]  /*6190*/  IADD3 R5, R3, c[0x0][0x328], RZ ;  /* 0x0000ca0003057a10 */ /* 0x000fe20007ffe0ff */
[----:B------:R-:W-:Y:S05]  /*61a0*/  @!P1 BRA `(.L_x_967) ;  /* 0x0000010000009947 */ /* 0x000fea0003800000 */
[C---:B-1----:R-:W-:Y:S01]  /*61b0*/  ISETP.GT.AND P0, PT, R3.reuse, RZ, PT ;  /* 0x000000ff0300720c */ /* 0x042fe20003f04270 */
[----:B------:R-:W-:Y:S01]  /*61c0*/  BSSY B0, `(.L_x_968) ;  /* 0x000000c000007945 */ /* 0x000fe20003800000 */
        /* <DEDUP_REMOVED lines=8> */
.L_x_969:
[----:B------:R-:W-:-:S13]  /*6250*/  ISETP.NE.AND P0, PT, R0, 0x1, PT ;  /* 0x000000010000780c */ /* 0x000fda0003f05270 */
[----:B------:R-:W-:-:S05]  /*6260*/  @P0 IMAD.HI.U32 R2, R7, c[0x0][0x330], RZ ;  /* 0x0000cc0007020a27 */ /* 0x000fca00078e00ff */
[----:B------:R-:W-:Y:S02]  /*6270*/  @P0 SHF.R.U32.HI R7, RZ, c[0x0][0x334], R2 ;  /* 0x0000cd00ff070a19 */ /* 0x000fe40000011602 */
.L_x_970:
[----:B------:R-:W-:Y:S05]  /*6280*/  BSYNC B0 ;  /* 0x0000000000007941 */ /* 0x000fea0003800000 */
.L_x_968:
[----:B------:R-:W-:-:S05]  /*6290*/  IMAD R2, R7, R0, c[0x0][0x32c] ;  /* 0x0000cb0007027624 */ /* 0x000fca00078e0200 */
[----:B------:R-:W-:-:S04]  /*62a0*/  IMNMX R5, R5, R2, PT ;  /* 0x0000000205057217 */ /* 0x000fc80003800200 */
.L_x_967:
[----:B-1----:R-:W-:Y:S01]  /*62b0*/  IADD3 R5, R5, 0x3f, RZ ;  /* 0x0000003f05057810 */ /* 0x002fe20007ffe0ff */
[----:B------:R-:W-:-:S03]  /*62c0*/  @P2 IMAD.HI.U32 R2, R89, c[0x0][0x2c8], RZ ;  /* 0x0000b20059022a27 */ /* 0x000fc600078e00ff */
[----:B------:R-:W-:Y:S01]  /*62d0*/  SHF.R.S32.HI R4, RZ, 0x1f, R5 ;  /* 0x0000001fff047819 */ /* 0x000fe20000011405 */
[----:B------:R-:W-:Y:S01]  /*62e0*/  IMAD.MOV.U32 R3, RZ, RZ, R89 ;  /* 0x000000ffff037224 */ /* 0x000fe200078e0059 */
[----:B------:R-:W-:Y:S02]  /*62f0*/  @P2 SHF.R.U32.HI R3, RZ, c[0x0][0x2cc], R2 ;  /* 0x0000b300ff032a19 */ /* 0x000fe40000011602 */
[----:B------:R-:W-:Y:S02]  /*6300*/  LEA.HI R4, R4, R5, RZ, 0x6 ;  /* 0x0000000504047211 */ /* 0x000fe400078f30ff */
[----:B------:R-:W-:Y:S02]  /*6310*/  IADD3 R2, R3, R199, -R8 ;  /* 0x000000c703027210 */ /* 0x000fe40007ffe808 */
[----:B------:R-:W-:Y:S02]  /*6320*/  SHF.R.S32.HI R4, RZ, 0x6, R4 ;  /* 0x00000006ff047819 */ /* 0x000fe40000011404 */
[----:B------:R-:W-:-:S02]  /*6330*/  IADD3 R198, R2, -c[0x0][0x324], RZ ;  /* 0x8000c90002c67a10 */ /* 0x000fc40007ffe0ff */
[----:B------:R-:W-:Y:S01]  /*6340*/  IMNMX R141, R4, R141, PT ;  /* 0x0000008d048d7217 */ /* 0x000fe20003800200 */
[----:B------:R-:W-:Y:S05]  /*6350*/  @!P1 BRA `(.L_x_971) ;  /* 0x000000f000009947 */ /* 0x000fea0003800000 */
[----:B------:R-:W-:Y:S01]  /*6360*/  ISETP.GT.AND P0, PT, R2, -0x1, PT ;  /* 0xffffffff0200780c */ /* 0x000fe20003f04270 */
[----:B------:R-:W-:-:S12]  /*6370*/  BSSY B0, `(.L_x_972) ;  /* 0x000000b000007945 */ /* 0x000fd80003800000 */
[----:B------:R-:W-:Y:S05]  /*6380*/  @P0 BRA `(.L_x_973) ;  /* 0x0000006000000947 */ /* 0x000fea0003800000 */
[----:B------:R-:W-:Y:S02]  /*6390*/  ISETP.NE.AND P0, PT, R0, 0x1, PT ;  /* 0x000000010000780c */ /* 0x000fe40003f05270 */
[----:B------:R-:W-:-:S11]  /*63a0*/  LOP3.LUT R2, RZ, R2, RZ, 0x33, !PT ;  /* 0x00000002ff027212 */ /* 0x000fd600078e33ff */
[----:B------:R-:W-:-:S05]  /*63b0*/  @P0 IMAD.HI.U32 R0, R2, c[0x0][0x330], RZ ;  /* 0x0000cc0002000a27 */ /* 0x000fca00078e00ff */
[----:B------:R-:W-:-:S04]  /*63c0*/  @P0 SHF.R.U32.HI R2, RZ, c[0x0][0x334], R0 ;  /* 0x0000cd00ff020a19 */ /* 0x000fc80000011600 */
[----:B------:R-:W-:Y:S01]  /*63d0*/  LOP3.LUT R2, RZ, R2, RZ, 0x33, !PT ;  /* 0x00000002ff027212 */ /* 0x000fe200078e33ff */
[----:B------:R-:W-:Y:S05]  /*63e0*/  BRA `(.L_x_974) ;  /* 0x0000003000007947 */ /* 0x000fea0003800000 */
.L_x_973:
[----:B------:R-:W-:-:S13]  /*63f0*/  ISETP.NE.AND P0, PT, R0, 0x1, PT ;  /* 0x000000010000780c */ /* 0x000fda0003f05270 */
[----:B------:R-:W-:-:S05]  /*6400*/  @P0 IMAD.HI.U32 R0, R2, c[0x0][0x330], RZ ;  /* 0x0000cc0002000a27 */ /* 0x000fca00078e00ff */
[----:B------:R-:W-:Y:S02]  /*6410*/  @P0 SHF.R.U32.HI R2, RZ, c[0x0][0x334], R0 ;  /* 0x0000cd00ff020a19 */ /* 0x000fe40000011600 */
.L_x_974:
[----:B------:R-:W-:Y:S05]  /*6420*/  BSYNC B0 ;  /* 0x0000000000007941 */ /* 0x000fea0003800000 */
.L_x_972:
[----:B------:R-:W-:-:S05]  /*6430*/  IMAD R3, R2, c[0x0][0x32c], RZ ;  /* 0x0000cb0002037a24 */ /* 0x000fca00078e02ff */
[----:B------:R-:W-:-:S04]  /*6440*/  IMNMX R198, R198, R3, !PT ;  /* 0x00000003c6c67217 */ /* 0x000fc80007800200 */
.L_x_971:
[----:B------:R-:W-:Y:S01]  /*6450*/  SHF.R.S32.HI R3, RZ, 0x1f, R198 ;  /* 0x0000001fff037819 */ /* 0x000fe200000114c6 */
[----:B------:R-:W-:Y:S01]  /*6460*/  CS2R R98, SRZ ;  /* 0x0000000000627805 */ /* 0x000fe2000001ff00 */
[----:B------:R-:W-:Y:S01]  /*6470*/  PLOP3.LUT P1, PT, PT, PT, PT, 0x80, 0x0 ;  /* 0x000000000000781c */ /* 0x000fe20003f2f070 */
[----:B------:R-:W-:Y:S01]  /*6480*/  CS2R R96, SRZ ;  /* 0x0000000000607805 */ /* 0x000fe2000001ff00 */
[----:B------:R-:W-:Y:S01]  /*6490*/  LEA.HI R198, R3, R198, RZ, 0x6 ;  /* 0x000000c603c67211 */ /* 0x000fe200078f30ff */
[----:B------:R-:W-:Y:S01]  /*64a0*/  CS2R R94, SRZ ;  /* 0x00000000005e7805 */ /* 0x000fe2000001ff00 */
[----:B------:R-:W-:Y:S01]  /*64b0*/  IMAD.MOV.U32 R93, RZ, RZ, RZ ;  /* 0x000000ffff5d7224 */ /* 0x000fe200078e00ff */
[----:B------:R-:W-:Y:S01]  /*64c0*/  CS2R R2, SRZ ;  /* 0x0000000000027805 */ /* 0x000fe2000001ff00 */
[----:B------:R-:W-:Y:S01]  /*64d0*/  SHF.R.S32.HI R198, RZ, 0x6, R198 ;  /* 0x00000006ffc67819 */ /* 0x000fe200000114c6 */
[----:B------:R-:W-:Y:S01]  /*64e0*/  IMAD.MOV.U32 R10, RZ, RZ, RZ ;  /* 0x000000ffff0a7224 */ /* 0x000fe200078e00ff */
[----:B------:R-:W-:Y:S01]  /*64f0*/  CS2R R86, SRZ ;  /* 0x0000000000567805 */ /* 0x000fe2000001ff00 */
[----:B------:R-:W-:Y:S01]  /*6500*/  IMAD.MOV.U32 R91, RZ, RZ, RZ ;  /* 0x000000ffff5b7224 */ /* 0x000fe200078e00ff */
[----:B------:R-:W-:Y:S01]  /*6510*/  IMNMX R198, RZ, R198, !PT ;  /* 0x000000c6ffc67217 */ /* 0x000fe20007800200 */
[----:B------:R-:W-:Y:S01]  /*6520*/  IMAD.MOV.U32 R9, RZ, RZ, RZ ;  /* 0x000000ffff097224 */ /* 0x000fe200078e00ff */
[----:B------:R-:W-:Y:S01]  /*6530*/  CS2R R84, SRZ ;  /* 0x0000000000547805 */ /* 0x000fe2000001ff00 */
[----:B------:R-:W-:Y:S01]  /*6540*/  IMAD.MOV.U32 R88, RZ, RZ, RZ ;  /* 0x000000ffff587224 */ /* 0x000fe200078e00ff */
        /* <DEDUP_REMOVED lines=43> */
[----:B------:R-:W3:Y:S01]  /*6800*/  LDL R16, [R1+0x4c] ;  /* 0x00004c0001107983 */ /* 0x000ee20000100800 */
[----:B------:R-:W-:-:S03]  /*6810*/  ISETP.NE.U32.AND P3, PT, RZ, c[0x0][0x340], PT ;  /* 0x0000d000ff007a0c */ /* 0x000fc60003f65070 */
[----:B------:R-:W4:Y:S01]  /*6820*/  LDL R4, [R1+0x50] ;  /* 0x0000500001047983 */ /* 0x000f220000100800 */
[----:B------:R-:W-:Y:S01]  /*6830*/  ISETP.NE.AND.EX P3, PT, RZ, c[0x0][0x344], PT, P3 ;  /* 0x0000d100ff007a0c */ /* 0x000fe20003f65330 */
[----:B------:R-:W-:Y:S01]  /*6840*/  IMAD R14, R92, c[0x0][0x210], RZ ;  /* 0x000084005c0e7a24 */ /* 0x000fe200078e02ff */
[----:B------:R-:W-:-:S11]  /*6850*/  ULDC.64 UR4, c[0x0][0x18] ;  /* 0x0000060000047ab9 */ /* 0x000fd60000000a00 */
[----:B------:R-:W-:-:S04]  /*6860*/  @P3 IMAD.MOV.U32 R7, RZ, RZ, 0x4 ;  /* 0x00000004ff073424 */ /* 0x000fc800078e00ff */
[----:B------:R-:W-:-:S06]  /*6870*/  @P3 IMAD.WIDE R6, R200, R7, c[0x0][0x340] ;  /* 0x0000d000c8063625 */ /* 0x000fcc00078e0207 */
[----:B------:R1:W5:Y:S01]  /*6880*/  @P3 LDG.E R6, [R6.64] ;  /* 0x0000000606063981 */ /* 0x000362000c1e1900 */
[----:B------:R-:W-:-:S04]  /*6890*/  IMAD.WIDE.U32 R2, R197, c[0x0][0x210], RZ ;  /* 0x00008400c5027a25 */ /* 0x000fc800078e00ff */
[C---:B------:R-:W-:Y:S02]  /*68a0*/  IMAD R14, R197.reuse, c[0x0][0x214], R14 ;  /* 0x00008500c50e7a24 */ /* 0x040fe400078e020e */
[----:B------:R-:W-:Y:S02]  /*68b0*/  IMAD R10, R92, c[0x0][0x1e8], RZ ;  /* 0x00007a005c0a7a24 */ /* 0x000fe400078e02ff */
[----:B------:R-:W-:Y:S02]  /*68c0*/  IMAD.IADD R15, R14, 0x1, R3 ;  /* 0x000000010e0f7824 */ /* 0x000fe400078e0203 */
[----:B------:R-:W-:-:S04]  /*68d0*/  IMAD.WIDE.U32 R12, R197, c[0x0][0x1e8], RZ ;  /* 0x00007a00c50c7a25 */ /* 0x000fc800078e00ff */
[----:B------:R-:W-:-:S04]  /*68e0*/  IMAD R10, R197, c[0x0][0x1ec], R10 ;  /* 0x00007b00c50a7a24 */ /* 0x000fc800078e020a */
[----:B------:R-:W-:Y:S02]  /*68f0*/  IMAD.IADD R11, R13, 0x1, R10 ;  /* 0x000000010d0b7824 */ /* 0x000fe400078e020a */
[----:B------:R-:W-:Y:S01]  /*6900*/  IMAD.MOV.U32 R10, RZ, RZ, R12 ;  /* 0x000000ffff0a7224 */ /* 0x000fe200078e000c */
[----:B-1----:R-:W-:-:S04]  /*6910*/  SHF.R.S32.HI R7, RZ, 0x1f, R90 ;  /* 0x0000001fff077819 */ /* 0x002fc8000001145a */
[CC--:B------:R-:W-:Y:S02]  /*6920*/  LEA.HI R12, R7.reuse, R90.reuse, RZ, 0x4 ;  /* 0x0000005a070c7211 */ /* 0x0c0fe400078f20ff */
[CC--:B------:R-:W-:Y:S01]  /*6930*/  LEA.HI R9, R7.reuse, R90.reuse, RZ, 0x3 ;  /* 0x0000005a07097211 */ /* 0x0c0fe200078f18ff */
[----:B------:R-:W-:Y:S01]  /*6940*/  IMAD.MOV.U32 R14, RZ, RZ, R2 ;  /* 0x000000ffff0e7224 */ /* 0x000fe200078e0002 */
[CC--:B------:R-:W-:Y:S02]  /*6950*/  LEA.HI R5, R7.reuse, R90.reuse, RZ, 0x6 ;  /* 0x0000005a07057211 */ /* 0x0c0fe400078f30ff */
[----:B------:R-:W-:Y:S02]  /*6960*/  LEA.HI R2, R7, R90, RZ, 0x5 ;  /* 0x0000005a07027211 */ /* 0x000fe400078f28ff */
[----:B------:R-:W-:Y:S02]  /*6970*/  LOP3.LUT R13, R9, 0xfffffff8, RZ, 0xc0, !PT ;  /* 0xfffffff8090d7812 */ /* 0x000fe400078ec0ff */
[----:B------:R-:W-:Y:S01]  /*6980*/  LOP3.LUT R7, R12, 0xfffffff0, RZ, 0xc0, !PT ;  /* 0xfffffff00c077812 */ /* 0x000fe200078ec0ff */
[----:B------:R-:W-:-:S02]  /*6990*/  UIADD3 UR4, UP0, UR4, 0x18100, URZ ;  /* 0x0001810004047890 */ /* 0x000fc4000ff1e03f */
[----:B------:R-:W-:Y:S01]  /*69a0*/  IMAD.IADD R0, R90, 0x1, -R13 ;  /* 0x000000015a007824 */ /* 0x000fe200078e0a0d */
[----:B------:R-:W-:Y:S01]  /*69b0*/  SHF.R.S32.HI R13, RZ, 0x3, R9 ;  /* 0x00000003ff0d7819 */ /* 0x000fe20000011409 */
[----:B------:R-:W-:Y:S01]  /*69c0*/  UIADD3.X UR5, URZ, UR5, URZ, UP0, !UPT ;  /* 0x000000053f057290 */ /* 0x000fe200087fe43f */
[----:B------:R-:W-:Y:S01]  /*69d0*/  ISETP.NE.U32.AND P0, PT, RZ, c[0x0][0x348], PT ;  /* 0x0000d200ff007a0c */ /* 0x000fe20003f05070 */
[----:B------:R-:W-:-:S04]  /*69e0*/  IMAD.U32 R20, RZ, RZ, UR4 ;  /* 0x00000004ff147e24 */ /* 0x000fc8000f8e00ff */
[----:B------:R-:W-:Y:S01]  /*69f0*/  IMAD.U32 R21, RZ, RZ, UR5 ;  /* 0x00000005ff157e24 */ /* 0x000fe2000f8e00ff */
[----:B------:R-:W-:Y:S01]  /*6a00*/  ISETP.NE.AND.EX P0, PT, RZ, c[0x0][0x34c], PT, P0 ;  /* 0x0000d300ff007a0c */ /* 0x000fe20003f05300 */
[----:B------:R-:W-:-:S03]  /*6a10*/  IMAD.SHL.U32 R208, R13, 0x40, RZ ;  /* 0x000000400dd07824 */ /* 0x000fc600078e00ff */
[----:B------:R1:W-:Y:S01]  /*6a20*/  STL.64 [R1+0x8], R20 ;  /* 0x0000081401007387 */ /* 0x0003e20000100a00 */
[----:B------:R-:W-:Y:S02]  /*6a30*/  IMAD.IADD R90, R90, 0x1, -R7 ;  /* 0x000000015a5a7824 */ /* 0x000fe400078e0a07 */
[----:B------:R-:W-:Y:S01]  /*6a40*/  IMAD R24, R92, c[0x0][0x1b8], RZ ;  /* 0x00006e005c187a24 */ /* 0x000fe200078e02ff */
[----:B------:R-:W-:Y:S01]  /*6a50*/  LOP3.LUT R208, R208, 0x1c0, RZ, 0xc0, !PT ;  /* 0x000001c0d0d07812 */ /* 0x000fe200078ec0ff */
[----:B------:R-:W-:Y:S01]  /*6a60*/  IMAD.SHL.U32 R201, R0, 0x8, RZ ;  /* 0x0000000800c97824 */ /* 0x000fe200078e00ff */
[----:B------:R-:W-:Y:S01]  /*6a70*/  SEL R22, R200, RZ, !P0 ;  /* 0x000000ffc8167207 */ /* 0x000fe20004000000 */
[----:B------:R-:W-:Y:S01]  /*6a80*/  IMAD R24, R197, c[0x0][0x1bc], R24 ;  /* 0x00006f00c5187a24 */ /* 0x000fe200078e0218 */
[----:B------:R-:W-:Y:S02]  /*6a90*/  LOP3.LUT P1, RZ, R0, 0x2, RZ, 0xc0, !PT ;  /* 0x0000000200ff7812 */ /* 0x000fe4000782c0ff */
[----:B-1----:R-:W-:-:S02]  /*6aa0*/  LOP3.LUT R21, R208, 0x38, R201, 0xf8, !PT ;  /* 0x00000038d0157812 */ /* 0x002fc400078ef8c9 */
[----:B------:R-:W-:-:S04]  /*6ab0*/  SHF.R.U32.HI R208, RZ, 0x3, R208 ;  /* 0x00000003ffd07819 */ /* 0x000fc800000116d0 */
[----:B------:R-:W-:Y:S01]  /*6ac0*/  LOP3.LUT R208, R21, R208, RZ, 0x3c, !PT ;  /* 0x000000d015d07212 */ /* 0x000fe200078e3cff */
[----:B------:R1:W-:Y:S01]  /*6ad0*/  STL [R1+0x10], R8 ;  /* 0x0000100801007387 */ /* 0x0003e20000100800 */
[----:B------:R-:W-:Y:S01]  /*6ae0*/  IMAD.SHL.U32 R2, R2, 0x20, RZ ;  /* 0x0000002002027824 */ /* 0x000fe200078e00ff */
[----:B------:R-:W-:Y:S02]  /*6af0*/  LOP3.LUT R226, R226, 0xfffffffe, RZ, 0xc0, !PT ;  /* 0xfffffffee2e27812 */ /* 0x000fe400078ec0ff */
[----:B---3--:R-:W-:-:S05]  /*6b00*/  SHF.R.S32.HI R3, RZ, 0x1f, R16 ;  /* 0x0000001fff037819 */ /* 0x008fca0000011410 */
[----:B------:R-:W-:-:S04]  /*6b10*/  IMAD R3, R3, c[0x0][0x178], RZ ;  /* 0x00005e0003037a24 */ /* 0x000fc800078e02ff */
[----:B------:R-:W-:Y:S01]  /*6b20*/  IMAD R18, R16, c[0x0][0x17c], R3 ;  /* 0x00005f0010127a24 */ /* 0x000fe200078e0203 */
[----:B------:R-:W-:-:S04]  /*6b30*/  SHF.R.S32.HI R3, RZ, 0x4, R12 ;  /* 0x00000004ff037819 */ /* 0x000fc8000001140c */
[----:B------:R-:W-:-:S04]  /*6b40*/  LEA.HI R12, R12, R3, RZ, 0x1 ;  /* 0x000000030c0c7211 */ /* 0x000fc800078f08ff */
[----:B------:R-:W-:Y:S01]  /*6b50*/  LOP3.LUT R12, R12, 0xfffffffe, RZ, 0xc0, !PT ;  /* 0xfffffffe0c0c7812 */ /* 0x000fe200078ec0ff */
[----:B------:R-:W-:-:S04]  /*6b60*/  IMAD.WIDE.U32 R16, R16, c[0x0][0x178], RZ ;  /* 0x00005e0010107a25 */ /* 0x000fc800078e00ff */
[----:B------:R-:W-:Y:S02]  /*6b70*/  IMAD.IADD R3, R3, 0x1, -R12 ;  /* 0x0000000103037824 */ /* 0x000fe400078e0a0c */
[----:B------:R-:W-:Y:S02]  /*6b80*/  IMAD R12, R0, 0x20, R13 ;  /* 0x00000020000c7824 */ /* 0x000fe400078e020d */
[----:B------:R-:W-:Y:S02]  /*6b90*/  IMAD.IADD R19, R17, 0x1, R18 ;  /* 0x0000000111137824 */ /* 0x000fe400078e0212 */
[----:B------:R-:W-:Y:S01]  /*6ba0*/  IMAD.IADD R12, R89, 0x1, R12 ;  /* 0x00000001590c7824 */ /* 0x000fe200078e020c */
[----:B------:R-:W-:Y:S01]  /*6bb0*/  SHF.R.S32.HI R17, RZ, 0x1f, R200 ;  /* 0x0000001fff117819 */ /* 0x000fe200000114c8 */
[----:B------:R-:W-:Y:S02]  /*6bc0*/  IMAD.MOV.U32 R18, RZ, RZ, R16 ;  /* 0x000000ffff127224 */ /* 0x000fe400078e0010 */
[----:B------:R-:W-:Y:S01]  /*6bd0*/  @P2 IMAD.HI.U32 R20, R12, c[0x0][0x2c8], RZ ;  /* 0x0000b2000c142a27 */ /* 0x000fe200078e00ff */
[----:B------:R-:W-:-:S03]  /*6be0*/  SEL R7, R17, RZ, !P0 ;  /* 0x000000ff11077207 */ /* 0x000fc60004000000 */
[----:B------:R-:W-:Y:S01]  /*6bf0*/  IMAD.MOV.U32 R16, RZ, RZ, R12 ;  /* 0x000000ffff107224 */ /* 0x000fe200078e000c */
[----:B------:R-:W-:Y:S01]  /*6c00*/  @P2 SHF.R.U32.HI R16, RZ, c[0x0][0x2cc], R20 ;  /* 0x0000b300ff102a19 */ /* 0x000fe20000011614 */
[----:B------:R-:W-:-:S04]  /*6c10*/  IMAD.WIDE.U32 R18, R197, c[0x0][0x1b8], R18 ;  /* 0x00006e00c5127a25 */ /* 0x000fc800078e0012 */
[----:B------:R-:W-:Y:S02]  /*6c20*/  IMAD.SHL.U32 R20, R0, 0x40, RZ ;  /* 0x0000004000147824 */ /* 0x000fe400078e00ff */
[----:B------:R-:W-:Y:S02]  /*6c30*/  IMAD R7, R7, c[0x0][0x1c0], RZ ;  /* 0x0000700007077a24 */ /* 0x000fe400078e02ff */
[----:B------:R-:W-:Y:S01]  /*6c40*/  IMAD.IADD R25, R19, 0x1, R24 ;  /* 0x0000000113197824 */ /* 0x000fe200078e0218 */
[----:B------:R-:W-:Y:S01]  /*6c50*/  LOP3.LUT R20, R20, 0x1c0, RZ, 0xc0, !PT ;  /* 0x000001c014147812 */ /* 0x000fe200078ec0ff */
[----:B------:R-:W-:Y:S02]  /*6c60*/  IMAD.MOV.U32 R24, RZ, RZ, R18 ;  /* 0x000000ffff187224 */ /* 0x000fe400078e0012 */
[C---:B------:R-:W-:Y:S01]  /*6c70*/  IMAD R18, R22.reuse, c[0x0][0x1c4], R7 ;  /* 0x0000710016127a24 */ /* 0x040fe200078e0207 */
[----:B------:R-:W-:Y:S01]  /*6c80*/  IADD3 R7, R201, 0x80, RZ ;  /* 0x00000080c9077810 */ /* 0x000fe20007ffe0ff */
[----:B------:R-:W-:Y:S01]  /*6c90*/  IMAD.WIDE.U32 R22, R22, c[0x0][0x1c0], R24 ;  /* 0x0000700016167a25 */ /* 0x000fe200078e0018 */
[----:B------:R-:W-:-:S02]  /*6ca0*/  SHF.R.S32.HI R19, RZ, 0x1f, R90 ;  /* 0x0000001fff137819 */ /* 0x000fc4000001145a */
[----:B------:R-:W-:Y:S02]  /*6cb0*/  LOP3.LUT R21, R20, 0x8, R9, 0xf8, !PT ;  /* 0x0000000814157812 */ /* 0x000fe400078ef809 */
[----:B------:R-:W-:Y:S02]  /*6cc0*/  SHF.R.U32.HI R20, RZ, 0x3, R20 ;  /* 0x00000003ff147819 */ /* 0x000fe40000011614 */
[----:B------:R-:W-:Y:S01]  /*6cd0*/  ISETP.GE.AND P0, PT, R7, c[0x0][0x198], PT ;  /* 0x0000660007007a0c */ /* 0x000fe20003f06270 */
[----:B------:R-:W-:Y:S01]  /*6ce0*/  IMAD.IADD R23, R23, 0x1, R18 ;  /* 0x0000000117177824 */ /* 0x000fe200078e0212 */
[----:B------:R-:W-:Y:S02]  /*6cf0*/  LOP3.LUT P2, RZ, R0, 0x4, RZ, 0xc0, !PT ;  /* 0x0000000400ff7812 */ /* 0x000fe4000784c0ff */
[----:B------:R-:W-:Y:S02]  /*6d00*/  LEA.HI R0, R19, R90, RZ, 0x3 ;  /* 0x0000005a13007211 */ /* 0x000fe400078f18ff */
[----:B------:R-:W-:-:S02]  /*6d10*/  SHF.R.S32.HI R19, RZ, 0x1f, R16 ;  /* 0x0000001fff137819 */ /* 0x000fc40000011410 */
[----:B------:R-:W-:Y:S02]  /*6d20*/  LOP3.LUT R18, R21, R20, RZ, 0x3c, !PT ;  /* 0x0000001415127212 */ /* 0x000fe400078e3cff */
[----:B------:R-:W-:Y:S02]  /*6d30*/  P2R R20, PR, RZ, 0x1 ;  /* 0x00000001ff147803 */ /* 0x000fe40000000000 */
[----:B------:R-:W-:Y:S01]  /*6d40*/  ISETP.NE.U32.AND P0, PT, RZ, c[0x0][0x350], PT ;  /* 0x0000d400ff007a0c */ /* 0x000fe20003f05070 */
[----:B------:R-:W-:Y:S01]  /*6d50*/  IMAD.SHL.U32 R21, R5, 0x8, RZ ;  /* 0x0000000805157824 */ /* 0x000fe200078e00ff */
[--C-:B-----5:R-:W-:Y:S01]  /*6d60*/  @P3 SHF.R.S32.HI R25, RZ, 0x1f, R6.reuse ;  /* 0x0000001fff193819 */ /* 0x120fe20000011406 */
[----:B------:R-:W-:Y:S01]  /*6d70*/  @P3 IMAD.MOV.U32 R24, RZ, RZ, R6 ;  /* 0x000000ffff183224 */ /* 0x000fe200078e0006 */
[----:B------:R-:W-:Y:S01]  /*6d80*/  ISETP.NE.AND.EX P0, PT, RZ, c[0x0][0x354], PT, P0 ;  /* 0x0000d500ff007a0c */ /* 0x000fe20003f05300 */
[----:B------:R-:W-:Y:S02]  /*6d90*/  IMAD R19, R19, c[0x0][0x1b0], RZ ;  /* 0x00006c0013137a24 */ /* 0x000fe400078e02ff */
[----:B------:R-:W-:-:S02]  /*6da0*/  IMAD.MOV R5, RZ, RZ, -R16 ;  /* 0x000000ffff057224 */ /* 0x000fc400078e0a10 */
[----:B------:R-:W-:Y:S02]  /*6db0*/  @!P3 IMAD.MOV.U32 R24, RZ, RZ, R200 ;  /* 0x000000ffff18b224 */ /* 0x000fe400078e00c8 */
[----:B------:R-:W-:Y:S02]  /*6dc0*/  @!P3 IMAD.MOV.U32 R25, RZ, RZ, R17 ;  /* 0x000000ffff19b224 */ /* 0x000fe400078e0011 */
[----:B------:R-:W-:Y:S01]  /*6dd0*/  IMAD R19, R16, c[0x0][0x1b4], R19 ;  /* 0x00006d0010137a24 */ /* 0x000fe200078e0213 */
[----:B------:R-:W-:Y:S01]  /*6de0*/  SEL R17, R24, RZ, !P0 ;  /* 0x000000ff18117207 */ /* 0x000fe20004000000 */
[----:B------:R-:W-:Y:S01]  /*6df0*/  IMAD.WIDE.U32 R22, R16, c[0x0][0x1b0], R22 ;  /* 0x00006c0010167a25 */ /* 0x000fe200078e0016 */
[----:B------:R-:W-:-:S03]  /*6e00*/  SEL R16, R25, RZ, !P0 ;  /* 0x000000ff19107207 */ /* 0x000fc60004000000 */
[----:B------:R-:W-:Y:S01]  /*6e10*/  IMAD R5, R5, c[0x0][0x2c4], R12 ;  /* 0x0000b10005057a24 */ /* 0x000fe200078e020c */
[----:B------:R-:W-:Y:S01]  /*6e20*/  LOP3.LUT R9, R0, 0xfffffff8, RZ, 0xc0, !PT ;  /* 0xfffffff800097812 */ /* 0x000fe200078ec0ff */
[----:B------:R-:W-:-:S03]  /*6e30*/  IMAD.WIDE.U32 R24, R17, c[0x0][0x1f0], R10 ;  /* 0x00007c0011187a25 */ /* 0x000fc600078e000a */
[----:B------:R-:W-:Y:S01]  /*6e40*/  SHF.R.S32.HI R6, RZ, 0x1f, R5 ;  /* 0x0000001fff067819 */ /* 0x000fe20000011405 */
[----:B------:R-:W-:Y:S02]  /*6e50*/  IMAD R12, R16, c[0x0][0x1f0], RZ ;  /* 0x00007c00100c7a24 */ /* 0x000fe400078e02ff */
[----:B------:R-:W-:Y:S01]  /*6e60*/  IMAD.WIDE.U32 R26, R17, c[0x0][0x218], R14 ;  /* 0x00008600111a7a25 */ /* 0x000fe200078e000e */
[----:B------:R-:W-:Y:S02]  /*6e70*/  SHF.R.S32.HI R20, RZ, 0x1f, R201 ;  /* 0x0000001fff147819 */ /* 0x000fe400000114c9 */
[----:B------:R-:W-:Y:S01]  /*6e80*/  IADD3 R212, P0, R201, R24, RZ ;  /* 0x00000018c9d47210 */ /* 0x000fe20007f1e0ff */
[----:B------:R-:W-:Y:S02]  /*6e90*/  IMAD.IADD R23, R23, 0x1, R19 ;  /* 0x0000000117177824 */ /* 0x000fe400078e0213 */
[----:B------:R-:W-:Y:S02]  /*6ea0*/  IMAD R6, R6, c[0x0][0x1a8], RZ ;  /* 0x00006a0006067a24 */ /* 0x000fe400078e02ff */
[----:B------:R-:W-:-:S02]  /*6eb0*/  IMAD R15, R17, c[0x0][0x1f4], R12 ;  /* 0x00007d00110f7a24 */ /* 0x000fc400078e020c */
[----:B------:R-:W-:Y:S02]  /*6ec0*/  IMAD.IADD R9, R90, 0x1, -R9 ;  /* 0x000000015a097824 */ /* 0x000fe400078e0a09 */
[----:B------:R-:W-:Y:S01]  /*6ed0*/  IMAD R10, R16, c[0x0][0x218], RZ ;  /* 0x00008600100a7a24 */ /* 0x000fe200078e02ff */
[----:B------:R-:W-:Y:S01]  /*6ee0*/  IADD3.X R213, R20, R25, R15, P0, !PT ;  /* 0x0000001914d57210 */ /* 0x000fe200007fe40f */
[C---:B------:R-:W-:Y:S02]  /*6ef0*/  IMAD R11, R5.reuse, c[0x0][0x1ac], R6 ;  /* 0x00006b00050b7a24 */ /* 0x040fe400078e0206 */
[----:B------:R-:W-:Y:S01]  /*6f00*/  IMAD.WIDE.U32 R22, R5, c[0x0][0x1a8], R22 ;  /* 0x00006a0005167a25 */ /* 0x000fe200078e0016 */
[----:B------:R-:W-:-:S03]  /*6f10*/  IADD3 R210, P0, R201, R26, RZ ;  /* 0x0000001ac9d27210 */ /* 0x000fc60007f1e0ff */
[----:B------:R-:W-:Y:S02]  /*6f20*/  IMAD R17, R17, c[0x0][0x21c], R10 ;  /* 0x0000870011117a24 */ /* 0x000fe400078e020a */
[----:B------:R-:W-:Y:S02]  /*6f30*/  IMAD.SHL.U32 R5, R9, 0x40, RZ ;  /* 0x0000004009057824 */ /* 0x000fe400078e00ff */
[C---:B------:R-:W-:Y:S01]  /*6f40*/  IMAD.SHL.U32 R10, R3.reuse, 0x8, RZ ;  /* 0x00000008030a7824 */ /* 0x040fe200078e00ff */
[----:B------:R-:W-:Y:S01]  /*6f50*/  IADD3.X R211, R20, R27, R17, P0, !PT ;  /* 0x0000001b14d37210 */ /* 0x000fe200007fe411 */
[----:B------:R-:W-:Y:S01]  /*6f60*/  IMAD R6, R3, 0x200, R18 ;  /* 0x0000020003067824 */ /* 0x000fe200078e0212 */
[----:B------:R-:W-:Y:S02]  /*6f70*/  LOP3.LUT R5, R5, 0x1c0, RZ, 0xc0, !PT ;  /* 0x000001c005057812 */ /* 0x000fe400078ec0ff */
[----:B----4-:R-:W-:Y:S02]  /*6f80*/  SHF.R.S32.HI R12, RZ, 0x1f, R4 ;  /* 0x0000001fff0c7819 */ /* 0x010fe40000011404 */
[----:B------:R-:W-:-:S02]  /*6f90*/  IADD3 R3, P0, R13, R4, RZ ;  /* 0x000000040d037210 */ /* 0x000fc40007f1e0ff */
[----:B------:R-:W-:Y:S02]  /*6fa0*/  LOP3.LUT R4, R5, 0x8, R10, 0xf8, !PT ;  /* 0x0000000805047812 */ /* 0x000fe400078ef80a */
[----:B------:R-:W-:Y:S02]  /*6fb0*/  SHF.R.U32.HI R15, RZ, 0x3, R5 ;  /* 0x00000003ff0f7819 */ /* 0x000fe40000011605 */
[----:B------:R-:W-:Y:S02]  /*6fc0*/  LEA.HI.X.SX32 R5, R13, R12, 0x1, P0 ;  /* 0x0000000c0d057211 */ /* 0x000fe400000f0eff */
[C---:B------:R-:W-:Y:S02]  /*6fd0*/  LOP3.LUT P4, RZ, R9.reuse, 0x4, RZ, 0xc0, !PT ;  /* 0x0000000409ff7812 */ /* 0x040fe4000788c0ff */
[----:B------:R-:W-:Y:S01]  /*6fe0*/  LOP3.LUT P3, RZ, R9, 0x2, RZ, 0xc0, !PT ;  /* 0x0000000209ff7812 */ /* 0x000fe2000786c0ff */
[----:B------:R-:W-:Y:S02]  /*6ff0*/  IMAD.SHL.U32 R9, R0, 0x40, RZ ;  /* 0x0000004000097824 */ /* 0x000fe400078e00ff */
[----:B------:R-:W-:-:S02]  /*7000*/  IMAD R10, R5, c[0x0][0x1e0], RZ ;  /* 0x00007800050a7a24 */ /* 0x000fc400078e02ff */
[----:B------:R-:W-:Y:S02]  /*7010*/  IMAD R0, R5, c[0x0][0x208], RZ ;  /* 0x0000820005007a24 */ /* 0x000fe400078e02ff */
[----:B------:R-:W-:Y:S02]  /*7020*/  IMAD.MOV.U32 R5, RZ, RZ, 0x10 ;  /* 0x00000010ff057424 */ /* 0x000fe400078e00ff */
[----:B------:R-:W-:-:S03]  /*7030*/  IMAD R215, R3, c[0x0][0x20c], R0 ;  /* 0x0000830003d77a24 */ /* 0x000fc600078e0200 */
[C---:B------:R-:W-:Y:S02]  /*7040*/  SEL R0, R5.reuse, 0xfffffff0, !P1 ;  /* 0xfffffff005007807 */ /* 0x040fe40004800000 */
[----:B------:R-:W-:Y:S02]  /*7050*/  SEL R5, R5, 0xfffffff0, !P3 ;  /* 0xfffffff005057807 */ /* 0x000fe40005800000 */
[----:B------:R-:W-:Y:S01]  /*7060*/  ISETP.GE.AND P3, PT, R201, c[0x0][0x1d4], PT ;  /* 0x00007500c9007a0c */ /* 0x000fe20003f66270 */
[----:B------:R-:W-:Y:S01]  /*7070*/  IMAD.IADD R11, R23, 0x1, R11 ;  /* 0x00000001170b7824 */ /* 0x000fe200078e020b */
[----:B------:R-:W-:Y:S02]  /*7080*/  LEA R17, P0, R22, c[0x0][0x160], 0x1 ;  /* 0x0000580016117a11 */ /* 0x000fe400078008ff */
[----:B------:R-:W-:Y:S01]  /*7090*/  LOP3.LUT R4, R4, R15, RZ, 0x3c, !PT ;  /* 0x0000000f04047212 */ /* 0x000fe200078e3cff */
[C---:B------:R-:W-:Y:S01]  /*70a0*/  IMAD R217, R3.reuse, c[0x0][0x1e4], R10 ;  /* 0x0000790003d97a24 */ /* 0x040fe200078e020a */
[----:B------:R-:W-:Y:S01]  /*70b0*/  LEA.HI.X R14, R22, c[0x0][0x164], R11, 0x1, P0 ;  /* 0x00005900160e7a11 */ /* 0x000fe200000f0c0b */
[----:B------:R-:W-:Y:S01]  /*70c0*/  IMAD.WIDE.U32 R212, R3, c[0x0][0x1e0], R212 ;  /* 0x0000780003d47a25 */ /* 0x000fe200078e00d4 */
[----:B------:R-:W-:-:S03]  /*70d0*/  LOP3.LUT R4, R4, 0xfffffe00, R9, 0xf8, !PT ;  /* 0xfffffe0004047812 */ /* 0x000fc600078ef809 */
[----:B------:R-:W-:Y:S01]  /*70e0*/  IMAD.WIDE.U32 R210, R3, c[0x0][0x208], R210 ;  /* 0x0000820003d27a25 */ /* 0x000fe200078e00d2 */
[----:B------:R-:W-:Y:S02]  /*70f0*/  LOP3.LUT R11, R2, 0xfffffc00, RZ, 0xc0, !PT ;  /* 0xfffffc00020b7812 */ /* 0x000fe400078ec0ff */
[C---:B------:R-:W-:Y:S01]  /*7100*/  ISETP.GE.AND P0, PT, R201.reuse, c[0x0][0x198], PT ;  /* 0x00006600c9007a0c */ /* 0x040fe20003f06270 */
[----:B------:R-:W-:Y:S01]  /*7110*/  IMAD.MOV.U32 R3, RZ, RZ, 0x20 ;  /* 0x00000020ff037424 */ /* 0x000fe200078e00ff */
[----:B------:R-:W-:Y:S01]  /*7120*/  IADD3 R12, R201, 0x40, RZ ;  /* 0x00000040c90c7810 */ /* 0x000fe20007ffe0ff */
[----:B------:R-:W-:Y:S01]  /*7130*/  IMAD.IADD R217, R213, 0x1, R217 ;  /* 0x00000001d5d97824 */ /* 0x000fe200078e02d9 */
[----:B------:R-:W-:Y:S01]  /*7140*/  P2R R2, PR, RZ, 0x1 ;  /* 0x00000001ff027803 */ /* 0x000fe20000000000 */
[----:B------:R-:W-:Y:S01]  /*7150*/  IMAD.IADD R2, R11, 0x1, R4 ;  /* 0x000000010b027824 */ /* 0x000fe200078e0204 */
[----:B------:R-:W-:Y:S01]  /*7160*/  SEL R3, R3, 0xffffffe0, !P4 ;  /* 0xffffffe003037807 */ /* 0x000fe20006000000 */
[----:B------:R-:W-:Y:S01]  /*7170*/  IMAD.IADD R215, R211, 0x1, R215 ;  /* 0x00000001d3d77824 */ /* 0x000fe200078e02d7 */
[----:B------:R-:W-:-:S02]  /*7180*/  ISETP.GE.AND P5, PT, R7, c[0x0][0x1d4], PT ;  /* 0x0000750007007a0c */ /* 0x000fc40003fa6270 */
[----:B------:R-:W-:Y:S02]  /*7190*/  LOP3.LUT R208, R208, 0xfffffe00, R21, 0xf8, !PT ;  /* 0xfffffe00d0d07812 */ /* 0x000fe400078ef815 */
[----:B------:R-:W-:Y:S02]  /*71a0*/  IADD3 R9, R141, -0x1, RZ ;  /* 0xffffffff8d097810 */ /* 0x000fe40007ffe0ff */
[----:B------:R-:W-:Y:S02]  /*71b0*/  @P3 LOP3.LUT R226, R226, 0x1, RZ, 0xfc, !PT ;  /* 0x00000001e2e23812 */ /* 0x000fe400078efcff */
[C---:B------:R-:W-:Y:S02]  /*71c0*/  ISETP.GE.AND P6, PT, R12.reuse, c[0x0][0x1d4], PT ;  /* 0x000075000c007a0c */ /* 0x040fe40003fc6270 */
[----:B------:R-:W-:Y:S01]  /*71d0*/  ISETP.GE.AND P4, PT, R12, c[0x0][0x198], PT ;  /* 0x000066000c007a0c */ /* 0x000fe20003f86270 */
[----:B------:R-:W-:Y:S10]  /*71e0*/  BRA.DIV ~URZ, `(.L_x_976) ;  /* 0x00010d027f007947 */ /* 0x000ff4000b800000 */
[----:B-1----:R1:W3:Y:S02]  /*71f0*/  SHFL.IDX PT, R19, R14, RZ, 0x181f ;  /* 0x00181fff0e137589 */ /* 0x0022e400000e0000 */
.L_x_1054:
[----:B------:R-:W-:Y:S05]  /*7200*/  BRA.DIV ~URZ, `(.L_x_977) ;  /* 0x00010d627f007947 */ /* 0x000fea000b800000 */
[----:B------:R4:W1:Y:S02]  /*7210*/  SHFL.IDX PT, R24, R17, RZ, 0x181f ;  /* 0x00181fff11187589 */ /* 0x00086400000e0000 */
.L_x_1055:
[----:B--2---:R-:W-:Y:S01]  /*7220*/  IMAD R8, R8, c[0x0][0x2c4], RZ ;  /* 0x0000b10008087a24 */ /* 0x004fe200078e02ff */
[----:B------:R-:W-:Y:S01]  /*7230*/  IADD3 R89, R89, R13, RZ ;  /* 0x0000000d59597210 */ /* 0x000fe20007ffe0ff */
[----:B------:R-:W-:Y:S03]  /*7240*/  BSSY B0, `(.L_x_978) ;  /* 0x0000018000007945 */ /* 0x000fe60003800000 */
[----:B------:R-:W-:-:S13]  /*7250*/  ISETP.GE.AND P0, PT, R89, R8, PT ;  /* 0x000000085900720c */ /* 0x000fda0003f06270 */
[----:B------:R-:W-:Y:S05]  /*7260*/  @P0 BRA `(.L_x_979) ;  /* 0x0000015000000947 */ /* 0x000fea0003800000 */
[C---:B------:R-:W-:Y:S01]  /*7270*/  IADD3 R10, R201.reuse, 0x80, RZ ;  /* 0x00000080c90a7810 */ /* 0x040fe20007ffe0ff */
[----:B---3--:R-:W-:Y:S01]  /*7280*/  IMAD.MOV.U32 R25, RZ, RZ, R19 ;  /* 0x000000ffff197224 */ /* 0x008fe200078e0013 */
[C---:B-1----:R-:W-:Y:S02]  /*7290*/  LEA R22, P0, R201.reuse, R24, 0x1 ;  /* 0x00000018c9167211 */ /* 0x042fe400078008ff */
[----:B------:R-:W-:Y:S02]  /*72a0*/  SHF.R.S32.HI R15, RZ, 0x1f, R12 ;  /* 0x0000001fff0f7819 */ /* 0x000fe4000001140c */
[----:B------:R-:W-:Y:S02]  /*72b0*/  SHF.R.S32.HI R11, RZ, 0x1f, R10 ;  /* 0x0000001fff0b7819 */ /* 0x000fe4000001140a */
[----:B------:R-:W-:Y:S01]  /*72c0*/  LEA.HI.X R23, R201, R19, R20, 0x1, P0 ;  /* 0x00000013c9177211 */ /* 0x000fe200000f0c14 */
[----:B------:R-:W-:Y:S01]  /*72d0*/  IMAD.SHL.U32 R19, R208, 0x2, RZ ;  /* 0x00000002d0137824 */ /* 0x000fe200078e00ff */
[----:B------:R-:W-:-:S02]  /*72e0*/  LEA.HI R15, R15, R12, RZ, 0x3 ;  /* 0x0000000c0f0f7211 */ /* 0x000fc400078f18ff */
[----:B------:R-:W-:Y:S02]  /*72f0*/  ISETP.GE.AND P0, PT, R201, c[0x0][0x198], PT ;  /* 0x00006600c9007a0c */ /* 0x000fe40003f06270 */
[----:B------:R-:W-:Y:S02]  /*7300*/  LEA.HI R11, R11, R10, RZ, 0x3 ;  /* 0x0000000a0b0b7211 */ /* 0x000fe400078f18ff */
[----:B------:R-:W-:Y:S02]  /*7310*/  ISETP.GE.AND P3, PT, R7, c[0x0][0x198], PT ;  /* 0x0000660007007a0c */ /* 0x000fe40003f66270 */
[----:B------:R-:W-:Y:S02]  /*7320*/  LOP3.LUT R15, R15, 0xfffffff8, RZ, 0xc0, !PT ;  /* 0xfffffff80f0f7812 */ /* 0x000fe400078ec0ff */
[----:B------:R-:W-:-:S03]  /*7330*/  LOP3.LUT R11, R11, 0xfffffff8, RZ, 0xc0, !PT ;  /* 0xfffffff80b0b7812 */ /* 0x000fc600078ec0ff */
[--C-:B------:R-:W-:Y:S02]  /*7340*/  IMAD.WIDE R26, R15, 0x2, R24.reuse ;  /* 0x000000020f1a7825 */ /* 0x100fe400078e0218 */
[----:B------:R-:W-:Y:S01]  /*7350*/  @!PT LDS RZ, [RZ] ;  /* 0x00000000fffff984 */ /* 0x000fe20000000800 */
[----:B------:R-:W-:Y:S01]  /*7360*/  @!PT LDS RZ, [RZ] ;  /* 0x00000000fffff984 */ /* 0x000fe20000000800 */
[----:B------:R-:W-:Y:S01]  /*7370*/  @!PT LDS RZ, [RZ] ;  /* 0x00000000fffff984 */ /* 0x000fe20000000800 */
[----:B------:R1:W-:Y:S02]  /*7380*/  LDGSTS.E.BYPASS.LTC128B.128 [R19+0x18100], [R22.64], !P0 ;  /* 0x1810000016137fae */ /* 0x0003e4000c101d46 */
[----:B------:R-:W-:Y:S02]  /*7390*/  IMAD.WIDE R24, R11, 0x2, R24 ;  /* 0x000000020b187825 */ /* 0x000fe400078e0218 */
[----:B------:R1:W-:Y:S04]  /*73a0*/  LDGSTS.E.BYPASS.LTC128B.128 [R19+0x1c100], [R26.64], !P4 ;  /* 0x1c1000001a137fae */ /* 0x0003e8000e101d46 */
[----:B------:R1:W-:Y:S02]  /*73b0*/  LDGSTS.E.BYPASS.LTC128B.128 [R19+0x20100], [R24.64], !P3 ;  /* 0x2010000018137fae */ /* 0x0003e4000d901d46 */
.L_x_979:
[----:B------:R-:W-:Y:S05]  /*73c0*/  BSYNC B0 ;  /* 0x0000000000007941 */ /* 0x000fea0003800000 */
.L_x_978:
[----:B------:R-:W-:Y:S05]  /*73d0*/  BRA.DIV ~URZ, `(.L_x_980) ;  /* 0x00010c027f007947 */ /* 0x000fea000b800000 */
[----:B-1-3--:R1:W2:Y:S04]  /*73e0*/  SHFL.IDX PT, R19, R14, 0x1, 0x181f ;  /* 0x00381f000e137f89 */ /* 0x00a2a800000e0000 */
[----:B------:R1:W3:Y:S02]  /*73f0*/  SHFL.IDX PT, R24, R17, 0x1, 0x181f ;  /* 0x00381f0011187f89 */ /* 0x0002e400000e0000 */
.L_x_1056:
[----:B------:R-:W-:Y:S01]  /*7400*/  IADD3 R11, R89, 0x20, RZ ;  /* 0x00000020590b7810 */ /* 0x000fe20007ffe0ff */
[----:B------:R-:W-:Y:S03]  /*7410*/  BSSY B0, `(.L_x_981) ;  /* 0x0000018000007945 */ /* 0x000fe60003800000 */
[----:B------:R-:W-:-:S13]  /*7420*/  ISETP.GE.AND P0, PT, R11, R8, PT ;  /* 0x000000080b00720c */ /* 0x000fda0003f06270 */
[----:B------:R-:W-:Y:S05]  /*7430*/  @P0 BRA `(.L_x_982) ;  /* 0x0000015000000947 */ /* 0x000fea0003800000 */
[C---:B------:R-:W-:Y:S01]  /*7440*/  IADD3 R11, R201.reuse, 0x80, RZ ;  /* 0x00000080c90b7810 */ /* 0x040fe20007ffe0ff */
[----:B--2---:R-:W-:Y:S01]  /*7450*/  IMAD.MOV.U32 R25, RZ, RZ, R19 ;  /* 0x000000ffff197224 */ /* 0x004fe200078e0013 */
[C---:B---3--:R-:W-:Y:S02]  /*7460*/  LEA R22, P0, R201.reuse, R24, 0x1 ;  /* 0x00000018c9167211 */ /* 0x048fe400078008ff */
[----:B------:R-:W-:Y:S02]  /*7470*/  SHF.R.S32.HI R15, RZ, 0x1f, R12 ;  /* 0x0000001fff0f7819 */ /* 0x000fe4000001140c */
[----:B------:R-:W-:Y:S02]  /*7480*/  SHF.R.S32.HI R10, RZ, 0x1f, R11 ;  /* 0x0000001fff0a7819 */ /* 0x000fe4000001140b */
[----:B------:R-:W-:Y:S02]  /*7490*/  LEA.HI.X R23, R201, R19, R20, 0x1, P0 ;  /* 0x00000013c9177211 */ /* 0x000fe400000f0c14 */
[----:B------:R-:W-:-:S02]  /*74a0*/  LEA.HI R15, R15, R12, RZ, 0x3 ;  /* 0x0000000c0f0f7211 */ /* 0x000fc400078f18ff */
[----:B------:R-:W-:Y:S02]  /*74b0*/  ISETP.GE.AND P0, PT, R201, c[0x0][0x198], PT ;  /* 0x00006600c9007a0c */ /* 0x000fe40003f06270 */
[----:B------:R-:W-:Y:S01]  /*74c0*/  LEA.HI R10, R10, R11, RZ, 0x3 ;  /* 0x0000000b0a0a7211 */ /* 0x000fe200078f18ff */
[----:B------:R-:W-:Y:S01]  /*74d0*/  IMAD.SHL.U32 R11, R208, 0x2, RZ ;  /* 0x00000002d00b7824 */ /* 0x000fe200078e00ff */
        /* <DEDUP_REMOVED lines=11> */
.L_x_982:
[----:B------:R-:W-:Y:S05]  /*7590*/  BSYNC B0 ;  /* 0x0000000000007941 */ /* 0x000fea0003800000 */
.L_x_981:
[----:B------:R-:W-:Y:S05]  /*75a0*/  BRA.DIV ~URZ, `(.L_x_983) ;  /* 0x00010b127f007947 */ /* 0x000fea000b800000 */
[----:B--2---:R2:W1:Y:S02]  /*75b0*/  SHFL.IDX PT, R19, R14, 0x2, 0x181f ;  /* 0x00581f000e137f89 */ /* 0x00446400000e0000 */
.L_x_1057:
[----:B------:R-:W-:Y:S05]  /*75c0*/  BRA.DIV ~URZ, `(.L_x_984) ;  /* 0x00010b727f007947 */ /* 0x000fea000b800000 */
[----:B---3--:R3:W2:Y:S02]  /*75d0*/  SHFL.IDX PT, R24, R17, 0x2, 0x181f ;  /* 0x00581f0011187f89 */ /* 0x0086a400000e0000 */
.L_x_1058:
[----:B------:R-:W-:Y:S01]  /*75e0*/  IADD3 R11, R89, 0x40, RZ ;  /* 0x00000040590b7810 */ /* 0x000fe20007ffe0ff */
[----:B------:R-:W-:Y:S03]  /*75f0*/  BSSY B0, `(.L_x_985) ;  /* 0x0000018000007945 */ /* 0x000fe60003800000 */
[----:B------:R-:W-:-:S13]  /*7600*/  ISETP.GE.AND P0, PT, R11, R8, PT ;  /* 0x000000080b00720c */ /* 0x000fda0003f06270 */
[----:B------:R-:W-:Y:S05]  /*7610*/  @P0 BRA `(.L_x_986) ;  /* 0x0000015000000947 */ /* 0x000fea0003800000 */
[C---:B------:R-:W-:Y:S01]  /*7620*/  IADD3 R11, R201.reuse, 0x80, RZ ;  /* 0x00000080c90b7810 */ /* 0x040fe20007ffe0ff */
[----:B-1----:R-:W-:Y:S01]  /*7630*/  IMAD.MOV.U32 R25, RZ, RZ, R19 ;  /* 0x000000ffff197224 */ /* 0x002fe200078e0013 */
[C---:B--2---:R-:W-:Y:S02]  /*7640*/  LEA R22, P0, R201.reuse, R24, 0x1 ;  /* 0x00000018c9167211 */ /* 0x044fe400078008ff */
        /* <DEDUP_REMOVED lines=18> */
.L_x_986:
[----:B------:R-:W-:Y:S05]  /*7770*/  BSYNC B0 ;  /* 0x0000000000007941 */ /* 0x000fea0003800000 */
.L_x_985:
[----:B------:R-:W-:Y:S05]  /*7780*/  BRA.DIV ~URZ, `(.L_x_987) ;  /* 0x00010a227f007947 */ /* 0x000fea000b800000 */
[----:B-1----:R1:W3:Y:S04]  /*7790*/  SHFL.IDX PT, R19, R14, 0x3, 0x181f ;  /* 0x00781f000e137f89 */ /* 0x0022e800000e0000 */
[----:B--2---:R1:W2:Y:S02]  /*77a0*/  SHFL.IDX PT, R24, R17, 0x3, 0x181f ;  /* 0x00781f0011187f89 */ /* 0x0042a400000e0000 */
.L_x_1059:
[----:B------:R-:W-:Y:S01]  /*77b0*/  IADD3 R10, P0, R1, c[0x0][0x20], RZ ;  /* 0x00000800010a7a10 */ /* 0x000fe20007f1e0ff */
[----:B------:R-:W-:Y:S01]  /*77c0*/  IMAD.SHL.U32 R140, R208, 0x2, RZ ;  /* 0x00000002d08c7824 */ /* 0x000fe200078e00ff */
[----:B------:R-:W-:Y:S01]  /*77d0*/  IADD3 R89, R89, 0x60, RZ ;  /* 0x0000006059597810 */ /* 0x000fe20007ffe0ff */
[----:B------:R-:W-:Y:S01]  /*77e0*/  ULDC.64 UR4, c[0x0][0x40] ;  /* 0x0000100000047ab9 */ /* 0x000fe20000000a00 */
[----:B---3--:R-:W-:Y:S01]  /*77f0*/  IMAD.MOV.U32 R25, RZ, RZ, R19 ;  /* 0x000000ffff197224 */ /* 0x008fe200078e0013 */
[----:B------:R-:W-:Y:S01]  /*7800*/  UIADD3 UR4, UP0, UR4, 0x160, URZ ;  /* 0x0000016004047890 */ /* 0x000fe2000ff1e03f */
[----:B------:R-:W-:Y:S01]  /*7810*/  IMAD.X R11, RZ, RZ, c[0x0][0x24], P0 ;  /* 0x00000900ff0b7624 */ /* 0x000fe200000e06ff */
[----:B-1----:R-:W-:-:S02]  /*7820*/  IADD3 R14, P0, R10, 0x4, RZ ;  /* 0x000000040a0e7810 */ /* 0x002fc40007f1e0ff */
[----:B------:R-:W-:Y:S02]  /*7830*/  UIADD3.X UR5, URZ, UR5, URZ, UP0, !UPT ;  /* 0x000000053f057290 */ /* 0x000fe400087fe43f */
[----:B------:R1:W-:Y:S01]  /*7840*/  STL.64 [R1+0x20], R10 ;  /* 0x0000200a01007387 */ /* 0x0003e20000100a00 */
[----:B------:R-:W-:Y:S01]  /*7850*/  IMAD.X R15, RZ, RZ, R11, P0 ;  /* 0x000000ffff0f7224 */ /* 0x000fe200000e060b */
[----:B------:R-:W-:-:S04]  /*7860*/  IADD3 R22, P0, R10, 0x10, RZ ;  /* 0x000000100a167810 */ /* 0x000fc80007f1e0ff */
[----:B------:R1:W-:Y:S01]  /*7870*/  STL.64 [R1+0x38], R14 ;  /* 0x0000380e01007387 */ /* 0x0003e20000100a00 */
[----:B------:R-:W-:Y:S01]  /*7880*/  IMAD.X R23, RZ, RZ, R11, P0 ;  /* 0x000000ffff177224 */ /* 0x000fe200000e060b */
[----:B------:R-:W-:-:S04]  /*7890*/  ISETP.GE.AND P0, PT, R89, R8, PT ;  /* 0x000000085900720c */ /* 0x000fc80003f06270 */
[----:B------:R1:W-:Y:S09]  /*78a0*/  STL.64 [R1+0x28], R22 ;  /* 0x0000281601007387 */ /* 0x0003f20000100a00 */
[----:B--2---:R-:W-:Y:S02]  /*78b0*/  @!P0 LEA R28, P3, R201, R24, 0x1 ;  /* 0x00000018c91c8211 */ /* 0x004fe400078608ff */
[----:B----4-:R-:W-:-:S02]  /*78c0*/  @!P0 SHF.R.S32.HI R17, RZ, 0x1f, R12 ;  /* 0x0000001fff118819 */ /* 0x010fc4000001140c */
[C---:B------:R-:W-:Y:S02]  /*78d0*/  @!P0 LEA.HI.X R29, R201.reuse, R19, R20, 0x1, P3 ;  /* 0x00000013c91d8211 */ /* 0x040fe400018f0c14 */
[----:B------:R-:W-:Y:S02]  /*78e0*/  ISETP.GE.AND P3, PT, R201, c[0x0][0x198], PT ;  /* 0x00006600c9007a0c */ /* 0x000fe40003f66270 */
[----:B------:R-:W-:-:S04]  /*78f0*/  @!P0 LEA.HI R8, R17, R12, RZ, 0x3 ;  /* 0x0000000c11088211 */ /* 0x000fc800078f18ff */
[----:B------:R-:W-:-:S05]  /*7900*/  @!P0 LOP3.LUT R8, R8, 0xfffffff8, RZ, 0xc0, !PT ;  /* 0xfffffff808088812 */ /* 0x000fca00078ec0ff */
[----:B------:R-:W-:Y:S01]  /*7910*/  @!P0 IMAD.WIDE R20, R8, 0x2, R24 ;  /* 0x0000000208148825 */ /* 0x000fe200078e0218 */
[----:B------:R-:W-:Y:S01]  /*7920*/  IADD3 R8, R201, 0x80, RZ ;  /* 0x00000080c9087810 */ /* 0x000fe20007ffe0ff */
[----:B------:R-:W-:Y:S01]  /*7930*/  @!PT LDS RZ, [RZ] ;  /* 0x00000000fffff984 */ /* 0x000fe20000000800 */
[----:B------:R-:W-:Y:S01]  /*7940*/  @!PT LDS RZ, [RZ] ;  /* 0x00000000fffff984 */ /* 0x000fe20000000800 */
[----:B------:R-:W-:Y:S01]  /*7950*/  @!PT LDS RZ, [RZ] ;  /* 0x00000000fffff984 */ /* 0x000fe20000000800 */
[----:B------:R2:W-:Y:S01]  /*7960*/  @!P0 LDGSTS.E.BYPASS.LTC128B.128 [R140+0x1b100], [R28.64], !P3 ;  /* 0x1b1000001c8c8fae */ /* 0x0005e2000d901d46 */
[C---:B------:R-:W-:Y:S02]  /*7970*/  IADD3 R26, P3, R10.reuse, 0x48, RZ ;  /* 0x000000480a1a7810 */ /* 0x040fe40007f7e0ff */
[----:B------:R-:W-:Y:S01]  /*7980*/  @!P0 SHF.R.S32.HI R17, RZ, 0x1f, R8 ;  /* 0x0000001fff118819 */ /* 0x000fe20000011408 */
[----:B------:R3:W-:Y:S01]  /*7990*/  @!P0 LDGSTS.E.BYPASS.LTC128B.128 [R140+0x1f100], [R20.64], !P4 ;  /* 0x1f100000148c8fae */ /* 0x0007e2000e101d46 */
[----:B------:R-:W-:Y:S01]  /*79a0*/  ISETP.GE.AND P4, PT, R7, c[0x0][0x198], PT ;  /* 0x0000660007007a0c */ /* 0x000fe20003f86270 */
[----:B------:R-:W-:Y:S01]  /*79b0*/  IMAD.X R27, RZ, RZ, R11, P3 ;  /* 0x000000ffff1b7224 */ /* 0x000fe200018e060b */
[----:B------:R-:W-:Y:S02]  /*79c0*/  IADD3 R18, P3, R10, 0x8, RZ ;  /* 0x000000080a127810 */ /* 0x000fe40007f7e0ff */
[----:B------:R-:W-:-:S02]  /*79d0*/  @!P0 LEA.HI R17, R17, R8, RZ, 0x3 ;  /* 0x0000000811118211 */ /* 0x000fc400078f18ff */
[----:B------:R1:W-:Y:S01]  /*79e0*/  STL.64 [R1+0x30], R26 ;  /* 0x0000301a01007387 */ /* 0x0003e20000100a00 */
[----:B------:R-:W-:Y:S01]  /*79f0*/  IMAD.X R19, RZ, RZ, R11, P3 ;  /* 0x000000ffff137224 */ /* 0x000fe200018e060b */
[----:B------:R-:W-:-:S04]  /*7a00*/  @!P0 LOP3.LUT R17, R17, 0xfffffff8, RZ, 0xc0, !PT ;  /* 0xfffffff811118812 */ /* 0x000fc800078ec0ff */
[----:B------:R1:W-:Y:S01]  /*7a10*/  STL.64 [R1+0x40], R18 ;  /* 0x0000401201007387 */ /* 0x0003e20000100a00 */
[----:B------:R-:W-:-:S04]  /*7a20*/  @!P0 IMAD.WIDE R24, R17, 0x2, R24 ;  /* 0x0000000211188825 */ /* 0x000fc800078e0218 */
[----:B------:R-:W-:Y:S01]  /*7a30*/  IMAD.MOV.U32 R17, RZ, RZ, c[0x0][0x1e0] ;  /* 0x00007800ff117624 */ /* 0x000fe200078e00ff */
[----:B------:R1:W-:Y:S03]  /*7a40*/  @!P0 LDGSTS.E.BYPASS.LTC128B.128 [R140+0x23100], [R24.64], !P4 ;  /* 0x23100000188c8fae */ /* 0x0003e6000e101d46 */
[----:B------:R-:W-:Y:S01]  /*7a50*/  IMAD.SHL.U32 R7, R17, 0x40, RZ ;  /* 0x0000004011077824 */ /* 0x000fe200078e00ff */
[----:B------:R-:W0:Y:S01]  /*7a60*/  LDGDEPBAR ;  /* 0x00000000000079af */ /* 0x000e220000000000 */
[----:B--2---:R-:W-:Y:S02]  /*7a70*/  IMAD.U32 R28, RZ, RZ, UR4 ;  /* 0x00000004ff1c7e24 */ /* 0x004fe4000f8e00ff */
[----:B------:R-:W-:Y:S01]  /*7a80*/  IMAD.U32 R29, RZ, RZ, UR5 ;  /* 0x00000005ff1d7e24 */ /* 0x000fe2000f8e00ff */
[----:B------:R-:W-:Y:S01]  /*7a90*/  WARPSYNC 0xffffffff ;  /* 0xffffffff00007948 */ /* 0x000fe20003800000 */
[----:B---3--:R-:W-:-:S03]  /*7aa0*/  IMAD.MOV.U32 R20, RZ, RZ, 0x6 ;  /* 0x00000006ff147424 */ /* 0x008fc600078e00ff */
[----:B------:R1:W-:Y:S02]  /*7ab0*/  STL.64 [R1+0x18], R28 ;  /* 0x0000181c01007387 */ /* 0x0003e40000100a00 */
[----:B------:R-:W-:Y:S02]  /*7ac0*/  SHF.L.U64.HI R80, R17, R20, c[0x0][0x1e4] ;  /* 0x0000790011507619 */ /* 0x000fe40000010214 */
[----:B-1----:R-:W2:Y:S04]  /*7ad0*/  LDL R15, [R1+0x64] ;  /* 0x00006400010f7983 */ /* 0x002ea80000100800 */
[----:B------:R-:W3:Y:S01]  /*7ae0*/  LDL R11, [R1+0x64] ;  /* 0x00006400010b7983 */ /* 0x000ee20000100800 */
[----:B------:R-:W-:Y:S01]  /*7af0*/  IMAD.SHL.U32 R82, R9, 0x40, RZ ;  /* 0x0000004009527824 */ /* 0x000fe200078e00ff */
[----:B------:R-:W-:Y:S01]  /*7b00*/  SHF.R.S32.HI R14, RZ, 0x1f, R9 ;  /* 0x0000001fff0e7819 */ /* 0x000fe20000011409 */
[----:B------:R-:W-:Y:S01]  /*7b10*/  IMAD.MOV.U32 R216, RZ, RZ, R212 ;  /* 0x000000ffffd87224 */ /* 0x000fe200078e00d4 */
[----:B------:R-:W-:Y:S01]  /*7b20*/  ISETP.GE.AND P4, PT, R201, c[0x0][0x1d4], PT ;  /* 0x00007500c9007a0c */ /* 0x000fe20003f86270 */
[----:B------:R-:W-:Y:S01]  /*7b30*/  IMAD.SHL.U32 R203, R17, 0x20, RZ ;  /* 0x0000002011cb7824 */ /* 0x000fe200078e00ff */
[----:B------:R-:W-:Y:S01]  /*7b40*/  IADD3 R16, RZ, -R13, -R82 ;  /* 0x8000000dff107210 */ /* 0x000fe20007ffe852 */
[----:B------:R-:W-:Y:S01]  /*7b50*/  IMAD.WIDE.U32 R18, R9, R7, R216 ;  /* 0x0000000709127225 */ /* 0x000fe200078e00d8 */
[----:B------:R-:W-:Y:S01]  /*7b60*/  BSSY B0, `(.L_x_988) ;  /* 0x0000054000007945 */ /* 0x000fe20003800000 */
[----:B------:R-:W-:-:S02]  /*7b70*/  IADD3 R207, R140, 0x100, RZ ;  /* 0x000001008ccf7810 */ /* 0x000fc40007ffe0ff */
[----:B------:R-:W-:Y:S02]  /*7b80*/  IMAD.MOV.U32 R204, RZ, RZ, 0x5 ;  /* 0x00000005ffcc7424 */ /* 0x000fe400078e00ff */
[----:B------:R-:W-:Y:S02]  /*7b90*/  IMAD.MOV.U32 R205, RZ, RZ, c[0x0][0x208] ;  /* 0x00008200ffcd7624 */ /* 0x000fe400078e00ff */
[----:B------:R-:W-:Y:S01]  /*7ba0*/  IMAD.MOV.U32 R214, RZ, RZ, R210 ;  /* 0x000000ffffd67224 */ /* 0x000fe200078e00d2 */
[----:B------:R-:W-:Y:S01]  /*7bb0*/  SHF.L.U64.HI R202, R17, R204, c[0x0][0x1e4] ;  /* 0x0000790011ca7619 */ /* 0x000fe200000102cc */
[C---:B------:R-:W-:Y:S01]  /*7bc0*/  IMAD.SHL.U32 R33, R205.reuse, 0x40, RZ ;  /* 0x00000040cd217824 */ /* 0x040fe200078e00ff */
[C---:B------:R-:W-:Y:S02]  /*7bd0*/  SHF.L.U64.HI R20, R205.reuse, R20, c[0x0][0x20c] ;  /* 0x00008300cd147619 */ /* 0x040fe40000010214 */
[C---:B------:R-:W-:Y:S01]  /*7be0*/  SHF.L.U64.HI R204, R205.reuse, R204, c[0x0][0x20c] ;  /* 0x00008300cdcc7619 */ /* 0x040fe200000102cc */
[----:B------:R-:W-:-:S04]  /*7bf0*/  IMAD.SHL.U32 R205, R205, 0x20, RZ ;  /* 0x00000020cdcd7824 */ /* 0x000fc800078e00ff */
[C---:B------:R-:W-:Y:S01]  /*7c00*/  IMAD.SHL.U32 R32, R205.reuse, 0x2, RZ ;  /* 0x00000002cd207824 */ /* 0x040fe200078e00ff */
[----:B------:R-:W-:Y:S01]  /*7c10*/  SHF.L.U64.HI R44, R205, 0x1, R204 ;  /* 0x00000001cd2c7819 */ /* 0x000fe200000102cc */
[----:B------:R-:W-:Y:S01]  /*7c20*/  BAR.SYNC.DEFER_BLOCKING 0x0 ;  /* 0x0000000000007b1d */ /* 0x000fe20000010000 */
[----:B--2---:R-:W-:Y:S02]  /*7c30*/  IMAD.IADD R13, R16, 0x1, R15 ;  /* 0x00000001100d7824 */ /* 0x004fe400078e020f */
[----:B------:R-:W-:Y:S02]  /*7c40*/  IMAD R15, R80, R9, RZ ;  /* 0x00000009500f7224 */ /* 0x000fe400078e02ff */
[----:B---3--:R-:W-:Y:S01]  /*7c50*/  IMAD.IADD R11, R16, 0x1, R11 ;  /* 0x00000001100b7824 */ /* 0x008fe200078e020b */
[----:B------:R-:W-:Y:S01]  /*7c60*/  ISETP.GE.AND P3, PT, R13, 0x1, PT ;  /* 0x000000010d00780c */ /* 0x000fe20003f66270 */
[----:B------:R-:W-:-:S04]  /*7c70*/  IMAD R15, R14, R7, R15 ;  /* 0x000000070e0f7224 */ /* 0x000fc800078e020f */
[----:B------:R-:W-:-:S08]  /*7c80*/  IMAD.IADD R15, R19, 0x1, R15 ;  /* 0x00000001130f7824 */ /* 0x000fd000078e020f */
[----:B------:R-:W-:Y:S01]  /*7c90*/  @P3 LEA R24, P0, R18, c[0x0][0x1c8], 0x1 ;  /* 0x0000720012183a11 */ /* 0x000fe200078008ff */
[----:B------:R-:W-:-:S03]  /*7ca0*/  @P3 IMAD.SHL.U32 R19, R208, 0x2, RZ ;  /* 0x00000002d0133824 */ /* 0x000fc600078e00ff */
[----:B------:R-:W-:Y:S02]  /*7cb0*/  @P3 LEA.HI.X R25, R18, c[0x0][0x1cc], R15, 0x1, P0 ;  /* 0x0000730012193a11 */ /* 0x000fe400000f0c0f */
[----:B------:R-:W-:Y:S01]  /*7cc0*/  ISETP.GT.AND P0, PT, R13, 0x20, PT ;  /* 0x000000200d00780c */ /* 0x000fe20003f04270 */
[----:B------:R-:W-:Y:S02]  /*7cd0*/  IMAD R13, R20, R9, RZ ;  /* 0x00000009140d7224 */ /* 0x000fe400078e02ff */
[----:B------:R-:W-:Y:S01]  /*7ce0*/  @!PT LDS RZ, [RZ] ;  /* 0x00000000fffff984 */ /* 0x000fe20000000800 */
[----:B------:R-:W-:Y:S01]  /*7cf0*/  @!PT LDS RZ, [RZ] ;  /* 0x00000000fffff984 */ /* 0x000fe20000000800 */
[----:B------:R-:W-:Y:S01]  /*7d00*/  @!PT LDS RZ, [RZ] ;  /* 0x00000000fffff984 */ /* 0x000fe20000000800 */
[----:B------:R1:W-:Y:S01]  /*7d10*/  @P3 LDGSTS.E.BYPASS.LTC128B.128 [R19+0xc100], [R24.64], !P4 ;  /* 0x0c10000018133fae */ /* 0x0003e2000e101d46 */
[----:B------:R-:W-:Y:S01]  /*7d20*/  ISETP.GE.AND P4, PT, R201, c[0x0][0x1d4], PT ;  /* 0x00007500c9007a0c */ /* 0x000fe20003f86270 */
[----:B------:R-:W-:Y:S02]  /*7d30*/  IMAD R13, R14, R33, R13 ;  /* 0x000000210e0d7224 */ /* 0x000fe400078e020d */
[----:B------:R1:W-:Y:S04]  /*7d40*/  @P3 LDGSTS.E.BYPASS.LTC128B.128 [R19+0xe100], [R24.64+0x80], !P6 ;  /* 0x0e10008018133fae */ /* 0x0003e8000f101d46 */
[----:B------:R1:W-:Y:S02]  /*7d50*/  @P3 LDGSTS.E.BYPASS.LTC128B.128 [R19+0x10100], [R24.64+0x100], !P5 ;  /* 0x1010010018133fae */ /* 0x0003e4000e901d46 */
[----:B------:R-:W-:-:S05]  /*7d60*/  @P0 IADD3 R18, P3, R203, R18, RZ ;  /* 0x00000012cb120210 */ /* 0x000fca0007f7e0ff */
[----:B------:R-:W-:Y:S01]  /*7d70*/  @P0 IMAD.X R15, R202, 0x1, R15, P3 ;  /* 0x00000001ca0f0824 */ /* 0x000fe200018e060f */
[----:B------:R-:W-:-:S04]  /*7d80*/  @P0 LEA R22, P3, R18, c[0x0][0x1c8], 0x1 ;  /* 0x0000720012160a11 */ /* 0x000fc800078608ff */
[----:B------:R-:W-:Y:S01]  /*7d90*/  @P0 LEA.HI.X R23, R18, c[0x0][0x1cc], R15, 0x1, P3 ;  /* 0x0000730012170a11 */ /* 0x000fe200018f0c0f */
[----:B------:R-:W-:Y:S01]  /*7da0*/  @P0 IMAD.SHL.U32 R15, R208, 0x2, RZ ;  /* 0x00000002d00f0824 */ /* 0x000fe200078e00ff */
[----:B------:R-:W-:Y:S01]  /*7db0*/  ISETP.GE.AND P3, PT, R201, c[0x0][0x1d4], PT ;  /* 0x00007500c9007a0c */ /* 0x000fe20003f66270 */
[----:B-1----:R-:W-:-:S12]  /*7dc0*/  IMAD.WIDE.U32 R24, R9, R33, R214 ;  /* 0x0000002109187225 */ /* 0x002fd800078e00d6 */
[----:B------:R1:W-:Y:S01]  /*7dd0*/  @P0 LDGSTS.E.BYPASS.LTC128B.128 [R15+0xd100], [R22.64], !P3 ;  /* 0x0d100000160f0fae */ /* 0x0003e2000d901d46 */
[----:B------:R-:W-:Y:S01]  /*7de0*/  ISETP.GE.AND P3, PT, R12, c[0x0][0x1d4], PT ;  /* 0x000075000c007a0c */ /* 0x000fe20003f66270 */
[----:B------:R-:W-:Y:S02]  /*7df0*/  IMAD.IADD R13, R25, 0x1, R13 ;  /* 0x00000001190d7824 */ /* 0x000fe400078e020d */
[----:B------:R1:W-:Y:S04]  /*7e00*/  @P0 LDGSTS.E.BYPASS.LTC128B.128 [R15+0xf100], [R22.64+0x80], !P6 ;  /* 0x0f100080160f0fae */ /* 0x0003e8000f101d46 */
[----:B------:R1:W-:Y:S01]  /*7e10*/  @P0 LDGSTS.E.BYPASS.LTC128B.128 [R15+0x11100], [R22.64+0x100], !P5 ;  /* 0x11100100160f0fae */ /* 0x0003e2000e901d46 */
[----:B------:R-:W-:-:S03]  /*7e20*/  LEA R18, P0, R24, c[0x0][0x1f8], 0x1 ;  /* 0x00007e0018127a11 */ /* 0x000fc600078008ff */
[----:B------:R-:W0:Y:S01]  /*7e30*/  LDGDEPBAR ;  /* 0x00000000000079af */ /* 0x000e220000000000 */
[----:B------:R-:W-:Y:S02]  /*7e40*/  LEA.HI.X R19, R24, c[0x0][0x1fc], R13, 0x1, P0 ;  /* 0x00007f0018137a11 */ /* 0x000fe400000f0c0d */
[----:B------:R-:W-:-:S13]  /*7e50*/  ISETP.LT.OR P0, PT, R11, 0x1, P4 ;  /* 0x000000010b00780c */ /* 0x000fda0002701670 */
[----:B------:R2:W-:Y:S01]  /*7e60*/  LDGSTS.E.BYPASS.LTC128B.128 [R140+0x100], [R18.64], !P0 ;  /* 0x00100000128c7fae */ /* 0x0005e2000c101d46 */
[----:B------:R-:W-:-:S05]  /*7e70*/  IADD3 R14, P0, R32, R18, RZ ;  /* 0x00000012200e7210 */ /* 0x000fca0007f1e0ff */
[----:B-1----:R-:W-:Y:S01]  /*7e80*/  IMAD.X R15, R44, 0x1, R19, P0 ;  /* 0x000000012c0f7824 */ /* 0x002fe200000e0613 */
[C---:B------:R-:W-:Y:S02]  /*7e90*/  ISETP.LT.OR P0, PT, R11.reuse, 0x1, P3 ;  /* 0x000000010b00780c */ /* 0x040fe40001f01670 */
[----:B------:R-:W-:-:S11]  /*7ea0*/  ISETP.LT.OR P3, PT, R11, 0x21, P3 ;  /* 0x000000210b00780c */ /* 0x000fd60001f61670 */
[----:B------:R2:W-:Y:S01]  /*7eb0*/  LDGSTS.E.BYPASS.LTC128B.128 [R140+0x2100], [R18.64+0x80], !P0 ;  /* 0x02100080128c7fae */ /* 0x0005e2000c101d46 */
[----:B------:R-:W-:Y:S02]  /*7ec0*/  ISETP.GE.AND P0, PT, R8, c[0x0][0x1d4], PT ;  /* 0x0000750008007a0c */ /* 0x000fe40003f06270 */
[----:B------:R-:W-:Y:S02]  /*7ed0*/  IADD3 R8, R10, 0x18, RZ ;  /* 0x000000180a087810 */ /* 0x000fe40007ffe0ff */
[C---:B------:R-:W-:Y:S02]  /*7ee0*/  ISETP.LT.OR P4, PT, R11.reuse, 0x1, P0 ;  /* 0x000000010b00780c */ /* 0x040fe40000781670 */
[----:B------:R-:W-:-:S11]  /*7ef0*/  ISETP.LT.OR P0, PT, R11, 0x21, P0 ;  /* 0x000000210b00780c */ /* 0x000fd60000701670 */
[----:B------:R2:W-:Y:S01]  /*7f00*/  LDGSTS.E.BYPASS.LTC128B.128 [R140+0x4100], [R18.64+0x100], !P4 ;  /* 0x04100100128c7fae */ /* 0x0005e2000e101d46 */
[----:B------:R-:W-:-:S04]  /*7f10*/  ISETP.GE.AND P4, PT, R201, c[0x0][0x1d4], PT ;  /* 0x00007500c9007a0c */ /* 0x000fc80003f86270 */
[----:B------:R-:W-:-:S13]  /*7f20*/  ISETP.LT.OR P4, PT, R11, 0x21, P4 ;  /* 0x000000210b00780c */ /* 0x000fda0002781670 */
[----:B------:R2:W-:Y:S04]  /*7f30*/  LDGSTS.E.BYPASS.LTC128B.128 [R140+0x1100], [R14.64], !P4 ;  /* 0x011000000e8c7fae */ /* 0x0005e8000e101d46 */
[----:B------:R2:W-:Y:S01]  /*7f40*/  LDGSTS.E.BYPASS.LTC128B.128 [R140+0x3100], [R14.64+0x80], !P3 ;  /* 0x031000800e8c7fae */ /* 0x0005e2000d901d46 */
[----:B------:R-:W-:-:S03]  /*7f50*/  ISETP.GT.AND P3, PT, R9, R198, PT ;  /* 0x000000c60900720c */ /* 0x000fc60003f64270 */
[----:B------:R2:W-:Y:S04]  /*7f60*/  LDGSTS.E.BYPASS.LTC128B.128 [R140+0x5100], [R14.64+0x100], !P0 ;  /* 0x051001000e8c7fae */ /* 0x0005e8000c101d46 */
[----:B------:R-:W0:Y:S06]  /*7f70*/  LDGDEPBAR ;  /* 0x00000000000079af */ /* 0x000e2c0000000000 */
[----:B------:R-:W-:Y:S05]  /*7f80*/  @!P3 BRA `(.L_x_989) ;  /* 0x000001100000b947 */ /* 0x000fea0003800000 */
[----:B------:R-:W-:Y:S02]  /*7f90*/  IADD3 R11, R141, -0x2, RZ ;  /* 0xfffffffe8d0b7810 */ /* 0x000fe40007ffe0ff */
[----:B------:R-:W-:-:S02]  /*7fa0*/  ISETP.GE.AND P4, PT, R201, c[0x0][0x1d4], PT ;  /* 0x00007500c9007a0c */ /* 0x000fc40003f86270 */
[----:B------:R-:W-:Y:S01]  /*7fb0*/  SHF.R.S32.HI R9, RZ, 0x1f, R11 ;  /* 0x0000001fff097819 */ /* 0x000fe2000001140b */
[----:B------:R-:W-:Y:S02]  /*7fc0*/  IMAD R10, R80, R11, RZ ;  /* 0x0000000b500a7224 */ /* 0x000fe400078e02ff */
[----:B------:R-:W-:-:S04]  /*7fd0*/  IMAD.WIDE.U32 R12, R11, R7, R216 ;  /* 0x000000070b0c7225 */ /* 0x000fc800078e00d8 */
[----:B------:R-:W-:Y:S01]  /*7fe0*/  IMAD R9, R9, R7, R10 ;  /* 0x0000000709097224 */ /* 0x000fe200078e020a */
[----:B------:R-:W-:-:S03]  /*7ff0*/  LEA R10, P0, R12, c[0x0][0x1c8], 0x1 ;  /* 0x000072000c0a7a11 */ /* 0x000fc600078008ff */
[----:B------:R-:W-:-:S05]  /*8000*/  IMAD.IADD R9, R13, 0x1, R9 ;  /* 0x000000010d097824 */ /* 0x000fca00078e0209 */
[----:B------:R-:W-:Y:S02]  /*8010*/  LEA.HI.X R11, R12, c[0x0][0x1cc], R9, 0x1, P0 ;  /* 0x000073000c0b7a11 */ /* 0x000fe400000f0c09 */
[----:B------:R-:W-:-:S03]  /*8020*/  LEA R12, P0, R203, R10, 0x1 ;  /* 0x0000000acb0c7211 */ /* 0x000fc600078008ff */
[----:B------:R1:W-:Y:S01]  /*8030*/  LDGSTS.E.BYPASS.LTC128B.128 [R140+0x12100], [R10.64], !P4 ;  /* 0x121000000a8c7fae */ /* 0x0003e2000e101d46 */
[----:B------:R-:W-:-:S03]  /*8040*/  LEA.HI.X R13, R203, R11, R202, 0x1, P0 ;  /* 0x0000000bcb0d7211 */ /* 0x000fc600000f0cca */
[----:B------:R1:W-:Y:S04]  /*8050*/  LDGSTS.E.BYPASS.LTC128B.128 [R140+0x14100], [R10.64+0x80], !P6 ;  /* 0x141000800a8c7fae */ /* 0x0003e8000f101d46 */
[----:B------:R1:W-:Y:S04]  /*8060*/  LDGSTS.E.BYPASS.LTC128B.128 [R140+0x16100], [R10.64+0x100], !P5 ;  /* 0x161001000a8c7fae */ /* 0x0003e8000e901d46 */
[----:B------:R1:W-:Y:S04]  /*8070*/  LDGSTS.E.BYPASS.LTC128B.128 [R140+0x13100], [R12.64], !P4 ;  /* 0x131000000c8c7fae */ /* 0x0003e8000e101d46 */
[----:B------:R1:W-:Y:S04]  /*8080*/  LDGSTS.E.BYPASS.LTC128B.128 [R140+0x15100], [R12.64+0x80], !P6 ;  /* 0x151000800c8c7fae */ /* 0x0003e8000f101d46 */
[----:B------:R1:W-:Y:S02]  /*8090*/  LDGSTS.E.BYPASS.LTC128B.128 [R140+0x17100], [R12.64+0x100], !P5 ;  /* 0x171001000c8c7fae */ /* 0x0003e4000e901d46 */
.L_x_989:
[----:B------:R-:W-:Y:S05]  /*80a0*/  BSYNC B0 ;  /* 0x0000000000007941 */ /* 0x000fea0003800000 */
.L_x_988:
[----:B------:R-:W0:Y:S01]  /*80b0*/  LDGDEPBAR ;  /* 0x00000000000079af */ /* 0x000e220000000000 */
[----:B------:R-:W-:Y:S01]  /*80c0*/  BSSY B2, `(.L_x_990) ;  /* 0x0000003000027945 */ /* 0x000fe20003800000 */
[----:B------:R-:W-:-:S02]  /*80d0*/  MOV R22, 0x80f0 ;  /* 0x000080f000167802 */ /* 0x000fc40000000f00 */
[----:B-12---:R-:W-:Y:S05]  /*80e0*/  CALL.REL.NOINC `($_ZN7cutlass13device_kernelIN5flash19enable_sm80_to_sm89INS1_16FlashAttnFwdSm80INS1_25CollectiveMainloopFwdSm80ILi8ELi2ELb0EN4cute5tupleIJNS5_1CILi128EEENS7_ILi64EEENS7_ILi192EEEEEELi192ENS_10bfloat16_tEfNS_4arch4Sm80ELb0ELb1ELb1ELb1ELb0ELb1ELb1ELb0EEENS1_21CollectiveEpilogueFwdINS6_IJS8_SA_S9_EEENS6_IJNS7_ILi1EEESI_SI_EEESC_SE_Li256ELb1ELb1ELb0ELb0EEENS1_19SingleTileSchedulerILb1ELb0ELb1ELi128EEEEEEEEEvNT_6ParamsE$_ZZN5flash25CollectiveMainloopFwdSm80ILi8ELi2ELb0EN4cute5tupleIJNS1_1CILi128EEENS3_ILi64EEENS3_ILi192EEEEEELi192EN7cutlass10bfloat16_tEfNS8_4arch4Sm80ELb0ELb1ELb1ELb1ELb0ELb1ELb1ELb0EE3mmaINS_16FlashAttnFwdSm80ISC_NS_21CollectiveEpilogueFwdINS2_IJS4_S6_S5_EEENS2_IJNS3_ILi1EEESH_SH_EEES9_SB_Li256ELb1ELb1ELb0ELb0EEENS_19SingleTileSchedulerILb1ELb0ELb1ELi128EEEE13SharedStorageENS1_6TensorINS1_11ArrayEngineIfLm96EEENS1_6LayoutINS2_IJNS2_IJNS3_ILi2EEESS_EEESH_NS3_ILi24EEEEEENS2_IJNS2_IJSH_SS_EEENS3_ILi0EEENS3_ILi4EEEEEEEEEENS_7SoftmaxILi2ELi0EEEEEbRKNSC_6ParamsERT0_RT1_iRKNS_16SeqlenInfoQKNewKILb1ELb1EEENS2_IJiiiiEEERT_ENKUlvE_clEv) ;  /* 0x000106a000007944 */ /* 0x006fea0003c00000 */
[----:B------:R-:W-:Y:S05]  /*80f0*/  BSYNC B2 ;  /* 0x0000000000027941 */ /* 0x000fea0003800000 */
.L_x_990:
[----:B------:R2:W5:Y:S01]  /*8100*/  LDL R81, [R1] ;  /* 0x0000000001517983 */ /* 0x0005620000100800 */
[----:B------:R-:W-:-:S04]  /*8110*/  DEPBAR.LE SB0, 0x2 ;  /* 0x000080800000791a */ /* 0x000fc80000000000 */
[----:B------:R2:W5:Y:S01]  /*8120*/  LDL R206, [R1+0x10] ;  /* 0x0000100001ce7983 */ /* 0x0005620000100800 */
[----:B------:R-:W-:Y:S02]  /*8130*/  WARPSYNC 0xffffffff ;  /* 0xffffffff00007948 */ /* 0x000fe40003800000 */
[----:B------:R-:W-:Y:S01]  /*8140*/  BAR.SYNC.DEFER_BLOCKING 0x0 ;  /* 0x0000000000007b1d */ /* 0x000fe20000010000 */
[C---:B-1----:R-:W-:Y:S01]  /*8150*/  IMAD.SHL.U32 R12, R2.reuse, 0x2, RZ ;  /* 0x00000002020c7824 */ /* 0x042fe200078e00ff */
[----:B------:R-:W-:Y:S01]  /*8160*/  LEA R194, R2, 0x18100, 0x1 ;  /* 0x0001810002c27811 */ /* 0x000fe200078e08ff */
[----:B------:R-:W-:Y:S01]  /*8170*/  IMAD.SHL.U32 R192, R6, 0x2, RZ ;  /* 0x0000000206c07824 */ /* 0x000fe200078e00ff */
[----:B------:R-:W-:Y:S01]  /*8180*/  @P3 IADD3 R8, R141, -0x2, RZ ;  /* 0xfffffffe8d083810 */ /* 0x000fe20007ffe0ff */
[----:B------:R-:W-:Y:S01]  /*8190*/  IMAD.SHL.U32 R191, R5, 0x2, RZ ;  /* 0x0000000205bf7824 */ /* 0x000fe200078e00ff */
[----:B------:R-:W-:Y:S01]  /*81a0*/  @P3 MOV R10, R210 ;  /* 0x000000d2000a3202 */ /* 0x000fe20000000f00 */
[----:B------:R-:W-:Y:S01]  /*81b0*/  IMAD.SHL.U32 R189, R0, 0x2, RZ ;  /* 0x0000000200bd7824 */ /* 0x000fe200078e00ff */
[----:B------:R-:W-:Y:S01]  /*81c0*/  @P3 SHF.R.S32.HI R2, RZ, 0x1f, R8 ;  /* 0x0000001fff023819 */ /* 0x000fe20000011408 */
[----:B------:R-:W-:Y:S01]  /*81d0*/  IMAD.IADD R190, R194, 0x1, R191 ;  /* 0x00000001c2be7824 */ /* 0x000fe200078e02bf */
[----:B------:R-:W-:Y:S01]  /*81e0*/  ISETP.GE.AND P4, PT, R201, c[0x0][0x1d4], PT ;  /* 0x00007500c9007a0c */ /* 0x000fe20003f86270 */
[----:B------:R-:W-:Y:S01]  /*81f0*/  IMAD.IADD R6, R192, 0x1, R189 ;  /* 0x00000001c0067824 */ /* 0x000fe200078e02bd */
[----:B------:R-:W3:Y:S01]  /*8200*/  LDL R5, [R1+0x4] ;  /* 0x0000040001057983 */ /* 0x000ee20000100800 */
[----:B------:R-:W-:-:S02]  /*8210*/  @P3 IMAD.MOV.U32 R11, RZ, RZ, R215 ;  /* 0x000000ffff0b3224 */ /* 0x000fc400078e00d7 */
[----:B------:R-:W-:Y:S02]  /*8220*/  @P3 IMAD R0, R20, R8, RZ ;  /* 0x0000000814003224 */ /* 0x000fe400078e02ff */
[----:B------:R-:W-:-:S04]  /*8230*/  @P3 IMAD.WIDE.U32 R8, R8, R33, R10 ;  /* 0x0000002108083225 */ /* 0x000fc800078e000a */
[----:B------:R-:W-:Y:S01]  /*8240*/  @P3 IMAD R33, R2, R33, R0 ;  /* 0x0000002102213224 */ /* 0x000fe200078e0200 */
[----:B------:R-:W-:Y:S01]  /*8250*/  @P3 LEA R74, P0, R8, c[0x0][0x1f8], 0x1 ;  /* 0x00007e00084a3a11 */ /* 0x000fe200078008ff */
[----:B------:R-:W-:Y:S01]  /*8260*/  IMAD.MOV.U32 R0, RZ, RZ, 0x40 ;  /* 0x00000040ff007424 */ /* 0x000fe200078e00ff */
[----:B------:R-:W-:Y:S01]  /*8270*/  LDSM.16.M88.4 R12, [R12+0x18100] ;  /* 0x018100000c0c783b */ /* 0x000fe20000000200 */
[----:B------:R-:W-:Y:S01]  /*8280*/  IMAD R188, R3, 0x2, R194 ;  /* 0x0000000203bc7824 */ /* 0x000fe200078e02c2 */
[----:B------:R-:W-:Y:S01]  /*8290*/  @P3 IADD3 R33, R9, R33, RZ ;  /* 0x0000002109213210 */ /* 0x000fe20007ffe0ff */
[----:B------:R-:W-:Y:S01]  /*82a0*/  IMAD R187, R3, 0x2, R190 ;  /* 0x0000000203bb7824 */ /* 0x000fe200078e02be */
[----:B------:R-:W1:Y:S01]  /*82b0*/  LDSM.16.M88.4 R24, [R192+0xc100] ;  /* 0x00c10000c018783b */ /* 0x000e620000000200 */
[----:B------:R-:W-:Y:S02]  /*82c0*/  SEL R193, R0, 0xffffffc0, !P2 ;  /* 0xffffffc000c17807 */ /* 0x000fe40005000000 */
[----:B------:R-:W-:Y:S01]  /*82d0*/  @P3 LEA.HI.X R75, R8, c[0x0][0x1fc], R33, 0x1, P0 ;  /* 0x00007f00084b3a11 */ /* 0x000fe200000f0c21 */
[----:B------:R-:W4:Y:S01]  /*82e0*/  LDSM.16.M88.4 R16, [R192+0xc900] ;  /* 0x00c90000c010783b */ /* 0x000f220000000200 */
[----:B------:R-:W-:Y:S01]  /*82f0*/  @P3 IADD3 R72, P0, R32, R74, RZ ;  /* 0x0000004a20483210 */ /* 0x000fe20007f1e0ff */
[----:B------:R-:W-:Y:S01]  /*8300*/  IMAD.IADD R0, R193, 0x1, R6 ;  /* 0x00000001c1007824 */ /* 0x000fe200078e0206 */
[----:B------:R-:W-:Y:S01]  /*8310*/  IADD3 R2, R192, R193, RZ ;  /* 0x000000c1c0027210 */ /* 0x000fe20007ffe0ff */
[----:B------:R-:W2:Y:S02]  /*8320*/  LDSM.16.M88.4 R60, [R192+0xd100] ;  /* 0x00d10000c03c783b */ /* 0x000ea40000000200 */
[----:B------:R-:W-:-:S02]  /*8330*/  @P3 IMAD.X R73, R44, 0x1, R75, P0 ;  /* 0x000000012c493824 */ /* 0x000fc400000e064b */
[----:B------:R-:W2:Y:S04]  /*8340*/  LDSM.16.M88.4 R68, [R192+0xd900] ;  /* 0x00d90000c044783b */ /* 0x000ea80000000200 */
[----:B------:R-:W-:Y:S04]  /*8350*/  LDSM.16.M88.4 R52, [R190] ;  /* 0x00000000be34783b */ /* 0x000fe80000000200 */
[----:B------:R-:W2:Y:S04]  /*8360*/  LDSM.16.M88.4 R48, [R6+0xc100] ;  /* 0x00c100000630783b */ /* 0x000ea80000000200 */
[----:B------:R-:W2:Y:S04]  /*8370*/  LDSM.16.M88.4 R40, [R6+0xc900] ;  /* 0x00c900000628783b */ /* 0x000ea80000000200 */
[----:B------:R-:W2:Y:S04]  /*8380*/  LDSM.16.M88.4 R36, [R6+0xd100] ;  /* 0x00d100000624783b */ /* 0x000ea80000000200 */
[----:B------:R-:W2:Y:S04]  /*8390*/  LDSM.16.M88.4 R32, [R6+0xd900] ;  /* 0x00d900000620783b */ /* 0x000ea80000000200 */
        /* <DEDUP_REMOVED lines=10> */
[C---:B----4-:R-:W-:Y:S03]  /*8440*/  HMMA.16816.F32.BF16 R20, R12.reuse, R16, RZ ;  /* 0x000000100c14723c */ /* 0x050fe600000418ff */
[----:B------:R1:W-:Y:S04]  /*8450*/  @P3 LDGSTS.E.BYPASS.LTC128B.128 [R140+0xb100], [R72.64+0x100], !P5 ;  /* 0x0b100100488c3fae */ /* 0x0003e8000e901d46 */
[----:B------:R-:W-:Y:S01]  /*8460*/  LDSM.16.M88.4 R44, [R188] ;  /* 0x00000000bc2c783b */ /* 0x000fe20000000200 */
[C---:B--2---:R-:W-:Y:S03]  /*8470*/  HMMA.16816.F32.BF16 R64, R12.reuse, R60, RZ ;  /* 0x0000003c0c40723c */ /* 0x044fe600000418ff */
[----:B------:R-:W2:Y:S04]  /*8480*/  LDSM.16.M88.4 R8, [R2+0xc100] ;  /* 0x00c100000208783b */ /* 0x000ea80000000200 */
[----:B------:R-:W-:Y:S01]  /*8490*/  LDSM.16.M88.4 R76, [R6+0xe100] ;  /* 0x00e10000064c783b */ /* 0x000fe20000000200 */
[C---:B------:R-:W-:Y:S01]  /*84a0*/  HMMA.16816.F32.BF16 R16, R12.reuse, R18, RZ ;  /* 0x000000120c10723c */ /* 0x040fe200000418ff */
[----:B------:R-:W-:Y:S01]  /*84b0*/  IMAD.MOV.U32 R225, RZ, RZ, c[0x0][0x2c4] ;  /* 0x0000b100ffe17624 */ /* 0x000fe200078e00ff */
[----:B------:R-:W-:Y:S01]  /*84c0*/  ULDC UR4, c[0x0][0x324] ;  /* 0x0000c90000047ab9 */ /* 0x000fe20000000800 */
[----:B------:R-:W-:Y:S01]  /*84d0*/  IMAD.MOV.U32 R224, RZ, RZ, c[0x0][0x32c] ;  /* 0x0000cb00ffe07624 */ /* 0x000fe200078e00ff */
[----:B------:R-:W-:Y:S01]  /*84e0*/  LOP3.LUT R226, R226, 0xfffffffd, RZ, 0xc0, !PT ;  /* 0xfffffffde2e27812 */ /* 0x000fe200078ec0ff */
[----:B------:R-:W0:Y:S03]  /*84f0*/  LDGDEPBAR ;  /* 0x00000000000079af */ /* 0x000e260000000000 */
[C---:B------:R-:W-:Y:S01]  /*8500*/  HMMA.16816.F32.BF16 R60, R12.reuse, R62, RZ ;  /* 0x0000003e0c3c723c */ /* 0x040fe200000418ff */
[----:B-1----:R-:W-:Y:S07]  /*8510*/  LDSM.16.M88.4 R72, [R2+0xd900] ;  /* 0x00d900000248783b */ /* 0x002fee0000000200 */
[C---:B------:R-:W-:Y:S08]  /*8520*/  HMMA.16816.F32.BF16 R56, R12.reuse, R68, RZ ;  /* 0x000000440c38723c */ /* 0x040ff000000418ff */
[----:B------:R-:W-:Y:S01]  /*8530*/  HMMA.16816.F32.BF16 R12, R12, R70, RZ ;  /* 0x000000460c0c723c */ /* 0x000fe200000418ff */
[----:B------:R-:W-:Y:S07]  /*8540*/  LDSM.16.M88.4 R68, [R0+0xd900] ;  /* 0x00d900000044783b */ /* 0x000fee0000000200 */
[C---:B------:R-:W-:Y:S08]  /*8550*/  HMMA.16816.F32.BF16 R28, R52.reuse, R48, R28 ;  /* 0x00000030341c723c */ /* 0x040ff0000004181c */
[C---:B------:R-:W-:Y:S01]  /*8560*/  HMMA.16816.F32.BF16 R24, R52.reuse, R50, R24 ;  /* 0x000000323418723c */ /* 0x040fe20000041818 */
[----:B------:R-:W1:Y:S07]  /*8570*/  LDSM.16.M88.4 R48, [R2+0xc900] ;  /* 0x00c900000230783b */ /* 0x000e6e0000000200 */
        /* <DEDUP_REMOVED lines=8> */
[----:B------:R-:W-:Y:S04]  /*8600*/  LDSM.16.M88.4 R12, [R187] ;  /* 0x00000000bb0c783b */ /* 0x000fe80000000200 */
[----:B------:R-:W4:Y:S03]  /*8610*/  LDSM.16.M88.4 R32, [R0+0xc900] ;  /* 0x00c900000020783b */ /* 0x000f260000000200 */
[C---:B--2---:R-:W-:Y:S08]  /*8620*/  HMMA.16816.F32.BF16 R28, R44.reuse, R8, R28 ;  /* 0x000000082c1c723c */ /* 0x044ff0000004181c */
[C---:B------:R-:W-:Y:S01]  /*8630*/  HMMA.16816.F32.BF16 R24, R44.reuse, R10, R24 ;  /* 0x0000000a2c18723c */ /* 0x040fe20000041818 */
[----:B------:R-:W2:Y:S07]  /*8640*/  LDSM.16.M88.4 R8, [R0+0xd100] ;  /* 0x00d100000008783b */ /* 0x000eae0000000200 */
[C---:B-1----:R-:W-:Y:S08]  /*8650*/  HMMA.16816.F32.BF16 R20, R44.reuse, R48, R20 ;  /* 0x000000302c14723c */ /* 0x042ff00000041814 */
[C---:B------:R-:W-:Y:S01]  /*8660*/  HMMA.16816.F32.BF16 R16, R44.reuse, R50, R16 ;  /* 0x000000322c10723c */ /* 0x040fe20000041810 */
[----:B------:R-:W-:Y:S07]  /*8670*/  LDSM.16.M88.4 R48, [R192+0xe100] ;  /* 0x00e10000c030783b */ /* 0x000fee0000000200 */
[C---:B----4-:R-:W-:Y:S08]  /*8680*/  HMMA.16816.F32.BF16 R64, R44.reuse, R36, R64 ;  /* 0x000000242c40723c */ /* 0x050ff00000041840 */
[C---:B------:R-:W-:Y:S01]  /*8690*/  HMMA.16816.F32.BF16 R60, R44.reuse, R38, R60 ;  /* 0x000000262c3c723c */ /* 0x040fe2000004183c */
[----:B------:R-:W1:Y:S07]  /*86a0*/  LDSM.16.M88.4 R36, [R194+0x4000] ;  /* 0x00400000c224783b */ /* 0x000e6e0000000200 */
[C---:B------:R-:W-:Y:S08]  /*86b0*/  HMMA.16816.F32.BF16 R56, R44.reuse, R72, R56 ;  /* 0x000000482c38723c */ /* 0x040ff00000041838 */
[----:B------:R-:W-:Y:S01]  /*86c0*/  HMMA.16816.F32.BF16 R52, R44, R74, R52 ;  /* 0x0000004a2c34723c */ /* 0x000fe20000041834 */
[----:B------:R-:W4:Y:S04]  /*86d0*/  LDSM.16.M88.4 R44, [R192+0xe900] ;  /* 0x00e90000c02c783b */ /* 0x000f280000000200 */
[----:B------:R-:W-:Y:S03]  /*86e0*/  LDSM.16.M88.4 R72, [R6+0xe900] ;  /* 0x00e900000648783b */ /* 0x000fe60000000200 */
[C---:B------:R-:W-:Y:S08]  /*86f0*/  HMMA.16816.F32.BF16 R20, R12.reuse, R32, R20 ;  /* 0x000000200c14723c */ /* 0x040ff00000041814 */
[C---:B------:R-:W-:Y:S01]  /*8700*/  HMMA.16816.F32.BF16 R16, R12.reuse, R34, R16 ;  /* 0x000000220c10723c */ /* 0x040fe20000041810 */
[----:B------:R-:W1:Y:S07]  /*8710*/  LDSM.16.M88.4 R32, [R192+0xf100] ;  /* 0x00f10000c020783b */ /* 0x000e6e0000000200 */
[C---:B------:R-:W-:Y:S08]  /*8720*/  HMMA.16816.F32.BF16 R28, R12.reuse, R40, R28 ;  /* 0x000000280c1c723c */ /* 0x040ff0000004181c */
[C---:B------:R-:W-:Y:S01]  /*8730*/  HMMA.16816.F32.BF16 R24, R12.reuse, R42, R24 ;  /* 0x0000002a0c18723c */ /* 0x040fe20000041818 */
[----:B------:R-:W3:Y:S07]  /*8740*/  LDSM.16.M88.4 R40, [R192+0xf900] ;  /* 0x00f90000c028783b */ /* 0x000eee0000000200 */
[C---:B--2---:R-:W-:Y:S08]  /*8750*/  HMMA.16816.F32.BF16 R64, R12.reuse, R8, R64 ;  /* 0x000000080c40723c */ /* 0x044ff00000041840 */
[C---:B------:R-:W-:Y:S01]  /*8760*/  HMMA.16816.F32.BF16 R60, R12.reuse, R10, R60 ;  /* 0x0000000a0c3c723c */ /* 0x040fe2000004183c */
[----:B------:R-:W2:Y:S07]  /*8770*/  LDSM.16.M88.4 R8, [R190+0x4000] ;  /* 0x00400000be08783b */ /* 0x000eae0000000200 */
[C---:B------:R-:W-:Y:S08]  /*8780*/  HMMA.16816.F32.BF16 R56, R12.reuse, R68, R56 ;  /* 0x000000440c38723c */ /* 0x040ff00000041838 */
[----:B------:R-:W-:Y:S01]  /*8790*/  HMMA.16816.F32.BF16 R52, R12, R70, R52 ;  /* 0x000000460c34723c */ /* 0x000fe20000041834 */
[----:B------:R-:W2:Y:S04]  /*87a0*/  LDSM.16.M88.4 R12, [R6+0xf100] ;  /* 0x00f10000060c783b */ /* 0x000ea80000000200 */
[----:B------:R-:W2:Y:S03]  /*87b0*/  LDSM.16.M88.4 R68, [R6+0xf900] ;  /* 0x00f900000644783b */ /* 0x000ea60000000200 */
[C---:B-1----:R-:W-:Y:S08]  /*87c0*/  HMMA.16816.F32.BF16 R28, R36.reuse, R48, R28 ;  /* 0x00000030241c723c */ /* 0x042ff0000004181c */
[C---:B------:R-:W-:Y:S01]  /*87d0*/  HMMA.16816.F32.BF16 R24, R36.reuse, R50, R24 ;  /* 0x000000322418723c */ /* 0x040fe20000041818 */
[----:B------:R-:W-:Y:S07]  /*87e0*/  LDSM.16.M88.4 R48, [R2+0xe100] ;  /* 0x00e100000230783b */ /* 0x000fee0000000200 */
[C---:B----4-:R-:W-:Y:S08]  /*87f0*/  HMMA.16816.F32.BF16 R20, R36.reuse, R44, R20 ;  /* 0x0000002c2414723c */ /* 0x050ff00000041814 */
[C---:B------:R-:W-:Y:S01]  /*8800*/  HMMA.16816.F32.BF16 R16, R36.reuse, R46, R16 ;  /* 0x0000002e2410723c */ /* 0x040fe20000041810 */
[----:B------:R-:W-:Y:S07]  /*8810*/  LDSM.16.M88.4 R44, [R2+0xe900] ;  /* 0x00e90000022c783b */ /* 0x000fee0000000200 */
[C---:B------:R-:W-:Y:S08]  /*8820*/  HMMA.16816.F32.BF16 R64, R36.reuse, R32, R64 ;  /* 0x000000202440723c */ /* 0x040ff00000041840 */
[C---:B------:R-:W-:Y:S01]  /*8830*/  HMMA.16816.F32.BF16 R60, R36.reuse, R34, R60 ;  /* 0x00000022243c723c */ /* 0x040fe2000004183c */
[----:B------:R-:W1:Y:S07]  /*8840*/  LDSM.16.M88.4 R32, [R188+0x4000] ;  /* 0x00400000bc20783b */ /* 0x000e6e0000000200 */
[C---:B---3--:R-:W-:Y:S08]  /*8850*/  HMMA.16816.F32.BF16 R56, R36.reuse, R40, R56 ;  /* 0x000000282438723c */ /* 0x048ff00000041838 */
[----:B------:R-:W-:Y:S01]  /*8860*/  HMMA.16816.F32.BF16 R52, R36, R42, R52 ;  /* 0x0000002a2434723c */ /* 0x000fe20000041834 */
[----:B------:R-:W3:Y:S04]  /*8870*/  LDSM.16.M88.4 R40, [R2+0xf100] ;  /* 0x00f100000228783b */ /* 0x000ee80000000200 */
[----:B------:R-:W4:Y:S03]  /*8880*/  LDSM.16.M88.4 R36, [R2+0xf900] ;  /* 0x00f900000224783b */ /* 0x000f260000000200 */
[C---:B--2---:R-:W-:Y:S08]  /*8890*/  HMMA.16816.F32.BF16 R28, R8.reuse, R76, R28 ;  /* 0x0000004c081c723c */ /* 0x044ff0000004181c */
[C---:B------:R-:W-:Y:S01]  /*88a0*/  HMMA.16816.F32.BF16 R24, R8.reuse, R78, R24 ;  /* 0x0000004e0818723c */ /* 0x040fe20000041818 */
[----:B------:R-:W-:Y:S07]  /*88b0*/  LDSM.16.M88.4 R76, [R187+0x4000] ;  /* 0x00400000bb4c783b */ /* 0x000fee0000000200 */
[C---:B------:R-:W-:Y:S08]  /*88c0*/  HMMA.16816.F32.BF16 R20, R8.reuse, R72, R20 ;  /* 0x000000480814723c */ /* 0x040ff00000041814 */
[C---:B------:R-:W-:Y:S01]  /*88d0*/  HMMA.16816.F32.BF16 R16, R8.reuse, R74, R16 ;  /* 0x0000004a0810723c */ /* 0x040fe20000041810 */
[----:B------:R-:W-:Y:S07]  /*88e0*/  LDSM.16.M88.4 R72, [R0+0xf100] ;  /* 0x00f100000048783b */ /* 0x000fee0000000200 */
[C---:B------:R-:W-:Y:S08]  /*88f0*/  HMMA.16816.F32.BF16 R64, R8.reuse, R12, R64 ;  /* 0x0000000c0840723c */ /* 0x040ff00000041840 */
        /* <DEDUP_REMOVED lines=9> */
[C---:B------:R-:W-:Y:S08]  /*8990*/  HMMA.16816.F32.BF16 R20, R32.reuse, R44, R20 ;  /* 0x0000002c2014723c */ /* 0x040ff00000041814 */
[C---:B------:R-:W-:Y:S01]  /*89a0*/  HMMA.16816.F32.BF16 R16, R32.reuse, R46, R16 ;  /* 0x0000002e2010723c */ /* 0x040fe20000041810 */
[----:B------:R-:W1:Y:S07]  /*89b0*/  LDSM.16.M88.4 R44, [R192+0x10100] ;  /* 0x01010000c02c783b */ /* 0x000e6e0000000200 */
[C---:B---3--:R-:W-:Y:S08]  /*89c0*/  HMMA.16816.F32.BF16 R64, R32.reuse, R40, R64 ;  /* 0x000000282040723c */ /* 0x048ff00000041840 */
[C---:B------:R-:W-:Y:S01]  /*89d0*/  HMMA.16816.F32.BF16 R60, R32.reuse, R42, R60 ;  /* 0x0000002a203c723c */ /* 0x040fe2000004183c */
[----:B------:R-:W3:Y:S07]  /*89e0*/  LDSM.16.M88.4 R40, [R192+0x10900] ;  /* 0x01090000c028783b */ /* 0x000eee0000000200 */
[C---:B----4-:R-:W-:Y:S08]  /*89f0*/  HMMA.16816.F32.BF16 R56, R32.reuse, R36, R56 ;  /* 0x000000242038723c */ /* 0x050ff00000041838 */
[----:B------:R-:W-:Y:S01]  /*8a00*/  HMMA.16816.F32.BF16 R52, R32, R38, R52 ;  /* 0x000000262034723c */ /* 0x000fe20000041834 */
[----:B------:R-:W4:Y:S04]  /*8a10*/  LDSM.16.M88.4 R36, [R192+0x11100] ;  /* 0x01110000c024783b */ /* 0x000f280000000200 */
[----:B------:R-:W1:Y:S03]  /*8a20*/  LDSM.16.M88.4 R32, [R192+0x11900] ;  /* 0x01190000c020783b */ /* 0x000e660000000200 */
        /* <DEDUP_REMOVED lines=15> */
[C---:B---3--:R-:W-:Y:S08]  /*8b20*/  HMMA.16816.F32.BF16 R20, R48.reuse, R40, R20 ;  /* 0x000000283014723c */ /* 0x048ff00000041814 */
[C---:B------:R-:W-:Y:S01]  /*8b30*/  HMMA.16816.F32.BF16 R68, R48.reuse, R42, R16 ;  /* 0x0000002a3044723c */ /* 0x040fe20000041810 */
[----:B------:R-:W-:Y:S04]  /*8b40*/  LDSM.16.M88.4 R40, [R188+0x8000] ;  /* 0x00800000bc28783b */ /* 0x000fe80000000200 */
[----:B------:R-:W-:Y:S03]  /*8b50*/  LDSM.16.M88.4 R16, [R2+0x10100] ;  /* 0x010100000210783b */ /* 0x000fe60000000200 */
[C---:B----4-:R-:W-:Y:S08]  /*8b60*/  HMMA.16816.F32.BF16 R64, R48.reuse, R36, R64 ;  /* 0x000000243040723c */ /* 0x050ff00000041840 */
[C---:B------:R-:W-:Y:S01]  /*8b70*/  HMMA.16816.F32.BF16 R60, R48.reuse, R38, R60 ;  /* 0x00000026303c723c */ /* 0x040fe2000004183c */
[----:B------:R-:W-:Y:S07]  /*8b80*/  LDSM.16.M88.4 R36, [R0+0x10100] ;  /* 0x010100000024783b */ /* 0x000fee0000000200 */
[C---:B------:R-:W-:Y:S08]  /*8b90*/  HMMA.16816.F32.BF16 R56, R48.reuse, R32, R56 ;  /* 0x000000203038723c */ /* 0x040ff00000041838 */
[----:B------:R-:W-:Y:S01]  /*8ba0*/  HMMA.16816.F32.BF16 R52, R48, R34, R52 ;  /* 0x000000223034723c */ /* 0x000fe20000041834 */
[----:B------:R-:W2:Y:S04]  /*8bb0*/  LDSM.16.M88.4 R48, [R2+0x10900] ;  /* 0x010900000230783b */ /* 0x000ea80000000200 */
[----:B------:R-:W-:Y:S03]  /*8bc0*/  LDSM.16.M88.4 R32, [R187+0x8000] ;  /* 0x00800000bb20783b */ /* 0x000fe60000000200 */
[C---:B-1----:R-:W-:Y:S08]  /*8bd0*/  HMMA.16816.F32.BF16 R20, R12.reuse, R44, R20 ;  /* 0x0000002c0c14723c */ /* 0x042ff00000041814 */
[C---:B------:R-:W-:Y:S01]  /*8be0*/  HMMA.16816.F32.BF16 R68, R12.reuse, R46, R68 ;  /* 0x0000002e0c44723c */ /* 0x040fe20000041844 */
[----:B------:R-:W-:Y:S07]  /*8bf0*/  LDSM.16.M88.4 R44, [R2+0x11100] ;  /* 0x01110000022c783b */ /* 0x000fee0000000200 */
[C---:B------:R-:W-:Y:S08]  /*8c00*/  HMMA.16816.F32.BF16 R28, R12.reuse, R8, R28 ;  /* 0x000000080c1c723c */ /* 0x040ff0000004181c */
[C---:B------:R-:W-:Y:S01]  /*8c10*/  HMMA.16816.F32.BF16 R24, R12.reuse, R10, R24 ;  /* 0x0000000a0c18723c */ /* 0x040fe20000041818 */
[----:B------:R-:W1:Y:S07]  /*8c20*/  LDSM.16.M88.4 R8, [R0+0x10900] ;  /* 0x010900000008783b */ /* 0x000e6e0000000200 */
[----:B------:R-:W-:Y:S08]  /*8c30*/  HMMA.16816.F32.BF16 R64, R12, R72, R64 ;  /* 0x000000480c40723c */ /* 0x000ff00000041840 */
[----:B--2---:R-:W-:Y:S08]  /*8c40*/  HMMA.16816.F32.BF16 R20, R40, R48, R20 ;  /* 0x000000302814723c */ /* 0x004ff00000041814 */
[C---:B------:R-:W-:Y:S08]  /*8c50*/  HMMA.16816.F32.BF16 R60, R12.reuse, R74, R60 ;  /* 0x0000004a0c3c723c */ /* 0x040ff0000004183c */
[C---:B------:R-:W-:Y:S08]  /*8c60*/  HMMA.16816.F32.BF16 R56, R12.reuse, R76, R56 ;  /* 0x0000004c0c38723c */ /* 0x040ff00000041838 */
[----:B------:R-:W-:Y:S01]  /*8c70*/  HMMA.16816.F32.BF16 R52, R12, R78, R52 ;  /* 0x0000004e0c34723c */ /* 0x000fe20000041834 */
[----:B------:R-:W2:Y:S07]  /*8c80*/  LDSM.16.M88.4 R12, [R2+0x11900] ;  /* 0x01190000020c783b */ /* 0x000eae0000000200 */
[C---:B------:R-:W-:Y:S08]  /*8c90*/  HMMA.16816.F32.BF16 R68, R40.reuse, R50, R68 ;  /* 0x000000322844723c */ /* 0x040ff00000041844 */
[C---:B------:R-:W-:Y:S08]  /*8ca0*/  HMMA.16816.F32.BF16 R28, R40.reuse, R16, R28 ;  /* 0x00000010281c723c */ /* 0x040ff0000004181c */
[----:B------:R-:W-:Y:S01]  /*8cb0*/  HMMA.16816.F32.BF16 R24, R40, R18, R24 ;  /* 0x000000122818723c */ /* 0x000fe20000041818 */
[----:B------:R-:W3:Y:S07]  /*8cc0*/  LDSM.16.M88.4 R16, [R0+0x11100] ;  /* 0x011100000010783b */ /* 0x000eee0000000200 */
[C---:B-1----:R-:W-:Y:S08]  /*8cd0*/  HMMA.16816.F32.BF16 R20, R32.reuse, R8, R20 ;  /* 0x000000082014723c */ /* 0x042ff00000041814 */
[C---:B------:R-:W-:Y:S01]  /*8ce0*/  HMMA.16816.F32.BF16 R68, R32.reuse, R10, R68 ;  /* 0x0000000a2044723c */ /* 0x040fe20000041844 */
[----:B------:R-:W1:Y:S07]  /*8cf0*/  LDSM.16.M88.4 R8, [R0+0x11900] ;  /* 0x011900000008783b */ /* 0x000e6e0000000200 */
[----:B------:R-:W-:Y:S08]  /*8d00*/  HMMA.16816.F32.BF16 R28, R32, R36, R28 ;  /* 0x00000024201c723c */ /* 0x000ff0000004181c */
[C---:B------:R-:W-:Y:S08]  /*8d10*/  HMMA.16816.F32.BF16 R60, R40.reuse, R46, R60 ;  /* 0x0000002e283c723c */ /* 0x040ff0000004183c */
[C---:B------:R-:W-:Y:S08]  /*8d20*/  HMMA.16816.F32.BF16 R64, R40.reuse, R44, R64 ;  /* 0x0000002c2840723c */ /* 0x040ff00000041840 */
[----:B--2---:R-:W-:Y:S01]  /*8d30*/  HMMA.16816.F32.BF16 R56, R40, R12, R56 ;  /* 0x0000000c2838723c */ /* 0x004fe20000041838 */
[----:B------:R-:W-:-:S06]  /*8d40*/  FMUL.FTZ R30, R30, c[0x0][0x320] ;  /* 0x0000c8001e1e7a20 */ /* 0x000fcc0000410000 */
[----:B------:R-:W-:Y:S01]  /*8d50*/  FMUL.FTZ R13, R20, c[0x0][0x320] ;  /* 0x0000c800140d7a20 */ /* 0x000fe20000410000 */
[----:B-----5:R-:W-:Y:S01]  /*8d60*/  SHF.R.S32.HI R20, RZ, 0x1f, R81 ;  /* 0x0000001fff147819 */ /* 0x020fe20000011451 */
[----:B---3--:R-:W-:Y:S01]  /*8d70*/  HMMA.16816.F32.BF16 R60, R32, R18, R60 ;  /* 0x00000012203c723c */ /* 0x008fe2000004183c */
[----:B------:R2:W3:Y:S06]  /*8d80*/  MUFU.TANH R2, R30 ;  /* 0x0000001e00027308 */ /* 0x0004ec0000002400 */
[CC--:B------:R-:W-:Y:S01]  /*8d90*/  LEA.HI R18, R20.reuse, R81.reuse, RZ, 0x2 ;  /* 0x0000005114127211 */ /* 0x0c0fe200078f10ff */
[----:B------:R-:W-:Y:S07]  /*8da0*/  HMMA.16816.F32.BF16 R52, R40, R14, R52 ;  /* 0x0000000e2834723c */ /* 0x000fee0000041834 */
[----:B------:R-:W-:-:S02]  /*8db0*/  LEA.HI R15, R20, R81, RZ, 0x5 ;  /* 0x00000051140f7211 */ /* 0x000fc400078f28ff */
[----:B------:R-:W-:Y:S02]  /*8dc0*/  LOP3.LUT R20, R18, 0xfffffffc, RZ, 0xc0, !PT ;  /* 0xfffffffc12147812 */ /* 0x000fe400078ec0ff */
[----:B--2---:R-:W-:Y:S01]  /*8dd0*/  LOP3.LUT R30, R15, 0xffffffe0, RZ, 0xc0, !PT ;  /* 0xffffffe00f1e7812 */ /* 0x004fe200078ec0ff */
[----:B------:R-:W-:Y:S07]  /*8de0*/  HMMA.16816.F32.BF16 R64, R32, R16, R64 ;  /* 0x000000102040723c */ /* 0x000fee0000041840 */
[----:B------:R-:W-:-:S02]  /*8df0*/  SHF.R.S32.HI R16, RZ, 0x5, R15 ;  /* 0x00000005ff107819 */ /* 0x000fc4000001140f */
[----:B------:R-:W-:Y:S02]  /*8e00*/  SHF.R.S32.HI R17, RZ, 0x1f, R15 ;  /* 0x0000001fff117819 */ /* 0x000fe4000001140f */
[C---:B------:R-:W-:Y:S01]  /*8e10*/  IADD3 R15, R81.reuse, -R30, RZ ;  /* 0x8000001e510f7210 */ /* 0x040fe20007ffe0ff */
[----:B------:R-:W-:Y:S01]  /*8e20*/  IMAD.IADD R81, R81, 0x1, -R20 ;  /* 0x0000000151517824 */ /* 0x000fe200078e0a14 */
[----:B-1----:R-:W-:Y:S01]  /*8e30*/  HMMA.16816.F32.BF16 R56, R32, R8, R56 ;  /* 0x000000082038723c */ /* 0x002fe20000041838 */
[----:B------:R-:W-:Y:S02]  /*8e40*/  LEA.HI R17, R17, R16, RZ, 0x3 ;  /* 0x0000001011117211 */ /* 0x000fe400078f18ff */
[----:B------:R-:W-:-:S04]  /*8e50*/  SHF.R.S32.HI R20, RZ, 0x1f, R15 ;  /* 0x0000001fff147819 */ /* 0x000fc8000001140f */
[----:B------:R-:W-:Y:S02]  /*8e60*/  LEA.HI R8, R81, R81, RZ, 0x1 ;  /* 0x0000005151087211 */ /* 0x000fe400078f08ff */
[----:B------:R-:W-:Y:S02]  /*8e70*/  LOP3.LUT R17, R17, 0xffffff8, RZ, 0xc0, !PT ;  /* 0x0ffffff811117812 */ /* 0x000fe400078ec0ff */
[----:B------:R-:W-:Y:S02]  /*8e80*/  LOP3.LUT R8, R8, 0x1ffffffe, RZ, 0xc0, !PT ;  /* 0x1ffffffe08087812 */ /* 0x000fe400078ec0ff */
[----:B------:R-:W-:Y:S01]  /*8e90*/  LEA.HI R9, R20, R15, RZ, 0x2 ;  /* 0x0000000f14097211 */ /* 0x000fe200078f10ff */
[----:B------:R-:W-:Y:S01]  /*8ea0*/  IMAD.IADD R218, R16, 0x1, -R17 ;  /* 0x0000000110da7824 */ /* 0x000fe200078e0a11 */
[----:B------:R-:W-:Y:S01]  /*8eb0*/  ISETP.NE.AND P0, PT, R225, 0x1, PT ;  /* 0x00000001e100780c */ /* 0x000fe20003f05270 */
[----:B------:R-:W-:Y:S01]  /*8ec0*/  IMAD.IADD R209, R81, 0x1, -R8 ;  /* 0x0000000151d17824 */ /* 0x000fe200078e0a08 */
[----:B------:R-:W-:-:S02]  /*8ed0*/  SHF.R.S32.HI R220, RZ, 0x2, R9 ;  /* 0x00000002ffdc7819 */ /* 0x000fc40000011409 */
[----:B------:R-:W-:Y:S01]  /*8ee0*/  SHF.L.U32 R218, R218, 0x4, RZ ;  /* 0x00000004dada7819 */ /* 0x000fe200000006ff */
[----:B------:R-:W-:Y:S02]  /*8ef0*/  IMAD.SHL.U32 R209, R209, 0x8, RZ ;  /* 0x00000008d1d17824 */ /* 0x000fe400078e00ff */
[----:B------:R-:W-:Y:S01]  /*8f00*/  IMAD R5, R5, 0x80, R220 ;  /* 0x0000008005057824 */ /* 0x000fe200078e02dc */
[----:B------:R-:W-:Y:S04]  /*8f10*/  HMMA.16816.F32.BF16 R24, R32, R38, R24 ;  /* 0x000000262018723c */ /* 0x000fe80000041818 */
[----:B------:R-:W-:-:S04]  /*8f20*/  IADD3 R8, R209, R5, R218 ;  /* 0x00000005d1087210 */ /* 0x000fc80007ffe0da */
[----:B------:R-:W-:Y:S01]  /*8f30*/  HMMA.16816.F32.BF16 R52, R32, R10, R52 ;  /* 0x0000000a2034723c */ /* 0x000fe20000041834 */
[----:B------:R-:W-:-:S05]  /*8f40*/  @P0 IMAD.HI.U32 R5, R8, c[0x0][0x2c8], RZ ;  /* 0x0000b20008050a27 */ /* 0x000fca00078e00ff */
[----:B------:R-:W-:Y:S02]  /*8f50*/  @P0 SHF.R.U32.HI R8, RZ, c[0x0][0x2cc], R5 ;  /* 0x0000b300ff080a19 */ /* 0x000fe40000011605 */
[----:B------:R-:W-:-:S03]  /*8f60*/  LOP3.LUT R10, R9, 0x7ffffffc, RZ, 0xc0, !PT ;  /* 0x7ffffffc090a7812 */ /* 0x000fc600078ec0ff */
[----:B------:R-:W1:Y:S01]  /*8f70*/  SHFL.IDX PT, R5, R8, RZ, 0x1c1f ;  /* 0x001c1fff08057589 */ /* 0x000e6200000e0000 */
[----:B------:R-:W-:Y:S01]  /*8f80*/  IADD3 R219, R15, -R10, RZ ;  /* 0x8000000a0fdb7210 */ /* 0x000fe20007ffe0ff */
[----:B------:R-:W-:Y:S02]  /*8f90*/  FMUL.FTZ R6, R28, c[0x0][0x320] ;  /* 0x0000c8001c067a20 */ /* 0x000fe40000410000 */
[----:B------:R-:W-:Y:S02]  /*8fa0*/  FMUL.FTZ R28, R29, c[0x0][0x320] ;  /* 0x0000c8001d1c7a20 */ /* 0x000fe40000410000 */
[----:B------:R-:W-:Y:S02]  /*8fb0*/  FMUL.FTZ R24, R24, c[0x0][0x320] ;  /* 0x0000c80018187a20 */ /* 0x000fe40000410000 */
[----:B------:R-:W-:Y:S02]  /*8fc0*/  FMUL.FTZ R12, R25, c[0x0][0x320] ;  /* 0x0000c800190c7a20 */ /* 0x000fe40000410000 */
[----:B------:R-:W-:-:S02]  /*8fd0*/  FMUL.FTZ R14, R68, c[0x0][0x320] ;  /* 0x0000c800440e7a20 */ /* 0x000fc40000410000 */
[----:B------:R-:W-:Y:S01]  /*8fe0*/  FMUL.FTZ R18, R69, c[0x0][0x320] ;  /* 0x0000c80045127a20 */ /* 0x000fe20000410000 */
[----:B------:R-:W-:Y:S01]  /*8ff0*/  IADD3 R10, R199, 0x1, -R82 ;  /* 0x00000001c70a7810 */ /* 0x000fe20007ffe852 */
[----:B------:R-:W-:Y:S01]  /*9000*/  IMAD.SHL.U32 R219, R219, 0x2, RZ ;  /* 0x00000002dbdb7824 */ /* 0x000fe200078e00ff */
[----:B------:R-:W-:Y:S01]  /*9010*/  ISETP.GE.AND P4, PT, R224, 0x1, PT ;  /* 0x00000001e000780c */ /* 0x000fe20003f86270 */
[----:B------:R-:W-:Y:S02]  /*9020*/  FMUL.FTZ R60, R60, c[0x0][0x320] ;  /* 0x0000c8003c3c7a20 */ /* 0x000fe40000410000 */
[----:B------:R-:W-:Y:S02]  /*9030*/  FMUL.FTZ R61, R61, c[0x0][0x320] ;  /* 0x0000c8003d3d7a20 */ /* 0x000fe40000410000 */
[----:B------:R-:W-:Y:S02]  /*9040*/  FMUL.FTZ R65, R65, c[0x0][0x320] ;  /* 0x0000c80041417a20 */ /* 0x000fe40000410000 */
[----:B------:R-:W-:-:S02]  /*9050*/  FMUL.FTZ R64, R64, c[0x0][0x320] ;  /* 0x0000c80040407a20 */ /* 0x000fc40000410000 */
[----:B------:R-:W-:Y:S02]  /*9060*/  FMUL.FTZ R56, R56, c[0x0][0x320] ;  /* 0x0000c80038387a20 */ /* 0x000fe40000410000 */
[----:B------:R-:W-:Y:S02]  /*9070*/  FMUL.FTZ R57, R57, c[0x0][0x320] ;  /* 0x0000c80039397a20 */ /* 0x000fe40000410000 */
[----:B------:R-:W-:Y:S02]  /*9080*/  FMUL.FTZ R52, R52, c[0x0][0x320] ;  /* 0x0000c80034347a20 */ /* 0x000fe40000410000 */
[----:B------:R-:W-:Y:S01]  /*9090*/  FMUL.FTZ R53, R53, c[0x0][0x320] ;  /* 0x0000c80035357a20 */ /* 0x000fe20000410000 */
[----:B------:R-:W2:Y:S01]  /*90a0*/  MUFU.TANH R6, R6 ;  /* 0x0000000600067308 */ /* 0x000ea20000002400 */
[----:B------:R-:W-:Y:S01]  /*90b0*/  IADD3 R10, -R206, R10, -R219 ;  /* 0x0000000ace0a7210 */ /* 0x000fe20007ffe9db */
[----:B------:R-:W-:Y:S01]  /*90c0*/  ULOP3.LUT UR4, URZ, UR4, URZ, 0x33, !UPT ;  /* 0x000000043f047292 */ /* 0x000fe2000f8e333f */
[----:B------:R-:W-:Y:S01]  /*90d0*/  FMUL.FTZ R21, R21, c[0x0][0x320] ;  /* 0x0000c80015157a20 */ /* 0x000fe20000410000 */
[----:B------:R-:W-:-:S04]  /*90e0*/  @P0 LOP3.LUT R226, R226, 0x2, RZ, 0xfc, !PT ;  /* 0x00000002e2e20812 */ /* 0x000fc800078efcff */
[----:B------:R-:W4:Y:S01]  /*90f0*/  MUFU.TANH R28, R28 ;  /* 0x0000001c001c7308 */ /* 0x000f220000002400 */
[----:B------:R-:W-:-:S07]  /*9100*/  IADD3 R20, R10, c[0x0][0x328], RZ ;  /* 0x0000ca000a147a10 */ /* 0x000fce0007ffe0ff */
[----:B------:R-:W1:Y:S01]  /*9110*/  MUFU.TANH R24, R24 ;  /* 0x0000001800187308 */ /* 0x000e620000002400 */
[----:B------:R-:W-:-:S07]  /*9120*/  IADD3 R10, R10, UR4, RZ ;  /* 0x000000040a0a7c10 */ /* 0x000fce000fffe0ff */
[----:B------:R-:W1:Y:S08]  /*9130*/  MUFU.TANH R12, R12 ;  /* 0x0000000c000c7308 */ /* 0x000e700000002400 */
        /* <DEDUP_REMOVED lines=9> */
[----:B------:R-:W2:Y:S08]  /*91d0*/  MUFU.TANH R139, R52 ;  /* 0x00000034008b7308 */ /* 0x000eb00000002400 */
[----:B------:R-:W2:Y:S01]  /*91e0*/  MUFU.TANH R137, R53 ;  /* 0x0000003500897308 */ /* 0x000ea20000002400 */
[----:B-1----:R-:W-:-:S02]  /*91f0*/  IADD3 R16, R20, R5, RZ ;  /* 0x0000000514107210 */ /* 0x002fc40007ffe0ff */
[----:B------:R-:W-:-:S05]  /*9200*/  LOP3.LUT R226, R226, 0xfffffffb, RZ, 0xc0, !PT ;  /* 0xfffffffbe2e27812 */ /* 0x000fca00078ec0ff */
[----:B------:R1:W1:Y:S01]  /*9210*/  MUFU.TANH R0, R21 ;  /* 0x0000001500007308 */ /* 0x0002620000002400 */
[----:B------:R-:W-:Y:S01]  /*9220*/  @P4 LOP3.LUT R226, R226, 0x4, RZ, 0xfc, !PT ;  /* 0x00000004e2e24812 */ /* 0x000fe200078efcff */
[----:B------:R-:W-:Y:S01]  /*9230*/  IMAD.IADD R25, R10, 0x1, R5 ;  /* 0x000000010a197824 */ /* 0x000fe200078e0205 */
[----:B-1----:R-:W-:-:S04]  /*9240*/  IADD3 R21, -R219, R199, -R82 ;  /* 0x000000c7db157210 */ /* 0x002fc80007ffe952 */
[----:B------:R-:W-:Y:S01]  /*9250*/  IMNMX R29, R21, R16, PT ;  /* 0x00000010151d7217 */ /* 0x000fe20003800200 */
[----:B------:R-:W-:Y:S05]  /*9260*/  @!P4 BRA `(.L_x_991) ;  /* 0x000001300000c947 */ /* 0x000fea0003800000 */
[----:B--234-:R-:W-:Y:S01]  /*9270*/  IADD3 R9, -R206, R199, R5 ;  /* 0x000000c7ce097210 */ /* 0x01cfe20007ffe105 */
[----:B------:R-:W-:Y:S03]  /*9280*/  BSSY B0, `(.L_x_992) ;  /* 0x000000c000007945 */ /* 0x000fe60003800000 */
        /* <DEDUP_REMOVED lines=8> */
.L_x_993:
[----:B------:R-:W-:-:S13]  /*9310*/  ISETP.NE.AND P0, PT, R224, 0x1, PT ;  /* 0x00000001e000780c */ /* 0x000fda0003f05270 */
[----:B------:R-:W-:-:S05]  /*9320*/  @P0 IMAD.HI.U32 R5, R9, c[0x0][0x330], RZ ;  /* 0x0000cc0009050a27 */ /* 0x000fca00078e00ff */
[----:B------:R-:W-:Y:S02]  /*9330*/  @P0 SHF.R.U32.HI R9, RZ, c[0x0][0x334], R5 ;  /* 0x0000cd00ff090a19 */ /* 0x000fe40000011605 */
.L_x_994:
[----:B------:R-:W-:Y:S05]  /*9340*/  BSYNC B0 ;  /* 0x0000000000007941 */ /* 0x000fea0003800000 */
.L_x_992:
[----:B------:R-:W-:-:S04]  /*9350*/  IMAD R30, R9, c[0x0][0x32c], -R82 ;  /* 0x0000cb00091e7a24 */ /* 0x000fc800078e0a52 */
[----:B------:R-:W-:-:S05]  /*9360*/  IMAD.IADD R30, R30, 0x1, -R219 ;  /* 0x000000011e1e7824 */ /* 0x000fca00078e0adb */
[----:B------:R-:W-:Y:S02]  /*9370*/  IADD3 R16, R30, c[0x0][0x32c], RZ ;  /* 0x0000cb001e107a10 */ /* 0x000fe40007ffe0ff */
[----:B------:R-:W-:Y:S02]  /*9380*/  IMNMX R25, R25, R30, !PT ;  /* 0x0000001e19197217 */ /* 0x000fe40007800200 */
[----:B------:R-:W-:Y:S02]  /*9390*/  IMNMX R29, R29, R16, PT ;  /* 0x000000101d1d7217 */ /* 0x000fe40003800200 */
.L_x_991:
[----:B--234-:R-:W-:Y:S01]  /*93a0*/  ISETP.GT.AND P2, PT, R141, RZ, PT ;  /* 0x000000ff8d00720c */ /* 0x01cfe20003f44270 */
[----:B------:R-:W-:Y:S02]  /*93b0*/  FMUL.FTZ R27, R27, c[0x0][0x320] ;  /* 0x0000c8001b1b7a20 */ /* 0x000fe40000410000 */
[----:B------:R-:W-:Y:S01]  /*93c0*/  FMUL.FTZ R58, R58, c[0x0][0x320] ;  /* 0x0000c8003a3a7a20 */ /* 0x000fe20000410000 */
[----:B------:R-:W-:Y:S01]  /*93d0*/  ISETP.GT.AND P0, PT, R25, RZ, P2 ;  /* 0x000000ff1900720c */ /* 0x000fe20001704270 */
[----:B------:R-:W-:Y:S01]  /*93e0*/  FMUL.FTZ R59, R59, c[0x0][0x320] ;  /* 0x0000c8003b3b7a20 */ /* 0x000fe20000410000 */
[----:B------:R1:W2:Y:S01]  /*93f0*/  MUFU.TANH R152, R27 ;  /* 0x0000001b00987308 */ /* 0x0002a20000002400 */
[----:B------:R-:W-:Y:S01]  /*9400*/  FMUL.FTZ R54, R54, c[0x0][0x320] ;  /* 0x0000c80036367a20 */ /* 0x000fe20000410000 */
[----:B------:R-:W-:Y:S01]  /*9410*/  ISETP.LT.OR P0, PT, R29, 0x1, P0 ;  /* 0x000000011d00780c */ /* 0x000fe20000701670 */
[----:B------:R-:W-:-:S02]  /*9420*/  FMUL.FTZ R55, R55, c[0x0][0x320] ;  /* 0x0000c80037377a20 */ /* 0x000fc40000410000 */
[----:B------:R-:W-:Y:S01]  /*9430*/  FMUL.FTZ R66, R66, c[0x0][0x320] ;  /* 0x0000c80042427a20 */ /* 0x000fe20000410000 */
[----:B------:R-:W-:Y:S01]  /*9440*/  FSEL R16, R6, -INF , !P0 ;  /* 0xff80000006107808 */ /* 0x000fe20004000000 */
[----:B------:R-:W-:Y:S01]  /*9450*/  FMUL.FTZ R6, R26, c[0x0][0x320] ;  /* 0x0000c8001a067a20 */ /* 0x000fe20000410000 */
[----:B------:R-:W-:Y:S01]  /*9460*/  ISETP.GT.AND P0, PT, R25, 0x1, P2 ;  /* 0x000000011900780c */ /* 0x000fe20001704270 */
[----:B------:R-:W-:Y:S01]  /*9470*/  FMUL.FTZ R67, R67, c[0x0][0x320] ;  /* 0x0000c80043437a20 */ /* 0x000fe20000410000 */
[----:B------:R1:W3:Y:S01]  /*9480*/  MUFU.TANH R176, R58 ;  /* 0x0000003a00b07308 */ /* 0x0002e20000002400 */
[----:B------:R-:W-:Y:S01]  /*9490*/  FMUL.FTZ R62, R62, c[0x0][0x320] ;  /* 0x0000c8003e3e7a20 */ /* 0x000fe20000410000 */
[----:B------:R-:W-:Y:S01]  /*94a0*/  ISETP.LT.OR P0, PT, R29, 0x2, P0 ;  /* 0x000000021d00780c */ /* 0x000fe20000701670 */
[----:B------:R-:W-:-:S03]  /*94b0*/  FMUL.FTZ R63, R63, c[0x0][0x320] ;  /* 0x0000c8003f3f7a20 */ /* 0x000fc60000410000 */
[----:B------:R-:W-:Y:S02]  /*94c0*/  FSEL R19, R28, -INF , !P0 ;  /* 0xff8000001c137808 */ /* 0x000fe40004000000 */
[----:B------:R-:W-:Y:S01]  /*94d0*/  ISETP.GT.AND P0, PT, R25, 0x8, P2 ;  /* 0x000000081900780c */ /* 0x000fe20001704270 */
[----:B------:R1:W4:Y:S03]  /*94e0*/  MUFU.TANH R138, R59 ;  /* 0x0000003b008a7308 */ /* 0x0003260000002400 */
[----:B------:R-:W-:-:S04]  /*94f0*/  ISETP.LT.OR P0, PT, R29, 0x9, P0 ;  /* 0x000000091d00780c */ /* 0x000fc80000701670 */
[----:B------:R-:W-:Y:S01]  /*9500*/  FSEL R17, R24, -INF , !P0 ;  /* 0xff80000018117808 */ /* 0x000fe20004000000 */
[----:B------:R-:W-:Y:S01]  /*9510*/  FMUL.FTZ R24, R70, c[0x0][0x320] ;  /* 0x0000c80046187a20 */ /* 0x000fe20000410000 */
[----:B------:R-:W-:Y:S01]  /*9520*/  ISETP.GT.AND P0, PT, R25, 0x9, P2 ;  /* 0x000000091900780c */ /* 0x000fe20001704270 */
[----:B------:R1:W1:Y:S03]  /*9530*/  MUFU.TANH R136, R54 ;  /* 0x0000003600887308 */ /* 0x0002660000002400 */
[----:B------:R-:W-:-:S04]  /*9540*/  ISETP.LT.OR P0, PT, R29, 0xa, P0 ;  /* 0x0000000a1d00780c */ /* 0x000fc80000701670 */
[----:B------:R-:W-:Y:S01]  /*9550*/  FSEL R15, R12, -INF , !P0 ;  /* 0xff8000000c0f7808 */ /* 0x000fe20004000000 */
[----:B------:R-:W-:Y:S01]  /*9560*/  FMUL.FTZ R12, R23, c[0x0][0x320] ;  /* 0x0000c800170c7a20 */ /* 0x000fe20000410000 */
[----:B------:R-:W-:Y:S01]  /*9570*/  ISETP.GT.AND P0, PT, R25, 0x10, P2 ;  /* 0x000000101900780c */ /* 0x000fe20001704270 */
[----:B------:R-:W1:Y:S03]  /*9580*/  MUFU.TANH R24, R24 ;  /* 0x0000001800187308 */ /* 0x000e660000002400 */
[----:B------:R-:W-:-:S04]  /*9590*/  ISETP.LT.OR P0, PT, R29, 0x11, P0 ;  /* 0x000000111d00780c */ /* 0x000fc80000701670 */
[----:B------:R-:W-:Y:S01]  /*95a0*/  FSEL R13, R13, -INF , !P0 ;  /* 0xff8000000d0d7808 */ /* 0x000fe20004000000 */
[----:B------:R1:W1:Y:S01]  /*95b0*/  MUFU.TANH R170, R55 ;  /* 0x0000003700aa7308 */ /* 0x0002620000002400 */
[----:B------:R-:W-:-:S04]  /*95c0*/  ISETP.GT.AND P0, PT, R25, 0x11, P2 ;  /* 0x000000111900780c */ /* 0x000fc80001704270 */
[----:B------:R-:W-:-:S03]  /*95d0*/  ISETP.LT.OR P0, PT, R29, 0x12, P0 ;  /* 0x000000121d00780c */ /* 0x000fc60000701670 */
[----:B------:R-:W1:Y:S01]  /*95e0*/  MUFU.TANH R6, R6 ;  /* 0x0000000600067308 */ /* 0x000e620000002400 */
[----:B------:R-:W-:Y:S01]  /*95f0*/  FSEL R11, R0, -INF , !P0 ;  /* 0xff800000000b7808 */ /* 0x000fe20004000000 */
[----:B------:R-:W-:Y:S01]  /*9600*/  FMUL.FTZ R0, R71, c[0x0][0x320] ;  /* 0x0000c80047007a20 */ /* 0x000fe20000410000 */
[----:B------:R-:W-:-:S04]  /*9610*/  ISETP.GT.AND P0, PT, R25, 0x18, P2 ;  /* 0x000000181900780c */ /* 0x000fc80001704270 */
[----:B------:R-:W-:Y:S01]  /*9620*/  ISETP.LT.OR P0, PT, R29, 0x19, P0 ;  /* 0x000000191d00780c */ /* 0x000fe20000701670 */
[----:B------:R-:W1:Y:S03]  /*9630*/  MUFU.TANH R0, R0 ;  /* 0x0000000000007308 */ /* 0x000e660000002400 */
[----:B------:R-:W-:Y:S01]  /*9640*/  FSEL R5, R14, -INF , !P0 ;  /* 0xff8000000e057808 */ /* 0x000fe20004000000 */
[----:B------:R-:W-:Y:S01]  /*9650*/  FMUL.FTZ R14, R22, c[0x0][0x320] ;  /* 0x0000c800160e7a20 */ /* 0x000fe20000410000 */
[----:B------:R-:W-:-:S03]  /*9660*/  ISETP.GT.AND P0, PT, R25, 0x19, P2 ;  /* 0x000000191900780c */ /* 0x000fc60001704270 */
[----:B------:R1:W1:Y:S01]  /*9670*/  MUFU.TANH R196, R66 ;  /* 0x0000004200c47308 */ /* 0x0002620000002400 */
        /* <DEDUP_REMOVED lines=10> */
[----:B------:R-:W1:Y:S01]  /*9720*/  MUFU.TANH R14, R14 ;  /* 0x0000000e000e7308 */ /* 0x000e620000002400 */
[----:B------:R-:W-:Y:S02]  /*9730*/  FSEL R173, R173, -INF , !P0 ;  /* 0xff800000adad7808 */ /* 0x000fe40004000000 */
[----:B------:R-:W-:-:S04]  /*9740*/  ISETP.GT.AND P0, PT, R25, 0x28, P2 ;  /* 0x000000281900780c */ /* 0x000fc80001704270 */
[----:B------:R-:W-:Y:S01]  /*9750*/  ISETP.LT.OR P0, PT, R29, 0x29, P0 ;  /* 0x000000291d00780c */ /* 0x000fe20000701670 */
[----:B------:R-:W1:Y:S03]  /*9760*/  MUFU.TANH R12, R12 ;  /* 0x0000000c000c7308 */ /* 0x000e660000002400 */
[----:B------:R-:W-:Y:S02]  /*9770*/  FSEL R171, R171, -INF , !P0 ;  /* 0xff800000abab7808 */ /* 0x000fe40004000000 */
[----:B------:R-:W-:-:S03]  /*9780*/  ISETP.GT.AND P0, PT, R25, 0x29, P2 ;  /* 0x000000291900780c */ /* 0x000fc60001704270 */
[----:B------:R1:W1:Y:S01]  /*9790*/  MUFU.TANH R182, R62 ;  /* 0x0000003e00b67308 */ /* 0x0002620000002400 */
[----:B------:R-:W-:-:S04]  /*97a0*/  ISETP.LT.OR P0, PT, R29, 0x2a, P0 ;  /* 0x0000002a1d00780c */ /* 0x000fc80000701670 */
[----:B------:R-:W-:Y:S02]  /*97b0*/  FSEL R167, R167, -INF , !P0 ;  /* 0xff800000a7a77808 */ /* 0x000fe40004000000 */
[----:B------:R-:W-:Y:S01]  /*97c0*/  ISETP.GT.AND P0, PT, R25, 0x30, P2 ;  /* 0x000000301900780c */ /* 0x000fe20001704270 */
[----:B------:R1:W1:Y:S03]  /*97d0*/  MUFU.TANH R178, R63 ;  /* 0x0000003f00b27308 */ /* 0x0002660000002400 */
        /* <DEDUP_REMOVED lines=9> */
[----:B------:R-:W5:Y:S02]  /*9870*/  SHFL.IDX PT, R25, R8, 0x1, 0x1c1f ;  /* 0x003c1f0008197f89 */ /* 0x000f6400000e0000 */
[----:B------:R-:W-:-:S04]  /*9880*/  ISETP.LT.OR P0, PT, R29, 0x3a, P0 ;  /* 0x0000003a1d00780c */ /* 0x000fc80000701670 */
[----:B------:R-:W-:Y:S01]  /*9890*/  FSEL R137, R137, -INF , !P0 ;  /* 0xff80000089897808 */ /* 0x000fe20004000000 */
[----:B-----5:R-:W-:-:S05]  /*98a0*/  IMAD.IADD R20, R20, 0x1, R25 ;  /* 0x0000000114147824 */ /* 0x020fca00078e0219 */
[----:B------:R-:W-:Y:S01]  /*98b0*/  IMNMX R21, R21, R20, PT ;  /* 0x0000001415157217 */ /* 0x000fe20003800200 */
[----:B------:R-:W-:Y:S01]  /*98c0*/  IMAD.IADD R20, R10, 0x1, R25 ;  /* 0x000000010a147824 */ /* 0x000fe200078e0219 */
[----:B------:R-:W-:Y:S05]  /*98d0*/  @!P4 BRA `(.L_x_995) ;  /* 0x000001300000c947 */ /* 0x000fea0003800000 */
[----:B-1234-:R-:W-:Y:S01]  /*98e0*/  IADD3 R25, -R206, R199, R25 ;  /* 0x000000c7ce197210 */ /* 0x01efe20007ffe119 */
        /* <DEDUP_REMOVED lines=9> */
.L_x_997:
[----:B------:R-:W-:-:S13]  /*9980*/  ISETP.NE.AND P0, PT, R224, 0x1, PT ;  /* 0x00000001e000780c */ /* 0x000fda0003f05270 */
[----:B------:R-:W-:-:S05]  /*9990*/  @P0 IMAD.HI.U32 R8, R25, c[0x0][0x330], RZ ;  /* 0x0000cc0019080a27 */ /* 0x000fca00078e00ff */
[----:B------:R-:W-:Y:S02]  /*99a0*/  @P0 SHF.R.U32.HI R25, RZ, c[0x0][0x334], R8 ;  /* 0x0000cd00ff190a19 */ /* 0x000fe40000011608 */
.L_x_998:
[----:B------:R-:W-:Y:S05]  /*99b0*/  BSYNC B0 ;  /* 0x0000000000007941 */ /* 0x000fea0003800000 */
.L_x_996:
[----:B------:R-:W-:-:S04]  /*99c0*/  IMAD R82, R25, c[0x0][0x32c], -R82 ;  /* 0x0000cb0019527a24 */ /* 0x000fc800078e0a52 */
[----:B------:R-:W-:-:S05]  /*99d0*/  IMAD.IADD R23, R82, 0x1, -R219 ;  /* 0x0000000152177824 */ /* 0x000fca00078e0adb */
[----:B------:R-:W-:Y:S02]  /*99e0*/  IADD3 R8, R23, c[0x0][0x32c], RZ ;  /* 0x0000cb0017087a10 */ /* 0x000fe40007ffe0ff */
[----:B------:R-:W-:Y:S02]  /*99f0*/  IMNMX R20, R20, R23, !PT ;  /* 0x0000001714147217 */ /* 0x000fe40007800200 */
[----:B------:R-:W-:Y:S02]  /*9a00*/  IMNMX R21, R21, R8, PT ;  /* 0x0000000815157217 */ /* 0x000fe40003800200 */
.L_x_995:
[----:B-1234-:R-:W-:Y:S01]  /*9a10*/  ISETP.GT.AND P0, PT, R20, 0x1, P2 ;  /* 0x000000011400780c */ /* 0x01efe20001704270 */
[----:B------:R-:W-:-:S04]  /*9a20*/  DEPBAR.LE SB0, 0x2 ;  /* 0x000080800000791a */ /* 0x000fc80000000000 */
[----:B------:R-:W-:Y:S01]  /*9a30*/  BAR.SYNC.DEFER_BLOCKING 0x0 ;  /* 0x0000000000007b1d */ /* 0x000fe20000010000 */
[----:B------:R-:W-:Y:S01]  /*9a40*/  ISETP.LT.OR P0, PT, R21, 0x2, P0 ;  /* 0x000000021500780c */ /* 0x000fe20000701670 */
[----:B------:R-:W-:Y:S01]  /*9a50*/  IMAD.SHL.U32 R186, R4, 0x2, RZ ;  /* 0x0000000204ba7824 */ /* 0x000fe200078e00ff */
[----:B------:R-:W-:Y:S02]  /*9a60*/  IADD3 R23, R141, -0x3, RZ ;  /* 0xfffffffd8d177810 */ /* 0x000fe40007ffe0ff */
[----:B------:R-:W-:Y:S01]  /*9a70*/  FSEL R18, R18, -INF , !P0 ;  /* 0xff80000012127808 */ /* 0x000fe20004000000 */
[--C-:B------:R-:W-:Y:S01]  /*9a80*/  IMAD.IADD R172, R191, 0x1, R186.reuse ;  /* 0x00000001bfac7824 */ /* 0x100fe200078e02ba */
[----:B------:R-:W-:Y:S01]  /*9a90*/  ISETP.GT.AND P0, PT, R20, 0x8, P2 ;  /* 0x000000081400780c */ /* 0x000fe20001704270 */
[C---:B------:R-:W-:Y:S01]  /*9aa0*/  IMAD R184, R3.reuse, 0x2, R186 ;  /* 0x0000000203b87824 */ /* 0x040fe200078e02ba */
[----:B------:R-:W2:Y:S01]  /*9ab0*/  LDL R162, [R1+0x4] ;  /* 0x0000040001a27983 */ /* 0x000ea20000100800 */
[----:B------:R-:W-:Y:S01]  /*9ac0*/  IMAD R4, R3, 0x2, R172 ;  /* 0x0000000203047824 */ /* 0x000fe200078e02ac */
[----:B------:R-:W-:Y:S01]  /*9ad0*/  ISETP.LT.OR P0, PT, R21, 0x9, P0 ;  /* 0x000000091500780c */ /* 0x000fe20000701670 */
[----:B------:R-:W-:Y:S01]  /*9ae0*/  IMAD.IADD R161, R191, 0x1, R184 ;  /* 0x00000001bfa17824 */ /* 0x000fe200078e02b8 */
[----:B------:R-:W3:Y:S02]  /*9af0*/  LDL R164, [R1+0x64] ;  /* 0x0000640001a47983 */ /* 0x000ee40000100800 */
[----:B------:R-:W-:-:S02]  /*9b00*/  FSEL R6, R6, -INF , !P0 ;  /* 0xff80000006067808 */ /* 0x000fc40004000000 */
[----:B------:R-:W-:Y:S01]  /*9b10*/  ISETP.GE.AND P0, PT, R23, R198, PT ;  /* 0x000000c61700720c */ /* 0x000fe20003f06270 */
[----:B------:R-:W-:Y:S04]  /*9b20*/  LDSM.16.MT88.4 R48, [R172+0x2100] ;  /* 0x00210000ac30783b */ /* 0x000fe80000004200 */
[----:B------:R-:W-:Y:S08]  /*9b30*/  LDSM.16.MT88.4 R56, [R184+0x2100] ;  /* 0x00210000b838783b */ /* 0x000ff00000004200 */
[----:B------:R-:W-:Y:S01]  /*9b40*/  @P0 SHF.R.S32.HI R8, RZ, 0x1f, R23 ;  /* 0x0000001fff080819 */ /* 0x000fe20000011417 */
[----:B------:R-:W-:Y:S01]  /*9b50*/  @P0 IMAD.MOV.U32 R26, RZ, RZ, R212 ;  /* 0x000000ffff1a0224 */ /* 0x000fe200078e00d4 */
[----:B------:R-:W-:Y:S01]  /*9b60*/  LDSM.16.MT88.4 R124, [R186+0x100] ;  /* 0x00010000ba7c783b */ /* 0x000fe20000004200 */
[----:B------:R-:W-:-:S02]  /*9b70*/  @P0 IMAD.MOV.U32 R27, RZ, RZ, R217 ;  /* 0x000000ffff1b0224 */ /* 0x000fc400078e00d9 */
[----:B------:R-:W-:Y:S01]  /*9b80*/  @P0 IMAD R80, R80, R23, RZ ;  /* 0x0000001750500224 */ /* 0x000fe200078e02ff */
[----:B------:R-:W-:Y:S01]  /*9b90*/  LDSM.16.MT88.4 R116, [R172+0x100] ;  /* 0x00010000ac74783b */ /* 0x000fe20000004200 */
[----:B------:R-:W-:-:S03]  /*9ba0*/  @P0 IMAD.WIDE.U32 R22, R23, R7, R26 ;  /* 0x0000000717160225 */ /* 0x000fc600078e001a */
[----:B------:R-:W-:Y:S01]  /*9bb0*/  LDSM.16.MT88.4 R108, [R184+0x100] ;  /* 0x00010000b86c783b */ /* 0x000fe20000004200 */
[----:B------:R-:W-:Y:S01]  /*9bc0*/  @P0 IMAD R7, R8, R7, R80 ;  /* 0x0000000708070224 */ /* 0x000fe200078e0250 */
[----:B------:R-:W-:Y:S02]  /*9bd0*/  @P0 LEA R144, P3, R22, c[0x0][0x1c8], 0x1 ;  /* 0x0000720016900a11 */ /* 0x000fe400078608ff */
[----:B------:R-:W-:Y:S01]  /*9be0*/  LDSM.16.MT88.4 R100, [R4+0x100] ;  /* 0x000100000464783b */ /* 0x000fe20000004200 */
[----:B------:R-:W-:-:S03]  /*9bf0*/  @P0 IMAD.IADD R7, R23, 0x1, R7 ;  /* 0x0000000117070824 */ /* 0x000fc600078e0207 */
[----:B------:R-:W-:Y:S02]  /*9c00*/  LDSM.16.MT88.4 R40, [R186+0x2100] ;  /* 0x00210000ba28783b */ /* 0x000fe40000004200 */
[----:B------:R-:W-:Y:S02]  /*9c10*/  @P0 LEA.HI.X R145, R22, c[0x0][0x1cc], R7, 0x1, P3 ;  /* 0x0000730016910a11 */ /* 0x000fe400018f0c07 */
[----:B------:R-:W-:Y:S01]  /*9c20*/  ISETP.GT.AND P3, PT, R20, 0x9, P2 ;  /* 0x000000091400780c */ /* 0x000fe20001764270 */
[----:B------:R-:W-:Y:S03]  /*9c30*/  LDSM.16.MT88.4 R64, [R161+0x2100] ;  /* 0x00210000a140783b */ /* 0x000fe60000004200 */
[----:B------:R-:W-:Y:S01]  /*9c40*/  ISETP.LT.OR P3, PT, R21, 0xa, P3 ;  /* 0x0000000a1500780c */ /* 0x000fe20001f61670 */
[----:B------:R-:W-:Y:S03]  /*9c50*/  LDSM.16.MT88.4 R72, [R186+0x4100] ;  /* 0x00410000ba48783b */ /* 0x000fe60000004200 */
[----:B------:R-:W-:Y:S01]  /*9c60*/  FSEL R152, R152, -INF , !P3 ;  /* 0xff80000098987808 */ /* 0x000fe20005800000 */
[----:B------:R-:W-:Y:S01]  /*9c70*/  LDSM.16.MT88.4 R80, [R172+0x4100] ;  /* 0x00410000ac50783b */ /* 0x000fe20000004200 */
[----:B------:R-:W-:-:S03]  /*9c80*/  ISETP.GT.AND P3, PT, R20, 0x10, P2 ;  /* 0x000000101400780c */ /* 0x000fc60001764270 */
[----:B------:R-:W-:Y:S01]  /*9c90*/  LDSM.16.MT88.4 R88, [R184+0x4100] ;  /* 0x00410000b858783b */ /* 0x000fe20000004200 */
[----:B------:R-:W-:-:S03]  /*9ca0*/  ISETP.LT.OR P3, PT, R21, 0x11, P3 ;  /* 0x000000111500780c */ /* 0x000fc60001f61670 */
[----:B------:R-:W-:Y:S01]  /*9cb0*/  LDSM.16.MT88.4 R132, [R186+0x900] ;  /* 0x00090000ba84783b */ /* 0x000fe20000004200 */
[----:B------:R-:W-:Y:S02]  /*9cc0*/  FSEL R14, R14, -INF , !P3 ;  /* 0xff8000000e0e7808 */ /* 0x000fe40005800000 */
[----:B------:R-:W-:Y:S01]  /*9cd0*/  ISETP.GT.AND P3, PT, R20, 0x11, P2 ;  /* 0x000000111400780c */ /* 0x000fe20001764270 */
[----:B------:R-:W-:Y:S03]  /*9ce0*/  LDSM.16.MT88.4 R32, [R184+0x900] ;  /* 0x00090000b820783b */ /* 0x000fe60000004200 */
[----:B------:R-:W-:Y:S01]  /*9cf0*/  ISETP.LT.OR P3, PT, R21, 0x12, P3 ;  /* 0x000000121500780c */ /* 0x000fe20001f61670 */
[----:B------:R-:W-:Y:S03]  /*9d00*/  LDSM.16.MT88.4 R28, [R161+0x900] ;  /* 0x00090000a11c783b */ /* 0x000fe60000004200 */
[----:B------:R-:W-:-:S02]  /*9d10*/  FSEL R12, R12, -INF , !P3 ;  /* 0xff8000000c0c7808 */ /* 0x000fc40005800000 */
[----:B------:R-:W-:-:S04]  /*9d20*/  ISETP.GT.AND P3, PT, R20, 0x18, P2 ;  /* 0x000000181400780c */ /* 0x000fc80001764270 */
[----:B------:R-:W-:-:S04]  /*9d30*/  ISETP.LT.OR P3, PT, R21, 0x19, P3 ;  /* 0x000000191500780c */ /* 0x000fc80001f61670 */
[----:B------:R-:W-:Y:S02]  /*9d40*/  FSEL R10, R24, -INF , !P3 ;  /* 0xff800000180a7808 */ /* 0x000fe40005800000 */
[----:B------:R-:W-:Y:S01]  /*9d50*/  ISETP.GT.AND P3, PT, R20, 0x19, P2 ;  /* 0x000000191400780c */ /* 0x000fe20001764270 */
[----:B------:R-:W-:Y:S03]  /*9d60*/  LDSM.16.MT88.4 R24, [R186+0x2900] ;  /* 0x00290000ba18783b */ /* 0x000fe60000004200 */
[----:B------:R-:W-:-:S04]  /*9d70*/  ISETP.LT.OR P3, PT, R21, 0x1a, P3 ;  /* 0x0000001a1500780c */ /* 0x000fc80001f61670 */
        /* <DEDUP_REMOVED lines=13> */
[----:B------:R-:W-:Y:S02]  /*9e50*/  ISETP.LT.OR P3, PT, R21, 0x29, P3 ;  /* 0x000000291500780c */ /* 0x000fe40001f61670 */
[----:B------:R-:W-:Y:S02]  /*9e60*/  FMNMX.FTZ R0, R5, R0, !PT ;  /* 0x0000000005007209 */ /* 0x000fe40007810000 */
[----:B------:R-:W-:Y:S02]  /*9e70*/  FSEL R182, R182, -INF , !P3 ;  /* 0xff800000b6b67808 */ /* 0x000fe40005800000 */
[----:B------:R-:W-:Y:S02]  /*9e80*/  ISETP.GT.AND P3, PT, R20, 0x29, P2 ;  /* 0x000000291400780c */ /* 0x000fe40001764270 */
[----:B------:R-:W-:-:S02]  /*9e90*/  FMNMX.FTZ R0, R9, R0, !PT ;  /* 0x0000000009007209 */ /* 0x000fc40007810000 */
[----:B------:R-:W-:Y:S02]  /*9ea0*/  ISETP.LT.OR P3, PT, R21, 0x2a, P3 ;  /* 0x0000002a1500780c */ /* 0x000fe40001f61670 */
[----:B------:R-:W-:Y:S02]  /*9eb0*/  FMNMX.FTZ R0, R163, R0, !PT ;  /* 0x00000000a3007209 */ /* 0x000fe40007810000 */
[----:B------:R-:W-:Y:S02]  /*9ec0*/  FSEL R178, R178, -INF , !P3 ;  /* 0xff800000b2b27808 */ /* 0x000fe40005800000 */
[----:B------:R-:W-:Y:S02]  /*9ed0*/  ISETP.GT.AND P3, PT, R20, 0x30, P2 ;  /* 0x000000301400780c */ /* 0x000fe40001764270 */
[----:B------:R-:W-:Y:S02]  /*9ee0*/  FMNMX.FTZ R0, R173, R0, !PT ;  /* 0x00000000ad007209 */ /* 0x000fe40007810000 */
[----:B------:R-:W-:-:S02]  /*9ef0*/  ISETP.LT.OR P3, PT, R21, 0x31, P3 ;  /* 0x000000311500780c */ /* 0x000fc40001f61670 */
[----:B------:R-:W-:Y:S02]  /*9f00*/  FMNMX.FTZ R0, R171, R0, !PT ;  /* 0x00000000ab007209 */ /* 0x000fe40007810000 */
        /* <DEDUP_REMOVED lines=11> */
[C---:B------:R-:W-:Y:S02]  /*9fc0*/  ISETP.GT.AND P3, PT, R20.reuse, RZ, P2 ;  /* 0x000000ff1400720c */ /* 0x040fe40001764270 */
[----:B------:R-:W-:Y:S02]  /*9fd0*/  ISETP.GT.AND P2, PT, R20, 0x39, P2 ;  /* 0x000000391400780c */ /* 0x000fe40001744270 */
[C---:B------:R-:W-:Y:S02]  /*9fe0*/  ISETP.LT.OR P3, PT, R21.reuse, 0x1, P3 ;  /* 0x000000011500780c */ /* 0x040fe40001f61670 */
[----:B------:R-:W-:Y:S02]  /*9ff0*/  ISETP.LT.OR P2, PT, R21, 0x3a, P2 ;  /* 0x0000003a1500780c */ /* 0x000fe40001741670 */
[----:B------:R-:W-:Y:S02]  /*a000*/  FSEL R7, R2, -INF , !P3 ;  /* 0xff80000002077808 */ /* 0x000fe40005800000 */
[----:B------:R-:W-:-:S02]  /*a010*/  FMNMX.FTZ R0, R137, R0, !PT ;  /* 0x0000000089007209 */ /* 0x000fc40007810000 */
[----:B------:R-:W-:Y:S02]  /*a020*/  FMNMX.FTZ R21, R7, R18, !PT ;  /* 0x0000001207157209 */ /* 0x000fe40007810000 */
[----:B------:R-:W-:Y:S01]  /*a030*/  FSEL R170, R170, -INF , !P2 ;  /* 0xff800000aaaa7808 */ /* 0x000fe20005000000 */
[----:B------:R-:W1:Y:S01]  /*a040*/  SHFL.BFLY PT, R23, R0, 0x2, 0x1f ;  /* 0x0c401f0000177f89 */ /* 0x000e6200000e0000 */
[----:B------:R-:W-:Y:S02]  /*a050*/  FMNMX.FTZ R21, R6, R21, !PT ;  /* 0x0000001506157209 */ /* 0x000fe40007810000 */
[C---:B------:R-:W-:Y:S02]  /*a060*/  @P0 LEA R142, P2, R203.reuse, R144, 0x1 ;  /* 0x00000090cb8e0211 */ /* 0x040fe400078408ff */
[----:B------:R-:W-:Y:S02]  /*a070*/  FMNMX.FTZ R21, R152, R21, !PT ;  /* 0x0000001598157209 */ /* 0x000fe40007810000 */
[----:B------:R-:W-:-:S02]  /*a080*/  @P0 LEA.HI.X R143, R203, R145, R202, 0x1, P2 ;  /* 0x00000091cb8f0211 */ /* 0x000fc400010f0cca */
        /* <DEDUP_REMOVED lines=9> */
[----:B------:R-:W-:-:S04]  /*a120*/  FMNMX.FTZ R21, R178, R21, !PT ;  /* 0x00000015b2157209 */ /* 0x000fc80007810000 */
[----:B------:R-:W-:-:S04]  /*a130*/  FMNMX.FTZ R21, R176, R21, !PT ;  /* 0x00000015b0157209 */ /* 0x000fc80007810000 */
[----:B------:R-:W-:-:S04]  /*a140*/  FMNMX.FTZ R21, R138, R21, !PT ;  /* 0x000000158a157209 */ /* 0x000fc80007810000 */
[----:B------:R-:W-:Y:S02]  /*a150*/  FMNMX.FTZ R21, R136, R21, !PT ;  /* 0x0000001588157209 */ /* 0x000fe40007810000 */
[----:B-1----:R-:W-:Y:S02]  /*a160*/  FMNMX.FTZ R2, R23, R2, !PT ;  /* 0x0000000217027209 */ /* 0x002fe40007810000 */
[----:B------:R-:W-:Y:S02]  /*a170*/  FMNMX.FTZ R20, R170, R21, !PT ;  /* 0x00000015aa147209 */ /* 0x000fe40007810000 */
[C---:B------:R-:W-:Y:S01]  /*a180*/  FSETP.NEU.FTZ.AND P2, PT, R2.reuse, -INF , PT ;  /* 0xff8000000200780b */ /* 0x040fe20003f5d000 */
[----:B------:R-:W-:Y:S02]  /*a190*/  FMUL.FTZ R180, R2, c[0x0][0x2d0] ;  /* 0x0000b40002b47a20 */ /* 0x000fe40000410000 */
[----:B------:R-:W1:Y:S03]  /*a1a0*/  SHFL.BFLY PT, R21, R20, 0x2, 0x1f ;  /* 0x0c401f0014157f89 */ /* 0x000e6600000e0000 */
[----:B------:R-:W-:-:S05]  /*a1b0*/  FSEL R180, R180, RZ, P2 ;  /* 0x000000ffb4b47208 */ /* 0x000fca0001000000 */
[--C-:B------:R-:W-:Y:S02]  /*a1c0*/  FFMA.FTZ R158, R16, c[0x0][0x2d0], -R180.reuse ;  /* 0x0000b400109e7a23 */ /* 0x100fe400000108b4 */
[--C-:B------:R-:W-:Y:S02]  /*a1d0*/  FFMA.FTZ R155, R19, c[0x0][0x2d0], -R180.reuse ;  /* 0x0000b400139b7a23 */ /* 0x100fe400000108b4 */
[--C-:B------:R-:W-:Y:S02]  /*a1e0*/  FFMA.FTZ R156, R17, c[0x0][0x2d0], -R180.reuse ;  /* 0x0000b400119c7a23 */ /* 0x100fe400000108b4 */
[--C-:B------:R-:W-:Y:S01]  /*a1f0*/  FFMA.FTZ R151, R15, c[0x0][0x2d0], -R180.reuse ;  /* 0x0000b4000f977a23 */ /* 0x100fe200000108b4 */
[----:B------:R-:W-:Y:S01]  /*a200*/  MUFU.EX2 R158, R158 ;  /* 0x0000009e009e7308 */ /* 0x000fe20000000800 */
[--C-:B------:R-:W-:Y:S01]  /*a210*/  FFMA.FTZ R150, R5, c[0x0][0x2d0], -R180.reuse ;  /* 0x0000b40005967a23 */ /* 0x100fe200000108b4 */
[----:B-1----:R-:W-:Y:S01]  /*a220*/  FMNMX.FTZ R21, R20, R21, !PT ;  /* 0x0000001514157209 */ /* 0x002fe20007810000 */
[----:B------:R-:W-:-:S05]  /*a230*/  FFMA.FTZ R165, R163, c[0x0][0x2d0], -R180 ;  /* 0x0000b400a3a57a23 */ /* 0x000fca00000108b4 */
[----:B------:R-:W1:Y:S01]  /*a240*/  MUFU.EX2 R155, R155 ;  /* 0x0000009b009b7308 */ /* 0x000e620000000800 */
[----:B------:R-:W3:Y:S01]  /*a250*/  LDL R163, [R1+0x58] ;  /* 0x0000580001a37983 */ /* 0x000ee20000100800 */
[--C-:B------:R-:W-:Y:S02]  /*a260*/  FFMA.FTZ R149, R11, c[0x0][0x2d0], -R180.reuse ;  /* 0x0000b4000b957a23 */ /* 0x100fe400000108b4 */
[--C-:B------:R-:W-:Y:S01]  /*a270*/  FFMA.FTZ R3, R9, c[0x0][0x2d0], -R180.reuse ;  /* 0x0000b40009037a23 */ /* 0x100fe200000108b4 */
[----:B------:R-:W4:Y:S01]  /*a280*/  SHFL.BFLY PT, R0, R21, 0x1, 0x1f ;  /* 0x0c201f0015007f89 */ /* 0x000f2200000e0000 */
[----:B------:R-:W-:Y:S02]  /*a290*/  FFMA.FTZ R154, R13, c[0x0][0x2d0], -R180 ;  /* 0x0000b4000d9a7a23 */ /* 0x000fe400000108b4 */
[----:B------:R-:W-:Y:S08]  /*a2a0*/  MUFU.EX2 R156, R156 ;  /* 0x0000009c009c7308 */ /* 0x000ff00000000800 */
[----:B------:R-:W5:Y:S01]  /*a2b0*/  MUFU.EX2 R151, R151 ;  /* 0x0000009700977308 */ /* 0x000f620000000800 */
[----:B-1----:R-:W-:-:S07]  /*a2c0*/  F2FP.BF16.PACK_AB R96, R155, R158 ;  /* 0x0000009e9b60723e */ /* 0x002fce00000010ff */
[----:B------:R-:W-:Y:S01]  /*a2d0*/  MUFU.EX2 R154, R154 ;  /* 0x0000009a009a7308 */ /* 0x000fe20000000800 */
[----:B----4-:R-:W-:Y:S02]  /*a2e0*/  FMNMX.FTZ R0, R21, R0, !PT ;  /* 0x0000000015007209 */ /* 0x010fe40007810000 */
[----:B------:R-:W-:Y:S01]  /*a2f0*/  LDSM.16.MT88.4 R20, [R172+0x900] ;  /* 0x00090000ac14783b */ /* 0x000fe20000004200 */
[----:B-----5:R-:W-:-:S04]  /*a300*/  F2FP.BF16.PACK_AB R98, R151, R156 ;  /* 0x0000009c9762723e */ /* 0x020fc800000010ff */
[----:B------:R-:W-:Y:S01]  /*a310*/  MUFU.EX2 R149, R149 ;  /* 0x0000009500957308 */ /* 0x000fe20000000800 */
[C---:B------:R-:W-:Y:S01]  /*a320*/  FMUL.FTZ R169, R0.reuse, c[0x0][0x2d0] ;  /* 0x0000b40000a97a20 */ /* 0x040fe20000410000 */
[----:B------:R-:W-:-:S04]  /*a330*/  FSETP.NEU.FTZ.AND P2, PT, R0, -INF , PT ;  /* 0xff8000000000780b */ /* 0x000fc80003f5d000 */
[----:B------:R-:W-:Y:S02]  /*a340*/  FSEL R169, R169, RZ, P2 ;  /* 0x000000ffa9a97208 */ /* 0x000fe40001000000 */
[----:B------:R-:W-:Y:S03]  /*a350*/  MUFU.EX2 R150, R150 ;  /* 0x0000009600967308 */ /* 0x000fe60000000800 */
[--C-:B------:R-:W-:Y:S02]  /*a360*/  FFMA.FTZ R157, R7, c[0x0][0x2d0], -R169.reuse ;  /* 0x0000b400079d7a23 */ /* 0x100fe400000108a9 */
[--C-:B------:R-:W-:Y:S02]  /*a370*/  FFMA.FTZ R160, R18, c[0x0][0x2d0], -R169.reuse ;  /* 0x0000b40012a07a23 */ /* 0x100fe400000108a9 */
[--C-:B------:R-:W-:Y:S01]  /*a380*/  FFMA.FTZ R159, R6, c[0x0][0x2d0], -R169.reuse ;  /* 0x0000b400069f7a23 */ /* 0x100fe200000108a9 */
[----:B------:R-:W-:Y:S01]  /*a390*/  LDSM.16.MT88.4 R16, [R184+0x2900] ;  /* 0x00290000b810783b */ /* 0x000fe20000004200 */
[--C-:B------:R-:W-:Y:S01]  /*a3a0*/  FFMA.FTZ R152, R152, c[0x0][0x2d0], -R169.reuse ;  /* 0x0000b40098987a23 */ /* 0x100fe200000108a9 */
[----:B------:R-:W-:Y:S01]  /*a3b0*/  MUFU.EX2 R157, R157 ;  /* 0x0000009d009d7308 */ /* 0x000fe20000000800 */
[--C-:B------:R-:W-:Y:S01]  /*a3c0*/  FFMA.FTZ R147, R10, c[0x0][0x2d0], -R169.reuse ;  /* 0x0000b4000a937a23 */ /* 0x100fe200000108a9 */
[----:B------:R-:W1:Y:S01]  /*a3d0*/  LDSM.16.MT88.4 R4, [R4+0x4100] ;  /* 0x004100000404783b */ /* 0x000e620000004200 */
[----:B------:R-:W-:-:S02]  /*a3e0*/  FFMA.FTZ R146, R8, c[0x0][0x2d0], -R169 ;  /* 0x0000b40008927a23 */ /* 0x000fc400000108a9 */
[--C-:B------:R-:W-:Y:S01]  /*a3f0*/  FFMA.FTZ R153, R14, c[0x0][0x2d0], -R169.reuse ;  /* 0x0000b4000e997a23 */ /* 0x100fe200000108a9 */
[----:B------:R-:W4:Y:S01]  /*a400*/  LDSM.16.MT88.4 R8, [R172+0x2900] ;  /* 0x00290000ac08783b */ /* 0x000f220000004200 */
[----:B------:R-:W-:Y:S01]  /*a410*/  FFMA.FTZ R148, R12, c[0x0][0x2d0], -R169 ;  /* 0x0000b4000c947a23 */ /* 0x000fe200000108a9 */
[----:B------:R-:W5:Y:S02]  /*a420*/  MUFU.EX2 R160, R160 ;  /* 0x000000a000a07308 */ /* 0x000f640000000800 */
[----:B------:R-:W1:Y:S06]  /*a430*/  LDSM.16.MT88.4 R12, [R161+0x2900] ;  /* 0x00290000a10c783b */ /* 0x000e6c0000004200 */
[----:B------:R-:W-:Y:S08]  /*a440*/  MUFU.EX2 R159, R159 ;  /* 0x0000009f009f7308 */ /* 0x000ff00000000800 */
[----:B------:R-:W2:Y:S01]  /*a450*/  MUFU.EX2 R152, R152 ;  /* 0x0000009800987308 */ /* 0x000ea20000000800 */
[----:B-----5:R-:W-:-:S07]  /*a460*/  F2FP.BF16.PACK_AB R97, R160, R157 ;  /* 0x0000009da061723e */ /* 0x020fce00000010ff */
[----:B------:R-:W-:Y:S01]  /*a470*/  MUFU.EX2 R3, R3 ;  /* 0x0000000300037308 */ /* 0x000fe20000000800 */
[----:B--2---:R-:W-:-:S07]  /*a480*/  F2FP.BF16.PACK_AB R99, R152, R159 ;  /* 0x0000009f9863723e */ /* 0x004fce00000010ff */
[----:B------:R-:W-:Y:S01]  /*a490*/  MUFU.EX2 R153, R153 ;  /* 0x0000009900997308 */ /* 0x000fe20000000800 */
[C---:B------:R-:W-:Y:S07]  /*a4a0*/  HMMA.16816.F32.BF16 R44, R96.reuse, R48, RZ ;  /* 0x00000030602c723c */ /* 0x040fee00000418ff */
[----:B------:R-:W2:Y:S01]  /*a4b0*/  MUFU.EX2 R148, R148 ;  /* 0x0000009400947308 */ /* 0x000ea20000000800 */
[C---:B------:R-:W-:Y:S07]  /*a4c0*/  HMMA.16816.F32.BF16 R52, R96.reuse, R56, RZ ;  /* 0x000000386034723c */ /* 0x040fee00000418ff */
[----:B------:R-:W-:Y:S01]  /*a4d0*/  MUFU.EX2 R147, R147 ;  /* 0x0000009300937308 */ /* 0x000fe20000000800 */
[C---:B------:R-:W-:Y:S07]  /*a4e0*/  HMMA.16816.F32.BF16 R48, R96.reuse, R50, RZ ;  /* 0x000000326030723c */ /* 0x040fee00000418ff */
[----:B------:R-:W5:Y:S01]  /*a4f0*/  MUFU.EX2 R146, R146 ;  /* 0x0000009200927308 */ /* 0x000f620000000800 */
        /* <DEDUP_REMOVED lines=19> */
[C---:B-1----:R-:W-:Y:S07]  /*a630*/  HMMA.16816.F32.BF16 R92, R96.reuse, R4, RZ ;  /* 0x00000004605c723c */ /* 0x042fee00000418ff */
[----:B------:R-:W-:Y:S01]  /*a640*/  F2FP.BF16.PACK_AB R4, R149, R154 ;  /* 0x0000009a9504723e */ /* 0x000fe200000010ff */
[----:B------:R-:W-:Y:S01]  /*a650*/  HMMA.16816.F32.BF16 R96, R96, R6, RZ ;  /* 0x000000066060723c */ /* 0x000fe200000418ff */
[----:B--2---:R-:W-:-:S06]  /*a660*/  F2FP.BF16.PACK_AB R5, R148, R153 ;  /* 0x000000999405723e */ /* 0x004fcc00000010ff */
[----:B------:R-:W-:Y:S02]  /*a670*/  F2FP.BF16.PACK_AB R6, R3, R150 ;  /* 0x000000960306723e */ /* 0x000fe400000010ff */
[----:B-----5:R-:W-:-:S07]  /*a680*/  F2FP.BF16.PACK_AB R7, R146, R147 ;  /* 0x000000939207723e */ /* 0x020fce00000010ff */
        /* <DEDUP_REMOVED lines=12> */
[C---:B-1----:R-:W-:Y:S08]  /*a750*/  HMMA.16816.F32.BF16 R76, R4.reuse, R8, R76 ;  /* 0x00000008044c723c */ /* 0x042ff0000004184c */
[C---:B------:R-:W-:Y:S01]  /*a760*/  HMMA.16816.F32.BF16 R80, R4.reuse, R10, R80 ;  /* 0x0000000a0450723c */ /* 0x040fe20000041850 */
[----:B------:R-:W1:Y:S07]  /*a770*/  LDSM.16.MT88.4 R8, [R186+0x1100] ;  /* 0x00110000ba08783b */ /* 0x000e6e0000004200 */
[C---:B--2---:R-:W-:Y:S08]  /*a780*/  HMMA.16816.F32.BF16 R84, R4.reuse, R16, R84 ;  /* 0x000000100454723c */ /* 0x044ff00000041854 */
[----:B------:R-:W-:Y:S01]  /*a790*/  HMMA.16816.F32.BF16 R88, R4, R18, R88 ;  /* 0x000000120458723c */ /* 0x000fe20000041858 */
[----:B------:R-:W2:Y:S01]  /*a7a0*/  LDSM.16.MT88.4 R16, [R172+0x1100] ;  /* 0x00110000ac10783b */ /* 0x000ea20000004200 */
[----:B------:R-:W-:-:S02]  /*a7b0*/  FFMA.FTZ R168, R173, c[0x0][0x2d0], -R180 ;  /* 0x0000b400ada87a23 */ /* 0x000fc400000108b4 */
[--C-:B------:R-:W-:Y:S02]  /*a7c0*/  FFMA.FTZ R166, R171, c[0x0][0x2d0], -R180.reuse ;  /* 0x0000b400aba67a23 */ /* 0x100fe400000108b4 */
[--C-:B------:R-:W-:Y:S02]  /*a7d0*/  FFMA.FTZ R167, R167, c[0x0][0x2d0], -R180.reuse ;  /* 0x0000b400a7a77a23 */ /* 0x100fe400000108b4 */
[--C-:B------:R-:W-:Y:S01]  /*a7e0*/  FFMA.FTZ R171, R196, c[0x0][0x2d0], -R169.reuse ;  /* 0x0000b400c4ab7a23 */ /* 0x100fe200000108a9 */
[C---:B------:R-:W-:Y:S01]  /*a7f0*/  HMMA.16816.F32.BF16 R128, R4.reuse, R132, R128 ;  /* 0x000000840480723c */ /* 0x040fe20000041880 */
[--C-:B------:R-:W-:Y:S02]  /*a800*/  FFMA.FTZ R174, R174, c[0x0][0x2d0], -R169.reuse ;  /* 0x0000b400aeae7a23 */ /* 0x100fe400000108a9 */
[--C-:B------:R-:W-:Y:S02]  /*a810*/  FFMA.FTZ R173, R182, c[0x0][0x2d0], -R169.reuse ;  /* 0x0000b400b6ad7a23 */ /* 0x100fe400000108a9 */
[----:B------:R-:W-:Y:S01]  /*a820*/  FFMA.FTZ R178, R178, c[0x0][0x2d0], -R169 ;  /* 0x0000b400b2b27a23 */ /* 0x000fe200000108a9 */
[----:B------:R-:W-:Y:S02]  /*a830*/  MUFU.EX2 R165, R165 ;  /* 0x000000a500a57308 */ /* 0x000fe40000000800 */
[C---:B------:R-:W-:Y:S06]  /*a840*/  HMMA.16816.F32.BF16 R124, R4.reuse, R134, R124 ;  /* 0x00000086047c723c */ /* 0x040fec000004187c */
[----:B------:R-:W1:Y:S02]  /*a850*/  MUFU.EX2 R168, R168 ;  /* 0x000000a800a87308 */ /* 0x000e640000000800 */
[C---:B------:R-:W-:Y:S06]  /*a860*/  HMMA.16816.F32.BF16 R112, R4.reuse, R32, R112 ;  /* 0x000000200470723c */ /* 0x040fec0000041870 */
[----:B------:R-:W-:Y:S02]  /*a870*/  MUFU.EX2 R166, R166 ;  /* 0x000000a600a67308 */ /* 0x000fe40000000800 */
[C---:B------:R-:W-:Y:S01]  /*a880*/  HMMA.16816.F32.BF16 R108, R4.reuse, R34, R108 ;  /* 0x00000022046c723c */ /* 0x040fe2000004186c */
[----:B------:R-:W-:Y:S05]  /*a890*/  LDSM.16.MT88.4 R32, [R184+0x1100] ;  /* 0x00110000b820783b */ /* 0x000fea0000004200 */
[----:B------:R-:W1:Y:S02]  /*a8a0*/  MUFU.EX2 R167, R167 ;  /* 0x000000a700a77308 */ /* 0x000e640000000800 */
[C---:B------:R-:W-:Y:S06]  /*a8b0*/  HMMA.16816.F32.BF16 R104, R4.reuse, R28, R104 ;  /* 0x0000001c0468723c */ /* 0x040fec0000041868 */
[----:B------:R-:W-:Y:S02]  /*a8c0*/  MUFU.EX2 R171, R171 ;  /* 0x000000ab00ab7308 */ /* 0x000fe40000000800 */
[C---:B------:R-:W-:Y:S01]  /*a8d0*/  HMMA.16816.F32.BF16 R100, R4.reuse, R30, R100 ;  /* 0x0000001e0464723c */ /* 0x040fe20000041864 */
[----:B------:R-:W-:Y:S05]  /*a8e0*/  LDSM.16.MT88.4 R28, [R161+0x1100] ;  /* 0x00110000a11c783b */ /* 0x000fea0000004200 */
[----:B------:R-:W1:Y:S02]  /*a8f0*/  MUFU.EX2 R174, R174 ;  /* 0x000000ae00ae7308 */ /* 0x000e640000000800 */
[C---:B------:R-:W-:Y:S08]  /*a900*/  HMMA.16816.F32.BF16 R36, R4.reuse, R24, R36 ;  /* 0x000000180424723c */ /* 0x040ff00000041824 */
[C---:B------:R-:W-:Y:S01]  /*a910*/  HMMA.16816.F32.BF16 R40, R4.reuse, R26, R40 ;  /* 0x0000001a0428723c */ /* 0x040fe20000041828 */
[----:B------:R-:W-:Y:S01]  /*a920*/  MUFU.EX2 R173, R173 ;  /* 0x000000ad00ad7308 */ /* 0x000fe20000000800 */
[----:B------:R-:W-:Y:S06]  /*a930*/  LDSM.16.MT88.4 R24, [R172+0x3100] ;  /* 0x00310000ac18783b */ /* 0x000fec0000004200 */
[C---:B----4-:R-:W-:Y:S01]  /*a940*/  HMMA.16816.F32.BF16 R68, R4.reuse, R20, R68 ;  /* 0x000000140444723c */ /* 0x050fe20000041844 */
[----:B------:R-:W4:Y:S07]  /*a950*/  MUFU.EX2 R178, R178 ;  /* 0x000000b200b27308 */ /* 0x000f2e0000000800 */
[C---:B------:R-:W-:Y:S01]  /*a960*/  HMMA.16816.F32.BF16 R72, R4.reuse, R22, R72 ;  /* 0x000000160448723c */ /* 0x040fe20000041848 */
[----:B------:R-:W-:Y:S07]  /*a970*/  LDSM.16.MT88.4 R20, [R186+0x5100] ;  /* 0x00510000ba14783b */ /* 0x000fee0000004200 */
[C---:B-----5:R-:W-:Y:S08]  /*a980*/  HMMA.16816.F32.BF16 R92, R4.reuse, R12, R92 ;  /* 0x0000000c045c723c */ /* 0x060ff0000004185c */
[----:B------:R-:W-:Y:S01]  /*a990*/  HMMA.16816.F32.BF16 R96, R4, R14, R96 ;  /* 0x0000000e0460723c */ /* 0x000fe20000041860 */
[----:B------:R-:W5:Y:S01]  /*a9a0*/  LDSM.16.MT88.4 R12, [R186+0x3100] ;  /* 0x00310000ba0c783b */ /* 0x000f620000004200 */
[----:B------:R-:W-:-:S02]  /*a9b0*/  FFMA.FTZ R182, R175, c[0x0][0x2d0], -R180 ;  /* 0x0000b400afb67a23 */ /* 0x000fc400000108b4 */
[----:B------:R-:W-:Y:S01]  /*a9c0*/  FFMA.FTZ R177, R177, c[0x0][0x2d0], -R180 ;  /* 0x0000b400b1b17a23 */ /* 0x000fe200000108b4 */
[----:B------:R-:W-:Y:S02]  /*a9d0*/  LDSM.16.MT88.4 R132, [R172+0x5900] ;  /* 0x00590000ac84783b */ /* 0x000fe40000004200 */
[----:B-1----:R-:W-:Y:S02]  /*a9e0*/  F2FP.BF16.PACK_AB R4, R168, R165 ;  /* 0x000000a5a804723e */ /* 0x002fe400000010ff */
[----:B------:R-:W-:Y:S02]  /*a9f0*/  F2FP.BF16.PACK_AB R6, R167, R166 ;  /* 0x000000a6a706723e */ /* 0x000fe400000010ff */
[----:B------:R-:W-:Y:S02]  /*aa00*/  F2FP.BF16.PACK_AB R5, R174, R171 ;  /* 0x000000abae05723e */ /* 0x000fe400000010ff */
[----:B----4-:R-:W-:-:S07]  /*aa10*/  F2FP.BF16.PACK_AB R7, R178, R173 ;  /* 0x000000adb207723e */ /* 0x010fce00000010ff */
[C---:B------:R-:W-:Y:S08]  /*aa20*/  HMMA.16816.F32.BF16 R128, R4.reuse, R8, R128 ;  /* 0x000000080480723c */ /* 0x040ff00000041880 */
[C---:B------:R-:W-:Y:S01]  /*aa30*/  HMMA.16816.F32.BF16 R124, R4.reuse, R10, R124 ;  /* 0x0000000a047c723c */ /* 0x040fe2000004187c */
[----:B------:R-:W1:Y:S07]  /*aa40*/  LDSM.16.MT88.4 R8, [R184+0x3100] ;  /* 0x00310000b808783b */ /* 0x000e6e0000004200 */
[C---:B--2---:R-:W-:Y:S08]  /*aa50*/  HMMA.16816.F32.BF16 R120, R4.reuse, R16, R120 ;  /* 0x000000100478723c */ /* 0x044ff00000041878 */
[C---:B------:R-:W-:Y:S01]  /*aa60*/  HMMA.16816.F32.BF16 R116, R4.reuse, R18, R116 ;  /* 0x000000120474723c */ /* 0x040fe20000041874 */
[----:B------:R-:W2:Y:S07]  /*aa70*/  LDSM.16.MT88.4 R16, [R161+0x3100] ;  /* 0x00310000a110783b */ /* 0x000eae0000004200 */
        /* <DEDUP_REMOVED lines=12> */
[C---:B-1----:R-:W-:Y:S08]  /*ab40*/  HMMA.16816.F32.BF16 R84, R4.reuse, R8, R84 ;  /* 0x000000080454723c */ /* 0x042ff00000041854 */
[C---:B------:R-:W-:Y:S01]  /*ab50*/  HMMA.16816.F32.BF16 R88, R4.reuse, R10, R88 ;  /* 0x0000000a0458723c */ /* 0x040fe20000041858 */
[----:B------:R-:W1:Y:S07]  /*ab60*/  LDSM.16.MT88.4 R8, [R184+0x1900] ;  /* 0x00190000b808783b */ /* 0x000e6e0000004200 */
[C---:B--2---:R-:W-:Y:S08]  /*ab70*/  HMMA.16816.F32.BF16 R92, R4.reuse, R16, R92 ;  /* 0x00000010045c723c */ /* 0x044ff0000004185c */
[----:B------:R-:W-:Y:S01]  /*ab80*/  HMMA.16816.F32.BF16 R96, R4, R18, R96 ;  /* 0x000000120460723c */ /* 0x000fe20000041860 */
[----:B------:R-:W2:Y:S01]  /*ab90*/  LDSM.16.MT88.4 R16, [R161+0x3900] ;  /* 0x00390000a110783b */ /* 0x000ea20000004200 */
[----:B------:R-:W-:-:S02]  /*aba0*/  FFMA.FTZ R175, R139, c[0x0][0x2d0], -R180 ;  /* 0x0000b4008baf7a23 */ /* 0x000fc400000108b4 */
[----:B------:R-:W-:Y:S02]  /*abb0*/  FFMA.FTZ R180, R137, c[0x0][0x2d0], -R180 ;  /* 0x0000b40089b47a23 */ /* 0x000fe400000108b4 */
[--C-:B------:R-:W-:Y:S02]  /*abc0*/  FFMA.FTZ R176, R176, c[0x0][0x2d0], -R169.reuse ;  /* 0x0000b400b0b07a23 */ /* 0x100fe400000108a9 */
[--C-:B------:R-:W-:Y:S02]  /*abd0*/  FFMA.FTZ R179, R138, c[0x0][0x2d0], -R169.reuse ;  /* 0x0000b4008ab37a23 */ /* 0x100fe400000108a9 */
[--C-:B------:R-:W-:Y:S02]  /*abe0*/  FFMA.FTZ R181, R136, c[0x0][0x2d0], -R169.reuse ;  /* 0x0000b40088b57a23 */ /* 0x100fe400000108a9 */
[----:B------:R-:W-:Y:S01]  /*abf0*/  FFMA.FTZ R222, R170, c[0x0][0x2d0], -R169 ;  /* 0x0000b400aade7a23 */ /* 0x000fe200000108a9 */
[C---:B------:R-:W-:Y:S01]  /*ac00*/  HMMA.16816.F32.BF16 R112, R4.reuse, R32, R112 ;  /* 0x000000200470723c */ /* 0x040fe20000041870 */
[----:B------:R-:W-:Y:S01]  /*ac10*/  MUFU.EX2 R177, R177 ;  /* 0x000000b100b17308 */ /* 0x000fe20000000800 */
[----:B------:R-:W-:Y:S01]  /*ac20*/  FADD.FTZ R155, R158, R155 ;  /* 0x0000009b9e9b7221 */ /* 0x000fe20000010000 */
[----:B------:R-:W5:Y:S05]  /*ac30*/  LDSM.16.MT88.4 R136, [R172+0x3900] ;  /* 0x00390000ac88783b */ /* 0x000f6a0000004200 */
[C---:B------:R-:W-:Y:S01]  /*ac40*/  HMMA.16816.F32.BF16 R108, R4.reuse, R34, R108 ;  /* 0x00000022046c723c */ /* 0x040fe2000004186c */
[----:B------:R-:W1:Y:S08]  /*ac50*/  MUFU.EX2 R182, R182 ;  /* 0x000000b600b67308 */ /* 0x000e700000000800 */
[----:B------:R-:W-:Y:S08]  /*ac60*/  MUFU.EX2 R175, R175 ;  /* 0x000000af00af7308 */ /* 0x000ff00000000800 */
[----:B------:R-:W1:Y:S08]  /*ac70*/  MUFU.EX2 R180, R180 ;  /* 0x000000b400b47308 */ /* 0x000e700000000800 */
[----:B------:R-:W-:Y:S08]  /*ac80*/  MUFU.EX2 R176, R176 ;  /* 0x000000b000b07308 */ /* 0x000ff00000000800 */
[----:B------:R-:W1:Y:S08]  /*ac90*/  MUFU.EX2 R179, R179 ;  /* 0x000000b300b37308 */ /* 0x000e700000000800 */
[----:B------:R-:W-:Y:S08]  /*aca0*/  MUFU.EX2 R181, R181 ;  /* 0x000000b500b57308 */ /* 0x000ff00000000800 */
[----:B------:R-:W1:Y:S01]  /*acb0*/  MUFU.EX2 R222, R222 ;  /* 0x000000de00de7308 */ /* 0x000e620000000800 */
[C---:B------:R-:W-:Y:S01]  /*acc0*/  HMMA.16816.F32.BF16 R104, R4.reuse, R28, R104 ;  /* 0x0000001c0468723c */ /* 0x040fe20000041868 */
[----:B------:R-:W-:Y:S01]  /*acd0*/  FADD.FTZ R160, R157, R160 ;  /* 0x000000a09da07221 */ /* 0x000fe20000010000 */
[----:B------:R-:W1:Y:S06]  /*ace0*/  LDSM.16.MT88.4 R32, [R186+0x1900] ;  /* 0x00190000ba20783b */ /* 0x000e6c0000004200 */
[C---:B------:R-:W-:Y:S01]  /*acf0*/  HMMA.16816.F32.BF16 R100, R4.reuse, R30, R100 ;  /* 0x0000001e0464723c */ /* 0x040fe20000041864 */
[----:B------:R-:W-:Y:S01]  /*ad00*/  FADD.FTZ R156, R156, R155 ;  /* 0x0000009b9c9c7221 */ /* 0x000fe20000010000 */
[----:B------:R-:W2:Y:S06]  /*ad10*/  LDSM.16.MT88.4 R28, [R161+0x1900] ;  /* 0x00190000a11c783b */ /* 0x000eac0000004200 */
[----:B------:R-:W-:Y:S01]  /*ad20*/  HMMA.16816.F32.BF16 R44, R4, R24, R44 ;  /* 0x00000018042c723c */ /* 0x000fe2000004182c */
[----:B------:R-:W-:-:S07]  /*ad30*/  FADD.FTZ R159, R159, R160 ;  /* 0x000000a09f9f7221 */ /* 0x000fce0000010000 */
[C---:B------:R-:W-:Y:S01]  /*ad40*/  HMMA.16816.F32.BF16 R48, R4.reuse, R26, R48 ;  /* 0x0000001a0430723c */ /* 0x040fe20000041830 */
[----:B------:R-:W2:Y:S07]  /*ad50*/  LDSM.16.MT88.4 R24, [R186+0x3900] ;  /* 0x00390000ba18783b */ /* 0x000eae0000004200 */
[C---:B------:R-:W-:Y:S08]  /*ad60*/  HMMA.16816.F32.BF16 R68, R4.reuse, R20, R68 ;  /* 0x000000140444723c */ /* 0x040ff00000041844 */
[----:B------:R-:W-:Y:S01]  /*ad70*/  HMMA.16816.F32.BF16 R72, R4, R22, R72 ;  /* 0x000000160448723c */ /* 0x000fe20000041848 */
[----:B------:R-:W2:Y:S06]  /*ad80*/  LDSM.16.MT88.4 R20, [R184+0x3900] ;  /* 0x00390000b814783b */ /* 0x000eac0000004200 */
[----:B-1----:R-:W-:-:S02]  /*ad90*/  F2FP.BF16.PACK_AB R4, R182, R177 ;  /* 0x000000b1b604723e */ /* 0x002fc400000010ff */
[----:B------:R-:W-:Y:S02]  /*ada0*/  F2FP.BF16.PACK_AB R6, R180, R175 ;  /* 0x000000afb406723e */ /* 0x000fe400000010ff */
[----:B------:R-:W-:Y:S02]  /*adb0*/  F2FP.BF16.PACK_AB R5, R179, R176 ;  /* 0x000000b0b305723e */ /* 0x000fe400000010ff */
[----:B------:R-:W-:Y:S01]  /*adc0*/  F2FP.BF16.PACK_AB R7, R222, R181 ;  /* 0x000000b5de07723e */ /* 0x000fe200000010ff */
[----:B------:R-:W-:Y:S02]  /*add0*/  FADD.FTZ R151, R151, R156 ;  /* 0x0000009c97977221 */ /* 0x000fe40000010000 */
[----:B------:R-:W-:-:S04]  /*ade0*/  FADD.FTZ R152, R152, R159 ;  /* 0x0000009f98987221 */ /* 0x000fc80000010000 */
[----:B----4-:R-:W-:Y:S01]  /*adf0*/  HMMA.16816.F32.BF16 R120, R4, R12, R120 ;  /* 0x0000000c0478723c */ /* 0x010fe20000041878 */
[----:B------:R-:W-:-:S07]  /*ae00*/  FADD.FTZ R154, R154, R151 ;  /* 0x000000979a9a7221 */ /* 0x000fce0000010000 */
[C---:B------:R-:W-:Y:S01]  /*ae10*/  HMMA.16816.F32.BF16 R116, R4.reuse, R14, R116 ;  /* 0x0000000e0474723c */ /* 0x040fe20000041874 */
[----:B------:R-:W1:Y:S07]  /*ae20*/  LDSM.16.MT88.4 R12, [R186+0x5900] ;  /* 0x00590000ba0c783b */ /* 0x000e6e0000004200 */
[----:B------:R-:W-:Y:S01]  /*ae30*/  HMMA.16816.F32.BF16 R112, R4, R8, R112 ;  /* 0x000000080470723c */ /* 0x000fe20000041870 */
[----:B------:R-:W-:-:S07]  /*ae40*/  FADD.FTZ R153, R153, R152 ;  /* 0x0000009899997221 */ /* 0x000fce0000010000 */
[C---:B------:R-:W-:Y:S01]  /*ae50*/  HMMA.16816.F32.BF16 R108, R4.reuse, R10, R108 ;  /* 0x0000000a046c723c */ /* 0x040fe2000004186c */
[----:B------:R-:W4:Y:S07]  /*ae60*/  LDSM.16.MT88.4 R8, [R184+0x5900] ;  /* 0x00590000b808783b */ /* 0x000f2e0000004200 */
[C---:B--2---:R-:W-:Y:S08]  /*ae70*/  HMMA.16816.F32.BF16 R60, R4.reuse, R16, R60 ;  /* 0x00000010043c723c */ /* 0x044ff0000004183c */
[----:B------:R-:W-:Y:S01]  /*ae80*/  HMMA.16816.F32.BF16 R64, R4, R18, R64 ;  /* 0x000000120440723c */ /* 0x000fe20000041840 */
[----:B------:R-:W2:Y:S01]  /*ae90*/  LDSM.16.MT88.4 R16, [R161+0x5900] ;  /* 0x00590000a110783b */ /* 0x000ea20000004200 */
[----:B------:R-:W-:Y:S01]  /*aea0*/  ISETP.GE.AND P3, PT, R201, c[0x0][0x1d4], PT ;  /* 0x00007500c9007a0c */ /* 0x000fe20003f66270 */
[----:B------:R-:W-:-:S02]  /*aeb0*/  FADD.FTZ R149, R149, R154 ;  /* 0x0000009a95957221 */ /* 0x000fc40000010000 */
[----:B------:R-:W-:Y:S02]  /*aec0*/  FADD.FTZ R148, R148, R153 ;  /* 0x0000009994947221 */ /* 0x000fe40000010000 */
[----:B------:R-:W-:Y:S02]  /*aed0*/  FADD.FTZ R150, R150, R149 ;  /* 0x0000009596967221 */ /* 0x000fe40000010000 */
[----:B------:R-:W-:Y:S02]  /*aee0*/  FADD.FTZ R147, R147, R148 ;  /* 0x0000009493937221 */ /* 0x000fe40000010000 */
[----:B------:R-:W-:Y:S02]  /*aef0*/  FADD.FTZ R150, R3, R150 ;  /* 0x0000009603967221 */ /* 0x000fe40000010000 */
[----:B------:R-:W-:Y:S02]  /*af00*/  FADD.FTZ R146, R146, R147 ;  /* 0x0000009392927221 */ /* 0x000fe40000010000 */
[----:B------:R-:W-:Y:S01]  /*af10*/  @!PT LDS RZ, [RZ] ;  /* 0x00000000fffff984 */ /* 0x000fe20000000800 */
[----:B------:R-:W-:Y:S01]  /*af20*/  @!PT LDS RZ, [RZ] ;  /* 0x00000000fffff984 */ /* 0x000fe20000000800 */
[----:B------:R-:W-:Y:S01]  /*af30*/  @!PT LDS RZ, [RZ] ;  /* 0x00000000fffff984 */ /* 0x000fe20000000800 */
[----:B------:R1:W-:Y:S01]  /*af40*/  @P0 LDGSTS.E.BYPASS.LTC128B.128 [R140+0xc100], [R144.64], !P3 ;  /* 0x0c100000908c0fae */ /* 0x0003e2000d901d46 */
[----:B------:R-:W-:-:S02]  /*af50*/  FADD.FTZ R165, R165, R150 ;  /* 0x00000096a5a57221 */ /* 0x000fc40000010000 */
[----:B------:R-:W-:Y:S01]  /*af60*/  FADD.FTZ R171, R171, R146 ;  /* 0x00000092abab7221 */ /* 0x000fe20000010000 */
[----:B------:R1:W-:Y:S04]  /*af70*/  @P0 LDGSTS.E.BYPASS.LTC128B.128 [R140+0xe100], [R144.64+0x80], !P6 ;  /* 0x0e100080908c0fae */ /* 0x0003e8000f101d46 */
[----:B------:R1:W-:Y:S01]  /*af80*/  @P0 LDGSTS.E.BYPASS.LTC128B.128 [R140+0x10100], [R144.64+0x100], !P5 ;  /* 0x10100100908c0fae */ /* 0x0003e2000e901d46 */
[----:B------:R-:W-:-:S03]  /*af90*/  FADD.FTZ R165, R168, R165 ;  /* 0x000000a5a8a57221 */ /* 0x000fc60000010000 */
[----:B------:R1:W-:Y:S01]  /*afa0*/  @P0 LDGSTS.E.BYPASS.LTC128B.128 [R140+0xd100], [R142.64], !P3 ;  /* 0x0d1000008e8c0fae */ /* 0x0003e2000d901d46 */
[----:B------:R-:W-:Y:S01]  /*afb0*/  ISETP.NE.AND P3, PT, R225, 0x1, PT ;  /* 0x00000001e100780c */ /* 0x000fe20003f65270 */
[----:B------:R-:W-:Y:S02]  /*afc0*/  FADD.FTZ R174, R174, R171 ;  /* 0x000000abaeae7221 */ /* 0x000fe40000010000 */
[----:B------:R-:W-:Y:S02]  /*afd0*/  FADD.FTZ R166, R166, R165 ;  /* 0x000000a5a6a67221 */ /* 0x000fe40000010000 */
[----:B------:R-:W-:Y:S01]  /*afe0*/  IMAD.SHL.U32 R162, R162, 0x80, RZ ;  /* 0x00000080a2a27824 */ /* 0x000fe200078e00ff */
[----:B-----5:R-:W-:Y:S01]  /*aff0*/  HMMA.16816.F32.BF16 R44, R4, R136, R44 ;  /* 0x00000088042c723c */ /* 0x020fe2000004182c */
[----:B------:R-:W-:Y:S01]  /*b000*/  FADD.FTZ R173, R173, R174 ;  /* 0x000000aeadad7221 */ /* 0x000fe20000010000 */
[----:B------:R1:W-:Y:S01]  /*b010*/  @P0 LDGSTS.E.BYPASS.LTC128B.128 [R140+0xf100], [R142.64+0x80], !P6 ;  /* 0x0f1000808e8c0fae */ /* 0x0003e2000f101d46 */
[----:B------:R-:W-:-:S02]  /*b020*/  FADD.FTZ R166, R167, R166 ;  /* 0x000000a6a7a67221 */ /* 0x000fc40000010000 */
[----:B------:R-:W-:Y:S01]  /*b030*/  FADD.FTZ R173, R178, R173 ;  /* 0x000000adb2ad7221 */ /* 0x000fe20000010000 */
[----:B------:R1:W-:Y:S01]  /*b040*/  @P0 LDGSTS.E.BYPASS.LTC128B.128 [R140+0x11100], [R142.64+0x100], !P5 ;  /* 0x111001008e8c0fae */ /* 0x0003e2000e901d46 */
[----:B------:R-:W-:Y:S01]  /*b050*/  @P3 IMAD.HI.U32 R3, R162, c[0x0][0x2c8], RZ ;  /* 0x0000b200a2033a27 */ /* 0x000fe200078e00ff */
[----:B------:R-:W-:Y:S02]  /*b060*/  HMMA.16816.F32.BF16 R48, R4, R138, R48 ;  /* 0x0000008a0430723c */ /* 0x000fe40000041830 */
[----:B------:R-:W0:Y:S01]  /*b070*/  LDGDEPBAR ;  /* 0x00000000000079af */ /* 0x000e220000000000 */
[----:B------:R-:W-:Y:S02]  /*b080*/  FADD.FTZ R177, R177, R166 ;  /* 0x000000a6b1b17221 */ /* 0x000fe40000010000 */
[----:B------:R-:W-:-:S03]  /*b090*/  FADD.FTZ R176, R176, R173 ;  /* 0x000000adb0b07221 */ /* 0x000fc60000010000 */
[----:B------:R-:W-:Y:S01]  /*b0a0*/  HMMA.16816.F32.BF16 R76, R4, R132, R76 ;  /* 0x00000084044c723c */ /* 0x000fe2000004184c */
[----:B------:R-:W-:Y:S02]  /*b0b0*/  FADD.FTZ R182, R182, R177 ;  /* 0x000000b1b6b67221 */ /* 0x000fe40000010000 */
[----:B------:R-:W-:-:S05]  /*b0c0*/  FADD.FTZ R176, R179, R176 ;  /* 0x000000b0b3b07221 */ /* 0x000fca0000010000 */
[----:B------:R-:W-:Y:S01]  /*b0d0*/  HMMA.16816.F32.BF16 R80, R4, R134, R80 ;  /* 0x000000860450723c */ /* 0x000fe20000041850 */
[----:B------:R-:W-:-:S07]  /*b0e0*/  FADD.FTZ R175, R175, R182 ;  /* 0x000000b6afaf7221 */ /* 0x000fce0000010000 */
[----:B------:R-:W-:Y:S01]  /*b0f0*/  HMMA.16816.F32.BF16 R128, R4, R32, R128 ;  /* 0x000000200480723c */ /* 0x000fe20000041880 */
[----:B------:R-:W-:-:S07]  /*b100*/  FADD.FTZ R181, R181, R176 ;  /* 0x000000b0b5b57221 */ /* 0x000fce0000010000 */
        /* <DEDUP_REMOVED lines=9> */
[C---:B----4-:R-:W-:Y:S08]  /*b1a0*/  HMMA.16816.F32.BF16 R84, R4.reuse, R8, R84 ;  /* 0x000000080454723c */ /* 0x050ff00000041854 */
[C---:B------:R-:W-:Y:S08]  /*b1b0*/  HMMA.16816.F32.BF16 R88, R4.reuse, R10, R88 ;  /* 0x0000000a0458723c */ /* 0x040ff00000041858 */
[C---:B--2---:R-:W-:Y:S08]  /*b1c0*/  HMMA.16816.F32.BF16 R92, R4.reuse, R16, R92 ;  /* 0x00000010045c723c */ /* 0x044ff0000004185c */
[----:B------:R-:W-:Y:S07]  /*b1d0*/  HMMA.16816.F32.BF16 R96, R4, R18, R96 ;  /* 0x000000120460723c */ /* 0x000fee0000041860 */
[----:B------:R-:W-:Y:S01]  /*b1e0*/  IMAD.MOV.U32 R4, RZ, RZ, R162 ;  /* 0x000000ffff047224 */ /* 0x000fe200078e00a2 */
[----:B------:R-:W-:-:S04]  /*b1f0*/  @P3 SHF.R.U32.HI R4, RZ, c[0x0][0x2cc], R3 ;  /* 0x0000b300ff043a19 */ /* 0x000fc80000011603 */
[----:B---3--:R-:W-:Y:S01]  /*b200*/  IADD3 R163, -R163, R164, R4 ;  /* 0x000000a4a3a37210 */ /* 0x008fe20007ffe104 */
[----:B------:R-:W-:Y:S01]  /*b210*/  FADD.FTZ R223, R180, R175 ;  /* 0x000000afb4df7221 */ /* 0x000fe20000010000 */
[----:B------:R-:W-:Y:S01]  /*b220*/  IADD3 R195, R141, -0x2, RZ ;  /* 0xfffffffe8dc37810 */ /* 0x000fe20007ffe0ff */
[----:B------:R-:W-:Y:S01]  /*b230*/  FADD.FTZ R222, R222, R181 ;  /* 0x000000b5dede7221 */ /* 0x000fe20000010000 */
[----:B------:R-:W-:Y:S01]  /*b240*/  IADD3 R3, R163, c[0x0][0x328], RZ ;  /* 0x0000ca00a3037a10 */ /* 0x000fe20007ffe0ff */
[----:B------:R-:W-:Y:S05]  /*b250*/  @!P4 BRA `(.L_x_999) ;  /* 0x000001000000c947 */ /* 0x000fea0003800000 */
[C---:B------:R-:W-:Y:S01]  /*b260*/  ISETP.GT.AND P0, PT, R163.reuse, RZ, PT ;  /* 0x000000ffa300720c */ /* 0x040fe20003f04270 */
        /* <DEDUP_REMOVED lines=9> */
.L_x_1001:
[----:B------:R-:W-:-:S13]  /*b300*/  ISETP.NE.AND P0, PT, R224, 0x1, PT ;  /* 0x00000001e000780c */ /* 0x000fda0003f05270 */
[----:B------:R-:W-:-:S05]  /*b310*/  @P0 IMAD.HI.U32 R4, R5, c[0x0][0x330], RZ ;  /* 0x0000cc0005040a27 */ /* 0x000fca00078e00ff */
[----:B------:R-:W-:Y:S02]  /*b320*/  @P0 SHF.R.U32.HI R5, RZ, c[0x0][0x334], R4 ;  /* 0x0000cd00ff050a19 */ /* 0x000fe40000011604 */
.L_x_1002:
[----:B------:R-:W-:Y:S05]  /*b330*/  BSYNC B0 ;  /* 0x0000000000007941 */ /* 0x000fea0003800000 */
.L_x_1000:
[----:B------:R-:W-:-:S05]  /*b340*/  IMAD R4, R5, R224, c[0x0][0x32c] ;  /* 0x0000cb0005047624 */ /* 0x000fca00078e02e0 */
[----:B------:R-:W-:-:S04]  /*b350*/  IMNMX R3, R3, R4, PT ;  /* 0x0000000403037217 */ /* 0x000fc80003800200 */
.L_x_999:
[----:B------:R-:W-:Y:S01]  /*b360*/  SHF.R.S32.HI R4, RZ, 0x1f, R3 ;  /* 0x0000001fff047819 */ /* 0x000fe20000011403 */
[----:B------:R-:W-:Y:S02]  /*b370*/  IMAD.MOV.U32 R185, RZ, RZ, 0x1 ;  /* 0x00000001ffb97424 */ /* 0x000fe400078e00ff */
[----:B------:R-:W-:Y:S01]  /*b380*/  IMAD.MOV.U32 R221, RZ, RZ, RZ ;  /* 0x000000ffffdd7224 */ /* 0x000fe200078e00ff */
[----:B------:R-:W-:-:S04]  /*b390*/  LEA.HI R3, R4, R3, RZ, 0x6 ;  /* 0x0000000304037211 */ /* 0x000fc800078f30ff */
[----:B------:R-:W-:-:S04]  /*b3a0*/  SHF.R.S32.HI R3, RZ, 0x6, R3 ;  /* 0x00000006ff037819 */ /* 0x000fc80000011403 */
[----:B------:R-:W-:-:S04]  /*b3b0*/  IMNMX R228, R198, R3, !PT ;  /* 0x00000003c6e47217 */ /* 0x000fc80007800200 */
[----:B------:R-:W-:-:S13]  /*b3c0*/  ISETP.GE.AND P0, PT, R195, R228, PT ;  /* 0x000000e4c300720c */ /* 0x000fda0003f06270 */
[----:B------:R-:W-:Y:S05]  /*b3d0*/  @!P0 BRA `(.L_x_1003) ;  /* 0x0000372000008947 */ /* 0x000fea0003800000 */
[----:B------:R-:W-:Y:S02]  /*b3e0*/  MOV R221, RZ ;  /* 0x000000ff00dd7202 */ /* 0x000fe40000000f00 */
[----:B------:R-:W-:Y:S02]  /*b3f0*/  MOV R185, 0x1 ;  /* 0x0000000100b97802 */ /* 0x000fe40000000f00 */
.L_x_1012:
[----:B------:R-:W-:Y:S04]  /*b400*/  DEPBAR.LE SB0, 0x2 ;  /* 0x000080800000791a */ /* 0x000fe80000000000 */
[----:B------:R-:W-:Y:S01]  /*b410*/  WARPSYNC 0xffffffff ;  /* 0xffffffff00007948 */ /* 0x000fe20003800000 */
[----:B------:R-:W-:Y:S01]  /*b420*/  BAR.SYNC.DEFER_BLOCKING 0x0 ;  /* 0x0000000000007b1d */ /* 0x000fe20000010000 */
[----:B------:R-:W-:Y:S01]  /*b430*/  IMAD R181, R185, 0x6000, RZ ;  /* 0x00006000b9b57824 */ /* 0x000fe200078e02ff */
[----:B------:R-:W-:Y:S02]  /*b440*/  ISETP.GE.AND P0, PT, R198, R195, PT ;  /* 0x000000c3c600720c */ /* 0x000fe40003f06270 */
[----:B------:R-:W-:Y:S02]  /*b450*/  MOV R183, 0x20 ;  /* 0x0000002000b77802 */ /* 0x000fe40000000f00 */
[----:B------:R-:W-:Y:S02]  /*b460*/  IADD3 R196, R192, R181, RZ ;  /* 0x000000b5c0c47210 */ /* 0x000fe40007ffe0ff */
[----:B------:R-:W-:Y:S02]  /*b470*/  SEL R183, R183, 0xffffffe0, !P1 ;  /* 0xffffffe0b7b77807 */ /* 0x000fe40004800000 */
[----:B------:R-:W-:Y:S02]  /*b480*/  ISETP.GE.AND P4, PT, R201, c[0x0][0x1d4], PT ;  /* 0x00007500c9007a0c */ /* 0x000fe40003f86270 */
[CC--:B------:R-:W-:Y:S02]  /*b490*/  IADD3 R182, R183.reuse, R196.reuse, RZ ;  /* 0x000000c4b7b67210 */ /* 0x0c0fe40007ffe0ff */
[----:B------:R-:W-:Y:S01]  /*b4a0*/  IADD3 R183, R183, R196, R193 ;  /* 0x000000c4b7b77210 */ /* 0x000fe20007ffe0c1 */
[----:B------:R-:W-:Y:S01]  /*b4b0*/  @!P0 IMAD R177, R221, 0x6000, R207 ;  /* 0x00006000ddb18824 */ /* 0x000fe200078e02cf */
[----:B------:R-:W-:Y:S02]  /*b4c0*/  @!P0 IADD3 R16, R195, -0x1, RZ ;  /* 0xffffffffc3108810 */ /* 0x000fe40007ffe0ff */
[----:B------:R-:W-:Y:S02]  /*b4d0*/  IADD3 R180, R193, R182, RZ ;  /* 0x000000b6c1b47210 */ /* 0x000fe40007ffe0ff */
[----:B------:R-:W-:Y:S01]  /*b4e0*/  @!P0 SHF.R.S32.HI R3, RZ, 0x1f, R16 ;  /* 0x0000001fff038819 */ /* 0x000fe20000011410 */
[C---:B------:R-:W-:Y:S01]  /*b4f0*/  @!P0 IMAD.WIDE.U32 R18, R16.reuse, c[0x0][0x208], RZ ;  /* 0x0000820010128a25 */ /* 0x040fe200078e00ff */
[----:B------:R-:W-:Y:S03]  /*b500*/  LDSM.16.M88.4 R132, [R194] ;  /* 0x00000000c284783b */ /* 0x000fe60000000200 */
[----:B------:R-:W-:Y:S04]  /*b510*/  @!P0 IMAD R3, R3, c[0x0][0x208], RZ ;  /* 0x0000820003038a24 */ /* 0x000fe800078e02ff */
[----:B------:R-:W-:Y:S01]  /*b520*/  @!P0 IMAD R3, R16, c[0x0][0x20c], R3 ;  /* 0x0000830010038a24 */ /* 0x000fe200078e0203 */
[----:B-1----:R-:W1:Y:S04]  /*b530*/  LDSM.16.M88.4 R136, [R196+0xc100] ;  /* 0x00c10000c488783b */ /* 0x002e680000000200 */
[----:B------:R-:W-:Y:S02]  /*b540*/  @!P0 IADD3 R17, R19, R3, RZ ;  /* 0x0000000313118210 */ /* 0x000fe40007ffe0ff */
[----:B------:R-:W2:Y:S01]  /*b550*/  LDSM.16.M88.4 R140, [R196+0xc900] ;  /* 0x00c90000c48c783b */ /* 0x000ea20000000200 */
[C---:B------:R-:W-:Y:S02]  /*b560*/  @!P0 SHF.L.U32 R19, R18.reuse, 0x6, RZ ;  /* 0x0000000612138819 */ /* 0x040fe400000006ff */
[----:B------:R-:W-:Y:S02]  /*b570*/  @!P0 SHF.L.U64.HI R17, R18, 0x6, R17 ;  /* 0x0000000612118819 */ /* 0x000fe40000010211 */
[----:B------:R-:W-:Y:S01]  /*b580*/  @!P0 IADD3 R16, P3, P2, R210, R19, R205 ;  /* 0x00000013d2108210 */ /* 0x000fe20007a7e0cd */
[----:B------:R-:W3:Y:S03]  /*b590*/  LDSM.16.M88.4 R144, [R196+0xd100] ;  /* 0x00d10000c490783b */ /* 0x000ee60000000200 */
[----:B------:R-:W-:Y:S02]  /*b5a0*/  @!P0 IADD3.X R3, R215, R17, R204, P3, P2 ;  /* 0x00000011d7038210 */ /* 0x000fe40001fe44cc */
[----:B------:R-:W-:Y:S01]  /*b5b0*/  @!P0 IADD3 R18, P2, R19, R210, RZ ;  /* 0x000000d213128210 */ /* 0x000fe20007f5e0ff */
[----:B------:R-:W4:Y:S03]  /*b5c0*/  LDL R227, [R1+0x4] ;  /* 0x0000040001e37983 */ /* 0x000f260000100800 */
[----:B------:R-:W-:Y:S02]  /*b5d0*/  @!P0 IADD3.X R17, R17, R215, RZ, P2, !PT ;  /* 0x000000d711118210 */ /* 0x000fe400017fe4ff */
[C---:B------:R-:W-:Y:S01]  /*b5e0*/  @!P0 LEA R174, P2, R18.reuse, c[0x0][0x1f8], 0x1 ;  /* 0x00007e0012ae8a11 */ /* 0x040fe200078408ff */
[----:B------:R-:W5:Y:S03]  /*b5f0*/  LDSM.16.M88.4 R148, [R196+0xd900] ;  /* 0x00d90000c494783b */ /* 0x000f660000000200 */
[----:B------:R-:W-:Y:S02]  /*b600*/  @!P0 LEA.HI.X R175, R18, c[0x0][0x1fc], R17, 0x1, P2 ;  /* 0x00007f0012af8a11 */ /* 0x000fe400010f0c11 */
[C---:B------:R-:W-:Y:S01]  /*b610*/  @!P0 LEA R172, P2, R16.reuse, c[0x0][0x1f8], 0x1 ;  /* 0x00007e0010ac8a11 */ /* 0x040fe200078408ff */
[----:B------:R-:W-:Y:S03]  /*b620*/  LDSM.16.M88.4 R152, [R190] ;  /* 0x00000000be98783b */ /* 0x000fe60000000200 */
[----:B------:R-:W-:Y:S02]  /*b630*/  @!P0 LEA.HI.X R173, R16, c[0x0][0x1fc], R3, 0x1, P2 ;  /* 0x00007f0010ad8a11 */ /* 0x000fe400010f0c03 */
[----:B------:R-:W-:Y:S01]  /*b640*/  IADD3 R3, R193, R196, RZ ;  /* 0x000000c4c1037210 */ /* 0x000fe20007ffe0ff */
[----:B------:R-:W-:Y:S01]  /*b650*/  LDSM.16.M88.4 R156, [R182+0xd900] ;  /* 0x00d90000b69c783b */ /* 0x000fe20000000200 */
[----:B------:R-:W-:Y:S01]  /*b660*/  ISETP.NE.AND P2, PT, R225, 0x1, PT ;  /* 0x00000001e100780c */ /* 0x000fe20003f45270 */
[C---:B-1----:R-:W-:Y:S08]  /*b670*/  HMMA.16816.F32.BF16 R4, R132.reuse, R136, RZ ;  /* 0x000000888404723c */ /* 0x042ff000000418ff */
[C---:B------:R-:W-:Y:S01]  /*b680*/  HMMA.16816.F32.BF16 R8, R132.reuse, R138, RZ ;  /* 0x0000008a8408723c */ /* 0x040fe200000418ff */
[----:B------:R-:W1:Y:S07]  /*b690*/  LDSM.16.M88.4 R136, [R182+0xc100] ;  /* 0x00c10000b688783b */ /* 0x000e6e0000000200 */
[C---:B--2---:R-:W-:Y:S08]  /*b6a0*/  HMMA.16816.F32.BF16 R12, R132.reuse, R140, RZ ;  /* 0x0000008c840c723c */ /* 0x044ff000000418ff */
[C---:B------:R-:W-:Y:S01]  /*b6b0*/  HMMA.16816.F32.BF16 R16, R132.reuse, R142, RZ ;  /* 0x0000008e8410723c */ /* 0x040fe200000418ff */
[----:B------:R-:W2:Y:S07]  /*b6c0*/  LDSM.16.M88.4 R140, [R182+0xc900] ;  /* 0x00c90000b68c783b */ /* 0x000eae0000000200 */
[C---:B---3--:R-:W-:Y:S08]  /*b6d0*/  HMMA.16816.F32.BF16 R20, R132.reuse, R144, RZ ;  /* 0x000000908414723c */ /* 0x048ff000000418ff */
[C---:B------:R-:W-:Y:S01]  /*b6e0*/  HMMA.16816.F32.BF16 R24, R132.reuse, R146, RZ ;  /* 0x000000928418723c */ /* 0x040fe200000418ff */
[----:B------:R-:W3:Y:S06]  /*b6f0*/  LDSM.16.M88.4 R144, [R182+0xd100] ;  /* 0x00d10000b690783b */ /* 0x000eec0000000200 */
[----:B------:R-:W-:Y:S01]  /*b700*/  @!PT LDS RZ, [RZ] ;  /* 0x00000000fffff984 */ /* 0x000fe20000000800 */
[----:B------:R-:W-:Y:S01]  /*b710*/  @!PT LDS RZ, [RZ] ;  /* 0x00000000fffff984 */ /* 0x000fe20000000800 */
[----:B------:R-:W-:Y:S01]  /*b720*/  @!PT LDS RZ, [RZ] ;  /* 0x00000000fffff984 */ /* 0x000fe20000000800 */
[----:B------:R2:W-:Y:S01]  /*b730*/  @!P0 LDGSTS.E.BYPASS.LTC128B.128 [R177], [R174.64], !P4 ;  /* 0x00000000aeb18fae */ /* 0x0005e2000e101d46 */
[C---:B-----5:R-:W-:Y:S05]  /*b740*/  HMMA.16816.F32.BF16 R28, R132.reuse, R148, RZ ;  /* 0x00000094841c723c */ /* 0x060fea00000418ff */
[----:B------:R5:W-:Y:S03]  /*b750*/  @!P0 LDGSTS.E.BYPASS.LTC128B.128 [R177+0x2000], [R174.64+0x80], !P6 ;  /* 0x02000080aeb18fae */ /* 0x000be6000f101d46 */
[----:B------:R-:W-:Y:S03]  /*b760*/  HMMA.16816.F32.BF16 R32, R132, R150, RZ ;  /* 0x000000968420723c */ /* 0x000fe600000418ff */
[----:B------:R5:W-:Y:S05]  /*b770*/  @!P0 LDGSTS.E.BYPASS.LTC128B.128 [R177+0x4000], [R174.64+0x100], !P5 ;  /* 0x04000100aeb18fae */ /* 0x000bea000e901d46 */
[C---:B-1----:R-:W-:Y:S01]  /*b780*/  HMMA.16816.F32.BF16 R4, R152.reuse, R136, R4 ;  /* 0x000000889804723c */ /* 0x042fe20000041804 */
[----:B------:R5:W-:Y:S06]  /*b790*/  @!P0 LDGSTS.E.BYPASS.LTC128B.128 [R177+0x1000], [R172.64], !P4 ;  /* 0x01000000acb18fae */ /* 0x000bec000e101d46 */
[----:B------:R5:W-:Y:S01]  /*b7a0*/  @!P0 LDGSTS.E.BYPASS.LTC128B.128 [R177+0x3000], [R172.64+0x80], !P6 ;  /* 0x03000080acb18fae */ /* 0x000be2000f101d46 */
[C---:B------:R-:W-:Y:S05]  /*b7b0*/  HMMA.16816.F32.BF16 R8, R152.reuse, R138, R8 ;  /* 0x0000008a9808723c */ /* 0x040fea0000041808 */
[----:B------:R5:W-:Y:S01]  /*b7c0*/  @!P0 LDGSTS.E.BYPASS.LTC128B.128 [R177+0x5000], [R172.64+0x100], !P5 ;  /* 0x05000100acb18fae */ /* 0x000be2000e901d46 */
[C---:B------:R-:W-:Y:S02]  /*b7d0*/  ISETP.GE.AND P0, PT, R221.reuse, 0x1, PT ;  /* 0x00000001dd00780c */ /* 0x040fe40003f06270 */
[C---:B--2---:R-:W-:Y:S03]  /*b7e0*/  HMMA.16816.F32.BF16 R12, R152.reuse, R140, R12 ;  /* 0x0000008c980c723c */ /* 0x044fe6000004180c */
[----:B------:R-:W-:Y:S01]  /*b7f0*/  LDSM.16.M88.4 R132, [R188] ;  /* 0x00000000bc84783b */ /* 0x000fe20000000200 */
[----:B------:R-:W-:Y:S04]  /*b800*/  IADD3 R221, R221, 0x1, RZ ;  /* 0x00000001dddd7810 */ /* 0x000fe80007ffe0ff */
[C---:B------:R-:W-:Y:S01]  /*b810*/  HMMA.16816.F32.BF16 R16, R152.reuse, R142, R16 ;  /* 0x0000008e9810723c */ /* 0x040fe20000041810 */
[----:B------:R-:W1:Y:S03]  /*b820*/  LDSM.16.M88.4 R148, [R3+0xc100] ;  /* 0x00c100000394783b */ /* 0x000e660000000200 */
[----:B------:R-:W-:Y:S03]  /*b830*/  SEL R221, R221, RZ, !P0 ;  /* 0x000000ffdddd7207 */ /* 0x000fe60004000000 */
[----:B------:R-:W2:Y:S01]  /*b840*/  LDSM.16.M88.4 R160, [R3+0xc900] ;  /* 0x00c9000003a0783b */ /* 0x000ea20000000200 */
[C---:B---3--:R-:W-:Y:S05]  /*b850*/  HMMA.16816.F32.BF16 R20, R152.reuse, R144, R20 ;  /* 0x000000909814723c */ /* 0x048fea0000041814 */
[----:B------:R-:W3:Y:S03]  /*b860*/  LDSM.16.M88.4 R164, [R3+0xd100] ;  /* 0x00d1000003a4783b */ /* 0x000ee60000000200 */
[C---:B------:R-:W-:Y:S03]  /*b870*/  HMMA.16816.F32.BF16 R24, R152.reuse, R146, R24 ;  /* 0x000000929818723c */ /* 0x040fe60000041818 */
[----:B------:R-:W3:Y:S05]  /*b880*/  LDSM.16.M88.4 R168, [R3+0xd900] ;  /* 0x00d9000003a8783b */ /* 0x000eea0000000200 */
[C---:B------:R-:W-:Y:S01]  /*b890*/  HMMA.16816.F32.BF16 R28, R152.reuse, R156, R28 ;  /* 0x0000009c981c723c */ /* 0x040fe2000004181c */
[----:B------:R-:W-:Y:S06]  /*b8a0*/  LDSM.16.M88.4 R136, [R187] ;  /* 0x00000000bb88783b */ /* 0x000fec0000000200 */
[----:B------:R-:W3:Y:S01]  /*b8b0*/  LDSM.16.M88.4 R140, [R180+0xc100] ;  /* 0x00c10000b48c783b */ /* 0x000ee20000000200 */
[----:B------:R-:W-:Y:S05]  /*b8c0*/  HMMA.16816.F32.BF16 R32, R152, R158, R32 ;  /* 0x0000009e9820723c */ /* 0x000fea0000041820 */
[----:B------:R-:W3:Y:S03]  /*b8d0*/  LDSM.16.M88.4 R144, [R180+0xc900] ;  /* 0x00c90000b490783b */ /* 0x000ee60000000200 */
[C---:B-1----:R-:W-:Y:S03]  /*b8e0*/  HMMA.16816.F32.BF16 R4, R132.reuse, R148, R4 ;  /* 0x000000948404723c */ /* 0x042fe60000041804 */
[----:B-----5:R-:W1:Y:S05]  /*b8f0*/  LDSM.16.M88.4 R172, [R180+0xd100] ;  /* 0x00d10000b4ac783b */ /* 0x020e6a0000000200 */
[C---:B------:R-:W-:Y:S01]  /*b900*/  HMMA.16816.F32.BF16 R8, R132.reuse, R150, R8 ;  /* 0x000000968408723c */ /* 0x040fe20000041808 */
[----:B------:R-:W5:Y:S06]  /*b910*/  LDSM.16.M88.4 R176, [R180+0xd900] ;  /* 0x00d90000b4b0783b */ /* 0x000f6c0000000200 */
[----:B------:R-:W-:Y:S01]  /*b920*/  LDSM.16.M88.4 R148, [R194+0x4000] ;  /* 0x00400000c294783b */ /* 0x000fe20000000200 */
[C---:B--2---:R-:W-:Y:S05]  /*b930*/  HMMA.16816.F32.BF16 R12, R132.reuse, R160, R12 ;  /* 0x000000a0840c723c */ /* 0x044fea000004180c */
[----:B------:R-:W2:Y:S03]  /*b940*/  LDSM.16.M88.4 R152, [R196+0xe100] ;  /* 0x00e10000c498783b */ /* 0x000ea60000000200 */
[C---:B------:R-:W-:Y:S03]  /*b950*/  HMMA.16816.F32.BF16 R16, R132.reuse, R162, R16 ;  /* 0x000000a28410723c */ /* 0x040fe60000041810 */
[----:B------:R-:W1:Y:S05]  /*b960*/  LDSM.16.M88.4 R156, [R196+0xe900] ;  /* 0x00e90000c49c783b */ /* 0x000e6a0000000200 */
[C---:B---3--:R-:W-:Y:S01]  /*b970*/  HMMA.16816.F32.BF16 R20, R132.reuse, R164, R20 ;  /* 0x000000a48414723c */ /* 0x048fe20000041814 */
[----:B------:R-:W3:Y:S06]  /*b980*/  LDSM.16.M88.4 R160, [R196+0xf100] ;  /* 0x00f10000c4a0783b */ /* 0x000eec0000000200 */
[----:B------:R-:W0:Y:S01]  /*b990*/  LDGDEPBAR ;  /* 0x00000000000079af */ /* 0x000e220000000000 */
[C---:B------:R-:W-:Y:S05]  /*b9a0*/  HMMA.16816.F32.BF16 R24, R132.reuse, R166, R24 ;  /* 0x000000a68418723c */ /* 0x040fea0000041818 */
[----:B------:R-:W1:Y:S03]  /*b9b0*/  LDSM.16.M88.4 R164, [R196+0xf900] ;  /* 0x00f90000c4a4783b */ /* 0x000e660000000200 */
[C---:B------:R-:W-:Y:S08]  /*b9c0*/  HMMA.16816.F32.BF16 R28, R132.reuse, R168, R28 ;  /* 0x000000a8841c723c */ /* 0x040ff0000004181c */
[----:B------:R-:W-:Y:S01]  /*b9d0*/  HMMA.16816.F32.BF16 R32, R132, R170, R32 ;  /* 0x000000aa8420723c */ /* 0x000fe20000041820 */
[----:B------:R-:W-:Y:S06]  /*b9e0*/  LDSM.16.M88.4 R132, [R190+0x4000] ;  /* 0x00400000be84783b */ /* 0x000fec0000000200 */
[----:B------:R-:W-:Y:S01]  /*b9f0*/  LDSM.16.M88.4 R168, [R182+0xf100] ;  /* 0x00f10000b6a8783b */ /* 0x000fe20000000200 */
[C---:B------:R-:W-:Y:S08]  /*ba00*/  HMMA.16816.F32.BF16 R4, R136.reuse, R140, R4 ;  /* 0x0000008c8804723c */ /* 0x040ff00000041804 */
[C---:B------:R-:W-:Y:S01]  /*ba10*/  HMMA.16816.F32.BF16 R8, R136.reuse, R142, R8 ;  /* 0x0000008e8808723c */ /* 0x040fe20000041808 */
[----:B------:R-:W2:Y:S07]  /*ba20*/  LDSM.16.M88.4 R140, [R182+0xe100] ;  /* 0x00e10000b68c783b */ /* 0x000eae0000000200 */
[C---:B------:R-:W-:Y:S08]  /*ba30*/  HMMA.16816.F32.BF16 R12, R136.reuse, R144, R12 ;  /* 0x00000090880c723c */ /* 0x040ff0000004180c */
[C---:B------:R-:W-:Y:S01]  /*ba40*/  HMMA.16816.F32.BF16 R16, R136.reuse, R146, R16 ;  /* 0x000000928810723c */ /* 0x040fe20000041810 */
[----:B------:R-:W3:Y:S07]  /*ba50*/  LDSM.16.M88.4 R144, [R182+0xe900] ;  /* 0x00e90000b690783b */ /* 0x000eee0000000200 */
[C---:B-1----:R-:W-:Y:S08]  /*ba60*/  HMMA.16816.F32.BF16 R20, R136.reuse, R172, R20 ;  /* 0x000000ac8814723c */ /* 0x042ff00000041814 */
[C---:B------:R-:W-:Y:S01]  /*ba70*/  HMMA.16816.F32.BF16 R24, R136.reuse, R174, R24 ;  /* 0x000000ae8818723c */ /* 0x040fe20000041818 */
[----:B------:R-:W1:Y:S07]  /*ba80*/  LDSM.16.M88.4 R172, [R182+0xf900] ;  /* 0x00f90000b6ac783b */ /* 0x000e6e0000000200 */
[C---:B-----5:R-:W-:Y:S08]  /*ba90*/  HMMA.16816.F32.BF16 R28, R136.reuse, R176, R28 ;  /* 0x000000b0881c723c */ /* 0x060ff0000004181c */
[----:B------:R-:W-:Y:S01]  /*baa0*/  HMMA.16816.F32.BF16 R32, R136, R178, R32 ;  /* 0x000000b28820723c */ /* 0x000fe20000041820 */
[----:B------:R-:W-:Y:S06]  /*bab0*/  LDSM.16.M88.4 R136, [R188+0x4000] ;  /* 0x00400000bc88783b */ /* 0x000fec0000000200 */
[----:B------:R-:W-:Y:S01]  /*bac0*/  LDSM.16.M88.4 R176, [R182+0x10100] ;  /* 0x01010000b6b0783b */ /* 0x000fe20000000200 */
[C---:B--2---:R-:W-:Y:S08]  /*bad0*/  HMMA.16816.F32.BF16 R4, R148.reuse, R152, R4 ;  /* 0x000000989404723c */ /* 0x044ff00000041804 */
[C---:B------:R-:W-:Y:S01]  /*bae0*/  HMMA.16816.F32.BF16 R8, R148.reuse, R154, R8 ;  /* 0x0000009a9408723c */ /* 0x040fe20000041808 */
[----:B------:R-:W2:Y:S07]  /*baf0*/  LDSM.16.M88.4 R152, [R3+0xe100] ;  /* 0x00e100000398783b */ /* 0x000eae0000000200 */
[C---:B------:R-:W-:Y:S04]  /*bb00*/  HMMA.16816.F32.BF16 R12, R148.reuse, R156, R12 ;  /* 0x0000009c940c723c */ /* 0x040fe8000004180c */
[----:B----4-:R-:W-:Y:S04]  /*bb10*/  LEA R227, R227, R220, 0x7 ;  /* 0x000000dce3e37211 */ /* 0x010fe800078e38ff */
[C---:B------:R-:W-:Y:S01]  /*bb20*/  HMMA.16816.F32.BF16 R16, R148.reuse, R158, R16 ;  /* 0x0000009e9410723c */ /* 0x040fe20000041810 */
[----:B------:R-:W4:Y:S07]  /*bb30*/  LDSM.16.M88.4 R156, [R3+0xe900] ;  /* 0x00e90000039c783b */ /* 0x000f2e0000000200 */
[C---:B---3--:R-:W-:Y:S08]  /*bb40*/  HMMA.16816.F32.BF16 R20, R148.reuse, R160, R20 ;  /* 0x000000a09414723c */ /* 0x048ff00000041814 */
[C---:B------:R-:W-:Y:S01]  /*bb50*/  HMMA.16816.F32.BF16 R24, R148.reuse, R162, R24 ;  /* 0x000000a29418723c */ /* 0x040fe20000041818 */
[----:B------:R-:W3:Y:S07]  /*bb60*/  LDSM.16.M88.4 R160, [R3+0xf100] ;  /* 0x00f1000003a0783b */ /* 0x000eee0000000200 */
[C---:B------:R-:W-:Y:S08]  /*bb70*/  HMMA.16816.F32.BF16 R28, R148.reuse, R164, R28 ;  /* 0x000000a4941c723c */ /* 0x040ff0000004181c */
[----:B------:R-:W-:Y:S01]  /*bb80*/  HMMA.16816.F32.BF16 R32, R148, R166, R32 ;  /* 0x000000a69420723c */ /* 0x000fe20000041820 */
[----:B------:R-:W-:Y:S06]  /*bb90*/  LDSM.16.M88.4 R148, [R183+0xe900] ;  /* 0x00e90000b794783b */ /* 0x000fec0000000200 */
[----:B------:R-:W-:Y:S01]  /*bba0*/  LDSM.16.M88.4 R164, [R196+0x10100] ;  /* 0x01010000c4a4783b */ /* 0x000fe20000000200 */
[C---:B------:R-:W-:Y:S08]  /*bbb0*/  HMMA.16816.F32.BF16 R4, R132.reuse, R140, R4 ;  /* 0x0000008c8404723c */ /* 0x040ff00000041804 */
[C---:B------:R-:W-:Y:S01]  /*bbc0*/  HMMA.16816.F32.BF16 R8, R132.reuse, R142, R8 ;  /* 0x0000008e8408723c */ /* 0x040fe20000041808 */
[----:B------:R-:W5:Y:S07]  /*bbd0*/  LDSM.16.M88.4 R140, [R3+0xf900] ;  /* 0x00f90000038c783b */ /* 0x000f6e0000000200 */
[C---:B------:R-:W-:Y:S08]  /*bbe0*/  HMMA.16816.F32.BF16 R12, R132.reuse, R144, R12 ;  /* 0x00000090840c723c */ /* 0x040ff0000004180c */
[C---:B------:R-:W-:Y:S01]  /*bbf0*/  HMMA.16816.F32.BF16 R16, R132.reuse, R146, R16 ;  /* 0x000000928410723c */ /* 0x040fe20000041810 */
[----:B------:R-:W-:Y:S07]  /*bc00*/  LDSM.16.M88.4 R144, [R180+0xe100] ;  /* 0x00e10000b490783b */ /* 0x000fee0000000200 */
[C---:B------:R-:W-:Y:S08]  /*bc10*/  HMMA.16816.F32.BF16 R20, R132.reuse, R168, R20 ;  /* 0x000000a88414723c */ /* 0x040ff00000041814 */
[C---:B------:R-:W-:Y:S01]  /*bc20*/  HMMA.16816.F32.BF16 R24, R132.reuse, R170, R24 ;  /* 0x000000aa8418723c */ /* 0x040fe20000041818 */
[----:B------:R-:W-:Y:S07]  /*bc30*/  LDSM.16.M88.4 R168, [R196+0x11900] ;  /* 0x01190000c4a8783b */ /* 0x000fee0000000200 */
[C---:B-1----:R-:W-:Y:S08]  /*bc40*/  HMMA.16816.F32.BF16 R28, R132.reuse, R172, R28 ;  /* 0x000000ac841c723c */ /* 0x042ff0000004181c */
[----:B------:R-:W-:Y:S01]  /*bc50*/  HMMA.16816.F32.BF16 R32, R132, R174, R32 ;  /* 0x000000ae8420723c */ /* 0x000fe20000041820 */
[----:B------:R-:W1:Y:S06]  /*bc60*/  LDSM.16.M88.4 R132, [R187+0x4000] ;  /* 0x00400000bb84783b */ /* 0x000e6c0000000200 */
[----:B------:R-:W-:Y:S01]  /*bc70*/  LDSM.16.M88.4 R172, [R190+0x8000] ;  /* 0x00800000beac783b */ /* 0x000fe20000000200 */
[C---:B--2---:R-:W-:Y:S08]  /*bc80*/  HMMA.16816.F32.BF16 R4, R136.reuse, R152, R4 ;  /* 0x000000988804723c */ /* 0x044ff00000041804 */
[C---:B------:R-:W-:Y:S01]  /*bc90*/  HMMA.16816.F32.BF16 R8, R136.reuse, R154, R8 ;  /* 0x0000009a8808723c */ /* 0x040fe20000041808 */
[----:B------:R-:W2:Y:S07]  /*bca0*/  LDSM.16.M88.4 R152, [R183+0xf100] ;  /* 0x00f10000b798783b */ /* 0x000eae0000000200 */
[C---:B----4-:R-:W-:Y:S08]  /*bcb0*/  HMMA.16816.F32.BF16 R12, R136.reuse, R156, R12 ;  /* 0x0000009c880c723c */ /* 0x050ff0000004180c */
[C---:B------:R-:W-:Y:S01]  /*bcc0*/  HMMA.16816.F32.BF16 R16, R136.reuse, R158, R16 ;  /* 0x0000009e8810723c */ /* 0x040fe20000041810 */
[----:B------:R-:W4:Y:S07]  /*bcd0*/  LDSM.16.M88.4 R156, [R183+0xf900] ;  /* 0x00f90000b79c783b */ /* 0x000f2e0000000200 */
[C---:B---3--:R-:W-:Y:S08]  /*bce0*/  HMMA.16816.F32.BF16 R20, R136.reuse, R160, R20 ;  /* 0x000000a08814723c */ /* 0x048ff00000041814 */
[C---:B------:R-:W-:Y:S01]  /*bcf0*/  HMMA.16816.F32.BF16 R24, R136.reuse, R162, R24 ;  /* 0x000000a28818723c */ /* 0x040fe20000041818 */
[----:B------:R-:W3:Y:S07]  /*bd00*/  LDSM.16.M88.4 R160, [R194+0x8000] ;  /* 0x00800000c2a0783b */ /* 0x000eee0000000200 */
[C---:B-----5:R-:W-:Y:S08]  /*bd10*/  HMMA.16816.F32.BF16 R28, R136.reuse, R140, R28 ;  /* 0x0000008c881c723c */ /* 0x060ff0000004181c */
[----:B------:R-:W-:Y:S01]  /*bd20*/  HMMA.16816.F32.BF16 R32, R136, R142, R32 ;  /* 0x0000008e8820723c */ /* 0x000fe20000041820 */
[----:B------:R-:W5:Y:S06]  /*bd30*/  LDSM.16.M88.4 R136, [R196+0x10900] ;  /* 0x01090000c488783b */ /* 0x000f6c0000000200 */
[----:B------:R-:W3:Y:S01]  /*bd40*/  LDSM.16.M88.4 R140, [R196+0x11100] ;  /* 0x01110000c48c783b */ /* 0x000ee20000000200 */
[C---:B-1----:R-:W-:Y:S08]  /*bd50*/  HMMA.16816.F32.BF16 R4, R132.reuse, R144, R4 ;  /* 0x000000908404723c */ /* 0x042ff00000041804 */
[C---:B------:R-:W-:Y:S01]  /*bd60*/  HMMA.16816.F32.BF16 R8, R132.reuse, R146, R8 ;  /* 0x000000928408723c */ /* 0x040fe20000041808 */
[----:B------:R-:W-:Y:S07]  /*bd70*/  LDSM.16.M88.4 R144, [R182+0x11100] ;  /* 0x01110000b690783b */ /* 0x000fee0000000200 */
[C---:B------:R-:W-:Y:S08]  /*bd80*/  HMMA.16816.F32.BF16 R12, R132.reuse, R148, R12 ;  /* 0x00000094840c723c */ /* 0x040ff0000004180c */
[C---:B------:R-:W-:Y:S01]  /*bd90*/  HMMA.16816.F32.BF16 R16, R132.reuse, R150, R16 ;  /* 0x000000968410723c */ /* 0x040fe20000041810 */
[----:B------:R-:W-:Y:S07]  /*bda0*/  LDSM.16.M88.4 R148, [R182+0x11900] ;  /* 0x01190000b694783b */ /* 0x000fee0000000200 */
[C---:B--2---:R-:W-:Y:S08]  /*bdb0*/  HMMA.16816.F32.BF16 R20, R132.reuse, R152, R20 ;  /* 0x000000988414723c */ /* 0x044ff00000041814 */
[C---:B------:R-:W-:Y:S01]  /*bdc0*/  HMMA.16816.F32.BF16 R24, R132.reuse, R154, R24 ;  /* 0x0000009a8418723c */ /* 0x040fe20000041818 */
[----:B------:R-:W-:Y:S07]  /*bdd0*/  LDSM.16.M88.4 R152, [R188+0x8000] ;  /* 0x00800000bc98783b */ /* 0x000fee0000000200 */
[C---:B----4-:R-:W-:Y:S08]  /*bde0*/  HMMA.16816.F32.BF16 R28, R132.reuse, R156, R28 ;  /* 0x0000009c841c723c */ /* 0x050ff0000004181c */
[----:B------:R-:W-:Y:S01]  /*bdf0*/  HMMA.16816.F32.BF16 R32, R132, R158, R32 ;  /* 0x0000009e8420723c */ /* 0x000fe20000041820 */
[----:B------:R-:W1:Y:S06]  /*be00*/  LDSM.16.M88.4 R132, [R182+0x10900] ;  /* 0x01090000b684783b */ /* 0x000e6c0000000200 */
[----:B------:R-:W2:Y:S01]  /*be10*/  LDSM.16.M88.4 R156, [R3+0x10100] ;  /* 0x01010000039c783b */ /* 0x000ea20000000200 */
[C---:B---3--:R-:W-:Y:S08]  /*be20*/  HMMA.16816.F32.BF16 R4, R160.reuse, R164, R4 ;  /* 0x000000a4a004723c */ /* 0x048ff00000041804 */
[C---:B------:R-:W-:Y:S01]  /*be30*/  HMMA.16816.F32.BF16 R8, R160.reuse, R166, R8 ;  /* 0x000000a6a008723c */ /* 0x040fe20000041808 */
[----:B------:R-:W-:Y:S07]  /*be40*/  LDSM.16.M88.4 R164, [R187+0x8000] ;  /* 0x00800000bba4783b */ /* 0x000fee0000000200 */
[C---:B-----5:R-:W-:Y:S08]  /*be50*/  HMMA.16816.F32.BF16 R12, R160.reuse, R136, R12 ;  /* 0x00000088a00c723c */ /* 0x060ff0000004180c */
[C---:B------:R-:W-:Y:S01]  /*be60*/  HMMA.16816.F32.BF16 R16, R160.reuse, R138, R16 ;  /* 0x0000008aa010723c */ /* 0x040fe20000041810 */
[----:B------:R-:W3:Y:S07]  /*be70*/  LDSM.16.M88.4 R136, [R3+0x10900] ;  /* 0x010900000388783b */ /* 0x000eee0000000200 */
[C---:B------:R-:W-:Y:S08]  /*be80*/  HMMA.16816.F32.BF16 R20, R160.reuse, R140, R20 ;  /* 0x0000008ca014723c */ /* 0x040ff00000041814 */
[C---:B------:R-:W-:Y:S01]  /*be90*/  HMMA.16816.F32.BF16 R24, R160.reuse, R142, R24 ;  /* 0x0000008ea018723c */ /* 0x040fe20000041818 */
[----:B------:R-:W4:Y:S07]  /*bea0*/  LDSM.16.M88.4 R140, [R3+0x11100] ;  /* 0x01110000038c783b */ /* 0x000f2e0000000200 */
[C---:B------:R-:W-:Y:S08]  /*beb0*/  HMMA.16816.F32.BF16 R28, R160.reuse, R168, R28 ;  /* 0x000000a8a01c723c */ /* 0x040ff0000004181c */
[----:B------:R-:W-:Y:S01]  /*bec0*/  HMMA.16816.F32.BF16 R32, R160, R170, R32 ;  /* 0x000000aaa020723c */ /* 0x000fe20000041820 */
[----:B------:R-:W5:Y:S06]  /*bed0*/  LDSM.16.M88.4 R160, [R3+0x11900] ;  /* 0x0119000003a0783b */ /* 0x000f6c0000000200 */
[----:B------:R-:W2:Y:S01]  /*bee0*/  LDSM.16.M88.4 R168, [R180+0x10100] ;  /* 0x01010000b4a8783b */ /* 0x000ea20000000200 */
        /* <DEDUP_REMOVED lines=13> */
[----:B------:R-:W2:Y:S07]  /*bfc0*/  LDSM.16.M88.4 R136, [R183+0x11100] ;  /* 0x01110000b788783b */ /* 0x000eae0000000200 */
        /* <DEDUP_REMOVED lines=8> */
[----:B------:R-:W1:Y:S03]  /*c050*/  LDSM.16.M88.4 R132, [R183+0x11900] ;  /* 0x01190000b784783b */ /* 0x000e660000000200 */
[----:B------:R-:W-:Y:S02]  /*c060*/  FMUL.FTZ R156, R4, c[0x0][0x320] ;  /* 0x0000c800049c7a20 */ /* 0x000fe40000410000 */
[----:B------:R-:W-:Y:S02]  /*c070*/  FMUL.FTZ R158, R5, c[0x0][0x320] ;  /* 0x0000c800059e7a20 */ /* 0x000fe40000410000 */
[C---:B--2---:R-:W-:Y:S02]  /*c080*/  HMMA.16816.F32.BF16 R20, R164.reuse, R136, R20 ;  /* 0x00000088a414723c */ /* 0x044fe40000041814 */
[----:B------:R-:W2:Y:S02]  /*c090*/  MUFU.TANH R156, R156 ;  /* 0x0000009c009c7308 */ /* 0x000ea40000002400 */
[----:B------:R-:W-:Y:S02]  /*c0a0*/  FMUL.FTZ R157, R6, c[0x0][0x320] ;  /* 0x0000c800069d7a20 */ /* 0x000fe40000410000 */
[----:B------:R-:W-:Y:S02]  /*c0b0*/  FMUL.FTZ R3, R7, c[0x0][0x320] ;  /* 0x0000c80007037a20 */ /* 0x000fe40000410000 */
[C---:B------:R-:W-:Y:S04]  /*c0c0*/  HMMA.16816.F32.BF16 R24, R164.reuse, R138, R24 ;  /* 0x0000008aa418723c */ /* 0x040fe80000041818 */
[----:B------:R-:W3:Y:S01]  /*c0d0*/  MUFU.TANH R158, R158 ;  /* 0x0000009e009e7308 */ /* 0x000ee20000002400 */
[----:B------:R-:W-:Y:S02]  /*c0e0*/  FMUL.FTZ R160, R8, c[0x0][0x320] ;  /* 0x0000c80008a07a20 */ /* 0x000fe40000410000 */
[----:B------:R-:W-:Y:S02]  /*c0f0*/  FMUL.FTZ R162, R9, c[0x0][0x320] ;  /* 0x0000c80009a27a20 */ /* 0x000fe40000410000 */
[----:B------:R-:W-:Y:S03]  /*c100*/  FMUL.FTZ R159, R10, c[0x0][0x320] ;  /* 0x0000c8000a9f7a20 */ /* 0x000fe60000410000 */
[----:B------:R-:W-:Y:S02]  /*c110*/  FMUL.FTZ R161, R11, c[0x0][0x320] ;  /* 0x0000c8000ba17a20 */ /* 0x000fe40000410000 */
[----:B------:R-:W4:Y:S01]  /*c120*/  MUFU.TANH R157, R157 ;  /* 0x0000009d009d7308 */ /* 0x000f220000002400 */
[----:B------:R-:W-:Y:S02]  /*c130*/  FMUL.FTZ R178, R12, c[0x0][0x320] ;  /* 0x0000c8000cb27a20 */ /* 0x000fe40000410000 */
[----:B------:R-:W-:Y:S02]  /*c140*/  FMUL.FTZ R171, R20, c[0x0][0x320] ;  /* 0x0000c80014ab7a20 */ /* 0x000fe40000410000 */
[----:B------:R-:W-:Y:S02]  /*c150*/  FMUL.FTZ R168, R13, c[0x0][0x320] ;  /* 0x0000c8000da87a20 */ /* 0x000fe40000410000 */
[----:B------:R-:W-:Y:S02]  /*c160*/  FMUL.FTZ R163, R14, c[0x0][0x320] ;  /* 0x0000c8000ea37a20 */ /* 0x000fe40000410000 */
[----:B------:R-:W-:Y:S01]  /*c170*/  FMUL.FTZ R172, R15, c[0x0][0x320] ;  /* 0x0000c8000fac7a20 */ /* 0x000fe20000410000 */
[----:B------:R-:W2:Y:S01]  /*c180*/  MUFU.TANH R3, R3 ;  /* 0x0000000300037308 */ /* 0x000ea20000002400 */
[C---:B-1----:R-:W-:Y:S03]  /*c190*/  HMMA.16816.F32.BF16 R28, R164.reuse, R132, R28 ;  /* 0x00000084a41c723c */ /* 0x042fe6000004181c */
        /* <DEDUP_REMOVED lines=8> */
[----:B------:R-:W2:Y:S01]  /*c220*/  MUFU.TANH R160, R160 ;  /* 0x000000a000a07308 */ /* 0x000ea20000002400 */
[----:B------:R-:W-:Y:S02]  /*c230*/  FMUL.FTZ R21, R21, c[0x0][0x320] ;  /* 0x0000c80015157a20 */ /* 0x000fe40000410000 */
[----:B------:R-:W-:Y:S02]  /*c240*/  FMUL.FTZ R19, R22, c[0x0][0x320] ;  /* 0x0000c80016137a20 */ /* 0x000fe40000410000 */
[----:B------:R-:W-:Y:S02]  /*c250*/  FMUL.FTZ R27, R28, c[0x0][0x320] ;  /* 0x0000c8001c1b7a20 */ /* 0x000fe40000410000 */
[----:B------:R-:W-:Y:S01]  /*c260*/  FMUL.FTZ R28, R29, c[0x0][0x320] ;  /* 0x0000c8001d1c7a20 */ /* 0x000fe20000410000 */
[----:B------:R-:W-:Y:S01]  /*c270*/  IADD3 R29, R209, R227, R218 ;  /* 0x000000e3d11d7210 */ /* 0x000fe20007ffe0da */
[----:B------:R-:W-:Y:S01]  /*c280*/  FMUL.FTZ R18, R23, c[0x0][0x320] ;  /* 0x0000c80017127a20 */ /* 0x000fe20000410000 */
[----:B------:R-:W2:Y:S01]  /*c290*/  MUFU.TANH R162, R162 ;  /* 0x000000a200a27308 */ /* 0x000ea20000002400 */
[----:B------:R-:W-:Y:S02]  /*c2a0*/  FMUL.FTZ R174, R24, c[0x0][0x320] ;  /* 0x0000c80018ae7a20 */ /* 0x000fe40000410000 */
[----:B------:R-:W-:Y:S02]  /*c2b0*/  FMUL.FTZ R22, R26, c[0x0][0x320] ;  /* 0x0000c8001a167a20 */ /* 0x000fe40000410000 */
[----:B-1----:R-:W-:Y:S04]  /*c2c0*/  @P2 IMAD.HI.U32 R25, R29, c[0x0][0x2c8], RZ ;  /* 0x0000b2001d192a27 */ /* 0x002fe800078e00ff */
[----:B------:R-:W-:Y:S01]  /*c2d0*/  FMUL.FTZ R24, R30, c[0x0][0x320] ;  /* 0x0000c8001e187a20 */ /* 0x000fe20000410000 */
[----:B------:R-:W1:Y:S01]  /*c2e0*/  MUFU.TANH R159, R159 ;  /* 0x0000009f009f7308 */ /* 0x000e620000002400 */
[----:B------:R-:W-:Y:S01]  /*c2f0*/  @P2 SHF.R.U32.HI R29, RZ, c[0x0][0x2cc], R25 ;  /* 0x0000b300ff1d2a19 */ /* 0x000fe20000011619 */
[----:B------:R-:W-:Y:S01]  /*c300*/  FMUL.FTZ R23, R31, c[0x0][0x320] ;  /* 0x0000c8001f177a20 */ /* 0x000fe20000410000 */
[----:B------:R-:W-:Y:S01]  /*c310*/  SHF.L.U32 R30, R195, 0x6, RZ ;  /* 0x00000006c31e7819 */ /* 0x000fe200000006ff */
[----:B------:R-:W-:Y:S01]  /*c320*/  FMUL.FTZ R164, R32, c[0x0][0x320] ;  /* 0x0000c80020a47a20 */ /* 0x000fe20000410000 */
[----:B------:R-:W-:Y:S01]  /*c330*/  ISETP.GE.AND P2, PT, R224, 0x1, PT ;  /* 0x00000001e000780c */ /* 0x000fe20003f46270 */
[----:B------:R-:W5:Y:S01]  /*c340*/  SHFL.IDX PT, R166, R29, RZ, 0x1c1f ;  /* 0x001c1fff1da67589 */ /* 0x000f6200000e0000 */
[----:B------:R-:W-:Y:S01]  /*c350*/  FMUL.FTZ R32, R33, c[0x0][0x320] ;  /* 0x0000c80021207a20 */ /* 0x000fe20000410000 */
[----:B------:R-:W-:Y:S01]  /*c360*/  LOP3.LUT R31, RZ, c[0x0][0x324], RZ, 0x33, !PT ;  /* 0x0000c900ff1f7a12 */ /* 0x000fe200078e33ff */
[----:B------:R-:W-:Y:S01]  /*c370*/  FMUL.FTZ R26, R34, c[0x0][0x320] ;  /* 0x0000c800221a7a20 */ /* 0x000fe20000410000 */
[----:B------:R-:W1:Y:S01]  /*c380*/  MUFU.TANH R161, R161 ;  /* 0x000000a100a17308 */ /* 0x000e620000002400 */
[----:B------:R-:W-:Y:S01]  /*c390*/  FMUL.FTZ R165, R35, c[0x0][0x320] ;  /* 0x0000c80023a57a20 */ /* 0x000fe20000410000 */
[----:B------:R-:W-:Y:S04]  /*c3a0*/  IADD3 R34, -R219, 0x1, -R30 ;  /* 0x00000001db227810 */ /* 0x000fe80007ffe91e */
[----:B------:R-:W-:Y:S04]  /*c3b0*/  IADD3 R34, -R206, R34, R199 ;  /* 0x00000022ce227210 */ /* 0x000fe80007ffe1c7 */
[----:B------:R-:W1:Y:S01]  /*c3c0*/  MUFU.TANH R178, R178 ;  /* 0x000000b200b27308 */ /* 0x000e620000002400 */
[----:B------:R-:W-:Y:S02]  /*c3d0*/  IADD3 R33, R34, c[0x0][0x328], RZ ;  /* 0x0000ca0022217a10 */ /* 0x000fe40007ffe0ff */
[----:B------:R-:W-:Y:S07]  /*c3e0*/  IADD3 R31, R31, R34, RZ ;  /* 0x000000221f1f7210 */ /* 0x000fee0007ffe0ff */
[----:B------:R-:W1:Y:S01]  /*c3f0*/  MUFU.TANH R168, R168 ;  /* 0x000000a800a87308 */ /* 0x000e620000002400 */
[-C--:B-----5:R-:W-:Y:S02]  /*c400*/  IADD3 R35, R33, R166.reuse, RZ ;  /* 0x000000a621237210 */ /* 0x0a0fe40007ffe0ff */
[----:B------:R-:W-:Y:S07]  /*c410*/  IADD3 R34, R31, R166, RZ ;  /* 0x000000a61f227210 */ /* 0x000fee0007ffe0ff */
        /* <DEDUP_REMOVED lines=21> */
[----:B------:R-:W-:-:S05]  /*c570*/  @!P2 BRA `(.L_x_1004) ;  /* 0x000001500000a947 */ /* 0x000fca0003800000 */
[----:B--234-:R-:W-:Y:S01]  /*c580*/  IADD3 R5, -R206, R199, R166 ;  /* 0x000000c7ce057210 */ /* 0x01cfe20007ffe1a6 */
[----:B------:R-:W-:Y:S03]  /*c590*/  BSSY B0, `(.L_x_1005) ;  /* 0x000000e000007945 */ /* 0x000fe60003800000 */
[----:B------:R-:W-:-:S13]  /*c5a0*/  ISETP.GT.AND P0, PT, R5, -0x1, PT ;  /* 0xffffffff0500780c */ /* 0x000fda0003f04270 */
[----:B------:R-:W-:-:S05]  /*c5b0*/  @P0 BRA `(.L_x_1006) ;  /* 0x0000007000000947 */ /* 0x000fca0003800000 */
[----:B------:R-:W-:Y:S01]  /*c5c0*/  LOP3.LUT R5, RZ, R5, RZ, 0x33, !PT ;  /* 0x00000005ff057212 */ /* 0x000fe200078e33ff */
[----:B------:R-:W-:Y:S05]  /*c5d0*/  IMAD.MOV.U32 R4, RZ, RZ, c[0x0][0x32c] ;  /* 0x0000cb00ff047624 */ /* 0x000fea00078e00ff */
[----:B------:R-:W-:-:S13]  /*c5e0*/  ISETP.NE.AND P0, PT, R4, 0x1, PT ;  /* 0x000000010400780c */ /* 0x000fda0003f05270 */
[----:B------:R-:W-:Y:S05]  /*c5f0*/  @P0 IMAD.HI.U32 R4, R5, c[0x0][0x330], RZ ;  /* 0x0000cc0005040a27 */ /* 0x000fea00078e00ff */
[----:B------:R-:W-:Y:S04]  /*c600*/  @P0 SHF.R.U32.HI R5, RZ, c[0x0][0x334], R4 ;  /* 0x0000cd00ff050a19 */ /* 0x000fe80000011604 */
[----:B------:R-:W-:Y:S01]  /*c610*/  LOP3.LUT R5, RZ, R5, RZ, 0x33, !PT ;  /* 0x00000005ff057212 */ /* 0x000fe200078e33ff */
[----:B------:R-:W-:-:S05]  /*c620*/  BRA `(.L_x_1007) ;  /* 0x0000004000007947 */ /* 0x000fca0003800000 */
.L_x_1006:
[----:B------:R-:W-:Y:S04]  /*c630*/  MOV R4, c[0x0][0x32c] ;  /* 0x0000cb0000047a02 */ /* 0x000fe80000000f00 */
[----:B------:R-:W-:-:S13]  /*c640*/  ISETP.NE.AND P0, PT, R4, 0x1, PT ;  /* 0x000000010400780c */ /* 0x000fda0003f05270 */
[----:B------:R-:W-:Y:S05]  /*c650*/  @P0 IMAD.HI.U32 R4, R5, c[0x0][0x330], RZ ;  /* 0x0000cc0005040a27 */ /* 0x000fea00078e00ff */
[----:B------:R-:W-:Y:S02]  /*c660*/  @P0 SHF.R.U32.HI R5, RZ, c[0x0][0x334], R4 ;  /* 0x0000cd00ff050a19 */ /* 0x000fe40000011604 */
.L_x_1007:
[----:B------:R-:W-:Y:S05]  /*c670*/  BSYNC B0 ;  /* 0x0000000000007941 */ /* 0x000fea0003800000 */
.L_x_1005:
[----:B------:R-:W-:Y:S04]  /*c680*/  IMAD R4, R5, c[0x0][0x32c], -R30 ;  /* 0x0000cb0005047a24 */ /* 0x000fe800078e0a1e */
[----:B------:R-:W-:Y:S05]  /*c690*/  IMAD.IADD R5, R4, 0x1, -R219 ;  /* 0x0000000104057824 */ /* 0x000fea00078e0adb */
[----:B------:R-:W-:Y:S02]  /*c6a0*/  IADD3 R4, R5, c[0x0][0x32c], RZ ;  /* 0x0000cb0005047a10 */ /* 0x000fe40007ffe0ff */
[----:B------:R-:W-:Y:S02]  /*c6b0*/  IMNMX R34, R34, R5, !PT ;  /* 0x0000000522227217 */ /* 0x000fe40007800200 */
[----:B------:R-:W-:Y:S02]  /*c6c0*/  IMNMX R35, R35, R4, PT ;  /* 0x0000000423237217 */ /* 0x000fe40003800200 */
.L_x_1004:
        /* <DEDUP_REMOVED lines=12> */
[----:B------:R-:W-:Y:S02]  /*c790*/  FSEL R12, R160, -INF , !P0 ;  /* 0xff800000a00c7808 */ /* 0x000fe40004000000 */
[----:B------:R-:W-:Y:S04]  /*c7a0*/  ISETP.GT.AND P0, PT, R34, 0x9, P3 ;  /* 0x000000092200780c */ /* 0x000fe80001f04270 */
[C---:B------:R-:W-:Y:S04]  /*c7b0*/  ISETP.LT.OR P0, PT, R35.reuse, 0xa, P0 ;  /* 0x0000000a2300780c */ /* 0x040fe80000701670 */
[----:B------:R-:W-:Y:S02]  /*c7c0*/  FSEL R10, R162, -INF , !P0 ;  /* 0xff800000a20a7808 */ /* 0x000fe40004000000 */
[----:B------:R-:W-:Y:S04]  /*c7d0*/  ISETP.GT.AND P0, PT, R34, 0x10, P3 ;  /* 0x000000102200780c */ /* 0x000fe80001f04270 */
[C---:B------:R-:W-:Y:S04]  /*c7e0*/  ISETP.LT.OR P0, PT, R35.reuse, 0x11, P0 ;  /* 0x000000112300780c */ /* 0x040fe80000701670 */
[----:B-1----:R-:W-:Y:S02]  /*c7f0*/  FSEL R178, R178, -INF , !P0 ;  /* 0xff800000b2b27808 */ /* 0x002fe40004000000 */
[----:B------:R-:W-:Y:S04]  /*c800*/  ISETP.GT.AND P0, PT, R34, 0x11, P3 ;  /* 0x000000112200780c */ /* 0x000fe80001f04270 */
[C---:B------:R-:W-:Y:S04]  /*c810*/  ISETP.LT.OR P0, PT, R35.reuse, 0x12, P0 ;  /* 0x000000122300780c */ /* 0x040fe80000701670 */
        /* <DEDUP_REMOVED lines=43> */
.L_x_1010:
[----:B------:R-:W-:Y:S04]  /*cad0*/  MOV R6, c[0x0][0x32c] ;  /* 0x0000cb0000067a02 */ /* 0x000fe80000000f00 */
[----:B------:R-:W-:-:S13]  /*cae0*/  ISETP.NE.AND P0, PT, R6, 0x1, PT ;  /* 0x000000010600780c */ /* 0x000fda0003f05270 */
[----:B------:R-:W-:Y:S05]  /*caf0*/  @P0 IMAD.HI.U32 R6, R7, c[0x0][0x330], RZ ;  /* 0x0000cc0007060a27 */ /* 0x000fea00078e00ff */
[----:B------:R-:W-:Y:S02]  /*cb00*/  @P0 SHF.R.U32.HI R7, RZ, c[0x0][0x334], R6 ;  /* 0x0000cd00ff070a19 */ /* 0x000fe40000011606 */
.L_x_1011:
[----:B------:R-:W-:Y:S05]  /*cb10*/  BSYNC B0 ;  /* 0x0000000000007941 */ /* 0x000fea0003800000 */
.L_x_1009:
[----:B------:R-:W-:Y:S04]  /*cb20*/  IMAD R30, R7, c[0x0][0x32c], -R30 ;  /* 0x0000cb00071e7a24 */ /* 0x000fe800078e0a1e */
[----:B------:R-:W-:Y:S05]  /*cb30*/  IMAD.IADD R7, R30, 0x1, -R219 ;  /* 0x000000011e077824 */ /* 0x000fea00078e0adb */
[----:B------:R-:W-:Y:S02]  /*cb40*/  IADD3 R6, R7, c[0x0][0x32c], RZ ;  /* 0x0000cb0007067a10 */ /* 0x000fe40007ffe0ff */
[----:B------:R-:W-:Y:S02]  /*cb50*/  IMNMX R4, R4, R7, !PT ;  /* 0x0000000704047217 */ /* 0x000fe40007800200 */
[----:B------:R-:W-:Y:S02]  /*cb60*/  IMNMX R5, R5, R6, PT ;  /* 0x0000000605057217 */ /* 0x000fe40003800200 */
.L_x_1008:
[----:B------:R-:W-:Y:S01]  /*cb70*/  IADD3 R7, R195, -0x2, RZ ;  /* 0xfffffffec3077810 */ /* 0x000fe20007ffe0ff */
[----:B------:R-:W-:Y:S04]  /*cb80*/  DEPBAR.LE SB0, 0x2 ;  /* 0x000080800000791a */ /* 0x000fe80000000000 */
[----:B------:R-:W-:Y:S01]  /*cb90*/  BAR.SYNC.DEFER_BLOCKING 0x0 ;  /* 0x0000000000007b1d */ /* 0x000fe20000010000 */
[----:B------:R-:W-:Y:S01]  /*cba0*/  ISETP.GE.AND P2, PT, R7, R198, PT ;  /* 0x000000c60700720c */ /* 0x000fe20003f46270 */
[----:B------:R-:W-:Y:S01]  /*cbb0*/  IMAD R165, R185, 0x6000, RZ ;  /* 0x00006000b9a57824 */ /* 0x000fe200078e02ff */
[----:B------:R-:W-:Y:S02]  /*cbc0*/  IADD3 R146, R186, R181, RZ ;  /* 0x000000b5ba927210 */ /* 0x000fe40007ffe0ff */
[----:B------:R-:W-:Y:S02]  /*cbd0*/  IADD3 R144, R181, R184, RZ ;  /* 0x000000b8b5907210 */ /* 0x000fe40007ffe0ff */
[C---:B------:R-:W-:Y:S02]  /*cbe0*/  IADD3 R135, R191.reuse, R146, RZ ;  /* 0x00000092bf877210 */ /* 0x040fe40007ffe0ff */
[----:B------:R-:W-:Y:S05]  /*cbf0*/  IADD3 R164, R191, R144, RZ ;  /* 0x00000090bfa47210 */ /* 0x000fea0007ffe0ff */
[----:B------:R-:W-:Y:S01]  /*cc00*/  @P2 SHF.R.S32.HI R6, RZ, 0x1f, R7 ;  /* 0x0000001fff062819 */ /* 0x000fe20000011407 */
[C---:B------:R-:W-:Y:S04]  /*cc10*/  @P2 IMAD.WIDE.U32 R8, R7.reuse, c[0x0][0x1e0], RZ ;  /* 0x0000780007082a25 */ /* 0x040fe800078e00ff */
[----:B------:R-:W-:Y:S04]  /*cc20*/  @P2 IMAD R6, R6, c[0x0][0x1e0], RZ ;  /* 0x0000780006062a24 */ /* 0x000fe800078e02ff */
[----:B------:R-:W-:Y:S01]  /*cc30*/  @P2 IMAD R6, R7, c[0x0][0x1e4], R6 ;  /* 0x0000790007062a24 */ /* 0x000fe200078e0206 */
[----:B------:R-:W-:Y:S04]  /*cc40*/  LDSM.16.MT88.4 R28, [R144+0x100] ;  /* 0x00010000901c783b */ /* 0x000fe80000004200 */
[----:B------:R-:W-:Y:S02]  /*cc50*/  @P2 IADD3 R6, R9, R6, RZ ;  /* 0x0000000609062210 */ /* 0x000fe40007ffe0ff */
[C---:B------:R-:W-:Y:S02]  /*cc60*/  @P2 SHF.L.U32 R9, R8.reuse, 0x6, RZ ;  /* 0x0000000608092819 */ /* 0x040fe400000006ff */
[----:B------:R-:W-:Y:S02]  /*cc70*/  @P2 SHF.L.U64.HI R13, R8, 0x6, R6 ;  /* 0x00000006080d2819 */ /* 0x000fe40000010206 */
[----:B------:R-:W-:Y:S04]  /*cc80*/  @P2 IADD3 R7, P4, P0, R212, R9, R203 ;  /* 0x00000009d4072210 */ /* 0x000fe8000789e0cb */
[----:B------:R-:W-:Y:S02]  /*cc90*/  @P2 IADD3.X R6, R217, R13, R202, P4, P0 ;  /* 0x0000000dd9062210 */ /* 0x000fe400027e04ca */
[C---:B------:R-:W-:Y:S02]  /*cca0*/  ISETP.GT.AND P0, PT, R4.reuse, RZ, P3 ;  /* 0x000000ff0400720c */ /* 0x040fe40001f04270 */
[----:B------:R-:W-:Y:S02]  /*ccb0*/  ISETP.GE.AND P4, PT, R201, c[0x0][0x1d4], PT ;  /* 0x00007500c9007a0c */ /* 0x000fe40003f86270 */
[----:B------:R-:W-:Y:S04]  /*ccc0*/  ISETP.LT.OR P0, PT, R5, 0x1, P0 ;  /* 0x000000010500780c */ /* 0x000fe80000701670 */
[----:B------:R-:W-:Y:S02]  /*ccd0*/  FSEL R21, R157, -INF , !P0 ;  /* 0xff8000009d157808 */ /* 0x000fe40004000000 */
[----:B------:R-:W-:Y:S04]  /*cce0*/  @P2 IADD3 R9, P0, R9, R212, RZ ;  /* 0x000000d409092210 */ /* 0x000fe80007f1e0ff */
[----:B------:R-:W-:Y:S02]  /*ccf0*/  @P2 IADD3.X R8, R13, R217, RZ, P0, !PT ;  /* 0x000000d90d082210 */ /* 0x000fe400007fe4ff */
[C---:B------:R-:W-:Y:S04]  /*cd00*/  @P2 LEA R170, P0, R9.reuse, c[0x0][0x1c8], 0x1 ;  /* 0x0000720009aa2a11 */ /* 0x040fe800078008ff */
[----:B------:R-:W-:Y:S02]  /*cd10*/  @P2 LEA.HI.X R171, R9, c[0x0][0x1cc], R8, 0x1, P0 ;  /* 0x0000730009ab2a11 */ /* 0x000fe400000f0c08 */
[----:B------:R-:W-:Y:S02]  /*cd20*/  @P2 LEA R168, P0, R7, c[0x0][0x1c8], 0x1 ;  /* 0x0000720007a82a11 */ /* 0x000fe400078008ff */
[----:B------:R-:W-:Y:S02]  /*cd30*/  FMNMX.FTZ R8, R21, R0, !PT ;  /* 0x0000000015087209 */ /* 0x000fe40007810000 */
[----:B------:R-:W-:Y:S02]  /*cd40*/  @P2 LEA.HI.X R169, R7, c[0x0][0x1cc], R6, 0x1, P0 ;  /* 0x0000730007a92a11 */ /* 0x000fe400000f0c06 */
        /* <DEDUP_REMOVED lines=74> */
[----:B------:R-:W-:Y:S03]  /*d1f0*/  FSEL R133, R25, -INF , !P0 ;  /* 0xff80000019857808 */ /* 0x000fe60004000000 */
[----:B------:R-:W1:Y:S01]  /*d200*/  SHFL.BFLY PT, R4, R5, 0x2, 0x1f ;  /* 0x0c401f0005047f89 */ /* 0x000e6200000e0000 */
[----:B------:R-:W-:Y:S02]  /*d210*/  FMNMX.FTZ R6, R133, R8, !PT ;  /* 0x0000000885067209 */ /* 0x000fe40007810000 */
[----:B-1----:R-:W-:Y:S05]  /*d220*/  FMNMX.FTZ R3, R5, R4, !PT ;  /* 0x0000000405037209 */ /* 0x002fea0007810000 */
[----:B------:R-:W1:Y:S02]  /*d230*/  SHFL.BFLY PT, R132, R3, 0x1, 0x1f ;  /* 0x0c201f0003847f89 */ /* 0x000e6400000e0000 */
[----:B-1----:R-:W-:Y:S06]  /*d240*/  FMNMX.FTZ R132, R3, R132, !PT ;  /* 0x0000008403847209 */ /* 0x002fec0007810000 */
[----:B------:R-:W1:Y:S01]  /*d250*/  SHFL.BFLY PT, R3, R6, 0x2, 0x1f ;  /* 0x0c401f0006037f89 */ /* 0x000e6200000e0000 */
[C---:B------:R-:W-:Y:S01]  /*d260*/  FSETP.NEU.FTZ.AND P0, PT, R132.reuse, -INF , PT ;  /* 0xff8000008400780b */ /* 0x040fe20003f1d000 */
[C---:B------:R-:W-:Y:S03]  /*d270*/  FMUL.FTZ R151, R132.reuse, c[0x0][0x2d0] ;  /* 0x0000b40084977a20 */ /* 0x040fe60000410000 */
[----:B------:R-:W-:Y:S02]  /*d280*/  FSEL R7, R132, RZ, P0 ;  /* 0x000000ff84077208 */ /* 0x000fe40000000000 */
[----:B------:R-:W-:Y:S03]  /*d290*/  FSEL R151, R151, RZ, P0 ;  /* 0x000000ff97977208 */ /* 0x000fe60000000000 */
[----:B------:R-:W-:Y:S02]  /*d2a0*/  FADD.FTZ R7, -R7, R2 ;  /* 0x0000000207077221 */ /* 0x000fe40000010100 */
[--C-:B------:R-:W-:Y:S02]  /*d2b0*/  FFMA.FTZ R173, R14, c[0x0][0x2d0], -R151.reuse ;  /* 0x0000b4000ead7a23 */ /* 0x100fe40000010897 */
[--C-:B------:R-:W-:Y:S02]  /*d2c0*/  FFMA.FTZ R174, R12, c[0x0][0x2d0], -R151.reuse ;  /* 0x0000b4000cae7a23 */ /* 0x100fe40000010897 */
[--C-:B------:R-:W-:Y:S02]  /*d2d0*/  FFMA.FTZ R176, R11, c[0x0][0x2d0], -R151.reuse ;  /* 0x0000b4000bb07a23 */ /* 0x100fe40000010897 */
[--C-:B------:R-:W-:Y:S01]  /*d2e0*/  FFMA.FTZ R167, R10, c[0x0][0x2d0], -R151.reuse ;  /* 0x0000b4000aa77a23 */ /* 0x100fe20000010897 */
[----:B------:R-:W-:Y:S01]  /*d2f0*/  MUFU.EX2 R173, R173 ;  /* 0x000000ad00ad7308 */ /* 0x000fe20000000800 */
[----:B------:R-:W-:Y:S02]  /*d300*/  FMUL.FTZ R2, R7, c[0x0][0x2d0] ;  /* 0x0000b40007027a20 */ /* 0x000fe40000410000 */
[--C-:B------:R-:W-:Y:S01]  /*d310*/  FFMA.FTZ R180, R142, c[0x0][0x2d0], -R151.reuse ;  /* 0x0000b4008eb47a23 */ /* 0x100fe20000010897 */
[----:B-1----:R-:W-:Y:S01]  /*d320*/  FMNMX.FTZ R4, R6, R3, !PT ;  /* 0x0000000306047209 */ /* 0x002fe20007810000 */
[--C-:B------:R-:W-:Y:S02]  /*d330*/  FFMA.FTZ R183, R140, c[0x0][0x2d0], -R151.reuse ;  /* 0x0000b4008cb77a23 */ /* 0x100fe40000010897 */
[--C-:B------:R-:W-:Y:S02]  /*d340*/  FFMA.FTZ R230, R162, c[0x0][0x2d0], -R151.reuse ;  /* 0x0000b400a2e67a23 */ /* 0x100fe40000010897 */
[----:B------:R-:W1:Y:S01]  /*d350*/  SHFL.BFLY PT, R3, R4, 0x1, 0x1f ;  /* 0x0c201f0004037f89 */ /* 0x000e6200000e0000 */
[----:B------:R-:W2:Y:S01]  /*d360*/  MUFU.EX2 R2, R2 ;  /* 0x0000000200027308 */ /* 0x000ea20000000800 */
[--C-:B------:R-:W-:Y:S02]  /*d370*/  FFMA.FTZ R231, R160, c[0x0][0x2d0], -R151.reuse ;  /* 0x0000b400a0e77a23 */ /* 0x100fe40000010897 */
[--C-:B------:R-:W-:Y:S02]  /*d380*/  FFMA.FTZ R232, R158, c[0x0][0x2d0], -R151.reuse ;  /* 0x0000b4009ee87a23 */ /* 0x100fe40000010897 */
[--C-:B------:R-:W-:Y:S02]  /*d390*/  FFMA.FTZ R233, R156, c[0x0][0x2d0], -R151.reuse ;  /* 0x0000b4009ce97a23 */ /* 0x100fe40000010897 */
[--C-:B------:R-:W-:Y:S02]  /*d3a0*/  FFMA.FTZ R238, R154, c[0x0][0x2d0], -R151.reuse ;  /* 0x0000b4009aee7a23 */ /* 0x100fe40000010897 */
[--C-:B------:R-:W-:Y:S01]  /*d3b0*/  FFMA.FTZ R239, R152, c[0x0][0x2d0], -R151.reuse ;  /* 0x0000b40098ef7a23 */ /* 0x100fe20000010897 */
[----:B------:R-:W3:Y:S01]  /*d3c0*/  MUFU.EX2 R176, R176 ;  /* 0x000000b000b07308 */ /* 0x000ee20000000800 */
[--C-:B------:R-:W-:Y:S02]  /*d3d0*/  FFMA.FTZ R240, R150, c[0x0][0x2d0], -R151.reuse ;  /* 0x0000b40096f07a23 */ /* 0x100fe40000010897 */
[--C-:B------:R-:W-:Y:S02]  /*d3e0*/  FFMA.FTZ R178, R178, c[0x0][0x2d0], -R151.reuse ;  /* 0x0000b400b2b27a23 */ /* 0x100fe40000010897 */
[--C-:B------:R-:W-:Y:S01]  /*d3f0*/  FFMA.FTZ R181, R166, c[0x0][0x2d0], -R151.reuse ;  /* 0x0000b400a6b57a23 */ /* 0x100fe20000010897 */
[----:B------:R-:W-:Y:S01]  /*d400*/  IADD3 R166, R186, R165, RZ ;  /* 0x000000a5baa67210 */ /* 0x000fe20007ffe0ff */
[----:B------:R-:W-:Y:S01]  /*d410*/  FFMA.FTZ R151, R134, c[0x0][0x2d0], -R151 ;  /* 0x0000b40086977a23 */ /* 0x000fe20000010897 */
[----:B------:R-:W-:Y:S02]  /*d420*/  IADD3 R165, R165, R184, RZ ;  /* 0x000000b8a5a57210 */ /* 0x000fe40007ffe0ff */
[----:B------:R-:W-:Y:S01]  /*d430*/  MUFU.EX2 R174, R174 ;  /* 0x000000ae00ae7308 */ /* 0x000fe20000000800 */
[----:B-1----:R-:W-:Y:S01]  /*d440*/  FMNMX.FTZ R3, R4, R3, !PT ;  /* 0x0000000304037209 */ /* 0x002fe20007810000 */
[C---:B--2---:R-:W-:Y:S02]  /*d450*/  FMUL.FTZ R4, R2.reuse, R128 ;  /* 0x0000008002047220 */ /* 0x044fe40000410000 */
[C---:B------:R-:W-:Y:S01]  /*d460*/  FMUL.FTZ R8, R2.reuse, R124 ;  /* 0x0000007c02087220 */ /* 0x040fe20000410000 */
[C---:B------:R-:W-:Y:S01]  /*d470*/  FSETP.NEU.FTZ.AND P0, PT, R3.reuse, -INF , PT ;  /* 0xff8000000300780b */ /* 0x040fe20003f1d000 */
[C---:B------:R-:W-:Y:S04]  /*d480*/  FMUL.FTZ R148, R3.reuse, c[0x0][0x2d0] ;  /* 0x0000b40003947a20 */ /* 0x040fe80000410000 */
[----:B------:R-:W1:Y:S01]  /*d490*/  MUFU.EX2 R167, R167 ;  /* 0x000000a700a77308 */ /* 0x000e620000000800 */
[----:B------:R-:W-:Y:S01]  /*d4a0*/  FSEL R5, R3, RZ, P0 ;  /* 0x000000ff03057208 */ /* 0x000fe20000000000 */
[----:B------:R-:W-:Y:S01]  /*d4b0*/  FMUL.FTZ R16, R2, R116 ;  /* 0x0000007402107220 */ /* 0x000fe20000410000 */
[----:B------:R-:W-:Y:S01]  /*d4c0*/  FSEL R148, R148, RZ, P0 ;  /* 0x000000ff94947208 */ /* 0x000fe20000000000 */
[C---:B------:R-:W-:Y:S01]  /*d4d0*/  FMUL.FTZ R17, R2.reuse, R117 ;  /* 0x0000007502117220 */ /* 0x040fe20000410000 */
[----:B---3--:R-:W-:Y:S01]  /*d4e0*/  F2FP.BF16.PACK_AB R136, R173, R176 ;  /* 0x000000b0ad88723e */ /* 0x008fe200000010ff */
[----:B------:R-:W-:Y:S01]  /*d4f0*/  FADD.FTZ R5, -R5, R0 ;  /* 0x0000000005057221 */ /* 0x000fe20000010100 */
[----:B------:R-:W-:Y:S01]  /*d500*/  ISETP.GE.AND P0, PT, R185, 0x1, PT ;  /* 0x00000001b900780c */ /* 0x000fe20003f06270 */
[--C-:B------:R-:W-:Y:S01]  /*d510*/  FFMA.FTZ R177, R15, c[0x0][0x2d0], -R148.reuse ;  /* 0x0000b4000fb17a23 */ /* 0x100fe20000010894 */
[----:B------:R-:W-:Y:S01]  /*d520*/  IADD3 R185, R185, 0x1, RZ ;  /* 0x00000001b9b97810 */ /* 0x000fe20007ffe0ff */
[--C-:B------:R-:W-:Y:S01]  /*d530*/  FFMA.FTZ R172, R13, c[0x0][0x2d0], -R148.reuse ;  /* 0x0000b4000dac7a23 */ /* 0x100fe20000010894 */
[----:B------:R-:W-:Y:S01]  /*d540*/  MUFU.EX2 R241, R151 ;  /* 0x0000009700f17308 */ /* 0x000fe20000000800 */
[----:B------:R-:W2:Y:S01]  /*d550*/  LDSM.16.MT88.4 R12, [R146+0x100] ;  /* 0x00010000920c783b */ /* 0x000ea20000004200 */
[--C-:B------:R-:W-:Y:S01]  /*d560*/  FFMA.FTZ R179, R21, c[0x0][0x2d0], -R148.reuse ;  /* 0x0000b40015b37a23 */ /* 0x100fe20000010894 */
[----:B------:R-:W-:Y:S01]  /*d570*/  SEL R185, R185, RZ, !P0 ;  /* 0x000000ffb9b97207 */ /* 0x000fe20004000000 */
[--C-:B------:R-:W-:Y:S01]  /*d580*/  FFMA.FTZ R175, R9, c[0x0][0x2d0], -R148.reuse ;  /* 0x0000b40009af7a23 */ /* 0x100fe20000010894 */
[----:B------:R-:W-:Y:S01]  /*d590*/  ISETP.GT.AND P0, PT, R195, R228, PT ;  /* 0x000000e4c300720c */ /* 0x000fe20003f04270 */
[----:B------:R-:W-:Y:S01]  /*d5a0*/  FMUL.FTZ R0, R5, c[0x0][0x2d0] ;  /* 0x0000b40005007a20 */ /* 0x000fe20000410000 */
[----:B------:R-:W-:Y:S01]  /*d5b0*/  IADD3 R195, R195, -0x1, RZ ;  /* 0xffffffffc3c37810 */ /* 0x000fe20007ffe0ff */
[C---:B------:R-:W-:Y:S01]  /*d5c0*/  FMUL.FTZ R5, R2.reuse, R129 ;  /* 0x0000008102057220 */ /* 0x040fe20000410000 */
[----:B------:R-:W3:Y:S01]  /*d5d0*/  LDSM.16.MT88.4 R20, [R135+0x100] ;  /* 0x000100008714783b */ /* 0x000ee20000004200 */
[----:B------:R-:W-:Y:S01]  /*d5e0*/  MUFU.EX2 R179, R179 ;  /* 0x000000b300b37308 */ /* 0x000fe20000000800 */
[C---:B------:R-:W-:Y:S01]  /*d5f0*/  FMUL.FTZ R9, R2.reuse, R125 ;  /* 0x0000007d02097220 */ /* 0x040fe20000410000 */
[----:B-1----:R-:W-:Y:S01]  /*d600*/  F2FP.BF16.PACK_AB R138, R167, R174 ;  /* 0x000000aea78a723e */ /* 0x002fe200000010ff */
[C---:B------:R-:W-:Y:S02]  /*d610*/  FMUL.FTZ R24, R2.reuse, R108 ;  /* 0x0000006c02187220 */ /* 0x040fe40000410000 */
[C---:B------:R-:W-:Y:S02]  /*d620*/  FMUL.FTZ R25, R2.reuse, R109 ;  /* 0x0000006d02197220 */ /* 0x040fe40000410000 */
[C---:B------:R-:W-:Y:S03]  /*d630*/  FMUL.FTZ R32, R2.reuse, R100 ;  /* 0x0000006402207220 */ /* 0x040fe60000410000 */
[----:B------:R-:W1:Y:S01]  /*d640*/  MUFU.EX2 R0, R0 ;  /* 0x0000000000007308 */ /* 0x000e620000000800 */
[----:B------:R-:W-:Y:S02]  /*d650*/  FMUL.FTZ R33, R2, R101 ;  /* 0x0000006502217220 */ /* 0x000fe40000410000 */
[--C-:B------:R-:W-:Y:S02]  /*d660*/  FFMA.FTZ R182, R163, c[0x0][0x2d0], -R148.reuse ;  /* 0x0000b400a3b67a23 */ /* 0x100fe40000010894 */
[--C-:B------:R-:W-:Y:S02]  /*d670*/  FFMA.FTZ R227, R161, c[0x0][0x2d0], -R148.reuse ;  /* 0x0000b400a1e37a23 */ /* 0x100fe40000010894 */
[----:B------:R-:W-:Y:S01]  /*d680*/  LDSM.16.MT88.4 R160, [R166+0x5900] ;  /* 0x00590000a6a0783b */ /* 0x000fe20000004200 */
[--C-:B------:R-:W-:Y:S02]  /*d690*/  FFMA.FTZ R196, R143, c[0x0][0x2d0], -R148.reuse ;  /* 0x0000b4008fc47a23 */ /* 0x100fe40000010894 */
[----:B------:R-:W4:Y:S01]  /*d6a0*/  MUFU.EX2 R177, R177 ;  /* 0x000000b100b17308 */ /* 0x000f220000000800 */
        /* <DEDUP_REMOVED lines=8> */
[C---:B-1----:R-:W-:Y:S02]  /*d730*/  FMUL.FTZ R6, R0.reuse, R130 ;  /* 0x0000008200067220 */ /* 0x042fe40000410000 */
[C---:B------:R-:W-:Y:S02]  /*d740*/  FMUL.FTZ R7, R0.reuse, R131 ;  /* 0x0000008300077220 */ /* 0x040fe40000410000 */
[C---:B------:R-:W-:Y:S02]  /*d750*/  FMUL.FTZ R10, R0.reuse, R126 ;  /* 0x0000007e000a7220 */ /* 0x040fe40000410000 */
[----:B------:R-:W1:Y:S01]  /*d760*/  MUFU.EX2 R175, R175 ;  /* 0x000000af00af7308 */ /* 0x000e620000000800 */
[C---:B------:R-:W-:Y:S01]  /*d770*/  FMUL.FTZ R11, R0.reuse, R127 ;  /* 0x0000007f000b7220 */ /* 0x040fe20000410000 */
[----:B------:R-:W-:Y:S01]  /*d780*/  LDSM.16.MT88.4 R128, [R135+0x2900] ;  /* 0x002900008780783b */ /* 0x000fe20000004200 */
[C---:B------:R-:W-:Y:S01]  /*d790*/  FMUL.FTZ R18, R0.reuse, R118 ;  /* 0x0000007600127220 */ /* 0x040fe20000410000 */
[----:B----4-:R-:W-:Y:S01]  /*d7a0*/  F2FP.BF16.PACK_AB R137, R177, R179 ;  /* 0x000000b3b189723e */ /* 0x010fe200000010ff */
[C---:B------:R-:W-:Y:S02]  /*d7b0*/  FMUL.FTZ R19, R0.reuse, R119 ;  /* 0x0000007700137220 */ /* 0x040fe40000410000 */
[C---:B------:R-:W-:Y:S02]  /*d7c0*/  FMUL.FTZ R26, R0.reuse, R110 ;  /* 0x0000006e001a7220 */ /* 0x040fe40000410000 */
[C---:B------:R-:W-:Y:S01]  /*d7d0*/  FMUL.FTZ R27, R0.reuse, R111 ;  /* 0x0000006f001b7220 */ /* 0x040fe20000410000 */
[----:B------:R-:W-:Y:S01]  /*d7e0*/  LDSM.16.MT88.4 R116, [R135+0x900] ;  /* 0x000900008774783b */ /* 0x000fe20000004200 */
[C---:B------:R-:W-:Y:S01]  /*d7f0*/  FMUL.FTZ R34, R0.reuse, R102 ;  /* 0x0000006600227220 */ /* 0x040fe20000410000 */
[----:B------:R-:W-:Y:S01]  /*d800*/  MUFU.EX2 R178, R178 ;  /* 0x000000b200b27308 */ /* 0x000fe20000000800 */
[----:B------:R-:W-:Y:S02]  /*d810*/  FMUL.FTZ R35, R0, R103 ;  /* 0x0000006700237220 */ /* 0x000fe40000410000 */
[--C-:B------:R-:W-:Y:S02]  /*d820*/  FFMA.FTZ R134, R149, c[0x0][0x2d0], -R148.reuse ;  /* 0x0000b40095867a23 */ /* 0x100fe40000010894 */
[--C-:B------:R-:W-:Y:S01]  /*d830*/  FFMA.FTZ R243, R147, c[0x0][0x2d0], -R148.reuse ;  /* 0x0000b40093f37a23 */ /* 0x100fe20000010894 */
[----:B------:R-:W-:Y:S01]  /*d840*/  LDSM.16.MT88.4 R108, [R146+0x2100] ;  /* 0x00210000926c783b */ /* 0x000fe20000004200 */
[--C-:B------:R-:W-:Y:S02]  /*d850*/  FFMA.FTZ R242, R145, c[0x0][0x2d0], -R148.reuse ;  /* 0x0000b40091f27a23 */ /* 0x100fe40000010894 */
[----:B------:R-:W-:Y:S01]  /*d860*/  FFMA.FTZ R148, R133, c[0x0][0x2d0], -R148 ;  /* 0x0000b40085947a23 */ /* 0x000fe20000010894 */
[----:B------:R-:W4:Y:S01]  /*d870*/  MUFU.EX2 R181, R181 ;  /* 0x000000b500b57308 */ /* 0x000f220000000800 */
[C---:B------:R-:W-:Y:S01]  /*d880*/  FMUL.FTZ R36, R2.reuse, R36 ;  /* 0x0000002402247220 */ /* 0x040fe20000410000 */
[----:B-1----:R-:W-:Y:S01]  /*d890*/  F2FP.BF16.PACK_AB R139, R175, R172 ;  /* 0x000000acaf8b723e */ /* 0x002fe200000010ff */
[----:B------:R-:W-:Y:S01]  /*d8a0*/  FMUL.FTZ R37, R2, R37 ;  /* 0x0000002502257220 */ /* 0x000fe20000410000 */
[----:B------:R-:W-:Y:S01]  /*d8b0*/  LDSM.16.MT88.4 R100, [R144+0x2100] ;  /* 0x002100009064783b */ /* 0x000fe20000004200 */
[C---:B------:R-:W-:Y:S02]  /*d8c0*/  FMUL.FTZ R38, R0.reuse, R38 ;  /* 0x0000002600267220 */ /* 0x040fe40000410000 */
[----:B------:R-:W-:Y:S02]  /*d8d0*/  FMUL.FTZ R39, R0, R39 ;  /* 0x0000002700277220 */ /* 0x000fe40000410000 */
[C---:B--2---:R-:W-:Y:S01]  /*d8e0*/  HMMA.16816.F32.BF16 R4, R136.reuse, R12, R4 ;  /* 0x0000000c8804723c */ /* 0x044fe20000041804 */
[----:B------:R1:W-:Y:S02]  /*d8f0*/  MUFU.EX2 R133, R148 ;  /* 0x0000009400857308 */ /* 0x0003e40000000800 */
[----:B------:R-:W-:Y:S02]  /*d900*/  LDSM.16.MT88.4 R124, [R146+0x2900] ;  /* 0x00290000927c783b */ /* 0x000fe40000004200 */
[C---:B------:R-:W-:Y:S02]  /*d910*/  FMUL.FTZ R40, R2.reuse, R40 ;  /* 0x0000002802287220 */ /* 0x040fe40000410000 */
[C---:B------:R-:W-:Y:S01]  /*d920*/  FMUL.FTZ R12, R2.reuse, R120 ;  /* 0x00000078020c7220 */ /* 0x040fe20000410000 */
[C---:B------:R-:W-:Y:S03]  /*d930*/  HMMA.16816.F32.BF16 R8, R136.reuse, R14, R8 ;  /* 0x0000000e8808723c */ /* 0x040fe60000041808 */
[----:B------:R-:W-:Y:S01]  /*d940*/  LDSM.16.MT88.4 R156, [R164+0x3900] ;  /* 0x00390000a49c783b */ /* 0x000fe20000004200 */
[C---:B------:R-:W-:Y:S01]  /*d950*/  FMUL.FTZ R13, R2.reuse, R121 ;  /* 0x00000079020d7220 */ /* 0x040fe20000410000 */
[----:B------:R-:W-:Y:S01]  /*d960*/  MUFU.EX2 R180, R180 ;  /* 0x000000b400b47308 */ /* 0x000fe20000000800 */
[----:B------:R-:W-:Y:S02]  /*d970*/  FMUL.FTZ R41, R2, R41 ;  /* 0x0000002902297220 */ /* 0x000fe40000410000 */
[C---:B------:R-:W-:Y:S04]  /*d980*/  FMUL.FTZ R14, R0.reuse, R122 ;  /* 0x0000007a000e7220 */ /* 0x040fe80000410000 */
[C---:B------:R-:W-:Y:S02]  /*d990*/  FMUL.FTZ R15, R0.reuse, R123 ;  /* 0x0000007b000f7220 */ /* 0x040fe40000410000 */
[----:B------:R-:W2:Y:S01]  /*d9a0*/  LDSM.16.MT88.4 R120, [R164+0x100] ;  /* 0x00010000a478783b */ /* 0x000ea20000004200 */
[C---:B------:R-:W-:Y:S01]  /*d9b0*/  FMUL.FTZ R42, R0.reuse, R42 ;  /* 0x0000002a002a7220 */ /* 0x040fe20000410000 */
[----:B------:R-:W-:Y:S01]  /*d9c0*/  MUFU.EX2 R183, R183 ;  /* 0x000000b700b77308 */ /* 0x000fe20000000800 */
[----:B------:R-:W-:Y:S02]  /*d9d0*/  FMUL.FTZ R43, R0, R43 ;  /* 0x0000002b002b7220 */ /* 0x000fe40000410000 */
[C---:B---3--:R-:W-:Y:S03]  /*d9e0*/  HMMA.16816.F32.BF16 R12, R136.reuse, R20, R12 ;  /* 0x00000014880c723c */ /* 0x048fe6000004180c */
[----:B-1----:R-:W-:Y:S01]  /*d9f0*/  LDSM.16.MT88.4 R148, [R135+0x3900] ;  /* 0x003900008794783b */ /* 0x002fe20000004200 */
[C---:B------:R-:W-:Y:S02]  /*da00*/  FMUL.FTZ R44, R2.reuse, R44 ;  /* 0x0000002c022c7220 */ /* 0x040fe40000410000 */
[C---:B------:R-:W-:Y:S01]  /*da10*/  FMUL.FTZ R45, R2.reuse, R45 ;  /* 0x0000002d022d7220 */ /* 0x040fe20000410000 */
[----:B------:R-:W-:Y:S01]  /*da20*/  MUFU.EX2 R182, R182 ;  /* 0x000000b600b67308 */ /* 0x000fe20000000800 */
[C---:B------:R-:W-:Y:S04]  /*da30*/  HMMA.16816.F32.BF16 R16, R136.reuse, R22, R16 ;  /* 0x000000168810723c */ /* 0x040fe80000041810 */
[C---:B------:R-:W-:Y:S02]  /*da40*/  FMUL.FTZ R20, R2.reuse, R112 ;  /* 0x0000007002147220 */ /* 0x040fe40000410000 */
[----:B------:R-:W-:Y:S02]  /*da50*/  FMUL.FTZ R21, R2, R113 ;  /* 0x0000007102157220 */ /* 0x000fe40000410000 */
[C---:B------:R-:W-:Y:S01]  /*da60*/  FMUL.FTZ R22, R0.reuse, R114 ;  /* 0x0000007200167220 */ /* 0x040fe20000410000 */
[----:B------:R-:W1:Y:S03]  /*da70*/  MUFU.EX2 R227, R227 ;  /* 0x000000e300e37308 */ /* 0x000e660000000800 */
[C---:B------:R-:W-:Y:S02]  /*da80*/  FMUL.FTZ R23, R0.reuse, R115 ;  /* 0x0000007300177220 */ /* 0x040fe40000410000 */
[----:B------:R-:W-:Y:S01]  /*da90*/  LDSM.16.MT88.4 R112, [R146+0x900] ;  /* 0x000900009270783b */ /* 0x000fe20000004200 */
[C---:B------:R-:W-:Y:S02]  /*daa0*/  FMUL.FTZ R46, R0.reuse, R46 ;  /* 0x0000002e002e7220 */ /* 0x040fe40000410000 */
[----:B------:R-:W-:Y:S02]  /*dab0*/  FMUL.FTZ R47, R0, R47 ;  /* 0x0000002f002f7220 */ /* 0x000fe40000410000 */
[C---:B------:R-:W-:Y:S01]  /*dac0*/  HMMA.16816.F32.BF16 R20, R136.reuse, R28, R20 ;  /* 0x0000001c8814723c */ /* 0x040fe20000041814 */
[----:B------:R-:W-:Y:S02]  /*dad0*/  MUFU.EX2 R196, R196 ;  /* 0x000000c400c47308 */ /* 0x000fe40000000800 */
[C---:B------:R-:W-:Y:S02]  /*dae0*/  FMUL.FTZ R48, R2.reuse, R48 ;  /* 0x0000003002307220 */ /* 0x040fe40000410000 */
[C---:B------:R-:W-:Y:S02]  /*daf0*/  FMUL.FTZ R49, R2.reuse, R49 ;  /* 0x0000003102317220 */ /* 0x040fe40000410000 */
[C---:B------:R-:W-:Y:S01]  /*db00*/  FMUL.FTZ R28, R2.reuse, R104 ;  /* 0x00000068021c7220 */ /* 0x040fe20000410000 */
[C---:B------:R-:W-:Y:S03]  /*db10*/  HMMA.16816.F32.BF16 R24, R136.reuse, R30, R24 ;  /* 0x0000001e8818723c */ /* 0x040fe60000041818 */
[----:B------:R-:W3:Y:S01]  /*db20*/  MUFU.EX2 R229, R229 ;  /* 0x000000e500e57308 */ /* 0x000ee20000000800 */
[----:B------:R-:W-:Y:S02]  /*db30*/  FMUL.FTZ R29, R2, R105 ;  /* 0x00000069021d7220 */ /* 0x000fe40000410000 */
[C---:B------:R-:W-:Y:S02]  /*db40*/  FMUL.FTZ R50, R0.reuse, R50 ;  /* 0x0000003200327220 */ /* 0x040fe40000410000 */
[C---:B------:R-:W-:Y:S04]  /*db50*/  FMUL.FTZ R30, R0.reuse, R106 ;  /* 0x0000006a001e7220 */ /* 0x040fe80000410000 */
[C---:B------:R-:W-:Y:S01]  /*db60*/  FMUL.FTZ R31, R0.reuse, R107 ;  /* 0x0000006b001f7220 */ /* 0x040fe20000410000 */
[----:B------:R-:W-:Y:S01]  /*db70*/  MUFU.EX2 R230, R230 ;  /* 0x000000e600e67308 */ /* 0x000fe20000000800 */
[----:B------:R-:W5:Y:S01]  /*db80*/  LDSM.16.MT88.4 R104, [R135+0x2100] ;  /* 0x002100008768783b */ /* 0x000f620000004200 */
[----:B------:R-:W-:Y:S02]  /*db90*/  FMUL.FTZ R51, R0, R51 ;  /* 0x0000003300337220 */ /* 0x000fe40000410000 */
[C---:B------:R-:W-:Y:S02]  /*dba0*/  FMUL.FTZ R52, R2.reuse, R52 ;  /* 0x0000003402347220 */ /* 0x040fe40000410000 */
[C---:B--2---:R-:W-:Y:S03]  /*dbb0*/  HMMA.16816.F32.BF16 R28, R136.reuse, R120, R28 ;  /* 0x00000078881c723c */ /* 0x044fe6000004181c */
[----:B------:R-:W-:Y:S01]  /*dbc0*/  FMUL.FTZ R53, R2, R53 ;  /* 0x0000003502357220 */ /* 0x000fe20000410000 */
[----:B------:R-:W-:Y:S01]  /*dbd0*/  MUFU.EX2 R231, R231 ;  /* 0x000000e700e77308 */ /* 0x000fe20000000800 */
[C---:B------:R-:W-:Y:S02]  /*dbe0*/  FMUL.FTZ R54, R0.reuse, R54 ;  /* 0x0000003600367220 */ /* 0x040fe40000410000 */
[----:B------:R-:W-:Y:S01]  /*dbf0*/  FMUL.FTZ R55, R0, R55 ;  /* 0x0000003700377220 */ /* 0x000fe20000410000 */
[C---:B------:R-:W-:Y:S01]  /*dc00*/  HMMA.16816.F32.BF16 R32, R136.reuse, R122, R32 ;  /* 0x0000007a8820723c */ /* 0x040fe20000041820 */
[----:B------:R-:W-:Y:S03]  /*dc10*/  LDSM.16.MT88.4 R120, [R164+0x900] ;  /* 0x00090000a478783b */ /* 0x000fe60000004200 */
[C---:B------:R-:W-:Y:S02]  /*dc20*/  FMUL.FTZ R56, R2.reuse, R56 ;  /* 0x0000003802387220 */ /* 0x040fe40000410000 */
[----:B------:R-:W-:Y:S01]  /*dc30*/  FMUL.FTZ R57, R2, R57 ;  /* 0x0000003902397220 */ /* 0x000fe20000410000 */
[----:B------:R-:W-:Y:S01]  /*dc40*/  MUFU.EX2 R232, R232 ;  /* 0x000000e800e87308 */ /* 0x000fe20000000800 */
[C---:B------:R-:W-:Y:S04]  /*dc50*/  HMMA.16816.F32.BF16 R36, R136.reuse, R108, R36 ;  /* 0x0000006c8824723c */ /* 0x040fe80000041824 */
[C---:B------:R-:W-:Y:S02]  /*dc60*/  FMUL.FTZ R58, R0.reuse, R58 ;  /* 0x0000003a003a7220 */ /* 0x040fe40000410000 */
[----:B------:R-:W-:Y:S02]  /*dc70*/  FMUL.FTZ R59, R0, R59 ;  /* 0x0000003b003b7220 */ /* 0x000fe40000410000 */
[C---:B------:R-:W-:Y:S01]  /*dc80*/  HMMA.16816.F32.BF16 R40, R136.reuse, R110, R40 ;  /* 0x0000006e8828723c */ /* 0x040fe20000041828 */
[----:B------:R-:W2:Y:S01]  /*dc90*/  LDSM.16.MT88.4 R108, [R164+0x2100] ;  /* 0x00210000a46c783b */ /* 0x000ea20000004200 */
[----:B------:R-:W-:Y:S02]  /*dca0*/  MUFU.EX2 R233, R233 ;  /* 0x000000e900e97308 */ /* 0x000fe40000000800 */
[C---:B------:R-:W-:Y:S02]  /*dcb0*/  FMUL.FTZ R60, R2.reuse, R60 ;  /* 0x0000003c023c7220 */ /* 0x040fe40000410000 */
[----:B------:R-:W-:Y:S02]  /*dcc0*/  FMUL.FTZ R61, R2, R61 ;  /* 0x0000003d023d7220 */ /* 0x000fe40000410000 */
[C---:B------:R-:W-:Y:S01]  /*dcd0*/  FMUL.FTZ R62, R0.reuse, R62 ;  /* 0x0000003e003e7220 */ /* 0x040fe20000410000 */
[C---:B-----5:R-:W-:Y:S03]  /*dce0*/  HMMA.16816.F32.BF16 R44, R136.reuse, R104, R44 ;  /* 0x00000068882c723c */ /* 0x060fe6000004182c */
[----:B------:R-:W-:Y:S01]  /*dcf0*/  MUFU.EX2 R234, R234 ;  /* 0x000000ea00ea7308 */ /* 0x000fe20000000800 */
[----:B------:R-:W-:Y:S02]  /*dd00*/  FMUL.FTZ R63, R0, R63 ;  /* 0x0000003f003f7220 */ /* 0x000fe40000410000 */
[C---:B------:R-:W-:Y:S02]  /*dd10*/  FMUL.FTZ R64, R2.reuse, R64 ;  /* 0x0000004002407220 */ /* 0x040fe40000410000 */
[----:B------:R-:W-:Y:S01]  /*dd20*/  FMUL.FTZ R65, R2, R65 ;  /* 0x0000004102417220 */ /* 0x000fe20000410000 */
[C---:B------:R-:W-:Y:S01]  /*dd30*/  HMMA.16816.F32.BF16 R48, R136.reuse, R106, R48 ;  /* 0x0000006a8830723c */ /* 0x040fe20000041830 */
[----:B------:R-:W5:Y:S03]  /*dd40*/  LDSM.16.MT88.4 R104, [R146+0x4100] ;  /* 0x004100009268783b */ /* 0x000f660000004200 */
[----:B------:R-:W-:Y:S01]  /*dd50*/  MUFU.EX2 R235, R235 ;  /* 0x000000eb00eb7308 */ /* 0x000fe20000000800 */
[C---:B------:R-:W-:Y:S02]  /*dd60*/  FMUL.FTZ R66, R0.reuse, R66 ;  /* 0x0000004200427220 */ /* 0x040fe40000410000 */
[----:B------:R-:W-:Y:S01]  /*dd70*/  FMUL.FTZ R67, R0, R67 ;  /* 0x0000004300437220 */ /* 0x000fe20000410000 */
[C---:B------:R-:W-:Y:S04]  /*dd80*/  HMMA.16816.F32.BF16 R52, R136.reuse, R100, R52 ;  /* 0x000000648834723c */ /* 0x040fe80000041834 */
[C---:B------:R-:W-:Y:S02]  /*dd90*/  FMUL.FTZ R68, R2.reuse, R68 ;  /* 0x0000004402447220 */ /* 0x040fe40000410000 */
[----:B------:R-:W-:Y:S01]  /*dda0*/  MUFU.EX2 R236, R236 ;  /* 0x000000ec00ec7308 */ /* 0x000fe20000000800 */
[----:B------:R-:W-:Y:S01]  /*ddb0*/  FMUL.FTZ R69, R2, R69 ;  /* 0x0000004502457220 */ /* 0x000fe20000410000 */
[C---:B------:R-:W-:Y:S01]  /*ddc0*/  HMMA.16816.F32.BF16 R56, R136.reuse, R102, R56 ;  /* 0x000000668838723c */ /* 0x040fe20000041838 */
[----:B------:R-:W1:Y:S03]  /*ddd0*/  LDSM.16.MT88.4 R100, [R135+0x4100] ;  /* 0x004100008764783b */ /* 0x000e660000004200 */
[C---:B------:R-:W-:Y:S02]  /*dde0*/  FMUL.FTZ R70, R0.reuse, R70 ;  /* 0x0000004600467220 */ /* 0x040fe40000410000 */
[----:B------:R-:W-:Y:S02]  /*ddf0*/  FMUL.FTZ R71, R0, R71 ;  /* 0x0000004700477220 */ /* 0x000fe40000410000 */
[----:B------:R-:W-:Y:S01]  /*de00*/  MUFU.EX2 R237, R237 ;  /* 0x000000ed00ed7308 */ /* 0x000fe20000000800 */
[C---:B--2---:R-:W-:Y:S03]  /*de10*/  HMMA.16816.F32.BF16 R60, R136.reuse, R108, R60 ;  /* 0x0000006c883c723c */ /* 0x044fe6000004183c */
[C---:B------:R-:W-:Y:S02]  /*de20*/  FMUL.FTZ R72, R2.reuse, R72 ;  /* 0x0000004802487220 */ /* 0x040fe40000410000 */
[----:B------:R-:W-:Y:S03]  /*de30*/  FMUL.FTZ R73, R2, R73 ;  /* 0x0000004902497220 */ /* 0x000fe60000410000 */
[C---:B------:R-:W-:Y:S01]  /*de40*/  HMMA.16816.F32.BF16 R64, R136.reuse, R110, R64 ;  /* 0x0000006e8840723c */ /* 0x040fe20000041840 */
[----:B------:R-:W2:Y:S01]  /*de50*/  LDSM.16.MT88.4 R108, [R144+0x4100] ;  /* 0x00410000906c783b */ /* 0x000ea20000004200 */
[----:B------:R-:W-:Y:S02]  /*de60*/  MUFU.EX2 R238, R238 ;  /* 0x000000ee00ee7308 */ /* 0x000fe40000000800 */
[C---:B------:R-:W-:Y:S02]  /*de70*/  FMUL.FTZ R74, R0.reuse, R74 ;  /* 0x0000004a004a7220 */ /* 0x040fe40000410000 */
[----:B------:R-:W-:Y:S02]  /*de80*/  FMUL.FTZ R75, R0, R75 ;  /* 0x0000004b004b7220 */ /* 0x000fe40000410000 */
[C---:B------:R-:W-:Y:S01]  /*de90*/  FMUL.FTZ R84, R2.reuse, R84 ;  /* 0x0000005402547220 */ /* 0x040fe20000410000 */
[C---:B-----5:R-:W-:Y:S03]  /*dea0*/  HMMA.16816.F32.BF16 R68, R136.reuse, R104, R68 ;  /* 0x000000688844723c */ /* 0x060fe60000041844 */
[----:B------:R-:W-:Y:S01]  /*deb0*/  FMUL.FTZ R85, R2, R85 ;  /* 0x0000005502557220 */ /* 0x000fe20000410000 */
[----:B------:R-:W5:Y:S01]  /*dec0*/  MUFU.EX2 R239, R239 ;  /* 0x000000ef00ef7308 */ /* 0x000f620000000800 */
[C---:B------:R-:W-:Y:S02]  /*ded0*/  FMUL.FTZ R86, R0.reuse, R86 ;  /* 0x0000005600567220 */ /* 0x040fe40000410000 */
[C---:B------:R-:W-:Y:S01]  /*dee0*/  FMUL.FTZ R87, R0.reuse, R87 ;  /* 0x0000005700577220 */ /* 0x040fe20000410000 */
[C---:B------:R-:W-:Y:S01]  /*def0*/  HMMA.16816.F32.BF16 R72, R136.reuse, R106, R72 ;  /* 0x0000006a8848723c */ /* 0x040fe20000041848 */
[----:B------:R-:W2:Y:S03]  /*df00*/  LDSM.16.MT88.4 R104, [R164+0x4100] ;  /* 0x00410000a468783b */ /* 0x000ea60000004200 */
[----:B------:R-:W-:Y:S02]  /*df10*/  FMUL.FTZ R78, R0, R78 ;  /* 0x0000004e004e7220 */ /* 0x000fe40000410000 */
[----:B------:R-:W-:Y:S01]  /*df20*/  FMUL.FTZ R76, R2, R76 ;  /* 0x0000004c024c7220 */ /* 0x000fe20000410000 */
[----:B------:R-:W2:Y:S01]  /*df30*/  MUFU.EX2 R240, R240 ;  /* 0x000000f000f07308 */ /* 0x000ea20000000800 */
[----:B------:R-:W-:Y:S04]  /*df40*/  FMUL.FTZ R79, R0, R79 ;  /* 0x0000004f004f7220 */ /* 0x000fe80000410000 */
[C---:B------:R-:W-:Y:S02]  /*df50*/  FMUL.FTZ R77, R2.reuse, R77 ;  /* 0x0000004d024d7220 */ /* 0x040fe40000410000 */
[C---:B------:R-:W-:Y:S02]  /*df60*/  FMUL.FTZ R88, R2.reuse, R88 ;  /* 0x0000005802587220 */ /* 0x040fe40000410000 */
[----:B------:R-:W-:Y:S01]  /*df70*/  FMUL.FTZ R89, R2, R89 ;  /* 0x0000005902597220 */ /* 0x000fe20000410000 */
[----:B------:R-:W-:Y:S01]  /*df80*/  MUFU.EX2 R134, R134 ;  /* 0x0000008600867308 */ /* 0x000fe20000000800 */
[C---:B------:R-:W-:Y:S01]  /*df90*/  FMUL.FTZ R90, R0.reuse, R90 ;  /* 0x0000005a005a7220 */ /* 0x040fe20000410000 */
[C---:B-1----:R-:W-:Y:S03]  /*dfa0*/  HMMA.16816.F32.BF16 R76, R136.reuse, R100, R76 ;  /* 0x00000064884c723c */ /* 0x042fe6000004184c */
[----:B------:R-:W-:Y:S02]  /*dfb0*/  FMUL.FTZ R82, R0, R82 ;  /* 0x0000005200527220 */ /* 0x000fe40000410000 */
[----:B------:R-:W-:Y:S02]  /*dfc0*/  FMUL.FTZ R80, R2, R80 ;  /* 0x0000005002507220 */ /* 0x000fe40000410000 */
[----:B------:R-:W-:Y:S01]  /*dfd0*/  FMUL.FTZ R83, R0, R83 ;  /* 0x0000005300537220 */ /* 0x000fe20000410000 */
[----:B----4-:R-:W-:Y:S01]  /*dfe0*/  F2FP.BF16.PACK_AB R100, R181, R178 ;  /* 0x000000b2b564723e */ /* 0x010fe200000010ff */
[----:B------:R-:W-:Y:S01]  /*dff0*/  FMUL.FTZ R81, R2, R81 ;  /* 0x0000005102517220 */ /* 0x000fe20000410000 */
[----:B------:R-:W1:Y:S02]  /*e000*/  MUFU.EX2 R243, R243 ;  /* 0x000000f300f37308 */ /* 0x000e640000000800 */
[----:B------:R-:W-:Y:S01]  /*e010*/  FMUL.FTZ R91, R0, R91 ;  /* 0x0000005b005b7220 */ /* 0x000fe20000410000 */
[----:B------:R-:W-:Y:S01]  /*e020*/  F2FP.BF16.PACK_AB R101, R227, R182 ;  /* 0x000000b6e365723e */ /* 0x000fe200000010ff */
[C---:B------:R-:W-:Y:S02]  /*e030*/  FMUL.FTZ R92, R2.reuse, R92 ;  /* 0x0000005c025c7220 */ /* 0x040fe40000410000 */
[C---:B------:R-:W-:Y:S03]  /*e040*/  HMMA.16816.F32.BF16 R80, R136.reuse, R102, R80 ;  /* 0x000000668850723c */ /* 0x040fe60000041850 */
[----:B------:R-:W-:Y:S01]  /*e050*/  FMUL.FTZ R93, R2, R93 ;  /* 0x0000005d025d7220 */ /* 0x000fe20000410000 */
[----:B------:R-:W4:Y:S01]  /*e060*/  MUFU.EX2 R242, R242 ;  /* 0x000000f200f27308 */ /* 0x000f220000000800 */
[C---:B------:R-:W-:Y:S02]  /*e070*/  FMUL.FTZ R94, R0.reuse, R94 ;  /* 0x0000005e005e7220 */ /* 0x040fe40000410000 */
[----:B------:R-:W-:Y:S01]  /*e080*/  FMUL.FTZ R95, R0, R95 ;  /* 0x0000005f005f7220 */ /* 0x000fe20000410000 */
[C---:B--2---:R-:W-:Y:S04]  /*e090*/  HMMA.16816.F32.BF16 R84, R136.reuse, R108, R84 ;  /* 0x0000006c8854723c */ /* 0x044fe80000041854 */
[C---:B------:R-:W-:Y:S01]  /*e0a0*/  FMUL.FTZ R96, R2.reuse, R96 ;  /* 0x0000006002607220 */ /* 0x040fe20000410000 */
[----:B------:R-:W-:Y:S01]  /*e0b0*/  F2FP.BF16.PACK_AB R102, R183, R180 ;  /* 0x000000b4b766723e */ /* 0x000fe200000010ff */
[----:B------:R-:W-:Y:S01]  /*e0c0*/  FMUL.FTZ R97, R2, R97 ;  /* 0x0000006102617220 */ /* 0x000fe20000410000 */
[----:B---3--:R-:W-:Y:S01]  /*e0d0*/  F2FP.BF16.PACK_AB R103, R229, R196 ;  /* 0x000000c4e567723e */ /* 0x008fe200000010ff */
[C---:B------:R-:W-:Y:S01]  /*e0e0*/  HMMA.16816.F32.BF16 R88, R136.reuse, R110, R88 ;  /* 0x0000006e8858723c */ /* 0x040fe20000041858 */
[----:B------:R-:W2:Y:S03]  /*e0f0*/  LDSM.16.MT88.4 R108, [R144+0x900] ;  /* 0x00090000906c783b */ /* 0x000ea60000004200 */
[C---:B------:R-:W-:Y:S02]  /*e100*/  FMUL.FTZ R98, R0.reuse, R98 ;  /* 0x0000006200627220 */ /* 0x040fe40000410000 */
[C---:B------:R-:W-:Y:S02]  /*e110*/  FMUL.FTZ R99, R0.reuse, R99 ;  /* 0x0000006300637220 */ /* 0x040fe40000410000 */
[C---:B------:R-:W-:Y:S04]  /*e120*/  HMMA.16816.F32.BF16 R92, R136.reuse, R104, R92 ;  /* 0x00000068885c723c */ /* 0x040fe8000004185c */
[----:B------:R-:W-:Y:S02]  /*e130*/  FFMA.FTZ R179, R0, R222, R179 ;  /* 0x000000de00b37223 */ /* 0x000fe400000100b3 */
[----:B------:R-:W-:Y:S02]  /*e140*/  @P2 IMAD R0, R221, 0x3000, R208 ;  /* 0x00003000dd002824 */ /* 0x000fe400078e02d0 */
[----:B------:R-:W-:Y:S01]  /*e150*/  HMMA.16816.F32.BF16 R96, R136, R106, R96 ;  /* 0x0000006a8860723c */ /* 0x000fe20000041860 */
[----:B------:R-:W3:Y:S03]  /*e160*/  LDSM.16.MT88.4 R104, [R164+0x2900] ;  /* 0x00290000a468783b */ /* 0x000ee60000004200 */
[----:B------:R-:W-:Y:S01]  /*e170*/  FFMA.FTZ R176, R2, R223, R176 ;  /* 0x000000df02b07223 */ /* 0x000fe200000100b0 */
[----:B------:R-:W-:Y:S01]  /*e180*/  MOV R2, R132 ;  /* 0x0000008400027202 */ /* 0x000fe20000000f00 */
[----:B------:R-:W-:Y:S01]  /*e190*/  FADD.FTZ R179, R177, R179 ;  /* 0x000000b3b1b37221 */ /* 0x000fe20000010000 */
[----:B-----5:R-:W-:Y:S01]  /*e1a0*/  F2FP.BF16.PACK_AB R136, R239, R238 ;  /* 0x000000eeef88723e */ /* 0x020fe200000010ff */
[C---:B------:R-:W-:Y:S05]  /*e1b0*/  HMMA.16816.F32.BF16 R4, R100.reuse, R112, R4 ;  /* 0x000000706404723c */ /* 0x040fea0000041804 */
[----:B------:R-:W-:Y:S01]  /*e1c0*/  F2FP.BF16.PACK_AB R138, R241, R240 ;  /* 0x000000f0f18a723e */ /* 0x000fe200000010ff */
[----:B------:R-:W-:Y:S01]  /*e1d0*/  FADD.FTZ R173, R173, R176 ;  /* 0x000000b0adad7221 */ /* 0x000fe20000010000 */
[----:B-1----:R-:W-:Y:S01]  /*e1e0*/  F2FP.BF16.PACK_AB R137, R243, R134 ;  /* 0x00000086f389723e */ /* 0x002fe200000010ff */
[C---:B------:R-:W-:Y:S01]  /*e1f0*/  HMMA.16816.F32.BF16 R8, R100.reuse, R114, R8 ;  /* 0x000000726408723c */ /* 0x040fe20000041808 */
[----:B------:R-:W-:Y:S03]  /*e200*/  LDSM.16.MT88.4 R112, [R135+0x4900] ;  /* 0x004900008770783b */ /* 0x000fe60000004200 */
[----:B----4-:R-:W-:Y:S01]  /*e210*/  F2FP.BF16.PACK_AB R139, R133, R242 ;  /* 0x000000f2858b723e */ /* 0x010fe200000010ff */
[----:B------:R-:W-:Y:S02]  /*e220*/  FADD.FTZ R174, R174, R173 ;  /* 0x000000adaeae7221 */ /* 0x000fe40000010000 */
[----:B------:R-:W-:Y:S01]  /*e230*/  FADD.FTZ R172, R172, R179 ;  /* 0x000000b3acac7221 */ /* 0x000fe20000010000 */
[C---:B------:R-:W-:Y:S04]  /*e240*/  HMMA.16816.F32.BF16 R12, R100.reuse, R116, R12 ;  /* 0x00000074640c723c */ /* 0x040fe8000004180c */
[----:B------:R-:W-:Y:S02]  /*e250*/  FADD.FTZ R167, R167, R174 ;  /* 0x000000aea7a77221 */ /* 0x000fe40000010000 */
[----:B------:R-:W-:Y:S02]  /*e260*/  FADD.FTZ R175, R175, R172 ;  /* 0x000000acafaf7221 */ /* 0x000fe40000010000 */
[C---:B------:R-:W-:Y:S01]  /*e270*/  HMMA.16816.F32.BF16 R16, R100.reuse, R118, R16 ;  /* 0x000000766410723c */ /* 0x040fe20000041810 */
[----:B------:R-:W-:Y:S03]  /*e280*/  LDSM.16.MT88.4 R116, [R144+0x4900] ;  /* 0x004900009074783b */ /* 0x000fe60000004200 */
[----:B------:R-:W-:Y:S02]  /*e290*/  FADD.FTZ R178, R178, R167 ;  /* 0x000000a7b2b27221 */ /* 0x000fe40000010000 */
[----:B------:R-:W-:Y:S02]  /*e2a0*/  FADD.FTZ R182, R182, R175 ;  /* 0x000000afb6b67221 */ /* 0x000fe40000010000 */
[C---:B--2---:R-:W-:Y:S04]  /*e2b0*/  HMMA.16816.F32.BF16 R20, R100.reuse, R108, R20 ;  /* 0x0000006c6414723c */ /* 0x044fe80000041814 */
[----:B------:R-:W-:Y:S02]  /*e2c0*/  FADD.FTZ R181, R181, R178 ;  /* 0x000000b2b5b57221 */ /* 0x000fe40000010000 */
[----:B------:R-:W-:Y:S02]  /*e2d0*/  FADD.FTZ R227, R227, R182 ;  /* 0x000000b6e3e37221 */ /* 0x000fe40000010000 */
[C---:B------:R-:W-:Y:S01]  /*e2e0*/  HMMA.16816.F32.BF16 R24, R100.reuse, R110, R24 ;  /* 0x0000006e6418723c */ /* 0x040fe20000041818 */
[----:B------:R-:W1:Y:S03]  /*e2f0*/  LDSM.16.MT88.4 R108, [R146+0x4900] ;  /* 0x00490000926c783b */ /* 0x000e660000004200 */
[----:B------:R-:W-:Y:S02]  /*e300*/  FADD.FTZ R180, R180, R181 ;  /* 0x000000b5b4b47221 */ /* 0x000fe40000010000 */
[----:B------:R-:W-:Y:S02]  /*e310*/  FADD.FTZ R196, R196, R227 ;  /* 0x000000e3c4c47221 */ /* 0x000fe40000010000 */
[C---:B------:R-:W-:Y:S01]  /*e320*/  HMMA.16816.F32.BF16 R28, R100.reuse, R120, R28 ;  /* 0x00000078641c723c */ /* 0x040fe2000004181c */
[----:B------:R-:W-:Y:S03]  /*e330*/  LDSM.16.MT88.4 R144, [R166+0x3900] ;  /* 0x00390000a690783b */ /* 0x000fe60000004200 */
[----:B------:R-:W-:Y:S02]  /*e340*/  FADD.FTZ R183, R183, R180 ;  /* 0x000000b4b7b77221 */ /* 0x000fe40000010000 */
[----:B------:R-:W-:Y:S02]  /*e350*/  FADD.FTZ R229, R229, R196 ;  /* 0x000000c4e5e57221 */ /* 0x000fe40000010000 */
        /* <DEDUP_REMOVED lines=9> */
[----:B------:R-:W-:Y:S07]  /*e3f0*/  LDSM.16.MT88.4 R140, [R164+0x1900] ;  /* 0x00190000a48c783b */ /* 0x000fee0000004200 */
[C---:B---3--:R-:W-:Y:S08]  /*e400*/  HMMA.16816.F32.BF16 R60, R100.reuse, R104, R60 ;  /* 0x00000068643c723c */ /* 0x048ff0000004183c */
        /* <DEDUP_REMOVED lines=28> */
[----:B------:R-:W1:Y:S03]  /*e5d0*/  LDSM.16.MT88.4 R108, [R165+0x3100] ;  /* 0x00310000a56c783b */ /* 0x000e660000004200 */
[----:B------:R-:W-:Y:S02]  /*e5e0*/  FADD.FTZ R238, R238, R233 ;  /* 0x000000e9eeee7221 */ /* 0x000fe40000010000 */
[----:B------:R-:W-:Y:S02]  /*e5f0*/  FADD.FTZ R134, R134, R237 ;  /* 0x000000ed86867221 */ /* 0x000fe40000010000 */
[C---:B---3--:R-:W-:Y:S04]  /*e600*/  HMMA.16816.F32.BF16 R12, R100.reuse, R112, R12 ;  /* 0x00000070640c723c */ /* 0x048fe8000004180c */
[----:B------:R-:W-:Y:S02]  /*e610*/  FADD.FTZ R239, R239, R238 ;  /* 0x000000eeefef7221 */ /* 0x000fe40000010000 */
[----:B------:R-:W-:Y:S02]  /*e620*/  FADD.FTZ R243, R243, R134 ;  /* 0x00000086f3f37221 */ /* 0x000fe40000010000 */
[C---:B------:R-:W-:Y:S01]  /*e630*/  HMMA.16816.F32.BF16 R16, R100.reuse, R114, R16 ;  /* 0x000000726410723c */ /* 0x040fe20000041810 */
[----:B------:R-:W3:Y:S03]  /*e640*/  LDSM.16.MT88.4 R112, [R164+0x3100] ;  /* 0x00310000a470783b */ /* 0x000ee60000004200 */
[----:B------:R-:W-:Y:S02]  /*e650*/  FADD.FTZ R240, R240, R239 ;  /* 0x000000eff0f07221 */ /* 0x000fe40000010000 */
[----:B------:R-:W-:Y:S02]  /*e660*/  FADD.FTZ R222, R242, R243 ;  /* 0x000000f3f2de7221 */ /* 0x000fe40000010000 */
[C---:B----4-:R-:W-:Y:S04]  /*e670*/  HMMA.16816.F32.BF16 R20, R100.reuse, R116, R20 ;  /* 0x000000746414723c */ /* 0x050fe80000041814 */
[----:B------:R-:W-:Y:S02]  /*e680*/  FADD.FTZ R223, R241, R240 ;  /* 0x000000f0f1df7221 */ /* 0x000fe40000010000 */
[----:B------:R-:W-:Y:S02]  /*e690*/  FADD.FTZ R222, R133, R222 ;  /* 0x000000de85de7221 */ /* 0x000fe40000010000 */
[C---:B------:R-:W-:Y:S01]  /*e6a0*/  HMMA.16816.F32.BF16 R24, R100.reuse, R118, R24 ;  /* 0x000000766418723c */ /* 0x040fe20000041818 */
[----:B------:R-:W4:Y:S07]  /*e6b0*/  LDSM.16.MT88.4 R116, [R166+0x5100] ;  /* 0x00510000a674783b */ /* 0x000f2e0000004200 */
[C---:B------:R-:W-:Y:S08]  /*e6c0*/  HMMA.16816.F32.BF16 R28, R100.reuse, R120, R28 ;  /* 0x00000078641c723c */ /* 0x040ff0000004181c */
[C---:B------:R-:W-:Y:S08]  /*e6d0*/  HMMA.16816.F32.BF16 R32, R100.reuse, R122, R32 ;  /* 0x0000007a6420723c */ /* 0x040ff00000041820 */
[C---:B--2---:R-:W-:Y:S08]  /*e6e0*/  HMMA.16816.F32.BF16 R36, R100.reuse, R104, R36 ;  /* 0x000000686424723c */ /* 0x044ff00000041824 */
[C---:B------:R-:W-:Y:S01]  /*e6f0*/  HMMA.16816.F32.BF16 R40, R100.reuse, R106, R40 ;  /* 0x0000006a6428723c */ /* 0x040fe20000041828 */
[----:B------:R-:W2:Y:S07]  /*e700*/  LDSM.16.MT88.4 R104, [R135+0x5100] ;  /* 0x005100008768783b */ /* 0x000eae0000004200 */
[C---:B------:R-:W-:Y:S08]  /*e710*/  HMMA.16816.F32.BF16 R44, R100.reuse, R124, R44 ;  /* 0x0000007c642c723c */ /* 0x040ff0000004182c */
[C---:B------:R-:W-:Y:S01]  /*e720*/  HMMA.16816.F32.BF16 R48, R100.reuse, R126, R48 ;  /* 0x0000007e6430723c */ /* 0x040fe20000041830 */
[----:B------:R-:W-:Y:S07]  /*e730*/  LDSM.16.MT88.4 R124, [R166+0x1900] ;  /* 0x00190000a67c783b */ /* 0x000fee0000004200 */
[C---:B-1----:R-:W-:Y:S08]  /*e740*/  HMMA.16816.F32.BF16 R52, R100.reuse, R108, R52 ;  /* 0x0000006c6434723c */ /* 0x042ff00000041834 */
[C---:B------:R-:W-:Y:S01]  /*e750*/  HMMA.16816.F32.BF16 R56, R100.reuse, R110, R56 ;  /* 0x0000006e6438723c */ /* 0x040fe20000041838 */
[----:B------:R-:W1:Y:S07]  /*e760*/  LDSM.16.MT88.4 R108, [R165+0x5100] ;  /* 0x00510000a56c783b */ /* 0x000e6e0000004200 */
[C---:B---3--:R-:W-:Y:S08]  /*e770*/  HMMA.16816.F32.BF16 R60, R100.reuse, R112, R60 ;  /* 0x00000070643c723c */ /* 0x048ff0000004183c */
[C---:B------:R-:W-:Y:S01]  /*e780*/  HMMA.16816.F32.BF16 R64, R100.reuse, R114, R64 ;  /* 0x000000726440723c */ /* 0x040fe20000041840 */
[----:B------:R-:W3:Y:S07]  /*e790*/  LDSM.16.MT88.4 R112, [R164+0x5100] ;  /* 0x00510000a470783b */ /* 0x000eee0000004200 */
[C---:B----4-:R-:W-:Y:S08]  /*e7a0*/  HMMA.16816.F32.BF16 R68, R100.reuse, R116, R68 ;  /* 0x000000746444723c */ /* 0x050ff00000041844 */
[C---:B------:R-:W-:Y:S01]  /*e7b0*/  HMMA.16816.F32.BF16 R72, R100.reuse, R118, R72 ;  /* 0x000000766448723c */ /* 0x040fe20000041848 */
[----:B------:R-:W4:Y:S07]  /*e7c0*/  LDSM.16.MT88.4 R116, [R135+0x1900] ;  /* 0x001900008774783b */ /* 0x000f2e0000004200 */
[C---:B--2---:R-:W-:Y:S08]  /*e7d0*/  HMMA.16816.F32.BF16 R76, R100.reuse, R104, R76 ;  /* 0x00000068644c723c */ /* 0x044ff0000004184c */
[C---:B------:R-:W-:Y:S01]  /*e7e0*/  HMMA.16816.F32.BF16 R80, R100.reuse, R106, R80 ;  /* 0x0000006a6450723c */ /* 0x040fe20000041850 */
[----:B------:R-:W2:Y:S07]  /*e7f0*/  LDSM.16.MT88.4 R104, [R165+0x1900] ;  /* 0x00190000a568783b */ /* 0x000eae0000004200 */
        /* <DEDUP_REMOVED lines=8> */
[C---:B----4-:R-:W-:Y:S01]  /*e880*/  HMMA.16816.F32.BF16 R120, R136.reuse, R116, R12 ;  /* 0x000000748878723c */ /* 0x050fe2000004180c */
[----:B------:R-:W4:Y:S07]  /*e890*/  LDSM.16.MT88.4 R12, [R164+0x5900] ;  /* 0x00590000a40c783b */ /* 0x000f2e0000004200 */
        /* <DEDUP_REMOVED lines=16> */
[----:B------:R-:W-:Y:S01]  /*e9a0*/  @P2 SHF.L.U32 R5, R0, 0x1, RZ ;  /* 0x0000000100052819 */ /* 0x000fe200000006ff */
[C---:B------:R-:W-:Y:S04]  /*e9b0*/  HMMA.16816.F32.BF16 R80, R136.reuse, R6, R80 ;  /* 0x000000068850723c */ /* 0x040fe80000041850 */
[----:B------:R-:W-:Y:S01]  /*e9c0*/  @!PT LDS RZ, [RZ] ;  /* 0x00000000fffff984 */ /* 0x000fe20000000800 */
[----:B------:R-:W-:Y:S01]  /*e9d0*/  @!PT LDS RZ, [RZ] ;  /* 0x00000000fffff984 */ /* 0x000fe20000000800 */
[----:B------:R-:W-:Y:S01]  /*e9e0*/  @!PT LDS RZ, [RZ] ;  /* 0x00000000fffff984 */ /* 0x000fe20000000800 */
[----:B------:R1:W-:Y:S01]  /*e9f0*/  @P2 LDGSTS.E.BYPASS.LTC128B.128 [R5+0xc100], [R170.64], !P4 ;  /* 0x0c100000aa052fae */ /* 0x0003e2000e101d46 */
[----:B------:R-:W-:Y:S03]  /*ea00*/  MOV R0, R3 ;  /* 0x0000000300007202 */ /* 0x000fe60000000f00 */
[C---:B---3--:R-:W-:Y:S04]  /*ea10*/  HMMA.16816.F32.BF16 R84, R136.reuse, R8, R84 ;  /* 0x000000088854723c */ /* 0x048fe80000041854 */
[----:B------:R1:W-:Y:S04]  /*ea20*/  @P2 LDGSTS.E.BYPASS.LTC128B.128 [R5+0xe100], [R170.64+0x80], !P6 ;  /* 0x0e100080aa052fae */ /* 0x0003e8000f101d46 */
[C---:B------:R-:W-:Y:S04]  /*ea30*/  HMMA.16816.F32.BF16 R88, R136.reuse, R10, R88 ;  /* 0x0000000a8858723c */ /* 0x040fe80000041858 */
[----:B------:R1:W-:Y:S04]  /*ea40*/  @P2 LDGSTS.E.BYPASS.LTC128B.128 [R5+0x10100], [R170.64+0x100], !P5 ;  /* 0x10100100aa052fae */ /* 0x0003e8000e901d46 */
[C---:B----4-:R-:W-:Y:S04]  /*ea50*/  HMMA.16816.F32.BF16 R92, R136.reuse, R12, R92 ;  /* 0x0000000c885c723c */ /* 0x050fe8000004185c */
[----:B------:R1:W-:Y:S04]  /*ea60*/  @P2 LDGSTS.E.BYPASS.LTC128B.128 [R5+0xd100], [R168.64], !P4 ;  /* 0x0d100000a8052fae */ /* 0x0003e8000e101d46 */
[----:B------:R-:W-:Y:S04]  /*ea70*/  HMMA.16816.F32.BF16 R96, R136, R14, R96 ;  /* 0x0000000e8860723c */ /* 0x000fe80000041860 */
[----:B------:R1:W-:Y:S08]  /*ea80*/  @P2 LDGSTS.E.BYPASS.LTC128B.128 [R5+0xf100], [R168.64+0x80], !P6 ;  /* 0x0f100080a8052fae */ /* 0x0003f0000f101d46 */
[----:B------:R1:W-:Y:S08]  /*ea90*/  @P2 LDGSTS.E.BYPASS.LTC128B.128 [R5+0x11100], [R168.64+0x100], !P5 ;  /* 0x11100100a8052fae */ /* 0x0003f0000e901d46 */
[----:B------:R-:W0:Y:S01]  /*eaa0*/  LDGDEPBAR ;  /* 0x00000000000079af */ /* 0x000e220000000000 */
[----:B------:R-:W-:-:S05]  /*eab0*/  @P0 BRA `(.L_x_1012) ;  /* 0xffffc94000000947 */ /* 0x000fca000383ffff */
[----:B------:R-:W2:Y:S01]  /*eac0*/  LDL R162, [R1+0x4] ;  /* 0x0000040001a27983 */ /* 0x000ea20000100800 */
[----:B------:R-:W-:-:S02]  /*ead0*/  MOV R0, R3 ;  /* 0x0000000300007202 */ /* 0x000fc40000000f00 */
[----:B------:R-:W-:Y:S02]  /*eae0*/  MOV R2, R132 ;  /* 0x0000008400027202 */ /* 0x000fe40000000f00 */
[----:B--2---:R-:W-:Y:S02]  /*eaf0*/  SHF.L.U32 R162, R162, 0x7, RZ ;  /* 0x00000007a2a27819 */ /* 0x004fe400000006ff */
.L_x_1003:
[----:B------:R-:W2:Y:S04]  /*eb00*/  LDL R4, [R1+0x64] ;  /* 0x0000640001047983 */ /* 0x000ea80000100800 */
[----:B------:R-:W3:Y:S01]  /*eb10*/  LDL R3, [R1+0x58] ;  /* 0x0000580001037983 */ /* 0x000ee20000100800 */
[----:B------:R-:W-:Y:S01]  /*eb20*/  IMAD.MOV.U32 R225, RZ, RZ, c[0x0][0x2c4] ;  /* 0x0000b100ffe17624 */ /* 0x000fe200078e00ff */
[----:B-1----:R-:W-:Y:S01]  /*eb30*/  IADD3 R5, R162, 0x7f, RZ ;  /* 0x0000007fa2057810 */ /* 0x002fe20007ffe0ff */
[----:B------:R-:W-:Y:S01]  /*eb40*/  IMAD.MOV.U32 R224, RZ, RZ, c[0x0][0x32c] ;  /* 0x0000cb00ffe07624 */ /* 0x000fe200078e00ff */
[----:B------:R-:W-:-:S02]  /*eb50*/  LOP3.LUT R226, R226, 0xfffffffd, RZ, 0xc0, !PT ;  /* 0xfffffffde2e27812 */ /* 0x000fc400078ec0ff */
[----:B------:R-:W-:-:S13]  /*eb60*/  ISETP.NE.AND P0, PT, R225, 0x1, PT ;  /* 0x00000001e100780c */ /* 0x000fda0003f05270 */
[----:B------:R-:W-:Y:S01]  /*eb70*/  @P0 IMAD.HI.U32 R6, R5, c[0x0][0x2c8], RZ ;  /* 0x0000b20005060a27 */ /* 0x000fe200078e00ff */
[----:B------:R-:W-:-:S04]  /*eb80*/  @P0 LOP3.LUT R226, R226, 0x2, RZ, 0xfc, !PT ;  /* 0x00000002e2e20812 */ /* 0x000fc800078efcff */
[----:B------:R-:W-:Y:S02]  /*eb90*/  @P0 SHF.R.U32.HI R5, RZ, c[0x0][0x2cc], R6 ;  /* 0x0000b300ff050a19 */ /* 0x000fe40000011606 */
[----:B------:R-:W-:Y:S02]  /*eba0*/  ISETP.GE.AND P0, PT, R224, 0x1, PT ;  /* 0x00000001e000780c */ /* 0x000fe40003f06270 */
[----:B------:R-:W-:-:S11]  /*ebb0*/  LOP3.LUT R226, R226, 0xfffffffb, RZ, 0xc0, !PT ;  /* 0xfffffffbe2e27812 */ /* 0x000fd600078ec0ff */
[----:B------:R-:W-:Y:S02]  /*ebc0*/  @P0 LOP3.LUT R226, R226, 0x4, RZ, 0xfc, !PT ;  /* 0x00000004e2e20812 */ /* 0x000fe400078efcff */
[----:B--2---:R-:W-:-:S05]  /*ebd0*/  IADD3 R4, R5, 0x1, R4 ;  /* 0x0000000105047810 */ /* 0x004fca0007ffe004 */
[----:B---3--:R-:W-:-:S05]  /*ebe0*/  IMAD.IADD R5, R4, 0x1, -R3 ;  /* 0x0000000104057824 */ /* 0x008fca00078e0a03 */
[----:B------:R-:W-:Y:S01]  /*ebf0*/  IADD3 R3, R5, -c[0x0][0x324], RZ ;  /* 0x8000c90005037a10 */ /* 0x000fe20007ffe0ff */
        /* <DEDUP_REMOVED lines=10> */
.L_x_1015:
[----:B------:R-:W-:-:S13]  /*eca0*/  ISETP.NE.AND P0, PT, R224, 0x1, PT ;  /* 0x00000001e000780c */ /* 0x000fda0003f05270 */
[----:B------:R-:W-:-:S05]  /*ecb0*/  @P0 IMAD.HI.U32 R4, R5, c[0x0][0x330], RZ ;  /* 0x0000cc0005040a27 */ /* 0x000fca00078e00ff */
[----:B------:R-:W-:Y:S02]  /*ecc0*/  @P0 SHF.R.U32.HI R5, RZ, c[0x0][0x334], R4 ;  /* 0x0000cd00ff050a19 */ /* 0x000fe40000011604 */
.L_x_1016:
[----:B------:R-:W-:Y:S05]  /*ecd0*/  BSYNC B0 ;  /* 0x0000000000007941 */ /* 0x000fea0003800000 */
.L_x_1014:
[----:B------:R-:W-:-:S05]  /*ece0*/  IMAD R4, R5, c[0x0][0x32c], RZ ;  /* 0x0000cb0005047a24 */ /* 0x000fca00078e02ff */
[----:B------:R-:W-:-:S04]  /*ecf0*/  IMNMX R3, R3, R4, !PT ;  /* 0x0000000403037217 */ /* 0x000fc80007800200 */
.L_x_1013:
[----:B------:R-:W-:-:S04]  /*ed00*/  IADD3 R4, R3, 0x3f, RZ ;  /* 0x0000003f03047810 */ /* 0x000fc80007ffe0ff */
[----:B------:R-:W-:-:S04]  /*ed10*/  SHF.R.S32.HI R3, RZ, 0x1f, R4 ;  /* 0x0000001fff037819 */ /* 0x000fc80000011404 */
[----:B------:R-:W-:-:S04]  /*ed20*/  LEA.HI R3, R3, R4, RZ, 0x6 ;  /* 0x0000000403037211 */ /* 0x000fc800078f30ff */
[----:B------:R-:W-:-:S04]  /*ed30*/  SHF.R.S32.HI R3, RZ, 0x6, R3 ;  /* 0x00000006ff037819 */ /* 0x000fc80000011403 */
[----:B------:R-:W-:-:S04]  /*ed40*/  IMNMX R196, R198, R3, !PT ;  /* 0x00000003c6c47217 */ /* 0x000fc80007800200 */
[----:B------:R-:W-:-:S13]  /*ed50*/  ISETP.GE.AND P0, PT, R195, R196, PT ;  /* 0x000000c4c300720c */ /* 0x000fda0003f06270 */
[----:B------:R-:W-:Y:S05]  /*ed60*/  @!P0 BRA `(.L_x_1017) ;  /* 0x00002c6000008947 */ /* 0x000fea0003800000 */
[----:B------:R-:W-:Y:S02]  /*ed70*/  MOV R3, R0 ;  /* 0x0000000000037202 */ /* 0x000fe40000000f00 */
[----:B------:R-:W-:Y:S02]  /*ed80*/  MOV R133, R2 ;  /* 0x0000000200857202 */ /* 0x000fe40000000f00 */
[----:B------:R-:W-:-:S04]  /*ed90*/  MOV R227, R195 ;  /* 0x000000c300e37202 */ /* 0x000fc80000000f00 */
.L_x_1018:
[----:B------:R-:W-:Y:S01]  /*eda0*/  ISETP.GE.AND P2, PT, R198, R227, PT ;  /* 0x000000e3c600720c */ /* 0x000fe20003f46270 */
[----:B------:R-:W-:Y:S04]  /*edb0*/  DEPBAR.LE SB0, 0x2 ;  /* 0x000080800000791a */ /* 0x000fe80000000000 */
[----:B------:R-:W-:Y:S01]  /*edc0*/  IADD3 R5, R227, -0x1, RZ ;  /* 0xffffffffe3057810 */ /* 0x000fe20007ffe0ff */
[----:B------:R-:W-:Y:S01]  /*edd0*/  WARPSYNC 0xffffffff ;  /* 0xffffffff00007948 */ /* 0x000fe20003800000 */
[----:B------:R-:W-:Y:S01]  /*ede0*/  BAR.SYNC.DEFER_BLOCKING 0x0 ;  /* 0x0000000000007b1d */ /* 0x000fe20000010000 */
[----:B------:R-:W-:Y:S01]  /*edf0*/  IMAD R135, R185, 0x6000, RZ ;  /* 0x00006000b9877824 */ /* 0x000fe200078e02ff */
[----:B------:R-:W-:Y:S04]  /*ee00*/  MOV R181, 0x20 ;  /* 0x0000002000b57802 */ /* 0x000fe80000000f00 */
[----:B------:R-:W-:Y:S01]  /*ee10*/  @!P2 SHF.R.S32.HI R0, RZ, 0x1f, R5 ;  /* 0x0000001fff00a819 */ /* 0x000fe20000011405 */
[----:B------:R-:W-:Y:S01]  /*ee20*/  @!P2 IMAD.WIDE.U32 R6, R5, c[0x0][0x208], RZ ;  /* 0x000082000506aa25 */ /* 0x000fe200078e00ff */
[----:B------:R-:W-:Y:S02]  /*ee30*/  IADD3 R134, R192, R135, RZ ;  /* 0x00000087c0867210 */ /* 0x000fe40007ffe0ff */
[----:B------:R-:W-:Y:S01]  /*ee40*/  SEL R181, R181, 0xffffffe0, !P1 ;  /* 0xffffffe0b5b57807 */ /* 0x000fe20004800000 */
[----:B------:R-:W-:Y:S01]  /*ee50*/  @!P2 IMAD R0, R0, c[0x0][0x208], RZ ;  /* 0x000082000000aa24 */ /* 0x000fe200078e02ff */
[----:B------:R-:W-:Y:S01]  /*ee60*/  @!P2 SHF.L.U32 R13, R6, 0x6, RZ ;  /* 0x00000006060da819 */ /* 0x000fe200000006ff */
[----:B------:R-:W-:Y:S01]  /*ee70*/  @!P2 IMAD R132, R221, 0x6000, R207 ;  /* 0x00006000dd84a824 */ /* 0x000fe200078e02cf */
[----:B------:R-:W-:Y:S01]  /*ee80*/  IADD3 R195, R181, R134, R193 ;  /* 0x00000086b5c37210 */ /* 0x000fe20007ffe0c1 */
[----:B------:R-:W-:Y:S01]  /*ee90*/  @!P2 IMAD R0, R5, c[0x0][0x20c], R0 ;  /* 0x000083000500aa24 */ /* 0x000fe200078e0200 */
[----:B------:R-:W-:Y:S04]  /*eea0*/  IADD3 R5, R227, -0x2, RZ ;  /* 0xfffffffee3057810 */ /* 0x000fe80007ffe0ff */
[----:B------:R-:W-:Y:S02]  /*eeb0*/  @!P2 IADD3 R15, R7, R0, RZ ;  /* 0x00000000070fa210 */ /* 0x000fe40007ffe0ff */
[----:B------:R-:W-:Y:S02]  /*eec0*/  @!P2 IADD3 R7, P3, P0, R210, R13, R205 ;  /* 0x0000000dd207a210 */ /* 0x000fe4000787e0cd */
[----:B------:R-:W-:Y:S01]  /*eed0*/  @!P2 SHF.L.U64.HI R15, R6, 0x6, R15 ;  /* 0x00000006060fa819 */ /* 0x000fe2000001020f */
[----:B------:R-:W-:Y:S03]  /*eee0*/  LDSM.16.M88.4 R32, [R194] ;  /* 0x00000000c220783b */ /* 0x000fe60000000200 */
[----:B------:R-:W-:Y:S02]  /*eef0*/  @!P2 IADD3.X R2, R215, R15, R204, P3, P0 ;  /* 0x0000000fd702a210 */ /* 0x000fe40001fe04cc */
[C---:B------:R-:W-:Y:S03]  /*ef00*/  ISETP.GE.AND P0, PT, R5.reuse, R198, PT ;  /* 0x000000c60500720c */ /* 0x040fe60003f06270 */
[----:B------:R-:W-:Y:S08]  /*ef10*/  LDSM.16.M88.4 R16, [R134+0xc900] ;  /* 0x00c900008610783b */ /* 0x000ff00000000200 */
[----:B------:R-:W-:Y:S02]  /*ef20*/  LDSM.16.M88.4 R24, [R134+0xd100] ;  /* 0x00d100008618783b */ /* 0x000fe40000000200 */
[----:B------:R-:W-:Y:S01]  /*ef30*/  @P0 SHF.R.S32.HI R0, RZ, 0x1f, R5 ;  /* 0x0000001fff000819 */ /* 0x000fe20000011405 */
[C---:B------:R-:W-:Y:S04]  /*ef40*/  @P0 IMAD.WIDE.U32 R8, R5.reuse, c[0x0][0x1e0], RZ ;  /* 0x0000780005080a25 */ /* 0x040fe800078e00ff */
[----:B------:R-:W-:Y:S01]  /*ef50*/  @P0 IMAD R0, R0, c[0x0][0x1e0], RZ ;  /* 0x0000780000000a24 */ /* 0x000fe200078e02ff */
[----:B------:R-:W-:Y:S01]  /*ef60*/  @P0 SHF.L.U32 R11, R8, 0x6, RZ ;  /* 0x00000006080b0819 */ /* 0x000fe200000006ff */
[----:B------:R-:W-:Y:S02]  /*ef70*/  LDSM.16.M88.4 R136, [R134+0xd900] ;  /* 0x00d900008688783b */ /* 0x000fe40000000200 */
[----:B------:R-:W-:Y:S01]  /*ef80*/  @P0 IMAD R0, R5, c[0x0][0x1e4], R0 ;  /* 0x0000790005000a24 */ /* 0x000fe200078e0200 */
[----:B------:R-:W-:Y:S04]  /*ef90*/  @P0 IADD3 R5, P4, P3, R212, R11, R203 ;  /* 0x0000000bd4050210 */ /* 0x000fe80007b9e0cb */
[----:B------:R-:W-:Y:S01]  /*efa0*/  @P0 IADD3 R0, R9, R0, RZ ;  /* 0x0000000009000210 */ /* 0x000fe20007ffe0ff */
[----:B------:R-:W-:Y:S03]  /*efb0*/  LDSM.16.M88.4 R140, [R190] ;  /* 0x00000000be8c783b */ /* 0x000fe60000000200 */
[----:B------:R-:W-:Y:S04]  /*efc0*/  @P0 SHF.L.U64.HI R9, R8, 0x6, R0 ;  /* 0x0000000608090819 */ /* 0x000fe80000010200 */
[----:B------:R-:W-:Y:S02]  /*efd0*/  @P0 IADD3.X R0, R217, R9, R202, P4, P3 ;  /* 0x00000009d9000210 */ /* 0x000fe400027e64ca */
[----:B------:R-:W-:Y:S02]  /*efe0*/  @!P2 IADD3 R13, P3, R13, R210, RZ ;  /* 0x000000d20d0da210 */ /* 0x000fe40007f7e0ff */
[----:B------:R-:W-:Y:S02]  /*eff0*/  ISETP.GE.AND P4, PT, R201, c[0x0][0x1d4], PT ;  /* 0x00007500c9007a0c */ /* 0x000fe40003f86270 */
[----:B------:R-:W-:Y:S02]  /*f000*/  @!P2 IADD3.X R4, R15, R215, RZ, P3, !PT ;  /* 0x000000d70f04a210 */ /* 0x000fe40001ffe4ff */
[C---:B------:R-:W-:Y:S04]  /*f010*/  @!P2 LEA R20, P3, R13.reuse, c[0x0][0x1f8], 0x1 ;  /* 0x00007e000d14aa11 */ /* 0x040fe800078608ff */
[----:B------:R-:W-:Y:S02]  /*f020*/  @!P2 LEA.HI.X R21, R13, c[0x0][0x1fc], R4, 0x1, P3 ;  /* 0x00007f000d15aa11 */ /* 0x000fe400018f0c04 */
[C---:B------:R-:W-:Y:S04]  /*f030*/  @!P2 LEA R160, P3, R7.reuse, c[0x0][0x1f8], 0x1 ;  /* 0x00007e0007a0aa11 */ /* 0x040fe800078608ff */
[----:B------:R-:W-:Y:S02]  /*f040*/  @!P2 LEA.HI.X R161, R7, c[0x0][0x1fc], R2, 0x1, P3 ;  /* 0x00007f0007a1aa11 */ /* 0x000fe400018f0c02 */
[----:B------:R-:W-:Y:S04]  /*f050*/  @P0 IADD3 R11, P3, R11, R212, RZ ;  /* 0x000000d40b0b0210 */ /* 0x000fe80007f7e0ff */
[----:B------:R-:W-:Y:S02]  /*f060*/  @P0 IADD3.X R2, R9, R217, RZ, P3, !PT ;  /* 0x000000d909020210 */ /* 0x000fe40001ffe4ff */
[C---:B------:R-:W-:Y:S04]  /*f070*/  @P0 LEA R230, P3, R11.reuse, c[0x0][0x1c8], 0x1 ;  /* 0x000072000be60a11 */ /* 0x040fe800078608ff */
[----:B------:R-:W-:Y:S02]  /*f080*/  @P0 LEA.HI.X R231, R11, c[0x0][0x1cc], R2, 0x1, P3 ;  /* 0x000073000be70a11 */ /* 0x000fe400018f0c02 */
[----:B------:R-:W1:Y:S01]  /*f090*/  LDSM.16.M88.4 R8, [R134+0xc100] ;  /* 0x00c100008608783b */ /* 0x000e620000000200 */
[-C--:B------:R-:W-:Y:S02]  /*f0a0*/  IADD3 R2, R181, R134.reuse, RZ ;  /* 0x00000086b5027210 */ /* 0x080fe40007ffe0ff */
[C---:B------:R-:W-:Y:S04]  /*f0b0*/  @P0 LEA R228, P3, R5.reuse, c[0x0][0x1c8], 0x1 ;  /* 0x0000720005e40a11 */ /* 0x040fe800078608ff */
[----:B------:R-:W-:Y:S01]  /*f0c0*/  @P0 LEA.HI.X R229, R5, c[0x0][0x1cc], R0, 0x1, P3 ;  /* 0x0000730005e50a11 */ /* 0x000fe200018f0c00 */
[----:B------:R-:W2:Y:S01]  /*f0d0*/  LDSM.16.M88.4 R144, [R2+0xc100] ;  /* 0x00c100000290783b */ /* 0x000ea20000000200 */
[C---:B------:R-:W-:Y:S07]  /*f0e0*/  IADD3 R0, R221.reuse, 0x1, RZ ;  /* 0x00000001dd007810 */ /* 0x040fee0007ffe0ff */
[----:B------:R-:W3:Y:S08]  /*f0f0*/  LDSM.16.M88.4 R148, [R2+0xc900] ;  /* 0x00c900000294783b */ /* 0x000ef00000000200 */
[----:B------:R-:W4:Y:S08]  /*f100*/  LDSM.16.M88.4 R152, [R2+0xd100] ;  /* 0x00d100000298783b */ /* 0x000f300000000200 */
[----:B------:R-:W5:Y:S01]  /*f110*/  LDSM.16.M88.4 R156, [R2+0xd900] ;  /* 0x00d90000029c783b */ /* 0x000f620000000200 */
[C---:B-1----:R-:W-:Y:S07]  /*f120*/  HMMA.16816.F32.BF16 R4, R32.reuse, R8, RZ ;  /* 0x000000082004723c */ /* 0x042fee00000418ff */
[----:B------:R-:W-:Y:S01]  /*f130*/  @!PT LDS RZ, [RZ] ;  /* 0x00000000fffff984 */ /* 0x000fe20000000800 */
[----:B------:R-:W-:Y:S01]  /*f140*/  @!PT LDS RZ, [RZ] ;  /* 0x00000000fffff984 */ /* 0x000fe20000000800 */
[----:B------:R-:W-:Y:S01]  /*f150*/  @!PT LDS RZ, [RZ] ;  /* 0x00000000fffff984 */ /* 0x000fe20000000800 */
[----:B------:R1:W-:Y:S01]  /*f160*/  @!P2 LDGSTS.E.BYPASS.LTC128B.128 [R132], [R20.64], !P4 ;  /* 0x000000001484afae */ /* 0x0003e2000e101d46 */
[C---:B------:R-:W-:Y:S07]  /*f170*/  HMMA.16816.F32.BF16 R8, R32.reuse, R10, RZ ;  /* 0x0000000a2008723c */ /* 0x040fee00000418ff */
[----:B------:R1:W-:Y:S01]  /*f180*/  @!P2 LDGSTS.E.BYPASS.LTC128B.128 [R132+0x2000], [R20.64+0x80], !P6 ;  /* 0x020000801484afae */ /* 0x0003e2000f101d46 */
[C---:B------:R-:W-:Y:S07]  /*f190*/  HMMA.16816.F32.BF16 R12, R32.reuse, R16, RZ ;  /* 0x00000010200c723c */ /* 0x040fee00000418ff */
[----:B------:R1:W-:Y:S01]  /*f1a0*/  @!P2 LDGSTS.E.BYPASS.LTC128B.128 [R132+0x4000], [R20.64+0x100], !P5 ;  /* 0x040001001484afae */ /* 0x0003e2000e901d46 */
[C---:B------:R-:W-:Y:S07]  /*f1b0*/  HMMA.16816.F32.BF16 R16, R32.reuse, R18, RZ ;  /* 0x000000122010723c */ /* 0x040fee00000418ff */
[----:B------:R2:W-:Y:S08]  /*f1c0*/  @!P2 LDGSTS.E.BYPASS.LTC128B.128 [R132+0x1000], [R160.64], !P4 ;  /* 0x01000000a084afae */ /* 0x0005f0000e101d46 */
[----:B------:R2:W-:Y:S08]  /*f1d0*/  @!P2 LDGSTS.E.BYPASS.LTC128B.128 [R132+0x3000], [R160.64+0x80], !P6 ;  /* 0x03000080a084afae */ /* 0x0005f0000f101d46 */
[----:B------:R2:W-:Y:S01]  /*f1e0*/  @!P2 LDGSTS.E.BYPASS.LTC128B.128 [R132+0x5000], [R160.64+0x100], !P5 ;  /* 0x05000100a084afae */ /* 0x0005e2000e901d46 */
[----:B------:R-:W-:Y:S01]  /*f1f0*/  ISETP.GE.AND P2, PT, R221, 0x1, PT ;  /* 0x00000001dd00780c */ /* 0x000fe20003f46270 */
[C---:B-1----:R-:W-:Y:S03]  /*f200*/  HMMA.16816.F32.BF16 R20, R32.reuse, R24, RZ ;  /* 0x000000182014723c */ /* 0x042fe600000418ff */
[----:B------:R-:W-:Y:S02]  /*f210*/  SEL R221, R0, RZ, !P2 ;  /* 0x000000ff00dd7207 */ /* 0x000fe40005000000 */
[C---:B------:R-:W-:Y:S01]  /*f220*/  IADD3 R0, R193.reuse, R134, RZ ;  /* 0x00000086c1007210 */ /* 0x040fe20007ffe0ff */
[----:B------:R-:W-:Y:S02]  /*f230*/  LDSM.16.M88.4 R164, [R187] ;  /* 0x00000000bba4783b */ /* 0x000fe40000000200 */
[C---:B------:R-:W-:Y:S06]  /*f240*/  HMMA.16816.F32.BF16 R24, R32.reuse, R26, RZ ;  /* 0x0000001a2018723c */ /* 0x040fec00000418ff */
[----:B------:R-:W0:Y:S02]  /*f250*/  LDGDEPBAR ;  /* 0x00000000000079af */ /* 0x000e240000000000 */
[C---:B------:R-:W-:Y:S06]  /*f260*/  HMMA.16816.F32.BF16 R28, R32.reuse, R136, RZ ;  /* 0x00000088201c723c */ /* 0x040fec00000418ff */
[----:B------:R-:W-:Y:S02]  /*f270*/  LDSM.16.M88.4 R172, [R2+0xe900] ;  /* 0x00e9000002ac783b */ /* 0x000fe40000000200 */
[----:B------:R-:W-:Y:S01]  /*f280*/  HMMA.16816.F32.BF16 R32, R32, R138, RZ ;  /* 0x0000008a2020723c */ /* 0x000fe200000418ff */
[----:B--2---:R-:W-:Y:S05]  /*f290*/  IADD3 R132, R193, R2, RZ ;  /* 0x00000002c1847210 */ /* 0x004fea0007ffe0ff */
[----:B------:R-:W-:Y:S02]  /*f2a0*/  LDSM.16.M88.4 R136, [R188] ;  /* 0x00000000bc88783b */ /* 0x000fe40000000200 */
[C---:B------:R-:W-:Y:S06]  /*f2b0*/  HMMA.16816.F32.BF16 R4, R140.reuse, R144, R4 ;  /* 0x000000908c04723c */ /* 0x040fec0000041804 */
[----:B------:R-:W1:Y:S02]  /*f2c0*/  LDSM.16.M88.4 R160, [R0+0xc100] ;  /* 0x00c1000000a0783b */ /* 0x000e640000000200 */
[C---:B------:R-:W-:Y:S06]  /*f2d0*/  HMMA.16816.F32.BF16 R8, R140.reuse, R146, R8 ;  /* 0x000000928c08723c */ /* 0x040fec0000041808 */
[----:B------:R-:W2:Y:S02]  /*f2e0*/  LDSM.16.M88.4 R144, [R0+0xc900] ;  /* 0x00c900000090783b */ /* 0x000ea40000000200 */
[C---:B---3--:R-:W-:Y:S06]  /*f2f0*/  HMMA.16816.F32.BF16 R12, R140.reuse, R148, R12 ;  /* 0x000000948c0c723c */ /* 0x048fec000004180c */
[----:B------:R-:W-:Y:S02]  /*f300*/  LDSM.16.M88.4 R168, [R132+0xc100] ;  /* 0x00c1000084a8783b */ /* 0x000fe40000000200 */
[C---:B------:R-:W-:Y:S06]  /*f310*/  HMMA.16816.F32.BF16 R16, R140.reuse, R150, R16 ;  /* 0x000000968c10723c */ /* 0x040fec0000041810 */
[----:B------:R-:W3:Y:S02]  /*f320*/  LDSM.16.M88.4 R148, [R0+0xd100] ;  /* 0x00d100000094783b */ /* 0x000ee40000000200 */
[C---:B----4-:R-:W-:Y:S06]  /*f330*/  HMMA.16816.F32.BF16 R20, R140.reuse, R152, R20 ;  /* 0x000000988c14723c */ /* 0x050fec0000041814 */
[----:B------:R-:W-:Y:S02]  /*f340*/  LDSM.16.M88.4 R176, [R0+0xe100] ;  /* 0x00e1000000b0783b */ /* 0x000fe40000000200 */
[C---:B------:R-:W-:Y:S06]  /*f350*/  HMMA.16816.F32.BF16 R24, R140.reuse, R154, R24 ;  /* 0x0000009a8c18723c */ /* 0x040fec0000041818 */
[----:B------:R-:W4:Y:S02]  /*f360*/  LDSM.16.M88.4 R152, [R0+0xd900] ;  /* 0x00d900000098783b */ /* 0x000f240000000200 */
[C---:B-----5:R-:W-:Y:S06]  /*f370*/  HMMA.16816.F32.BF16 R28, R140.reuse, R156, R28 ;  /* 0x0000009c8c1c723c */ /* 0x060fec000004181c */
[----:B------:R-:W-:Y:S02]  /*f380*/  LDSM.16.M88.4 R180, [R134+0x10100] ;  /* 0x0101000086b4783b */ /* 0x000fe40000000200 */
[----:B------:R-:W-:Y:S06]  /*f390*/  HMMA.16816.F32.BF16 R32, R140, R158, R32 ;  /* 0x0000009e8c20723c */ /* 0x000fec0000041820 */
[----:B------:R-:W5:Y:S02]  /*f3a0*/  LDSM.16.M88.4 R140, [R132+0xc900] ;  /* 0x00c90000848c783b */ /* 0x000f640000000200 */
[C---:B-1----:R-:W-:Y:S06]  /*f3b0*/  HMMA.16816.F32.BF16 R4, R136.reuse, R160, R4 ;  /* 0x000000a08804723c */ /* 0x042fec0000041804 */
[----:B------:R-:W1:Y:S02]  /*f3c0*/  LDSM.16.M88.4 R156, [R132+0xd100] ;  /* 0x00d10000849c783b */ /* 0x000e640000000200 */
[C---:B------:R-:W-:Y:S06]  /*f3d0*/  HMMA.16816.F32.BF16 R8, R136.reuse, R162, R8 ;  /* 0x000000a28808723c */ /* 0x040fec0000041808 */
[----:B------:R-:W-:Y:S02]  /*f3e0*/  LDSM.16.M88.4 R160, [R134+0xf900] ;  /* 0x00f9000086a0783b */ /* 0x000fe40000000200 */
[C---:B--2---:R-:W-:Y:S08]  /*f3f0*/  HMMA.16816.F32.BF16 R12, R136.reuse, R144, R12 ;  /* 0x00000090880c723c */ /* 0x044ff0000004180c */
[C---:B------:R-:W-:Y:S01]  /*f400*/  HMMA.16816.F32.BF16 R16, R136.reuse, R146, R16 ;  /* 0x000000928810723c */ /* 0x040fe20000041810 */
[----:B------:R-:W2:Y:S07]  /*f410*/  LDSM.16.M88.4 R144, [R132+0xd900] ;  /* 0x00d900008490783b */ /* 0x000eae0000000200 */
[C---:B---3--:R-:W-:Y:S08]  /*f420*/  HMMA.16816.F32.BF16 R20, R136.reuse, R148, R20 ;  /* 0x000000948814723c */ /* 0x048ff00000041814 */
[C---:B------:R-:W-:Y:S01]  /*f430*/  HMMA.16816.F32.BF16 R24, R136.reuse, R150, R24 ;  /* 0x000000968818723c */ /* 0x040fe20000041818 */
[----:B------:R-:W-:Y:S07]  /*f440*/  LDSM.16.M88.4 R148, [R134+0xe100] ;  /* 0x00e100008694783b */ /* 0x000fee0000000200 */
[C---:B----4-:R-:W-:Y:S08]  /*f450*/  HMMA.16816.F32.BF16 R28, R136.reuse, R152, R28 ;  /* 0x00000098881c723c */ /* 0x050ff0000004181c */
[----:B------:R-:W-:Y:S01]  /*f460*/  HMMA.16816.F32.BF16 R32, R136, R154, R32 ;  /* 0x0000009a8820723c */ /* 0x000fe20000041820 */
[----:B------:R-:W3:Y:S07]  /*f470*/  LDSM.16.M88.4 R136, [R194+0x4000] ;  /* 0x00400000c288783b */ /* 0x000eee0000000200 */
[C---:B------:R-:W-:Y:S01]  /*f480*/  HMMA.16816.F32.BF16 R4, R164.reuse, R168, R4 ;  /* 0x000000a8a404723c */ /* 0x040fe20000041804 */
        /* <DEDUP_REMOVED lines=9> */
[C---:B--2---:R-:W-:Y:S08]  /*f520*/  HMMA.16816.F32.BF16 R28, R164.reuse, R144, R28 ;  /* 0x00000090a41c723c */ /* 0x044ff0000004181c */
[----:B------:R-:W-:Y:S01]  /*f530*/  HMMA.16816.F32.BF16 R32, R164, R146, R32 ;  /* 0x00000092a420723c */ /* 0x000fe20000041820 */
[----:B------:R-:W2:Y:S07]  /*f540*/  LDSM.16.M88.4 R144, [R2+0xf100] ;  /* 0x00f100000290783b */ /* 0x000eae0000000200 */
[C---:B---3--:R-:W-:Y:S01]  /*f550*/  HMMA.16816.F32.BF16 R4, R136.reuse, R148, R4 ;  /* 0x000000948804723c */ /* 0x048fe20000041804 */
[----:B------:R-:W-:Y:S07]  /*f560*/  LDSM.16.M88.4 R164, [R188+0x4000] ;  /* 0x00400000bca4783b */ /* 0x000fee0000000200 */
[C---:B------:R-:W-:Y:S01]  /*f570*/  HMMA.16816.F32.BF16 R8, R136.reuse, R150, R8 ;  /* 0x000000968808723c */ /* 0x040fe20000041808 */
[----:B------:R-:W3:Y:S07]  /*f580*/  LDSM.16.M88.4 R148, [R2+0xf900] ;  /* 0x00f900000294783b */ /* 0x000eee0000000200 */
[C---:B----4-:R-:W-:Y:S08]  /*f590*/  HMMA.16816.F32.BF16 R12, R136.reuse, R152, R12 ;  /* 0x00000098880c723c */ /* 0x050ff0000004180c */
[C---:B------:R-:W-:Y:S01]  /*f5a0*/  HMMA.16816.F32.BF16 R16, R136.reuse, R154, R16 ;  /* 0x0000009a8810723c */ /* 0x040fe20000041810 */
[----:B------:R-:W-:Y:S07]  /*f5b0*/  LDSM.16.M88.4 R152, [R0+0xf900] ;  /* 0x00f900000098783b */ /* 0x000fee0000000200 */
[C---:B-----5:R-:W-:Y:S08]  /*f5c0*/  HMMA.16816.F32.BF16 R20, R136.reuse, R140, R20 ;  /* 0x0000008c8814723c */ /* 0x060ff00000041814 */
[C---:B------:R-:W-:Y:S01]  /*f5d0*/  HMMA.16816.F32.BF16 R24, R136.reuse, R142, R24 ;  /* 0x0000008e8818723c */ /* 0x040fe20000041818 */
[----:B------:R-:W-:Y:S07]  /*f5e0*/  LDSM.16.M88.4 R140, [R0+0xf100] ;  /* 0x00f10000008c783b */ /* 0x000fee0000000200 */
[C---:B------:R-:W-:Y:S08]  /*f5f0*/  HMMA.16816.F32.BF16 R28, R136.reuse, R160, R28 ;  /* 0x000000a0881c723c */ /* 0x040ff0000004181c */
[----:B------:R-:W-:Y:S01]  /*f600*/  HMMA.16816.F32.BF16 R32, R136, R162, R32 ;  /* 0x000000a28820723c */ /* 0x000fe20000041820 */
[----:B------:R-:W4:Y:S07]  /*f610*/  LDSM.16.M88.4 R136, [R0+0xe900] ;  /* 0x00e900000088783b */ /* 0x000f2e0000000200 */
[C---:B-1----:R-:W-:Y:S01]  /*f620*/  HMMA.16816.F32.BF16 R4, R156.reuse, R168, R4 ;  /* 0x000000a89c04723c */ /* 0x042fe20000041804 */
[----:B------:R-:W-:Y:S07]  /*f630*/  LDSM.16.M88.4 R160, [R187+0x4000] ;  /* 0x00400000bba0783b */ /* 0x000fee0000000200 */
        /* <DEDUP_REMOVED lines=8> */
[C---:B---3--:R-:W-:Y:S08]  /*f6c0*/  HMMA.16816.F32.BF16 R28, R156.reuse, R148, R28 ;  /* 0x000000949c1c723c */ /* 0x048ff0000004181c */
[----:B------:R-:W-:Y:S01]  /*f6d0*/  HMMA.16816.F32.BF16 R32, R156, R150, R32 ;  /* 0x000000969c20723c */ /* 0x000fe20000041820 */
[----:B------:R-:W3:Y:S07]  /*f6e0*/  LDSM.16.M88.4 R148, [R195+0xf100] ;  /* 0x00f10000c394783b */ /* 0x000eee0000000200 */
[C---:B------:R-:W-:Y:S01]  /*f6f0*/  HMMA.16816.F32.BF16 R4, R164.reuse, R176, R4 ;  /* 0x000000b0a404723c */ /* 0x040fe20000041804 */
[----:B------:R-:W5:Y:S07]  /*f700*/  LDSM.16.M88.4 R156, [R195+0xf900] ;  /* 0x00f90000c39c783b */ /* 0x000f6e0000000200 */
[C---:B------:R-:W-:Y:S01]  /*f710*/  HMMA.16816.F32.BF16 R8, R164.reuse, R178, R8 ;  /* 0x000000b2a408723c */ /* 0x040fe20000041808 */
[----:B------:R-:W-:Y:S07]  /*f720*/  LDSM.16.M88.4 R176, [R2+0x10100] ;  /* 0x0101000002b0783b */ /* 0x000fee0000000200 */
[C---:B----4-:R-:W-:Y:S08]  /*f730*/  HMMA.16816.F32.BF16 R12, R164.reuse, R136, R12 ;  /* 0x00000088a40c723c */ /* 0x050ff0000004180c */
[C---:B------:R-:W-:Y:S01]  /*f740*/  HMMA.16816.F32.BF16 R16, R164.reuse, R138, R16 ;  /* 0x0000008aa410723c */ /* 0x040fe20000041810 */
[----:B------:R-:W4:Y:S07]  /*f750*/  LDSM.16.M88.4 R136, [R134+0x10900] ;  /* 0x010900008688783b */ /* 0x000f2e0000000200 */
[C---:B------:R-:W-:Y:S08]  /*f760*/  HMMA.16816.F32.BF16 R20, R164.reuse, R140, R20 ;  /* 0x0000008ca414723c */ /* 0x040ff00000041814 */
[C---:B------:R-:W-:Y:S01]  /*f770*/  HMMA.16816.F32.BF16 R24, R164.reuse, R142, R24 ;  /* 0x0000008ea418723c */ /* 0x040fe20000041818 */
[----:B------:R-:W3:Y:S07]  /*f780*/  LDSM.16.M88.4 R140, [R134+0x11100] ;  /* 0x01110000868c783b */ /* 0x000eee0000000200 */
[C---:B------:R-:W-:Y:S08]  /*f790*/  HMMA.16816.F32.BF16 R28, R164.reuse, R152, R28 ;  /* 0x00000098a41c723c */ /* 0x040ff0000004181c */
[----:B------:R-:W-:Y:S01]  /*f7a0*/  HMMA.16816.F32.BF16 R32, R164, R154, R32 ;  /* 0x0000009aa420723c */ /* 0x000fe20000041820 */
[----:B------:R-:W4:Y:S07]  /*f7b0*/  LDSM.16.M88.4 R152, [R134+0x11900] ;  /* 0x011900008698783b */ /* 0x000f2e0000000200 */
        /* <DEDUP_REMOVED lines=10> */
[C---:B-----5:R-:W-:Y:S08]  /*f860*/  HMMA.16816.F32.BF16 R28, R160.reuse, R156, R28 ;  /* 0x0000009ca01c723c */ /* 0x060ff0000004181c */
[----:B------:R-:W-:Y:S01]  /*f870*/  HMMA.16816.F32.BF16 R32, R160, R158, R32 ;  /* 0x0000009ea020723c */ /* 0x000fe20000041820 */
[----:B------:R-:W5:Y:S07]  /*f880*/  LDSM.16.M88.4 R156, [R2+0x11900] ;  /* 0x01190000029c783b */ /* 0x000f6e0000000200 */
[C---:B------:R-:W-:Y:S01]  /*f890*/  HMMA.16816.F32.BF16 R4, R172.reuse, R180, R4 ;  /* 0x000000b4ac04723c */ /* 0x040fe20000041804 */
        /* <DEDUP_REMOVED lines=14> */
[C---:B------:R-:W-:Y:S08]  /*f980*/  HMMA.16816.F32.BF16 R8, R164.reuse, R178, R8 ;  /* 0x000000b2a408723c */ /* 0x040ff00000041808 */
[C---:B--2---:R-:W-:Y:S08]  /*f990*/  HMMA.16816.F32.BF16 R12, R164.reuse, R144, R12 ;  /* 0x00000090a40c723c */ /* 0x044ff0000004180c */
[C---:B------:R-:W-:Y:S08]  /*f9a0*/  HMMA.16816.F32.BF16 R16, R164.reuse, R146, R16 ;  /* 0x00000092a410723c */ /* 0x040ff00000041810 */
[C---:B---3--:R-:W-:Y:S08]  /*f9b0*/  HMMA.16816.F32.BF16 R20, R164.reuse, R148, R20 ;  /* 0x00000094a414723c */ /* 0x048ff00000041814 */
[C---:B------:R-:W-:Y:S08]  /*f9c0*/  HMMA.16816.F32.BF16 R24, R164.reuse, R150, R24 ;  /* 0x00000096a418723c */ /* 0x040ff00000041818 */
[C---:B-----5:R-:W-:Y:S08]  /*f9d0*/  HMMA.16816.F32.BF16 R28, R164.reuse, R156, R28 ;  /* 0x0000009ca41c723c */ /* 0x060ff0000004181c */
[----:B------:R-:W-:Y:S07]  /*f9e0*/  HMMA.16816.F32.BF16 R32, R164, R158, R32 ;  /* 0x0000009ea420723c */ /* 0x000fee0000041820 */
[----:B------:R-:W-:Y:S01]  /*f9f0*/  IADD3 R164, R186, R135, RZ ;  /* 0x00000087baa47210 */ /* 0x000fe20007ffe0ff */
[C---:B------:R-:W-:Y:S08]  /*fa00*/  HMMA.16816.F32.BF16 R4, R160.reuse, R168, R4 ;  /* 0x000000a8a004723c */ /* 0x040ff00000041804 */
[C---:B------:R-:W-:Y:S08]  /*fa10*/  HMMA.16816.F32.BF16 R8, R160.reuse, R170, R8 ;  /* 0x000000aaa008723c */ /* 0x040ff00000041808 */
[C---:B----4-:R-:W-:Y:S08]  /*fa20*/  HMMA.16816.F32.BF16 R12, R160.reuse, R136, R12 ;  /* 0x00000088a00c723c */ /* 0x050ff0000004180c */
[C---:B------:R-:W-:Y:S01]  /*fa30*/  HMMA.16816.F32.BF16 R16, R160.reuse, R138, R16 ;  /* 0x0000008aa010723c */ /* 0x040fe20000041810 */
[----:B------:R-:W2:Y:S07]  /*fa40*/  LDSM.16.M88.4 R136, [R195+0x10900] ;  /* 0x01090000c388783b */ /* 0x000eae0000000200 */
[C---:B------:R-:W-:Y:S08]  /*fa50*/  HMMA.16816.F32.BF16 R20, R160.reuse, R140, R20 ;  /* 0x0000008ca014723c */ /* 0x040ff00000041814 */
[C---:B------:R-:W-:Y:S08]  /*fa60*/  HMMA.16816.F32.BF16 R24, R160.reuse, R142, R24 ;  /* 0x0000008ea018723c */ /* 0x040ff00000041818 */
[C---:B------:R-:W-:Y:S08]  /*fa70*/  HMMA.16816.F32.BF16 R28, R160.reuse, R152, R28 ;  /* 0x00000098a01c723c */ /* 0x040ff0000004181c */
[----:B------:R-:W-:Y:S08]  /*fa80*/  HMMA.16816.F32.BF16 R32, R160, R154, R32 ;  /* 0x0000009aa020723c */ /* 0x000ff00000041820 */
[C---:B-1----:R-:W-:Y:S08]  /*fa90*/  HMMA.16816.F32.BF16 R4, R172.reuse, R180, R4 ;  /* 0x000000b4ac04723c */ /* 0x042ff00000041804 */
        /* <DEDUP_REMOVED lines=25> */
[----:B------:R-:W3:Y:S10]  /*fc30*/  MUFU.TANH R162, R162 ;  /* 0x000000a200a27308 */ /* 0x000ef40000002400 */
[----:B------:R3:W-:Y:S01]  /*fc40*/  MUFU.TANH R141, R13 ;  /* 0x0000000d008d7308 */ /* 0x0007e20000002400 */
[C---:B--2---:R-:W-:Y:S01]  /*fc50*/  HMMA.16816.F32.BF16 R20, R172.reuse, R4, R20 ;  /* 0x00000004ac14723c */ /* 0x044fe20000041814 */
[----:B-1----:R-:W1:Y:S01]  /*fc60*/  LDSM.16.M88.4 R8, [R195+0x11900] ;  /* 0x01190000c308783b */ /* 0x002e620000000200 */
[----:B------:R-:W-:Y:S06]  /*fc70*/  DEPBAR.LE SB0, 0x2 ;  /* 0x000080800000791a */ /* 0x000fec0000000000 */
[C---:B------:R-:W-:Y:S01]  /*fc80*/  HMMA.16816.F32.BF16 R24, R172.reuse, R6, R24 ;  /* 0x00000006ac18723c */ /* 0x040fe20000041818 */
[----:B------:R-:W2:Y:S01]  /*fc90*/  MUFU.TANH R145, R145 ;  /* 0x0000009100917308 */ /* 0x000ea20000002400 */
[----:B------:R-:W-:Y:S03]  /*fca0*/  BAR.SYNC.DEFER_BLOCKING 0x0 ;  /* 0x0000000000007b1d */ /* 0x000fe60000010000 */
[----:B---3--:R-:W-:Y:S11]  /*fcb0*/  FMNMX.FTZ R13, R162, R3, !PT ;  /* 0x00000003a20d7209 */ /* 0x008ff60007810000 */
        /* <DEDUP_REMOVED lines=14> */
[----:B--2---:R-:W-:Y:S04]  /*fda0*/  FMNMX.FTZ R13, R134, R13, !PT ;  /* 0x0000000d860d7209 */ /* 0x004fe80007810000 */
[----:B------:R-:W-:Y:S05]  /*fdb0*/  FMNMX.FTZ R13, R166, R13, !PT ;  /* 0x0000000da60d7209 */ /* 0x000fea0007810000 */
[----:B------:R-:W2:Y:S01]  /*fdc0*/  MUFU.TANH R142, R14 ;  /* 0x0000000e008e7308 */ /* 0x000ea20000002400 */
[----:B------:R-:W-:Y:S01]  /*fdd0*/  FMNMX.FTZ R13, R176, R13, !PT ;  /* 0x0000000db00d7209 */ /* 0x000fe20007810000 */
[----:B------:R-:W-:Y:S01]  /*fde0*/  FMUL.FTZ R28, R28, c[0x0][0x320] ;  /* 0x0000c8001c1c7a20 */ /* 0x000fe20000410000 */
[----:B-1----:R-:W-:Y:S01]  /*fdf0*/  FMNMX.FTZ R0, R165, R0, !PT ;  /* 0x00000000a5007209 */ /* 0x002fe20007810000 */
[----:B------:R-:W-:Y:S02]  /*fe00*/  FMUL.FTZ R29, R29, c[0x0][0x320] ;  /* 0x0000c8001d1d7a20 */ /* 0x000fe40000410000 */
[----:B------:R-:W-:Y:S01]  /*fe10*/  FMUL.FTZ R30, R30, c[0x0][0x320] ;  /* 0x0000c8001e1e7a20 */ /* 0x000fe20000410000 */
[----:B------:R-:W-:Y:S01]  /*fe20*/  FMNMX.FTZ R0, R167, R0, !PT ;  /* 0x00000000a7007209 */ /* 0x000fe20007810000 */
[----:B------:R-:W-:Y:S02]  /*fe30*/  FMUL.FTZ R31, R31, c[0x0][0x320] ;  /* 0x0000c8001f1f7a20 */ /* 0x000fe40000410000 */
[----:B------:R-:W1:Y:S01]  /*fe40*/  MUFU.TANH R138, R15 ;  /* 0x0000000f008a7308 */ /* 0x000e620000002400 */
[----:B------:R-:W-:Y:S02]  /*fe50*/  FMUL.FTZ R32, R32, c[0x0][0x320] ;  /* 0x0000c80020207a20 */ /* 0x000fe40000410000 */
[----:B------:R-:W-:Y:S01]  /*fe60*/  FMUL.FTZ R33, R33, c[0x0][0x320] ;  /* 0x0000c80021217a20 */ /* 0x000fe20000410000 */
[----:B---3--:R-:W-:Y:S01]  /*fe70*/  FMNMX.FTZ R0, R143, R0, !PT ;  /* 0x000000008f007209 */ /* 0x008fe20007810000 */
[----:B------:R-:W-:Y:S02]  /*fe80*/  FMUL.FTZ R34, R34, c[0x0][0x320] ;  /* 0x0000c80022227a20 */ /* 0x000fe40000410000 */
[----:B------:R-:W-:Y:S01]  /*fe90*/  FMUL.FTZ R35, R35, c[0x0][0x320] ;  /* 0x0000c80023237a20 */ /* 0x000fe20000410000 */
[----:B------:R-:W-:Y:S02]  /*fea0*/  FMNMX.FTZ R0, R141, R0, !PT ;  /* 0x000000008d007209 */ /* 0x000fe40007810000 */
        /* <DEDUP_REMOVED lines=40> */
[----:B------:R-:W1:Y:S01]  /*10130*/  SHFL.BFLY PT, R2, R11, 0x2, 0x1f ;  /* 0x0c401f000b027f89 */ /* 0x000e6200000e0000 */
[----:B---3--:R-:W-:Y:S04]  /*10140*/  FMNMX.FTZ R13, R146, R13, !PT ;  /* 0x0000000d920d7209 */ /* 0x008fe80007810000 */
[----:B--2---:R-:W-:Y:S03]  /*10150*/  FMNMX.FTZ R9, R144, R13, !PT ;  /* 0x0000000d90097209 */ /* 0x004fe60007810000 */
[----:B------:R-:W-:Y:S01]  /*10160*/  LDSM.16.MT88.4 R12, [R164+0x100] ;  /* 0x00010000a40c783b */ /* 0x000fe20000004200 */
[----:B-1----:R-:W-:Y:S07]  /*10170*/  FMNMX.FTZ R7, R11, R2, !PT ;  /* 0x000000020b077209 */ /* 0x002fee0007810000 */
[----:B------:R-:W1:Y:S08]  /*10180*/  SHFL.BFLY PT, R0, R9, 0x2, 0x1f ;  /* 0x0c401f0009007f89 */ /* 0x000e7000000e0000 */
[----:B------:R-:W2:Y:S01]  /*10190*/  SHFL.BFLY PT, R2, R7, 0x1, 0x1f ;  /* 0x0c201f0007027f89 */ /* 0x000ea200000e0000 */
[----:B-1----:R-:W-:Y:S07]  /*101a0*/  FMNMX.FTZ R5, R9, R0, !PT ;  /* 0x0000000009057209 */ /* 0x002fee0007810000 */
[----:B------:R-:W1:Y:S01]  /*101b0*/  SHFL.BFLY PT, R0, R5, 0x1, 0x1f ;  /* 0x0c201f0005007f89 */ /* 0x000e6200000e0000 */
[----:B--2---:R-:W-:Y:S05]  /*101c0*/  FMNMX.FTZ R2, R7, R2, !PT ;  /* 0x0000000207027209 */ /* 0x004fea0007810000 */
[C---:B------:R-:W-:Y:S01]  /*101d0*/  FADD.FTZ R4, -R2.reuse, R133 ;  /* 0x0000008502047221 */ /* 0x040fe20000010100 */
[----:B------:R-:W-:Y:S01]  /*101e0*/  IADD3 R133, R191, R164, RZ ;  /* 0x000000a4bf857210 */ /* 0x000fe20007ffe0ff */
[----:B------:R-:W-:Y:S02]  /*101f0*/  FMUL.FTZ R152, R2, c[0x0][0x2d0] ;  /* 0x0000b40002987a20 */ /* 0x000fe40000410000 */
[----:B------:R-:W-:Y:S02]  /*10200*/  FMUL.FTZ R132, R4, c[0x0][0x2d0] ;  /* 0x0000b40004847a20 */ /* 0x000fe40000410000 */
[--C-:B------:R-:W-:Y:S01]  /*10210*/  FFMA.FTZ R171, R145, c[0x0][0x2d0], -R152.reuse ;  /* 0x0000b40091ab7a23 */ /* 0x100fe20000010898 */
[----:B------:R-:W2:Y:S01]  /*10220*/  LDSM.16.MT88.4 R20, [R133+0x100] ;  /* 0x000100008514783b */ /* 0x000ea20000004200 */
[--C-:B------:R-:W-:Y:S02]  /*10230*/  FFMA.FTZ R172, R163, c[0x0][0x2d0], -R152.reuse ;  /* 0x0000b400a3ac7a23 */ /* 0x100fe40000010898 */
[--C-:B------:R-:W-:Y:S01]  /*10240*/  FFMA.FTZ R170, R165, c[0x0][0x2d0], -R152.reuse ;  /* 0x0000b400a5aa7a23 */ /* 0x100fe20000010898 */
[----:B------:R-:W3:Y:S01]  /*10250*/  MUFU.EX2 R132, R132 ;  /* 0x0000008400847308 */ /* 0x000ee20000000800 */
        /* <DEDUP_REMOVED lines=13> */
[----:B------:R-:W-:Y:S01]  /*10330*/  MUFU.EX2 R169, R169 ;  /* 0x000000a900a97308 */ /* 0x000fe20000000800 */
[----:B------:R-:W-:Y:S01]  /*10340*/  FMUL.FTZ R3, R4, c[0x0][0x2d0] ;  /* 0x0000b40004037a20 */ /* 0x000fe20000410000 */
[----:B------:R-:W1:Y:S01]  /*10350*/  LDSM.16.MT88.4 R28, [R134+0x100] ;  /* 0x00010000861c783b */ /* 0x000e620000004200 */
[C---:B---3--:R-:W-:Y:S01]  /*10360*/  FMUL.FTZ R4, R132.reuse, R128 ;  /* 0x0000008084047220 */ /* 0x048fe20000410000 */
[----:B------:R-:W-:Y:S01]  /*10370*/  IADD3 R135, R191, R134, RZ ;  /* 0x00000086bf877210 */ /* 0x000fe20007ffe0ff */
[C---:B------:R-:W-:Y:S02]  /*10380*/  FMUL.FTZ R5, R132.reuse, R129 ;  /* 0x0000008184057220 */ /* 0x040fe40000410000 */
[C---:B------:R-:W-:Y:S02]  /*10390*/  FMUL.FTZ R8, R132.reuse, R124 ;  /* 0x0000007c84087220 */ /* 0x040fe40000410000 */
[C---:B------:R-:W-:Y:S01]  /*103a0*/  FMUL.FTZ R9, R132.reuse, R125 ;  /* 0x0000007d84097220 */ /* 0x040fe20000410000 */
[----:B------:R-:W3:Y:S01]  /*103b0*/  MUFU.EX2 R3, R3 ;  /* 0x0000000300037308 */ /* 0x000ee20000000800 */
[C---:B------:R-:W-:Y:S02]  /*103c0*/  FMUL.FTZ R16, R132.reuse, R116 ;  /* 0x0000007484107220 */ /* 0x040fe40000410000 */
[C---:B------:R-:W-:Y:S02]  /*103d0*/  FMUL.FTZ R17, R132.reuse, R117 ;  /* 0x0000007584117220 */ /* 0x040fe40000410000 */
[C---:B------:R-:W-:Y:S02]  /*103e0*/  FMUL.FTZ R24, R132.reuse, R108 ;  /* 0x0000006c84187220 */ /* 0x040fe40000410000 */
[C---:B------:R-:W-:Y:S02]  /*103f0*/  FMUL.FTZ R25, R132.reuse, R109 ;  /* 0x0000006d84197220 */ /* 0x040fe40000410000 */
[C---:B------:R-:W-:Y:S01]  /*10400*/  FMUL.FTZ R32, R132.reuse, R100 ;  /* 0x0000006484207220 */ /* 0x040fe20000410000 */
[----:B------:R-:W4:Y:S01]  /*10410*/  MUFU.EX2 R171, R171 ;  /* 0x000000ab00ab7308 */ /* 0x000f220000000800 */
[----:B------:R-:W-:Y:S02]  /*10420*/  FMUL.FTZ R33, R132, R101 ;  /* 0x0000006584217220 */ /* 0x000fe40000410000 */
[--C-:B------:R-:W-:Y:S02]  /*10430*/  FFMA.FTZ R176, R137, c[0x0][0x2d0], -R152.reuse ;  /* 0x0000b40089b07a23 */ /* 0x100fe40000010898 */
[--C-:B------:R-:W-:Y:S02]  /*10440*/  FFMA.FTZ R177, R142, c[0x0][0x2d0], -R145.reuse ;  /* 0x0000b4008eb17a23 */ /* 0x100fe40000010891 */
[--C-:B------:R-:W-:Y:S02]  /*10450*/  FFMA.FTZ R178, R138, c[0x0][0x2d0], -R145.reuse ;  /* 0x0000b4008ab27a23 */ /* 0x100fe40000010891 */
[--C-:B------:R-:W-:Y:S01]  /*10460*/  FFMA.FTZ R179, R140, c[0x0][0x2d0], -R145.reuse ;  /* 0x0000b4008cb37a23 */ /* 0x100fe20000010891 */
[----:B------:R-:W-:Y:S01]  /*10470*/  MUFU.EX2 R170, R170 ;  /* 0x000000aa00aa7308 */ /* 0x000fe20000000800 */
[----:B------:R-:W-:Y:S01]  /*10480*/  LDSM.16.MT88.4 R140, [R134+0x2900] ;  /* 0x00290000868c783b */ /* 0x000fe20000004200 */
[--C-:B------:R-:W-:Y:S02]  /*10490*/  FFMA.FTZ R180, R136, c[0x0][0x2d0], -R145.reuse ;  /* 0x0000b40088b47a23 */ /* 0x100fe40000010891 */
[C---:B---3--:R-:W-:Y:S02]  /*104a0*/  FMUL.FTZ R6, R3.reuse, R130 ;  /* 0x0000008203067220 */ /* 0x048fe40000410000 */
[C---:B------:R-:W-:Y:S02]  /*104b0*/  FMUL.FTZ R7, R3.reuse, R131 ;  /* 0x0000008303077220 */ /* 0x040fe40000410000 */
[C---:B------:R-:W-:Y:S01]  /*104c0*/  FMUL.FTZ R10, R3.reuse, R126 ;  /* 0x0000007e030a7220 */ /* 0x040fe20000410000 */
[----:B------:R-:W-:Y:S01]  /*104d0*/  LDSM.16.MT88.4 R136, [R133+0x2900] ;  /* 0x002900008588783b */ /* 0x000fe20000004200 */
[----:B------:R-:W3:Y:S01]  /*104e0*/  MUFU.EX2 R167, R167 ;  /* 0x000000a700a77308 */ /* 0x000ee20000000800 */
[C---:B------:R-:W-:Y:S02]  /*104f0*/  FMUL.FTZ R11, R3.reuse, R127 ;  /* 0x0000007f030b7220 */ /* 0x040fe40000410000 */
[----:B------:R-:W-:Y:S01]  /*10500*/  FMUL.FTZ R18, R3, R118 ;  /* 0x0000007603127220 */ /* 0x000fe20000410000 */
[----:B----4-:R-:W-:Y:S01]  /*10510*/  F2FP.BF16.PACK_AB R128, R171, R172 ;  /* 0x000000acab80723e */ /* 0x010fe200000010ff */
[C---:B------:R-:W-:Y:S02]  /*10520*/  FMUL.FTZ R19, R3.reuse, R119 ;  /* 0x0000007703137220 */ /* 0x040fe40000410000 */
[C---:B------:R-:W-:Y:S01]  /*10530*/  FMUL.FTZ R26, R3.reuse, R110 ;  /* 0x0000006e031a7220 */ /* 0x040fe20000410000 */
[----:B------:R-:W-:Y:S01]  /*10540*/  LDSM.16.MT88.4 R116, [R134+0x900] ;  /* 0x000900008674783b */ /* 0x000fe20000004200 */
[C---:B------:R-:W-:Y:S01]  /*10550*/  FMUL.FTZ R27, R3.reuse, R111 ;  /* 0x0000006f031b7220 */ /* 0x040fe20000410000 */
[----:B------:R-:W4:Y:S01]  /*10560*/  MUFU.EX2 R168, R168 ;  /* 0x000000a800a87308 */ /* 0x000f220000000800 */
[C---:B------:R-:W-:Y:S02]  /*10570*/  FMUL.FTZ R34, R3.reuse, R102 ;  /* 0x0000006603227220 */ /* 0x040fe40000410000 */
[----:B------:R-:W-:Y:S02]  /*10580*/  FMUL.FTZ R35, R3, R103 ;  /* 0x0000006703237220 */ /* 0x000fe40000410000 */
[--C-:B------:R-:W-:Y:S01]  /*10590*/  FFMA.FTZ R181, R161, c[0x0][0x2d0], -R152.reuse ;  /* 0x0000b400a1b57a23 */ /* 0x100fe20000010898 */
[----:B------:R-:W-:Y:S01]  /*105a0*/  LDSM.16.MT88.4 R108, [R164+0x2100] ;  /* 0x00210000a46c783b */ /* 0x000fe20000004200 */
[--C-:B------:R-:W-:Y:S02]  /*105b0*/  FFMA.FTZ R182, R157, c[0x0][0x2d0], -R152.reuse ;  /* 0x0000b4009db67a23 */ /* 0x100fe40000010898 */
[--C-:B------:R-:W-:Y:S01]  /*105c0*/  FFMA.FTZ R183, R159, c[0x0][0x2d0], -R152.reuse ;  /* 0x0000b4009fb77a23 */ /* 0x100fe20000010898 */
[----:B------:R-:W-:Y:S01]  /*105d0*/  MUFU.EX2 R166, R166 ;  /* 0x000000a600a67308 */ /* 0x000fe20000000800 */
[--C-:B------:R-:W-:Y:S02]  /*105e0*/  FFMA.FTZ R226, R155, c[0x0][0x2d0], -R152.reuse ;  /* 0x0000b4009be27a23 */ /* 0x100fe40000010898 */
[--C-:B------:R-:W-:Y:S01]  /*105f0*/  FFMA.FTZ R195, R158, c[0x0][0x2d0], -R145.reuse ;  /* 0x0000b4009ec37a23 */ /* 0x100fe20000010891 */
[----:B---3--:R-:W-:Y:S01]  /*10600*/  F2FP.BF16.PACK_AB R130, R167, R170 ;  /* 0x000000aaa782723e */ /* 0x008fe200000010ff */
[----:B------:R-:W-:Y:S01]  /*10610*/  LDSM.16.MT88.4 R100, [R134+0x2100] ;  /* 0x002100008664783b */ /* 0x000fe20000004200 */
[--C-:B------:R-:W-:Y:S02]  /*10620*/  FFMA.FTZ R232, R156, c[0x0][0x2d0], -R145.reuse ;  /* 0x0000b4009ce87a23 */ /* 0x100fe40000010891 */
[--C-:B------:R-:W-:Y:S02]  /*10630*/  FFMA.FTZ R233, R160, c[0x0][0x2d0], -R145.reuse ;  /* 0x0000b400a0e97a23 */ /* 0x100fe40000010891 */
[----:B------:R-:W3:Y:S01]  /*10640*/  MUFU.EX2 R165, R165 ;  /* 0x000000a500a57308 */ /* 0x000ee20000000800 */
[--C-:B------:R-:W-:Y:S02]  /*10650*/  FFMA.FTZ R234, R154, c[0x0][0x2d0], -R145.reuse ;  /* 0x0000b4009aea7a23 */ /* 0x100fe40000010891 */
[----:B------:R-:W-:Y:S01]  /*10660*/  LDSM.16.MT88.4 R124, [R164+0x2900] ;  /* 0x00290000a47c783b */ /* 0x000fe20000004200 */
[----:B----4-:R-:W-:Y:S01]  /*10670*/  F2FP.BF16.PACK_AB R129, R168, R169 ;  /* 0x000000a9a881723e */ /* 0x010fe200000010ff */
[--C-:B------:R-:W-:Y:S02]  /*10680*/  FFMA.FTZ R235, R153, c[0x0][0x2d0], -R152.reuse ;  /* 0x0000b40099eb7a23 */ /* 0x100fe40000010898 */
[--C-:B------:R-:W-:Y:S02]  /*10690*/  FFMA.FTZ R236, R151, c[0x0][0x2d0], -R152.reuse ;  /* 0x0000b40097ec7a23 */ /* 0x100fe40000010898 */
[--C-:B------:R-:W-:Y:S01]  /*106a0*/  FFMA.FTZ R237, R149, c[0x0][0x2d0], -R152.reuse ;  /* 0x0000b40095ed7a23 */ /* 0x100fe20000010898 */
[----:B------:R-:W-:Y:S01]  /*106b0*/  MUFU.EX2 R173, R173 ;  /* 0x000000ad00ad7308 */ /* 0x000fe20000000800 */
[----:B------:R-:W-:Y:S01]  /*106c0*/  LDSM.16.MT88.4 R156, [R135+0x3900] ;  /* 0x00390000879c783b */ /* 0x000fe20000004200 */
[--C-:B------:R-:W-:Y:S02]  /*106d0*/  FFMA.FTZ R239, R150, c[0x0][0x2d0], -R145.reuse ;  /* 0x0000b40096ef7a23 */ /* 0x100fe40000010891 */
[--C-:B------:R-:W-:Y:S02]  /*106e0*/  FFMA.FTZ R240, R148, c[0x0][0x2d0], -R145.reuse ;  /* 0x0000b40094f07a23 */ /* 0x100fe40000010891 */
[--C-:B------:R-:W-:Y:S02]  /*106f0*/  FFMA.FTZ R241, R146, c[0x0][0x2d0], -R145.reuse ;  /* 0x0000b40092f17a23 */ /* 0x100fe40000010891 */
[----:B------:R-:W-:Y:S01]  /*10700*/  FFMA.FTZ R152, R147, c[0x0][0x2d0], -R152 ;  /* 0x0000b40093987a23 */ /* 0x000fe20000010898 */
[----:B------:R-:W-:Y:S01]  /*10710*/  LDSM.16.MT88.4 R148, [R133+0x3900] ;  /* 0x003900008594783b */ /* 0x000fe20000004200 */
[----:B------:R-:W-:Y:S01]  /*10720*/  FFMA.FTZ R145, R144, c[0x0][0x2d0], -R145 ;  /* 0x0000b40090917a23 */ /* 0x000fe20000010891 */
[----:B------:R-:W4:Y:S01]  /*10730*/  MUFU.EX2 R174, R174 ;  /* 0x000000ae00ae7308 */ /* 0x000f220000000800 */
[----:B------:R-:W-:Y:S01]  /*10740*/  FMUL.FTZ R38, R3, R38 ;  /* 0x0000002603267220 */ /* 0x000fe20000410000 */
[----:B---3--:R-:W-:Y:S01]  /*10750*/  F2FP.BF16.PACK_AB R131, R165, R166 ;  /* 0x000000a6a583723e */ /* 0x008fe200000010ff */
[C---:B------:R-:W-:Y:S03]  /*10760*/  FMUL.FTZ R36, R132.reuse, R36 ;  /* 0x0000002484247220 */ /* 0x040fe60000410000 */
[----:B------:R-:W-:Y:S01]  /*10770*/  LDSM.16.MT88.4 R160, [R164+0x5900] ;  /* 0x00590000a4a0783b */ /* 0x000fe20000004200 */
[C---:B------:R-:W-:Y:S02]  /*10780*/  FMUL.FTZ R39, R3.reuse, R39 ;  /* 0x0000002703277220 */ /* 0x040fe40000410000 */
[C---:B------:R-:W-:Y:S01]  /*10790*/  FMUL.FTZ R37, R132.reuse, R37 ;  /* 0x0000002584257220 */ /* 0x040fe20000410000 */
[C---:B------:R-:W-:Y:S01]  /*107a0*/  HMMA.16816.F32.BF16 R4, R128.reuse, R12, R4 ;  /* 0x0000000c8004723c */ /* 0x040fe20000041804 */
[----:B------:R3:W-:Y:S04]  /*107b0*/  MUFU.EX2 R238, R152 ;  /* 0x0000009800ee7308 */ /* 0x0007e80000000800 */
[C---:B------:R-:W-:Y:S02]  /*107c0*/  FMUL.FTZ R42, R3.reuse, R42 ;  /* 0x0000002a032a7220 */ /* 0x040fe40000410000 */
[C---:B------:R-:W-:Y:S01]  /*107d0*/  FMUL.FTZ R12, R132.reuse, R120 ;  /* 0x00000078840c7220 */ /* 0x040fe20000410000 */
[C---:B------:R-:W-:Y:S03]  /*107e0*/  HMMA.16816.F32.BF16 R8, R128.reuse, R14, R8 ;  /* 0x0000000e8008723c */ /* 0x040fe60000041808 */
[----:B------:R5:W-:Y:S01]  /*107f0*/  MUFU.EX2 R242, R145 ;  /* 0x0000009100f27308 */ /* 0x000be20000000800 */
[C---:B------:R-:W-:Y:S02]  /*10800*/  FMUL.FTZ R13, R132.reuse, R121 ;  /* 0x00000079840d7220 */ /* 0x040fe40000410000 */
[C---:B------:R-:W-:Y:S02]  /*10810*/  FMUL.FTZ R43, R3.reuse, R43 ;  /* 0x0000002b032b7220 */ /* 0x040fe40000410000 */
[C---:B------:R-:W-:Y:S04]  /*10820*/  FMUL.FTZ R14, R3.reuse, R122 ;  /* 0x0000007a030e7220 */ /* 0x040fe80000410000 */
[C---:B------:R-:W-:Y:S01]  /*10830*/  FMUL.FTZ R15, R3.reuse, R123 ;  /* 0x0000007b030f7220 */ /* 0x040fe20000410000 */
[----:B------:R-:W-:Y:S01]  /*10840*/  MUFU.EX2 R175, R175 ;  /* 0x000000af00af7308 */ /* 0x000fe20000000800 */
[----:B------:R-:W4:Y:S01]  /*10850*/  LDSM.16.MT88.4 R120, [R135+0x100] ;  /* 0x000100008778783b */ /* 0x000f220000004200 */
[C---:B------:R-:W-:Y:S02]  /*10860*/  FMUL.FTZ R46, R3.reuse, R46 ;  /* 0x0000002e032e7220 */ /* 0x040fe40000410000 */
[C---:B------:R-:W-:Y:S02]  /*10870*/  FMUL.FTZ R40, R132.reuse, R40 ;  /* 0x0000002884287220 */ /* 0x040fe40000410000 */
[C---:B--2---:R-:W-:Y:S03]  /*10880*/  HMMA.16816.F32.BF16 R12, R128.reuse, R20, R12 ;  /* 0x00000014800c723c */ /* 0x044fe6000004180c */
[----:B---3--:R-:W-:Y:S01]  /*10890*/  LDSM.16.MT88.4 R152, [R134+0x3900] ;  /* 0x003900008698783b */ /* 0x008fe20000004200 */
[C---:B------:R-:W-:Y:S01]  /*108a0*/  FMUL.FTZ R47, R3.reuse, R47 ;  /* 0x0000002f032f7220 */ /* 0x040fe20000410000 */
[----:B------:R-:W-:Y:S01]  /*108b0*/  MUFU.EX2 R176, R176 ;  /* 0x000000b000b07308 */ /* 0x000fe20000000800 */
[C---:B------:R-:W-:Y:S02]  /*108c0*/  FMUL.FTZ R41, R132.reuse, R41 ;  /* 0x0000002984297220 */ /* 0x040fe40000410000 */
[C---:B------:R-:W-:Y:S03]  /*108d0*/  HMMA.16816.F32.BF16 R16, R128.reuse, R22, R16 ;  /* 0x000000168010723c */ /* 0x040fe60000041810 */
[----:B-----5:R-:W-:Y:S01]  /*108e0*/  LDSM.16.MT88.4 R144, [R164+0x3900] ;  /* 0x00390000a490783b */ /* 0x020fe20000004200 */
[C---:B------:R-:W-:Y:S02]  /*108f0*/  FMUL.FTZ R20, R132.reuse, R112 ;  /* 0x0000007084147220 */ /* 0x040fe40000410000 */
[C---:B------:R-:W-:Y:S01]  /*10900*/  FMUL.FTZ R21, R132.reuse, R113 ;  /* 0x0000007184157220 */ /* 0x040fe20000410000 */
[----:B------:R-:W-:Y:S01]  /*10910*/  MUFU.EX2 R177, R177 ;  /* 0x000000b100b17308 */ /* 0x000fe20000000800 */
[C---:B------:R-:W-:Y:S04]  /*10920*/  FMUL.FTZ R22, R3.reuse, R114 ;  /* 0x0000007203167220 */ /* 0x040fe80000410000 */
[C---:B------:R-:W-:Y:S02]  /*10930*/  FMUL.FTZ R23, R3.reuse, R115 ;  /* 0x0000007303177220 */ /* 0x040fe40000410000 */
[----:B------:R-:W-:Y:S01]  /*10940*/  LDSM.16.MT88.4 R112, [R164+0x900] ;  /* 0x00090000a470783b */ /* 0x000fe20000004200 */
[C---:B------:R-:W-:Y:S02]  /*10950*/  FMUL.FTZ R50, R3.reuse, R50 ;  /* 0x0000003203327220 */ /* 0x040fe40000410000 */
[C---:B------:R-:W-:Y:S01]  /*10960*/  FMUL.FTZ R44, R132.reuse, R44 ;  /* 0x0000002c842c7220 */ /* 0x040fe20000410000 */
[----:B------:R-:W2:Y:S01]  /*10970*/  MUFU.EX2 R178, R178 ;  /* 0x000000b200b27308 */ /* 0x000ea20000000800 */
[C---:B-1----:R-:W-:Y:S03]  /*10980*/  HMMA.16816.F32.BF16 R20, R128.reuse, R28, R20 ;  /* 0x0000001c8014723c */ /* 0x042fe60000041814 */
        /* <DEDUP_REMOVED lines=8> */
[----:B------:R-:W1:Y:S01]  /*10a10*/  MUFU.EX2 R180, R180 ;  /* 0x000000b400b47308 */ /* 0x000e620000000800 */
[C---:B------:R-:W-:Y:S02]  /*10a20*/  FMUL.FTZ R31, R3.reuse, R107 ;  /* 0x0000006b031f7220 */ /* 0x040fe40000410000 */
[----:B------:R-:W3:Y:S01]  /*10a30*/  LDSM.16.MT88.4 R104, [R133+0x2100] ;  /* 0x002100008568783b */ /* 0x000ee20000004200 */
        /* <DEDUP_REMOVED lines=12> */
[C---:B------:R-:W-:Y:S04]  /*10b00*/  HMMA.16816.F32.BF16 R36, R128.reuse, R108, R36 ;  /* 0x0000006c8024723c */ /* 0x040fe80000041824 */
[C---:B------:R-:W-:Y:S02]  /*10b10*/  FMUL.FTZ R56, R132.reuse, R56 ;  /* 0x0000003884387220 */ /* 0x040fe40000410000 */
[C---:B------:R-:W-:Y:S01]  /*10b20*/  FMUL.FTZ R62, R3.reuse, R62 ;  /* 0x0000003e033e7220 */ /* 0x040fe20000410000 */
[----:B------:R-:W-:Y:S01]  /*10b30*/  MUFU.EX2 R183, R183 ;  /* 0x000000b700b77308 */ /* 0x000fe20000000800 */
[C---:B------:R-:W-:Y:S01]  /*10b40*/  HMMA.16816.F32.BF16 R40, R128.reuse, R110, R40 ;  /* 0x0000006e8028723c */ /* 0x040fe20000041828 */
[----:B------:R-:W4:Y:S03]  /*10b50*/  LDSM.16.MT88.4 R108, [R135+0x2100] ;  /* 0x00210000876c783b */ /* 0x000f260000004200 */
        /* <DEDUP_REMOVED lines=9> */
[----:B------:R-:W3:Y:S01]  /*10bf0*/  LDSM.16.MT88.4 R104, [R164+0x4100] ;  /* 0x00410000a468783b */ /* 0x000ee20000004200 */
        /* <DEDUP_REMOVED lines=8> */
[----:B------:R-:W5:Y:S03]  /*10c80*/  LDSM.16.MT88.4 R100, [R133+0x4100] ;  /* 0x004100008564783b */ /* 0x000f660000004200 */
[C---:B------:R-:W-:Y:S02]  /*10c90*/  FMUL.FTZ R68, R132.reuse, R68 ;  /* 0x0000004484447220 */ /* 0x040fe40000410000 */
[C---:B------:R-:W-:Y:S01]  /*10ca0*/  FMUL.FTZ R74, R3.reuse, R74 ;  /* 0x0000004a034a7220 */ /* 0x040fe20000410000 */
[----:B------:R-:W-:Y:S01]  /*10cb0*/  MUFU.EX2 R233, R233 ;  /* 0x000000e900e97308 */ /* 0x000fe20000000800 */
[C---:B----4-:R-:W-:Y:S04]  /*10cc0*/  HMMA.16816.F32.BF16 R60, R128.reuse, R108, R60 ;  /* 0x0000006c803c723c */ /* 0x050fe8000004183c */
[C---:B------:R-:W-:Y:S02]  /*10cd0*/  FMUL.FTZ R69, R132.reuse, R69 ;  /* 0x0000004584457220 */ /* 0x040fe40000410000 */
[C---:B------:R-:W-:Y:S02]  /*10ce0*/  FMUL.FTZ R75, R3.reuse, R75 ;  /* 0x0000004b034b7220 */ /* 0x040fe40000410000 */
[C---:B------:R-:W-:Y:S01]  /*10cf0*/  HMMA.16816.F32.BF16 R64, R128.reuse, R110, R64 ;  /* 0x0000006e8040723c */ /* 0x040fe20000041840 */
[----:B------:R-:W4:Y:S01]  /*10d00*/  LDSM.16.MT88.4 R108, [R134+0x4100] ;  /* 0x00410000866c783b */ /* 0x000f220000004200 */
[----:B------:R-:W-:Y:S02]  /*10d10*/  MUFU.EX2 R234, R234 ;  /* 0x000000ea00ea7308 */ /* 0x000fe40000000800 */
        /* <DEDUP_REMOVED lines=12> */
[----:B------:R-:W1:Y:S01]  /*10de0*/  MUFU.EX2 R236, R236 ;  /* 0x000000ec00ec7308 */ /* 0x000e620000000800 */
[C---:B------:R-:W-:Y:S04]  /*10df0*/  FMUL.FTZ R83, R3.reuse, R83 ;  /* 0x0000005303537220 */ /* 0x040fe80000410000 */
[C---:B------:R-:W-:Y:S01]  /*10e00*/  FMUL.FTZ R85, R132.reuse, R85 ;  /* 0x0000005584557220 */ /* 0x040fe20000410000 */
[C---:B-----5:R-:W-:Y:S03]  /*10e10*/  HMMA.16816.F32.BF16 R76, R128.reuse, R100, R76 ;  /* 0x00000064804c723c */ /* 0x060fe6000004184c */
[C---:B------:R-:W-:Y:S01]  /*10e20*/  FMUL.FTZ R80, R132.reuse, R80 ;  /* 0x0000005084507220 */ /* 0x040fe20000410000 */
[----:B------:R-:W-:Y:S01]  /*10e30*/  MUFU.EX2 R237, R237 ;  /* 0x000000ed00ed7308 */ /* 0x000fe20000000800 */
[----:B------:R-:W-:Y:S02]  /*10e40*/  FMUL.FTZ R81, R132, R81 ;  /* 0x0000005184517220 */ /* 0x000fe40000410000 */
[C---:B------:R-:W-:Y:S01]  /*10e50*/  FMUL.FTZ R86, R3.reuse, R86 ;  /* 0x0000005603567220 */ /* 0x040fe20000410000 */
[----:B------:R-:W-:Y:S01]  /*10e60*/  F2FP.BF16.PACK_AB R100, R174, R173 ;  /* 0x000000adae64723e */ /* 0x000fe200000010ff */
[----:B------:R-:W-:Y:S03]  /*10e70*/  FMUL.FTZ R88, R132, R88 ;  /* 0x0000005884587220 */ /* 0x000fe60000410000 */
[C---:B------:R-:W-:Y:S02]  /*10e80*/  HMMA.16816.F32.BF16 R80, R128.reuse, R102, R80 ;  /* 0x000000668050723c */ /* 0x040fe40000041850 */
[----:B------:R-:W-:Y:S01]  /*10e90*/  MUFU.EX2 R239, R239 ;  /* 0x000000ef00ef7308 */ /* 0x000fe20000000800 */
[C---:B------:R-:W-:Y:S01]  /*10ea0*/  FMUL.FTZ R87, R3.reuse, R87 ;  /* 0x0000005703577220 */ /* 0x040fe20000410000 */
[----:B--2---:R-:W-:Y:S01]  /*10eb0*/  F2FP.BF16.PACK_AB R101, R178, R177 ;  /* 0x000000b1b265723e */ /* 0x004fe200000010ff */
[----:B------:R-:W-:Y:S02]  /*10ec0*/  FMUL.FTZ R89, R132, R89 ;  /* 0x0000005984597220 */ /* 0x000fe40000410000 */
[C---:B------:R-:W-:Y:S01]  /*10ed0*/  FMUL.FTZ R90, R3.reuse, R90 ;  /* 0x0000005a035a7220 */ /* 0x040fe20000410000 */
[----:B------:R-:W-:Y:S01]  /*10ee0*/  F2FP.BF16.PACK_AB R102, R176, R175 ;  /* 0x000000afb066723e */ /* 0x000fe200000010ff */
[----:B------:R-:W-:Y:S01]  /*10ef0*/  FMUL.FTZ R92, R132, R92 ;  /* 0x0000005c845c7220 */ /* 0x000fe20000410000 */
[C---:B----4-:R-:W-:Y:S02]  /*10f00*/  HMMA.16816.F32.BF16 R84, R128.reuse, R108, R84 ;  /* 0x0000006c8054723c */ /* 0x050fe40000041854 */
[----:B------:R-:W2:Y:S01]  /*10f10*/  MUFU.EX2 R240, R240 ;  /* 0x000000f000f07308 */ /* 0x000ea20000000800 */
[C---:B------:R-:W-:Y:S01]  /*10f20*/  FMUL.FTZ R91, R3.reuse, R91 ;  /* 0x0000005b035b7220 */ /* 0x040fe20000410000 */
[----:B-1----:R-:W-:Y:S01]  /*10f30*/  F2FP.BF16.PACK_AB R103, R180, R179 ;  /* 0x000000b3b467723e */ /* 0x002fe200000010ff */
[C---:B------:R-:W-:Y:S02]  /*10f40*/  FMUL.FTZ R93, R132.reuse, R93 ;  /* 0x0000005d845d7220 */ /* 0x040fe40000410000 */
[C---:B------:R-:W-:Y:S02]  /*10f50*/  FMUL.FTZ R94, R3.reuse, R94 ;  /* 0x0000005e035e7220 */ /* 0x040fe40000410000 */
[C---:B------:R-:W-:Y:S01]  /*10f60*/  FMUL.FTZ R96, R132.reuse, R96 ;  /* 0x0000006084607220 */ /* 0x040fe20000410000 */
[C---:B------:R-:W-:Y:S01]  /*10f70*/  HMMA.16816.F32.BF16 R88, R128.reuse, R110, R88 ;  /* 0x0000006e8058723c */ /* 0x040fe20000041858 */
[----:B------:R-:W1:Y:S01]  /*10f80*/  LDSM.16.MT88.4 R108, [R133+0x900] ;  /* 0x00090000856c783b */ /* 0x000e620000004200 */
[----:B------:R-:W4:Y:S01]  /*10f90*/  MUFU.EX2 R241, R241 ;  /* 0x000000f100f17308 */ /* 0x000f220000000800 */
[C---:B------:R-:W-:Y:S02]  /*10fa0*/  FMUL.FTZ R95, R3.reuse, R95 ;  /* 0x0000005f035f7220 */ /* 0x040fe40000410000 */
[C---:B------:R-:W-:Y:S02]  /*10fb0*/  FMUL.FTZ R97, R132.reuse, R97 ;  /* 0x0000006184617220 */ /* 0x040fe40000410000 */
[C---:B------:R-:W-:Y:S02]  /*10fc0*/  FMUL.FTZ R98, R3.reuse, R98 ;  /* 0x0000006203627220 */ /* 0x040fe40000410000 */
[C---:B------:R-:W-:Y:S01]  /*10fd0*/  FMUL.FTZ R99, R3.reuse, R99 ;  /* 0x0000006303637220 */ /* 0x040fe20000410000 */
[C---:B---3--:R-:W-:Y:S03]  /*10fe0*/  HMMA.16816.F32.BF16 R92, R128.reuse, R104, R92 ;  /* 0x00000068805c723c */ /* 0x048fe6000004185c */
[----:B------:R-:W-:Y:S02]  /*10ff0*/  FFMA.FTZ R169, R3, R222, R169 ;  /* 0x000000de03a97223 */ /* 0x000fe400000100a9 */
[----:B------:R-:W-:Y:S02]  /*11000*/  FFMA.FTZ R172, R132, R223, R172 ;  /* 0x000000df84ac7223 */ /* 0x000fe400000100ac */
[----:B------:R-:W-:Y:S01]  /*11010*/  FADD.FTZ R169, R168, R169 ;  /* 0x000000a9a8a97221 */ /* 0x000fe20000010000 */
[----:B------:R-:W-:Y:S01]  /*11020*/  HMMA.16816.F32.BF16 R96, R128, R106, R96 ;  /* 0x0000006a8060723c */ /* 0x000fe20000041860 */
[----:B------:R-:W3:Y:S03]  /*11030*/  LDSM.16.MT88.4 R104, [R135+0x2900] ;  /* 0x002900008768783b */ /* 0x000ee60000004200 */
[----:B------:R-:W-:Y:S04]  /*11040*/  FADD.FTZ R171, R171, R172 ;  /* 0x000000acabab7221 */ /* 0x000fe80000010000 */
[C---:B------:R-:W-:Y:S05]  /*11050*/  HMMA.16816.F32.BF16 R4, R100.reuse, R112, R4 ;  /* 0x000000706404723c */ /* 0x040fea0000041804 */
[----:B------:R-:W-:Y:S03]  /*11060*/  FADD.FTZ R170, R170, R171 ;  /* 0x000000abaaaa7221 */ /* 0x000fe60000010000 */
[C---:B------:R-:W-:Y:S01]  /*11070*/  HMMA.16816.F32.BF16 R8, R100.reuse, R114, R8 ;  /* 0x000000726408723c */ /* 0x040fe20000041808 */
[----:B------:R-:W-:Y:S03]  /*11080*/  LDSM.16.MT88.4 R112, [R133+0x4900] ;  /* 0x004900008570783b */ /* 0x000fe60000004200 */
[----:B------:R-:W-:Y:S04]  /*11090*/  FADD.FTZ R170, R167, R170 ;  /* 0x000000aaa7aa7221 */ /* 0x000fe80000010000 */
[C---:B-1----:R-:W-:Y:S04]  /*110a0*/  HMMA.16816.F32.BF16 R12, R100.reuse, R108, R12 ;  /* 0x0000006c640c723c */ /* 0x042fe8000004180c */
[----:B------:R-:W-:Y:S04]  /*110b0*/  FADD.FTZ R173, R173, R170 ;  /* 0x000000aaadad7221 */ /* 0x000fe80000010000 */
[C---:B------:R-:W-:Y:S01]  /*110c0*/  HMMA.16816.F32.BF16 R16, R100.reuse, R110, R16 ;  /* 0x0000006e6410723c */ /* 0x040fe20000041810 */
[----:B------:R-:W1:Y:S03]  /*110d0*/  LDSM.16.MT88.4 R108, [R164+0x4900] ;  /* 0x00490000a46c783b */ /* 0x000e660000004200 */
[----:B------:R-:W-:Y:S04]  /*110e0*/  FADD.FTZ R174, R174, R173 ;  /* 0x000000adaeae7221 */ /* 0x000fe80000010000 */
[C---:B------:R-:W-:Y:S04]  /*110f0*/  HMMA.16816.F32.BF16 R20, R100.reuse, R116, R20 ;  /* 0x000000746414723c */ /* 0x040fe80000041814 */
[----:B------:R-:W-:Y:S04]  /*11100*/  FADD.FTZ R175, R175, R174 ;  /* 0x000000aeafaf7221 */ /* 0x000fe80000010000 */
[C---:B------:R-:W-:Y:S01]  /*11110*/  HMMA.16816.F32.BF16 R24, R100.reuse, R118, R24 ;  /* 0x000000766418723c */ /* 0x040fe20000041818 */
[----:B------:R-:W5:Y:S03]  /*11120*/  LDSM.16.MT88.4 R116, [R134+0x4900] ;  /* 0x004900008674783b */ /* 0x000f660000004200 */
[----:B------:R-:W-:Y:S04]  /*11130*/  FADD.FTZ R176, R176, R175 ;  /* 0x000000afb0b07221 */ /* 0x000fe80000010000 */
[C---:B------:R-:W-:Y:S08]  /*11140*/  HMMA.16816.F32.BF16 R28, R100.reuse, R120, R28 ;  /* 0x00000078641c723c */ /* 0x040ff0000004181c */
[C---:B------:R-:W-:Y:S01]  /*11150*/  HMMA.16816.F32.BF16 R32, R100.reuse, R122, R32 ;  /* 0x0000007a6420723c */ /* 0x040fe20000041820 */
[----:B------:R-:W-:Y:S07]  /*11160*/  LDSM.16.MT88.4 R120, [R135+0x1100] ;  /* 0x001100008778783b */ /* 0x000fee0000004200 */
[C---:B------:R-:W-:Y:S08]  /*11170*/  HMMA.16816.F32.BF16 R36, R100.reuse, R124, R36 ;  /* 0x0000007c6424723c */ /* 0x040ff00000041824 */
[C---:B------:R-:W-:Y:S01]  /*11180*/  HMMA.16816.F32.BF16 R40, R100.reuse, R126, R40 ;  /* 0x0000007e6428723c */ /* 0x040fe20000041828 */
[----:B------:R-:W-:Y:S07]  /*11190*/  LDSM.16.MT88.4 R124, [R133+0x3100] ;  /* 0x00310000857c783b */ /* 0x000fee0000004200 */
[C---:B------:R-:W-:Y:S07]  /*111a0*/  HMMA.16816.F32.BF16 R44, R100.reuse, R136, R44 ;  /* 0x00000088642c723c */ /* 0x040fee000004182c */
[----:B------:R-:W-:Y:S01]  /*111b0*/  F2FP.BF16.PACK_AB R136, R236, R235 ;  /* 0x000000ebec88723e */ /* 0x000fe200000010ff */
[C---:B------:R-:W-:Y:S04]  /*111c0*/  HMMA.16816.F32.BF16 R48, R100.reuse, R138, R48 ;  /* 0x0000008a6430723c */ /* 0x040fe80000041830 */
[----:B--2---:R-:W-:Y:S03]  /*111d0*/  F2FP.BF16.PACK_AB R137, R240, R239 ;  /* 0x000000eff089723e */ /* 0x004fe600000010ff */
[----:B------:R-:W-:Y:S01]  /*111e0*/  F2FP.BF16.PACK_AB R138, R238, R237 ;  /* 0x000000edee8a723e */ /* 0x000fe200000010ff */
[C---:B------:R-:W-:Y:S04]  /*111f0*/  HMMA.16816.F32.BF16 R52, R100.reuse, R140, R52 ;  /* 0x0000008c6434723c */ /* 0x040fe80000041834 */
[----:B----4-:R-:W-:Y:S04]  /*11200*/  F2FP.BF16.PACK_AB R139, R242, R241 ;  /* 0x000000f1f28b723e */ /* 0x010fe800000010ff */
        /* <DEDUP_REMOVED lines=11> */
[C---:B-----5:R-:W-:Y:S08]  /*112c0*/  HMMA.16816.F32.BF16 R84, R100.reuse, R116, R84 ;  /* 0x000000746454723c */ /* 0x060ff00000041854 */
        /* <DEDUP_REMOVED lines=51> */
[----:B------:R1:W3:Y:S07]  /*11600*/  LDSM.16.MT88.4 R4, [R133+0x5900] ;  /* 0x005900008504783b */ /* 0x0002ee0000004200 */
[C---:B------:R-:W-:Y:S01]  /*11610*/  HMMA.16816.F32.BF16 R124, R136.reuse, R126, R8 ;  /* 0x0000007e887c723c */ /* 0x040fe20000041808 */
[----:B------:R-:W5:Y:S07]  /*11620*/  LDSM.16.MT88.4 R8, [R134+0x5900] ;  /* 0x005900008608783b */ /* 0x000f6e0000004200 */
[C---:B----4-:R-:W-:Y:S01]  /*11630*/  HMMA.16816.F32.BF16 R120, R136.reuse, R116, R12 ;  /* 0x000000748878723c */ /* 0x050fe2000004180c */
[----:B------:R-:W4:Y:S07]  /*11640*/  LDSM.16.MT88.4 R12, [R135+0x5900] ;  /* 0x00590000870c783b */ /* 0x000f2e0000004200 */
[C---:B------:R-:W-:Y:S04]  /*11650*/  HMMA.16816.F32.BF16 R116, R136.reuse, R118, R16 ;  /* 0x000000768874723c */ /* 0x040fe80000041810 */
[----:B-1----:R-:W-:Y:S03]  /*11660*/  MOV R133, R2 ;  /* 0x0000000200857202 */ /* 0x002fe60000000f00 */
[----:B------:R-:W-:Y:S01]  /*11670*/  FADD.FTZ R16, R166, R169 ;  /* 0x000000a9a6107221 */ /* 0x000fe20000010000 */
[C---:B--2---:R-:W-:Y:S04]  /*11680*/  HMMA.16816.F32.BF16 R112, R136.reuse, R104, R20 ;  /* 0x000000688870723c */ /* 0x044fe80000041814 */
        /* <DEDUP_REMOVED lines=12> */
[----:B------:R-:W-:Y:S01]  /*11750*/  FADD.FTZ R232, R232, R195 ;  /* 0x000000c3e8e87221 */ /* 0x000fe20000010000 */
[----:B------:R-:W-:Y:S03]  /*11760*/  IADD3 R195, R227, -0x1, RZ ;  /* 0xffffffffe3c37810 */ /* 0x000fe60007ffe0ff */
        /* <DEDUP_REMOVED lines=13> */
[C---:B---3--:R-:W-:Y:S07]  /*11840*/  HMMA.16816.F32.BF16 R76, R136.reuse, R4, R76 ;  /* 0x00000004884c723c */ /* 0x048fee000004184c */
[----:B------:R-:W-:Y:S01]  /*11850*/  @P0 IMAD R4, R221, 0x3000, R208 ;  /* 0x00003000dd040824 */ /* 0x000fe200078e02d0 */
[C---:B------:R-:W-:Y:S04]  /*11860*/  HMMA.16816.F32.BF16 R80, R136.reuse, R6, R80 ;  /* 0x000000068850723c */ /* 0x040fe80000041850 */
[----:B------:R-:W-:Y:S04]  /*11870*/  @P0 SHF.L.U32 R3, R4, 0x1, RZ ;  /* 0x0000000104030819 */ /* 0x000fe800000006ff */
[C---:B-----5:R-:W-:Y:S01]  /*11880*/  HMMA.16816.F32.BF16 R84, R136.reuse, R8, R84 ;  /* 0x000000088854723c */ /* 0x060fe20000041854 */
[----:B------:R-:W-:Y:S01]  /*11890*/  @!PT LDS RZ, [RZ] ;  /* 0x00000000fffff984 */ /* 0x000fe20000000800 */
[----:B------:R-:W-:Y:S01]  /*118a0*/  @!PT LDS RZ, [RZ] ;  /* 0x00000000fffff984 */ /* 0x000fe20000000800 */
[----:B------:R-:W-:Y:S01]  /*118b0*/  @!PT LDS RZ, [RZ] ;  /* 0x00000000fffff984 */ /* 0x000fe20000000800 */
[----:B------:R1:W-:Y:S07]  /*118c0*/  @P0 LDGSTS.E.BYPASS.LTC128B.128 [R3+0xc100], [R230.64], !P4 ;  /* 0x0c100000e6030fae */ /* 0x0003ee000e101d46 */
[C---:B------:R-:W-:Y:S01]  /*118d0*/  HMMA.16816.F32.BF16 R88, R136.reuse, R10, R88 ;  /* 0x0000000a8858723c */ /* 0x040fe20000041858 */
[----:B------:R1:W-:Y:S07]  /*118e0*/  @P0 LDGSTS.E.BYPASS.LTC128B.128 [R3+0xe100], [R230.64+0x80], !P6 ;  /* 0x0e100080e6030fae */ /* 0x0003ee000f101d46 */
[C---:B----4-:R-:W-:Y:S01]  /*118f0*/  HMMA.16816.F32.BF16 R92, R136.reuse, R12, R92 ;  /* 0x0000000c885c723c */ /* 0x050fe2000004185c */
[----:B------:R1:W-:Y:S07]  /*11900*/  @P0 LDGSTS.E.BYPASS.LTC128B.128 [R3+0x10100], [R230.64+0x100], !P5 ;  /* 0x10100100e6030fae */ /* 0x0003ee000e901d46 */
[----:B------:R-:W-:Y:S01]  /*11910*/  HMMA.16816.F32.BF16 R96, R136, R14, R96 ;  /* 0x0000000e8860723c */ /* 0x000fe20000041860 */
[----:B------:R1:W-:Y:S08]  /*11920*/  @P0 LDGSTS.E.BYPASS.LTC128B.128 [R3+0xd100], [R228.64], !P4 ;  /* 0x0d100000e4030fae */ /* 0x0003f0000e101d46 */
[----:B------:R1:W-:Y:S08]  /*11930*/  @P0 LDGSTS.E.BYPASS.LTC128B.128 [R3+0xf100], [R228.64+0x80], !P6 ;  /* 0x0f100080e4030fae */ /* 0x0003f0000f101d46 */
[----:B------:R1:W-:Y:S01]  /*11940*/  @P0 LDGSTS.E.BYPASS.LTC128B.128 [R3+0x11100], [R228.64+0x100], !P5 ;  /* 0x11100100e4030fae */ /* 0x0003e2000e901d46 */
[C---:B------:R-:W-:Y:S02]  /*11950*/  ISETP.GE.AND P0, PT, R185.reuse, 0x1, PT ;  /* 0x00000001b900780c */ /* 0x040fe40003f06270 */
[----:B------:R-:W-:Y:S04]  /*11960*/  IADD3 R185, R185, 0x1, RZ ;  /* 0x00000001b9b97810 */ /* 0x000fe80007ffe0ff */
[----:B------:R-:W-:Y:S01]  /*11970*/  SEL R185, R185, RZ, !P0 ;  /* 0x000000ffb9b97207 */ /* 0x000fe20004000000 */
[----:B------:R-:W0:Y:S01]  /*11980*/  LDGDEPBAR ;  /* 0x00000000000079af */ /* 0x000e220000000000 */
[----:B------:R-:W-:Y:S02]  /*11990*/  ISETP.GT.AND P0, PT, R227, R196, PT ;  /* 0x000000c4e300720c */ /* 0x000fe40003f04270 */
[----:B------:R-:W-:Y:S02]  /*119a0*/  MOV R227, R195 ;  /* 0x000000c300e37202 */ /* 0x000fe40000000f00 */
[----:B-1----:R-:W-:Y:S09]  /*119b0*/  MOV R3, R0 ;  /* 0x0000000000037202 */ /* 0x002ff20000000f00 */
[----:B------:R-:W-:-:S05]  /*119c0*/  @P0 BRA `(.L_x_1018) ;  /* 0xffffd3d000000947 */ /* 0x000fca000383ffff */
.L_x_1017:
[----:B------:R-:W-:-:S13]  /*119d0*/  ISETP.GE.AND P0, PT, R195, R198, PT ;  /* 0x000000c6c300720c */ /* 0x000fda0003f06270 */
[----:B------:R-:W-:Y:S05]  /*119e0*/  @!P0 BRA `(.L_x_1019) ;  /* 0x000039d000008947 */ /* 0x000fea0003800000 */
[----:B------:R-:W1:Y:S01]  /*119f0*/  S2R R4, SR_TID.X ;  /* 0x0000000000047919 */ /* 0x000e620000002100 */
[----:B------:R-:W-:Y:S02]  /*11a00*/  IMAD.MOV.U32 R133, RZ, RZ, 0x40 ;  /* 0x00000040ff857424 */ /* 0x000fe400078e00ff */
[----:B------:R-:W-:Y:S01]  /*11a10*/  IMAD.MOV.U32 R132, RZ, RZ, R2 ;  /* 0x000000ffff847224 */ /* 0x000fe200078e0002 */
[----:B-1----:R-:W-:-:S04]  /*11a20*/  SHF.R.S32.HI R3, RZ, 0x1f, R4 ;  /* 0x0000001fff037819 */ /* 0x002fc80000011404 */
[----:B------:R-:W-:-:S04]  /*11a30*/  LEA.HI R3, R3, R4, RZ, 0x3 ;  /* 0x0000000403037211 */ /* 0x000fc800078f18ff */
[----:B------:R-:W-:-:S05]  /*11a40*/  LOP3.LUT R3, R3, 0xfffffff8, RZ, 0xc0, !PT ;  /* 0xfffffff803037812 */ /* 0x000fca00078ec0ff */
[----:B------:R-:W-:-:S05]  /*11a50*/  IMAD.IADD R3, R4, 0x1, -R3 ;  /* 0x0000000104037824 */ /* 0x000fca00078e0a03 */
[----:B------:R-:W-:Y:S01]  /*11a60*/  LOP3.LUT P0, RZ, R3, 0x4, RZ, 0xc0, !PT ;  /* 0x0000000403ff7812 */ /* 0x000fe2000780c0ff */
[----:B------:R-:W-:-:S03]  /*11a70*/  IMAD.MOV.U32 R3, RZ, RZ, R0 ;  /* 0x000000ffff037224 */ /* 0x000fc600078e0000 */
[----:B------:R-:W-:Y:S02]  /*11a80*/  SEL R133, R133, 0xffffffc0, !P0 ;  /* 0xffffffc085857807 */ /* 0x000fe40004000000 */
.L_x_1028:
[----:B------:R-:W-:Y:S04]  /*11a90*/  DEPBAR.LE SB0, 0x2 ;  /* 0x000080800000791a */ /* 0x000fe80000000000 */
[----:B------:R-:W-:Y:S01]  /*11aa0*/  WARPSYNC 0xffffffff ;  /* 0xffffffff00007948 */ /* 0x000fe20003800000 */
[----:B------:R-:W-:Y:S01]  /*11ab0*/  BAR.SYNC.DEFER_BLOCKING 0x0 ;  /* 0x0000000000007b1d */ /* 0x000fe20000010000 */
[----:B------:R-:W-:Y:S01]  /*11ac0*/  ISETP.GE.AND P0, PT, R198, R195, PT ;  /* 0x000000c3c600720c */ /* 0x000fe20003f06270 */
[----:B------:R-:W-:Y:S01]  /*11ad0*/  IMAD R135, R185, 0x6000, RZ ;  /* 0x00006000b9877824 */ /* 0x000fe200078e02ff */
[----:B------:R-:W-:Y:S02]  /*11ae0*/  ISETP.GE.AND P3, PT, R201, c[0x0][0x1d4], PT ;  /* 0x00007500c9007a0c */ /* 0x000fe40003f66270 */
[----:B------:R-:W-:Y:S02]  /*11af0*/  ISETP.NE.AND P2, PT, R225, 0x1, PT ;  /* 0x00000001e100780c */ /* 0x000fe40003f45270 */
[----:B------:R-:W-:Y:S02]  /*11b00*/  IADD3 R196, R192, R135, RZ ;  /* 0x00000087c0c47210 */ /* 0x000fe40007ffe0ff */
[----:B------:R-:W-:Y:S03]  /*11b10*/  ISETP.GE.AND P4, PT, R224, 0x1, PT ;  /* 0x00000001e000780c */ /* 0x000fe60003f86270 */
[----:B------:R-:W-:Y:S02]  /*11b20*/  IMAD.IADD R134, R189, 0x1, R196 ;  /* 0x00000001bd867824 */ /* 0x000fe400078e02c4 */
[----:B------:R-:W-:Y:S01]  /*11b30*/  @!P0 IADD3 R5, R195, -0x1, RZ ;  /* 0xffffffffc3058810 */ /* 0x000fe20007ffe0ff */
[----:B------:R-:W-:Y:S03]  /*11b40*/  @!P0 IMAD R171, R221, 0x6000, R207 ;  /* 0x00006000ddab8824 */ /* 0x000fe600078e02cf */
[----:B------:R-:W-:Y:S05]  /*11b50*/  @!P0 SHF.R.S32.HI R0, RZ, 0x1f, R5 ;  /* 0x0000001fff008819 */ /* 0x000fea0000011405 */
[----:B------:R-:W-:Y:S01]  /*11b60*/  @!P0 IMAD R0, R0, c[0x0][0x208], RZ ;  /* 0x0000820000008a24 */ /* 0x000fe200078e02ff */
[----:B------:R-:W-:Y:S03]  /*11b70*/  LDSM.16.M88.4 R32, [R194] ;  /* 0x00000000c220783b */ /* 0x000fe60000000200 */
[C---:B------:R-:W-:Y:S02]  /*11b80*/  @!P0 IMAD R0, R5.reuse, c[0x0][0x20c], R0 ;  /* 0x0000830005008a24 */ /* 0x040fe400078e0200 */
[----:B------:R-:W-:Y:S01]  /*11b90*/  @!P0 IMAD.WIDE.U32 R4, R5, c[0x0][0x208], RZ ;  /* 0x0000820005048a25 */ /* 0x000fe200078e00ff */
[----:B------:R-:W1:Y:S03]  /*11ba0*/  LDSM.16.M88.4 R8, [R196+0xc100] ;  /* 0x00c10000c408783b */ /* 0x000e660000000200 */
[C---:B------:R-:W-:Y:S01]  /*11bb0*/  @!P0 IMAD.SHL.U32 R31, R4.reuse, 0x40, RZ ;  /* 0x00000040041f8824 */ /* 0x040fe200078e00ff */
[----:B------:R-:W-:Y:S02]  /*11bc0*/  @!P0 IADD3 R0, R5, R0, RZ ;  /* 0x0000000005008210 */ /* 0x000fe40007ffe0ff */
[----:B------:R-:W2:Y:S02]  /*11bd0*/  LDSM.16.M88.4 R16, [R196+0xc900] ;  /* 0x00c90000c410783b */ /* 0x000ea40000000200 */
[----:B------:R-:W-:Y:S02]  /*11be0*/  @!P0 IADD3 R5, P1, R31, R210, RZ ;  /* 0x000000d21f058210 */ /* 0x000fe40007f3e0ff */
[----:B------:R-:W-:Y:S02]  /*11bf0*/  @!P0 SHF.L.U64.HI R29, R4, 0x6, R0 ;  /* 0x00000006041d8819 */ /* 0x000fe40000010200 */
[----:B------:R-:W3:Y:S02]  /*11c00*/  LDSM.16.M88.4 R24, [R196+0xd100] ;  /* 0x00d10000c418783b */ /* 0x000ee40000000200 */
[----:B------:R-:W-:Y:S02]  /*11c10*/  @!P0 IADD3.X R0, R29, R215, RZ, P1, !PT ;  /* 0x000000d71d008210 */ /* 0x000fe40000ffe4ff */
[C---:B------:R-:W-:Y:S02]  /*11c20*/  @!P0 LEA R168, P1, R5.reuse, c[0x0][0x1f8], 0x1 ;  /* 0x00007e0005a88a11 */ /* 0x040fe400078208ff */
[----:B------:R-:W4:Y:S02]  /*11c30*/  LDSM.16.M88.4 R136, [R196+0xd900] ;  /* 0x00d90000c488783b */ /* 0x000f240000000200 */
[----:B------:R-:W-:Y:S02]  /*11c40*/  @!P0 LEA.HI.X R169, R5, c[0x0][0x1fc], R0, 0x1, P1 ;  /* 0x00007f0005a98a11 */ /* 0x000fe400008f0c00 */
[C---:B------:R-:W-:Y:S02]  /*11c50*/  IADD3 R2, P1, R210.reuse, 0x40, RZ ;  /* 0x00000040d2027810 */ /* 0x040fe40007f3e0ff */
[----:B------:R-:W-:Y:S03]  /*11c60*/  LDSM.16.M88.4 R140, [R190] ;  /* 0x00000000be8c783b */ /* 0x000fe60000000200 */
[--C-:B------:R-:W-:Y:S01]  /*11c70*/  IMAD.X R20, RZ, RZ, R215.reuse, P1 ;  /* 0x000000ffff147224 */ /* 0x100fe200008e06d7 */
[----:B------:R-:W-:Y:S02]  /*11c80*/  @!P0 IADD3 R5, P1, R31, R2, RZ ;  /* 0x000000021f058210 */ /* 0x000fe40007f3e0ff */
[----:B------:R-:W3:Y:S02]  /*11c90*/  LDSM.16.M88.4 R144, [R134+0xc100] ;  /* 0x00c100008690783b */ /* 0x000ee40000000200 */
[----:B------:R-:W-:Y:S02]  /*11ca0*/  @!P0 IADD3.X R0, R29, R20, RZ, P1, !PT ;  /* 0x000000141d008210 */ /* 0x000fe40000ffe4ff */
[C---:B------:R-:W-:Y:S02]  /*11cb0*/  @!P0 LEA R166, P1, R5.reuse, c[0x0][0x1f8], 0x1 ;  /* 0x00007e0005a68a11 */ /* 0x040fe400078208ff */
[----:B------:R-:W3:Y:S02]  /*11cc0*/  LDSM.16.M88.4 R148, [R134+0xc900] ;  /* 0x00c900008694783b */ /* 0x000ee40000000200 */
[----:B------:R-:W-:Y:S02]  /*11cd0*/  @!P0 LEA.HI.X R167, R5, c[0x0][0x1fc], R0, 0x1, P1 ;  /* 0x00007f0005a78a11 */ /* 0x000fe400008f0c00 */
[C---:B-1----:R-:W-:Y:S02]  /*11ce0*/  HMMA.16816.F32.BF16 R4, R32.reuse, R8, RZ ;  /* 0x000000082004723c */ /* 0x042fe400000418ff */
[----:B------:R-:W5:Y:S01]  /*11cf0*/  LDL R227, [R1+0x4] ;  /* 0x0000040001e37983 */ /* 0x000f620000100800 */
[----:B------:R-:W-:Y:S05]  /*11d00*/  IADD3 R0, P1, R210, 0x80, RZ ;  /* 0x00000080d2007810 */ /* 0x000fea0007f3e0ff */
[C---:B------:R-:W-:Y:S01]  /*11d10*/  HMMA.16816.F32.BF16 R8, R32.reuse, R10, RZ ;  /* 0x0000000a2008723c */ /* 0x040fe200000418ff */
[----:B------:R-:W-:Y:S03]  /*11d20*/  IMAD.X R28, RZ, RZ, R215, P1 ;  /* 0x000000ffff1c7224 */ /* 0x000fe600008e06d7 */
[----:B------:R-:W-:Y:S04]  /*11d30*/  @!P0 IADD3 R12, P1, R31, R0, RZ ;  /* 0x000000001f0c8210 */ /* 0x000fe80007f3e0ff */
[----:B------:R-:W-:Y:S04]  /*11d40*/  @!P0 IADD3.X R13, R29, R28, RZ, P1, !PT ;  /* 0x0000001c1d0d8210 */ /* 0x000fe80000ffe4ff */
[C---:B------:R-:W-:Y:S04]  /*11d50*/  @!P0 LEA R164, P1, R12.reuse, c[0x0][0x1f8], 0x1 ;  /* 0x00007e000ca48a11 */ /* 0x040fe800078208ff */
[----:B------:R-:W-:Y:S02]  /*11d60*/  @!P0 LEA.HI.X R165, R12, c[0x0][0x1fc], R13, 0x1, P1 ;  /* 0x00007f000ca58a11 */ /* 0x000fe400008f0c0d */
[C---:B--2---:R-:W-:Y:S01]  /*11d70*/  HMMA.16816.F32.BF16 R12, R32.reuse, R16, RZ ;  /* 0x00000010200c723c */ /* 0x044fe200000418ff */
[----:B------:R-:W-:Y:S04]  /*11d80*/  @!P0 IADD3 R31, P1, R205, R31, RZ ;  /* 0x0000001fcd1f8210 */ /* 0x000fe80007f3e0ff */
[----:B------:R-:W-:Y:S02]  /*11d90*/  @!P0 IADD3.X R29, R204, R29, RZ, P1, !PT ;  /* 0x0000001dcc1d8210 */ /* 0x000fe40000ffe4ff */
[----:B------:R-:W-:Y:S01]  /*11da0*/  @!P0 IADD3 R2, P1, R31, R2, RZ ;  /* 0x000000021f028210 */ /* 0x000fe20007f3e0ff */
[C---:B------:R-:W-:Y:S04]  /*11db0*/  HMMA.16816.F32.BF16 R16, R32.reuse, R18, RZ ;  /* 0x000000122010723c */ /* 0x040fe800000418ff */
[----:B------:R-:W-:Y:S01]  /*11dc0*/  @!P0 IMAD.X R153, R29, 0x1, R20, P1 ;  /* 0x000000011d998824 */ /* 0x000fe200008e0614 */
[----:B------:R-:W-:Y:S03]  /*11dd0*/  @!P0 IADD3 R0, P1, R31, R0, RZ ;  /* 0x000000001f008210 */ /* 0x000fe60007f3e0ff */
[C---:B---3--:R-:W-:Y:S01]  /*11de0*/  HMMA.16816.F32.BF16 R20, R32.reuse, R24, RZ ;  /* 0x000000182014723c */ /* 0x048fe200000418ff */
[----:B------:R-:W-:Y:S03]  /*11df0*/  @!P0 IADD3.X R157, R29, R28, RZ, P1, !PT ;  /* 0x0000001c1d9d8210 */ /* 0x000fe60000ffe4ff */
[----:B------:R-:W-:Y:S04]  /*11e00*/  @!P0 IADD3 R28, P1, R31, R210, RZ ;  /* 0x000000d21f1c8210 */ /* 0x000fe80007f3e0ff */
[C---:B------:R-:W-:Y:S01]  /*11e10*/  HMMA.16816.F32.BF16 R24, R32.reuse, R26, RZ ;  /* 0x0000001a2018723c */ /* 0x040fe200000418ff */
[----:B------:R-:W-:Y:S03]  /*11e20*/  @!P0 IMAD.X R29, R29, 0x1, R215, P1 ;  /* 0x000000011d1d8824 */ /* 0x000fe600008e06d7 */
[C---:B------:R-:W-:Y:S04]  /*11e30*/  @!P0 LEA R172, P1, R28.reuse, c[0x0][0x1f8], 0x1 ;  /* 0x00007e001cac8a11 */ /* 0x040fe800078208ff */
[----:B------:R-:W-:Y:S02]  /*11e40*/  @!P0 LEA.HI.X R173, R28, c[0x0][0x1fc], R29, 0x1, P1 ;  /* 0x00007f001cad8a11 */ /* 0x000fe400008f0c1d */
[C---:B----4-:R-:W-:Y:S02]  /*11e50*/  HMMA.16816.F32.BF16 R28, R32.reuse, R136, RZ ;  /* 0x00000088201c723c */ /* 0x050fe400000418ff */
[C---:B------:R-:W-:Y:S04]  /*11e60*/  @!P0 LEA R176, P1, R2.reuse, c[0x0][0x1f8], 0x1 ;  /* 0x00007e0002b08a11 */ /* 0x040fe800078208ff */
[----:B------:R-:W-:Y:S01]  /*11e70*/  @!P0 LEA.HI.X R177, R2, c[0x0][0x1fc], R153, 0x1, P1 ;  /* 0x00007f0002b18a11 */ /* 0x000fe200008f0c99 */
[C---:B------:R-:W-:Y:S01]  /*11e80*/  IMAD.IADD R2, R133.reuse, 0x1, R134 ;  /* 0x0000000185027824 */ /* 0x040fe200078e0286 */
[----:B------:R-:W-:Y:S01]  /*11e90*/  HMMA.16816.F32.BF16 R32, R32, R138, RZ ;  /* 0x0000008a2020723c */ /* 0x000fe200000418ff */
[----:B------:R-:W1:Y:S03]  /*11ea0*/  LDSM.16.M88.4 R152, [R134+0xd100] ;  /* 0x00d100008698783b */ /* 0x000e660000000200 */
[C---:B------:R-:W-:Y:S03]  /*11eb0*/  @!P0 LEA R174, P1, R0.reuse, c[0x0][0x1f8], 0x1 ;  /* 0x00007e0000ae8a11 */ /* 0x040fe600078208ff */
[----:B------:R-:W2:Y:S01]  /*11ec0*/  LDSM.16.M88.4 R136, [R134+0xd900] ;  /* 0x00d900008688783b */ /* 0x000ea20000000200 */
[C---:B------:R-:W-:Y:S05]  /*11ed0*/  HMMA.16816.F32.BF16 R4, R140.reuse, R144, R4 ;  /* 0x000000908c04723c */ /* 0x040fea0000041804 */
[----:B------:R-:W-:Y:S01]  /*11ee0*/  @!PT LDS RZ, [RZ] ;  /* 0x00000000fffff984 */ /* 0x000fe20000000800 */
[----:B------:R-:W-:Y:S01]  /*11ef0*/  @!PT LDS RZ, [RZ] ;  /* 0x00000000fffff984 */ /* 0x000fe20000000800 */
[----:B------:R-:W-:Y:S01]  /*11f00*/  @!PT LDS RZ, [RZ] ;  /* 0x00000000fffff984 */ /* 0x000fe20000000800 */
[----:B------:R3:W-:Y:S01]  /*11f10*/  @!P0 LDGSTS.E.BYPASS.LTC128B.128 [R171], [R168.64], !P3 ;  /* 0x00000000a8ab8fae */ /* 0x0007e2000d901d46 */
[----:B------:R-:W-:Y:S02]  /*11f20*/  @!P0 LEA.HI.X R175, R0, c[0x0][0x1fc], R157, 0x1, P1 ;  /* 0x00007f0000af8a11 */ /* 0x000fe400008f0c9d */
[C---:B------:R-:W-:Y:S03]  /*11f30*/  HMMA.16816.F32.BF16 R8, R140.reuse, R146, R8 ;  /* 0x000000928c08723c */ /* 0x040fe60000041808 */
[----:B------:R4:W-:Y:S01]  /*11f40*/  @!P0 LDGSTS.E.BYPASS.LTC128B.128 [R171+0x2000], [R166.64], !P6 ;  /* 0x02000000a6ab8fae */ /* 0x0009e2000f101d46 */
[----:B------:R-:W-:Y:S04]  /*11f50*/  IADD3 R0, R133, R196, RZ ;  /* 0x000000c485007210 */ /* 0x000fe80007ffe0ff */
[C---:B------:R-:W-:Y:S01]  /*11f60*/  HMMA.16816.F32.BF16 R12, R140.reuse, R148, R12 ;  /* 0x000000948c0c723c */ /* 0x040fe2000004180c */
[----:B------:R4:W-:Y:S06]  /*11f70*/  @!P0 LDGSTS.E.BYPASS.LTC128B.128 [R171+0x4000], [R164.64], !P5 ;  /* 0x04000000a4ab8fae */ /* 0x0009ec000e901d46 */
[----:B------:R3:W-:Y:S01]  /*11f80*/  @!P0 LDGSTS.E.BYPASS.LTC128B.128 [R171+0x1000], [R172.64], !P3 ;  /* 0x01000000acab8fae */ /* 0x0007e2000d901d46 */
[C---:B------:R-:W-:Y:S05]  /*11f90*/  HMMA.16816.F32.BF16 R16, R140.reuse, R150, R16 ;  /* 0x000000968c10723c */ /* 0x040fea0000041810 */
[----:B------:R3:W-:Y:S03]  /*11fa0*/  @!P0 LDGSTS.E.BYPASS.LTC128B.128 [R171+0x3000], [R176.64], !P6 ;  /* 0x03000000b0ab8fae */ /* 0x0007e6000f101d46 */
[C---:B-1----:R-:W-:Y:S03]  /*11fb0*/  HMMA.16816.F32.BF16 R20, R140.reuse, R152, R20 ;  /* 0x000000988c14723c */ /* 0x042fe60000041814 */
[----:B------:R3:W-:Y:S01]  /*11fc0*/  @!P0 LDGSTS.E.BYPASS.LTC128B.128 [R171+0x5000], [R174.64], !P5 ;  /* 0x05000000aeab8fae */ /* 0x0007e2000e901d46 */
[C---:B------:R-:W-:Y:S02]  /*11fd0*/  ISETP.GE.AND P0, PT, R221.reuse, 0x1, PT ;  /* 0x00000001dd00780c */ /* 0x040fe40003f06270 */
[----:B------:R-:W-:Y:S02]  /*11fe0*/  IADD3 R221, R221, 0x1, RZ ;  /* 0x00000001dddd7810 */ /* 0x000fe40007ffe0ff */
[C---:B------:R-:W-:Y:S01]  /*11ff0*/  HMMA.16816.F32.BF16 R24, R140.reuse, R154, R24 ;  /* 0x0000009a8c18723c */ /* 0x040fe20000041818 */
[----:B------:R-:W-:Y:S03]  /*12000*/  LDSM.16.M88.4 R156, [R188] ;  /* 0x00000000bc9c783b */ /* 0x000fe60000000200 */
[----:B------:R-:W-:Y:S03]  /*12010*/  SEL R221, R221, RZ, !P0 ;  /* 0x000000ffdddd7207 */ /* 0x000fe60004000000 */
[----:B------:R-:W1:Y:S01]  /*12020*/  LDSM.16.M88.4 R160, [R0+0xc100] ;  /* 0x00c1000000a0783b */ /* 0x000e620000000200 */
[C---:B--2---:R-:W-:Y:S05]  /*12030*/  HMMA.16816.F32.BF16 R28, R140.reuse, R136, R28 ;  /* 0x000000888c1c723c */ /* 0x044fea000004181c */
[----:B------:R-:W2:Y:S03]  /*12040*/  LDSM.16.M88.4 R144, [R0+0xc900] ;  /* 0x00c900000090783b */ /* 0x000ea60000000200 */
[----:B------:R-:W-:Y:S03]  /*12050*/  HMMA.16816.F32.BF16 R32, R140, R138, R32 ;  /* 0x0000008a8c20723c */ /* 0x000fe60000041820 */
[----:B------:R-:W2:Y:S06]  /*12060*/  LDSM.16.M88.4 R148, [R0+0xd100] ;  /* 0x00d100000094783b */ /* 0x000eac0000000200 */
[----:B----4-:R-:W4:Y:S06]  /*12070*/  LDSM.16.M88.4 R164, [R0+0xd900] ;  /* 0x00d9000000a4783b */ /* 0x010f2c0000000200 */
[----:B------:R-:W-:Y:S06]  /*12080*/  LDSM.16.M88.4 R152, [R187] ;  /* 0x00000000bb98783b */ /* 0x000fec0000000200 */
[----:B---3--:R-:W3:Y:S06]  /*12090*/  LDSM.16.M88.4 R168, [R2+0xc100] ;  /* 0x00c1000002a8783b */ /* 0x008eec0000000200 */
[----:B------:R-:W3:Y:S01]  /*120a0*/  LDSM.16.M88.4 R136, [R2+0xc900] ;  /* 0x00c900000288783b */ /* 0x000ee20000000200 */
[C---:B-1----:R-:W-:Y:S05]  /*120b0*/  HMMA.16816.F32.BF16 R4, R156.reuse, R160, R4 ;  /* 0x000000a09c04723c */ /* 0x042fea0000041804 */
[----:B------:R-:W1:Y:S03]  /*120c0*/  LDSM.16.M88.4 R140, [R2+0xd100] ;  /* 0x00d10000028c783b */ /* 0x000e660000000200 */
[C---:B------:R-:W-:Y:S03]  /*120d0*/  HMMA.16816.F32.BF16 R8, R156.reuse, R162, R8 ;  /* 0x000000a29c08723c */ /* 0x040fe60000041808 */
[----:B------:R-:W-:Y:S06]  /*120e0*/  LDSM.16.M88.4 R160, [R196+0xe900] ;  /* 0x00e90000c4a0783b */ /* 0x000fec0000000200 */
[----:B------:R-:W-:Y:S01]  /*120f0*/  LDSM.16.M88.4 R172, [R196+0x11900] ;  /* 0x01190000c4ac783b */ /* 0x000fe20000000200 */
[C---:B--2---:R-:W-:Y:S05]  /*12100*/  HMMA.16816.F32.BF16 R12, R156.reuse, R144, R12 ;  /* 0x000000909c0c723c */ /* 0x044fea000004180c */
[----:B------:R-:W-:Y:S03]  /*12110*/  LDSM.16.M88.4 R176, [R190+0x8000] ;  /* 0x00800000beb0783b */ /* 0x000fe60000000200 */
[C---:B------:R-:W-:Y:S03]  /*12120*/  HMMA.16816.F32.BF16 R16, R156.reuse, R146, R16 ;  /* 0x000000929c10723c */ /* 0x040fe60000041810 */
[----:B------:R-:W2:Y:S05]  /*12130*/  LDSM.16.M88.4 R144, [R2+0xd900] ;  /* 0x00d900000290783b */ /* 0x000eaa0000000200 */
[C---:B------:R-:W-:Y:S01]  /*12140*/  HMMA.16816.F32.BF16 R20, R156.reuse, R148, R20 ;  /* 0x000000949c14723c */ /* 0x040fe20000041814 */
[----:B------:R-:W-:Y:S06]  /*12150*/  LDSM.16.M88.4 R180, [R134+0x10100] ;  /* 0x0101000086b4783b */ /* 0x000fec0000000200 */
[----:B------:R-:W0:Y:S01]  /*12160*/  LDGDEPBAR ;  /* 0x00000000000079af */ /* 0x000e220000000000 */
[C---:B------:R-:W-:Y:S05]  /*12170*/  HMMA.16816.F32.BF16 R24, R156.reuse, R150, R24 ;  /* 0x000000969c18723c */ /* 0x040fea0000041818 */
[----:B------:R-:W-:Y:S03]  /*12180*/  LDSM.16.M88.4 R148, [R194+0x4000] ;  /* 0x00400000c294783b */ /* 0x000fe60000000200 */
[C---:B----4-:R-:W-:Y:S08]  /*12190*/  HMMA.16816.F32.BF16 R28, R156.reuse, R164, R28 ;  /* 0x000000a49c1c723c */ /* 0x050ff0000004181c */
[----:B------:R-:W-:Y:S01]  /*121a0*/  HMMA.16816.F32.BF16 R32, R156, R166, R32 ;  /* 0x000000a69c20723c */ /* 0x000fe20000041820 */
[----:B------:R-:W4:Y:S06]  /*121b0*/  LDSM.16.M88.4 R156, [R196+0xe100] ;  /* 0x00e10000c49c783b */ /* 0x000f2c0000000200 */
[----:B------:R-:W2:Y:S01]  /*121c0*/  LDSM.16.M88.4 R164, [R196+0xf100] ;  /* 0x00f10000c4a4783b */ /* 0x000ea20000000200 */
[C---:B---3--:R-:W-:Y:S08]  /*121d0*/  HMMA.16816.F32.BF16 R4, R152.reuse, R168, R4 ;  /* 0x000000a89804723c */ /* 0x048ff00000041804 */
[C---:B------:R-:W-:Y:S01]  /*121e0*/  HMMA.16816.F32.BF16 R8, R152.reuse, R170, R8 ;  /* 0x000000aa9808723c */ /* 0x040fe20000041808 */
[----:B------:R-:W3:Y:S07]  /*121f0*/  LDSM.16.M88.4 R168, [R196+0xf900] ;  /* 0x00f90000c4a8783b */ /* 0x000eee0000000200 */
[C---:B------:R-:W-:Y:S08]  /*12200*/  HMMA.16816.F32.BF16 R12, R152.reuse, R136, R12 ;  /* 0x00000088980c723c */ /* 0x040ff0000004180c */
[C---:B------:R-:W-:Y:S01]  /*12210*/  HMMA.16816.F32.BF16 R16, R152.reuse, R138, R16 ;  /* 0x0000008a9810723c */ /* 0x040fe20000041810 */
[----:B------:R-:W-:Y:S07]  /*12220*/  LDSM.16.M88.4 R136, [R190+0x4000] ;  /* 0x00400000be88783b */ /* 0x000fee0000000200 */
[C---:B-1----:R-:W-:Y:S08]  /*12230*/  HMMA.16816.F32.BF16 R20, R152.reuse, R140, R20 ;  /* 0x0000008c9814723c */ /* 0x042ff00000041814 */
[C---:B------:R-:W-:Y:S01]  /*12240*/  HMMA.16816.F32.BF16 R24, R152.reuse, R142, R24 ;  /* 0x0000008e9818723c */ /* 0x040fe20000041818 */
[----:B------:R-:W1:Y:S07]  /*12250*/  LDSM.16.M88.4 R140, [R134+0xe100] ;  /* 0x00e10000868c783b */ /* 0x000e6e0000000200 */
[C---:B--2---:R-:W-:Y:S08]  /*12260*/  HMMA.16816.F32.BF16 R28, R152.reuse, R144, R28 ;  /* 0x00000090981c723c */ /* 0x044ff0000004181c */
[----:B------:R-:W-:Y:S01]  /*12270*/  HMMA.16816.F32.BF16 R32, R152, R146, R32 ;  /* 0x000000929820723c */ /* 0x000fe20000041820 */
[----:B------:R-:W2:Y:S06]  /*12280*/  LDSM.16.M88.4 R144, [R134+0xe900] ;  /* 0x00e900008690783b */ /* 0x000eac0000000200 */
[----:B------:R-:W1:Y:S01]  /*12290*/  LDSM.16.M88.4 R152, [R134+0xf100] ;  /* 0x00f100008698783b */ /* 0x000e620000000200 */
[C---:B----4-:R-:W-:Y:S08]  /*122a0*/  HMMA.16816.F32.BF16 R4, R148.reuse, R156, R4 ;  /* 0x0000009c9404723c */ /* 0x050ff00000041804 */
[C---:B------:R-:W-:Y:S01]  /*122b0*/  HMMA.16816.F32.BF16 R8, R148.reuse, R158, R8 ;  /* 0x0000009e9408723c */ /* 0x040fe20000041808 */
[----:B------:R-:W4:Y:S03]  /*122c0*/  LDSM.16.M88.4 R156, [R134+0xf900] ;  /* 0x00f90000869c783b */ /* 0x000f260000000200 */
[----:B-----5:R-:W-:Y:S04]  /*122d0*/  IMAD R227, R227, 0x80, R220 ;  /* 0x00000080e3e37824 */ /* 0x020fe800078e02dc */
[C---:B------:R-:W-:Y:S08]  /*122e0*/  HMMA.16816.F32.BF16 R12, R148.reuse, R160, R12 ;  /* 0x000000a0940c723c */ /* 0x040ff0000004180c */
[C---:B------:R-:W-:Y:S01]  /*122f0*/  HMMA.16816.F32.BF16 R16, R148.reuse, R162, R16 ;  /* 0x000000a29410723c */ /* 0x040fe20000041810 */
[----:B------:R-:W-:Y:S07]  /*12300*/  LDSM.16.M88.4 R160, [R188+0x4000] ;  /* 0x00400000bca0783b */ /* 0x000fee0000000200 */
[C---:B------:R-:W-:Y:S08]  /*12310*/  HMMA.16816.F32.BF16 R20, R148.reuse, R164, R20 ;  /* 0x000000a49414723c */ /* 0x040ff00000041814 */
[C---:B------:R-:W-:Y:S01]  /*12320*/  HMMA.16816.F32.BF16 R24, R148.reuse, R166, R24 ;  /* 0x000000a69418723c */ /* 0x040fe20000041818 */
[----:B------:R-:W5:Y:S07]  /*12330*/  LDSM.16.M88.4 R164, [R0+0xe100] ;  /* 0x00e1000000a4783b */ /* 0x000f6e0000000200 */
[C---:B---3--:R-:W-:Y:S08]  /*12340*/  HMMA.16816.F32.BF16 R28, R148.reuse, R168, R28 ;  /* 0x000000a8941c723c */ /* 0x048ff0000004181c */
[----:B------:R-:W-:Y:S01]  /*12350*/  HMMA.16816.F32.BF16 R32, R148, R170, R32 ;  /* 0x000000aa9420723c */ /* 0x000fe20000041820 */
[----:B------:R-:W3:Y:S06]  /*12360*/  LDSM.16.M88.4 R148, [R0+0xe900] ;  /* 0x00e900000094783b */ /* 0x000eec0000000200 */
[----:B------:R-:W-:Y:S01]  /*12370*/  LDSM.16.M88.4 R168, [R196+0x10100] ;  /* 0x01010000c4a8783b */ /* 0x000fe20000000200 */
[C---:B-1----:R-:W-:Y:S08]  /*12380*/  HMMA.16816.F32.BF16 R4, R136.reuse, R140, R4 ;  /* 0x0000008c8804723c */ /* 0x042ff00000041804 */
[C---:B------:R-:W-:Y:S01]  /*12390*/  HMMA.16816.F32.BF16 R8, R136.reuse, R142, R8 ;  /* 0x0000008e8808723c */ /* 0x040fe20000041808 */
[----:B------:R-:W1:Y:S07]  /*123a0*/  LDSM.16.M88.4 R140, [R0+0xf100] ;  /* 0x00f10000008c783b */ /* 0x000e6e0000000200 */
[C---:B--2---:R-:W-:Y:S08]  /*123b0*/  HMMA.16816.F32.BF16 R12, R136.reuse, R144, R12 ;  /* 0x00000090880c723c */ /* 0x044ff0000004180c */
[C---:B------:R-:W-:Y:S01]  /*123c0*/  HMMA.16816.F32.BF16 R16, R136.reuse, R146, R16 ;  /* 0x000000928810723c */ /* 0x040fe20000041810 */
[----:B------:R-:W-:Y:S07]  /*123d0*/  LDSM.16.M88.4 R144, [R187+0x4000] ;  /* 0x00400000bb90783b */ /* 0x000fee0000000200 */
[C---:B------:R-:W-:Y:S08]  /*123e0*/  HMMA.16816.F32.BF16 R20, R136.reuse, R152, R20 ;  /* 0x000000988814723c */ /* 0x040ff00000041814 */
[C---:B------:R-:W-:Y:S01]  /*123f0*/  HMMA.16816.F32.BF16 R24, R136.reuse, R154, R24 ;  /* 0x0000009a8818723c */ /* 0x040fe20000041818 */
[----:B------:R-:W-:Y:S07]  /*12400*/  LDSM.16.M88.4 R152, [R2+0xe100] ;  /* 0x00e100000298783b */ /* 0x000fee0000000200 */
[C---:B----4-:R-:W-:Y:S08]  /*12410*/  HMMA.16816.F32.BF16 R28, R136.reuse, R156, R28 ;  /* 0x0000009c881c723c */ /* 0x050ff0000004181c */
[----:B------:R-:W-:Y:S01]  /*12420*/  HMMA.16816.F32.BF16 R32, R136, R158, R32 ;  /* 0x0000009e8820723c */ /* 0x000fe20000041820 */
[----:B------:R-:W2:Y:S07]  /*12430*/  LDSM.16.M88.4 R136, [R0+0xf900] ;  /* 0x00f900000088783b */ /* 0x000eae0000000200 */
[C---:B-----5:R-:W-:Y:S08]  /*12440*/  HMMA.16816.F32.BF16 R4, R160.reuse, R164, R4 ;  /* 0x000000a4a004723c */ /* 0x060ff00000041804 */
[C---:B------:R-:W-:Y:S01]  /*12450*/  HMMA.16816.F32.BF16 R8, R160.reuse, R166, R8 ;  /* 0x000000a6a008723c */ /* 0x040fe20000041808 */
[----:B------:R-:W-:Y:S07]  /*12460*/  LDSM.16.M88.4 R164, [R194+0x8000] ;  /* 0x00800000c2a4783b */ /* 0x000fee0000000200 */
[C---:B---3--:R-:W-:Y:S07]  /*12470*/  HMMA.16816.F32.BF16 R12, R160.reuse, R148, R12 ;  /* 0x00000094a00c723c */ /* 0x048fee000004180c */
[----:B------:R-:W-:Y:S01]  /*12480*/  IADD3 R148, R133, R192, R135 ;  /* 0x000000c085947210 */ /* 0x000fe20007ffe087 */
[C---:B------:R-:W-:Y:S04]  /*12490*/  HMMA.16816.F32.BF16 R16, R160.reuse, R150, R16 ;  /* 0x00000096a010723c */ /* 0x040fe80000041810 */
[----:B------:R-:W-:Y:S04]  /*124a0*/  IADD3 R193, R189, R148, RZ ;  /* 0x00000094bdc17210 */ /* 0x000fe80007ffe0ff */
[C---:B-1----:R-:W-:Y:S01]  /*124b0*/  HMMA.16816.F32.BF16 R20, R160.reuse, R140, R20 ;  /* 0x0000008ca014723c */ /* 0x042fe20000041814 */
[----:B------:R-:W1:Y:S06]  /*124c0*/  LDSM.16.M88.4 R148, [R193+0xe900] ;  /* 0x00e90000c194783b */ /* 0x000e6c0000000200 */
[----:B------:R-:W3:Y:S01]  /*124d0*/  LDSM.16.M88.4 R156, [R193+0xf100] ;  /* 0x00f10000c19c783b */ /* 0x000ee20000000200 */
[C---:B------:R-:W-:Y:S05]  /*124e0*/  HMMA.16816.F32.BF16 R24, R160.reuse, R142, R24 ;  /* 0x0000008ea018723c */ /* 0x040fea0000041818 */
[----:B------:R-:W4:Y:S03]  /*124f0*/  LDSM.16.M88.4 R140, [R193+0xf900] ;  /* 0x00f90000c18c783b */ /* 0x000f260000000200 */
[C---:B--2---:R-:W-:Y:S08]  /*12500*/  HMMA.16816.F32.BF16 R28, R160.reuse, R136, R28 ;  /* 0x00000088a01c723c */ /* 0x044ff0000004181c */
[----:B------:R-:W-:Y:S01]  /*12510*/  HMMA.16816.F32.BF16 R32, R160, R138, R32 ;  /* 0x0000008aa020723c */ /* 0x000fe20000041820 */
[----:B------:R-:W2:Y:S06]  /*12520*/  LDSM.16.M88.4 R136, [R196+0x10900] ;  /* 0x01090000c488783b */ /* 0x000eac0000000200 */
[----:B------:R-:W5:Y:S01]  /*12530*/  LDSM.16.M88.4 R160, [R196+0x11100] ;  /* 0x01110000c4a0783b */ /* 0x000f620000000200 */
[C---:B------:R-:W-:Y:S08]  /*12540*/  HMMA.16816.F32.BF16 R4, R144.reuse, R152, R4 ;  /* 0x000000989004723c */ /* 0x040ff00000041804 */
[C---:B------:R-:W-:Y:S01]  /*12550*/  HMMA.16816.F32.BF16 R8, R144.reuse, R154, R8 ;  /* 0x0000009a9008723c */ /* 0x040fe20000041808 */
[----:B------:R-:W-:Y:S07]  /*12560*/  LDSM.16.M88.4 R152, [R188+0x8000] ;  /* 0x00800000bc98783b */ /* 0x000fee0000000200 */
[C---:B-1----:R-:W-:Y:S08]  /*12570*/  HMMA.16816.F32.BF16 R12, R144.reuse, R148, R12 ;  /* 0x00000094900c723c */ /* 0x042ff0000004180c */
[C---:B------:R-:W-:Y:S01]  /*12580*/  HMMA.16816.F32.BF16 R16, R144.reuse, R150, R16 ;  /* 0x000000969010723c */ /* 0x040fe20000041810 */
[----:B------:R-:W-:Y:S07]  /*12590*/  LDSM.16.M88.4 R148, [R134+0x11900] ;  /* 0x011900008694783b */ /* 0x000fee0000000200 */
[C---:B---3--:R-:W-:Y:S08]  /*125a0*/  HMMA.16816.F32.BF16 R20, R144.reuse, R156, R20 ;  /* 0x0000009c9014723c */ /* 0x048ff00000041814 */
[C---:B------:R-:W-:Y:S01]  /*125b0*/  HMMA.16816.F32.BF16 R24, R144.reuse, R158, R24 ;  /* 0x0000009e9018723c */ /* 0x040fe20000041818 */
[----:B------:R-:W-:Y:S07]  /*125c0*/  LDSM.16.M88.4 R156, [R0+0x10100] ;  /* 0x01010000009c783b */ /* 0x000fee0000000200 */
[C---:B----4-:R-:W-:Y:S08]  /*125d0*/  HMMA.16816.F32.BF16 R28, R144.reuse, R140, R28 ;  /* 0x0000008c901c723c */ /* 0x050ff0000004181c */
[----:B------:R-:W-:Y:S01]  /*125e0*/  HMMA.16816.F32.BF16 R32, R144, R142, R32 ;  /* 0x0000008e9020723c */ /* 0x000fe20000041820 */
[----:B------:R-:W1:Y:S06]  /*125f0*/  LDSM.16.M88.4 R140, [R134+0x10900] ;  /* 0x01090000868c783b */ /* 0x000e6c0000000200 */
[----:B------:R-:W3:Y:S01]  /*12600*/  LDSM.16.M88.4 R144, [R134+0x11100] ;  /* 0x011100008690783b */ /* 0x000ee20000000200 */
[C---:B------:R-:W-:Y:S08]  /*12610*/  HMMA.16816.F32.BF16 R4, R164.reuse, R168, R4 ;  /* 0x000000a8a404723c */ /* 0x040ff00000041804 */
[C---:B------:R-:W-:Y:S01]  /*12620*/  HMMA.16816.F32.BF16 R8, R164.reuse, R170, R8 ;  /* 0x000000aaa408723c */ /* 0x040fe20000041808 */
[----:B------:R-:W-:Y:S07]  /*12630*/  LDSM.16.M88.4 R168, [R187+0x8000] ;  /* 0x00800000bba8783b */ /* 0x000fee0000000200 */
[C---:B--2---:R-:W-:Y:S08]  /*12640*/  HMMA.16816.F32.BF16 R12, R164.reuse, R136, R12 ;  /* 0x00000088a40c723c */ /* 0x044ff0000004180c */
[C---:B------:R-:W-:Y:S01]  /*12650*/  HMMA.16816.F32.BF16 R16, R164.reuse, R138, R16 ;  /* 0x0000008aa410723c */ /* 0x040fe20000041810 */
[----:B------:R-:W2:Y:S07]  /*12660*/  LDSM.16.M88.4 R136, [R0+0x10900] ;  /* 0x010900000088783b */ /* 0x000eae0000000200 */
[C---:B-----5:R-:W-:Y:S08]  /*12670*/  HMMA.16816.F32.BF16 R20, R164.reuse, R160, R20 ;  /* 0x000000a0a414723c */ /* 0x060ff00000041814 */
        /* <DEDUP_REMOVED lines=9> */
[C---:B------:R-:W-:Y:S08]  /*12710*/  HMMA.16816.F32.BF16 R16, R176.reuse, R142, R16 ;  /* 0x0000008eb010723c */ /* 0x040ff00000041810 */
[C---:B---3--:R-:W-:Y:S08]  /*12720*/  HMMA.16816.F32.BF16 R20, R176.reuse, R144, R20 ;  /* 0x00000090b014723c */ /* 0x048ff00000041814 */
[C---:B------:R-:W-:Y:S08]  /*12730*/  HMMA.16816.F32.BF16 R24, R176.reuse, R146, R24 ;  /* 0x00000092b018723c */ /* 0x040ff00000041818 */
[C---:B------:R-:W-:Y:S08]  /*12740*/  HMMA.16816.F32.BF16 R28, R176.reuse, R148, R28 ;  /* 0x00000094b01c723c */ /* 0x040ff0000004181c */
[----:B------:R-:W-:Y:S08]  /*12750*/  HMMA.16816.F32.BF16 R32, R176, R150, R32 ;  /* 0x00000096b020723c */ /* 0x000ff00000041820 */
[C---:B------:R-:W-:Y:S08]  /*12760*/  HMMA.16816.F32.BF16 R4, R152.reuse, R156, R4 ;  /* 0x0000009c9804723c */ /* 0x040ff00000041804 */
[C---:B------:R-:W-:Y:S08]  /*12770*/  HMMA.16816.F32.BF16 R8, R152.reuse, R158, R8 ;  /* 0x0000009e9808723c */ /* 0x040ff00000041808 */
[C---:B--2---:R-:W-:Y:S08]  /*12780*/  HMMA.16816.F32.BF16 R12, R152.reuse, R136, R12 ;  /* 0x00000088980c723c */ /* 0x044ff0000004180c */
[C---:B------:R-:W-:Y:S01]  /*12790*/  HMMA.16816.F32.BF16 R16, R152.reuse, R138, R16 ;  /* 0x0000008a9810723c */ /* 0x040fe20000041810 */
[----:B------:R-:W1:Y:S07]  /*127a0*/  LDSM.16.M88.4 R136, [R193+0x10900] ;  /* 0x01090000c188783b */ /* 0x000e6e0000000200 */
[C---:B----4-:R-:W-:Y:S08]  /*127b0*/  HMMA.16816.F32.BF16 R20, R152.reuse, R160, R20 ;  /* 0x000000a09814723c */ /* 0x050ff00000041814 */
[C---:B------:R-:W-:Y:S08]  /*127c0*/  HMMA.16816.F32.BF16 R24, R152.reuse, R162, R24 ;  /* 0x000000a29818723c */ /* 0x040ff00000041818 */
[C---:B-----5:R-:W-:Y:S08]  /*127d0*/  HMMA.16816.F32.BF16 R28, R152.reuse, R164, R28 ;  /* 0x000000a4981c723c */ /* 0x060ff0000004181c */
        /* <DEDUP_REMOVED lines=25> */
[----:B------:R-:W2:Y:S01]  /*12970*/  MUFU.TANH R141, R141 ;  /* 0x0000008d008d7308 */ /* 0x000ea20000002400 */
[C---:B---3--:R-:W-:Y:S01]  /*12980*/  HMMA.16816.F32.BF16 R20, R168.reuse, R4, R20 ;  /* 0x00000004a814723c */ /* 0x048fe20000041814 */
[----:B-----5:R-:W3:Y:S08]  /*12990*/  LDSM.16.M88.4 R8, [R193+0x11900] ;  /* 0x01190000c108783b */ /* 0x020ef00000000200 */
[----:B------:R-:W2:Y:S01]  /*129a0*/  MUFU.TANH R0, R0 ;  /* 0x0000000000007308 */ /* 0x000ea20000002400 */
[C---:B------:R-:W-:Y:S02]  /*129b0*/  HMMA.16816.F32.BF16 R24, R168.reuse, R6, R24 ;  /* 0x00000006a818723c */ /* 0x040fe40000041818 */
[----:B-1----:R-:W-:Y:S01]  /*129c0*/  LOP3.LUT R14, RZ, c[0x0][0x324], RZ, 0x33, !PT ;  /* 0x0000c900ff0e7a12 */ /* 0x002fe200078e33ff */
[----:B------:R-:W-:Y:S02]  /*129d0*/  FMUL.FTZ R5, R18, c[0x0][0x320] ;  /* 0x0000c80012057a20 */ /* 0x000fe40000410000 */
[----:B------:R-:W-:Y:S04]  /*129e0*/  FMUL.FTZ R4, R19, c[0x0][0x320] ;  /* 0x0000c80013047a20 */ /* 0x000fe80000410000 */
[----:B------:R-:W1:Y:S05]  /*129f0*/  MUFU.TANH R2, R2 ;  /* 0x0000000200027308 */ /* 0x000e6a0000002400 */
        /* <DEDUP_REMOVED lines=9> */
[----:B------:R-:W-:Y:S01]  /*12a90*/  FMUL.FTZ R27, R27, c[0x0][0x320] ;  /* 0x0000c8001b1b7a20 */ /* 0x000fe20000410000 */
[C---:B---3--:R-:W-:Y:S08]  /*12aa0*/  HMMA.16816.F32.BF16 R28, R168.reuse, R8, R28 ;  /* 0x00000008a81c723c */ /* 0x048ff0000004181c */
[----:B------:R-:W3:Y:S01]  /*12ab0*/  MUFU.TANH R165, R165 ;  /* 0x000000a500a57308 */ /* 0x000ee20000002400 */
[----:B------:R-:W-:Y:S01]  /*12ac0*/  IADD3 R8, R209, R227, R218 ;  /* 0x000000e3d1087210 */ /* 0x000fe20007ffe0da */
[----:B------:R-:W-:Y:S04]  /*12ad0*/  HMMA.16816.F32.BF16 R32, R168, R10, R32 ;  /* 0x0000000aa820723c */ /* 0x000fe80000041820 */
[----:B------:R-:W-:Y:S03]  /*12ae0*/  @P2 IMAD.HI.U32 R7, R8, c[0x0][0x2c8], RZ ;  /* 0x0000b20008072a27 */ /* 0x000fe600078e00ff */
[----:B------:R-:W-:Y:S01]  /*12af0*/  SHF.L.U32 R10, R195, 0x6, RZ ;  /* 0x00000006c30a7819 */ /* 0x000fe200000006ff */
[----:B------:R-:W1:Y:S01]  /*12b00*/  MUFU.TANH R12, R12 ;  /* 0x0000000c000c7308 */ /* 0x000e620000002400 */
[----:B------:R-:W-:Y:S03]  /*12b10*/  @P2 SHF.R.U32.HI R8, RZ, c[0x0][0x2cc], R7 ;  /* 0x0000b300ff082a19 */ /* 0x000fe60000011607 */
[----:B------:R-:W-:Y:S02]  /*12b20*/  IADD3 R7, -R219, 0x1, -R10 ;  /* 0x00000001db077810 */ /* 0x000fe40007ffe90a */
[----:B------:R-:W5:Y:S01]  /*12b30*/  SHFL.IDX PT, R9, R8, RZ, 0x1c1f ;  /* 0x001c1fff08097589 */ /* 0x000f6200000e0000 */
[----:B------:R-:W-:Y:S01]  /*12b40*/  FMUL.FTZ R163, R28, c[0x0][0x320] ;  /* 0x0000c8001ca37a20 */ /* 0x000fe20000410000 */
[----:B------:R-:W-:Y:S02]  /*12b50*/  IADD3 R7, -R206, R7, R199 ;  /* 0x00000007ce077210 */ /* 0x000fe40007ffe1c7 */
[----:B------:R-:W1:Y:S01]  /*12b60*/  MUFU.TANH R143, R143 ;  /* 0x0000008f008f7308 */ /* 0x000e620000002400 */
[----:B------:R-:W-:Y:S02]  /*12b70*/  FMUL.FTZ R29, R29, c[0x0][0x320] ;  /* 0x0000c8001d1d7a20 */ /* 0x000fe40000410000 */
[----:B------:R-:W-:Y:S01]  /*12b80*/  FMUL.FTZ R30, R30, c[0x0][0x320] ;  /* 0x0000c8001e1e7a20 */ /* 0x000fe20000410000 */
[----:B------:R-:W-:Y:S01]  /*12b90*/  IADD3 R15, R7, c[0x0][0x328], RZ ;  /* 0x0000ca00070f7a10 */ /* 0x000fe20007ffe0ff */
[----:B------:R-:W-:Y:S02]  /*12ba0*/  FMUL.FTZ R31, R31, c[0x0][0x320] ;  /* 0x0000c8001f1f7a20 */ /* 0x000fe40000410000 */
[----:B------:R-:W-:Y:S02]  /*12bb0*/  FMUL.FTZ R149, R32, c[0x0][0x320] ;  /* 0x0000c80020957a20 */ /* 0x000fe40000410000 */
[----:B------:R-:W-:Y:S01]  /*12bc0*/  FMUL.FTZ R33, R33, c[0x0][0x320] ;  /* 0x0000c80021217a20 */ /* 0x000fe20000410000 */
[----:B------:R-:W1:Y:S01]  /*12bd0*/  MUFU.TANH R13, R13 ;  /* 0x0000000d000d7308 */ /* 0x000e620000002400 */
[----:B------:R-:W-:Y:S02]  /*12be0*/  FMUL.FTZ R34, R34, c[0x0][0x320] ;  /* 0x0000c80022227a20 */ /* 0x000fe40000410000 */
[----:B------:R-:W-:Y:S02]  /*12bf0*/  FMUL.FTZ R35, R35, c[0x0][0x320] ;  /* 0x0000c80023237a20 */ /* 0x000fe40000410000 */
[----:B------:R-:W-:Y:S05]  /*12c00*/  IMAD.IADD R14, R14, 0x1, R7 ;  /* 0x000000010e0e7824 */ /* 0x000fea00078e0207 */
[----:B------:R-:W1:Y:S01]  /*12c10*/  MUFU.TANH R5, R5 ;  /* 0x0000000500057308 */ /* 0x000e620000002400 */
[----:B-----5:R-:W-:Y:S01]  /*12c20*/  IADD3 R17, R15, R9, RZ ;  /* 0x000000090f117210 */ /* 0x020fe20007ffe0ff */
[----:B------:R-:W-:Y:S08]  /*12c30*/  IMAD.IADD R16, R14, 0x1, R9 ;  /* 0x000000010e107824 */ /* 0x000ff000078e0209 */
[----:B------:R-:W1:Y:S10]  /*12c40*/  MUFU.TANH R4, R4 ;  /* 0x0000000400047308 */ /* 0x000e740000002400 */
[----:B------:R-:W1:Y:S10]  /*12c50*/  MUFU.TANH R173, R173 ;  /* 0x000000ad00ad7308 */ /* 0x000e740000002400 */
[----:B------:R1:W1:Y:S10]  /*12c60*/  MUFU.TANH R177, R21 ;  /* 0x0000001500b17308 */ /* 0x0002740000002400 */
[----:B------:R1:W1:Y:S10]  /*12c70*/  MUFU.TANH R180, R22 ;  /* 0x0000001600b47308 */ /* 0x0002740000002400 */
[----:B------:R1:W1:Y:S10]  /*12c80*/  MUFU.TANH R178, R23 ;  /* 0x0000001700b27308 */ /* 0x0002740000002400 */
[----:B------:R-:W1:Y:S10]  /*12c90*/  MUFU.TANH R175, R175 ;  /* 0x000000af00af7308 */ /* 0x000e740000002400 */
[----:B------:R-:W1:Y:S10]  /*12ca0*/  MUFU.TANH R6, R6 ;  /* 0x0000000600067308 */ /* 0x000e740000002400 */
        /* <DEDUP_REMOVED lines=22> */
.L_x_1022:
[----:B------:R-:W-:Y:S04]  /*12e10*/  MOV R7, c[0x0][0x32c] ;  /* 0x0000cb0000077a02 */ /* 0x000fe80000000f00 */
[----:B------:R-:W-:-:S13]  /*12e20*/  ISETP.NE.AND P0, PT, R7, 0x1, PT ;  /* 0x000000010700780c */ /* 0x000fda0003f05270 */
[----:B------:R-:W-:Y:S05]  /*12e30*/  @P0 IMAD.HI.U32 R7, R9, c[0x0][0x330], RZ ;  /* 0x0000cc0009070a27 */ /* 0x000fea00078e00ff */
[----:B------:R-:W-:Y:S02]  /*12e40*/  @P0 SHF.R.U32.HI R9, RZ, c[0x0][0x334], R7 ;  /* 0x0000cd00ff090a19 */ /* 0x000fe40000011607 */
.L_x_1023:
[----:B------:R-:W-:Y:S05]  /*12e50*/  BSYNC B0 ;  /* 0x0000000000007941 */ /* 0x000fea0003800000 */
.L_x_1021:
[----:B------:R-:W-:Y:S04]  /*12e60*/  IMAD R18, R9, c[0x0][0x32c], -R10 ;  /* 0x0000cb0009127a24 */ /* 0x000fe800078e0a0a */
[----:B------:R-:W-:Y:S05]  /*12e70*/  IMAD.IADD R7, R18, 0x1, -R219 ;  /* 0x0000000112077824 */ /* 0x000fea00078e0adb */
[----:B------:R-:W-:Y:S02]  /*12e80*/  IADD3 R18, R7, c[0x0][0x32c], RZ ;  /* 0x0000cb0007127a10 */ /* 0x000fe40007ffe0ff */
[----:B------:R-:W-:Y:S02]  /*12e90*/  IMNMX R16, R16, R7, !PT ;  /* 0x0000000710107217 */ /* 0x000fe40007800200 */
[----:B------:R-:W-:Y:S02]  /*12ea0*/  IMNMX R17, R17, R18, PT ;  /* 0x0000001211117217 */ /* 0x000fe40003800200 */
.L_x_1020:
[----:B--234-:R-:W-:Y:S01]  /*12eb0*/  ISETP.GT.AND P2, PT, R195, -0x1, PT ;  /* 0xffffffffc300780c */ /* 0x01cfe20003f44270 */
[----:B------:R-:W2:Y:S03]  /*12ec0*/  SHFL.IDX PT, R8, R8, 0x1, 0x1c1f ;  /* 0x003c1f0008087f89 */ /* 0x000ea600000e0000 */
[----:B------:R-:W-:Y:S04]  /*12ed0*/  ISETP.GT.AND P0, PT, R16, RZ, P2 ;  /* 0x000000ff1000720c */ /* 0x000fe80001704270 */
[C---:B------:R-:W-:Y:S04]  /*12ee0*/  ISETP.LT.OR P0, PT, R17.reuse, 0x1, P0 ;  /* 0x000000011100780c */ /* 0x040fe80000701670 */
[----:B------:R-:W-:Y:S02]  /*12ef0*/  FSEL R11, R140, -INF , !P0 ;  /* 0xff8000008c0b7808 */ /* 0x000fe40004000000 */
[C---:B------:R-:W-:Y:S04]  /*12f00*/  ISETP.GT.AND P0, PT, R16.reuse, 0x1, P2 ;  /* 0x000000011000780c */ /* 0x040fe80001704270 */
        /* <DEDUP_REMOVED lines=58> */
.L_x_1026:
[----:B------:R-:W-:Y:S04]  /*132b0*/  MOV R6, c[0x0][0x32c] ;  /* 0x0000cb0000067a02 */ /* 0x000fe80000000f00 */
[----:B------:R-:W-:-:S13]  /*132c0*/  ISETP.NE.AND P0, PT, R6, 0x1, PT ;  /* 0x000000010600780c */ /* 0x000fda0003f05270 */
[----:B------:R-:W-:Y:S05]  /*132d0*/  @P0 IMAD.HI.U32 R6, R13, c[0x0][0x330], RZ ;  /* 0x0000cc000d060a27 */ /* 0x000fea00078e00ff */
[----:B------:R-:W-:Y:S02]  /*132e0*/  @P0 SHF.R.U32.HI R13, RZ, c[0x0][0x334], R6 ;  /* 0x0000cd00ff0d0a19 */ /* 0x000fe40000011606 */
.L_x_1027:
[----:B------:R-:W-:Y:S05]  /*132f0*/  BSYNC B0 ;  /* 0x0000000000007941 */ /* 0x000fea0003800000 */
.L_x_1025:
[----:B------:R-:W-:Y:S04]  /*13300*/  IMAD R10, R13, c[0x0][0x32c], -R10 ;  /* 0x0000cb000d0a7a24 */ /* 0x000fe800078e0a0a */
[----:B------:R-:W-:Y:S05]  /*13310*/  IMAD.IADD R13, R10, 0x1, -R219 ;  /* 0x000000010a0d7824 */ /* 0x000fea00078e0adb */
[----:B------:R-:W-:Y:S02]  /*13320*/  IADD3 R6, R13, c[0x0][0x32c], RZ ;  /* 0x0000cb000d067a10 */ /* 0x000fe40007ffe0ff */
[----:B------:R-:W-:Y:S02]  /*13330*/  IMNMX R14, R14, R13, !PT ;  /* 0x0000000d0e0e7217 */ /* 0x000fe40007800200 */
[----:B------:R-:W-:Y:S02]  /*13340*/  IMNMX R15, R15, R6, PT ;  /* 0x000000060f0f7217 */ /* 0x000fe40003800200 */
.L_x_1024:
[C---:B------:R-:W-:Y:S01]  /*13350*/  ISETP.GT.AND P0, PT, R14.reuse, RZ, P2 ;  /* 0x000000ff0e00720c */ /* 0x040fe20001704270 */
[----:B------:R-:W-:Y:S04]  /*13360*/  DEPBAR.LE SB0, 0x2 ;  /* 0x000080800000791a */ /* 0x000fe80000000000 */
[----:B------:R-:W-:Y:S01]  /*13370*/  BAR.SYNC.DEFER_BLOCKING 0x0 ;  /* 0x0000000000007b1d */ /* 0x000fe20000010000 */
[----:B------:R-:W-:Y:S02]  /*13380*/  ISETP.LT.OR P0, PT, R15, 0x1, P0 ;  /* 0x000000010f00780c */ /* 0x000fe40000701670 */
[----:B------:R-:W-:Y:S02]  /*13390*/  ISETP.GT.AND P1, PT, R14, 0x38, P2 ;  /* 0x000000380e00780c */ /* 0x000fe40001724270 */
        /* <DEDUP_REMOVED lines=53> */
[----:B------:R-:W-:Y:S02]  /*136f0*/  FMNMX.FTZ R13, R140, R13, !PT ;  /* 0x0000000d8c0d7209 */ /* 0x000fe40007810000 */
[----:B------:R-:W-:Y:S02]  /*13700*/  ISETP.LT.OR P0, PT, R15, 0x2a, P0 ;  /* 0x0000002a0f00780c */ /* 0x000fe40000701670 */
[----:B------:R-:W-:Y:S02]  /*13710*/  FMNMX.FTZ R2, R149, R2, !PT ;  /* 0x0000000295027209 */ /* 0x000fe40007810000 */
[----:B------:R-:W-:Y:S02]  /*13720*/  FSEL R174, R174, -INF , !P0 ;  /* 0xff800000aeae7808 */ /* 0x000fe40004000000 */
[----:B------:R-:W-:Y:S02]  /*13730*/  ISETP.GT.AND P0, PT, R14, 0x30, P2 ;  /* 0x000000300e00780c */ /* 0x000fe40001704270 */
[----:B------:R-:W-:Y:S02]  /*13740*/  FMNMX.FTZ R13, R180, R13, !PT ;  /* 0x0000000db40d7209 */ /* 0x000fe40007810000 */
[----:B------:R-:W-:Y:S02]  /*13750*/  FMNMX.FTZ R0, R147, R2, !PT ;  /* 0x0000000293007209 */ /* 0x000fe40007810000 */
[C---:B------:R-:W-:Y:S02]  /*13760*/  ISETP.LT.OR P0, PT, R15.reuse, 0x31, P0 ;  /* 0x000000310f00780c */ /* 0x040fe40000701670 */
[----:B------:R-:W-:Y:S01]  /*13770*/  FMNMX.FTZ R13, R178, R13, !PT ;  /* 0x0000000db20d7209 */ /* 0x000fe20007810000 */
[----:B------:R-:W1:Y:S01]  /*13780*/  SHFL.BFLY PT, R5, R0, 0x2, 0x1f ;  /* 0x0c401f0000057f89 */ /* 0x000e6200000e0000 */
        /* <DEDUP_REMOVED lines=8> */
[C---:B------:R-:W-:Y:S02]  /*13810*/  ISETP.LT.OR P1, PT, R15.reuse, 0x39, P1 ;  /* 0x000000390f00780c */ /* 0x040fe40000f21670 */
[----:B------:R-:W-:Y:S02]  /*13820*/  FMNMX.FTZ R13, R148, R13, !PT ;  /* 0x0000000d940d7209 */ /* 0x000fe40007810000 */
[----:B------:R-:W-:Y:S02]  /*13830*/  FSEL R146, R146, -INF , !P1 ;  /* 0xff80000092927808 */ /* 0x000fe40004800000 */
[----:B------:R-:W-:Y:S02]  /*13840*/  ISETP.LT.OR P0, PT, R15, 0x3a, P0 ;  /* 0x0000003a0f00780c */ /* 0x000fe40000701670 */
[----:B------:R-:W-:Y:S02]  /*13850*/  FMNMX.FTZ R17, R146, R13, !PT ;  /* 0x0000000d92117209 */ /* 0x000fe40007810000 */
[----:B------:R-:W-:Y:S02]  /*13860*/  FSEL R144, R144, -INF , !P0 ;  /* 0xff80000090907808 */ /* 0x000fe40004000000 */
[----:B-1----:R-:W-:Y:S02]  /*13870*/  FMNMX.FTZ R5, R0, R5, !PT ;  /* 0x0000000500057209 */ /* 0x002fe40007810000 */
[----:B------:R-:W-:Y:S02]  /*13880*/  FMNMX.FTZ R15, R144, R17, !PT ;  /* 0x00000011900f7209 */ /* 0x000fe40007810000 */
[----:B------:R-:W-:Y:S01]  /*13890*/  IADD3 R154, R186, R135, RZ ;  /* 0x00000087ba9a7210 */ /* 0x000fe20007ffe0ff */
[----:B------:R-:W1:Y:S01]  /*138a0*/  SHFL.BFLY PT, R2, R5, 0x1, 0x1f ;  /* 0x0c201f0005027f89 */ /* 0x000e6200000e0000 */
[----:B------:R-:W-:Y:S02]  /*138b0*/  IADD3 R193, R195, -0x2, RZ ;  /* 0xfffffffec3c17810 */ /* 0x000fe40007ffe0ff */
[----:B------:R-:W-:Y:S05]  /*138c0*/  IADD3 R152, R191, R154, RZ ;  /* 0x0000009abf987210 */ /* 0x000fea0007ffe0ff */
[----:B------:R-:W2:Y:S08]  /*138d0*/  SHFL.BFLY PT, R0, R15, 0x2, 0x1f ;  /* 0x0c401f000f007f89 */ /* 0x000eb000000e0000 */
[----:B------:R-:W-:Y:S01]  /*138e0*/  LDSM.16.MT88.4 R20, [R152+0x100] ;  /* 0x000100009814783b */ /* 0x000fe20000004200 */
        /* <DEDUP_REMOVED lines=21> */
[--C-:B------:R-:W-:Y:S01]  /*13a40*/  FFMA.FTZ R173, R173, c[0x0][0x2d0], -R164.reuse ;  /* 0x0000b400adad7a23 */ /* 0x100fe200000108a4 */
[----:B------:R-:W1:Y:S01]  /*13a50*/  LDSM.16.MT88.4 R12, [R154+0x100] ;  /* 0x000100009a0c783b */ /* 0x000e620000004200 */
[--C-:B------:R-:W-:Y:S01]  /*13a60*/  FFMA.FTZ R182, R177, c[0x0][0x2d0], -R164.reuse ;  /* 0x0000b400b1b67a23 */ /* 0x100fe200000108a4 */
[C---:B------:R-:W-:Y:S01]  /*13a70*/  FSETP.NEU.FTZ.AND P0, PT, R0.reuse, -INF , PT ;  /* 0xff8000000000780b */ /* 0x040fe20003f1d000 */
[C---:B------:R-:W-:Y:S03]  /*13a80*/  FMUL.FTZ R145, R0.reuse, c[0x0][0x2d0] ;  /* 0x0000b40000917a20 */ /* 0x040fe60000410000 */
[----:B------:R-:W-:Y:S01]  /*13a90*/  MUFU.EX2 R153, R153 ;  /* 0x0000009900997308 */ /* 0x000fe20000000800 */
[----:B------:R-:W-:Y:S01]  /*13aa0*/  FSEL R4, R0, RZ, P0 ;  /* 0x000000ff00047208 */ /* 0x000fe20000000000 */
[--C-:B------:R-:W-:Y:S01]  /*13ab0*/  FFMA.FTZ R175, R175, c[0x0][0x2d0], -R164.reuse ;  /* 0x0000b400afaf7a23 */ /* 0x100fe200000108a4 */
[----:B------:R-:W-:Y:S01]  /*13ac0*/  FSEL R145, R145, RZ, P0 ;  /* 0x000000ff91917208 */ /* 0x000fe20000000000 */
[--C-:B------:R-:W-:Y:S01]  /*13ad0*/  FFMA.FTZ R196, R171, c[0x0][0x2d0], -R164.reuse ;  /* 0x0000b400abc47a23 */ /* 0x100fe200000108a4 */
[----:B------:R-:W-:Y:S01]  /*13ae0*/  ISETP.GE.AND P0, PT, R193, R198, PT ;  /* 0x000000c6c100720c */ /* 0x000fe20003f06270 */
[----:B------:R-:W-:Y:S02]  /*13af0*/  FADD.FTZ R4, -R4, R3 ;  /* 0x0000000304047221 */ /* 0x000fe40000010100 */
[--C-:B------:R-:W-:Y:S02]  /*13b00*/  FFMA.FTZ R162, R8, c[0x0][0x2d0], -R145.reuse ;  /* 0x0000b40008a27a23 */ /* 0x100fe40000010891 */
[--C-:B------:R-:W-:Y:S01]  /*13b10*/  FFMA.FTZ R159, R6, c[0x0][0x2d0], -R145.reuse ;  /* 0x0000b400069f7a23 */ /* 0x100fe20000010891 */
[----:B------:R-:W3:Y:S01]  /*13b20*/  MUFU.EX2 R156, R156 ;  /* 0x0000009c009c7308 */ /* 0x000ee20000000800 */
[--C-:B------:R-:W-:Y:S01]  /*13b30*/  FFMA.FTZ R155, R134, c[0x0][0x2d0], -R145.reuse ;  /* 0x0000b400869b7a23 */ /* 0x100fe20000010891 */
[----:B------:R-:W-:Y:S01]  /*13b40*/  IADD3 R134, R135, R184, RZ ;  /* 0x000000b887867210 */ /* 0x000fe20007ffe0ff */
[--C-:B------:R-:W-:Y:S01]  /*13b50*/  FFMA.FTZ R160, R136, c[0x0][0x2d0], -R145.reuse ;  /* 0x0000b40088a07a23 */ /* 0x100fe20000010891 */
[----:B--2---:R-:W-:Y:S01]  /*13b60*/  F2FP.BF16.PACK_AB R136, R157, R158 ;  /* 0x0000009e9d88723e */ /* 0x004fe200000010ff */
[----:B------:R-:W-:Y:S01]  /*13b70*/  FMUL.FTZ R3, R4, c[0x0][0x2d0] ;  /* 0x0000b40004037a20 */ /* 0x000fe20000410000 */
[----:B------:R-:W-:Y:S01]  /*13b80*/  IADD3 R135, R191, R134, RZ ;  /* 0x00000086bf877210 */ /* 0x000fe20007ffe0ff */
[----:B------:R-:W2:Y:S01]  /*13b90*/  LDSM.16.MT88.4 R28, [R134+0x100] ;  /* 0x00010000861c783b */ /* 0x000ea20000004200 */
[--C-:B------:R-:W-:Y:S02]  /*13ba0*/  FFMA.FTZ R169, R142, c[0x0][0x2d0], -R145.reuse ;  /* 0x0000b4008ea97a23 */ /* 0x100fe40000010891 */
[----:B------:R-:W4:Y:S01]  /*13bb0*/  MUFU.EX2 R132, R132 ;  /* 0x0000008400847308 */ /* 0x000f220000000800 */
[--C-:B------:R-:W-:Y:S02]  /*13bc0*/  FFMA.FTZ R181, R148, c[0x0][0x2d0], -R145.reuse ;  /* 0x0000b40094b57a23 */ /* 0x100fe40000010891 */
[--C-:B------:R-:W-:Y:S02]  /*13bd0*/  FFMA.FTZ R183, R146, c[0x0][0x2d0], -R145.reuse ;  /* 0x0000b40092b77a23 */ /* 0x100fe40000010891 */
[--C-:B------:R-:W-:Y:S02]  /*13be0*/  FFMA.FTZ R167, R172, c[0x0][0x2d0], -R145.reuse ;  /* 0x0000b400aca77a23 */ /* 0x100fe40000010891 */
[--C-:B------:R-:W-:Y:S02]  /*13bf0*/  FFMA.FTZ R172, R140, c[0x0][0x2d0], -R145.reuse ;  /* 0x0000b4008cac7a23 */ /* 0x100fe40000010891 */
[----:B------:R-:W-:Y:S01]  /*13c00*/  LDSM.16.MT88.4 R140, [R134+0x2900] ;  /* 0x00290000868c783b */ /* 0x000fe20000004200 */
[----:B------:R-:W5:Y:S01]  /*13c10*/  MUFU.EX2 R3, R3 ;  /* 0x0000000300037308 */ /* 0x000f620000000800 */
[--C-:B------:R-:W-:Y:S02]  /*13c20*/  FFMA.FTZ R170, R170, c[0x0][0x2d0], -R145.reuse ;  /* 0x0000b400aaaa7a23 */ /* 0x100fe40000010891 */
[--C-:B------:R-:W-:Y:S01]  /*13c30*/  FFMA.FTZ R171, R180, c[0x0][0x2d0], -R145.reuse ;  /* 0x0000b400b4ab7a23 */ /* 0x100fe20000010891 */
[----:B---3--:R-:W-:Y:S01]  /*13c40*/  F2FP.BF16.PACK_AB R138, R156, R153 ;  /* 0x000000999c8a723e */ /* 0x008fe200000010ff */
[--C-:B------:R-:W-:Y:S02]  /*13c50*/  FFMA.FTZ R180, R150, c[0x0][0x2d0], -R145.reuse ;  /* 0x0000b40096b47a23 */ /* 0x100fe40000010891 */
[--C-:B------:R-:W-:Y:S02]  /*13c60*/  FFMA.FTZ R178, R178, c[0x0][0x2d0], -R145.reuse ;  /* 0x0000b400b2b27a23 */ /* 0x100fe40000010891 */
[--C-:B------:R-:W-:Y:S01]  /*13c70*/  FFMA.FTZ R176, R176, c[0x0][0x2d0], -R145.reuse ;  /* 0x0000b400b0b07a23 */ /* 0x100fe20000010891 */
[----:B------:R-:W-:Y:S01]  /*13c80*/  MUFU.EX2 R162, R162 ;  /* 0x000000a200a27308 */ /* 0x000fe20000000800 */
[--C-:B------:R-:W-:Y:S02]  /*13c90*/  FFMA.FTZ R177, R174, c[0x0][0x2d0], -R145.reuse ;  /* 0x0000b400aeb17a23 */ /* 0x100fe40000010891 */
[--C-:B------:R-:W-:Y:S02]  /*13ca0*/  FFMA.FTZ R174, R151, c[0x0][0x2d0], -R164.reuse ;  /* 0x0000b40097ae7a23 */ /* 0x100fe400000108a4 */
[C---:B----4-:R-:W-:Y:S01]  /*13cb0*/  FMUL.FTZ R4, R132.reuse, R128 ;  /* 0x0000008084047220 */ /* 0x050fe20000410000 */
[----:B------:R-:W-:Y:S01]  /*13cc0*/  LDSM.16.MT88.4 R148, [R154+0x3900] ;  /* 0x003900009a94783b */ /* 0x000fe20000004200 */
[C---:B------:R-:W-:Y:S02]  /*13cd0*/  FMUL.FTZ R5, R132.reuse, R129 ;  /* 0x0000008184057220 */ /* 0x040fe40000410000 */
[C---:B------:R-:W-:Y:S01]  /*13ce0*/  FMUL.FTZ R8, R132.reuse, R124 ;  /* 0x0000007c84087220 */ /* 0x040fe20000410000 */
[----:B------:R-:W3:Y:S01]  /*13cf0*/  MUFU.EX2 R159, R159 ;  /* 0x0000009f009f7308 */ /* 0x000ee20000000800 */
[C---:B------:R-:W-:Y:S02]  /*13d00*/  FMUL.FTZ R9, R132.reuse, R125 ;  /* 0x0000007d84097220 */ /* 0x040fe40000410000 */
[C---:B------:R-:W-:Y:S02]  /*13d10*/  FMUL.FTZ R16, R132.reuse, R116 ;  /* 0x0000007484107220 */ /* 0x040fe40000410000 */
        /* <DEDUP_REMOVED lines=13> */
[----:B------:R-:W-:Y:S01]  /*13df0*/  FMUL.FTZ R26, R3, R110 ;  /* 0x0000006e031a7220 */ /* 0x000fe20000410000 */
[----:B---3--:R-:W-:Y:S01]  /*13e00*/  F2FP.BF16.PACK_AB R137, R159, R162 ;  /* 0x000000a29f89723e */ /* 0x008fe200000010ff */
[C---:B------:R-:W-:Y:S02]  /*13e10*/  FMUL.FTZ R27, R3.reuse, R111 ;  /* 0x0000006f031b7220 */ /* 0x040fe40000410000 */
[C---:B------:R-:W-:Y:S02]  /*13e20*/  FMUL.FTZ R32, R132.reuse, R100 ;  /* 0x0000006484207220 */ /* 0x040fe40000410000 */
[----:B------:R-:W-:Y:S01]  /*13e30*/  FMUL.FTZ R33, R132, R101 ;  /* 0x0000006584217220 */ /* 0x000fe20000410000 */
[----:B------:R-:W-:Y:S01]  /*13e40*/  LDSM.16.MT88.4 R108, [R135+0x2100] ;  /* 0x00210000876c783b */ /* 0x000fe20000004200 */
[C---:B------:R-:W-:Y:S01]  /*13e50*/  FMUL.FTZ R34, R3.reuse, R102 ;  /* 0x0000006603227220 */ /* 0x040fe20000410000 */
[----:B------:R-:W-:Y:S01]  /*13e60*/  MUFU.EX2 R161, R161 ;  /* 0x000000a100a17308 */ /* 0x000fe20000000800 */
[C---:B------:R-:W-:Y:S02]  /*13e70*/  FMUL.FTZ R35, R3.reuse, R103 ;  /* 0x0000006703237220 */ /* 0x040fe40000410000 */
[----:B------:R-:W-:Y:S02]  /*13e80*/  FFMA.FTZ R145, R144, c[0x0][0x2d0], -R145 ;  /* 0x0000b40090917a23 */ /* 0x000fe40000010891 */
[C---:B------:R-:W-:Y:S01]  /*13e90*/  FMUL.FTZ R38, R3.reuse, R38 ;  /* 0x0000002603267220 */ /* 0x040fe20000410000 */
[----:B------:R-:W-:Y:S01]  /*13ea0*/  LDSM.16.MT88.4 R100, [R134+0x2100] ;  /* 0x002100008664783b */ /* 0x000fe20000004200 */
[C---:B------:R-:W-:Y:S02]  /*13eb0*/  FMUL.FTZ R36, R132.reuse, R36 ;  /* 0x0000002484247220 */ /* 0x040fe40000410000 */
[C---:B------:R-:W-:Y:S01]  /*13ec0*/  FMUL.FTZ R39, R3.reuse, R39 ;  /* 0x0000002703277220 */ /* 0x040fe20000410000 */
[----:B------:R-:W-:Y:S01]  /*13ed0*/  MUFU.EX2 R226, R145 ;  /* 0x0000009100e27308 */ /* 0x000fe20000000800 */
[----:B------:R-:W-:Y:S01]  /*13ee0*/  FMUL.FTZ R37, R132, R37 ;  /* 0x0000002584257220 */ /* 0x000fe20000410000 */
[----:B----4-:R-:W-:Y:S01]  /*13ef0*/  F2FP.BF16.PACK_AB R139, R160, R155 ;  /* 0x0000009ba08b723e */ /* 0x010fe200000010ff */
[C---:B------:R-:W-:Y:S01]  /*13f00*/  FMUL.FTZ R42, R3.reuse, R42 ;  /* 0x0000002a032a7220 */ /* 0x040fe20000410000 */
[----:B------:R-:W-:Y:S01]  /*13f10*/  LDSM.16.MT88.4 R124, [R154+0x2900] ;  /* 0x002900009a7c783b */ /* 0x000fe20000004200 */
[C---:B------:R-:W-:Y:S02]  /*13f20*/  FMUL.FTZ R40, R132.reuse, R40 ;  /* 0x0000002884287220 */ /* 0x040fe40000410000 */
[C---:B------:R-:W-:Y:S02]  /*13f30*/  FMUL.FTZ R43, R3.reuse, R43 ;  /* 0x0000002b032b7220 */ /* 0x040fe40000410000 */
[C---:B-1----:R-:W-:Y:S01]  /*13f40*/  HMMA.16816.F32.BF16 R4, R136.reuse, R12, R4 ;  /* 0x0000000c8804723c */ /* 0x042fe20000041804 */
        /* <DEDUP_REMOVED lines=10> */
[----:B------:R-:W3:Y:S01]  /*13ff0*/  LDSM.16.MT88.4 R120, [R135+0x100] ;  /* 0x000100008778783b */ /* 0x000ee20000004200 */
[C---:B------:R-:W-:Y:S02]  /*14000*/  FMUL.FTZ R47, R3.reuse, R47 ;  /* 0x0000002f032f7220 */ /* 0x040fe40000410000 */
[C---:B------:R-:W-:Y:S02]  /*14010*/  FMUL.FTZ R44, R132.reuse, R44 ;  /* 0x0000002c842c7220 */ /* 0x040fe40000410000 */
[C---:B------:R-:W-:Y:S03]  /*14020*/  HMMA.16816.F32.BF16 R12, R136.reuse, R20, R12 ;  /* 0x00000014880c723c */ /* 0x040fe6000004180c */
[C---:B------:R-:W-:Y:S01]  /*14030*/  FMUL.FTZ R50, R3.reuse, R50 ;  /* 0x0000003203327220 */ /* 0x040fe20000410000 */
[----:B------:R-:W-:Y:S01]  /*14040*/  MUFU.EX2 R167, R167 ;  /* 0x000000a700a77308 */ /* 0x000fe20000000800 */
[C---:B------:R-:W-:Y:S02]  /*14050*/  FMUL.FTZ R45, R132.reuse, R45 ;  /* 0x0000002d842d7220 */ /* 0x040fe40000410000 */
[C---:B------:R-:W-:Y:S01]  /*14060*/  FMUL.FTZ R20, R132.reuse, R112 ;  /* 0x0000007084147220 */ /* 0x040fe20000410000 */
[C---:B------:R-:W-:Y:S04]  /*14070*/  HMMA.16816.F32.BF16 R16, R136.reuse, R22, R16 ;  /* 0x000000168810723c */ /* 0x040fe80000041810 */
[C---:B------:R-:W-:Y:S02]  /*14080*/  FMUL.FTZ R21, R132.reuse, R113 ;  /* 0x0000007184157220 */ /* 0x040fe40000410000 */
[C---:B------:R-:W-:Y:S01]  /*14090*/  FMUL.FTZ R51, R3.reuse, R51 ;  /* 0x0000003303337220 */ /* 0x040fe20000410000 */
[----:B------:R-:W4:Y:S01]  /*140a0*/  MUFU.EX2 R170, R170 ;  /* 0x000000aa00aa7308 */ /* 0x000f220000000800 */
[C---:B------:R-:W-:Y:S04]  /*140b0*/  FMUL.FTZ R22, R3.reuse, R114 ;  /* 0x0000007203167220 */ /* 0x040fe80000410000 */
[C---:B------:R-:W-:Y:S02]  /*140c0*/  FMUL.FTZ R23, R3.reuse, R115 ;  /* 0x0000007303177220 */ /* 0x040fe40000410000 */
[----:B------:R-:W5:Y:S01]  /*140d0*/  LDSM.16.MT88.4 R112, [R154+0x2100] ;  /* 0x002100009a70783b */ /* 0x000f620000004200 */
        /* <DEDUP_REMOVED lines=8> */
[----:B------:R-:W2:Y:S03]  /*14160*/  MUFU.EX2 R172, R172 ;  /* 0x000000ac00ac7308 */ /* 0x000ea60000000800 */
        /* <DEDUP_REMOVED lines=8> */
[C---:B---3--:R-:W-:Y:S02]  /*141f0*/  HMMA.16816.F32.BF16 R28, R136.reuse, R120, R28 ;  /* 0x00000078881c723c */ /* 0x048fe4000004181c */
[----:B------:R-:W3:Y:S01]  /*14200*/  MUFU.EX2 R182, R182 ;  /* 0x000000b600b67308 */ /* 0x000ee20000000800 */
        /* <DEDUP_REMOVED lines=8> */
[C---:B-----5:R-:W-:Y:S04]  /*14290*/  HMMA.16816.F32.BF16 R36, R136.reuse, R112, R36 ;  /* 0x000000708824723c */ /* 0x060fe80000041824 */
[C---:B------:R-:W-:Y:S02]  /*142a0*/  FMUL.FTZ R57, R132.reuse, R57 ;  /* 0x0000003984397220 */ /* 0x040fe40000410000 */
[C---:B------:R-:W-:Y:S01]  /*142b0*/  FMUL.FTZ R67, R3.reuse, R67 ;  /* 0x0000004303437220 */ /* 0x040fe20000410000 */
[----:B------:R-:W5:Y:S01]  /*142c0*/  MUFU.EX2 R196, R196 ;  /* 0x000000c400c47308 */ /* 0x000f620000000800 */
[C---:B------:R-:W-:Y:S01]  /*142d0*/  HMMA.16816.F32.BF16 R40, R136.reuse, R114, R40 ;  /* 0x000000728828723c */ /* 0x040fe20000041828 */
[----:B------:R-:W-:Y:S03]  /*142e0*/  LDSM.16.MT88.4 R112, [R154+0x900] ;  /* 0x000900009a70783b */ /* 0x000fe60000004200 */
[C---:B------:R-:W-:Y:S02]  /*142f0*/  FMUL.FTZ R60, R132.reuse, R60 ;  /* 0x0000003c843c7220 */ /* 0x040fe40000410000 */
[C---:B------:R-:W-:Y:S02]  /*14300*/  FMUL.FTZ R70, R3.reuse, R70 ;  /* 0x0000004603467220 */ /* 0x040fe40000410000 */
[C---:B------:R-:W-:Y:S01]  /*14310*/  FMUL.FTZ R61, R132.reuse, R61 ;  /* 0x0000003d843d7220 */ /* 0x040fe20000410000 */
[----:B------:R-:W-:Y:S01]  /*14320*/  MUFU.EX2 R171, R171 ;  /* 0x000000ab00ab7308 */ /* 0x000fe20000000800 */
[C---:B-1----:R-:W-:Y:S03]  /*14330*/  HMMA.16816.F32.BF16 R44, R136.reuse, R104, R44 ;  /* 0x00000068882c723c */ /* 0x042fe6000004182c */
[C---:B------:R-:W-:Y:S02]  /*14340*/  FMUL.FTZ R71, R3.reuse, R71 ;  /* 0x0000004703477220 */ /* 0x040fe40000410000 */
[C---:B------:R-:W-:Y:S02]  /*14350*/  FMUL.FTZ R64, R132.reuse, R64 ;  /* 0x0000004084407220 */ /* 0x040fe40000410000 */
[C---:B------:R-:W-:Y:S01]  /*14360*/  FMUL.FTZ R74, R3.reuse, R74 ;  /* 0x0000004a034a7220 */ /* 0x040fe20000410000 */
[C---:B------:R-:W-:Y:S01]  /*14370*/  HMMA.16816.F32.BF16 R48, R136.reuse, R106, R48 ;  /* 0x0000006a8830723c */ /* 0x040fe20000041830 */
[----:B------:R-:W1:Y:S01]  /*14380*/  LDSM.16.MT88.4 R104, [R154+0x4100] ;  /* 0x004100009a68783b */ /* 0x000e620000004200 */
[----:B------:R-:W1:Y:S02]  /*14390*/  MUFU.EX2 R178, R178 ;  /* 0x000000b200b27308 */ /* 0x000e640000000800 */
        /* <DEDUP_REMOVED lines=9> */
[C---:B------:R-:W-:Y:S01]  /*14430*/  FMUL.FTZ R79, R3.reuse, R79 ;  /* 0x0000004f034f7220 */ /* 0x040fe20000410000 */
[----:B------:R-:W2:Y:S01]  /*14440*/  MUFU.EX2 R177, R177 ;  /* 0x000000b100b17308 */ /* 0x000ea20000000800 */
[C---:B------:R-:W-:Y:S04]  /*14450*/  HMMA.16816.F32.BF16 R60, R136.reuse, R108, R60 ;  /* 0x0000006c883c723c */ /* 0x040fe8000004183c */
[C---:B------:R-:W-:Y:S02]  /*14460*/  FMUL.FTZ R72, R132.reuse, R72 ;  /* 0x0000004884487220 */ /* 0x040fe40000410000 */
[C---:B------:R-:W-:Y:S02]  /*14470*/  FMUL.FTZ R82, R3.reuse, R82 ;  /* 0x0000005203527220 */ /* 0x040fe40000410000 */
[C---:B------:R-:W-:Y:S01]  /*14480*/  HMMA.16816.F32.BF16 R64, R136.reuse, R110, R64 ;  /* 0x0000006e8840723c */ /* 0x040fe20000041840 */
[----:B------:R-:W3:Y:S01]  /*14490*/  LDSM.16.MT88.4 R108, [R134+0x4100] ;  /* 0x00410000866c783b */ /* 0x000ee20000004200 */
        /* <DEDUP_REMOVED lines=14> */
[C---:B--2---:R-:W-:Y:S04]  /*14580*/  HMMA.16816.F32.BF16 R76, R136.reuse, R100, R76 ;  /* 0x00000064884c723c */ /* 0x044fe8000004184c */
[----:B------:R-:W-:Y:S02]  /*14590*/  FMUL.FTZ R81, R132, R81 ;  /* 0x0000005184517220 */ /* 0x000fe40000410000 */
[C---:B------:R-:W-:Y:S01]  /*145a0*/  FMUL.FTZ R91, R3.reuse, R91 ;  /* 0x0000005b035b7220 */ /* 0x040fe20000410000 */
        /* <DEDUP_REMOVED lines=10> */
[C---:B---3--:R-:W-:Y:S01]  /*14650*/  HMMA.16816.F32.BF16 R84, R136.reuse, R108, R84 ;  /* 0x0000006c8854723c */ /* 0x048fe20000041854 */
[----:B------:R-:W-:Y:S02]  /*14660*/  MUFU.EX2 R183, R183 ;  /* 0x000000b700b77308 */ /* 0x000fe40000000800 */
[----:B------:R-:W-:Y:S01]  /*14670*/  FMUL.FTZ R89, R132, R89 ;  /* 0x0000005984597220 */ /* 0x000fe20000410000 */
[----:B------:R-:W-:Y:S01]  /*14680*/  F2FP.BF16.PACK_AB R103, R172, R169 ;  /* 0x000000a9ac67723e */ /* 0x000fe200000010ff */
[C---:B------:R-:W-:Y:S02]  /*14690*/  FMUL.FTZ R98, R3.reuse, R98 ;  /* 0x0000006203627220 */ /* 0x040fe40000410000 */
[C---:B------:R-:W-:Y:S02]  /*146a0*/  FMUL.FTZ R92, R132.reuse, R92 ;  /* 0x0000005c845c7220 */ /* 0x040fe40000410000 */
[----:B------:R-:W-:Y:S01]  /*146b0*/  FMUL.FTZ R99, R3, R99 ;  /* 0x0000006303637220 */ /* 0x000fe20000410000 */
[C---:B------:R-:W-:Y:S01]  /*146c0*/  HMMA.16816.F32.BF16 R88, R136.reuse, R110, R88 ;  /* 0x0000006e8858723c */ /* 0x040fe20000041858 */
[----:B------:R-:W2:Y:S02]  /*146d0*/  LDSM.16.MT88.4 R108, [R134+0x900] ;  /* 0x00090000866c783b */ /* 0x000ea40000004200 */
[C---:B------:R-:W-:Y:S02]  /*146e0*/  FMUL.FTZ R93, R132.reuse, R93 ;  /* 0x0000005d845d7220 */ /* 0x040fe40000410000 */
[C---:B------:R-:W-:Y:S02]  /*146f0*/  FMUL.FTZ R96, R132.reuse, R96 ;  /* 0x0000006084607220 */ /* 0x040fe40000410000 */
[C---:B------:R-:W-:Y:S02]  /*14700*/  FMUL.FTZ R97, R132.reuse, R97 ;  /* 0x0000006184617220 */ /* 0x040fe40000410000 */
[--C-:B------:R-:W-:Y:S01]  /*14710*/  FFMA.FTZ R163, R163, c[0x0][0x2d0], -R164.reuse ;  /* 0x0000b400a3a37a23 */ /* 0x100fe200000108a4 */
[C---:B-1----:R-:W-:Y:S03]  /*14720*/  HMMA.16816.F32.BF16 R92, R136.reuse, R104, R92 ;  /* 0x00000068885c723c */ /* 0x042fe6000004185c */
[----:B------:R-:W-:Y:S02]  /*14730*/  FFMA.FTZ R164, R147, c[0x0][0x2d0], -R164 ;  /* 0x0000b40093a47a23 */ /* 0x000fe400000108a4 */
[----:B------:R-:W-:Y:S01]  /*14740*/  LDSM.16.MT88.4 R144, [R135+0x1900] ;  /* 0x001900008790783b */ /* 0x000fe20000004200 */
[----:B------:R-:W-:Y:S01]  /*14750*/  FFMA.FTZ R162, R3, R222, R162 ;  /* 0x000000de03a27223 */ /* 0x000fe200000100a2 */
[----:B------:R-:W1:Y:S01]  /*14760*/  MUFU.EX2 R163, R163 ;  /* 0x000000a300a37308 */ /* 0x000e620000000800 */
[----:B------:R-:W-:Y:S04]  /*14770*/  HMMA.16816.F32.BF16 R96, R136, R106, R96 ;  /* 0x0000006a8860723c */ /* 0x000fe80000041860 */
[----:B------:R-:W-:Y:S01]  /*14780*/  FFMA.FTZ R158, R132, R223, R158 ;  /* 0x000000df849e7223 */ /* 0x000fe2000001009e */
[----:B------:R-:W3:Y:S01]  /*14790*/  LDSM.16.MT88.4 R104, [R135+0x2900] ;  /* 0x002900008768783b */ /* 0x000ee20000004200 */
[----:B------:R-:W-:Y:S01]  /*147a0*/  MOV R132, R2 ;  /* 0x0000000200847202 */ /* 0x000fe20000000f00 */
[----:B------:R-:W-:Y:S01]  /*147b0*/  FADD.FTZ R162, R159, R162 ;  /* 0x000000a29fa27221 */ /* 0x000fe20000010000 */
[C---:B------:R-:W-:Y:S01]  /*147c0*/  HMMA.16816.F32.BF16 R4, R100.reuse, R112, R4 ;  /* 0x000000706404723c */ /* 0x040fe20000041804 */
[----:B------:R-:W4:Y:S04]  /*147d0*/  MUFU.EX2 R164, R164 ;  /* 0x000000a400a47308 */ /* 0x000f280000000800 */
[----:B------:R-:W-:Y:S01]  /*147e0*/  LDSM.16.MT88.4 R136, [R134+0x3100] ;  /* 0x003100008688783b */ /* 0x000fe20000004200 */
[----:B------:R-:W-:Y:S02]  /*147f0*/  FADD.FTZ R158, R157, R158 ;  /* 0x0000009e9d9e7221 */ /* 0x000fe40000010000 */
[C---:B------:R-:W-:Y:S04]  /*14800*/  HMMA.16816.F32.BF16 R8, R100.reuse, R114, R8 ;  /* 0x000000726408723c */ /* 0x040fe80000041808 */
[----:B------:R-:W-:Y:S01]  /*14810*/  FADD.FTZ R153, R153, R158 ;  /* 0x0000009e99997221 */ /* 0x000fe20000010000 */
[----:B------:R-:W-:Y:S01]  /*14820*/  LDSM.16.MT88.4 R112, [R152+0x4900] ;  /* 0x004900009870783b */ /* 0x000fe20000004200 */
[----:B------:R-:W-:Y:S02]  /*14830*/  FADD.FTZ R155, R155, R162 ;  /* 0x000000a29b9b7221 */ /* 0x000fe40000010000 */
        /* <DEDUP_REMOVED lines=11> */
[----:B------:R-:W2:Y:S03]  /*148f0*/  LDSM.16.MT88.4 R108, [R154+0x4900] ;  /* 0x004900009a6c783b */ /* 0x000ea60000004200 */
[----:B------:R-:W-:Y:S02]  /*14900*/  FADD.FTZ R165, R165, R166 ;  /* 0x000000a6a5a57221 */ /* 0x000fe40000010000 */
[----:B------:R-:W-:Y:S02]  /*14910*/  FADD.FTZ R169, R169, R170 ;  /* 0x000000aaa9a97221 */ /* 0x000fe40000010000 */
[C---:B------:R-:W-:Y:S04]  /*14920*/  HMMA.16816.F32.BF16 R28, R100.reuse, R120, R28 ;  /* 0x00000078641c723c */ /* 0x040fe8000004181c */
        /* <DEDUP_REMOVED lines=30> */
[----:B-----5:R-:W-:Y:S03]  /*14b10*/  F2FP.BF16.PACK_AB R102, R196, R175 ;  /* 0x000000afc466723e */ /* 0x020fe600000010ff */
        /* <DEDUP_REMOVED lines=12> */
[C---:B-1----:R-:W-:Y:S08]  /*14be0*/  HMMA.16816.F32.BF16 R12, R100.reuse, R112, R12 ;  /* 0x00000070640c723c */ /* 0x042ff0000004180c */
[C---:B------:R-:W-:Y:S01]  /*14bf0*/  HMMA.16816.F32.BF16 R16, R100.reuse, R114, R16 ;  /* 0x000000726410723c */ /* 0x040fe20000041810 */
[----:B------:R-:W1:Y:S07]  /*14c00*/  LDSM.16.MT88.4 R112, [R152+0x5100] ;  /* 0x005100009870783b */ /* 0x000e6e0000004200 */
[C---:B------:R-:W-:Y:S08]  /*14c10*/  HMMA.16816.F32.BF16 R20, R100.reuse, R120, R20 ;  /* 0x000000786414723c */ /* 0x040ff00000041814 */
[C---:B------:R-:W-:Y:S08]  /*14c20*/  HMMA.16816.F32.BF16 R24, R100.reuse, R122, R24 ;  /* 0x0000007a6418723c */ /* 0x040ff00000041818 */
[C---:B------:R-:W-:Y:S08]  /*14c30*/  HMMA.16816.F32.BF16 R28, R100.reuse, R124, R28 ;  /* 0x0000007c641c723c */ /* 0x040ff0000004181c */
[C---:B------:R-:W-:Y:S01]  /*14c40*/  HMMA.16816.F32.BF16 R32, R100.reuse, R126, R32 ;  /* 0x0000007e6420723c */ /* 0x040fe20000041820 */
[----:B------:R-:W-:Y:S07]  /*14c50*/  LDSM.16.MT88.4 R124, [R154+0x1900] ;  /* 0x001900009a7c783b */ /* 0x000fee0000004200 */
[C---:B------:R-:W-:Y:S08]  /*14c60*/  HMMA.16816.F32.BF16 R36, R100.reuse, R116, R36 ;  /* 0x000000746424723c */ /* 0x040ff00000041824 */
        /* <DEDUP_REMOVED lines=10> */
[C---:B---3--:R-:W-:Y:S04]  /*14d10*/  HMMA.16816.F32.BF16 R60, R100.reuse, R104, R60 ;  /* 0x00000068643c723c */ /* 0x048fe8000004183c */
[----:B------:R-:W-:Y:S01]  /*14d20*/  F2FP.BF16.PACK_AB R139, R226, R183 ;  /* 0x000000b7e28b723e */ /* 0x000fe200000010ff */
[----:B------:R-:W-:Y:S02]  /*14d30*/  FADD.FTZ R180, R180, R177 ;  /* 0x000000b1b4b47221 */ /* 0x000fe40000010000 */
[----:B------:R-:W-:Y:S01]  /*14d40*/  FADD.FTZ R174, R174, R163 ;  /* 0x000000a3aeae7221 */ /* 0x000fe20000010000 */
[C---:B------:R-:W-:Y:S01]  /*14d50*/  HMMA.16816.F32.BF16 R64, R100.reuse, R106, R64 ;  /* 0x0000006a6440723c */ /* 0x040fe20000041840 */
[----:B------:R-:W3:Y:S03]  /*14d60*/  LDSM.16.MT88.4 R104, [R135+0x5100] ;  /* 0x005100008768783b */ /* 0x000ee60000004200 */
        /* <DEDUP_REMOVED lines=8> */
[C---:B-1----:R-:W-:Y:S08]  /*14df0*/  HMMA.16816.F32.BF16 R76, R100.reuse, R112, R76 ;  /* 0x00000070644c723c */ /* 0x042ff0000004184c */
[C---:B------:R-:W-:Y:S08]  /*14e00*/  HMMA.16816.F32.BF16 R80, R100.reuse, R114, R80 ;  /* 0x000000726450723c */ /* 0x040ff00000041850 */
[C---:B-----5:R-:W-:Y:S08]  /*14e10*/  HMMA.16816.F32.BF16 R84, R100.reuse, R116, R84 ;  /* 0x000000746454723c */ /* 0x060ff00000041854 */
        /* <DEDUP_REMOVED lines=9> */
[C---:B------:R-:W-:Y:S07]  /*14eb0*/  HMMA.16816.F32.BF16 R116, R136.reuse, R110, R16 ;  /* 0x0000006e8874723c */ /* 0x040fee0000041810 */
[----:B------:R-:W-:Y:S01]  /*14ec0*/  @P0 SHF.R.S32.HI R16, RZ, 0x1f, R193 ;  /* 0x0000001fff100819 */ /* 0x000fe200000114c1 */
[C---:B------:R-:W-:Y:S04]  /*14ed0*/  HMMA.16816.F32.BF16 R112, R136.reuse, R140, R20 ;  /* 0x0000008c8870723c */ /* 0x040fe80000041814 */
[----:B------:R-:W-:Y:S03]  /*14ee0*/  @P0 IMAD R16, R16, c[0x0][0x1e0], RZ ;  /* 0x0000780010100a24 */ /* 0x000fe600078e02ff */
[C---:B------:R-:W-:Y:S01]  /*14ef0*/  @P0 IMAD.WIDE.U32 R20, R193.reuse, c[0x0][0x1e0], RZ ;  /* 0x00007800c1140a25 */ /* 0x040fe200078e00ff */
[C---:B------:R-:W-:Y:S04]  /*14f00*/  HMMA.16816.F32.BF16 R108, R136.reuse, R142, R24 ;  /* 0x0000008e886c723c */ /* 0x040fe80000041818 */
[----:B------:R-:W-:Y:S01]  /*14f10*/  @P0 IMAD R16, R193, c[0x0][0x1e4], R16 ;  /* 0x00007900c1100a24 */ /* 0x000fe200078e0210 */
[----:B------:R-:W-:Y:S03]  /*14f20*/  @P0 SHF.L.U32 R18, R20, 0x6, RZ ;  /* 0x0000000614120819 */ /* 0x000fe600000006ff */
        /* <DEDUP_REMOVED lines=8> */
[-C--:B------:R-:W-:Y:S01]  /*14fb0*/  @P0 IADD3.X R4, R19, R217.reuse, RZ, P1, !PT ;  /* 0x000000d913040210 */ /* 0x080fe20000ffe4ff */
[C---:B------:R-:W-:Y:S04]  /*14fc0*/  HMMA.16816.F32.BF16 R48, R136.reuse, R6, R48 ;  /* 0x000000068830723c */ /* 0x040fe80000041830 */
[C---:B------:R-:W-:Y:S04]  /*14fd0*/  @P0 LEA R16, P1, R17.reuse, c[0x0][0x1c8], 0x1 ;  /* 0x0000720011100a11 */ /* 0x040fe800078208ff */
[C---:B---3--:R-:W-:Y:S04]  /*14fe0*/  HMMA.16816.F32.BF16 R52, R136.reuse, R8, R52 ;  /* 0x000000088834723c */ /* 0x048fe80000041834 */
[----:B------:R-:W-:Y:S02]  /*14ff0*/  @P0 LEA.HI.X R17, R17, c[0x0][0x1cc], R4, 0x1, P1 ;  /* 0x0000730011110a11 */ /* 0x000fe400008f0c04 */
[----:B------:R-:W1:Y:S01]  /*15000*/  LDSM.16.MT88.4 R4, [R154+0x5900] ;  /* 0x005900009a04783b */ /* 0x000e620000004200 */
[----:B------:R-:W-:Y:S01]  /*15010*/  IADD3 R23, P1, R212, 0x40, RZ ;  /* 0x00000040d4177810 */ /* 0x000fe20007f3e0ff */
[C---:B------:R-:W-:Y:S04]  /*15020*/  HMMA.16816.F32.BF16 R56, R136.reuse, R10, R56 ;  /* 0x0000000a8838723c */ /* 0x040fe80000041838 */
[----:B------:R-:W-:Y:S02]  /*15030*/  IADD3.X R22, RZ, R217, RZ, P1, !PT ;  /* 0x000000d9ff167210 */ /* 0x000fe40000ffe4ff */
[----:B------:R-:W-:Y:S02]  /*15040*/  @P0 IADD3 R21, P1, R18, R23, RZ ;  /* 0x0000001712150210 */ /* 0x000fe40007f3e0ff */
[C---:B--2---:R-:W-:Y:S04]  /*15050*/  HMMA.16816.F32.BF16 R60, R136.reuse, R12, R60 ;  /* 0x0000000c883c723c */ /* 0x044fe8000004183c */
[----:B------:R-:W-:Y:S02]  /*15060*/  @P0 IADD3.X R8, R19, R22, RZ, P1, !PT ;  /* 0x0000001613080210 */ /* 0x000fe40000ffe4ff */
[C---:B------:R-:W-:Y:S02]  /*15070*/  @P0 LEA R20, P1, R21.reuse, c[0x0][0x1c8], 0x1 ;  /* 0x0000720015140a11 */ /* 0x040fe400078208ff */
[C---:B------:R-:W-:Y:S04]  /*15080*/  HMMA.16816.F32.BF16 R64, R136.reuse, R14, R64 ;  /* 0x0000000e8840723c */ /* 0x040fe80000041840 */
[----:B------:R-:W-:Y:S02]  /*15090*/  @P0 LEA.HI.X R21, R21, c[0x0][0x1cc], R8, 0x1, P1 ;  /* 0x0000730015150a11 */ /* 0x000fe400008f0c08 */
[----:B------:R-:W2:Y:S01]  /*150a0*/  LDSM.16.MT88.4 R8, [R152+0x5900] ;  /* 0x005900009808783b */ /* 0x000ea20000004200 */
[----:B------:R-:W-:Y:S05]  /*150b0*/  IADD3 R27, P1, R212, 0x80, RZ ;  /* 0x00000080d41b7810 */ /* 0x000fea0007f3e0ff */
[----:B------:R-:W-:Y:S02]  /*150c0*/  IADD3.X R26, RZ, R217, RZ, P1, !PT ;  /* 0x000000d9ff1a7210 */ /* 0x000fe40000ffe4ff */
[----:B------:R-:W-:Y:S04]  /*150d0*/  @P0 IADD3 R25, P1, R18, R27, RZ ;  /* 0x0000001b12190210 */ /* 0x000fe80007f3e0ff */
[----:B------:R-:W-:Y:S02]  /*150e0*/  @P0 IADD3.X R12, R19, R26, RZ, P1, !PT ;  /* 0x0000001a130c0210 */ /* 0x000fe40000ffe4ff */
[C---:B------:R-:W-:Y:S01]  /*150f0*/  @P0 LEA R24, P1, R25.reuse, c[0x0][0x1c8], 0x1 ;  /* 0x0000720019180a11 */ /* 0x040fe200078208ff */
[C---:B-1----:R-:W-:Y:S03]  /*15100*/  HMMA.16816.F32.BF16 R68, R136.reuse, R4, R68 ;  /* 0x000000048844723c */ /* 0x042fe60000041844 */
[----:B------:R-:W-:Y:S02]  /*15110*/  @P0 LEA.HI.X R25, R25, c[0x0][0x1cc], R12, 0x1, P1 ;  /* 0x0000730019190a11 */ /* 0x000fe400008f0c0c */
[----:B------:R-:W1:Y:S01]  /*15120*/  LDSM.16.MT88.4 R12, [R134+0x5900] ;  /* 0x00590000860c783b */ /* 0x000e620000004200 */
[----:B------:R-:W-:Y:S02]  /*15130*/  @P0 IADD3 R18, P1, R203, R18, RZ ;  /* 0x00000012cb120210 */ /* 0x000fe40007f3e0ff */
[C---:B------:R-:W-:Y:S04]  /*15140*/  HMMA.16816.F32.BF16 R72, R136.reuse, R6, R72 ;  /* 0x000000068848723c */ /* 0x040fe80000041848 */
[----:B------:R-:W-:Y:S01]  /*15150*/  @P0 IADD3.X R19, R202, R19, RZ, P1, !PT ;  /* 0x00000013ca130210 */ /* 0x000fe20000ffe4ff */
[----:B------:R-:W3:Y:S01]  /*15160*/  LDSM.16.MT88.4 R4, [R135+0x5900] ;  /* 0x005900008704783b */ /* 0x000ee20000004200 */
[C---:B------:R-:W-:Y:S06]  /*15170*/  @P0 IADD3 R23, P1, R18.reuse, R23, RZ ;  /* 0x0000001712170210 */ /* 0x040fec0007f3e0ff */
[C---:B------:R-:W-:Y:S02]  /*15180*/  @P0 IADD3.X R22, R19.reuse, R22, RZ, P1, !PT ;  /* 0x0000001613160210 */ /* 0x040fe40000ffe4ff */
[C---:B------:R-:W-:Y:S01]  /*15190*/  @P0 IADD3 R27, P1, R18.reuse, R27, RZ ;  /* 0x0000001b121b0210 */ /* 0x040fe20007f3e0ff */
[C---:B--2---:R-:W-:Y:S03]  /*151a0*/  HMMA.16816.F32.BF16 R76, R136.reuse, R8, R76 ;  /* 0x00000008884c723c */ /* 0x044fe6000004184c */
[C---:B------:R-:W-:Y:S02]  /*151b0*/  @P0 IADD3.X R26, R19.reuse, R26, RZ, P1, !PT ;  /* 0x0000001a131a0210 */ /* 0x040fe40000ffe4ff */
[----:B------:R-:W-:Y:S03]  /*151c0*/  @P0 IADD3 R18, P1, R18, R212, RZ ;  /* 0x000000d412120210 */ /* 0x000fe60007f3e0ff */
[C---:B------:R-:W-:Y:S04]  /*151d0*/  HMMA.16816.F32.BF16 R80, R136.reuse, R10, R80 ;  /* 0x0000000a8850723c */ /* 0x040fe80000041850 */
[----:B------:R-:W-:Y:S02]  /*151e0*/  @P0 IADD3.X R19, R19, R217, RZ, P1, !PT ;  /* 0x000000d913130210 */ /* 0x000fe40000ffe4ff */
[C---:B------:R-:W-:Y:S06]  /*151f0*/  @P0 LEA R28, P1, R18.reuse, c[0x0][0x1c8], 0x1 ;  /* 0x00007200121c0a11 */ /* 0x040fec00078208ff */
[----:B------:R-:W-:Y:S01]  /*15200*/  @P0 LEA.HI.X R29, R18, c[0x0][0x1cc], R19, 0x1, P1 ;  /* 0x00007300121d0a11 */ /* 0x000fe200008f0c13 */
[----:B------:R-:W-:Y:S01]  /*15210*/  @P0 IMAD R18, R221, 0x3000, R208 ;  /* 0x00003000dd120824 */ /* 0x000fe200078e02d0 */
[C---:B------:R-:W-:Y:S01]  /*15220*/  @P0 LEA R8, P1, R23.reuse, c[0x0][0x1c8], 0x1 ;  /* 0x0000720017080a11 */ /* 0x040fe200078208ff */
[C---:B-1----:R-:W-:Y:S03]  /*15230*/  HMMA.16816.F32.BF16 R84, R136.reuse, R12, R84 ;  /* 0x0000000c8854723c */ /* 0x042fe60000041854 */
[----:B------:R-:W-:Y:S02]  /*15240*/  @P0 SHF.L.U32 R3, R18, 0x1, RZ ;  /* 0x0000000112030819 */ /* 0x000fe400000006ff */
[----:B------:R-:W-:Y:S02]  /*15250*/  @P0 LEA.HI.X R9, R23, c[0x0][0x1cc], R22, 0x1, P1 ;  /* 0x0000730017090a11 */ /* 0x000fe400008f0c16 */
[C---:B------:R-:W-:Y:S01]  /*15260*/  @P0 LEA R10, P1, R27.reuse, c[0x0][0x1c8], 0x1 ;  /* 0x000072001b0a0a11 */ /* 0x040fe200078208ff */
[----:B------:R-:W-:Y:S01]  /*15270*/  @!PT LDS RZ, [RZ] ;  /* 0x00000000fffff984 */ /* 0x000fe20000000800 */
[----:B------:R-:W-:Y:S01]  /*15280*/  @!PT LDS RZ, [RZ] ;  /* 0x00000000fffff984 */ /* 0x000fe20000000800 */
[----:B------:R-:W-:Y:S01]  /*15290*/  @!PT LDS RZ, [RZ] ;  /* 0x00000000fffff984 */ /* 0x000fe20000000800 */
[----:B------:R1:W-:Y:S01]  /*152a0*/  @P0 LDGSTS.E.BYPASS.LTC128B.128 [R3+0xc100], [R16.64], !P3 ;  /* 0x0c10000010030fae */ /* 0x0003e2000d901d46 */
[C---:B------:R-:W-:Y:S03]  /*152b0*/  HMMA.16816.F32.BF16 R88, R136.reuse, R14, R88 ;  /* 0x0000000e8858723c */ /* 0x040fe60000041858 */
[----:B------:R-:W-:Y:S02]  /*152c0*/  @P0 LEA.HI.X R11, R27, c[0x0][0x1cc], R26, 0x1, P1 ;  /* 0x000073001b0b0a11 */ /* 0x000fe400008f0c1a */
[C---:B------:R-:W-:Y:S02]  /*152d0*/  ISETP.GE.AND P1, PT, R185.reuse, 0x1, PT ;  /* 0x00000001b900780c */ /* 0x040fe40003f26270 */
[----:B------:R1:W-:Y:S01]  /*152e0*/  @P0 LDGSTS.E.BYPASS.LTC128B.128 [R3+0xe100], [R20.64], !P6 ;  /* 0x0e10000014030fae */ /* 0x0003e2000f101d46 */
[C---:B---3--:R-:W-:Y:S04]  /*152f0*/  HMMA.16816.F32.BF16 R92, R136.reuse, R4, R92 ;  /* 0x00000004885c723c */ /* 0x048fe8000004185c */
[----:B------:R-:W-:Y:S03]  /*15300*/  IADD3 R185, R185, 0x1, RZ ;  /* 0x00000001b9b97810 */ /* 0x000fe60007ffe0ff */
[----:B------:R1:W-:Y:S01]  /*15310*/  @P0 LDGSTS.E.BYPASS.LTC128B.128 [R3+0x10100], [R24.64], !P5 ;  /* 0x1010000018030fae */ /* 0x0003e2000e901d46 */
[----:B------:R-:W-:Y:S04]  /*15320*/  HMMA.16816.F32.BF16 R96, R136, R6, R96 ;  /* 0x000000068860723c */ /* 0x000fe80000041860 */
[----:B------:R-:W-:Y:S03]  /*15330*/  SEL R185, R185, RZ, !P1 ;  /* 0x000000ffb9b97207 */ /* 0x000fe60004800000 */
[----:B------:R1:W-:Y:S08]  /*15340*/  @P0 LDGSTS.E.BYPASS.LTC128B.128 [R3+0xd100], [R28.64], !P3 ;  /* 0x0d1000001c030fae */ /* 0x0003f0000d901d46 */
[----:B------:R1:W-:Y:S08]  /*15350*/  @P0 LDGSTS.E.BYPASS.LTC128B.128 [R3+0xf100], [R8.64], !P6 ;  /* 0x0f10000008030fae */ /* 0x0003f0000f101d46 */
[----:B------:R1:W-:Y:S01]  /*15360*/  @P0 LDGSTS.E.BYPASS.LTC128B.128 [R3+0x11100], [R10.64], !P5 ;  /* 0x111000000a030fae */ /* 0x0003e2000e901d46 */
[----:B------:R-:W-:Y:S02]  /*15370*/  ISETP.GE.AND P0, PT, R198, R195, PT ;  /* 0x000000c3c600720c */ /* 0x000fe40003f06270 */
[----:B------:R-:W-:Y:S05]  /*15380*/  IADD3 R195, R195, -0x1, RZ ;  /* 0xffffffffc3c37810 */ /* 0x000fea0007ffe0ff */
[----:B------:R-:W0:Y:S01]  /*15390*/  LDGDEPBAR ;  /* 0x00000000000079af */ /* 0x000e220000000000 */
[----:B-1----:R-:W-:Y:S05]  /*153a0*/  MOV R3, R0 ;  /* 0x0000000000037202 */ /* 0x002fea0000000f00 */
[----:B------:R-:W-:-:S05]  /*153b0*/  @!P0 BRA `(.L_x_1028) ;  /* 0xffffc6d000008947 */ /* 0x000fca000383ffff */
.L_x_1019:
[----:B------:R-:W-:Y:S02]  /*153c0*/  MOV R4, 0x1f ;  /* 0x0000001f00047802 */ /* 0x000fe40000000f00 */
[----:B------:R-:W-:Y:S01]  /*153d0*/  MOV R3, 0xffffffff ;  /* 0xffffffff00037802 */ /* 0x000fe20000000f00 */
[----:B------:R-:W-:Y:S05]  /*153e0*/  BRA.DIV ~URZ, `(.L_x_1029) ;  /* 0x00002ea27f007947 */ /* 0x000fea000b800000 */
[----:B------:R1:W2:Y:S02]  /*153f0*/  SHFL.BFLY PT, R5, R223, 0x2, 0x1f ;  /* 0x0c401f00df057f89 */ /* 0x0002a400000e0000 */
.L_x_1060:
[----:B--2---:R-:W-:Y:S01]  /*15400*/  FADD.FTZ R8, R5, R223 ;  /* 0x000000df05087221 */ /* 0x004fe20000010000 */
[----:B------:R-:W-:Y:S05]  /*15410*/  BRA.DIV ~URZ, `(.L_x_1030) ;  /* 0x00002ec27f007947 */ /* 0x000fea000b800000 */
[----:B------:R-:W2:Y:S04]  /*15420*/  SHFL.BFLY PT, R3, R222, 0x2, 0x1f ;  /* 0x0c401f00de037f89 */ /* 0x000ea800000e0000 */
[----:B------:R-:W3:Y:S01]  /*15430*/  SHFL.BFLY PT, R9, R8, 0x1, 0x1f ;  /* 0x0c201f0008097f89 */ /* 0x000ee200000e0000 */
[----:B--2---:R-:W-:-:S02]  /*15440*/  FADD.FTZ R10, R3, R222 ;  /* 0x000000de030a7221 */ /* 0x004fc40000010000 */
[----:B---3--:R-:W-:-:S03]  /*15450*/  FADD.FTZ R9, R8, R9 ;  /* 0x0000000908097221 */ /* 0x008fc60000010000 */
[----:B------:R2:W3:Y:S04]  /*15460*/  SHFL.BFLY PT, R5, R10, 0x1, 0x1f ;  /* 0x0c201f000a057f89 */ /* 0x0004e800000e0000 */
.L_x_1061:
[----:B------:R-:W-:Y:S01]  /*15470*/  FSETP.NE.FTZ.AND P1, PT, R9, RZ, PT ;  /* 0x000000ff0900720b */ /* 0x000fe20003f35000 */
[----:B---3--:R-:W-:Y:S01]  /*15480*/  FADD.FTZ R4, R5, R10 ;  /* 0x0000000a05047221 */ /* 0x008fe20000010000 */
[----:B------:R-:W-:Y:S02]  /*15490*/  MOV R6, RZ ;  /* 0x000000ff00067202 */ /* 0x000fe40000000f00 */
[----:B------:R-:W-:Y:S02]  /*154a0*/  MOV R8, RZ ;  /* 0x000000ff00087202 */ /* 0x000fe40000000f00 */
[----:B------:R-:W-:Y:S02]  /*154b0*/  FSETP.NE.FTZ.AND P0, PT, R4, RZ, PT ;  /* 0x000000ff0400720b */ /* 0x000fe40003f15000 */
[----:B------:R-:W-:-:S05]  /*154c0*/  MOV R3, 0xff800000 ;  /* 0xff80000000037802 */ /* 0x000fca0000000f00 */
[----:B------:R-:W3:Y:S01]  /*154d0*/  @P1 MUFU.LG2 R7, R9 ;  /* 0x0000000900071308 */ /* 0x000ee20000000c00 */
[----:B------:R-:W-:-:S05]  /*154e0*/  @P1 MOV R5, 0x3f317218 ;  /* 0x3f31721800051802 */ /* 0x000fca0000000f00 */
[----:B------:R-:W-:Y:S02]  /*154f0*/  @P1 FMUL.FTZ R5, R5, c[0x0][0x2d0] ;  /* 0x0000b40005051a20 */ /* 0x000fe40000410000 */
[----:B------:R-:W4:Y:S08]  /*15500*/  @P0 MUFU.RCP R6, R4 ;  /* 0x0000000400060308 */ /* 0x000f300000001000 */
[----:B------:R-:W5:Y:S01]  /*15510*/  @P0 MUFU.LG2 R4, R4 ;  /* 0x0000000400040308 */ /* 0x000f620000000c00 */
[----:B---3--:R-:W-:-:S04]  /*15520*/  @P1 FMUL.FTZ R7, R7, 0.69314718246459960938 ;  /* 0x3f31721807071820 */ /* 0x008fc80000410000 */
[----:B------:R-:W-:Y:S01]  /*15530*/  @P1 FFMA.FTZ R3, R5, R2, R7 ;  /* 0x0000000205031223 */ /* 0x000fe20000010007 */
[----:B------:R-:W-:Y:S02]  /*15540*/  @P0 MOV R7, 0x3f317218 ;  /* 0x3f31721800070802 */ /* 0x000fe40000000f00 */
[----:B------:R-:W3:Y:S01]  /*15550*/  @P1 MUFU.RCP R8, R9 ;  /* 0x0000000900081308 */ /* 0x000ee20000001000 */
[----:B------:R-:W-:Y:S01]  /*15560*/  MOV R5, 0xff800000 ;  /* 0xff80000000057802 */ /* 0x000fe20000000f00 */
[C---:B----4-:R-:W-:Y:S01]  /*15570*/  FMUL.FTZ R130, R6.reuse, R130 ;  /* 0x0000008206827220 */ /* 0x050fe20000410000 */
[----:B------:R-:W-:Y:S01]  /*15580*/  PLOP3.LUT P1, PT, PT, PT, PT, 0x8, 0x0 ;  /* 0x000000000000781c */ /* 0x000fe20003f2e170 */
[----:B------:R-:W-:Y:S02]  /*15590*/  @P0 FMUL.FTZ R7, R7, c[0x0][0x2d0] ;  /* 0x0000b40007070a20 */ /* 0x000fe40000410000 */
[----:B------:R-:W-:Y:S02]  /*155a0*/  FMUL.FTZ R131, R6, R131 ;  /* 0x0000008306837220 */ /* 0x000fe40000410000 */
[----:B-----5:R-:W-:-:S02]  /*155b0*/  @P0 FMUL.FTZ R4, R4, 0.69314718246459960938 ;  /* 0x3f31721804040820 */ /* 0x020fc40000410000 */
[C---:B------:R-:W-:Y:S02]  /*155c0*/  FMUL.FTZ R126, R6.reuse, R126 ;  /* 0x0000007e067e7220 */ /* 0x040fe40000410000 */
[C---:B------:R-:W-:Y:S02]  /*155d0*/  FMUL.FTZ R127, R6.reuse, R127 ;  /* 0x0000007f067f7220 */ /* 0x040fe40000410000 */
[----:B------:R-:W-:Y:S02]  /*155e0*/  FMUL.FTZ R122, R6, R122 ;  /* 0x0000007a067a7220 */ /* 0x000fe40000410000 */
[C---:B---3--:R-:W-:Y:S02]  /*155f0*/  FMUL.FTZ R128, R8.reuse, R128 ;  /* 0x0000008008807220 */ /* 0x048fe40000410000 */
        /* <DEDUP_REMOVED lines=43> */
[----:B--2---:R-:W-:-:S02]  /*158b0*/  FMUL.FTZ R10, R8, R92 ;  /* 0x0000005c080a7220 */ /* 0x004fc40000410000 */
[C---:B------:R-:W-:Y:S02]  /*158c0*/  FMUL.FTZ R93, R8.reuse, R93 ;  /* 0x0000005d085d7220 */ /* 0x040fe40000410000 */
[C---:B------:R-:W-:Y:S02]  /*158d0*/  FMUL.FTZ R96, R8.reuse, R96 ;  /* 0x0000006008607220 */ /* 0x040fe40000410000 */
[----:B------:R-:W-:Y:S02]  /*158e0*/  FMUL.FTZ R97, R8, R97 ;  /* 0x0000006108617220 */ /* 0x000fe40000410000 */
        /* <DEDUP_REMOVED lines=42> */
[----:B------:R-:W-:Y:S02]  /*15b90*/  FMUL.FTZ R99, R6, R99 ;  /* 0x0000006306637220 */ /* 0x000fe40000410000 */
[----:B------:R-:W-:Y:S02]  /*15ba0*/  @P0 FFMA.FTZ R5, R7, R0, R4 ;  /* 0x0000000007050223 */ /* 0x000fe40000010004 */
.L_x_975:
[----:B------:R-:W-:Y:S01]  /*15bb0*/  SHF.R.S32.HI R0, RZ, 0x1f, R197 ;  /* 0x0000001fff007819 */ /* 0x000fe200000114c5 */
[----:B------:R-:W-:Y:S05]  /*15bc0*/  @P1 BRA `(.L_x_1031) ;  /* 0x0000169000001947 */ /* 0x000fea0003800000 */
[----:B------:R-:W3:Y:S01]  /*15bd0*/  S2R R4, SR_TID.X ;  /* 0x0000000000047919 */ /* 0x000ee20000002100 */
        /* <DEDUP_REMOVED lines=13> */
[----:B---3--:R-:W-:Y:S02]  /*15cb0*/  SHF.R.S32.HI R7, RZ, 0x1f, R4 ;  /* 0x0000001fff077819 */ /* 0x008fe40000011404 */
[----:B------:R-:W-:-:S02]  /*15cc0*/  F2FP.BF16.PACK_AB R110, R111, R110 ;  /* 0x0000006e6f6e723e */ /* 0x000fc400000010ff */
[----:B------:R-:W-:Y:S02]  /*15cd0*/  LEA.HI R6, R7, R4, RZ, 0x2 ;  /* 0x0000000407067211 */ /* 0x000fe400078f10ff */
[----:B------:R-:W-:Y:S02]  /*15ce0*/  F2FP.BF16.PACK_AB R104, R105, R104 ;  /* 0x000000686968723e */ /* 0x000fe400000010ff */
[--C-:B------:R-:W-:Y:S02]  /*15cf0*/  SHF.R.S32.HI R11, RZ, 0x2, R6.reuse ;  /* 0x00000002ff0b7819 */ /* 0x100fe40000011406 */
[----:B--2---:R-:W-:Y:S02]  /*15d00*/  SHF.R.S32.HI R8, RZ, 0x1f, R6 ;  /* 0x0000001fff087819 */ /* 0x004fe40000011406 */
[----:B------:R-:W-:Y:S02]  /*15d10*/  LOP3.LUT R13, R6, 0xfffffffc, RZ, 0xc0, !PT ;  /* 0xfffffffc060d7812 */ /* 0x000fe400078ec0ff */
[----:B------:R-:W-:-:S02]  /*15d20*/  LEA.HI R8, R8, R11, RZ, 0x3 ;  /* 0x0000000b08087211 */ /* 0x000fc400078f18ff */
[----:B------:R-:W-:Y:S01]  /*15d30*/  F2FP.BF16.PACK_AB R106, R107, R106 ;  /* 0x0000006a6b6a723e */ /* 0x000fe200000010ff */
[----:B------:R-:W-:Y:S01]  /*15d40*/  IMAD.IADD R13, R4, 0x1, -R13 ;  /* 0x00000001040d7824 */ /* 0x000fe200078e0a0d */
[----:B------:R-:W-:Y:S02]  /*15d50*/  LOP3.LUT R8, R8, 0xfffffff8, RZ, 0xc0, !PT ;  /* 0xfffffff808087812 */ /* 0x000fe400078ec0ff */
[----:B------:R-:W-:Y:S02]  /*15d60*/  F2FP.BF16.PACK_AB R100, R101, R100 ;  /* 0x000000646564723e */ /* 0x000fe400000010ff */
[----:B------:R-:W-:Y:S01]  /*15d70*/  F2FP.BF16.PACK_AB R102, R103, R102 ;  /* 0x000000666766723e */ /* 0x000fe200000010ff */
[----:B------:R-:W-:Y:S01]  /*15d80*/  IMAD.IADD R11, R11, 0x1, -R8 ;  /* 0x000000010b0b7824 */ /* 0x000fe200078e0a08 */
[----:B------:R-:W-:Y:S02]  /*15d90*/  LEA.HI R8, R7, R4, RZ, 0x5 ;  /* 0x0000000407087211 */ /* 0x000fe400078f28ff */
[----:B------:R-:W-:Y:S01]  /*15da0*/  F2FP.BF16.PACK_AB R36, R37, R36 ;  /* 0x000000242524723e */ /* 0x000fe200000010ff */
[----:B------:R-:W-:Y:S01]  /*15db0*/  IMAD.SHL.U32 R6, R11, 0x40, RZ ;  /* 0x000000400b067824 */ /* 0x000fe200078e00ff */
[----:B------:R-:W-:-:S02]  /*15dc0*/  SHF.R.S32.HI R12, RZ, 0x5, R8 ;  /* 0x00000005ff0c7819 */ /* 0x000fc40000011408 */
[----:B------:R-:W-:Y:S02]  /*15dd0*/  LOP3.LUT R15, R11, 0x1, RZ, 0xc0, !PT ;  /* 0x000000010b0f7812 */ /* 0x000fe400078ec0ff */
        /* <DEDUP_REMOVED lines=92> */
[----:B------:R4:W-:Y:S04]  /*163a0*/  STS [R19+0x8480], R78 ;  /* 0x0084804e13007388 */ /* 0x0009e80000000800 */
[----:B------:R-:W-:Y:S04]  /*163b0*/  STS [R11+0x8000], R80 ;  /* 0x008000500b007388 */ /* 0x000fe80000000800 */
[----:B------:R1:W-:Y:S01]  /*163c0*/  STS [R11+0x8400], R82 ;  /* 0x008400520b007388 */ /* 0x0003e20000000800 */
[----:B--2---:R-:W-:-:S03]  /*163d0*/  IMAD.MOV.U32 R15, RZ, RZ, 0x4 ;  /* 0x00000004ff0f7424 */ /* 0x004fc600078e00ff */
[----:B------:R2:W-:Y:S04]  /*163e0*/  STS [R21+0x8080], R84 ;  /* 0x0080805415007388 */ /* 0x0005e80000000800 */
[----:B------:R2:W-:Y:S01]  /*163f0*/  STS [R21+0x8480], R86 ;  /* 0x0084805615007388 */ /* 0x0005e20000000800 */
[----:B---3--:R-:W-:-:S03]  /*16400*/  IMAD.WIDE R16, R200, R15, c[0x0][0x500] ;  /* 0x00014000c8107625 */ /* 0x008fc600078e020f */
        /* <DEDUP_REMOVED lines=8> */
[----:B----4-:R-:W-:-:S03]  /*16490*/  @P1 IMAD.WIDE R18, R200, R15, c[0x0][0x508] ;  /* 0x00014200c8121625 */ /* 0x010fc600078e020f */
[----:B-1----:R-:W3:Y:S04]  /*164a0*/  @P0 LDG.E R11, [R16.64] ;  /* 0x00000006100b0981 */ /* 0x002ee8000c1e1900 */
[----:B------:R2:W5:Y:S01]  /*164b0*/  @P1 LDG.E R6, [R18.64] ;  /* 0x0000000612061981 */ /* 0x000562000c1e1900 */
[----:B------:R-:W-:Y:S02]  /*164c0*/  CS2R R14, SRZ ;  /* 0x00000000000e7805 */ /* 0x000fe4000001ff00 */
[--C-:B---3--:R-:W-:Y:S01]  /*164d0*/  @P0 SHF.R.S32.HI R15, RZ, 0x1f, R11.reuse ;  /* 0x0000001fff0f0819 */ /* 0x108fe2000001140b */
[----:B------:R-:W-:Y:S01]  /*164e0*/  @P0 IMAD.MOV.U32 R14, RZ, RZ, R11 ;  /* 0x000000ffff0e0224 */ /* 0x000fe200078e000b */
[----:B------:R-:W-:Y:S05]  /*164f0*/  @P1 BRA `(.L_x_1032) ;  /* 0x0000004000001947 */ /* 0x000fea0003800000 */
[----:B--2---:R-:W-:Y:S05]  /*16500*/  @!P0 BRA `(.L_x_1032) ;  /* 0x0000003000008947 */ /* 0x004fea0003800000 */
[----:B-----5:R-:W2:Y:S04]  /*16510*/  LDG.E R6, [R16.64] ;  /* 0x0000000610067981 */ /* 0x020ea8000c1e1900 */
[----:B------:R-:W2:Y:S02]  /*16520*/  LDG.E R9, [R16.64+0x4] ;  /* 0x0000040610097981 */ /* 0x000ea4000c1e1900 */
[----:B--2---:R-:W-:-:S02]  /*16530*/  IADD3 R6, -R6, R9, RZ ;  /* 0x0000000906067210 */ /* 0x004fc40007ffe1ff */
.L_x_1032:
        /* <DEDUP_REMOVED lines=13> */
[----:B------:R-:W-:Y:S02]  /*16610*/  IADD3 R12, R12, -R11, RZ ;  /* 0x8000000b0c0c7210 */ /* 0x000fe40007ffe0ff */
[----:B------:R-:W-:Y:S01]  /*16620*/  SHF.R.S32.HI R11, RZ, 0x2, R9 ;  /* 0x00000002ff0b7819 */ /* 0x000fe20000011409 */
[----:B------:R-:W-:Y:S01]  /*16630*/  IMAD.IADD R9, R13, 0x1, -R8 ;  /* 0x000000010d097824 */ /* 0x000fe200078e0a08 */
[----:B------:R-:W-:Y:S01]  /*16640*/  ISETP.NE.AND P1, PT, R2, 0x1, PT ;  /* 0x000000010200780c */ /* 0x000fe20003f25270 */
[----:B------:R-:W-:Y:S01]  /*16650*/  IMAD R8, R0, c[0x0][0x490], RZ ;  /* 0x0001240000087a24 */ /* 0x000fe200078e02ff */
[----:B------:R-:W-:Y:S01]  /*16660*/  MOV R18, R14 ;  /* 0x0000000e00127202 */ /* 0x000fe20000000f00 */
[----:B------:R-:W-:Y:S01]  /*16670*/  IMAD R2, R12, 0x10, R11 ;  /* 0x000000100c027824 */ /* 0x000fe200078e020b */
[-C--:B------:R-:W-:Y:S01]  /*16680*/  LEA.HI R12, R7, R4.reuse, RZ, 0x3 ;  /* 0x00000004070c7211 */ /* 0x080fe200078f18ff */
[----:B------:R-:W-:Y:S01]  /*16690*/  IMAD R17, R197, c[0x0][0x494], R8 ;  /* 0x00012500c5117a24 */ /* 0x000fe200078e0208 */
[----:B------:R-:W-:Y:S01]  /*166a0*/  LEA.HI R7, R7, R4, RZ, 0x6 ;  /* 0x0000000407077211 */ /* 0x000fe200078f30ff */
[----:B------:R-:W-:Y:S01]  /*166b0*/  IMAD R8, R9, 0x8, R2 ;  /* 0x0000000809087824 */ /* 0x000fe200078e0202 */
[----:B------:R-:W-:Y:S01]  /*166c0*/  LOP3.LUT R9, R12, 0xfffffff8, RZ, 0xc0, !PT ;  /* 0xfffffff80c097812 */ /* 0x000fe200078ec0ff */
[----:B------:R-:W-:Y:S01]  /*166d0*/  IMAD R13, R15, c[0x0][0x3a0], RZ ;  /* 0x0000e8000f0d7a24 */ /* 0x000fe200078e02ff */
[----:B------:R-:W-:Y:S01]  /*166e0*/  LOP3.LUT P2, RZ, R10, 0x3, RZ, 0xc0, !PT ;  /* 0x000000030aff7812 */ /* 0x000fe2000784c0ff */
[----:B------:R-:W-:Y:S01]  /*166f0*/  IMAD.WIDE.U32 R18, R197, c[0x0][0x490], R18 ;  /* 0x00012400c5127a25 */ /* 0x000fe200078e0012 */
[----:B-1----:R-:W-:-:S02]  /*16700*/  LEA R11, R57, R8, 0x7 ;  /* 0x00000008390b7211 */ /* 0x002fc400078e38ff */
[----:B------:R-:W-:Y:S01]  /*16710*/  SHF.R.S32.HI R8, RZ, 0x1f, R200 ;  /* 0x0000001fff087819 */ /* 0x000fe200000114c8 */
[----:B------:R-:W-:Y:S01]  /*16720*/  IMAD.IADD R9, R4, 0x1, -R9 ;  /* 0x0000000104097824 */ /* 0x000fe200078e0a09 */
[----:B------:R-:W-:Y:S01]  /*16730*/  SEL R200, R200, RZ, !P0 ;  /* 0x000000ffc8c87207 */ /* 0x000fe20004000000 */
[----:B------:R-:W-:Y:S01]  /*16740*/  @P1 IMAD.HI.U32 R4, R11, c[0x0][0x4ec], RZ ;  /* 0x00013b000b041a27 */ /* 0x000fe200078e00ff */
[----:B------:R-:W-:Y:S02]  /*16750*/  SEL R8, R8, RZ, !P0 ;  /* 0x000000ff08087207 */ /* 0x000fe40004000000 */
[----:B------:R-:W-:Y:S01]  /*16760*/  SHF.L.U32 R7, R7, 0x3, RZ ;  /* 0x0000000307077819 */ /* 0x000fe200000006ff */
[C---:B------:R-:W-:Y:S02]  /*16770*/  IMAD R13, R14.reuse, c[0x0][0x3a4], R13 ;  /* 0x0000e9000e0d7a24 */ /* 0x040fe400078e020d */
[----:B------:R-:W-:-:S04]  /*16780*/  IMAD.WIDE.U32 R14, R14, c[0x0][0x3a0], RZ ;  /* 0x0000e8000e0e7a25 */ /* 0x000fc800078e00ff */
[----:B------:R-:W-:Y:S01]  /*16790*/  IMAD.MOV.U32 R10, RZ, RZ, R11 ;  /* 0x000000ffff0a7224 */ /* 0x000fe200078e000b */
[----:B------:R-:W-:Y:S01]  /*167a0*/  @P1 SHF.R.U32.HI R10, RZ, c[0x0][0x4f0], R4 ;  /* 0x00013c00ff0a1a19 */ /* 0x000fe20000011604 */
[----:B------:R-:W-:Y:S01]  /*167b0*/  IMAD R0, R0, c[0x0][0x3e8], RZ ;  /* 0x0000fa0000007a24 */ /* 0x000fe200078e02ff */
[----:B------:R-:W-:Y:S01]  /*167c0*/  SHF.R.S32.HI R4, RZ, 0x3, R12 ;  /* 0x00000003ff047819 */ /* 0x000fe2000001140c */
[----:B------:R-:W-:Y:S01]  /*167d0*/  IMAD.IADD R19, R19, 0x1, R17 ;  /* 0x0000000113137824 */ /* 0x000fe200078e0211 */
[----:B------:R-:W-:Y:S01]  /*167e0*/  IADD3 R15, R15, R13, RZ ;  /* 0x0000000d0f0f7210 */ /* 0x000fe20007ffe0ff */
[----:B------:R-:W-:Y:S01]  /*167f0*/  IMAD R17, R197, c[0x0][0x3ec], R0 ;  /* 0x0000fb00c5117a24 */ /* 0x000fe200078e0200 */
[----:B------:R-:W-:Y:S01]  /*16800*/  LEA R0, R9, R4, 0x5 ;  /* 0x0000000409007211 */ /* 0x000fe200078e28ff */
[--C-:B------:R-:W-:Y:S01]  /*16810*/  IMAD.MOV R12, RZ, RZ, -R10.reuse ;  /* 0x000000ffff0c7224 */ /* 0x100fe200078e0a0a */
[----:B------:R-:W-:Y:S01]  /*16820*/  SHF.R.S32.HI R16, RZ, 0x1f, R10 ;  /* 0x0000001fff107819 */ /* 0x000fe2000001140a */
        /* <DEDUP_REMOVED lines=22> */
[----:B------:R-:W-:Y:S01]  /*16990*/  IMAD.WIDE.U32 R14, R200, c[0x0][0x3f0], R14 ;  /* 0x0000fc00c80e7a25 */ /* 0x000fe200078e000e */
[----:B------:R-:W-:Y:S01]  /*169a0*/  SHFL.IDX PT, R34, R12, RZ, 0x1c1f ;  /* 0x001c1fff0c227589 */ /* 0x000fe200000e0000 */
[----:B------:R-:W-:Y:S02]  /*169b0*/  SHF.R.U32.HI R8, RZ, 0x3, R13 ;  /* 0x00000003ff087819 */ /* 0x000fe4000001160d */
[----:B------:R-:W-:Y:S01]  /*169c0*/  LEA.HI.X R17, R20, c[0x0][0x454], R17, 0x2, P0 ;  /* 0x0001150014117a11 */ /* 0x000fe200000f1411 */
[----:B------:R-:W-:Y:S01]  /*169d0*/  IMAD R9, R200, c[0x0][0x3f4], R9 ;  /* 0x0000fd00c8097a24 */ /* 0x000fe200078e0209 */
[----:B------:R-:W-:Y:S01]  /*169e0*/  SHFL.IDX PT, R48, R12, 0x1, 0x1c1f ;  /* 0x003c1f000c307f89 */ /* 0x000fe200000e0000 */
[----:B------:R-:W-:Y:S01]  /*169f0*/  LOP3.LUT R13, R13, 0x38, R0, 0xf8, !PT ;  /* 0x000000380d0d7812 */ /* 0x000fe200078ef800 */
[----:B------:R-:W-:-:S02]  /*16a00*/  IMAD.MOV R16, RZ, RZ, -R10 ;  /* 0x000000ffff107224 */ /* 0x000fc400078e0a0a */
[----:B------:R-:W1:Y:S01]  /*16a10*/  SHFL.IDX PT, R35, R17, RZ, 0x1c1f ;  /* 0x001c1fff11237589 */ /* 0x000e6200000e0000 */
[----:B------:R-:W-:Y:S01]  /*16a20*/  IADD3 R15, R15, R9, RZ ;  /* 0x000000090f0f7210 */ /* 0x000fe20007ffe0ff */
[----:B------:R-:W-:Y:S01]  /*16a30*/  IMAD R9, R57, 0x80, R2 ;  /* 0x0000008039097824 */ /* 0x000fe200078e0202 */
[----:B------:R-:W-:Y:S01]  /*16a40*/  LOP3.LUT R8, R13, R8, RZ, 0x3c, !PT ;  /* 0x000000080d087212 */ /* 0x000fe200078e3cff */
[----:B------:R-:W2:Y:S01]  /*16a50*/  SHFL.IDX PT, R49, R17, 0x1, 0x1c1f ;  /* 0x003c1f0011317f89 */ /* 0x000ea200000e0000 */
[----:B-----5:R-:W-:Y:S01]  /*16a60*/  IMAD R2, R6, c[0x0][0x4e8], RZ ;  /* 0x00013a0006027a24 */ /* 0x020fe200078e02ff */
[----:B------:R-:W-:Y:S01]  /*16a70*/  SHF.R.S32.HI R13, RZ, 0x1f, R10 ;  /* 0x0000001fff0d7819 */ /* 0x000fe2000001140a */
[----:B------:R-:W-:Y:S01]  /*16a80*/  IMAD R16, R16, c[0x0][0x4e8], R11 ;  /* 0x00013a0010107a24 */ /* 0x000fe200078e020b */
[C---:B------:R-:W-:Y:S01]  /*16a90*/  IADD3 R11, R9.reuse, 0x8, RZ ;  /* 0x00000008090b7810 */ /* 0x040fe20007ffe0ff */
[----:B------:R-:W-:Y:S01]  /*16aa0*/  IMAD.WIDE.U32 R14, R10, c[0x0][0x3e0], R14 ;  /* 0x0000f8000a0e7a25 */ /* 0x000fe200078e000e */
[----:B------:R-:W-:-:S02]  /*16ab0*/  ISETP.GE.OR P1, PT, R9, R2, P2 ;  /* 0x000000020900720c */ /* 0x000fc40001726670 */
[----:B------:R-:W-:Y:S01]  /*16ac0*/  ISETP.GE.OR P0, PT, R11, R2, P2 ;  /* 0x000000020b00720c */ /* 0x000fe20001706670 */
[----:B------:R-:W-:Y:S01]  /*16ad0*/  IMAD R13, R13, c[0x0][0x3e0], RZ ;  /* 0x0000f8000d0d7a24 */ /* 0x000fe200078e02ff */
[----:B------:R-:W-:Y:S02]  /*16ae0*/  SHF.R.S32.HI R6, RZ, 0x1f, R16 ;  /* 0x0000001fff067819 */ /* 0x000fe40000011410 */
[----:B------:R-:W-:Y:S01]  /*16af0*/  LOP3.LUT R7, R8, 0x7ffffe00, R7, 0xf8, !PT ;  /* 0x7ffffe0008077812 */ /* 0x000fe200078ef807 */
[----:B------:R-:W-:Y:S01]  /*16b00*/  IMAD R13, R10, c[0x0][0x3e4], R13 ;  /* 0x0000f9000a0d7a24 */ /* 0x000fe200078e020d */
[----:B------:R-:W-:Y:S01]  /*16b10*/  LEA R57, R57, R4, 0x7 ;  /* 0x0000000439397211 */ /* 0x000fe200078e38ff */
[----:B------:R-:W-:Y:S01]  /*16b20*/  IMAD R9, R6, c[0x0][0x3d8], RZ ;  /* 0x0000f60006097a24 */ /* 0x000fe200078e02ff */
[----:B------:R-:W-:Y:S01]  /*16b30*/  SHF.L.U32 R58, R7, 0x1, RZ ;  /* 0x00000001073a7819 */ /* 0x000fe200000006ff */
[----:B------:R-:W-:Y:S02]  /*16b40*/  IMAD.IADD R15, R15, 0x1, R13 ;  /* 0x000000010f0f7824 */ /* 0x000fe400078e020d */
[C---:B------:R-:W-:Y:S01]  /*16b50*/  IMAD R6, R16.reuse, c[0x0][0x3dc], R9 ;  /* 0x0000f70010067a24 */ /* 0x040fe200078e0209 */
[----:B-1----:R1:W-:Y:S01]  /*16b60*/  @!P1 ST.E [R34.64], R3 ;  /* 0x0000000322009985 */ /* 0x0023e2000c101906 */
[----:B------:R-:W-:-:S03]  /*16b70*/  IMAD.WIDE.U32 R32, R16, c[0x0][0x3d8], R14 ;  /* 0x0000f60010207a25 */ /* 0x000fc600078e000e */
[----:B--2---:R1:W-:Y:S01]  /*16b80*/  @!P0 ST.E [R48.64], R5 ;  /* 0x0000000530008985 */ /* 0x0043e2000c101906 */
[----:B------:R-:W-:Y:S01]  /*16b90*/  IMAD.IADD R6, R33, 0x1, R6 ;  /* 0x0000000121067824 */ /* 0x000fe200078e0206 */
[C---:B------:R-:W-:Y:S02]  /*16ba0*/  LEA R56, P0, R32.reuse, c[0x0][0x380], 0x1 ;  /* 0x0000e00020387a11 */ /* 0x040fe400078008ff */
        /* <DEDUP_REMOVED lines=34> */
.L_x_1034:
[----:B--2---:R-:W-:Y:S05]  /*16dd0*/  BSYNC B0 ;  /* 0x0000000000007941 */ /* 0x004fea0003800000 */
.L_x_1033:
        /* <DEDUP_REMOVED lines=23> */
.L_x_1036:
[----:B------:R-:W-:Y:S05]  /*16f50*/  BSYNC B0 ;  /* 0x0000000000007941 */ /* 0x000fea0003800000 */
.L_x_1035:
        /* <DEDUP_REMOVED lines=23> */
.L_x_1038:
[----:B------:R-:W-:Y:S05]  /*170d0*/  BSYNC B0 ;  /* 0x0000000000007941 */ /* 0x000fea0003800000 */
.L_x_1037:
        /* <DEDUP_REMOVED lines=24> */
.L_x_1031:
        /* <DEDUP_REMOVED lines=8> */
[----:B------:R-:W3:Y:S04]  /*172e0*/  @P0 LDG.E R3, [R4.64] ;  /* 0x0000000604030981 */ /* 0x000ee8000c1e1900 */
[----:B------:R4:W5:Y:S01]  /*172f0*/  @P1 LDG.E R2, [R6.64] ;  /* 0x0000000606021981 */ /* 0x000962000c1e1900 */
[----:B------:R-:W-:Y:S02]  /*17300*/  CS2R R10, SRZ ;  /* 0x00000000000a7805 */ /* 0x000fe4000001ff00 */
[--C-:B---3--:R-:W-:Y:S01]  /*17310*/  @P0 SHF.R.S32.HI R11, RZ, 0x1f, R3.reuse ;  /* 0x0000001fff0b0819 */ /* 0x108fe20000011403 */
[----:B------:R-:W-:Y:S01]  /*17320*/  @P0 IMAD.MOV.U32 R10, RZ, RZ, R3 ;  /* 0x000000ffff0a0224 */ /* 0x000fe200078e0003 */
[----:B------:R-:W-:Y:S05]  /*17330*/  @P1 BRA `(.L_x_1039) ;  /* 0x0000004000001947 */ /* 0x000fea0003800000 */
[----:B----4-:R-:W-:Y:S05]  /*17340*/  @!P0 BRA `(.L_x_1039) ;  /* 0x0000003000008947 */ /* 0x010fea0003800000 */
[----:B-----5:R-:W3:Y:S04]  /*17350*/  LDG.E R2, [R4.64] ;  /* 0x0000000604027981 */ /* 0x020ee8000c1e1900 */
[----:B------:R-:W3:Y:S02]  /*17360*/  LDG.E R3, [R4.64+0x4] ;  /* 0x0000040604037981 */ /* 0x000ee4000c1e1900 */
[----:B---3--:R-:W-:-:S02]  /*17370*/  IADD3 R2, -R2, R3, RZ ;  /* 0x0000000302027210 */ /* 0x008fc40007ffe1ff */
.L_x_1039:
[----:B----4-:R-:W3:Y:S01]  /*17380*/  S2R R3, SR_TID.X ;  /* 0x0000000000037919 */ /* 0x010ee20000002100 */
[----:B------:R-:W-:Y:S01]  /*17390*/  SHF.R.S32.HI R5, RZ, 0x1f, R200 ;  /* 0x0000001fff057819 */ /* 0x000fe200000114c8 */
[----:B------:R-:W-:Y:S01]  /*173a0*/  BSSY B0, `(.L_x_1040) ;  /* 0x0000027000007945 */ /* 0x000fe20003800000 */
[----:B------:R-:W-:-:S02]  /*173b0*/  SEL R200, R200, RZ, !P0 ;  /* 0x000000ffc8c87207 */ /* 0x000fc40004000000 */
[----:B------:R-:W-:Y:S02]  /*173c0*/  SEL R5, R5, RZ, !P0 ;  /* 0x000000ff05057207 */ /* 0x000fe40004000000 */
[----:B---3--:R-:W-:-:S13]  /*173d0*/  ISETP.GE.AND P1, PT, R3, 0x80, PT ;  /* 0x000000800300780c */ /* 0x008fda0003f26270 */
[----:B------:R-:W-:Y:S05]  /*173e0*/  @P1 BRA `(.L_x_1041) ;  /* 0x0000022000001947 */ /* 0x000fea0003800000 */
[----:B--2---:R-:W2:Y:S01]  /*173f0*/  S2R R8, SR_CTAID.X ;  /* 0x0000000000087919 */ /* 0x004ea20000002500 */
[----:B-----5:R-:W-:Y:S01]  /*17400*/  IMAD R7, R2, c[0x0][0x4e8], RZ ;  /* 0x00013a0002077a24 */ /* 0x020fe200078e02ff */
[----:B--2---:R-:W-:-:S04]  /*17410*/  LEA R8, R8, R3, 0x7 ;  /* 0x0000000308087211 */ /* 0x004fc800078e38ff */
        /* <DEDUP_REMOVED lines=31> */
.L_x_1041:
[----:B------:R-:W-:Y:S05]  /*17610*/  BSYNC B0 ;  /* 0x0000000000007941 */ /* 0x000fea0003800000 */
.L_x_1040:
[----:B--2---:R-:W2:Y:S01]  /*17620*/  S2R R4, SR_CTAID.X ;  /* 0x0000000000047919 */ /* 0x004ea20000002500 */
[----:B------:R-:W-:Y:S01]  /*17630*/  SHF.R.S32.HI R6, RZ, 0x1f, R3 ;  /* 0x0000001fff067819 */ /* 0x000fe20000011403 */
[----:B------:R-:W-:Y:S01]  /*17640*/  IMAD R7, R11, c[0x0][0x3a0], RZ ;  /* 0x0000e8000b077a24 */ /* 0x000fe200078e02ff */
[----:B------:R-:W-:Y:S01]  /*17650*/  MOV R8, c[0x0][0x4e8] ;  /* 0x00013a0000087a02 */ /* 0x000fe20000000f00 */
[----:B------:R-:W-:Y:S01]  /*17660*/  IMAD.WIDE.U32 R12, R10, c[0x0][0x3a0], RZ ;  /* 0x0000e8000a0c7a25 */ /* 0x000fe200078e00ff */
[----:B------:R-:W-:Y:S02]  /*17670*/  LEA.HI R6, R6, R3, RZ, 0x3 ;  /* 0x0000000306067211 */ /* 0x000fe400078f18ff */
[----:B------:R-:W-:Y:S01]  /*17680*/  ISETP.NE.AND P0, PT, R8, 0x1, PT ;  /* 0x000000010800780c */ /* 0x000fe20003f05270 */
[----:B------:R-:W-:Y:S01]  /*17690*/  IMAD R7, R10, c[0x0][0x3a4], R7 ;  /* 0x0000e9000a077a24 */ /* 0x000fe200078e0207 */
[----:B------:R-:W-:Y:S01]  /*176a0*/  LOP3.LUT R10, R6, 0xfffffff8, RZ, 0xc0, !PT ;  /* 0xfffffff8060a7812 */ /* 0x000fe200078ec0ff */
[----:B------:R-:W-:-:S02]  /*176b0*/  IMAD R0, R0, c[0x0][0x3e8], RZ ;  /* 0x0000fa0000007a24 */ /* 0x000fc400078e02ff */
[----:B------:R-:W-:Y:S01]  /*176c0*/  IMAD R5, R5, c[0x0][0x3f0], RZ ;  /* 0x0000fc0005057a24 */ /* 0x000fe200078e02ff */
[----:B------:R-:W-:Y:S01]  /*176d0*/  IADD3 R13, R13, R7, RZ ;  /* 0x000000070d0d7210 */ /* 0x000fe20007ffe0ff */
[----:B------:R-:W-:Y:S01]  /*176e0*/  IMAD.IADD R10, R3, 0x1, -R10 ;  /* 0x00000001030a7824 */ /* 0x000fe200078e0a0a */
[----:B------:R-:W-:Y:S01]  /*176f0*/  SHF.R.S32.HI R3, RZ, 0x3, R6 ;  /* 0x00000003ff037819 */ /* 0x000fe20000011406 */
[C---:B------:R-:W-:Y:S02]  /*17700*/  IMAD R0, R197.reuse, c[0x0][0x3ec], R0 ;  /* 0x0000fb00c5007a24 */ /* 0x040fe400078e0200 */
[----:B------:R-:W-:Y:S01]  /*17710*/  IMAD.WIDE.U32 R12, R197, c[0x0][0x3e8], R12 ;  /* 0x0000fa00c50c7a25 */ /* 0x000fe200078e000c */
[----:B------:R-:W-:-:S03]  /*17720*/  LEA R7, R10, R3, 0x5 ;  /* 0x000000030a077211 */ /* 0x000fc600078e28ff */
[----:B------:R-:W-:Y:S01]  /*17730*/  IMAD R5, R200, c[0x0][0x3f4], R5 ;  /* 0x0000fd00c8057a24 */ /* 0x000fe200078e0205 */
[----:B------:R-:W-:Y:S01]  /*17740*/  IADD3 R13, R0, R13, RZ ;  /* 0x0000000d000d7210 */ /* 0x000fe20007ffe0ff */
[----:B--2---:R-:W-:-:S04]  /*17750*/  IMAD R7, R4, 0x80, R7 ;  /* 0x0000008004077824 */ /* 0x004fc800078e0207 */
[----:B------:R-:W-:Y:S01]  /*17760*/  @P0 IMAD.HI.U32 R0, R7, c[0x0][0x4ec], RZ ;  /* 0x00013b0007000a27 */ /* 0x000fe200078e00ff */
[----:B------:R-:W-:-:S03]  /*17770*/  MOV R6, R7 ;  /* 0x0000000700067202 */ /* 0x000fc60000000f00 */
[----:B------:R-:W-:Y:S01]  /*17780*/  IMAD.WIDE.U32 R12, R200, c[0x0][0x3f0], R12 ;  /* 0x0000fc00c80c7a25 */ /* 0x000fe200078e000c */
[----:B------:R-:W-:-:S03]  /*17790*/  @P0 SHF.R.U32.HI R6, RZ, c[0x0][0x4f0], R0 ;  /* 0x00013c00ff060a19 */ /* 0x000fc60000011600 */
[----:B------:R-:W-:Y:S01]  /*177a0*/  IMAD.IADD R13, R13, 0x1, R5 ;  /* 0x000000010d0d7824 */ /* 0x000fe200078e0205 */
[----:B------:R-:W-:Y:S02]  /*177b0*/  SHF.R.S32.HI R0, RZ, 0x1f, R6 ;  /* 0x0000001fff007819 */ /* 0x000fe40000011406 */
[C---:B------:R-:W-:Y:S01]  /*177c0*/  IADD3 R8, -R6.reuse, RZ, RZ ;  /* 0x000000ff06087210 */ /* 0x040fe20007ffe1ff */
[----:B------:R-:W-:-:S04]  /*177d0*/  IMAD.WIDE.U32 R12, R6, c[0x0][0x3e0], R12 ;  /* 0x0000f800060c7a25 */ /* 0x000fc800078e000c */
[----:B------:R-:W-:Y:S01]  /*177e0*/  IMAD R5, R0, c[0x0][0x3e0], RZ ;  /* 0x0000f80000057a24 */ /* 0x000fe200078e02ff */
[----:B------:R-:W-:Y:S01]  /*177f0*/  LEA R0, R4, R3, 0x7 ;  /* 0x0000000304007211 */ /* 0x000fe200078e38ff */
[----:B------:R-:W-:Y:S02]  /*17800*/  IMAD R8, R8, c[0x0][0x4e8], R7 ;  /* 0x00013a0008087a24 */ /* 0x000fe400078e0207 */
[----:B------:R-:W-:-:S03]  /*17810*/  IMAD R5, R6, c[0x0][0x3e4], R5 ;  /* 0x0000f90006057a24 */ /* 0x000fc600078e0205 */
[----:B------:R-:W-:Y:S02]  /*17820*/  SHF.R.S32.HI R9, RZ, 0x1f, R8 ;  /* 0x0000001fff097819 */ /* 0x000fe40000011408 */
[----:B------:R-:W-:Y:S01]  /*17830*/  IADD3 R13, R13, R5, RZ ;  /* 0x000000050d0d7210 */ /* 0x000fe20007ffe0ff */
[----:B------:R-:W-:Y:S02]  /*17840*/  IMAD.SHL.U32 R5, R10, 0x8, RZ ;  /* 0x000000080a057824 */ /* 0x000fe400078e00ff */
[----:B------:R-:W-:Y:S02]  /*17850*/  IMAD R9, R9, c[0x0][0x3d8], RZ ;  /* 0x0000f60009097a24 */ /* 0x000fe400078e02ff */
[C---:B------:R-:W-:Y:S01]  /*17860*/  IMAD.WIDE.U32 R12, R8.reuse, c[0x0][0x3d8], R12 ;  /* 0x0000f600080c7a25 */ /* 0x040fe200078e000c */
[C---:B------:R-:W-:Y:S02]  /*17870*/  IADD3 R4, R5.reuse, 0x40, RZ ;  /* 0x0000004005047810 */ /* 0x040fe40007ffe0ff */
[----:B------:R-:W-:Y:S01]  /*17880*/  IADD3 R3, R5, 0x80, RZ ;  /* 0x0000008005037810 */ /* 0x000fe20007ffe0ff */
[----:B------:R-:W-:Y:S01]  /*17890*/  IMAD R9, R8, c[0x0][0x3dc], R9 ;  /* 0x0000f70008097a24 */ /* 0x000fe200078e0209 */
[----:B------:R-:W-:-:S04]  /*178a0*/  LEA R7, P0, R12, c[0x0][0x380], 0x1 ;  /* 0x0000e0000c077a11 */ /* 0x000fc800078008ff */
[----:B------:R-:W-:-:S04]  /*178b0*/  IADD3 R9, R13, R9, RZ ;  /* 0x000000090d097210 */ /* 0x000fc80007ffe0ff */
[----:B------:R-:W-:Y:S01]  /*178c0*/  LEA.HI.X R6, R12, c[0x0][0x384], R9, 0x1, P0 ;  /* 0x0000e1000c067a11 */ /* 0x000fe200000f0c09 */
[----:B------:R-:W-:Y:S05]  /*178d0*/  BRA.DIV ~URZ, `(.L_x_1042) ;  /* 0x00000ae27f007947 */ /* 0x000fea000b800000 */
[----:B------:R2:W3:Y:S02]  /*178e0*/  SHFL.IDX PT, R9, R6, RZ, 0x181f ;  /* 0x00181fff06097589 */ /* 0x0004e400000e0000 */
.L_x_1062:
[----:B------:R-:W-:Y:S05]  /*178f0*/  BRA.DIV ~URZ, `(.L_x_1043) ;  /* 0x00000b427f007947 */ /* 0x000fea000b800000 */
[----:B------:R4:W1:Y:S02]  /*17900*/  SHFL.IDX PT, R10, R7, RZ, 0x181f ;  /* 0x00181fff070a7589 */ /* 0x00086400000e0000 */
.L_x_1063:
[----:B-----5:R-:W-:Y:S01]  /*17910*/  IMAD R13, R2, c[0x0][0x4e8], RZ ;  /* 0x00013a00020d7a24 */ /* 0x020fe200078e02ff */
[----:B------:R-:W-:Y:S01]  /*17920*/  BSSY B0, `(.L_x_1044) ;  /* 0x0000013000007945 */ /* 0x000fe20003800000 */
[----:B---3--:R-:W-:-:S03]  /*17930*/  MOV R11, R9 ;  /* 0x00000009000b7202 */ /* 0x008fc60000000f00 */
[----:B------:R-:W-:-:S13]  /*17940*/  ISETP.GE.AND P0, PT, R0, R13, PT ;  /* 0x0000000d0000720c */ /* 0x000fda0003f06270 */
[----:B------:R-:W-:Y:S05]  /*17950*/  @P0 BRA `(.L_x_1045) ;  /* 0x000000f000000947 */ /* 0x000fea0003800000 */
[----:B------:R-:W-:Y:S02]  /*17960*/  ISETP.GE.AND P1, PT, R4, c[0x0][0x3c8], PT ;  /* 0x0000f20004007a0c */ /* 0x000fe40003f26270 */
        /* <DEDUP_REMOVED lines=14> */
.L_x_1045:
[----:B------:R-:W-:Y:S05]  /*17a50*/  BSYNC B0 ;  /* 0x0000000000007941 */ /* 0x000fea0003800000 */
.L_x_1044:
[----:B------:R-:W-:Y:S05]  /*17a60*/  BRA.DIV ~URZ, `(.L_x_1046) ;  /* 0x00000a527f007947 */ /* 0x000fea000b800000 */
[----:B-1----:R1:W3:Y:S04]  /*17a70*/  SHFL.IDX PT, R9, R6, 0x1, 0x181f ;  /* 0x00381f0006097f89 */ /* 0x0022e800000e0000 */
[----:B------:R1:W2:Y:S02]  /*17a80*/  SHFL.IDX PT, R10, R7, 0x1, 0x181f ;  /* 0x00381f00070a7f89 */ /* 0x0002a400000e0000 */
.L_x_1064:
[----:B------:R-:W-:Y:S01]  /*17a90*/  IADD3 R2, R0, 0x20, RZ ;  /* 0x0000002000027810 */ /* 0x000fe20007ffe0ff */
[----:B------:R-:W-:Y:S01]  /*17aa0*/  BSSY B0, `(.L_x_1047) ;  /* 0x0000013000007945 */ /* 0x000fe20003800000 */
[----:B---3--:R-:W-:-:S02]  /*17ab0*/  IMAD.MOV.U32 R11, RZ, RZ, R9 ;  /* 0x000000ffff0b7224 */ /* 0x008fc400078e0009 */
        /* <DEDUP_REMOVED lines=8> */
[--C-:B--2---:R-:W-:Y:S01]  /*17b40*/  @!P2 IMAD.WIDE R14, R5, 0x2, R10.reuse ;  /* 0x00000002050ea825 */ /* 0x104fe200078e020a */
        /* <DEDUP_REMOVED lines=8> */
.L_x_1048:
[----:B------:R-:W-:Y:S05]  /*17bd0*/  BSYNC B0 ;  /* 0x0000000000007941 */ /* 0x000fea0003800000 */
.L_x_1047:
[----:B------:R-:W-:Y:S05]  /*17be0*/  BRA.DIV ~URZ, `(.L_x_1049) ;  /* 0x000009c27f007947 */ /* 0x000fea000b800000 */
[----:B--2---:R2:W3:Y:S02]  /*17bf0*/  SHFL.IDX PT, R9, R6, 0x2, 0x181f ;  /* 0x00581f0006097f89 */ /* 0x0044e400000e0000 */
.L_x_1065:
[----:B------:R-:W-:Y:S05]  /*17c00*/  BRA.DIV ~URZ, `(.L_x_1050) ;  /* 0x00000a227f007947 */ /* 0x000fea000b800000 */
[----:B------:R1:W2:Y:S02]  /*17c10*/  SHFL.IDX PT, R10, R7, 0x2, 0x181f ;  /* 0x00581f00070a7f89 */ /* 0x0002a400000e0000 */
.L_x_1066:
[----:B------:R-:W-:Y:S01]  /*17c20*/  IADD3 R2, R0, 0x40, RZ ;  /* 0x0000004000027810 */ /* 0x000fe20007ffe0ff */
[----:B------:R-:W-:Y:S01]  /*17c30*/  BSSY B0, `(.L_x_1051) ;  /* 0x0000013000007945 */ /* 0x000fe20003800000 */
[----:B---3--:R-:W-:Y:S02]  /*17c40*/  IMAD.MOV.U32 R11, RZ, RZ, R9 ;  /* 0x000000ffff0b7224 */ /* 0x008fe400078e0009 */
        /* <DEDUP_REMOVED lines=17> */
.L_x_1052:
[----:B------:R-:W-:Y:S05]  /*17d60*/  BSYNC B0 ;  /* 0x0000000000007941 */ /* 0x000fea0003800000 */
.L_x_1051:
[----:B------:R-:W-:Y:S05]  /*17d70*/  BRA.DIV ~URZ, `(.L_x_1053) ;  /* 0x000009327f007947 */ /* 0x000fea000b800000 */
[----:B--2---:R2:W3:Y:S04]  /*17d80*/  SHFL.IDX PT, R9, R6, 0x3, 0x181f ;  /* 0x00781f0006097f89 */ /* 0x0044e800000e0000 */
[----:B------:R2:W1:Y:S02]  /*17d90*/  SHFL.IDX PT, R24, R7, 0x3, 0x181f ;  /* 0x00781f0007187f89 */ /* 0x00046400000e0000 */
.L_x_1067:
[----:B------:R-:W-:Y:S01]  /*17da0*/  IADD3 R0, R0, 0x60, RZ ;  /* 0x0000006000007810 */ /* 0x000fe20007ffe0ff */
[----:B---3--:R-:W-:-:S03]  /*17db0*/  IMAD.MOV.U32 R25, RZ, RZ, R9 ;  /* 0x000000ffff197224 */ /* 0x008fc600078e0009 */
[----:B------:R-:W-:-:S13]  /*17dc0*/  ISETP.GE.AND P0, PT, R0, R13, PT ;  /* 0x0000000d0000720c */ /* 0x000fda0003f06270 */
[----:B------:R-:W-:Y:S05]  /*17dd0*/  @P0 EXIT ;  /* 0x000000000000094d */ /* 0x000fea0003800000 */
[----:B------:R-:W-:Y:S02]  /*17de0*/  ISETP.GE.AND P0, PT, R4, c[0x0][0x3c8], PT ;  /* 0x0000f20004007a0c */ /* 0x000fe40003f06270 */
[----:B------:R-:W-:-:S11]  /*17df0*/  ISETP.GE.AND P1, PT, R5, c[0x0][0x3c8], PT ;  /* 0x0000f20005007a0c */ /* 0x000fd60003f26270 */
[----:B-12-4-:R-:W-:-:S04]  /*17e00*/  @!P0 SHF.R.S32.HI R7, RZ, 0x1f, R4 ;  /* 0x0000001fff078819 */ /* 0x016fc80000011404 */
[----:B------:R-:W-:Y:S01]  /*17e10*/  @!P0 LEA.HI R7, R7, R4, RZ, 0x3 ;  /* 0x0000000407078211 */ /* 0x000fe200078f18ff */
[----:B------:R-:W-:-:S03]  /*17e20*/  @!P1 IMAD.WIDE R4, R5, 0x2, R24 ;  /* 0x0000000205049825 */ /* 0x000fc600078e0218 */
        /* <DEDUP_REMOVED lines=12> */
.L_x_976:
[----:B-1----:R-:W-:Y:S01]  /*17ef0*/  IMAD.MOV.U32 R18, RZ, RZ, R14 ;  /* 0x000000ffff127224 */ /* 0x002fe200078e000e */
[----:B------:R-:W-:Y:S01]  /*17f00*/  MOV R16, 0x181f ;  /* 0x0000181f00107802 */ /* 0x000fe20000000f00 */
[----:B------:R-:W-:Y:S01]  /*17f10*/  IMAD.MOV.U32 R15, RZ, RZ, RZ ;  /* 0x000000ffff0f7224 */ /* 0x000fe200078e00ff */
[----:B------:R-:W-:Y:S02]  /*17f20*/  MOV R11, 0xffffffff ;  /* 0xffffffff000b7802 */ /* 0x000fe40000000f00 */
[----:B------:R-:W-:Y:S02]  /*17f30*/  MOV R10, 0x17f50 ;  /* 0x00017f50000a7802 */ /* 0x000fe40000000f00 */
[----:B--2---:R-:W-:Y:S05]  /*17f40*/  CALL.REL.NOINC `($__internal_3_$__cuda_sm70_shflsync_idx_p) ;  /* 0x00008c1000007944 */ /* 0x004fea0003c00000 */
[----:B--2---:R-:W-:Y:S01]  /*17f50*/  MOV R19, R24 ;  /* 0x0000001800137202 */ /* 0x004fe20000000f00 */
[----:B-1----:R-:W-:Y:S05]  /*17f60*/  BRA `(.L_x_1054) ;  /* 0xfffef29000007947 */ /* 0x002fea000383ffff */
.L_x_977:
[----:B------:R-:W-:Y:S01]  /*17f70*/  IMAD.MOV.U32 R18, RZ, RZ, R17 ;  /* 0x000000ffff127224 */ /* 0x000fe200078e0011 */
[----:B------:R-:W-:Y:S01]  /*17f80*/  MOV R16, 0x181f ;  /* 0x0000181f00107802 */ /* 0x000fe20000000f00 */
[----:B------:R-:W-:Y:S01]  /*17f90*/  IMAD.MOV.U32 R15, RZ, RZ, RZ ;  /* 0x000000ffff0f7224 */ /* 0x000fe200078e00ff */
[----:B------:R-:W-:-:S02]  /*17fa0*/  MOV R11, 0xffffffff ;  /* 0xffffffff000b7802 */ /* 0x000fc40000000f00 */
[----:B------:R-:W-:Y:S02]  /*17fb0*/  MOV R10, 0x17fd0 ;  /* 0x00017fd0000a7802 */ /* 0x000fe40000000f00 */
[----:B-123--:R-:W-:Y:S05]  /*17fc0*/  CALL.REL.NOINC `($__internal_3_$__cuda_sm70_shflsync_idx_p) ;  /* 0x00008b9000007944 */ /* 0x00efea0003c00000 */
[----:B-12---:R-:W-:Y:S05]  /*17fd0*/  BRA `(.L_x_1055) ;  /* 0xfffef24000007947 */ /* 0x006fea000383ffff */
.L_x_980:
[----:B------:R-:W-:Y:S01]  /*17fe0*/  IMAD.MOV.U32 R18, RZ, RZ, R14 ;  /* 0x000000ffff127224 */ /* 0x000fe200078e000e */
[----:B------:R-:W-:Y:S01]  /*17ff0*/  MOV R16, 0x181f ;  /* 0x0000181f00107802 */ /* 0x000fe20000000f00 */
[----:B------:R-:W-:Y:S01]  /*18000*/  IMAD.MOV.U32 R15, RZ, RZ, 0x1 ;  /* 0x00000001ff0f7424 */ /* 0x000fe200078e00ff */
[----:B------:R-:W-:Y:S02]  /*18010*/  MOV R11, 0xffffffff ;  /* 0xffffffff000b7802 */ /* 0x000fe40000000f00 */
[----:B------:R-:W-:Y:S02]  /*18020*/  MOV R10, 0x18040 ;  /* 0x00018040000a7802 */ /* 0x000fe40000000f00 */
[----:B-1-34-:R-:W-:Y:S05]  /*18030*/  CALL.REL.NOINC `($__internal_3_$__cuda_sm70_shflsync_idx_p) ;  /* 0x00008b2000007944 */ /* 0x01afea0003c00000 */
[----:B--2---:R-:W-:Y:S01]  /*18040*/  IMAD.MOV.U32 R19, RZ, RZ, R24 ;  /* 0x000000ffff137224 */ /* 0x004fe200078e0018 */
[----:B-1----:R-:W-:Y:S01]  /*18050*/  MOV R18, R17 ;  /* 0x0000001100127202 */ /* 0x002fe20000000f00 */
[----:B------:R-:W-:Y:S01]  /*18060*/  IMAD.MOV.U32 R15, RZ, RZ, 0x1 ;  /* 0x00000001ff0f7424 */ /* 0x000fe200078e00ff */
[----:B------:R-:W-:Y:S01]  /*18070*/  MOV R16, 0x181f ;  /* 0x0000181f00107802 */ /* 0x000fe20000000f00 */
[----:B------:R-:W-:Y:S01]  /*18080*/  IMAD.MOV.U32 R11, RZ, RZ, -0x1 ;  /* 0xffffffffff0b7424 */ /* 0x000fe200078e00ff */
[----:B------:R-:W-:-:S02]  /*18090*/  MOV R10, 0x180b0 ;  /* 0x000180b0000a7802 */ /* 0x000fc40000000f00 */
[----:B------:R-:W-:Y:S05]  /*180a0*/  CALL.REL.NOINC `($__internal_3_$__cuda_sm70_shflsync_idx_p) ;  /* 0x00008ab000007944 */ /* 0x000fea0003c00000 */
[----:B-12---:R-:W-:Y:S05]  /*180b0*/  BRA `(.L_x_1056) ;  /* 0xfffef34000007947 */ /* 0x006fea000383ffff */
.L_x_983:
[----:B--2---:R-:W-:Y:S01]  /*180c0*/  IMAD.MOV.U32 R18, RZ, RZ, R14 ;  /* 0x000000ffff127224 */ /* 0x004fe200078e000e */
[----:B------:R-:W-:Y:S01]  /*180d0*/  MOV R16, 0x181f ;  /* 0x0000181f00107802 */ /* 0x000fe20000000f00 */
[----:B------:R-:W-:Y:S01]  /*180e0*/  IMAD.MOV.U32 R15, RZ, RZ, 0x2 ;  /* 0x00000002ff0f7424 */ /* 0x000fe200078e00ff */
[----:B------:R-:W-:-:S02]  /*180f0*/  MOV R11, 0xffffffff ;  /* 0xffffffff000b7802 */ /* 0x000fc40000000f00 */
[----:B------:R-:W-:Y:S02]  /*18100*/  MOV R10, 0x18120 ;  /* 0x00018120000a7802 */ /* 0x000fe40000000f00 */
[----:B-1-34-:R-:W-:Y:S05]  /*18110*/  CALL.REL.NOINC `($__internal_3_$__cuda_sm70_shflsync_idx_p) ;  /* 0x00008a4000007944 */ /* 0x01afea0003c00000 */
[----:B--2---:R-:W-:Y:S01]  /*18120*/  MOV R19, R24 ;  /* 0x0000001800137202 */ /* 0x004fe20000000f00 */
[----:B-1----:R-:W-:Y:S05]  /*18130*/  BRA `(.L_x_1057) ;  /* 0xfffef48000007947 */ /* 0x002fea000383ffff */
.L_x_984:
[----:B------:R-:W-:Y:S01]  /*18140*/  IMAD.MOV.U32 R18, RZ, RZ, R17 ;  /* 0x000000ffff127224 */ /* 0x000fe200078e0011 */
[----:B------:R-:W-:Y:S01]  /*18150*/  MOV R16, 0x181f ;  /* 0x0000181f00107802 */ /* 0x000fe20000000f00 */
[----:B------:R-:W-:Y:S01]  /*18160*/  IMAD.MOV.U32 R15, RZ, RZ, 0x2 ;  /* 0x00000002ff0f7424 */ /* 0x000fe200078e00ff */
[----:B------:R-:W-:Y:S02]  /*18170*/  MOV R11, 0xffffffff ;  /* 0xffffffff000b7802 */ /* 0x000fe40000000f00 */
[----:B------:R-:W-:Y:S02]  /*18180*/  MOV R10, 0x181a0 ;  /* 0x000181a0000a7802 */ /* 0x000fe40000000f00 */
[----:B-1234-:R-:W-:Y:S05]  /*18190*/  CALL.REL.NOINC `($__internal_3_$__cuda_sm70_shflsync_idx_p) ;  /* 0x000089c000007944 */ /* 0x01efea0003c00000 */
[----:B-12---:R-:W-:Y:S05]  /*181a0*/  BRA `(.L_x_1058) ;  /* 0xfffef43000007947 */ /* 0x006fea000383ffff */
.L_x_987:
[----:B-1----:R-:W-:Y:S01]  /*181b0*/  IMAD.MOV.U32 R18, RZ, RZ, R14 ;  /* 0x000000ffff127224 */ /* 0x002fe200078e000e */
[----:B------:R-:W-:Y:S01]  /*181c0*/  MOV R16, 0x181f ;  /* 0x0000181f00107802 */ /* 0x000fe20000000f00 */
[----:B------:R-:W-:Y:S01]  /*181d0*/  IMAD.MOV.U32 R15, RZ, RZ, 0x3 ;  /* 0x00000003ff0f7424 */ /* 0x000fe200078e00ff */
[----:B------:R-:W-:Y:S02]  /*181e0*/  MOV R11, 0xffffffff ;  /* 0xffffffff000b7802 */ /* 0x000fe40000000f00 */
[----:B------:R-:W-:-:S02]  /*181f0*/  MOV R10, 0x18210 ;  /* 0x00018210000a7802 */ /* 0x000fc40000000f00 */
[----:B--234-:R-:W-:Y:S05]  /*18200*/  CALL.REL.NOINC `($__internal_3_$__cuda_sm70_shflsync_idx_p) ;  /* 0x0000895000007944 */ /* 0x01cfea0003c00000 */
        /* <DEDUP_REMOVED lines=8> */
.L_x_1029:
[----:B------:R-:W-:Y:S01]  /*18290*/  IMAD.MOV.U32 R8, RZ, RZ, R223 ;  /* 0x000000ffff087224 */ /* 0x000fe200078e00df */
[----:B------:R-:W-:-:S02]  /*182a0*/  MOV R5, 0x2 ;  /* 0x0000000200057802 */ /* 0x000fc40000000f00 */
[----:B------:R-:W-:Y:S02]  /*182b0*/  MOV R6, 0x182d0 ;  /* 0x000182d000067802 */ /* 0x000fe40000000f00 */
[----:B------:R-:W-:Y:S05]  /*182c0*/  CALL.REL.NOINC `($__internal_2_$__cuda_sm70_shflsync_bfly_p) ;  /* 0x0000885000007944 */ /* 0x000fea0003c00000 */
[----:B-12---:R-:W-:Y:S05]  /*182d0*/  BRA `(.L_x_1060) ;  /* 0xffffd12000007947 */ /* 0x006fea000383ffff */
.L_x_1030:
[----:B------:R-:W-:Y:S02]  /*182e0*/  MOV R5, 0x1 ;  /* 0x0000000100057802 */ /* 0x000fe40000000f00 */
[----:B------:R-:W-:Y:S02]  /*182f0*/  MOV R6, 0x18310 ;  /* 0x0001831000067802 */ /* 0x000fe40000000f00 */
[----:B-1----:R-:W-:Y:S05]  /*18300*/  CALL.REL.NOINC `($__internal_2_$__cuda_sm70_shflsync_bfly_p) ;  /* 0x0000881000007944 */ /* 0x002fea0003c00000 */
[----:B--2---:R-:W-:Y:S01]  /*18310*/  FADD.FTZ R9, R8, R5 ;  /* 0x0000000508097221 */ /* 0x004fe20000010000 */
[----:B-1----:R-:W-:Y:S02]  /*18320*/  MOV R8, R222 ;  /* 0x000000de00087202 */ /* 0x002fe40000000f00 */
[----:B------:R-:W-:Y:S02]  /*18330*/  MOV R5, 0x2 ;  /* 0x0000000200057802 */ /* 0x000fe40000000f00 */
[----:B------:R-:W-:Y:S02]  /*18340*/  MOV R6, 0x18360 ;  /* 0x0001836000067802 */ /* 0x000fe40000000f00 */
[----:B------:R-:W-:Y:S05]  /*18350*/  CALL.REL.NOINC `($__internal_2_$__cuda_sm70_shflsync_bfly_p) ;  /* 0x000087c000007944 */ /* 0x000fea0003c00000 */
[----:B--2---:R-:W-:Y:S01]  /*18360*/  FADD.FTZ R10, R222, R5 ;  /* 0x00000005de0a7221 */ /* 0x004fe20000010000 */
[----:B------:R-:W-:Y:S02]  /*18370*/  MOV R5, 0x1 ;  /* 0x0000000100057802 */ /* 0x000fe40000000f00 */
[----:B------:R-:W-:-:S02]  /*18380*/  MOV R6, 0x183b0 ;  /* 0x000183b000067802 */ /* 0x000fc40000000f00 */
[----:B-1----:R-:W-:Y:S02]  /*18390*/  MOV R8, R10 ;  /* 0x0000000a00087202 */ /* 0x002fe40000000f00 */
[----:B------:R-:W-:Y:S05]  /*183a0*/  CALL.REL.NOINC `($__internal_2_$__cuda_sm70_shflsync_bfly_p) ;  /* 0x0000877000007944 */ /* 0x000fea0003c00000 */
[----:B-12---:R-:W-:Y:S05]  /*183b0*/  BRA `(.L_x_1061) ;  /* 0xffffd0b000007947 */ /* 0x006fea000383ffff */
.L_x_1042:
[----:B------:R-:W-:Y:S01]  /*183c0*/  IMAD.MOV.U32 R18, RZ, RZ, R6 ;  /* 0x000000ffff127224 */ /* 0x000fe200078e0006 */
[----:B------:R-:W-:Y:S01]  /*183d0*/  MOV R16, 0x181f ;  /* 0x0000181f00107802 */ /* 0x000fe20000000f00 */
[----:B------:R-:W-:Y:S01]  /*183e0*/  IMAD.MOV.U32 R15, RZ, RZ, RZ ;  /* 0x000000ffff0f7224 */ /* 0x000fe200078e00ff */
[----:B------:R-:W-:Y:S02]  /*183f0*/  MOV R11, 0xffffffff ;  /* 0xffffffff000b7802 */ /* 0x000fe40000000f00 */
[----:B------:R-:W-:Y:S02]  /*18400*/  MOV R10, 0x18420 ;  /* 0x00018420000a7802 */ /* 0x000fe40000000f00 */
[----:B-1---5:R-:W-:Y:S05]  /*18410*/  CALL.REL.NOINC `($__internal_3_$__cuda_sm70_shflsync_idx_p) ;  /* 0x0000874000007944 */ /* 0x022fea0003c00000 */
[----:B--2---:R-:W-:Y:S01]  /*18420*/  MOV R9, R24 ;  /* 0x0000001800097202 */ /* 0x004fe20000000f00 */
[----:B-1----:R-:W-:Y:S05]  /*18430*/  BRA `(.L_x_1062) ;  /* 0xfffff4b000007947 */ /* 0x002fea000383ffff */
.L_x_1043:
[----:B------:R-:W-:Y:S01]  /*18440*/  IMAD.MOV.U32 R18, RZ, RZ, R7 ;  /* 0x000000ffff127224 */ /* 0x000fe200078e0007 */
[----:B------:R-:W-:Y:S01]  /*18450*/  MOV R16, 0x181f ;  /* 0x0000181f00107802 */ /* 0x000fe20000000f00 */
[----:B------:R-:W-:Y:S01]  /*18460*/  IMAD.MOV.U32 R15, RZ, RZ, RZ ;  /* 0x000000ffff0f7224 */ /* 0x000fe200078e00ff */
[----:B------:R-:W-:Y:S02]  /*18470*/  MOV R11, 0xffffffff ;  /* 0xffffffff000b7802 */ /* 0x000fe40000000f00 */
[----:B------:R-:W-:-:S02]  /*18480*/  MOV R10, 0x184a0 ;  /* 0x000184a0000a7802 */ /* 0x000fc40000000f00 */
[----:B-123-5:R-:W-:Y:S05]  /*18490*/  CALL.REL.NOINC `($__internal_3_$__cuda_sm70_shflsync_idx_p) ;  /* 0x000086c000007944 */ /* 0x02efea0003c00000 */
[----:B--2---:R-:W-:Y:S01]  /*184a0*/  MOV R10, R24 ;  /* 0x00000018000a7202 */ /* 0x004fe20000000f00 */
[----:B-1----:R-:W-:Y:S05]  /*184b0*/  BRA `(.L_x_1063) ;  /* 0xfffff45000007947 */ /* 0x002fea000383ffff */
.L_x_1046:
[----:B------:R-:W-:Y:S01]  /*184c0*/  IMAD.MOV.U32 R18, RZ, RZ, R6 ;  /* 0x000000ffff127224 */ /* 0x000fe200078e0006 */
[----:B------:R-:W-:Y:S01]  /*184d0*/  MOV R16, 0x181f ;  /* 0x0000181f00107802 */ /* 0x000fe20000000f00 */
[----:B-1----:R-:W-:Y:S01]  /*184e0*/  IMAD.MOV.U32 R15, RZ, RZ, 0x1 ;  /* 0x00000001ff0f7424 */ /* 0x002fe200078e00ff */
[----:B------:R-:W-:-:S02]  /*184f0*/  MOV R11, 0xffffffff ;  /* 0xffffffff000b7802 */ /* 0x000fc40000000f00 */
[----:B------:R-:W-:Y:S02]  /*18500*/  MOV R10, 0x18520 ;  /* 0x00018520000a7802 */ /* 0x000fe40000000f00 */
[----:B--2-4-:R-:W-:Y:S05]  /*18510*/  CALL.REL.NOINC `($__internal_3_$__cuda_sm70_shflsync_idx_p) ;  /* 0x0000864000007944 */ /* 0x014fea0003c00000 */
[----:B--2---:R-:W-:Y:S01]  /*18520*/  IMAD.MOV.U32 R9, RZ, RZ, R24 ;  /* 0x000000ffff097224 */ /* 0x004fe200078e0018 */
[----:B-1----:R-:W-:Y:S01]  /*18530*/  MOV R18, R7 ;  /* 0x0000000700127202 */ /* 0x002fe20000000f00 */
[----:B------:R-:W-:Y:S01]  /*18540*/  IMAD.MOV.U32 R15, RZ, RZ, 0x1 ;  /* 0x00000001ff0f7424 */ /* 0x000fe200078e00ff */
[----:B------:R-:W-:Y:S01]  /*18550*/  MOV R16, 0x181f ;  /* 0x0000181f00107802 */ /* 0x000fe20000000f00 */
[----:B------:R-:W-:Y:S01]  /*18560*/  IMAD.MOV.U32 R11, RZ, RZ, -0x1 ;  /* 0xffffffffff0b7424 */ /* 0x000fe200078e00ff */
[----:B------:R-:W-:Y:S02]  /*18570*/  MOV R10, 0x18590 ;  /* 0x00018590000a7802 */ /* 0x000fe40000000f00 */
[----:B------:R-:W-:Y:S05]  /*18580*/  CALL.REL.NOINC `($__internal_3_$__cuda_sm70_shflsync_idx_p) ;  /* 0x000085d000007944 */ /* 0x000fea0003c00000 */
[----:B--2---:R-:W-:Y:S01]  /*18590*/  MOV R10, R24 ;  /* 0x00000018000a7202 */ /* 0x004fe20000000f00 */
[----:B-1----:R-:W-:Y:S05]  /*185a0*/  BRA `(.L_x_1064) ;  /* 0xfffff4e000007947 */ /* 0x002fea000383ffff */
.L_x_1049:
[----:B------:R-:W-:Y:S01]  /*185b0*/  IMAD.MOV.U32 R18, RZ, RZ, R6 ;  /* 0x000000ffff127224 */ /* 0x000fe200078e0006 */
[----:B------:R-:W-:Y:S01]  /*185c0*/  MOV R16, 0x181f ;  /* 0x0000181f00107802 */ /* 0x000fe20000000f00 */
[----:B--2---:R-:W-:Y:S01]  /*185d0*/  IMAD.MOV.U32 R15, RZ, RZ, 0x2 ;  /* 0x00000002ff0f7424 */ /* 0x004fe200078e00ff */
[----:B------:R-:W-:Y:S02]  /*185e0*/  MOV R11, 0xffffffff ;  /* 0xffffffff000b7802 */ /* 0x000fe40000000f00 */
[----:B------:R-:W-:-:S02]  /*185f0*/  MOV R10, 0x18610 ;  /* 0x00018610000a7802 */ /* 0x000fc40000000f00 */
[----:B-1--4-:R-:W-:Y:S05]  /*18600*/  CALL.REL.NOINC `($__internal_3_$__cuda_sm70_shflsync_idx_p) ;  /* 0x0000855000007944 */ /* 0x012fea0003c00000 */
[----:B--2---:R-:W-:Y:S01]  /*18610*/  MOV R9, R24 ;  /* 0x0000001800097202 */ /* 0x004fe20000000f00 */
[----:B-1----:R-:W-:Y:S05]  /*18620*/  BRA `(.L_x_1065) ;  /* 0xfffff5d000007947 */ /* 0x002fea000383ffff */
.L_x_1050:
[----:B------:R-:W-:Y:S01]  /*18630*/  IMAD.MOV.U32 R18, RZ, RZ, R7 ;  /* 0x000000ffff127224 */ /* 0x000fe200078e0007 */
[----:B------:R-:W-:Y:S01]  /*18640*/  MOV R16, 0x181f ;  /* 0x0000181f00107802 */ /* 0x000fe20000000f00 */
[----:B------:R-:W-:Y:S01]  /*18650*/  IMAD.MOV.U32 R15, RZ, RZ, 0x2 ;  /* 0x00000002ff0f7424 */ /* 0x000fe200078e00ff */
[----:B------:R-:W-:-:S02]  /*18660*/  MOV R11, 0xffffffff ;  /* 0xffffffff000b7802 */ /* 0x000fc40000000f00 */
[----:B------:R-:W-:Y:S02]  /*18670*/  MOV R10, 0x18690 ;  /* 0x00018690000a7802 */ /* 0x000fe40000000f00 */
[----:B-1234-:R-:W-:Y:S05]  /*18680*/  CALL.REL.NOINC `($__internal_3_$__cuda_sm70_shflsync_idx_p) ;  /* 0x000084d000007944 */ /* 0x01efea0003c00000 */
[----:B--2---:R-:W-:Y:S01]  /*18690*/  MOV R10, R24 ;  /* 0x00000018000a7202 */ /* 0x004fe20000000f00 */
[----:B-1----:R-:W-:Y:S05]  /*186a0*/  BRA `(.L_x_1066) ;  /* 0xfffff57000007947 */ /* 0x002fea000383ffff */
.L_x_1053:
[----:B------:R-:W-:Y:S01]  /*186b0*/  IMAD.MOV.U32 R18, RZ, RZ, R6 ;  /* 0x000000ffff127224 */ /* 0x000fe200078e0006 */
[----:B------:R-:W-:Y:S01]  /*186c0*/  MOV R16, 0x181f ;  /* 0x0000181f00107802 */ /* 0x000fe20000000f00 */
[----:B--2---:R-:W-:Y:S01]  /*186d0*/  IMAD.MOV.U32 R15, RZ, RZ, 0x3 ;  /* 0x00000003ff0f7424 */ /* 0x004fe200078e00ff */
[----:B------:R-:W-:Y:S02]  /*186e0*/  MOV R11, 0xffffffff ;  /* 0xffffffff000b7802 */ /* 0x000fe40000000f00 */
[----:B------:R-:W-:Y:S02]  /*186f0*/  MOV R10, 0x18710 ;  /* 0x00018710000a7802 */ /* 0x000fe40000000f00 */
[----:B-1--4-:R-:W-:Y:S05]  /*18700*/  CALL.REL.NOINC `($__internal_3_$__cuda_sm70_shflsync_idx_p) ;  /* 0x0000845000007944 */ /* 0x012fea0003c00000 */
        /* <DEDUP_REMOVED lines=8> */
        .type           $_ZN7cutlass13device_kernelIN5flash19enable_sm80_to_sm89INS1_16FlashAttnFwdSm80INS1_25CollectiveMainloopFwdSm80ILi8ELi2ELb0EN4cute5tupleIJNS5_1CILi128EEENS7_ILi64EEENS7_ILi192EEEEEELi192ENS_10bfloat16_tEfNS_4arch4Sm80ELb0ELb1ELb1ELb1ELb0ELb1ELb1ELb0EEENS1_21CollectiveEpilogueFwdINS6_IJS8_SA_S9_EEENS6_IJNS7_ILi1EEESI_SI_EEESC_SE_Li256ELb1ELb1ELb0ELb0EEENS1_19SingleTileSchedulerILb1ELb0ELb1ELi128EEEEEEEEEvNT_6ParamsE$_ZZN5flash25CollectiveMainloopFwdSm80ILi8ELi2ELb0EN4cute5tupleIJNS1_1CILi128EEENS3_ILi64EEENS3_ILi192EEEEEELi192EN7cutlass10bfloat16_tEfNS8_4arch4Sm80ELb0ELb1ELb1ELb1ELb0ELb1ELb1ELb0EE3mmaINS_16FlashAttnFwdSm80ISC_NS_21CollectiveEpilogueFwdINS2_IJS4_S6_S5_EEENS2_IJNS3_ILi1EEESH_SH_EEES9_SB_Li256ELb1ELb1ELb0ELb0EEENS_19SingleTileSchedulerILb1ELb0ELb1ELi128EEEE13SharedStorageENS1_6TensorINS1_11ArrayEngineIfLm96EEENS1_6LayoutINS2_IJNS2_IJNS3_ILi2EEESS_EEESH_NS3_ILi24EEEEEENS2_IJNS2_IJSH_SS_EEENS3_ILi0EEENS3_ILi4EEEEEEEEEENS_7SoftmaxILi2ELi0EEEEEbRKNSC_6ParamsERT0_RT1_iRKNS_16SeqlenInfoQKNewKILb1ELb1EEENS2_IJiiiiEEERT_ENKUlvE_clEv,@function
        .size           $_ZN7cutlass13device_kernelIN5flash19enable_sm80_to_sm89INS1_16FlashAttnFwdSm80INS1_25CollectiveMainloopFwdSm80ILi8ELi2ELb0EN4cute5tupleIJNS5_1CILi128EEENS7_ILi64EEENS7_ILi192EEEEEELi192ENS_10bfloat16_tEfNS_4arch4Sm80ELb0ELb1ELb1ELb1ELb0ELb1ELb1ELb0EEENS1_21CollectiveEpilogueFwdINS6_IJS8_SA_S9_EEENS6_IJNS7_ILi1EEESI_SI_EEESC_SE_Li256ELb1ELb1ELb0ELb0EEENS1_19SingleTileSchedulerILb1ELb0ELb1ELi128EEEEEEEEEvNT_6ParamsE$_ZZN5flash25CollectiveMainloopFwdSm80ILi8ELi2ELb0EN4cute5tupleIJNS1_1CILi128EEENS3_ILi64EEENS3_ILi192EEEEEELi192EN7cutlass10bfloat16_tEfNS8_4arch4Sm80ELb0ELb1ELb1ELb1ELb0ELb1ELb1ELb0EE3mmaINS_16FlashAttnFwdSm80ISC_NS_21CollectiveEpilogueFwdINS2_IJS4_S6_S5_EEENS2_IJNS3_ILi1EEESH_SH_EEES9_SB_Li256ELb1ELb1ELb0ELb0EEENS_19SingleTileSchedulerILb1ELb0ELb1ELi128EEEE13SharedStorageENS1_6TensorINS1_11ArrayEngineIfLm96EEENS1_6LayoutINS2_IJNS2_IJNS3_ILi2EEESS_EEESH_NS3_ILi24EEEEEENS2_IJNS2_IJSH_SS_EEENS3_ILi0EEENS3_ILi4EEEEEEEEEENS_7SoftmaxILi2ELi0EEEEEbRKNSC_6ParamsERT0_RT1_iRKNS_16SeqlenInfoQKNewKILb1ELb1EEENS2_IJiiiiEEERT_ENKUlvE_clEv,($__internal_2_$__cuda_sm70_shflsync_bfly_p - $_ZN7cutlass13device_kernelIN5flash19enable_sm80_to_sm89INS1_16FlashAttnFwdSm80INS1_25CollectiveMainloopFwdSm80ILi8ELi2ELb0EN4cute5tupleIJNS5_1CILi128EEENS7_ILi64EEENS7_ILi192EEEEEELi192ENS_10bfloat16_tEfNS_4arch4Sm80ELb0ELb1ELb1ELb1ELb0ELb1ELb1ELb0EEENS1_21CollectiveEpilogueFwdINS6_IJS8_SA_S9_EEENS6_IJNS7_ILi1EEESI_SI_EEESC_SE_Li256ELb1ELb1ELb0ELb0EEENS1_19SingleTileSchedulerILb1ELb0ELb1ELi128EEEEEEEEEvNT_6ParamsE$_ZZN5flash25CollectiveMainloopFwdSm80ILi8ELi2ELb0EN4cute5tupleIJNS1_1CILi128EEENS3_ILi64EEENS3_ILi192EEEEEELi192EN7cutlass10bfloat16_tEfNS8_4arch4Sm80ELb0ELb1ELb1ELb1ELb0ELb1ELb1ELb0EE3mmaINS_16FlashAttnFwdSm80ISC_NS_21CollectiveEpilogueFwdINS2_IJS4_S6_S5_EEENS2_IJNS3_ILi1EEESH_SH_EEES9_SB_Li256ELb1ELb1ELb0ELb0EEENS_19SingleTileSchedulerILb1ELb0ELb1ELi128EEEE13SharedStorageENS1_6TensorINS1_11ArrayEngineIfLm96EEENS1_6LayoutINS2_IJNS2_IJNS3_ILi2EEESS_EEESH_NS3_ILi24EEEEEENS2_IJNS2_IJSH_SS_EEENS3_ILi0EEENS3_ILi4EEEEEEEEEENS_7SoftmaxILi2ELi0EEEEEbRKNSC_6ParamsERT0_RT1_iRKNS_16SeqlenInfoQKNewKILb1ELb1EEENS2_IJiiiiEEERT_ENKUlvE_clEv)
$_ZN7cutlass13device_kernelIN5flash19enable_sm80_to_sm89INS1_16FlashAttnFwdSm80INS1_25CollectiveMainloopFwdSm80ILi8ELi2ELb0EN4cute5tupleIJNS5_1CILi128EEENS7_ILi64EEENS7_ILi192EEEEEELi192ENS_10bfloat16_tEfNS_4arch4Sm80ELb0ELb1ELb1ELb1ELb0ELb1ELb1ELb0EEENS1_21CollectiveEpilogueFwdINS6_IJS8_SA_S9_EEENS6_IJNS7_ILi1EEESI_SI_EEESC_SE_Li256ELb1ELb1ELb0ELb0EEENS1_19SingleTileSchedulerILb1ELb0ELb1ELi128EEEEEEEEEvNT_6ParamsE$_ZZN5flash25CollectiveMainloopFwdSm80ILi8ELi2ELb0EN4cute5tupleIJNS1_1CILi128EEENS3_ILi64EEENS3_ILi192EEEEEELi192EN7cutlass10bfloat16_tEfNS8_4arch4Sm80ELb0ELb1ELb1ELb1ELb0ELb1ELb1ELb0EE3mmaINS_16FlashAttnFwdSm80ISC_NS_21CollectiveEpilogueFwdINS2_IJS4_S6_S5_EEENS2_IJNS3_ILi1EEESH_SH_EEES9_SB_Li256ELb1ELb1ELb0ELb0EEENS_19SingleTileSchedulerILb1ELb0ELb1ELi128EEEE13SharedStorageENS1_6TensorINS1_11ArrayEngineIfLm96EEENS1_6LayoutINS2_IJNS2_IJNS3_ILi2EEESS_EEESH_NS3_ILi24EEEEEENS2_IJNS2_IJSH_SS_EEENS3_ILi0EEENS3_ILi4EEEEEEEEEENS_7SoftmaxILi2ELi0EEEEEbRKNSC_6ParamsERT0_RT1_iRKNS_16SeqlenInfoQKNewKILb1ELb1EEENS2_IJiiiiEEERT_ENKUlvE_clEv:
[----:B------:R-:W-:-:S05]  /*18790*/  IADD3 R8, R8, -c[0x0][0x20], RZ ;  /* 0x8000080008087a10 */ /* 0x000fca0007ffe0ff */
[----:B------:R-:W2:Y:S01]  /*187a0*/  LDL.64 R40, [R8] ;  /* 0x0000000008287983 */ /* 0x000ea20000100a00 */
[----:B------:R-:W-:-:S03]  /*187b0*/  ULDC.64 UR4, c[0x0][0x118] ;  /* 0x0000460000047ab9 */ /* 0x000fc60000000a00 */
[----:B--2---:R-:W2:Y:S02]  /*187c0*/  LD.E R21, [R40.64+0x11c] ;  /* 0x00011c0428157980 */ /* 0x004ea4000c101900 */
[----:B--2---:R-:W-:-:S13]  /*187d0*/  ISETP.GT.AND P0, PT, R21, RZ, PT ;  /* 0x000000ff1500720c */ /* 0x004fda0003f04270 */
[----:B------:R-:W-:Y:S05]  /*187e0*/  @P0 BRA `(.L_x_1068) ;  /* 0x0000003000000947 */ /* 0x000fea0003800000 */
[----:B------:R-:W-:Y:S01]  /*187f0*/  MOV R23, 0x0 ;  /* 0x0000000000177802 */ /* 0x000fe20000000f00 */
[----:B------:R-:W-:-:S04]  /*18800*/  DEPBAR.LE SB0, 0x3 ;  /* 0x000080c00000791a */ /* 0x000fc80000000000 */
[----:B------:R-:W-:Y:S05]  /*18810*/  RET.REL.NODEC R22 `(_ZN7cutlass13device_kernelIN5flash19enable_sm80_to_sm89INS1_16FlashAttnFwdSm80INS1_25CollectiveMainloopFwdSm80ILi8ELi2ELb0EN4cute5tupleIJNS5_1CILi128EEENS7_ILi64EEENS7_ILi192EEEEEELi192ENS_10bfloat16_tEfNS_4arch4Sm80ELb0ELb1ELb1ELb1ELb0ELb1ELb1ELb0EEENS1_21CollectiveEpilogueFwdINS6_IJS8_SA_S9_EEENS6_IJNS7_ILi1EEESI_SI_EEESC_SE_Li256ELb1ELb1ELb0ELb0EEENS1_19SingleTileSchedulerILb1ELb0ELb1ELi128EEEEEEEEEvNT_6ParamsE) ;  /* 0xfffe77e016007950 */ /* 0x000fea0003c3ffff */
.L_x_1068:
[----:B------:R-:W2:Y:S04]  /*18820*/  LDL.64 R108, [R8+0x8] ;  /* 0x00000800086c7983 */ /* 0x000ea80000100a00 */
[----:B------:R-:W3:Y:S04]  /*18830*/  LDL.64 R24, [R8+0x18] ;  /* 0x0000180008187983 */ /* 0x000ee80000100a00 */
[----:B------:R-:W4:Y:S04]  /*18840*/  LDL.64 R36, [R8+0x20] ;  /* 0x0000200008247983 */ /* 0x000f280000100a00 */
[----:B------:R-:W4:Y:S04]  /*18850*/  LD.E.64 R38, [R40.64+0x120] ;  /* 0x0001200428267980 */ /* 0x000f28000c101b00 */
[----:B------:R-:W4:Y:S04]  /*18860*/  LD.E.64 R18, [R40.64+0x130] ;  /* 0x0001300428127980 */ /* 0x000f28000c101b00 */
[----:B------:R-:W4:Y:S04]  /*18870*/  LD.E.U8 R11, [R40.64+0x138] ;  /* 0x00013804280b7980 */ /* 0x000f28000c101100 */
[----:B------:R-:W4:Y:S04]  /*18880*/  LDL.64 R16, [R8+0x10] ;  /* 0x0000100008107983 */ /* 0x000f280000100a00 */
[----:B------:R1:W5:Y:S04]  /*18890*/  LD.E R12, [R40.64+0x164] ;  /* 0x00016404280c7980 */ /* 0x000368000c101900 */
[----:B------:R1:W5:Y:S04]  /*188a0*/  LD.E.64 R30, [R40.64+0x110] ;  /* 0x00011004281e7980 */ /* 0x000368000c101b00 */
[----:B------:R1:W5:Y:S04]  /*188b0*/  LD.E.64 R14, [R40.64+0x128] ;  /* 0x00012804280e7980 */ /* 0x000368000c101b00 */
[----:B--2---:R-:W2:Y:S04]  /*188c0*/  LD.E R108, [R108.64] ;  /* 0x000000046c6c7980 */ /* 0x004ea8000c101900 */
[----:B---3--:R-:W3:Y:S04]  /*188d0*/  LD.E R35, [R24.64+0x20] ;  /* 0x0000200418237980 */ /* 0x008ee8000c101900 */
[----:B----4-:R4:W4:Y:S01]  /*188e0*/  LD.E R10, [R36.64] ;  /* 0x00000004240a7980 */ /* 0x010922000c101900 */
[----:B------:R-:W-:-:S03]  /*188f0*/  ISETP.NE.AND P0, PT, R11, RZ, PT ;  /* 0x000000ff0b00720c */ /* 0x000fc60003f05270 */
[----:B------:R1:W5:Y:S01]  /*18900*/  LD.E R27, [R16.64] ;  /* 0x00000004101b7980 */ /* 0x000362000c101900 */
[----:B--2---:R-:W-:Y:S02]  /*18910*/  SHF.R.S32.HI R9, RZ, 0x1f, R108 ;  /* 0x0000001fff097819 */ /* 0x004fe4000001146c */
[----:B---3--:R-:W-:Y:S01]  /*18920*/  SHF.R.S32.HI R13, RZ, 0x1f, R35 ;  /* 0x0000001fff0d7819 */ /* 0x008fe20000011423 */
[-C--:B------:R-:W-:Y:S01]  /*18930*/  IMAD R29, R39, R35.reuse, RZ ;  /* 0x00000023271d7224 */ /* 0x080fe200078e02ff */
[----:B------:R-:W-:Y:S01]  /*18940*/  LEA.HI R23, R9, R108, RZ, 0x2 ;  /* 0x0000006c09177211 */ /* 0x000fe200078f10ff */
[----:B------:R-:W-:Y:S02]  /*18950*/  IMAD R25, R19, R35, RZ ;  /* 0x0000002313197224 */ /* 0x000fe400078e02ff */
[-C--:B------:R-:W-:Y:S02]  /*18960*/  IMAD R29, R38, R13.reuse, R29 ;  /* 0x0000000d261d7224 */ /* 0x080fe400078e021d */
[----:B------:R-:W-:Y:S01]  /*18970*/  IMAD R25, R18, R13, R25 ;  /* 0x0000000d12197224 */ /* 0x000fe200078e0219 */
[----:B------:R-:W-:-:S02]  /*18980*/  LOP3.LUT R13, R23, 0xfffffffc, RZ, 0xc0, !PT ;  /* 0xfffffffc170d7812 */ /* 0x000fc400078ec0ff */
[----:B------:R-:W-:Y:S01]  /*18990*/  SHF.R.S32.HI R23, RZ, 0x2, R23 ;  /* 0x00000002ff177819 */ /* 0x000fe20000011417 */
[----:B----4-:R-:W-:-:S04]  /*189a0*/  IMAD.WIDE.U32 R36, R38, R35, RZ ;  /* 0x0000002326247225 */ /* 0x010fc800078e00ff */
[----:B------:R-:W-:Y:S02]  /*189b0*/  IMAD.IADD R100, R108, 0x1, -R13 ;  /* 0x000000016c647824 */ /* 0x000fe400078e0a0d */
[----:B-1----:R-:W-:Y:S02]  /*189c0*/  IMAD R17, R10, 0x80, R23 ;  /* 0x000000800a117824 */ /* 0x002fe400078e0217 */
[----:B------:R-:W-:Y:S01]  /*189d0*/  IMAD.WIDE.U32 R34, R18, R35, RZ ;  /* 0x0000002312227225 */ /* 0x000fe200078e00ff */
[----:B------:R-:W-:Y:S02]  /*189e0*/  IADD3 R29, R37, R29, RZ ;  /* 0x0000001d251d7210 */ /* 0x000fe40007ffe0ff */
[C---:B------:R-:W-:Y:S01]  /*189f0*/  SHF.L.U32 R72, R100.reuse, 0x3, RZ ;  /* 0x0000000364487819 */ /* 0x040fe200000006ff */
[----:B------:R-:W-:Y:S01]  /*18a00*/  IMAD.IADD R25, R35, 0x1, R25 ;  /* 0x0000000123197824 */ /* 0x000fe200078e0219 */
[----:B------:R-:W-:Y:S01]  /*18a10*/  LEA R13, R100, R17, 0x6 ;  /* 0x00000011640d7211 */ /* 0x000fe200078e30ff */
[----:B------:R-:W-:Y:S05]  /*18a20*/  @!P0 BRA `(.L_x_1069) ;  /* 0x00003c5000008947 */ /* 0x000fea0003800000 */
[----:B-----5:R-:W-:Y:S01]  /*18a30*/  ISETP.NE.AND P0, PT, R12, 0x1, PT ;  /* 0x000000010c00780c */ /* 0x020fe20003f05270 */
[----:B------:R-:W-:-:S12]  /*18a40*/  BSSY B0, `(.L_x_1070) ;  /* 0x0000006000007945 */ /* 0x000fd80003800000 */
[----:B------:R-:W-:Y:S05]  /*18a50*/  @!P0 BRA `(.L_x_1071) ;  /* 0x0000004000008947 */ /* 0x000fea0003800000 */
[----:B------:R-:W2:Y:S04]  /*18a60*/  LD.E R10, [R40.64+0x168] ;  /* 0x00016804280a7980 */ /* 0x000ea8000c101900 */
[----:B------:R-:W3:Y:S01]  /*18a70*/  LD.E R9, [R40.64+0x16c] ;  /* 0x00016c0428097980 */ /* 0x000ee2000c101900 */
[----:B--2---:R-:W-:-:S05]  /*18a80*/  IMAD.HI.U32 R10, R13, R10, RZ ;  /* 0x0000000a0d0a7227 */ /* 0x004fca00078e00ff */
[----:B---3--:R-:W-:Y:S02]  /*18a90*/  SHF.R.U32.HI R13, RZ, R9, R10 ;  /* 0x00000009ff0d7219 */ /* 0x008fe4000001160a */
.L_x_1071:
[----:B------:R-:W-:Y:S05]  /*18aa0*/  BSYNC B0 ;  /* 0x0000000000007941 */ /* 0x000fea0003800000 */
.L_x_1070:
[----:B------:R-:W-:Y:S01]  /*18ab0*/  SHF.R.S32.HI R9, RZ, 0x1f, R13 ;  /* 0x0000001fff097819 */ /* 0x000fe2000001140d */
[----:B------:R-:W-:Y:S01]  /*18ac0*/  IMAD R10, R39, R13, RZ ;  /* 0x0000000d270a7224 */ /* 0x000fe200078e02ff */
[----:B------:R-:W-:Y:S02]  /*18ad0*/  MOV R28, R36 ;  /* 0x00000024001c7202 */ /* 0x000fe40000000f00 */
[----:B------:R-:W-:Y:S01]  /*18ae0*/  MOV R24, R34 ;  /* 0x0000002200187202 */ /* 0x000fe20000000f00 */
[C---:B------:R-:W-:Y:S02]  /*18af0*/  IMAD R10, R38.reuse, R9, R10 ;  /* 0x00000009260a7224 */ /* 0x040fe400078e020a */
[----:B------:R-:W-:-:S04]  /*18b00*/  IMAD.WIDE.U32 R28, R38, R13, R28 ;  /* 0x0000000d261c7225 */ /* 0x000fc800078e001c */
[-C--:B------:R-:W-:Y:S01]  /*18b10*/  IMAD.WIDE.U32 R34, R18, R13.reuse, R24 ;  /* 0x0000000d12227225 */ /* 0x080fe200078e0018 */
[----:B------:R-:W-:Y:S02]  /*18b20*/  IADD3 R11, R29, R10, RZ ;  /* 0x0000000a1d0b7210 */ /* 0x000fe40007ffe0ff */
[----:B------:R-:W-:Y:S01]  /*18b30*/  LEA R26, P0, R28, R30, 0x1 ;  /* 0x0000001e1c1a7211 */ /* 0x000fe200078008ff */
[----:B------:R-:W-:-:S03]  /*18b40*/  IMAD R13, R19, R13, RZ ;  /* 0x0000000d130d7224 */ /* 0x000fc600078e02ff */
[----:B------:R-:W-:Y:S01]  /*18b50*/  LEA.HI.X R30, R28, R31, R11, 0x1, P0 ;  /* 0x0000001f1c1e7211 */ /* 0x000fe200000f0c0b */
[----:B------:R-:W-:Y:S01]  /*18b60*/  IMAD R13, R18, R9, R13 ;  /* 0x00000009120d7224 */ /* 0x000fe200078e020d */
[----:B------:R-:W-:-:S04]  /*18b70*/  LEA R25, P0, R34, R14, 0x1 ;  /* 0x0000000e22197211 */ /* 0x000fc800078008ff */
[----:B------:R-:W-:-:S04]  /*18b80*/  IADD3 R9, R35, R13, RZ ;  /* 0x0000000d23097210 */ /* 0x000fc80007ffe0ff */
[----:B------:R-:W-:Y:S01]  /*18b90*/  LEA.HI.X R9, R34, R15, R9, 0x1, P0 ;  /* 0x0000000f22097211 */ /* 0x000fe200000f0c09 */
[----:B------:R-:W-:Y:S05]  /*18ba0*/  BRA.DIV ~URZ, `(.L_x_1072) ;  /* 0x000078327f007947 */ /* 0x000fea000b800000 */
[----:B------:R1:W2:Y:S02]  /*18bb0*/  SHFL.IDX PT, R35, R30, RZ, 0x1c1f ;  /* 0x001c1fff1e237589 */ /* 0x0002a400000e0000 */
.L_x_1120:
[----:B------:R-:W-:Y:S05]  /*18bc0*/  BRA.DIV ~URZ, `(.L_x_1073) ;  /* 0x000078927f007947 */ /* 0x000fea000b800000 */
[----:B------:R3:W4:Y:S04]  /*18bd0*/  SHFL.IDX PT, R34, R26, RZ, 0x1c1f ;  /* 0x001c1fff1a227589 */ /* 0x00072800000e0000 */
[----:B------:R3:W1:Y:S04]  /*18be0*/  SHFL.IDX PT, R13, R9, RZ, 0x1c1f ;  /* 0x001c1fff090d7589 */ /* 0x00066800000e0000 */
[----:B------:R3:W2:Y:S02]  /*18bf0*/  SHFL.IDX PT, R24, R25, RZ, 0x1c1f ;  /* 0x001c1fff19187589 */ /* 0x0006a400000e0000 */
.L_x_1121:
[----:B------:R-:W-:Y:S01]  /*18c00*/  IMAD R40, R27, R12, RZ ;  /* 0x0000000c1b287224 */ /* 0x000fe200078e02ff */
[----:B------:R-:W-:Y:S01]  /*18c10*/  SHF.R.S32.HI R19, RZ, 0x1f, R108 ;  /* 0x0000001fff137819 */ /* 0x000fe2000001146c */
[----:B------:R-:W-:Y:S01]  /*18c20*/  BSSY B0, `(.L_x_1074) ;  /* 0x0000054000007945 */ /* 0x000fe20003800000 */
[----:B------:R-:W-:Y:S01]  /*18c30*/  CS2R R48, SRZ ;  /* 0x0000000000307805 */ /* 0x000fe2000001ff00 */
[----:B------:R-:W-:Y:S01]  /*18c40*/  CS2R R100, SRZ ;  /* 0x0000000000647805 */ /* 0x000fe2000001ff00 */
[----:B------:R-:W-:Y:S01]  /*18c50*/  ISETP.GE.AND P0, PT, R17, R40, PT ;  /* 0x000000281100720c */ /* 0x000fe20003f06270 */
[----:B------:R-:W-:Y:S01]  /*18c60*/  CS2R R104, SRZ ;  /* 0x0000000000687805 */ /* 0x000fe2000001ff00 */
[----:B------:R-:W-:Y:S01]  /*18c70*/  LEA.HI R11, R19, R108, RZ, 0x2 ;  /* 0x0000006c130b7211 */ /* 0x000fe200078f10ff */
[----:B------:R-:W-:Y:S01]  /*18c80*/  CS2R R118, SRZ ;  /* 0x0000000000767805 */ /* 0x000fe2000001ff00 */
[----:B------:R-:W-:Y:S01]  /*18c90*/  CS2R R124, SRZ ;  /* 0x00000000007c7805 */ /* 0x000fe2000001ff00 */
[----:B------:R-:W-:Y:S01]  /*18ca0*/  CS2R R128, SRZ ;  /* 0x0000000000807805 */ /* 0x000fe2000001ff00 */
[----:B------:R-:W-:Y:S01]  /*18cb0*/  LOP3.LUT R11, R11, 0xfffffffc, RZ, 0xc0, !PT ;  /* 0xfffffffc0b0b7812 */ /* 0x000fe200078ec0ff */
[----:B------:R-:W-:Y:S01]  /*18cc0*/  CS2R R114, SRZ ;  /* 0x0000000000727805 */ /* 0x000fe2000001ff00 */
[----:B------:R-:W-:Y:S01]  /*18cd0*/  CS2R R94, SRZ ;  /* 0x00000000005e7805 */ /* 0x000fe2000001ff00 */
[----:B------:R-:W-:Y:S01]  /*18ce0*/  CS2R R102, SRZ ;  /* 0x0000000000667805 */ /* 0x000fe2000001ff00 */
[----:B------:R-:W-:Y:S01]  /*18cf0*/  CS2R R116, SRZ ;  /* 0x0000000000747805 */ /* 0x000fe2000001ff00 */
[----:B------:R-:W-:Y:S01]  /*18d00*/  IMAD.IADD R12, R108, 0x1, -R11 ;  /* 0x000000016c0c7824 */ /* 0x000fe200078e0a0b */
[----:B------:R-:W-:Y:S01]  /*18d10*/  CS2R R122, SRZ ;  /* 0x00000000007a7805 */ /* 0x000fe2000001ff00 */
[----:B------:R-:W-:Y:S01]  /*18d20*/  CS2R R126, SRZ ;  /* 0x00000000007e7805 */ /* 0x000fe2000001ff00 */
[----:B------:R-:W-:Y:S01]  /*18d30*/  CS2R R112, SRZ ;  /* 0x0000000000707805 */ /* 0x000fe2000001ff00 */
[----:B------:R-:W-:Y:S01]  /*18d40*/  IMAD.SHL.U32 R12, R12, 0x4, RZ ;  /* 0x000000040c0c7824 */ /* 0x000fe200078e00ff */
[----:B--2---:R-:W-:Y:S01]  /*18d50*/  MOV R14, R24 ;  /* 0x00000018000e7202 */ /* 0x004fe20000000f00 */
[----:B-1----:R-:W-:Y:S01]  /*18d60*/  IMAD.MOV.U32 R15, RZ, RZ, R13 ;  /* 0x000000ffff0f7224 */ /* 0x002fe200078e000d */
[----:B------:R-:W-:Y:S05]  /*18d70*/  @P0 BRA `(.L_x_1075) ;  /* 0x000003e000000947 */ /* 0x000fea0003800000 */
[C---:B------:R-:W-:Y:S01]  /*18d80*/  ISETP.GE.AND P0, PT, R12.reuse, R21, PT ;  /* 0x000000150c00720c */ /* 0x040fe20003f06270 */
[----:B------:R-:W-:Y:S01]  /*18d90*/  CS2R R114, SRZ ;  /* 0x0000000000727805 */ /* 0x000fe2000001ff00 */
[----:B------:R-:W-:Y:S01]  /*18da0*/  CS2R R112, SRZ ;  /* 0x0000000000707805 */ /* 0x000fe2000001ff00 */
[----:B------:R-:W-:-:S10]  /*18db0*/  IADD3 R11, R12, 0x10, RZ ;  /* 0x000000100c0b7810 */ /* 0x000fd40007ffe0ff */
[----:B----4-:R-:W-:-:S04]  /*18dc0*/  @!P0 IMAD.WIDE R36, R12, 0x2, R34 ;  /* 0x000000020c248825 */ /* 0x010fc800078e0222 */
[----:B------:R-:W-:Y:S01]  /*18dd0*/  @!P0 IMAD.WIDE R28, R12, 0x2, R14 ;  /* 0x000000020c1c8825 */ /* 0x000fe200078e020e */
[----:B------:R1:W5:Y:S04]  /*18de0*/  @!P0 LD.E.64 R114, [R36.64] ;  /* 0x0000000424728980 */ /* 0x000368000c101b00 */
[----:B------:R2:W5:Y:S01]  /*18df0*/  @!P0 LD.E.64 R112, [R28.64] ;  /* 0x000000041c708980 */ /* 0x000562000c101b00 */
[----:B------:R-:W-:Y:S01]  /*18e00*/  ISETP.GE.AND P0, PT, R11, R21, PT ;  /* 0x000000150b00720c */ /* 0x000fe20003f06270 */
[----:B------:R-:W-:Y:S01]  /*18e10*/  CS2R R128, SRZ ;  /* 0x0000000000807805 */ /* 0x000fe2000001ff00 */
[----:B------:R-:W-:-:S11]  /*18e20*/  CS2R R126, SRZ ;  /* 0x00000000007e7805 */ /* 0x000fd6000001ff00 */
[----:B------:R-:W-:-:S04]  /*18e30*/  @!P0 SHF.R.S32.HI R10, RZ, 0x1f, R11 ;  /* 0x0000001fff0a8819 */ /* 0x000fc8000001140b */
[----:B------:R-:W-:-:S04]  /*18e40*/  @!P0 LEA.HI R11, R10, R11, RZ, 0x2 ;  /* 0x0000000b0a0b8211 */ /* 0x000fc800078f10ff */
[----:B------:R-:W-:-:S05]  /*18e50*/  @!P0 LOP3.LUT R11, R11, 0xfffffffc, RZ, 0xc0, !PT ;  /* 0xfffffffc0b0b8812 */ /* 0x000fca00078ec0ff */
[----:B------:R-:W-:-:S04]  /*18e60*/  @!P0 IMAD.WIDE R38, R11, 0x2, R34 ;  /* 0x000000020b268825 */ /* 0x000fc800078e0222 */
[----:B------:R-:W-:Y:S01]  /*18e70*/  @!P0 IMAD.WIDE R42, R11, 0x2, R14 ;  /* 0x000000020b2a8825 */ /* 0x000fe200078e020e */
[----:B------:R-:W-:Y:S01]  /*18e80*/  IADD3 R11, R12, 0x20, RZ ;  /* 0x000000200c0b7810 */ /* 0x000fe20007ffe0ff */
        /* <DEDUP_REMOVED lines=8> */
[----:B--2---:R-:W-:-:S04]  /*18f10*/  @!P0 IMAD.WIDE R28, R11, 0x2, R34 ;  /* 0x000000020b1c8825 */ /* 0x004fc800078e0222 */
[----:B-1----:R-:W-:Y:S01]  /*18f20*/  @!P0 IMAD.WIDE R36, R11, 0x2, R14 ;  /* 0x000000020b248825 */ /* 0x002fe200078e020e */
        /* <DEDUP_REMOVED lines=9> */
[----:B----4-:R-:W-:-:S04]  /*18fc0*/  @!P0 IMAD.WIDE R38, R11, 0x2, R34 ;  /* 0x000000020b268825 */ /* 0x010fc800078e0222 */
[----:B---3--:R-:W-:Y:S01]  /*18fd0*/  @!P0 IMAD.WIDE R42, R11, 0x2, R14 ;  /* 0x000000020b2a8825 */ /* 0x008fe200078e020e */
        /* <DEDUP_REMOVED lines=9> */
[----:B-1----:R-:W-:-:S04]  /*19070*/  @!P0 IMAD.WIDE R28, R11, 0x2, R34 ;  /* 0x000000020b1c8825 */ /* 0x002fc800078e0222 */
[----:B--2---:R-:W-:Y:S01]  /*19080*/  @!P0 IMAD.WIDE R36, R11, 0x2, R14 ;  /* 0x000000020b248825 */ /* 0x004fe200078e020e */
        /* <DEDUP_REMOVED lines=11> */
[----:B------:R3:W5:Y:S04]  /*19140*/  @!P0 LD.E.64 R100, [R34.64] ;  /* 0x0000000422648980 */ /* 0x000768000c101b00 */
[----:B------:R3:W5:Y:S02]  /*19150*/  @!P0 LD.E.64 R94, [R10.64] ;  /* 0x000000040a5e8980 */ /* 0x000764000c101b00 */
.L_x_1075:
[----:B------:R-:W-:Y:S05]  /*19160*/  BSYNC B0 ;  /* 0x0000000000007941 */ /* 0x000fea0003800000 */
.L_x_1074:
[----:B-----5:R-:W-:Y:S02]  /*19170*/  IMAD.MOV.U32 R14, RZ, RZ, R100 ;  /* 0x000000ffff0e7224 */ /* 0x020fe400078e0064 */
[----:B------:R-:W-:Y:S02]  /*19180*/  IMAD.MOV.U32 R13, RZ, RZ, R101 ;  /* 0x000000ffff0d7224 */ /* 0x000fe400078e0065 */
[----:B---3--:R-:W-:Y:S01]  /*19190*/  IMAD.MOV.U32 R11, RZ, RZ, R104 ;  /* 0x000000ffff0b7224 */ /* 0x008fe200078e0068 */
        /* <DEDUP_REMOVED lines=16> */
[C---:B------:R-:W-:Y:S01]  /*192a0*/  PRMT R99, R14.reuse, 0x7610, R99 ;  /* 0x000076100e637816 */ /* 0x040fe20000000063 */
        /* <DEDUP_REMOVED lines=25> */
[----:B------:R-:W-:-:S02]  /*19440*/  PRMT R97, R15, 0x7610, R97 ;  /* 0x000076100f617816 */ /* 0x000fc40000000061 */
[----:B------:R-:W-:Y:S02]  /*19450*/  PRMT R106, R11, 0x7610, R106 ;  /* 0x000076100b6a7816 */ /* 0x000fe4000000006a */
[----:B------:R-:W-:Y:S01]  /*19460*/  PRMT R13, R13, 0x5410, R10 ;  /* 0x000054100d0d7816 */ /* 0x000fe2000000000a */
[----:B------:R-:W-:Y:S05]  /*19470*/  BRA.DIV ~URZ, `(.L_x_1076) ;  /* 0x000071327f007947 */ /* 0x000fea000b800000 */
[----:B------:R1:W2:Y:S04]  /*19480*/  SHFL.IDX PT, R27, R30, 0x1, 0x1c1f ;  /* 0x003c1f001e1b7f89 */ /* 0x0002a800000e0000 */
[----:B------:R-:W3:Y:S04]  /*19490*/  SHFL.IDX PT, R26, R26, 0x1, 0x1c1f ;  /* 0x003c1f001a1a7f89 */ /* 0x000ee800000e0000 */
[----:B------:R-:W4:Y:S04]  /*194a0*/  SHFL.IDX PT, R9, R9, 0x1, 0x1c1f ;  /* 0x003c1f0009097f89 */ /* 0x000f2800000e0000 */
[----:B------:R1:W1:Y:S02]  /*194b0*/  SHFL.IDX PT, R24, R25, 0x1, 0x1c1f ;  /* 0x003c1f0019187f89 */ /* 0x00026400000e0000 */
.L_x_1122:
[----:B------:R-:W-:Y:S01]  /*194c0*/  IADD3 R17, R17, 0x40, RZ ;  /* 0x0000004011117810 */ /* 0x000fe20007ffe0ff */
[----:B------:R-:W-:Y:S01]  /*194d0*/  BSSY B0, `(.L_x_1077) ;  /* 0x000004d000007945 */ /* 0x000fe20003800000 */
[----:B------:R-:W-:Y:S01]  /*194e0*/  CS2R R62, SRZ ;  /* 0x00000000003e7805 */ /* 0x000fe2000001ff00 */
[----:B------:R-:W-:Y:S01]  /*194f0*/  CS2R R66, SRZ ;  /* 0x0000000000427805 */ /* 0x000fe2000001ff00 */
[----:B------:R-:W-:Y:S01]  /*19500*/  ISETP.GE.AND P0, PT, R17, R40, PT ;  /* 0x000000281100720c */ /* 0x000fe20003f06270 */
        /* <DEDUP_REMOVED lines=9> */
[----:B-1--4-:R-:W-:-:S03]  /*195a0*/  IMAD.MOV.U32 R25, RZ, RZ, R9 ;  /* 0x000000ffff197224 */ /* 0x012fc600078e0009 */
[----:B------:R-:W-:Y:S05]  /*195b0*/  @P0 BRA `(.L_x_1078) ;  /* 0x000003e000000947 */ /* 0x000fea0003800000 */
[C---:B------:R-:W-:Y:S01]  /*195c0*/  ISETP.GE.AND P0, PT, R12.reuse, R21, PT ;  /* 0x000000150c00720c */ /* 0x040fe20003f06270 */
[----:B------:R-:W-:Y:S01]  /*195d0*/  CS2R R92, SRZ ;  /* 0x00000000005c7805 */ /* 0x000fe2000001ff00 */
[----:B------:R-:W-:Y:S01]  /*195e0*/  CS2R R88, SRZ ;  /* 0x0000000000587805 */ /* 0x000fe2000001ff00 */
[----:B------:R-:W-:-:S10]  /*195f0*/  IADD3 R10, R12, 0x10, RZ ;  /* 0x000000100c0a7810 */ /* 0x000fd40007ffe0ff */
[----:B--23--:R-:W-:-:S04]  /*19600*/  @!P0 IMAD.WIDE R28, R12, 0x2, R26 ;  /* 0x000000020c1c8825 */ /* 0x00cfc800078e021a */
[----:B------:R-:W-:Y:S01]  /*19610*/  @!P0 IMAD.WIDE R16, R12, 0x2, R24 ;  /* 0x000000020c108825 */ /* 0x000fe200078e0218 */
[----:B------:R1:W5:Y:S04]  /*19620*/  @!P0 LD.E.64 R92, [R28.64] ;  /* 0x000000041c5c8980 */ /* 0x000368000c101b00 */
[----:B------:R2:W5:Y:S01]  /*19630*/  @!P0 LD.E.64 R88, [R16.64] ;  /* 0x0000000410588980 */ /* 0x000562000c101b00 */
[----:B------:R-:W-:Y:S01]  /*19640*/  ISETP.GE.AND P0, PT, R10, R21, PT ;  /* 0x000000150a00720c */ /* 0x000fe20003f06270 */
[----:B------:R-:W-:Y:S01]  /*19650*/  CS2R R86, SRZ ;  /* 0x0000000000567805 */ /* 0x000fe2000001ff00 */
[----:B------:R-:W-:-:S11]  /*19660*/  CS2R R84, SRZ ;  /* 0x0000000000547805 */ /* 0x000fd6000001ff00 */
[----:B------:R-:W-:-:S04]  /*19670*/  @!P0 SHF.R.S32.HI R9, RZ, 0x1f, R10 ;  /* 0x0000001fff098819 */ /* 0x000fc8000001140a */
[----:B------:R-:W-:Y:S02]  /*19680*/  @!P0 LEA.HI R9, R9, R10, RZ, 0x2 ;  /* 0x0000000a09098211 */ /* 0x000fe400078f10ff */
[----:B------:R-:W-:Y:S02]  /*19690*/  IADD3 R10, R12, 0x20, RZ ;  /* 0x000000200c0a7810 */ /* 0x000fe40007ffe0ff */
[----:B------:R-:W-:-:S05]  /*196a0*/  @!P0 LOP3.LUT R9, R9, 0xfffffffc, RZ, 0xc0, !PT ;  /* 0xfffffffc09098812 */ /* 0x000fca00078ec0ff */
[----:B------:R-:W-:-:S04]  /*196b0*/  @!P0 IMAD.WIDE R30, R9, 0x2, R26 ;  /* 0x00000002091e8825 */ /* 0x000fc800078e021a */
        /* <DEDUP_REMOVED lines=10> */
[----:B--2---:R-:W-:-:S04]  /*19760*/  @!P0 IMAD.WIDE R16, R9, 0x2, R26 ;  /* 0x0000000209108825 */ /* 0x004fc800078e021a */
[----:B-1----:R-:W-:Y:S01]  /*19770*/  @!P0 IMAD.WIDE R28, R9, 0x2, R24 ;  /* 0x00000002091c8825 */ /* 0x002fe200078e0218 */
        /* <DEDUP_REMOVED lines=9> */
[----:B---3--:R-:W-:-:S04]  /*19810*/  @!P0 IMAD.WIDE R30, R9, 0x2, R26 ;  /* 0x00000002091e8825 */ /* 0x008fc800078e021a */
[----:B----4-:R-:W-:Y:S01]  /*19820*/  @!P0 IMAD.WIDE R34, R9, 0x2, R24 ;  /* 0x0000000209228825 */ /* 0x010fe200078e0218 */
        /* <DEDUP_REMOVED lines=9> */
[----:B-1----:R-:W-:-:S04]  /*198c0*/  @!P0 IMAD.WIDE R16, R9, 0x2, R26 ;  /* 0x0000000209108825 */ /* 0x002fc800078e021a */
[----:B--2---:R-:W-:Y:S01]  /*198d0*/  @!P0 IMAD.WIDE R28, R9, 0x2, R24 ;  /* 0x00000002091c8825 */ /* 0x004fe200078e0218 */
        /* <DEDUP_REMOVED lines=12> */
.L_x_1078:
[----:B------:R-:W-:Y:S05]  /*199a0*/  BSYNC B0 ;  /* 0x0000000000007941 */ /* 0x000fea0003800000 */
.L_x_1077:
[----:B---3--:R1:W3:Y:S01]  /*199b0*/  LDL.64 R28, [R8+0x20] ;  /* 0x00002000081c7983 */ /* 0x0082e20000100a00 */
[----:B------:R-:W-:-:S04]  /*199c0*/  DEPBAR.LE SB0, 0x3 ;  /* 0x000080c00000791a */ /* 0x000fc80000000000 */
[----:B------:R1:W4:Y:S01]  /*199d0*/  LDL.64 R42, [R8+0x28] ;  /* 0x00002800082a7983 */ /* 0x0003220000100a00 */
[----:B------:R-:W-:Y:S03]  /*199e0*/  WARPSYNC 0xffffffff ;  /* 0xffffffff00007948 */ /* 0x000fe60003800000 */
[----:B------:R-:W-:Y:S01]  /*199f0*/  BAR.SYNC.DEFER_BLOCKING 0x0 ;  /* 0x0000000000007b1d */ /* 0x000fe20000010000 */
[----:B-----5:R-:W-:Y:S02]  /*19a00*/  IMAD.MOV.U32 R17, RZ, RZ, R62 ;  /* 0x000000ffff117224 */ /* 0x020fe400078e003e */
[----:B------:R-:W-:-:S03]  /*19a10*/  IMAD.MOV.U32 R18, RZ, RZ, R66 ;  /* 0x000000ffff127224 */ /* 0x000fc600078e0042 */
[----:B------:R-:W-:Y:S01]  /*19a20*/  PRMT R26, R17, 0x7610, R26 ;  /* 0x00007610111a7816 */ /* 0x000fe2000000001a */
[----:B------:R-:W-:Y:S02]  /*19a30*/  IMAD.MOV.U32 R17, RZ, RZ, R67 ;  /* 0x000000ffff117224 */ /* 0x000fe400078e0043 */
[----:B-1----:R-:W-:Y:S01]  /*19a40*/  IMAD.MOV.U32 R8, RZ, RZ, R77 ;  /* 0x000000ffff087224 */ /* 0x002fe200078e004d */
[----:B---3--:R1:W3:Y:S04]  /*19a50*/  LD.E R9, [R28.64] ;  /* 0x000000041c097980 */ /* 0x0082e8000c101900 */
[----:B----4-:R-:W4:Y:S01]  /*19a60*/  LD.E.64 R42, [R42.64] ;  /* 0x000000042a2a7980 */ /* 0x010f22000c101b00 */
[----:B------:R-:W-:Y:S01]  /*19a70*/  PRMT R31, R8, 0x7610, R31 ;  /* 0x00007610081f7816 */ /* 0x000fe2000000001f */
[----:B------:R-:W-:Y:S01]  /*19a80*/  IMAD.MOV.U32 R11, RZ, RZ, R63 ;  /* 0x000000ffff0b7224 */ /* 0x000fe200078e003f */
[----:B------:R-:W-:Y:S01]  /*19a90*/  SHF.R.S32.HI R8, RZ, 0x1f, R23 ;  /* 0x0000001fff087819 */ /* 0x000fe20000011417 */
[----:B------:R-:W-:Y:S01]  /*19aa0*/  BSSY B1, `(.L_x_1079) ;  /* 0x0000178000017945 */ /* 0x000fe20003800000 */
[----:B------:R-:W-:Y:S01]  /*19ab0*/  LEA.HI R10, R19, R108, RZ, 0x5 ;  /* 0x0000006c130a7211 */ /* 0x000fe200078f28ff */
[----:B------:R-:W-:Y:S01]  /*19ac0*/  IMAD.MOV.U32 R16, RZ, RZ, R48 ;  /* 0x000000ffff107224 */ /* 0x000fe200078e0030 */
[----:B------:R-:W-:Y:S01]  /*19ad0*/  LEA.HI R8, R8, R23, RZ, 0x3 ;  /* 0x0000001708087211 */ /* 0x000fe200078f18ff */
[----:B------:R-:W-:Y:S01]  /*19ae0*/  IMAD.MOV.U32 R15, RZ, RZ, R49 ;  /* 0x000000ffff0f7224 */ /* 0x000fe200078e0031 */
[----:B------:R-:W-:Y:S01]  /*19af0*/  PRMT R25, R11, 0x7610, R25 ;  /* 0x000076100b197816 */ /* 0x000fe20000000019 */
[----:B------:R-:W-:Y:S01]  /*19b00*/  IMAD.MOV.U32 R11, RZ, RZ, R76 ;  /* 0x000000ffff0b7224 */ /* 0x000fe200078e004c */
[----:B------:R-:W-:Y:S01]  /*19b10*/  LOP3.LUT R8, R8, 0xfffffff8, RZ, 0xc0, !PT ;  /* 0xfffffff808087812 */ /* 0x000fe200078ec0ff */
[----:B------:R-:W-:-:S03]  /*19b20*/  IMAD.SHL.U32 R10, R10, 0x10, RZ ;  /* 0x000000100a0a7824 */ /* 0x000fc600078e00ff */
[----:B------:R-:W-:Y:S01]  /*19b30*/  PRMT R34, R11, 0x7610, R34 ;  /* 0x000076100b227816 */ /* 0x000fe20000000022 */
[----:B------:R-:W-:Y:S02]  /*19b40*/  IMAD.IADD R8, R23, 0x1, -R8 ;  /* 0x0000000117087824 */ /* 0x000fe400078e0a08 */
[----:B------:R-:W-:Y:S01]  /*19b50*/  IMAD.MOV.U32 R11, RZ, RZ, R92 ;  /* 0x000000ffff0b7224 */ /* 0x000fe200078e005c */
[----:B-1----:R-:W-:Y:S01]  /*19b60*/  PRMT R28, R17, 0x7610, R28 ;  /* 0x00007610111c7816 */ /* 0x002fe2000000001c */
[----:B------:R-:W-:Y:S01]  /*19b70*/  IMAD.MOV.U32 R17, RZ, RZ, R87 ;  /* 0x000000ffff117224 */ /* 0x000fe200078e0057 */
[----:B------:R-:W-:Y:S01]  /*19b80*/  PRMT R29, R18, 0x7610, R29 ;  /* 0x00007610121d7816 */ /* 0x000fe2000000001d */
[----:B------:R-:W-:Y:S01]  /*19b90*/  IMAD.MOV.U32 R18, RZ, RZ, R86 ;  /* 0x000000ffff127224 */ /* 0x000fe200078e0056 */
[----:B------:R-:W-:Y:S01]  /*19ba0*/  PRMT R45, R11, 0x7610, R45 ;  /* 0x000076100b2d7816 */ /* 0x000fe2000000002d */
[----:B------:R-:W-:Y:S01]  /*19bb0*/  IMAD.SHL.U32 R39, R8, 0x40, RZ ;  /* 0x0000004008277824 */ /* 0x000fe200078e00ff */
[----:B------:R-:W-:Y:S01]  /*19bc0*/  PRMT R37, R17, 0x7610, R37 ;  /* 0x0000761011257816 */ /* 0x000fe20000000025 */
[----:B------:R-:W-:Y:S01]  /*19bd0*/  IMAD.MOV.U32 R17, RZ, RZ, R46 ;  /* 0x000000ffff117224 */ /* 0x000fe200078e002e */
[----:B------:R-:W-:Y:S01]  /*19be0*/  PRMT R38, R18, 0x7610, R38 ;  /* 0x0000761012267816 */ /* 0x000fe20000000026 */
[----:B------:R-:W-:Y:S01]  /*19bf0*/  IMAD.MOV.U32 R18, RZ, RZ, R93 ;  /* 0x000000ffff127224 */ /* 0x000fe200078e005d */
[----:B------:R-:W-:Y:S01]  /*19c00*/  LOP3.LUT R39, R39, 0x1c0, RZ, 0xc0, !PT ;  /* 0x000001c027277812 */ /* 0x000fe200078ec0ff */
[----:B------:R-:W-:Y:S01]  /*19c10*/  IMAD.MOV.U32 R11, RZ, RZ, R47 ;  /* 0x000000ffff0b7224 */ /* 0x000fe200078e002f */
[----:B------:R-:W-:Y:S01]  /*19c20*/  PRMT R14, R17, 0x7610, R14 ;  /* 0x00007610110e7816 */ /* 0x000fe2000000000e */
[----:B------:R-:W-:Y:S01]  /*19c30*/  IMAD.MOV.U32 R17, RZ, RZ, R57 ;  /* 0x000000ffff117224 */ /* 0x000fe200078e0039 */
[----:B------:R-:W-:Y:S01]  /*19c40*/  PRMT R41, R18, 0x7610, R41 ;  /* 0x0000761012297816 */ /* 0x000fe20000000029 */
[----:B------:R-:W-:Y:S01]  /*19c50*/  IMAD.MOV.U32 R18, RZ, RZ, R56 ;  /* 0x000000ffff127224 */ /* 0x000fe200078e0038 */
[----:B------:R-:W-:-:S02]  /*19c60*/  LOP3.LUT R35, R39, 0x18, R72, 0xf8, !PT ;  /* 0x0000001827237812 */ /* 0x000fc400078ef848 */
[----:B------:R-:W-:Y:S01]  /*19c70*/  PRMT R19, R17, 0x7610, R19 ;  /* 0x0000761011137816 */ /* 0x000fe20000000013 */
[----:B------:R-:W-:Y:S01]  /*19c80*/  IMAD.MOV.U32 R17, RZ, RZ, R74 ;  /* 0x000000ffff117224 */ /* 0x000fe200078e004a */
[----:B------:R-:W-:Y:S02]  /*19c90*/  PRMT R24, R18, 0x7610, R24 ;  /* 0x0000761012187816 */ /* 0x000fe40000000018 */
[----:B------:R-:W-:Y:S02]  /*19ca0*/  SHF.R.U32.HI R18, RZ, 0x3, R39 ;  /* 0x00000003ff127819 */ /* 0x000fe40000011627 */
[----:B------:R-:W-:Y:S01]  /*19cb0*/  PRMT R13, R11, 0x7610, R13 ;  /* 0x000076100b0d7816 */ /* 0x000fe2000000000d */
[----:B------:R-:W-:Y:S01]  /*19cc0*/  IMAD.MOV.U32 R11, RZ, RZ, R64 ;  /* 0x000000ffff0b7224 */ /* 0x000fe200078e0040 */
[----:B------:R-:W-:Y:S02]  /*19cd0*/  PRMT R36, R17, 0x7610, R36 ;  /* 0x0000761011247816 */ /* 0x000fe40000000024 */
[----:B------:R-:W-:Y:S01]  /*19ce0*/  LOP3.LUT R17, R35, R18, RZ, 0x3c, !PT ;  /* 0x0000001223117212 */ /* 0x000fe200078e3cff */
[----:B------:R-:W-:Y:S01]  /*19cf0*/  IMAD.MOV.U32 R18, RZ, RZ, 0x20 ;  /* 0x00000020ff127424 */ /* 0x000fe200078e00ff */
[----:B------:R-:W-:Y:S01]  /*19d00*/  LOP3.LUT P0, RZ, R8, 0x4, RZ, 0xc0, !PT ;  /* 0x0000000408ff7812 */ /* 0x000fe2000780c0ff */
[----:B------:R-:W-:Y:S01]  /*19d10*/  IMAD.MOV.U32 R8, RZ, RZ, R89 ;  /* 0x000000ffff087224 */ /* 0x000fe200078e0059 */
[----:B--2---:R-:W-:Y:S01]  /*19d20*/  PRMT R27, R11, 0x7610, R27 ;  /* 0x000076100b1b7816 */ /* 0x004fe2000000001b */
[----:B------:R-:W-:Y:S01]  /*19d30*/  IMAD.MOV.U32 R11, RZ, RZ, R65 ;  /* 0x000000ffff0b7224 */ /* 0x000fe200078e0041 */
[----:B------:R-:W-:-:S02]  /*19d40*/  SEL R18, R18, 0xffffffe0, !P0 ;  /* 0xffffffe012127807 */ /* 0x000fc40004000000 */
[----:B------:R-:W-:Y:S01]  /*19d50*/  LOP3.LUT R17, R17, 0xfffffe00, R10, 0xf8, !PT ;  /* 0xfffffe0011117812 */ /* 0x000fe200078ef80a */
[----:B------:R-:W-:Y:S01]  /*19d60*/  IMAD.MOV.U32 R10, RZ, RZ, R85 ;  /* 0x000000ffff0a7224 */ /* 0x000fe200078e0055 */
[----:B------:R-:W-:Y:S01]  /*19d70*/  PRMT R30, R11, 0x7610, R30 ;  /* 0x000076100b1e7816 */ /* 0x000fe2000000001e */
[----:B------:R-:W-:Y:S01]  /*19d80*/  IMAD.MOV.U32 R11, RZ, RZ, R75 ;  /* 0x000000ffff0b7224 */ /* 0x000fe200078e004b */
[----:B------:R-:W-:Y:S02]  /*19d90*/  PRMT R50, R8, 0x7610, R50 ;  /* 0x0000761008327816 */ /* 0x000fe40000000032 */
[----:B------:R-:W-:Y:S02]  /*19da0*/  PRMT R39, R10, 0x7610, R39 ;  /* 0x000076100a277816 */ /* 0x000fe40000000027 */
[----:B------:R-:W-:Y:S01]  /*19db0*/  PRMT R35, R11, 0x7610, R35 ;  /* 0x000076100b237816 */ /* 0x000fe20000000023 */
[----:B------:R-:W-:Y:S02]  /*19dc0*/  IMAD.MOV.U32 R11, RZ, RZ, R84 ;  /* 0x000000ffff0b7224 */ /* 0x000fe400078e0054 */
[----:B---3--:R-:W-:-:S03]  /*19dd0*/  IMAD R54, R9, -0x80, R40 ;  /* 0xffffff8009367824 */ /* 0x008fc600078e0228 */
[----:B------:R-:W-:Y:S01]  /*19de0*/  PRMT R40, R11, 0x7610, R40 ;  /* 0x000076100b287816 */ /* 0x000fe20000000028 */
[----:B------:R-:W-:Y:S01]  /*19df0*/  IMAD.MOV.U32 R9, RZ, RZ, R88 ;  /* 0x000000ffff097224 */ /* 0x000fe200078e0058 */
[----:B------:R-:W-:Y:S01]  /*19e00*/  IMNMX R54, R54, 0x80, PT ;  /* 0x0000008036367817 */ /* 0x000fe20003800200 */
[----:B----4-:R-:W-:-:S03]  /*19e10*/  IMAD.WIDE.U32 R52, R17, 0x2, R42 ;  /* 0x0000000211347825 */ /* 0x010fc600078e002a */
[----:B------:R-:W-:Y:S02]  /*19e20*/  PRMT R51, R9, 0x7610, R51 ;  /* 0x0000761009337816 */ /* 0x000fe40000000033 */
[----:B------:R-:W-:-:S13]  /*19e30*/  ISETP.GE.AND P0, PT, R23, R54, PT ;  /* 0x000000361700720c */ /* 0x000fda0003f06270 */
[----:B------:R-:W-:Y:S05]  /*19e40*/  @P0 BRA `(.L_x_1080) ;  /* 0x000013d000000947 */ /* 0x000fea0003800000 */
[----:B------:R-:W-:Y:S01]  /*19e50*/  ISETP.GE.AND P0, PT, R12, R21, PT ;  /* 0x000000150c00720c */ /* 0x000fe20003f06270 */
[----:B------:R-:W-:-:S12]  /*19e60*/  BSSY B0, `(.L_x_1081) ;  /* 0x0000030000007945 */ /* 0x000fd80003800000 */
[----:B------:R-:W-:Y:S05]  /*19e70*/  @P0 BRA `(.L_x_1082) ;  /* 0x000002e000000947 */ /* 0x000fea0003800000 */
[----:B------:R-:W2:Y:S01]  /*19e80*/  LD.E.128 R8, [R52.64] ;  /* 0x0000000434087980 */ /* 0x000ea2000c101d00 */
[----:B------:R-:W-:Y:S02]  /*19e90*/  SHF.R.U32.HI R72, RZ, 0x10, R113 ;  /* 0x00000010ff487819 */ /* 0x000fe40000011671 */
[--C-:B------:R-:W-:Y:S02]  /*19ea0*/  SHF.R.U32.HI R110, RZ, 0x10, R115.reuse ;  /* 0x00000010ff6e7819 */ /* 0x100fe40000011673 */
[----:B------:R-:W-:Y:S02]  /*19eb0*/  PRMT R72, R13, 0x5432, R72 ;  /* 0x000054320d487816 */ /* 0x000fe40000000048 */
[----:B------:R-:W-:Y:S02]  /*19ec0*/  SHF.R.U64 R111, R114, 0x10, R115 ;  /* 0x00000010726f7819 */ /* 0x000fe40000001273 */
[----:B------:R-:W-:Y:S02]  /*19ed0*/  SHF.R.U64 R109, R112, 0x10, R113 ;  /* 0x00000010706d7819 */ /* 0x000fe40000001271 */
[----:B------:R-:W-:-:S02]  /*19ee0*/  PRMT R107, R107, 0x5410, R110 ;  /* 0x000054106b6b7816 */ /* 0x000fc4000000006e */
[----:B------:R-:W-:Y:S02]  /*19ef0*/  PRMT R108, R14, 0x5432, R111 ;  /* 0x000054320e6c7816 */ /* 0x000fe4000000006f */
[----:B------:R-:W-:Y:S02]  /*19f00*/  PRMT R106, R106, 0x5410, R109 ;  /* 0x000054106a6a7816 */ /* 0x000fe4000000006d */
[----:B------:R-:W-:Y:S02]  /*19f10*/  LOP3.LUT R115, R107, 0xffff0000, RZ, 0xc0, !PT ;  /* 0xffff00006b737812 */ /* 0x000fe400078ec0ff */
[----:B------:R-:W-:Y:S02]  /*19f20*/  LOP3.LUT R121, R108, 0xffff0000, RZ, 0xc0, !PT ;  /* 0xffff00006c797812 */ /* 0x000fe400078ec0ff */
[----:B--2---:R-:W-:Y:S01]  /*19f30*/  SHF.L.U32 R114, R8, 0x10, RZ ;  /* 0x0000001008727819 */ /* 0x004fe200000006ff */
        /* <DEDUP_REMOVED lines=33> */
[----:B------:R1:W-:Y:S02]  /*1a150*/  ST.E.128 [R52.64], R8 ;  /* 0x0000000834007985 */ /* 0x0003e4000c101d04 */
.L_x_1082:
[----:B------:R-:W-:Y:S05]  /*1a160*/  BSYNC B0 ;  /* 0x0000000000007941 */ /* 0x000fea0003800000 */
.L_x_1081:
[----:B-1----:R-:W-:Y:S01]  /*1a170*/  IADD3 R8, R12, 0x10, RZ ;  /* 0x000000100c087810 */ /* 0x002fe20007ffe0ff */
[----:B------:R-:W-:Y:S03]  /*1a180*/  BSSY B0, `(.L_x_1083) ;  /* 0x0000035000007945 */ /* 0x000fe60003800000 */
[----:B------:R-:W-:-:S13]  /*1a190*/  ISETP.GE.AND P0, PT, R8, R21, PT ;  /* 0x000000150800720c */ /* 0x000fda0003f06270 */
[----:B------:R-:W-:Y:S05]  /*1a1a0*/  @P0 BRA `(.L_x_1084) ;  /* 0x0000032000000947 */ /* 0x000fea0003800000 */
[----:B------:R-:W-:-:S04]  /*1a1b0*/  IADD3 R11, P0, R18, R17, RZ ;  /* 0x00000011120b7210 */ /* 0x000fc80007f1e0ff */
[----:B------:R-:W-:Y:S02]  /*1a1c0*/  LEA.HI.X.SX32 R9, R18, RZ, 0x1, P0 ;  /* 0x000000ff12097211 */ /* 0x000fe400000f0eff */
[----:B------:R-:W-:-:S04]  /*1a1d0*/  LEA R114, P0, R11, R42, 0x1 ;  /* 0x0000002a0b727211 */ /* 0x000fc800078008ff */
[----:B------:R-:W-:-:S05]  /*1a1e0*/  LEA.HI.X R115, R11, R43, R9, 0x1, P0 ;  /* 0x0000002b0b737211 */ /* 0x000fca00000f0c09 */
[----:B------:R-:W2:Y:S01]  /*1a1f0*/  LD.E.128 R8, [R114.64] ;  /* 0x0000000472087980 */ /* 0x000ea2000c101d00 */
[--C-:B------:R-:W-:Y:S02]  /*1a200*/  SHF.R.U64 R106, R126, 0x10, R127.reuse ;  /* 0x000000107e6a7819 */ /* 0x100fe4000000127f */
[----:B------:R-:W-:Y:S02]  /*1a210*/  SHF.R.U32.HI R127, RZ, 0x10, R127 ;  /* 0x00000010ff7f7819 */ /* 0x000fe4000001167f */
[--C-:B------:R-:W-:Y:S02]  /*1a220*/  SHF.R.U32.HI R111, RZ, 0x10, R129.reuse ;  /* 0x00000010ff6f7819 */ /* 0x100fe40000011681 */
[----:B------:R-:W-:Y:S02]  /*1a230*/  SHF.R.U64 R72, R128, 0x10, R129 ;  /* 0x0000001080487819 */ /* 0x000fe40000001281 */
[----:B------:R-:W-:Y:S02]  /*1a240*/  PRMT R127, R96, 0x5410, R127 ;  /* 0x00005410607f7816 */ /* 0x000fe4000000007f */
[----:B------:R-:W-:-:S02]  /*1a250*/  PRMT R111, R98, 0x5410, R111 ;  /* 0x00005410626f7816 */ /* 0x000fc4000000006f */
[----:B------:R-:W-:Y:S01]  /*1a260*/  PRMT R99, R99, 0x5410, R72 ;  /* 0x0000541063637816 */ /* 0x000fe20000000048 */
[C---:B------:R-:W-:Y:S01]  /*1a270*/  IMAD.U32 R109, R127.reuse, 0x10000, RZ ;  /* 0x000100007f6d7824 */ /* 0x040fe200078e00ff */
[----:B------:R-:W-:Y:S01]  /*1a280*/  LOP3.LUT R107, R127, 0xffff0000, RZ, 0xc0, !PT ;  /* 0xffff00007f6b7812 */ /* 0x000fe200078ec0ff */
[----:B------:R-:W-:Y:S01]  /*1a290*/  IMAD.U32 R113, R111, 0x10000, RZ ;  /* 0x000100006f717824 */ /* 0x000fe200078e00ff */
[----:B------:R-:W-:Y:S02]  /*1a2a0*/  PRMT R97, R97, 0x5410, R106 ;  /* 0x0000541061617816 */ /* 0x000fe4000000006a */
[----:B------:R-:W-:Y:S02]  /*1a2b0*/  LOP3.LUT R111, R111, 0xffff0000, RZ, 0xc0, !PT ;  /* 0xffff00006f6f7812 */ /* 0x000fe400078ec0ff */
[C---:B--2---:R-:W-:Y:S01]  /*1a2c0*/  LOP3.LUT R72, R10.reuse, 0xffff0000, RZ, 0xc0, !PT ;  /* 0xffff00000a487812 */ /* 0x044fe200078ec0ff */
[----:B------:R-:W-:Y:S01]  /*1a2d0*/  IMAD.U32 R96, R10, 0x10000, RZ ;  /* 0x000100000a607824 */ /* 0x000fe200078e00ff */
[C---:B------:R-:W-:Y:S01]  /*1a2e0*/  LOP3.LUT R98, R11.reuse, 0xffff0000, RZ, 0xc0, !PT ;  /* 0xffff00000b627812 */ /* 0x040fe200078ec0ff */
[----:B------:R-:W-:Y:S01]  /*1a2f0*/  IMAD.U32 R10, R11, 0x10000, RZ ;  /* 0x000100000b0a7824 */ /* 0x000fe200078e00ff */
[C---:B------:R-:W-:Y:S01]  /*1a300*/  LOP3.LUT R106, R8.reuse, 0xffff0000, RZ, 0xc0, !PT ;  /* 0xffff0000086a7812 */ /* 0x040fe200078ec0ff */
[----:B------:R-:W-:Y:S01]  /*1a310*/  IMAD.U32 R108, R8, 0x10000, RZ ;  /* 0x00010000086c7824 */ /* 0x000fe200078e00ff */
[----:B------:R-:W-:Y:S01]  /*1a320*/  LOP3.LUT R110, R9, 0xffff0000, RZ, 0xc0, !PT ;  /* 0xffff0000096e7812 */ /* 0x000fe200078ec0ff */
[----:B------:R-:W-:-:S02]  /*1a330*/  FMUL.FTZ R11, R72, R109 ;  /* 0x0000006d480b7220 */ /* 0x000fc40000410000 */
[----:B------:R-:W-:Y:S02]  /*1a340*/  IMAD.U32 R8, R9, 0x10000, RZ ;  /* 0x0001000009087824 */ /* 0x000fe400078e00ff */
[----:B------:R-:W-:Y:S02]  /*1a350*/  FMUL.FTZ R72, R72, R113 ;  /* 0x0000007148487220 */ /* 0x000fe40000410000 */
[----:B------:R-:W-:Y:S02]  /*1a360*/  FMUL.FTZ R9, R98, R107 ;  /* 0x0000006b62097220 */ /* 0x000fe40000410000 */
[----:B------:R-:W-:Y:S02]  /*1a370*/  FFMA.FTZ R72, R96, R109, R72 ;  /* 0x0000006d60487223 */ /* 0x000fe40000010048 */
[-C--:B------:R-:W-:Y:S02]  /*1a380*/  FMUL.FTZ R98, R98, R111.reuse ;  /* 0x0000006f62627220 */ /* 0x080fe40000410000 */
[----:B------:R-:W-:-:S02]  /*1a390*/  FFMA.FTZ R9, R10, R111, -R9 ;  /* 0x0000006f0a097223 */ /* 0x000fc40000010809 */
[C---:B------:R-:W-:Y:S01]  /*1a3a0*/  IMAD.U32 R109, R97.reuse, 0x10000, RZ ;  /* 0x00010000616d7824 */ /* 0x040fe200078e00ff */
[----:B------:R-:W-:Y:S01]  /*1a3b0*/  LOP3.LUT R97, R97, 0xffff0000, RZ, 0xc0, !PT ;  /* 0xffff000061617812 */ /* 0x000fe200078ec0ff */
[C---:B------:R-:W-:Y:S01]  /*1a3c0*/  IMAD.U32 R111, R99.reuse, 0x10000, RZ ;  /* 0x00010000636f7824 */ /* 0x040fe200078e00ff */
[----:B------:R-:W-:Y:S01]  /*1a3d0*/  LOP3.LUT R99, R99, 0xffff0000, RZ, 0xc0, !PT ;  /* 0xffff000063637812 */ /* 0x000fe200078ec0ff */
[----:B------:R-:W-:Y:S02]  /*1a3e0*/  FFMA.FTZ R11, R96, R113, -R11 ;  /* 0x00000071600b7223 */ /* 0x000fe4000001080b */
[----:B------:R-:W-:Y:S02]  /*1a3f0*/  FFMA.FTZ R98, R10, R107, R98 ;  /* 0x0000006b0a627223 */ /* 0x000fe40000010062 */
[----:B------:R-:W-:Y:S02]  /*1a400*/  FMUL.FTZ R10, R106, R109 ;  /* 0x0000006d6a0a7220 */ /* 0x000fe40000410000 */
[----:B------:R-:W-:-:S02]  /*1a410*/  FMUL.FTZ R96, R110, R97 ;  /* 0x000000616e607220 */ /* 0x000fc40000410000 */
[----:B------:R-:W-:Y:S02]  /*1a420*/  FMUL.FTZ R106, R106, R111 ;  /* 0x0000006f6a6a7220 */ /* 0x000fe40000410000 */
        /* <DEDUP_REMOVED lines=9> */
[----:B------:R1:W-:Y:S02]  /*1a4c0*/  ST.E.128 [R114.64], R8 ;  /* 0x0000000872007985 */ /* 0x0003e4000c101d04 */
.L_x_1084:
[----:B------:R-:W-:Y:S05]  /*1a4d0*/  BSYNC B0 ;  /* 0x0000000000007941 */ /* 0x000fea0003800000 */
.L_x_1083:
[----:B-1----:R-:W-:Y:S01]  /*1a4e0*/  IADD3 R8, R12, 0x20, RZ ;  /* 0x000000200c087810 */ /* 0x002fe20007ffe0ff */
[----:B------:R-:W-:Y:S03]  /*1a4f0*/  BSSY B0, `(.L_x_1085) ;  /* 0x0000031000007945 */ /* 0x000fe60003800000 */
[----:B------:R-:W-:-:S13]  /*1a500*/  ISETP.GE.AND P0, PT, R8, R21, PT ;  /* 0x000000150800720c */ /* 0x000fda0003f06270 */
[----:B------:R-:W-:Y:S05]  /*1a510*/  @P0 BRA `(.L_x_1086) ;  /* 0x000002e000000947 */ /* 0x000fea0003800000 */
[----:B------:R-:W2:Y:S01]  /*1a520*/  LD.E.128 R8, [R52.64+0x4000] ;  /* 0x0040000434087980 */ /* 0x000ea2000c101d00 */
        /* <DEDUP_REMOVED lines=10> */
[C---:B--2---:R-:W-:Y:S01]  /*1a5d0*/  IMAD.U32 R96, R10.reuse, 0x10000, RZ ;  /* 0x000100000a607824 */ /* 0x044fe200078e00ff */
        /* <DEDUP_REMOVED lines=33> */
[----:B------:R1:W-:Y:S02]  /*1a7f0*/  ST.E.128 [R52.64+0x4000], R8 ;  /* 0x0040000834007985 */ /* 0x0003e4000c101d04 */
.L_x_1086:
[----:B------:R-:W-:Y:S05]  /*1a800*/  BSYNC B0 ;  /* 0x0000000000007941 */ /* 0x000fea0003800000 */
.L_x_1085:
[----:B-1----:R-:W-:Y:S01]  /*1a810*/  IADD3 R8, R12, 0x30, RZ ;  /* 0x000000300c087810 */ /* 0x002fe20007ffe0ff */
[----:B------:R-:W-:Y:S03]  /*1a820*/  BSSY B0, `(.L_x_1087) ;  /* 0x0000036000007945 */ /* 0x000fe60003800000 */
[----:B------:R-:W-:-:S13]  /*1a830*/  ISETP.GE.AND P0, PT, R8, R21, PT ;  /* 0x000000150800720c */ /* 0x000fda0003f06270 */
[----:B------:R-:W-:Y:S05]  /*1a840*/  @P0 BRA `(.L_x_1088) ;  /* 0x0000033000000947 */ /* 0x000fea0003800000 */
[----:B------:R-:W-:-:S04]  /*1a850*/  IADD3 R8, R18, 0x2000, RZ ;  /* 0x0000200012087810 */ /* 0x000fc80007ffe0ff */
[----:B------:R-:W-:-:S04]  /*1a860*/  IADD3 R11, P0, R17, R8, RZ ;  /* 0x00000008110b7210 */ /* 0x000fc80007f1e0ff */
[----:B------:R-:W-:Y:S02]  /*1a870*/  LEA.HI.X.SX32 R9, R8, RZ, 0x1, P0 ;  /* 0x000000ff08097211 */ /* 0x000fe400000f0eff */
[----:B------:R-:W-:-:S04]  /*1a880*/  LEA R106, P0, R11, R42, 0x1 ;  /* 0x0000002a0b6a7211 */ /* 0x000fc800078008ff */
[----:B------:R-:W-:-:S05]  /*1a890*/  LEA.HI.X R107, R11, R43, R9, 0x1, P0 ;  /* 0x0000002b0b6b7211 */ /* 0x000fca00000f0c09 */
[----:B------:R-:W2:Y:S01]  /*1a8a0*/  LD.E.128 R8, [R106.64] ;  /* 0x000000046a087980 */ /* 0x000ea2000c101d00 */
[--C-:B------:R-:W-:Y:S02]  /*1a8b0*/  SHF.R.U64 R72, R118, 0x10, R119.reuse ;  /* 0x0000001076487819 */ /* 0x100fe40000001277 */
[----:B------:R-:W-:Y:S02]  /*1a8c0*/  SHF.R.U32.HI R119, RZ, 0x10, R119 ;  /* 0x00000010ff777819 */ /* 0x000fe40000011677 */
[--C-:B------:R-:W-:Y:S02]  /*1a8d0*/  SHF.R.U64 R90, R116, 0x10, R117.reuse ;  /* 0x00000010745a7819 */ /* 0x100fe40000001275 */
[----:B------:R-:W-:Y:S02]  /*1a8e0*/  SHF.R.U32.HI R116, RZ, 0x10, R117 ;  /* 0x00000010ff747819 */ /* 0x000fe40000011675 */
[----:B------:R-:W-:Y:S02]  /*1a8f0*/  PRMT R78, R78, 0x5410, R119 ;  /* 0x000054104e4e7816 */ /* 0x000fe40000000077 */
[----:B------:R-:W-:-:S02]  /*1a900*/  PRMT R116, R71, 0x5410, R116 ;  /* 0x0000541047747816 */ /* 0x000fc40000000074 */
[----:B------:R-:W-:Y:S01]  /*1a910*/  PRMT R73, R73, 0x5410, R90 ;  /* 0x0000541049497816 */ /* 0x000fe2000000005a */
[C---:B------:R-:W-:Y:S01]  /*1a920*/  IMAD.U32 R90, R78.reuse, 0x10000, RZ ;  /* 0x000100004e5a7824 */ /* 0x040fe200078e00ff */
[----:B------:R-:W-:Y:S01]  /*1a930*/  LOP3.LUT R83, R78, 0xffff0000, RZ, 0xc0, !PT ;  /* 0xffff00004e537812 */ /* 0x000fe200078ec0ff */
[C---:B------:R-:W-:Y:S01]  /*1a940*/  IMAD.U32 R78, R116.reuse, 0x10000, RZ ;  /* 0x00010000744e7824 */ /* 0x040fe200078e00ff */
[----:B------:R-:W-:Y:S02]  /*1a950*/  PRMT R79, R79, 0x5410, R72 ;  /* 0x000054104f4f7816 */ /* 0x000fe40000000048 */
[----:B------:R-:W-:Y:S02]  /*1a960*/  LOP3.LUT R81, R116, 0xffff0000, RZ, 0xc0, !PT ;  /* 0xffff000074517812 */ /* 0x000fe400078ec0ff */
[C---:B--2---:R-:W-:Y:S01]  /*1a970*/  LOP3.LUT R71, R10.reuse, 0xffff0000, RZ, 0xc0, !PT ;  /* 0xffff00000a477812 */ /* 0x044fe200078ec0ff */
[----:B------:R-:W-:Y:S01]  /*1a980*/  IMAD.U32 R72, R10, 0x10000, RZ ;  /* 0x000100000a487824 */ /* 0x000fe200078e00ff */
[C---:B------:R-:W-:Y:S01]  /*1a990*/  LOP3.LUT R96, R11.reuse, 0xffff0000, RZ, 0xc0, !PT ;  /* 0xffff00000b607812 */ /* 0x040fe200078ec0ff */
[----:B------:R-:W-:Y:S01]  /*1a9a0*/  IMAD.U32 R10, R11, 0x10000, RZ ;  /* 0x000100000b0a7824 */ /* 0x000fe200078e00ff */
[----:B------:R-:W-:Y:S01]  /*1a9b0*/  LOP3.LUT R91, R8, 0xffff0000, RZ, 0xc0, !PT ;  /* 0xffff0000085b7812 */ /* 0x000fe200078ec0ff */
[----:B------:R-:W-:Y:S01]  /*1a9c0*/  FMUL.FTZ R11, R71, R78 ;  /* 0x0000004e470b7220 */ /* 0x000fe20000410000 */
[----:B------:R-:W-:Y:S01]  /*1a9d0*/  LOP3.LUT R98, R9, 0xffff0000, RZ, 0xc0, !PT ;  /* 0xffff000009627812 */ /* 0x000fe200078ec0ff */
[----:B------:R-:W-:-:S02]  /*1a9e0*/  FMUL.FTZ R71, R71, R90 ;  /* 0x0000005a47477220 */ /* 0x000fc40000410000 */
[----:B------:R-:W-:Y:S02]  /*1a9f0*/  IMAD.U32 R97, R8, 0x10000, RZ ;  /* 0x0001000008617824 */ /* 0x000fe400078e00ff */
[C---:B------:R-:W-:Y:S02]  /*1aa00*/  FFMA.FTZ R11, R72.reuse, R90, -R11 ;  /* 0x0000005a480b7223 */ /* 0x040fe4000001080b */
[----:B------:R-:W-:Y:S02]  /*1aa10*/  IMAD.U32 R8, R9, 0x10000, RZ ;  /* 0x0001000009087824 */ /* 0x000fe400078e00ff */
[----:B------:R-:W-:Y:S02]  /*1aa20*/  FFMA.FTZ R72, R72, R78, R71 ;  /* 0x0000004e48487223 */ /* 0x000fe40000010047 */
[C---:B------:R-:W-:Y:S02]  /*1aa30*/  FMUL.FTZ R9, R96.reuse, R81 ;  /* 0x0000005160097220 */ /* 0x040fe40000410000 */
[C---:B------:R-:W-:Y:S01]  /*1aa40*/  IMAD.U32 R78, R73.reuse, 0x10000, RZ ;  /* 0x00010000494e7824 */ /* 0x040fe200078e00ff */
[----:B------:R-:W-:Y:S01]  /*1aa50*/  LOP3.LUT R73, R73, 0xffff0000, RZ, 0xc0, !PT ;  /* 0xffff000049497812 */ /* 0x000fe200078ec0ff */
[----:B------:R-:W-:-:S02]  /*1aa60*/  FMUL.FTZ R96, R96, R83 ;  /* 0x0000005360607220 */ /* 0x000fc40000410000 */
[C---:B------:R-:W-:Y:S01]  /*1aa70*/  IMAD.U32 R90, R79.reuse, 0x10000, RZ ;  /* 0x000100004f5a7824 */ /* 0x040fe200078e00ff */
[----:B------:R-:W-:Y:S01]  /*1aa80*/  LOP3.LUT R79, R79, 0xffff0000, RZ, 0xc0, !PT ;  /* 0xffff00004f4f7812 */ /* 0x000fe200078ec0ff */
[C---:B------:R-:W-:Y:S02]  /*1aa90*/  FFMA.FTZ R9, R10.reuse, R83, -R9 ;  /* 0x000000530a097223 */ /* 0x040fe40000010809 */
[----:B------:R-:W-:Y:S02]  /*1aaa0*/  FFMA.FTZ R96, R10, R81, R96 ;  /* 0x000000510a607223 */ /* 0x000fe40000010060 */
[C---:B------:R-:W-:Y:S02]  /*1aab0*/  FMUL.FTZ R10, R91.reuse, R78 ;  /* 0x0000004e5b0a7220 */ /* 0x040fe40000410000 */
[----:B------:R-:W-:Y:S02]  /*1aac0*/  FMUL.FTZ R71, R98, R73 ;  /* 0x0000004962477220 */ /* 0x000fe40000410000 */
[----:B------:R-:W-:-:S02]  /*1aad0*/  FMUL.FTZ R91, R91, R90 ;  /* 0x0000005a5b5b7220 */ /* 0x000fc40000410000 */
[----:B------:R-:W-:Y:S02]  /*1aae0*/  FMUL.FTZ R98, R98, R79 ;  /* 0x0000004f62627220 */ /* 0x000fe40000410000 */
[C---:B------:R-:W-:Y:S01]  /*1aaf0*/  FFMA.FTZ R90, R97.reuse, R90, -R10 ;  /* 0x0000005a615a7223 */ /* 0x040fe2000001080a */
        /* <DEDUP_REMOVED lines=8> */
.L_x_1088:
[----:B------:R-:W-:Y:S05]  /*1ab80*/  BSYNC B0 ;  /* 0x0000000000007941 */ /* 0x000fea0003800000 */
.L_x_1087:
        /* <DEDUP_REMOVED lines=12> */
[----:B------:R-:W-:Y:S02]  /*1ac50*/  PRMT R68, R68, 0x5410, R73 ;  /* 0x0000541044447816 */ /* 0x000fe40000000049 */
        /* <DEDUP_REMOVED lines=8> */
[----:B------:R-:W-:Y:S01]  /*1ace0*/  LOP3.LUT R73, R11, 0xffff0000, RZ, 0xc0, !PT ;  /* 0xffff00000b497812 */ /* 0x000fe200078ec0ff */
[----:B------:R-:W-:Y:S01]  /*1acf0*/  IMAD.U32 R11, R69, 0x10000, RZ ;  /* 0x00010000450b7824 */ /* 0x000fe200078e00ff */
[----:B------:R-:W-:Y:S01]  /*1ad00*/  LOP3.LUT R61, R61, 0xffff0000, RZ, 0xc0, !PT ;  /* 0xffff00003d3d7812 */ /* 0x000fe200078ec0ff */
[-C--:B------:R-:W-:Y:S01]  /*1ad10*/  FMUL.FTZ R69, R71, R8.reuse ;  /* 0x0000000847457220 */ /* 0x080fe20000410000 */
[----:B------:R-:W-:Y:S01]  /*1ad20*/  SHF.L.U32 R78, R9, 0x10, RZ ;  /* 0x00000010094e7819 */ /* 0x000fe200000006ff */
[----:B------:R-:W-:Y:S01]  /*1ad30*/  FMUL.FTZ R71, R71, R11 ;  /* 0x0000000b47477220 */ /* 0x000fe20000410000 */
[----:B------:R-:W-:Y:S01]  /*1ad40*/  LOP3.LUT R90, R9, 0xffff0000, RZ, 0xc0, !PT ;  /* 0xffff0000095a7812 */ /* 0x000fe200078ec0ff */
[C---:B------:R-:W-:Y:S02]  /*1ad50*/  FMUL.FTZ R9, R73.reuse, R61 ;  /* 0x0000003d49097220 */ /* 0x040fe40000410000 */
[----:B------:R-:W-:Y:S01]  /*1ad60*/  FFMA.FTZ R69, R72, R11, -R69 ;  /* 0x0000000b48457223 */ /* 0x000fe20000010845 */
[----:B------:R-:W-:Y:S01]  /*1ad70*/  LOP3.LUT R11, R68, 0xffff0000, RZ, 0xc0, !PT ;  /* 0xffff0000440b7812 */ /* 0x000fe200078ec0ff */
[----:B------:R-:W-:Y:S01]  /*1ad80*/  FFMA.FTZ R8, R72, R8, R71 ;  /* 0x0000000848087223 */ /* 0x000fe20000010047 */
[----:B------:R-:W-:Y:S01]  /*1ad90*/  LOP3.LUT R71, R70, 0xffff0000, RZ, 0xc0, !PT ;  /* 0xffff000046477812 */ /* 0x000fe200078ec0ff */
[----:B------:R-:W-:-:S02]  /*1ada0*/  FMUL.FTZ R73, R73, R83 ;  /* 0x0000005349497220 */ /* 0x000fc40000410000 */
[----:B------:R-:W-:Y:S02]  /*1adb0*/  IMAD.U32 R72, R68, 0x10000, RZ ;  /* 0x0001000044487824 */ /* 0x000fe400078e00ff */
        /* <DEDUP_REMOVED lines=8> */
[----:B------:R-:W-:Y:S02]  /*1ae40*/  FFMA.FTZ R79, R81, R72, R79 ;  /* 0x00000048514f7223 */ /* 0x000fe4000001004f */
[C---:B------:R-:W-:Y:S02]  /*1ae50*/  FFMA.FTZ R61, R78.reuse, R71, -R61 ;  /* 0x000000474e3d7223 */ /* 0x040fe4000001083d */
[----:B------:R-:W-:Y:S01]  /*1ae60*/  FFMA.FTZ R90, R78, R11, R90 ;  /* 0x0000000b4e5a7223 */ /* 0x000fe2000001005a */
[----:B------:R-:W-:Y:S02]  /*1ae70*/  F2FP.BF16.PACK_AB R11, R68, R9 ;  /* 0x00000009440b723e */ /* 0x000fe400000010ff */
[----:B------:R-:W-:-:S02]  /*1ae80*/  F2FP.BF16.PACK_AB R8, R79, R96 ;  /* 0x000000604f08723e */ /* 0x000fc400000010ff */
[----:B------:R-:W-:-:S05]  /*1ae90*/  F2FP.BF16.PACK_AB R9, R90, R61 ;  /* 0x0000003d5a09723e */ /* 0x000fca00000010ff */
[----:B------:R1:W-:Y:S02]  /*1aea0*/  ST.E.128 [R52.64+0x8000], R8 ;  /* 0x0080000834007985 */ /* 0x0003e4000c101d04 */
.L_x_1090:
[----:B------:R-:W-:Y:S05]  /*1aeb0*/  BSYNC B0 ;  /* 0x0000000000007941 */ /* 0x000fea0003800000 */
.L_x_1089:
[----:B-1----:R-:W-:-:S04]  /*1aec0*/  IADD3 R8, R12, 0x50, RZ ;  /* 0x000000500c087810 */ /* 0x002fc80007ffe0ff */
        /* <DEDUP_REMOVED lines=16> */
[----:B------:R-:W-:Y:S02]  /*1afd0*/  IMAD.U32 R68, R94, 0x10000, RZ ;  /* 0x000100005e447824 */ /* 0x000fe400078e00ff */
[C---:B------:R-:W-:Y:S01]  /*1afe0*/  IMAD.U32 R70, R61.reuse, 0x10000, RZ ;  /* 0x000100003d467824 */ /* 0x040fe200078e00ff */
        /* <DEDUP_REMOVED lines=12> */
[C---:B------:R-:W-:Y:S02]  /*1b0b0*/  FFMA.FTZ R55, R59.reuse, R68, R55 ;  /* 0x000000443b377223 */ /* 0x040fe40000010037 */
[----:B------:R-:W-:Y:S02]  /*1b0c0*/  FMUL.FTZ R9, R72, R11 ;  /* 0x0000000b48097220 */ /* 0x000fe40000410000 */
[----:B------:R-:W-:Y:S02]  /*1b0d0*/  FFMA.FTZ R8, R59, R70, -R8 ;  /* 0x000000463b087223 */ /* 0x000fe40000010808 */
        /* <DEDUP_REMOVED lines=10> */
[-C--:B------:R-:W-:Y:S02]  /*1b180*/  FMUL.FTZ R78, R78, R60.reuse ;  /* 0x0000003c4e4e7220 */ /* 0x080fe40000410000 */
[----:B------:R-:W-:Y:S01]  /*1b190*/  FFMA.FTZ R60, R69, R60, -R11 ;  /* 0x0000003c453c7223 */ /* 0x000fe2000001080b */
[----:B------:R-:W-:Y:S01]  /*1b1a0*/  F2FP.BF16.PACK_AB R11, R72, R9 ;  /* 0x00000009480b723e */ /* 0x000fe200000010ff */
[----:B------:R-:W-:Y:S01]  /*1b1b0*/  FFMA.FTZ R70, R73, R70, -R10 ;  /* 0x0000004649467223 */ /* 0x000fe2000001080a */
[----:B------:R-:W-:Y:S01]  /*1b1c0*/  F2FP.BF16.PACK_AB R10, R55, R8 ;  /* 0x00000008370a723e */ /* 0x000fe200000010ff */
[----:B------:R-:W-:Y:S02]  /*1b1d0*/  FFMA.FTZ R71, R73, R68, R71 ;  /* 0x0000004449477223 */ /* 0x000fe40000010047 */
[----:B------:R-:W-:-:S03]  /*1b1e0*/  FFMA.FTZ R69, R69, R58, R78 ;  /* 0x0000003a45457223 */ /* 0x000fc6000001004e */
[----:B------:R-:W-:Y:S02]  /*1b1f0*/  F2FP.BF16.PACK_AB R8, R71, R70 ;  /* 0x000000464708723e */ /* 0x000fe400000010ff */
[----:B------:R-:W-:-:S05]  /*1b200*/  F2FP.BF16.PACK_AB R9, R69, R60 ;  /* 0x0000003c4509723e */ /* 0x000fca00000010ff */
[----:B------:R1:W-:Y:S02]  /*1b210*/  ST.E.128 [R90.64], R8 ;  /* 0x000000085a007985 */ /* 0x0003e4000c101d04 */
.L_x_1080:
[----:B------:R-:W-:Y:S05]  /*1b220*/  BSYNC B1 ;  /* 0x0000000000017941 */ /* 0x000fea0003800000 */
.L_x_1079:
[----:B------:R-:W-:-:S04]  /*1b230*/  IADD3 R23, R23, 0x40, RZ ;  /* 0x0000004017177810 */ /* 0x000fc80007ffe0ff */
[----:B------:R-:W-:Y:S01]  /*1b240*/  ISETP.GE.AND P0, PT, R23, R54, PT ;  /* 0x000000361700720c */ /* 0x000fe20003f06270 */
[----:B------:R-:W-:-:S12]  /*1b250*/  IMAD.MOV.U32 R23, RZ, RZ, 0x0 ;  /* 0x00000000ff177424 */ /* 0x000fd800078e00ff */
[----:B------:R-:W-:Y:S05]  /*1b260*/  @P0 RET.REL.NODEC R22 `(_ZN7cutlass13device_kernelIN5flash19enable_sm80_to_sm89INS1_16FlashAttnFwdSm80INS1_25CollectiveMainloopFwdSm80ILi8ELi2ELb0EN4cute5tupleIJNS5_1CILi128EEENS7_ILi64EEENS7_ILi192EEEEEELi192ENS_10bfloat16_tEfNS_4arch4Sm80ELb0ELb1ELb1ELb1ELb0ELb1ELb1ELb0EEENS1_21CollectiveEpilogueFwdINS6_IJS8_SA_S9_EEENS6_IJNS7_ILi1EEESI_SI_EEESC_SE_Li256ELb1ELb1ELb0ELb0EEENS1_19SingleTileSchedulerILb1ELb0ELb1ELi128EEEEEEEEEvNT_6ParamsE) ;  /* 0xfffe4d9016000950 */ /* 0x000fea0003c3ffff */
[----:B------:R-:W-:Y:S01]  /*1b270*/  ISETP.GE.AND P0, PT, R12, R21, PT ;  /* 0x000000150c00720c */ /* 0x000fe20003f06270 */
[----:B------:R-:W-:-:S12]  /*1b280*/  BSSY B0, `(.L_x_1091) ;  /* 0x0000030000007945 */ /* 0x000fd80003800000 */
[----:B------:R-:W-:Y:S05]  /*1b290*/  @P0 BRA `(.L_x_1092) ;  /* 0x000002e000000947 */ /* 0x000fea0003800000 */
[----:B-1----:R-:W2:Y:S01]  /*1b2a0*/  LD.E.128 R8, [R52.64+0x2000] ;  /* 0x0020000434087980 */ /* 0x002ea2000c101d00 */
        /* <DEDUP_REMOVED lines=9> */
[C---:B--2---:R-:W-:Y:S01]  /*1b340*/  IMAD.U32 R54, R10.reuse, 0x10000, RZ ;  /* 0x000100000a367824 */ /* 0x044fe200078e00ff */
[----:B------:R-:W-:Y:S01]  /*1b350*/  LOP3.LUT R23, R10, 0xffff0000, RZ, 0xc0, !PT ;  /* 0xffff00000a177812 */ /* 0x000fe200078ec0ff */
[C---:B------:R-:W-:Y:S01]  /*1b360*/  IMAD.U32 R10, R11.reuse, 0x10000, RZ ;  /* 0x000100000b0a7824 */ /* 0x040fe200078e00ff */
[C---:B------:R-:W-:Y:S02]  /*1b370*/  SHF.L.U32 R60, R8.reuse, 0x10, RZ ;  /* 0x00000010083c7819 */ /* 0x040fe400000006ff */
[----:B------:R-:W-:Y:S01]  /*1b380*/  LOP3.LUT R59, R8, 0xffff0000, RZ, 0xc0, !PT ;  /* 0xffff0000083b7812 */ /* 0x000fe200078ec0ff */
[C---:B------:R-:W-:Y:S01]  /*1b390*/  IMAD.U32 R8, R50.reuse, 0x10000, RZ ;  /* 0x0001000032087824 */ /* 0x040fe200078e00ff */
[----:B------:R-:W-:Y:S01]  /*1b3a0*/  LOP3.LUT R55, R11, 0xffff0000, RZ, 0xc0, !PT ;  /* 0xffff00000b377812 */ /* 0x000fe200078ec0ff */
[----:B------:R-:W-:Y:S01]  /*1b3b0*/  IMAD.U32 R11, R41, 0x10000, RZ ;  /* 0x00010000290b7824 */ /* 0x000fe200078e00ff */
[----:B------:R-:W-:Y:S01]  /*1b3c0*/  LOP3.LUT R50, R50, 0xffff0000, RZ, 0xc0, !PT ;  /* 0xffff000032327812 */ /* 0x000fe200078ec0ff */
[----:B------:R-:W-:Y:S01]  /*1b3d0*/  FMUL.FTZ R41, R23, R8 ;  /* 0x0000000817297220 */ /* 0x000fe20000410000 */
[----:B------:R-:W-:Y:S01]  /*1b3e0*/  SHF.L.U32 R58, R9, 0x10, RZ ;  /* 0x00000010093a7819 */ /* 0x000fe200000006ff */
[-C--:B------:R-:W-:Y:S01]  /*1b3f0*/  FMUL.FTZ R23, R23, R11.reuse ;  /* 0x0000000b17177220 */ /* 0x080fe20000410000 */
[----:B------:R-:W-:Y:S01]  /*1b400*/  LOP3.LUT R68, R9, 0xffff0000, RZ, 0xc0, !PT ;  /* 0xffff000009447812 */ /* 0x000fe200078ec0ff */
[----:B------:R-:W-:-:S02]  /*1b410*/  FFMA.FTZ R41, R54, R11, -R41 ;  /* 0x0000000b36297223 */ /* 0x000fc40000010829 */
[----:B------:R-:W-:Y:S02]  /*1b420*/  FMUL.FTZ R9, R55, R50 ;  /* 0x0000003237097220 */ /* 0x000fe40000410000 */
[----:B------:R-:W-:Y:S01]  /*1b430*/  FFMA.FTZ R8, R54, R8, R23 ;  /* 0x0000000836087223 */ /* 0x000fe20000010017 */
[----:B------:R-:W-:Y:S01]  /*1b440*/  SHF.L.U32 R23, R45, 0x10, RZ ;  /* 0x000000102d177819 */ /* 0x000fe200000006ff */
[C---:B------:R-:W-:Y:S01]  /*1b450*/  IMAD.U32 R11, R51.reuse, 0x10000, RZ ;  /* 0x00010000330b7824 */ /* 0x040fe200078e00ff */
[----:B------:R-:W-:Y:S01]  /*1b460*/  LOP3.LUT R51, R51, 0xffff0000, RZ, 0xc0, !PT ;  /* 0xffff000033337812 */ /* 0x000fe200078ec0ff */
[-C--:B------:R-:W-:Y:S01]  /*1b470*/  FMUL.FTZ R55, R55, R61.reuse ;  /* 0x0000003d37377220 */ /* 0x080fe20000410000 */
[----:B------:R-:W-:Y:S01]  /*1b480*/  LOP3.LUT R45, R45, 0xffff0000, RZ, 0xc0, !PT ;  /* 0xffff00002d2d7812 */ /* 0x000fe200078ec0ff */
[C---:B------:R-:W-:Y:S02]  /*1b490*/  FFMA.FTZ R9, R10.reuse, R61, -R9 ;  /* 0x0000003d0a097223 */ /* 0x040fe40000010809 */
        /* <DEDUP_REMOVED lines=13> */
[----:B------:R1:W-:Y:S02]  /*1b570*/  ST.E.128 [R52.64+0x2000], R8 ;  /* 0x0020000834007985 */ /* 0x0003e4000c101d04 */
.L_x_1092:
[----:B------:R-:W-:Y:S05]  /*1b580*/  BSYNC B0 ;  /* 0x0000000000007941 */ /* 0x000fea0003800000 */
.L_x_1091:
        /* <DEDUP_REMOVED lines=16> */
[----:B------:R-:W-:Y:S01]  /*1b690*/  PRMT R38, R38, 0x5410, R23 ;  /* 0x0000541026267816 */ /* 0x000fe20000000017 */
[----:B------:R-:W-:Y:S01]  /*1b6a0*/  IMAD.U32 R50, R84, 0x10000, RZ ;  /* 0x0001000054327824 */ /* 0x000fe200078e00ff */
[----:B------:R-:W-:Y:S01]  /*1b6b0*/  PRMT R40, R40, 0x5410, R45 ;  /* 0x0000541028287816 */ /* 0x000fe2000000002d */
        /* <DEDUP_REMOVED lines=23> */
[----:B------:R-:W-:Y:S02]  /*1b830*/  FMUL.FTZ R10, R45, R50 ;  /* 0x000000322d0a7220 */ /* 0x000fe40000410000 */
[----:B------:R-:W-:Y:S02]  /*1b840*/  FMUL.FTZ R11, R55, R40 ;  /* 0x00000028370b7220 */ /* 0x000fe40000410000 */
[----:B------:R-:W-:-:S02]  /*1b850*/  FMUL.FTZ R45, R45, R54 ;  /* 0x000000362d2d7220 */ /* 0x000fc40000410000 */
[----:B------:R-:W-:Y:S02]  /*1b860*/  FMUL.FTZ R55, R55, R38 ;  /* 0x0000002637377220 */ /* 0x000fe40000410000 */
[----:B------:R-:W-:Y:S01]  /*1b870*/  FFMA.FTZ R54, R51, R54, -R10 ;  /* 0x0000003633367223 */ /* 0x000fe2000001080a */
[----:B------:R-:W-:Y:S01]  /*1b880*/  F2FP.BF16.PACK_AB R10, R23, R8 ;  /* 0x00000008170a723e */ /* 0x000fe200000010ff */
[----:B------:R-:W-:Y:S02]  /*1b890*/  FFMA.FTZ R45, R51, R50, R45 ;  /* 0x00000032332d7223 */ /* 0x000fe4000001002d */
[C---:B------:R-:W-:Y:S01]  /*1b8a0*/  FFMA.FTZ R38, R41.reuse, R38, -R11 ;  /* 0x0000002629267223 */ /* 0x040fe2000001080b */
[----:B------:R-:W-:Y:S01]  /*1b8b0*/  F2FP.BF16.PACK_AB R11, R58, R9 ;  /* 0x000000093a0b723e */ /* 0x000fe200000010ff */
[----:B------:R-:W-:Y:S01]  /*1b8c0*/  FFMA.FTZ R55, R41, R40, R55 ;  /* 0x0000002829377223 */ /* 0x000fe20000010037 */
[----:B------:R-:W-:-:S04]  /*1b8d0*/  F2FP.BF16.PACK_AB R8, R45, R54 ;  /* 0x000000362d08723e */ /* 0x000fc800000010ff */
[----:B------:R-:W-:-:S05]  /*1b8e0*/  F2FP.BF16.PACK_AB R9, R55, R38 ;  /* 0x000000263709723e */ /* 0x000fca00000010ff */
[----:B------:R1:W-:Y:S02]  /*1b8f0*/  ST.E.128 [R60.64], R8 ;  /* 0x000000083c007985 */ /* 0x0003e4000c101d04 */
.L_x_1094:
[----:B------:R-:W-:Y:S05]  /*1b900*/  BSYNC B0 ;  /* 0x0000000000007941 */ /* 0x000fea0003800000 */
.L_x_1093:
        /* <DEDUP_REMOVED lines=14> */
[----:B------:R-:W-:Y:S02]  /*1b9f0*/  LOP3.LUT R45, R31, 0xffff0000, RZ, 0xc0, !PT ;  /* 0xffff00001f2d7812 */ /* 0x000fe400078ec0ff */
[C---:B--2---:R-:W-:Y:S01]  /*1ba00*/  LOP3.LUT R23, R10.reuse, 0xffff0000, RZ, 0xc0, !PT ;  /* 0xffff00000a177812 */ /* 0x044fe200078ec0ff */
[----:B------:R-:W-:Y:S01]  /*1ba10*/  IMAD.U32 R37, R10, 0x10000, RZ ;  /* 0x000100000a257824 */ /* 0x000fe200078e00ff */
[C---:B------:R-:W-:Y:S01]  /*1ba20*/  SHF.L.U32 R41, R8.reuse, 0x10, RZ ;  /* 0x0000001008297819 */ /* 0x040fe200000006ff */
[----:B------:R-:W-:Y:S01]  /*1ba30*/  IMAD.U32 R10, R11, 0x10000, RZ ;  /* 0x000100000b0a7824 */ /* 0x000fe200078e00ff */
[----:B------:R-:W-:Y:S01]  /*1ba40*/  LOP3.LUT R40, R8, 0xffff0000, RZ, 0xc0, !PT ;  /* 0xffff000008287812 */ /* 0x000fe200078ec0ff */
[----:B------:R-:W-:Y:S01]  /*1ba50*/  IMAD.U32 R8, R35, 0x10000, RZ ;  /* 0x0001000023087824 */ /* 0x000fe200078e00ff */
[----:B------:R-:W-:-:S02]  /*1ba60*/  LOP3.LUT R11, R11, 0xffff0000, RZ, 0xc0, !PT ;  /* 0xffff00000b0b7812 */ /* 0x000fc400078ec0ff */
[----:B------:R-:W-:Y:S01]  /*1ba70*/  LOP3.LUT R35, R35, 0xffff0000, RZ, 0xc0, !PT ;  /* 0xffff000023237812 */ /* 0x000fe200078ec0ff */
[----:B------:R-:W-:Y:S01]  /*1ba80*/  FMUL.FTZ R31, R23, R8 ;  /* 0x00000008171f7220 */ /* 0x000fe20000410000 */
[----:B------:R-:W-:Y:S01]  /*1ba90*/  SHF.L.U32 R39, R9, 0x10, RZ ;  /* 0x0000001009277819 */ /* 0x000fe200000006ff */
        /* <DEDUP_REMOVED lines=12> */
[----:B------:R-:W-:Y:S02]  /*1bb60*/  FMUL.FTZ R10, R40, R23 ;  /* 0x00000017280a7220 */ /* 0x000fe40000410000 */
[----:B------:R-:W-:Y:S02]  /*1bb70*/  FMUL.FTZ R11, R50, R36 ;  /* 0x00000024320b7220 */ /* 0x000fe40000410000 */
[----:B------:R-:W-:Y:S02]  /*1bb80*/  FMUL.FTZ R40, R40, R37 ;  /* 0x0000002528287220 */ /* 0x000fe40000410000 */
[-C--:B------:R-:W-:Y:S02]  /*1bb90*/  FMUL.FTZ R50, R50, R34.reuse ;  /* 0x0000002232327220 */ /* 0x080fe40000410000 */
[----:B------:R-:W-:Y:S01]  /*1bba0*/  FFMA.FTZ R34, R39, R34, -R11 ;  /* 0x0000002227227223 */ /* 0x000fe2000001080b */
[----:B------:R-:W-:Y:S01]  /*1bbb0*/  F2FP.BF16.PACK_AB R11, R38, R9 ;  /* 0x00000009260b723e */ /* 0x000fe200000010ff */
[C---:B------:R-:W-:Y:S01]  /*1bbc0*/  FFMA.FTZ R37, R41.reuse, R37, -R10 ;  /* 0x0000002529257223 */ /* 0x040fe2000001080a */
[----:B------:R-:W-:Y:S01]  /*1bbd0*/  F2FP.BF16.PACK_AB R10, R8, R31 ;  /* 0x0000001f080a723e */ /* 0x000fe200000010ff */
[----:B------:R-:W-:-:S02]  /*1bbe0*/  FFMA.FTZ R40, R41, R23, R40 ;  /* 0x0000001729287223 */ /* 0x000fc40000010028 */
[----:B------:R-:W-:-:S03]  /*1bbf0*/  FFMA.FTZ R39, R39, R36, R50 ;  /* 0x0000002427277223 */ /* 0x000fc60000010032 */
[----:B------:R-:W-:Y:S02]  /*1bc00*/  F2FP.BF16.PACK_AB R8, R40, R37 ;  /* 0x000000252808723e */ /* 0x000fe400000010ff */
[----:B------:R-:W-:-:S05]  /*1bc10*/  F2FP.BF16.PACK_AB R9, R39, R34 ;  /* 0x000000222709723e */ /* 0x000fca00000010ff */
[----:B------:R1:W-:Y:S02]  /*1bc20*/  ST.E.128 [R52.64+0x6000], R8 ;  /* 0x0060000834007985 */ /* 0x0003e4000c101d04 */
.L_x_1096:
[----:B------:R-:W-:Y:S05]  /*1bc30*/  BSYNC B0 ;  /* 0x0000000000007941 */ /* 0x000fea0003800000 */
.L_x_1095:
        /* <DEDUP_REMOVED lines=12> */
[----:B------:R-:W-:Y:S02]  /*1bd00*/  SHF.R.U32.HI R35, RZ, 0x10, R67 ;  /* 0x00000010ff237819 */ /* 0x000fe40000011643 */
[----:B------:R-:W-:Y:S02]  /*1bd10*/  PRMT R65, R30, 0x5410, R65 ;  /* 0x000054101e417816 */ /* 0x000fe40000000041 */
[----:B------:R-:W-:Y:S02]  /*1bd20*/  SHF.R.U64 R34, R66, 0x10, R67 ;  /* 0x0000001042227819 */ /* 0x000fe40000001243 */
[----:B------:R-:W-:Y:S01]  /*1bd30*/  PRMT R35, R28, 0x5410, R35 ;  /* 0x000054101c237816 */ /* 0x000fe20000000023 */
[----:B------:R-:W-:Y:S01]  /*1bd40*/  IMAD.U32 R30, R65, 0x10000, RZ ;  /* 0x00010000411e7824 */ /* 0x000fe200078e00ff */
[----:B------:R-:W-:-:S02]  /*1bd50*/  PRMT R29, R29, 0x5410, R34 ;  /* 0x000054101d1d7816 */ /* 0x000fc40000000022 */
[----:B------:R-:W-:Y:S01]  /*1bd60*/  PRMT R27, R27, 0x5410, R36 ;  /* 0x000054101b1b7816 */ /* 0x000fe20000000024 */
[----:B------:R-:W-:Y:S01]  /*1bd70*/  IMAD.U32 R34, R35, 0x10000, RZ ;  /* 0x0001000023227824 */ /* 0x000fe200078e00ff */
[----:B------:R-:W-:Y:S02]  /*1bd80*/  LOP3.LUT R31, R65, 0xffff0000, RZ, 0xc0, !PT ;  /* 0xffff0000411f7812 */ /* 0x000fe400078ec0ff */
        /* <DEDUP_REMOVED lines=25> */
[C---:B------:R-:W-:Y:S02]  /*1bf20*/  FFMA.FTZ R31, R38.reuse, R30, -R31 ;  /* 0x0000001e261f7223 */ /* 0x040fe4000001081f */
[----:B------:R-:W-:Y:S02]  /*1bf30*/  FFMA.FTZ R38, R38, R23, R37 ;  /* 0x0000001726267223 */ /* 0x000fe40000010025 */
[----:B------:R-:W-:Y:S01]  /*1bf40*/  FFMA.FTZ R29, R8, R29, -R10 ;  /* 0x0000001d081d7223 */ /* 0x000fe2000001080a */
[----:B------:R-:W-:Y:S01]  /*1bf50*/  F2FP.BF16.PACK_AB R10, R28, R11 ;  /* 0x0000000b1c0a723e */ /* 0x000fe200000010ff */
[----:B------:R-:W-:Y:S01]  /*1bf60*/  FFMA.FTZ R30, R8, R27, R39 ;  /* 0x0000001b081e7223 */ /* 0x000fe20000010027 */
[----:B------:R-:W-:Y:S02]  /*1bf70*/  F2FP.BF16.PACK_AB R11, R36, R9 ;  /* 0x00000009240b723e */ /* 0x000fe400000010ff */
[----:B------:R-:W-:-:S02]  /*1bf80*/  F2FP.BF16.PACK_AB R8, R38, R31 ;  /* 0x0000001f2608723e */ /* 0x000fc400000010ff */
[----:B------:R-:W-:-:S05]  /*1bf90*/  F2FP.BF16.PACK_AB R9, R30, R29 ;  /* 0x0000001d1e09723e */ /* 0x000fca00000010ff */
[----:B------:R1:W-:Y:S02]  /*1bfa0*/  ST.E.128 [R40.64], R8 ;  /* 0x0000000828007985 */ /* 0x0003e4000c101d04 */
.L_x_1098:
[----:B------:R-:W-:Y:S05]  /*1bfb0*/  BSYNC B0 ;  /* 0x0000000000007941 */ /* 0x000fea0003800000 */
.L_x_1097:
        /* <DEDUP_REMOVED lines=41> */
[C---:B------:R-:W-:Y:S01]  /*1c250*/  FFMA.FTZ R27, R31.reuse, R27, -R10 ;  /* 0x0000001b1f1b7223 */ /* 0x040fe2000001080a */
[----:B------:R-:W-:Y:S01]  /*1c260*/  F2FP.BF16.PACK_AB R10, R8, R25 ;  /* 0x00000019080a723e */ /* 0x000fe200000010ff */
[----:B------:R-:W-:-:S02]  /*1c270*/  FFMA.FTZ R30, R31, R23, R30 ;  /* 0x000000171f1e7223 */ /* 0x000fc4000001001e */
[C---:B------:R-:W-:Y:S01]  /*1c280*/  FFMA.FTZ R26, R29.reuse, R26, -R11 ;  /* 0x0000001a1d1a7223 */ /* 0x040fe2000001080b */
[----:B------:R-:W-:Y:S01]  /*1c290*/  F2FP.BF16.PACK_AB R11, R28, R9 ;  /* 0x000000091c0b723e */ /* 0x000fe200000010ff */
[----:B------:R-:W-:Y:S01]  /*1c2a0*/  FFMA.FTZ R35, R29, R24, R35 ;  /* 0x000000181d237223 */ /* 0x000fe20000010023 */
[----:B------:R-:W-:-:S04]  /*1c2b0*/  F2FP.BF16.PACK_AB R8, R30, R27 ;  /* 0x0000001b1e08723e */ /* 0x000fc800000010ff */
[----:B------:R-:W-:-:S05]  /*1c2c0*/  F2FP.BF16.PACK_AB R9, R35, R26 ;  /* 0x0000001a2309723e */ /* 0x000fca00000010ff */
[----:B------:R1:W-:Y:S02]  /*1c2d0*/  ST.E.128 [R52.64+0xa000], R8 ;  /* 0x00a0000834007985 */ /* 0x0003e4000c101d04 */
.L_x_1100:
[----:B------:R-:W-:Y:S05]  /*1c2e0*/  BSYNC B0 ;  /* 0x0000000000007941 */ /* 0x000fea0003800000 */
.L_x_1099:
[----:B------:R-:W-:Y:S01]  /*1c2f0*/  IADD3 R12, R12, 0x50, RZ ;  /* 0x000000500c0c7810 */ /* 0x000fe20007ffe0ff */
[----:B------:R-:W-:-:S03]  /*1c300*/  IMAD.MOV.U32 R23, RZ, RZ, 0x0 ;  /* 0x00000000ff177424 */ /* 0x000fc600078e00ff */
[----:B------:R-:W-:-:S13]  /*1c310*/  ISETP.GE.AND P0, PT, R12, R21, PT ;  /* 0x000000150c00720c */ /* 0x000fda0003f06270 */
[----:B------:R-:W-:Y:S05]  /*1c320*/  @P0 RET.REL.NODEC R22 `(_ZN7cutlass13device_kernelIN5flash19enable_sm80_to_sm89INS1_16FlashAttnFwdSm80INS1_25CollectiveMainloopFwdSm80ILi8ELi2ELb0EN4cute5tupleIJNS5_1CILi128EEENS7_ILi64EEENS7_ILi192EEEEEELi192ENS_10bfloat16_tEfNS_4arch4Sm80ELb0ELb1ELb1ELb1ELb0ELb1ELb1ELb0EEENS1_21CollectiveEpilogueFwdINS6_IJS8_SA_S9_EEENS6_IJNS7_ILi1EEESI_SI_EEESC_SE_Li256ELb1ELb1ELb0ELb0EEENS1_19SingleTileSchedulerILb1ELb0ELb1ELi128EEEEEEEEEvNT_6ParamsE) ;  /* 0xfffe3cd016000950 */ /* 0x000fea0003c3ffff */
[----:B------:R-:W-:-:S04]  /*1c330*/  IADD3 R18, R18, 0x5000, RZ ;  /* 0x0000500012127810 */ /* 0x000fc80007ffe0ff */
[----:B------:R-:W-:-:S04]  /*1c340*/  IADD3 R17, P0, R17, R18, RZ ;  /* 0x0000001211117210 */ /* 0x000fc80007f1e0ff */
[----:B-1----:R-:W-:Y:S02]  /*1c350*/  LEA.HI.X.SX32 R9, R18, RZ, 0x1, P0 ;  /* 0x000000ff12097211 */ /* 0x002fe400000f0eff */
        /* <DEDUP_REMOVED lines=9> */
[----:B------:R-:W-:Y:S02]  /*1c3f0*/  PRMT R16, R16, 0x5410, R17 ;  /* 0x0000541010107816 */ /* 0x000fe40000000011 */
[----:B------:R-:W-:Y:S01]  /*1c400*/  PRMT R14, R14, 0x5410, R21 ;  /* 0x000054100e0e7816 */ /* 0x000fe20000000015 */
[C---:B------:R-:W-:Y:S01]  /*1c410*/  IMAD.U32 R21, R15.reuse, 0x10000, RZ ;  /* 0x000100000f157824 */ /* 0x040fe200078e00ff */
[----:B------:R-:W-:Y:S01]  /*1c420*/  LOP3.LUT R17, R15, 0xffff0000, RZ, 0xc0, !PT ;  /* 0xffff00000f117812 */ /* 0x000fe200078ec0ff */
[----:B------:R-:W-:Y:S01]  /*1c430*/  IMAD.U32 R15, R46, 0x10000, RZ ;  /* 0x000100002e0f7824 */ /* 0x000fe200078e00ff */
[C---:B--2---:R-:W-:Y:S01]  /*1c440*/  LOP3.LUT R12, R10.reuse, 0xffff0000, RZ, 0xc0, !PT ;  /* 0xffff00000a0c7812 */ /* 0x044fe200078ec0ff */
[----:B------:R-:W-:Y:S01]  /*1c450*/  IMAD.U32 R13, R10, 0x10000, RZ ;  /* 0x000100000a0d7824 */ /* 0x000fe200078e00ff */
[C---:B------:R-:W-:Y:S01]  /*1c460*/  LOP3.LUT R25, R8.reuse, 0xffff0000, RZ, 0xc0, !PT ;  /* 0xffff000008197812 */ /* 0x040fe200078ec0ff */
[----:B------:R-:W-:Y:S01]  /*1c470*/  IMAD.U32 R26, R8, 0x10000, RZ ;  /* 0x00010000081a7824 */ /* 0x000fe200078e00ff */
[C---:B------:R-:W-:Y:S01]  /*1c480*/  LOP3.LUT R24, R11.reuse, 0xffff0000, RZ, 0xc0, !PT ;  /* 0xffff00000b187812 */ /* 0x040fe200078ec0ff */
[----:B------:R-:W-:Y:S01]  /*1c490*/  IMAD.U32 R10, R11, 0x10000, RZ ;  /* 0x000100000b0a7824 */ /* 0x000fe200078e00ff */
[----:B------:R-:W-:Y:S01]  /*1c4a0*/  LOP3.LUT R11, R46, 0xffff0000, RZ, 0xc0, !PT ;  /* 0xffff00002e0b7812 */ /* 0x000fe200078ec0ff */
[C---:B------:R-:W-:Y:S01]  /*1c4b0*/  FMUL.FTZ R8, R12.reuse, R15 ;  /* 0x0000000f0c087220 */ /* 0x040fe20000410000 */
[----:B------:R-:W-:Y:S01]  /*1c4c0*/  LOP3.LUT R27, R9, 0xffff0000, RZ, 0xc0, !PT ;  /* 0xffff0000091b7812 */ /* 0x000fe200078ec0ff */
[----:B------:R-:W-:-:S02]  /*1c4d0*/  FMUL.FTZ R12, R12, R21 ;  /* 0x000000150c0c7220 */ /* 0x000fc40000410000 */
[----:B------:R-:W-:Y:S02]  /*1c4e0*/  FFMA.FTZ R8, R13, R21, -R8 ;  /* 0x000000150d087223 */ /* 0x000fe40000010808 */
[----:B------:R-:W-:Y:S02]  /*1c4f0*/  IMAD.U32 R23, R9, 0x10000, RZ ;  /* 0x0001000009177824 */ /* 0x000fe400078e00ff */
[----:B------:R-:W-:Y:S02]  /*1c500*/  FFMA.FTZ R13, R13, R15, R12 ;  /* 0x0000000f0d0d7223 */ /* 0x000fe4000001000c */
[----:B------:R-:W-:Y:S02]  /*1c510*/  FMUL.FTZ R9, R24, R11 ;  /* 0x0000000b18097220 */ /* 0x000fe40000410000 */
        /* <DEDUP_REMOVED lines=11> */
[C---:B------:R-:W-:Y:S01]  /*1c5d0*/  FFMA.FTZ R15, R26.reuse, R15, -R10 ;  /* 0x0000000f1a0f7223 */ /* 0x040fe2000001080a */
[----:B------:R-:W-:Y:S01]  /*1c5e0*/  F2FP.BF16.PACK_AB R10, R13, R8 ;  /* 0x000000080d0a723e */ /* 0x000fe200000010ff */
[----:B------:R-:W-:Y:S02]  /*1c5f0*/  FFMA.FTZ R12, R26, R12, R25 ;  /* 0x0000000c1a0c7223 */ /* 0x000fe40000010019 */
[C---:B------:R-:W-:Y:S01]  /*1c600*/  FFMA.FTZ R16, R23.reuse, R16, -R11 ;  /* 0x0000001017107223 */ /* 0x040fe2000001080b */
[----:B------:R-:W-:Y:S01]  /*1c610*/  F2FP.BF16.PACK_AB R11, R24, R9 ;  /* 0x00000009180b723e */ /* 0x000fe200000010ff */
[----:B------:R-:W-:Y:S01]  /*1c620*/  FFMA.FTZ R27, R23, R14, R27 ;  /* 0x0000000e171b7223 */ /* 0x000fe2000001001b */
[----:B------:R-:W-:Y:S01]  /*1c630*/  F2FP.BF16.PACK_AB R8, R12, R15 ;  /* 0x0000000f0c08723e */ /* 0x000fe200000010ff */
[----:B------:R-:W-:-:S03]  /*1c640*/  IMAD.MOV.U32 R23, RZ, RZ, 0x0 ;  /* 0x00000000ff177424 */ /* 0x000fc600078e00ff */
[----:B------:R-:W-:-:S05]  /*1c650*/  F2FP.BF16.PACK_AB R9, R27, R16 ;  /* 0x000000101b09723e */ /* 0x000fca00000010ff */
[----:B------:R1:W-:Y:S01]  /*1c660*/  ST.E.128 [R18.64], R8 ;  /* 0x0000000812007985 */ /* 0x0003e2000c101d04 */
[----:B------:R-:W-:Y:S05]  /*1c670*/  RET.REL.NODEC R22 `(_ZN7cutlass13device_kernelIN5flash19enable_sm80_to_sm89INS1_16FlashAttnFwdSm80INS1_25CollectiveMainloopFwdSm80ILi8ELi2ELb0EN4cute5tupleIJNS5_1CILi128EEENS7_ILi64EEENS7_ILi192EEEEEELi192ENS_10bfloat16_tEfNS_4arch4Sm80ELb0ELb1ELb1ELb1ELb0ELb1ELb1ELb0EEENS1_21CollectiveEpilogueFwdINS6_IJS8_SA_S9_EEENS6_IJNS7_ILi1EEESI_SI_EEESC_SE_Li256ELb1ELb1ELb0ELb0EEENS1_19SingleTileSchedulerILb1ELb0ELb1ELi128EEEEEEEEEvNT_6ParamsE) ;  /* 0xfffe398016007950 */ /* 0x000fea0003c3ffff */
.L_x_1069:
[----:B-----5:R-:W-:Y:S01]  /*1c680*/  ISETP.NE.AND P0, PT, R12, 0x1, PT ;  /* 0x000000010c00780c */ /* 0x020fe20003f05270 */
[----:B------:R-:W-:-:S12]  /*1c690*/  BSSY B0, `(.L_x_1101) ;  /* 0x0000006000007945 */ /* 0x000fd80003800000 */
[----:B------:R-:W-:Y:S05]  /*1c6a0*/  @!P0 BRA `(.L_x_1102) ;  /* 0x0000004000008947 */ /* 0x000fea0003800000 */
[----:B------:R-:W2:Y:S04]  /*1c6b0*/  LD.E R16, [R40.64+0x168] ;  /* 0x0001680428107980 */ /* 0x000ea8000c101900 */
[----:B------:R-:W3:Y:S01]  /*1c6c0*/  LD.E R10, [R40.64+0x16c] ;  /* 0x00016c04280a7980 */ /* 0x000ee2000c101900 */
[----:B--2---:R-:W-:-:S05]  /*1c6d0*/  IMAD.HI.U32 R13, R13, R16, RZ ;  /* 0x000000100d0d7227 */ /* 0x004fca00078e00ff */
[----:B---3--:R-:W-:Y:S02]  /*1c6e0*/  SHF.R.U32.HI R13, RZ, R10, R13 ;  /* 0x0000000aff0d7219 */ /* 0x008fe4000001160d */
.L_x_1102:
[----:B------:R-:W-:Y:S05]  /*1c6f0*/  BSYNC B0 ;  /* 0x0000000000007941 */ /* 0x000fea0003800000 */
.L_x_1101:
[----:B------:R-:W-:Y:S01]  /*1c700*/  SHF.R.S32.HI R10, RZ, 0x1f, R13 ;  /* 0x0000001fff0a7819 */ /* 0x000fe2000001140d */
[----:B------:R-:W-:Y:S01]  /*1c710*/  IMAD R11, R39, R13, RZ ;  /* 0x0000000d270b7224 */ /* 0x000fe200078e02ff */
[----:B------:R-:W-:Y:S02]  /*1c720*/  MOV R28, R36 ;  /* 0x00000024001c7202 */ /* 0x000fe40000000f00 */
[----:B------:R-:W-:Y:S01]  /*1c730*/  MOV R35, R25 ;  /* 0x0000001900237202 */ /* 0x000fe20000000f00 */
[C---:B------:R-:W-:Y:S02]  /*1c740*/  IMAD R11, R38.reuse, R10, R11 ;  /* 0x0000000a260b7224 */ /* 0x040fe400078e020b */
[----:B------:R-:W-:-:S04]  /*1c750*/  IMAD.WIDE.U32 R28, R38, R13, R28 ;  /* 0x0000000d261c7225 */ /* 0x000fc800078e001c */
[----:B------:R-:W-:Y:S01]  /*1c760*/  IMAD.WIDE.U32 R34, R18, R13, R34 ;  /* 0x0000000d12227225 */ /* 0x000fe200078e0022 */
        /* <DEDUP_REMOVED lines=10> */
.L_x_1123:
[----:B------:R-:W-:Y:S05]  /*1c810*/  BRA.DIV ~URZ, `(.L_x_1104) ;  /* 0x00003fd27f007947 */ /* 0x000fea000b800000 */
[----:B------:R3:W4:Y:S04]  /*1c820*/  SHFL.IDX PT, R34, R25, RZ, 0x1c1f ;  /* 0x001c1fff19227589 */ /* 0x00072800000e0000 */
[----:B------:R3:W1:Y:S04]  /*1c830*/  SHFL.IDX PT, R31, R13, RZ, 0x1c1f ;  /* 0x001c1fff0d1f7589 */ /* 0x00066800000e0000 */
[----:B------:R3:W2:Y:S02]  /*1c840*/  SHFL.IDX PT, R24, R14, RZ, 0x1c1f ;  /* 0x001c1fff0e187589 */ /* 0x0006a400000e0000 */
.L_x_1124:
[----:B------:R-:W-:Y:S01]  /*1c850*/  IMAD R12, R27, R12, RZ ;  /* 0x0000000c1b0c7224 */ /* 0x000fe200078e02ff */
[----:B------:R-:W-:Y:S01]  /*1c860*/  BSSY B0, `(.L_x_1105) ;  /* 0x0000034000007945 */ /* 0x000fe20003800000 */
[----:B------:R-:W-:Y:S01]  /*1c870*/  CS2R R26, SRZ ;  /* 0x00000000001a7805 */ /* 0x000fe2000001ff00 */
        /* <DEDUP_REMOVED lines=13> */
[----:B--2---:R-:W-:-:S02]  /*1c950*/  MOV R30, R24 ;  /* 0x00000018001e7202 */ /* 0x004fc40000000f00 */
[----:B------:R-:W-:Y:S05]  /*1c960*/  @P0 BRA `(.L_x_1106) ;  /* 0x0000023000000947 */ /* 0x000fea0003800000 */
[C---:B------:R-:W-:Y:S01]  /*1c970*/  ISETP.GE.AND P0, PT, R72.reuse, R21, PT ;  /* 0x000000154800720c */ /* 0x040fe20003f06270 */
[----:B------:R-:W-:Y:S01]  /*1c980*/  CS2R R86, SRZ ;  /* 0x0000000000567805 */ /* 0x000fe2000001ff00 */
[----:B------:R-:W-:Y:S01]  /*1c990*/  CS2R R84, SRZ ;  /* 0x0000000000547805 */ /* 0x000fe2000001ff00 */
[----:B------:R-:W-:Y:S01]  /*1c9a0*/  CS2R R78, SRZ ;  /* 0x00000000004e7805 */ /* 0x000fe2000001ff00 */
[----:B------:R-:W-:Y:S01]  /*1c9b0*/  CS2R R76, SRZ ;  /* 0x00000000004c7805 */ /* 0x000fe2000001ff00 */
[----:B------:R-:W-:-:S08]  /*1c9c0*/  IADD3 R11, R72, 0x20, RZ ;  /* 0x00000020480b7810 */ /* 0x000fd00007ffe0ff */
[----:B----4-:R-:W-:-:S04]  /*1c9d0*/  @!P0 IMAD.WIDE R36, R72, 0x2, R34 ;  /* 0x0000000248248825 */ /* 0x010fc800078e0222 */
[----:B-1----:R-:W-:Y:S01]  /*1c9e0*/  @!P0 IMAD.WIDE R38, R72, 0x2, R30 ;  /* 0x0000000248268825 */ /* 0x002fe200078e021e */
[----:B------:R1:W5:Y:S04]  /*1c9f0*/  @!P0 LD.E.128 R84, [R36.64] ;  /* 0x0000000424548980 */ /* 0x000368000c101d00 */
[----:B------:R2:W5:Y:S01]  /*1ca00*/  @!P0 LD.E.128 R76, [R38.64] ;  /* 0x00000004264c8980 */ /* 0x000562000c101d00 */
[----:B------:R-:W-:Y:S01]  /*1ca10*/  ISETP.GE.AND P0, PT, R11, R21, PT ;  /* 0x000000150b00720c */ /* 0x000fe20003f06270 */
[----:B------:R-:W-:Y:S01]  /*1ca20*/  CS2R R66, SRZ ;  /* 0x0000000000427805 */ /* 0x000fe2000001ff00 */
[----:B------:R-:W-:Y:S01]  /*1ca30*/  CS2R R64, SRZ ;  /* 0x0000000000407805 */ /* 0x000fe2000001ff00 */
[----:B------:R-:W-:Y:S01]  /*1ca40*/  CS2R R62, SRZ ;  /* 0x00000000003e7805 */ /* 0x000fe2000001ff00 */
[----:B------:R-:W-:-:S09]  /*1ca50*/  CS2R R60, SRZ ;  /* 0x00000000003c7805 */ /* 0x000fd2000001ff00 */
[----:B------:R-:W-:-:S04]  /*1ca60*/  @!P0 SHF.R.S32.HI R10, RZ, 0x1f, R11 ;  /* 0x0000001fff0a8819 */ /* 0x000fc8000001140b */
[----:B------:R-:W-:-:S04]  /*1ca70*/  @!P0 LEA.HI R11, R10, R11, RZ, 0x3 ;  /* 0x0000000b0a0b8211 */ /* 0x000fc800078f18ff */
[----:B------:R-:W-:-:S05]  /*1ca80*/  @!P0 LOP3.LUT R11, R11, 0xfffffff8, RZ, 0xc0, !PT ;  /* 0xfffffff80b0b8812 */ /* 0x000fca00078ec0ff */
[----:B------:R-:W-:-:S04]  /*1ca90*/  @!P0 IMAD.WIDE R28, R11, 0x2, R34 ;  /* 0x000000020b1c8825 */ /* 0x000fc800078e0222 */
[----:B-1----:R-:W-:Y:S01]  /*1caa0*/  @!P0 IMAD.WIDE R36, R11, 0x2, R30 ;  /* 0x000000020b248825 */ /* 0x002fe200078e021e */
[----:B------:R-:W-:Y:S01]  /*1cab0*/  IADD3 R11, R72, 0x40, RZ ;  /* 0x00000040480b7810 */ /* 0x000fe20007ffe0ff */
        /* <DEDUP_REMOVED lines=11> */
[----:B------:R-:W-:Y:S01]  /*1cb70*/  @!P0 IMAD.WIDE R30, R11, 0x2, R30 ;  /* 0x000000020b1e8825 */ /* 0x000fe200078e021e */
[----:B------:R2:W5:Y:S04]  /*1cb80*/  @!P0 LD.E.128 R56, [R34.64] ;  /* 0x0000000422388980 */ /* 0x000568000c101d00 */
[----:B------:R2:W5:Y:S02]  /*1cb90*/  @!P0 LD.E.128 R52, [R30.64] ;  /* 0x000000041e348980 */ /* 0x000564000c101d00 */
.L_x_1106:
[----:B------:R-:W-:Y:S05]  /*1cba0*/  BSYNC B0 ;  /* 0x0000000000007941 */ /* 0x000fea0003800000 */
.L_x_1105:
[----:B-----5:R-:W-:Y:S02]  /*1cbb0*/  IMAD.MOV.U32 R16, RZ, RZ, R58 ;  /* 0x000000ffff107224 */ /* 0x020fe400078e003a */
[----:B------:R-:W-:Y:S02]  /*1cbc0*/  IMAD.MOV.U32 R15, RZ, RZ, R59 ;  /* 0x000000ffff0f7224 */ /* 0x000fe400078e003b */
        /* <DEDUP_REMOVED lines=47> */
[----:B--2---:R2:W3:Y:S04]  /*1cec0*/  SHFL.IDX PT, R35, R19, 0x1, 0x1c1f ;  /* 0x003c1f0013237f89 */ /* 0x0044e800000e0000 */
[----:B----4-:R2:W4:Y:S04]  /*1ced0*/  SHFL.IDX PT, R34, R25, 0x1, 0x1c1f ;  /* 0x003c1f0019227f89 */ /* 0x01052800000e0000 */
[----:B---3--:R-:W3:Y:S04]  /*1cee0*/  SHFL.IDX PT, R13, R13, 0x1, 0x1c1f ;  /* 0x003c1f000d0d7f89 */ /* 0x008ee800000e0000 */
[----:B------:R2:W1:Y:S02]  /*1cef0*/  SHFL.IDX PT, R10, R14, 0x1, 0x1c1f ;  /* 0x003c1f000e0a7f89 */ /* 0x00046400000e0000 */
.L_x_1125:
[----:B------:R-:W-:Y:S01]  /*1cf00*/  IADD3 R17, R17, 0x40, RZ ;  /* 0x0000004011117810 */ /* 0x000fe20007ffe0ff */
[----:B------:R-:W-:Y:S01]  /*1cf10*/  BSSY B0, `(.L_x_1108) ;  /* 0x0000033000007945 */ /* 0x000fe20003800000 */
[----:B--2---:R-:W-:Y:S01]  /*1cf20*/  CS2R R24, SRZ ;  /* 0x0000000000187805 */ /* 0x004fe2000001ff00 */
[----:B------:R-:W-:Y:S01]  /*1cf30*/  CS2R R38, SRZ ;  /* 0x0000000000267805 */ /* 0x000fe2000001ff00 */
[----:B------:R-:W-:Y:S01]  /*1cf40*/  ISETP.GE.AND P0, PT, R17, R12, PT ;  /* 0x0000000c1100720c */ /* 0x000fe20003f06270 */
[----:B------:R-:W-:Y:S01]  /*1cf50*/  CS2R R36, SRZ ;  /* 0x0000000000247805 */ /* 0x000fe2000001ff00 */
[----:B------:R-:W-:Y:S01]  /*1cf60*/  CS2R R50, SRZ ;  /* 0x0000000000327805 */ /* 0x000fe2000001ff00 */
[----:B------:R-:W-:Y:S01]  /*1cf70*/  CS2R R48, SRZ ;  /* 0x0000000000307805 */ /* 0x000fe2000001ff00 */
[----:B-1----:R-:W-:Y:S01]  /*1cf80*/  CS2R R18, SRZ ;  /* 0x0000000000127805 */ /* 0x002fe2000001ff00 */
[----:B------:R-:W-:Y:S01]  /*1cf90*/  CS2R R16, SRZ ;  /* 0x0000000000107805 */ /* 0x000fe2000001ff00 */
[----:B------:R-:W-:Y:S01]  /*1cfa0*/  CS2R R30, SRZ ;  /* 0x00000000001e7805 */ /* 0x000fe2000001ff00 */
[----:B------:R-:W-:Y:S01]  /*1cfb0*/  CS2R R28, SRZ ;  /* 0x00000000001c7805 */ /* 0x000fe2000001ff00 */
[----:B------:R-:W-:Y:S01]  /*1cfc0*/  CS2R R42, SRZ ;  /* 0x00000000002a7805 */ /* 0x000fe2000001ff00 */
[----:B------:R-:W-:Y:S01]  /*1cfd0*/  CS2R R40, SRZ ;  /* 0x0000000000287805 */ /* 0x000fe2000001ff00 */
[----:B------:R-:W-:-:S02]  /*1cfe0*/  IMAD.MOV.U32 R14, RZ, RZ, R10 ;  /* 0x000000ffff0e7224 */ /* 0x000fc400078e000a */
[----:B---3--:R-:W-:Y:S01]  /*1cff0*/  IMAD.MOV.U32 R15, RZ, RZ, R13 ;  /* 0x000000ffff0f7224 */ /* 0x008fe200078e000d */
        /* <DEDUP_REMOVED lines=8> */
[----:B------:R-:W-:Y:S01]  /*1d080*/  @!P0 IMAD.WIDE R18, R72, 0x2, R14 ;  /* 0x0000000248128825 */ /* 0x000fe200078e020e */
        /* <DEDUP_REMOVED lines=8> */
[----:B------:R-:W-:Y:S02]  /*1d110*/  @!P0 LEA.HI R10, R10, R11, RZ, 0x3 ;  /* 0x0000000b0a0a8211 */ /* 0x000fe400078f18ff */
[----:B------:R-:W-:Y:S02]  /*1d120*/  IADD3 R11, R72, 0x40, RZ ;  /* 0x00000040480b7810 */ /* 0x000fe40007ffe0ff */
[----:B------:R-:W-:-:S05]  /*1d130*/  @!P0 LOP3.LUT R10, R10, 0xfffffff8, RZ, 0xc0, !PT ;  /* 0xfffffff80a0a8812 */ /* 0x000fca00078ec0ff */
[----:B------:R-:W-:-:S04]  /*1d140*/  @!P0 IMAD.WIDE R16, R10, 0x2, R34 ;  /* 0x000000020a108825 */ /* 0x000fc800078e0222 */
[----:B------:R-:W-:Y:S01]  /*1d150*/  @!P0 IMAD.WIDE R46, R10, 0x2, R14 ;  /* 0x000000020a2e8825 */ /* 0x000fe200078e020e */
[----:B------:R3:W5:Y:S04]  /*1d160*/  @!P0 LD.E.128 R36, [R16.64] ;  /* 0x0000000410248980 */ /* 0x000768000c101d00 */
[----:B------:R4:W5:Y:S01]  /*1d170*/  @!P0 LD.E.128 R28, [R46.64] ;  /* 0x000000042e1c8980 */ /* 0x000962000c101d00 */
[----:B------:R-:W-:Y:S01]  /*1d180*/  ISETP.GE.AND P0, PT, R11, R21, PT ;  /* 0x000000150b00720c */ /* 0x000fe20003f06270 */
[----:B------:R-:W-:Y:S01]  /*1d190*/  CS2R R26, SRZ ;  /* 0x00000000001a7805 */ /* 0x000fe2000001ff00 */
[----:B-1----:R-:W-:Y:S01]  /*1d1a0*/  CS2R R24, SRZ ;  /* 0x0000000000187805 */ /* 0x002fe2000001ff00 */
[----:B--2---:R-:W-:-:S10]  /*1d1b0*/  CS2R R18, SRZ ;  /* 0x0000000000127805 */ /* 0x004fd4000001ff00 */
[----:B------:R-:W-:-:S04]  /*1d1c0*/  @!P0 SHF.R.S32.HI R10, RZ, 0x1f, R11 ;  /* 0x0000001fff0a8819 */ /* 0x000fc8000001140b */
[----:B------:R-:W-:Y:S01]  /*1d1d0*/  @!P0 LEA.HI R10, R10, R11, RZ, 0x3 ;  /* 0x0000000b0a0a8211 */ /* 0x000fe200078f18ff */
[----:B---3--:R-:W-:-:S03]  /*1d1e0*/  CS2R R16, SRZ ;  /* 0x0000000000107805 */ /* 0x008fc6000001ff00 */
[----:B------:R-:W-:-:S05]  /*1d1f0*/  @!P0 LOP3.LUT R10, R10, 0xfffffff8, RZ, 0xc0, !PT ;  /* 0xfffffff80a0a8812 */ /* 0x000fca00078ec0ff */
[----:B------:R-:W-:-:S04]  /*1d200*/  @!P0 IMAD.WIDE R34, R10, 0x2, R34 ;  /* 0x000000020a228825 */ /* 0x000fc800078e0222 */
[----:B------:R-:W-:Y:S01]  /*1d210*/  @!P0 IMAD.WIDE R10, R10, 0x2, R14 ;  /* 0x000000020a0a8825 */ /* 0x000fe200078e020e */
[----:B------:R4:W5:Y:S04]  /*1d220*/  @!P0 LD.E.128 R24, [R34.64] ;  /* 0x0000000422188980 */ /* 0x000968000c101d00 */
[----:B------:R4:W5:Y:S02]  /*1d230*/  @!P0 LD.E.128 R16, [R10.64] ;  /* 0x000000040a108980 */ /* 0x000964000c101d00 */
.L_x_1109:
[----:B------:R-:W-:Y:S05]  /*1d240*/  BSYNC B0 ;  /* 0x0000000000007941 */ /* 0x000fea0003800000 */
.L_x_1108:
[----:B----4-:R-:W2:Y:S01]  /*1d250*/  LDL.64 R34, [R8+0x20] ;  /* 0x0000200008227983 */ /* 0x010ea20000100a00 */
[----:B------:R-:W-:-:S04]  /*1d260*/  DEPBAR.LE SB0, 0x3 ;  /* 0x000080c00000791a */ /* 0x000fc80000000000 */
[----:B------:R-:W3:Y:S01]  /*1d270*/  LDL.64 R118, [R8+0x28] ;  /* 0x0000280008767983 */ /* 0x000ee20000100a00 */
[----:B------:R-:W-:Y:S03]  /*1d280*/  WARPSYNC 0xffffffff ;  /* 0xffffffff00007948 */ /* 0x000fe60003800000 */
[----:B------:R-:W-:Y:S01]  /*1d290*/  BAR.SYNC.DEFER_BLOCKING 0x0 ;  /* 0x0000000000007b1d */ /* 0x000fe20000010000 */
[----:B-----5:R-:W-:-:S05]  /*1d2a0*/  IMAD.MOV.U32 R10, RZ, RZ, R25 ;  /* 0x000000ffff0a7224 */ /* 0x020fca00078e0019 */
[----:B--2---:R1:W2:Y:S04]  /*1d2b0*/  LD.E R11, [R34.64] ;  /* 0x00000004220b7980 */ /* 0x0042a8000c101900 */
[----:B---3--:R-:W5:Y:S01]  /*1d2c0*/  LD.E.64 R118, [R118.64] ;  /* 0x0000000476767980 */ /* 0x008f62000c101b00 */
        /* <DEDUP_REMOVED lines=16> */
[----:B------:R-:W-:-:S02]  /*1d3d0*/  IMAD.MOV.U32 R13, RZ, RZ, R39 ;  /* 0x000000ffff0d7224 */ /* 0x000fc400078e0027 */
        /* <DEDUP_REMOVED lines=23> */
[----:B------:R-:W-:Y:S02]  /*1d550*/  PRMT R91, R10, 0x7610, R91 ;  /* 0x000076100a5b7816 */ /* 0x000fe4000000005b */
[----:B------:R-:W-:Y:S01]  /*1d560*/  PRMT R90, R8, 0x7610, R90 ;  /* 0x00007610085a7816 */ /* 0x000fe2000000005a */
[----:B--2---:R-:W-:Y:S02]  /*1d570*/  IMAD R98, R11, -0x80, R12 ;  /* 0xffffff800b627824 */ /* 0x004fe400078e020c */
[----:B------:R-:W-:Y:S02]  /*1d580*/  IMAD.MOV.U32 R11, RZ, RZ, R31 ;  /* 0x000000ffff0b7224 */ /* 0x000fe400078e001f */
[----:B------:R-:W-:Y:S01]  /*1d590*/  IMAD.MOV.U32 R12, RZ, RZ, R42 ;  /* 0x000000ffff0c7224 */ /* 0x000fe200078e002a */
[----:B------:R-:W-:-:S02]  /*1d5a0*/  IMNMX R98, R98, 0x80, PT ;  /* 0x0000008062627817 */ /* 0x000fc40003800200 */
[----:B------:R-:W-:Y:S01]  /*1d5b0*/  PRMT R74, R11, 0x7610, R74 ;  /* 0x000076100b4a7816 */ /* 0x000fe2000000004a */
[----:B------:R-:W-:Y:S01]  /*1d5c0*/  IMAD.MOV.U32 R11, RZ, RZ, R43 ;  /* 0x000000ffff0b7224 */ /* 0x000fe200078e002b */
[----:B------:R-:W-:Y:S02]  /*1d5d0*/  ISETP.GE.AND P0, PT, R23, R98, PT ;  /* 0x000000621700720c */ /* 0x000fe40003f06270 */
[----:B------:R-:W-:Y:S02]  /*1d5e0*/  PRMT R93, R12, 0x7610, R93 ;  /* 0x000076100c5d7816 */ /* 0x000fe4000000005d */
[----:B------:R-:W-:-:S09]  /*1d5f0*/  PRMT R92, R11, 0x7610, R92 ;  /* 0x000076100b5c7816 */ /* 0x000fd2000000005c */
[----:B------:R-:W-:Y:S05]  /*1d600*/  @P0 BRA `(.L_x_1111) ;  /* 0x0000169000000947 */ /* 0x000fea0003800000 */
[----:B------:R-:W-:Y:S01]  /*1d610*/  ISETP.GE.AND P0, PT, R72, R21, PT ;  /* 0x000000154800720c */ /* 0x000fe20003f06270 */
[----:B------:R-:W-:-:S12]  /*1d620*/  BSSY B0, `(.L_x_1112) ;  /* 0x0000071000007945 */ /* 0x000fd80003800000 */
[----:B------:R-:W-:Y:S05]  /*1d630*/  @P0 BRA `(.L_x_1113) ;  /* 0x000006f000000947 */ /* 0x000fea0003800000 */
[----:B------:R-:W-:Y:S01]  /*1d640*/  LEA.HI R11, R21, R100, RZ, 0x1d ;  /* 0x00000064150b7211 */ /* 0x000fe200078fe8ff */
[----:B------:R-:W-:Y:S01]  /*1d650*/  IMAD.SHL.U32 R13, R23, 0x40, RZ ;  /* 0x00000040170d7824 */ /* 0x000fe200078e00ff */
[----:B------:R-:W-:Y:S02]  /*1d660*/  LEA.HI R129, R9, R108, RZ, 0x5 ;  /* 0x0000006c09817211 */ /* 0x000fe400078f28ff */
[----:B------:R-:W-:Y:S01]  /*1d670*/  SHF.R.S32.HI R8, RZ, 0x1f, R11 ;  /* 0x0000001fff087819 */ /* 0x000fe2000001140b */
[----:B------:R-:W-:Y:S01]  /*1d680*/  IMAD.SHL.U32 R9, R11, 0x8, RZ ;  /* 0x000000080b097824 */ /* 0x000fe200078e00ff */
[----:B------:R-:W-:Y:S01]  /*1d690*/  LOP3.LUT R13, R13, 0x1c0, RZ, 0xc0, !PT ;  /* 0x000001c00d0d7812 */ /* 0x000fe200078ec0ff */
[----:B------:R-:W-:Y:S01]  /*1d6a0*/  IMAD.SHL.U32 R129, R129, 0x10, RZ ;  /* 0x0000001081817824 */ /* 0x000fe200078e00ff */
[----:B------:R-:W-:Y:S02]  /*1d6b0*/  LEA.HI R8, R8, R11, RZ, 0x3 ;  /* 0x0000000b08087211 */ /* 0x000fe400078f18ff */
[----:B------:R-:W-:-:S02]  /*1d6c0*/  LOP3.LUT R12, R13, 0x38, R72, 0xf8, !PT ;  /* 0x000000380d0c7812 */ /* 0x000fc400078ef848 */
[----:B------:R-:W-:Y:S01]  /*1d6d0*/  LOP3.LUT R129, R129, 0xfffffe00, RZ, 0xc0, !PT ;  /* 0xfffffe0081817812 */ /* 0x000fe200078ec0ff */
[----:B------:R-:W-:Y:S01]  /*1d6e0*/  IMAD.SHL.U32 R8, R8, 0x400, RZ ;  /* 0x0000040008087824 */ /* 0x000fe200078e00ff */
[----:B------:R-:W-:Y:S02]  /*1d6f0*/  SHF.R.U32.HI R10, RZ, 0x3, R13 ;  /* 0x00000003ff0a7819 */ /* 0x000fe4000001160d */
[----:B------:R-:W-:Y:S02]  /*1d700*/  LOP3.LUT R9, R13, 0x38, R9, 0xf8, !PT ;  /* 0x000000380d097812 */ /* 0x000fe400078ef809 */
[----:B------:R-:W-:Y:S02]  /*1d710*/  LOP3.LUT R131, R129, R12, R10, 0xf6, !PT ;  /* 0x0000000c81837212 */ /* 0x000fe400078ef60a */
[----:B------:R-:W-:Y:S02]  /*1d720*/  LOP3.LUT R10, R9, R10, RZ, 0x3c, !PT ;  /* 0x0000000a090a7212 */ /* 0x000fe400078e3cff */
[----:B------:R-:W-:Y:S01]  /*1d730*/  LOP3.LUT R8, R8, 0xffffe000, RZ, 0xc0, !PT ;  /* 0xffffe00008087812 */ /* 0x000fe200078ec0ff */
[----:B-----5:R-:W-:-:S03]  /*1d740*/  IMAD.WIDE.U32 R130, R131, 0x2, R118 ;  /* 0x0000000283827825 */ /* 0x020fc600078e0076 */
[----:B------:R-:W-:Y:S02]  /*1d750*/  IADD3 R129, R10, R8, R129 ;  /* 0x000000080a817210 */ /* 0x000fe40007ffe081 */
[----:B------:R-:W2:Y:S03]  /*1d760*/  LD.E.128 R12, [R130.64] ;  /* 0x00000004820c7980 */ /* 0x000ea6000c101d00 */
[----:B------:R-:W-:-:S05]  /*1d770*/  IMAD.WIDE.U32 R128, R129, 0x2, R118 ;  /* 0x0000000281807825 */ /* 0x000fca00078e0076 */
[----:B------:R-:W3:Y:S01]  /*1d780*/  LD.E.128 R8, [R128.64] ;  /* 0x0000000480087980 */ /* 0x000ee2000c101d00 */
[--C-:B------:R-:W-:Y:S02]  /*1d790*/  SHF.R.U64 R127, R84, 0x10, R85.reuse ;  /* 0x00000010547f7819 */ /* 0x100fe40000001255 */
[----:B------:R-:W-:Y:S02]  /*1d7a0*/  SHF.R.U32.HI R84, RZ, 0x10, R85 ;  /* 0x00000010ff547819 */ /* 0x000fe40000011655 */
[--C-:B------:R-:W-:Y:S02]  /*1d7b0*/  SHF.R.U64 R85, R86, 0x10, R87.reuse ;  /* 0x0000001056557819 */ /* 0x100fe40000001257 */
[----:B------:R-:W-:Y:S02]  /*1d7c0*/  SHF.R.U32.HI R86, RZ, 0x10, R87 ;  /* 0x00000010ff567819 */ /* 0x000fe40000011657 */
[--C-:B------:R-:W-:Y:S02]  /*1d7d0*/  SHF.R.U64 R87, R76, 0x10, R77.reuse ;  /* 0x000000104c577819 */ /* 0x100fe4000000124d */
        /* <DEDUP_REMOVED lines=9> */
[----:B------:R-:W-:Y:S02]  /*1d870*/  PRMT R123, R123, 0x5410, R84 ;  /* 0x000054107b7b7816 */ /* 0x000fe40000000054 */
[----:B------:R-:W-:Y:S01]  /*1d880*/  PRMT R121, R121, 0x5410, R78 ;  /* 0x0000541079797816 */ /* 0x000fe2000000004e */
[C---:B------:R-:W-:Y:S01]  /*1d890*/  IMAD.U32 R87, R124.reuse, 0x10000, RZ ;  /* 0x000100007c577824 */ /* 0x040fe200078e00ff */
[----:B------:R-:W-:Y:S02]  /*1d8a0*/  LOP3.LUT R124, R124, 0xffff0000, RZ, 0xc0, !PT ;  /* 0xffff00007c7c7812 */ /* 0x000fe400078ec0ff */
[----:B------:R-:W-:Y:S01]  /*1d8b0*/  PRMT R125, R125, 0x5410, R86 ;  /* 0x000054107d7d7816 */ /* 0x000fe20000000056 */
[C---:B--2---:R-:W-:Y:S01]  /*1d8c0*/  IMAD.U32 R77, R12.reuse, 0x10000, RZ ;  /* 0x000100000c4d7824 */ /* 0x044fe200078e00ff */
[----:B------:R-:W-:Y:S01]  /*1d8d0*/  LOP3.LUT R76, R12, 0xffff0000, RZ, 0xc0, !PT ;  /* 0xffff00000c4c7812 */ /* 0x000fe200078ec0ff */
[C---:B------:R-:W-:Y:S01]  /*1d8e0*/  IMAD.U32 R12, R13.reuse, 0x10000, RZ ;  /* 0x000100000d0c7824 */ /* 0x040fe200078e00ff */
[----:B------:R-:W-:Y:S01]  /*1d8f0*/  LOP3.LUT R79, R13, 0xffff0000, RZ, 0xc0, !PT ;  /* 0xffff00000d4f7812 */ /* 0x000fe200078ec0ff */
[C---:B------:R-:W-:Y:S01]  /*1d900*/  IMAD.U32 R13, R15.reuse, 0x10000, RZ ;  /* 0x000100000f0d7824 */ /* 0x040fe200078e00ff */
[----:B------:R-:W-:Y:S01]  /*1d910*/  LOP3.LUT R85, R15, 0xffff0000, RZ, 0xc0, !PT ;  /* 0xffff00000f557812 */ /* 0x000fe200078ec0ff */
[C---:B------:R-:W-:Y:S01]  /*1d920*/  IMAD.U32 R78, R14.reuse, 0x10000, RZ ;  /* 0x000100000e4e7824 */ /* 0x040fe200078e00ff */
[----:B------:R-:W-:Y:S01]  /*1d930*/  LOP3.LUT R14, R14, 0xffff0000, RZ, 0xc0, !PT ;  /* 0xffff00000e0e7812 */ /* 0x000fe200078ec0ff */
[C---:B---3--:R-:W-:Y:S01]  /*1d940*/  IMAD.U32 R84, R8.reuse, 0x10000, RZ ;  /* 0x0001000008547824 */ /* 0x048fe200078e00ff */
[----:B------:R-:W-:Y:S01]  /*1d950*/  LOP3.LUT R15, R8, 0xffff0000, RZ, 0xc0, !PT ;  /* 0xffff0000080f7812 */ /* 0x000fe200078ec0ff */
[C---:B------:R-:W-:Y:S01]  /*1d960*/  IMAD.U32 R8, R9.reuse, 0x10000, RZ ;  /* 0x0001000009087824 */ /* 0x040fe200078e00ff */
[----:B------:R-:W-:Y:S01]  /*1d970*/  LOP3.LUT R133, R9, 0xffff0000, RZ, 0xc0, !PT ;  /* 0xffff000009857812 */ /* 0x000fe200078ec0ff */
[----:B------:R-:W-:Y:S01]  /*1d980*/  IMAD.U32 R132, R10, 0x10000, RZ ;  /* 0x000100000a847824 */ /* 0x000fe200078e00ff */
[----:B------:R-:W-:Y:S01]  /*1d990*/  SHF.L.U32 R9, R120, 0x10, RZ ;  /* 0x0000001078097819 */ /* 0x000fe200000006ff */
[----:B------:R-:W-:Y:S01]  /*1d9a0*/  IMAD.U32 R86, R11, 0x10000, RZ ;  /* 0x000100000b567824 */ /* 0x000fe200078e00ff */
[----:B------:R-:W-:-:S02]  /*1d9b0*/  LOP3.LUT R127, R10, 0xffff0000, RZ, 0xc0, !PT ;  /* 0xffff00000a7f7812 */ /* 0x000fc400078ec0ff */
[----:B------:R-:W-:Y:S01]  /*1d9c0*/  LOP3.LUT R120, R120, 0xffff0000, RZ, 0xc0, !PT ;  /* 0xffff000078787812 */ /* 0x000fe200078ec0ff */
[C---:B------:R-:W-:Y:S01]  /*1d9d0*/  FMUL.FTZ R10, R84.reuse, R9 ;  /* 0x00000009540a7220 */ /* 0x040fe20000410000 */
[----:B------:R-:W-:Y:S01]  /*1d9e0*/  LOP3.LUT R11, R11, 0xffff0000, RZ, 0xc0, !PT ;  /* 0xffff00000b0b7812 */ /* 0x000fe200078ec0ff */
[-C--:B------:R-:W-:Y:S02]  /*1d9f0*/  FMUL.FTZ R84, R84, R87.reuse ;  /* 0x0000005754547220 */ /* 0x080fe40000410000 */
[----:B------:R-:W-:Y:S02]  /*1da00*/  FFMA.FTZ R10, R77, R87, -R10 ;  /* 0x000000574d0a7223 */ /* 0x000fe4000001080a */
[----:B------:R-:W-:Y:S02]  /*1da10*/  FMUL.FTZ R87, R15, R120 ;  /* 0x000000780f577220 */ /* 0x000fe40000410000 */
[----:B------:R-:W-:Y:S02]  /*1da20*/  FFMA.FTZ R84, R77, R9, R84 ;  /* 0x000000094d547223 */ /* 0x000fe40000010054 */
[----:B------:R-:W-:-:S02]  /*1da30*/  IMAD.U32 R9, R123, 0x10000, RZ ;  /* 0x000100007b097824 */ /* 0x000fc400078e00ff */
[-C--:B------:R-:W-:Y:S02]  /*1da40*/  FMUL.FTZ R15, R15, R124.reuse ;  /* 0x0000007c0f0f7220 */ /* 0x080fe40000410000 */
[----:B------:R-:W-:Y:S01]  /*1da50*/  FFMA.FTZ R87, R76, R124, -R87 ;  /* 0x0000007c4c577223 */ /* 0x000fe20000010857 */
[----:B------:R-:W-:Y:S01]  /*1da60*/  LOP3.LUT R124, R117, 0xffff0000, RZ, 0xc0, !PT ;  /* 0xffff0000757c7812 */ /* 0x000fe200078ec0ff */
[C---:B------:R-:W-:Y:S02]  /*1da70*/  FMUL.FTZ R77, R8.reuse, R135 ;  /* 0x00000087084d7220 */ /* 0x040fe40000410000 */
[-C--:B------:R-:W-:Y:S02]  /*1da80*/  FMUL.FTZ R8, R8, R9.reuse ;  /* 0x0000000908087220 */ /* 0x080fe40000410000 */
[----:B------:R-:W-:Y:S01]  /*1da90*/  FFMA.FTZ R15, R76, R120, R15 ;  /* 0x000000784c0f7223 */ /* 0x000fe2000001000f */
[----:B------:R-:W-:Y:S01]  /*1daa0*/  LOP3.LUT R76, R123, 0xffff0000, RZ, 0xc0, !PT ;  /* 0xffff00007b4c7812 */ /* 0x000fe200078ec0ff */
[----:B------:R-:W-:Y:S01]  /*1dab0*/  FFMA.FTZ R77, R12, R9, -R77 ;  /* 0x000000090c4d7223 */ /* 0x000fe2000001084d */
[----:B------:R-:W-:Y:S01]  /*1dac0*/  SHF.L.U32 R123, R126, 0x10, RZ ;  /* 0x000000107e7b7819 */ /* 0x000fe200000006ff */
[----:B------:R-:W-:Y:S01]  /*1dad0*/  FFMA.FTZ R9, R12, R135, R8 ;  /* 0x000000870c097223 */ /* 0x000fe20000010008 */
[----:B------:R-:W-:Y:S01]  /*1dae0*/  LOP3.LUT R126, R126, 0xffff0000, RZ, 0xc0, !PT ;  /* 0xffff00007e7e7812 */ /* 0x000fe200078ec0ff */
[----:B------:R-:W-:-:S02]  /*1daf0*/  FMUL.FTZ R8, R133, R124 ;  /* 0x0000007c85087220 */ /* 0x000fc40000410000 */
[-C--:B------:R-:W-:Y:S02]  /*1db00*/  FMUL.FTZ R133, R133, R76.reuse ;  /* 0x0000004c85857220 */ /* 0x080fe40000410000 */
[----:B------:R-:W-:Y:S02]  /*1db10*/  FFMA.FTZ R76, R79, R76, -R8 ;  /* 0x0000004c4f4c7223 */ /* 0x000fe40000010808 */
[C---:B------:R-:W-:Y:S01]  /*1db20*/  IMAD.U32 R117, R122.reuse, 0x10000, RZ ;  /* 0x000100007a757824 */ /* 0x040fe200078e00ff */
[----:B------:R-:W-:Y:S01]  /*1db30*/  LOP3.LUT R122, R122, 0xffff0000, RZ, 0xc0, !PT ;  /* 0xffff00007a7a7812 */ /* 0x000fe200078ec0ff */
[----:B------:R-:W-:Y:S02]  /*1db40*/  IMAD.U32 R8, R121, 0x10000, RZ ;  /* 0x0001000079087824 */ /* 0x000fe400078e00ff */
[----:B------:R-:W-:Y:S02]  /*1db50*/  FFMA.FTZ R124, R79, R124, R133 ;  /* 0x0000007c4f7c7223 */ /* 0x000fe40000010085 */
[----:B------:R-:W-:-:S02]  /*1db60*/  IMAD.U32 R12, R125, 0x10000, RZ ;  /* 0x000100007d0c7824 */ /* 0x000fc400078e00ff */
[----:B------:R-:W-:Y:S01]  /*1db70*/  FMUL.FTZ R120, R132, R117 ;  /* 0x0000007584787220 */ /* 0x000fe20000410000 */
[----:B------:R-:W-:Y:S01]  /*1db80*/  F2FP.BF16.PACK_AB R9, R124, R9 ;  /* 0x000000097c09723e */ /* 0x000fe200000010ff */
[----:B------:R-:W-:Y:S02]  /*1db90*/  FMUL.FTZ R133, R86, R8 ;  /* 0x0000000856857220 */ /* 0x000fe40000410000 */
[-C--:B------:R-:W-:Y:S02]  /*1dba0*/  FMUL.FTZ R132, R132, R123.reuse ;  /* 0x0000007b84847220 */ /* 0x080fe40000410000 */
[-C--:B------:R-:W-:Y:S02]  /*1dbb0*/  FMUL.FTZ R86, R86, R12.reuse ;  /* 0x0000000c56567220 */ /* 0x080fe40000410000 */
[----:B------:R-:W-:Y:S01]  /*1dbc0*/  FFMA.FTZ R133, R13, R12, -R133 ;  /* 0x0000000c0d857223 */ /* 0x000fe20000010885 */
[----:B------:R-:W-:Y:S01]  /*1dbd0*/  LOP3.LUT R12, R121, 0xffff0000, RZ, 0xc0, !PT ;  /* 0xffff0000790c7812 */ /* 0x000fe200078ec0ff */
[----:B------:R-:W-:-:S02]  /*1dbe0*/  FFMA.FTZ R79, R78, R123, -R120 ;  /* 0x0000007b4e4f7223 */ /* 0x000fc40000010878 */
[----:B------:R-:W-:Y:S01]  /*1dbf0*/  FFMA.FTZ R132, R78, R117, R132 ;  /* 0x000000754e847223 */ /* 0x000fe20000010084 */
[----:B------:R-:W-:Y:S01]  /*1dc00*/  LOP3.LUT R78, R125, 0xffff0000, RZ, 0xc0, !PT ;  /* 0xffff00007d4e7812 */ /* 0x000fe200078ec0ff */
[----:B------:R-:W-:Y:S02]  /*1dc10*/  FFMA.FTZ R86, R13, R8, R86 ;  /* 0x000000080d567223 */ /* 0x000fe40000010056 */
[C---:B------:R-:W-:Y:S02]  /*1dc20*/  FMUL.FTZ R117, R127.reuse, R122 ;  /* 0x0000007a7f757220 */ /* 0x040fe40000410000 */
[----:B------:R-:W-:Y:S02]  /*1dc30*/  FMUL.FTZ R127, R127, R126 ;  /* 0x0000007e7f7f7220 */ /* 0x000fe40000410000 */
[C---:B------:R-:W-:Y:S02]  /*1dc40*/  FMUL.FTZ R13, R11.reuse, R12 ;  /* 0x0000000c0b0d7220 */ /* 0x040fe40000410000 */
        /* <DEDUP_REMOVED lines=8> */
[----:B------:R-:W-:-:S02]  /*1dcd0*/  F2FP.BF16.PACK_AB R14, R126, R79 ;  /* 0x0000004f7e0e723e */ /* 0x000fc400000010ff */
[----:B------:R-:W-:Y:S02]  /*1dce0*/  F2FP.BF16.PACK_AB R10, R11, R132 ;  /* 0x000000840b0a723e */ /* 0x000fe400000010ff */
[----:B------:R-:W-:Y:S02]  /*1dcf0*/  F2FP.BF16.PACK_AB R15, R78, R133 ;  /* 0x000000854e0f723e */ /* 0x000fe400000010ff */
[----:B------:R-:W-:-:S03]  /*1dd00*/  F2FP.BF16.PACK_AB R11, R85, R86 ;  /* 0x00000056550b723e */ /* 0x000fc600000010ff */
[----:B------:R1:W-:Y:S04]  /*1dd10*/  ST.E.128 [R130.64], R12 ;  /* 0x0000000c82007985 */ /* 0x0003e8000c101d04 */
[----:B------:R1:W-:Y:S02]  /*1dd20*/  ST.E.128 [R128.64], R8 ;  /* 0x0000000880007985 */ /* 0x0003e4000c101d04 */
.L_x_1113:
[----:B------:R-:W-:Y:S05]  /*1dd30*/  BSYNC B0 ;  /* 0x0000000000007941 */ /* 0x000fea0003800000 */
.L_x_1112:
[----:B-1----:R-:W-:Y:S01]  /*1dd40*/  IADD3 R13, R72, 0x20, RZ ;  /* 0x00000020480d7810 */ /* 0x002fe20007ffe0ff */
[----:B------:R-:W-:Y:S03]  /*1dd50*/  BSSY B0, `(.L_x_1114) ;  /* 0x000007a000007945 */ /* 0x000fe60003800000 */
[----:B------:R-:W-:-:S13]  /*1dd60*/  ISETP.GE.AND P0, PT, R13, R21, PT ;  /* 0x000000150d00720c */ /* 0x000fda0003f06270 */
[----:B------:R-:W-:Y:S05]  /*1dd70*/  @P0 BRA `(.L_x_1115) ;  /* 0x0000077000000947 */ /* 0x000fea0003800000 */
[----:B------:R-:W-:Y:S01]  /*1dd80*/  SHF.R.S32.HI R14, RZ, 0x1f, R13 ;  /* 0x0000001fff0e7819 */ /* 0x000fe2000001140d */
[----:B------:R-:W-:Y:S01]  /*1dd90*/  IMAD.SHL.U32 R10, R23, 0x40, RZ ;  /* 0x00000040170a7824 */ /* 0x000fe200078e00ff */
[----:B------:R-:W-:Y:S02]  /*1dda0*/  SHF.R.S32.HI R11, RZ, 0x1f, R108 ;  /* 0x0000001fff0b7819 */ /* 0x000fe4000001146c */
        /* <DEDUP_REMOVED lines=21> */
[----:B------:R-:W-:-:S03]  /*1df00*/  IADD3 R79, R79, R9, R8 ;  /* 0x000000094f4f7210 */ /* 0x000fc60007ffe008 */
[----:B-----5:R-:W-:-:S04]  /*1df10*/  IMAD.WIDE.U32 R84, R15, 0x2, R118 ;  /* 0x000000020f547825 */ /* 0x020fc800078e0076 */
[----:B------:R-:W-:Y:S01]  /*1df20*/  IMAD.WIDE.U32 R78, R79, 0x2, R118 ;  /* 0x000000024f4e7825 */ /* 0x000fe200078e0076 */
[----:B------:R-:W2:Y:S04]  /*1df30*/  LD.E.128 R12, [R84.64] ;  /* 0x00000004540c7980 */ /* 0x000ea8000c101d00 */
[----:B------:R-:W3:Y:S01]  /*1df40*/  LD.E.128 R8, [R78.64] ;  /* 0x000000044e087980 */ /* 0x000ee2000c101d00 */
[--C-:B------:R-:W-:Y:S02]  /*1df50*/  SHF.R.U64 R77, R64, 0x10, R65.reuse ;  /* 0x00000010404d7819 */ /* 0x100fe40000001241 */
[----:B------:R-:W-:Y:S02]  /*1df60*/  SHF.R.U32.HI R64, RZ, 0x10, R65 ;  /* 0x00000010ff407819 */ /* 0x000fe40000011641 */
[----:B------:R-:W-:-:S02]  /*1df70*/  SHF.R.U64 R65, R66, 0x10, R67 ;  /* 0x0000001042417819 */ /* 0x000fc40000001243 */
[----:B------:R-:W-:Y:S02]  /*1df80*/  SHF.R.U32.HI R66, RZ, 0x10, R67 ;  /* 0x00000010ff427819 */ /* 0x000fe40000011643 */
[--C-:B------:R-:W-:Y:S02]  /*1df90*/  SHF.R.U64 R67, R60, 0x10, R61.reuse ;  /* 0x000000103c437819 */ /* 0x100fe4000000123d */
[----:B------:R-:W-:Y:S02]  /*1dfa0*/  SHF.R.U32.HI R60, RZ, 0x10, R61 ;  /* 0x00000010ff3c7819 */ /* 0x000fe4000001163d */
[----:B------:R-:W-:Y:S02]  /*1dfb0*/  SHF.R.U64 R61, R62, 0x10, R63 ;  /* 0x000000103e3d7819 */ /* 0x000fe4000000123f */
[----:B------:R-:W-:Y:S02]  /*1dfc0*/  PRMT R109, R109, 0x5410, R60 ;  /* 0x000054106d6d7816 */ /* 0x000fe4000000003c */
[----:B------:R-:W-:-:S02]  /*1dfd0*/  PRMT R112, R112, 0x5410, R61 ;  /* 0x0000541070707816 */ /* 0x000fc4000000003d */
[----:B------:R-:W-:Y:S01]  /*1dfe0*/  SHF.R.U32.HI R62, RZ, 0x10, R63 ;  /* 0x00000010ff3e7819 */ /* 0x000fe2000001163f */
[----:B------:R-:W-:Y:S01]  /*1dff0*/  IMAD.U32 R87, R109, 0x10000, RZ ;  /* 0x000100006d577824 */ /* 0x000fe200078e00ff */
[----:B------:R-:W-:Y:S02]  /*1e000*/  PRMT R110, R110, 0x5410, R67 ;  /* 0x000054106e6e7816 */ /* 0x000fe40000000043 */
[----:B------:R-:W-:Y:S02]  /*1e010*/  PRMT R114, R114, 0x5410, R77 ;  /* 0x0000541072727816 */ /* 0x000fe4000000004d */
[----:B------:R-:W-:Y:S02]  /*1e020*/  PRMT R116, R116, 0x5410, R65 ;  /* 0x0000541074747816 */ /* 0x000fe40000000041 */
[----:B------:R-:W-:Y:S01]  /*1e030*/  PRMT R113, R113, 0x5410, R64 ;  /* 0x0000541071717816 */ /* 0x000fe20000000040 */
[C---:B------:R-:W-:Y:S01]  /*1e040*/  IMAD.U32 R67, R114.reuse, 0x10000, RZ ;  /* 0x0001000072437824 */ /* 0x040fe200078e00ff */
[----:B------:R-:W-:-:S02]  /*1e050*/  LOP3.LUT R114, R114, 0xffff0000, RZ, 0xc0, !PT ;  /* 0xffff000072727812 */ /* 0x000fc400078ec0ff */
[----:B------:R-:W-:Y:S02]  /*1e060*/  LOP3.LUT R109, R109, 0xffff0000, RZ, 0xc0, !PT ;  /* 0xffff00006d6d7812 */ /* 0x000fe400078ec0ff */
[----:B------:R-:W-:Y:S02]  /*1e070*/  PRMT R111, R111, 0x5410, R62 ;  /* 0x000054106f6f7816 */ /* 0x000fe4000000003e */
[----:B------:R-:W-:Y:S01]  /*1e080*/  PRMT R115, R115, 0x5410, R66 ;  /* 0x0000541073737816 */ /* 0x000fe20000000042 */
[C---:B--2---:R-:W-:Y:S01]  /*1e090*/  IMAD.U32 R61, R12.reuse, 0x10000, RZ ;  /* 0x000100000c3d7824 */ /* 0x044fe200078e00ff */
        /* <DEDUP_REMOVED lines=17> */
[----:B------:R-:W-:Y:S02]  /*1e1b0*/  IMAD.U32 R9, R113, 0x10000, RZ ;  /* 0x0001000071097824 */ /* 0x000fe400078e00ff */
[C---:B------:R-:W-:Y:S02]  /*1e1c0*/  FMUL.FTZ R67, R15.reuse, R110 ;  /* 0x0000006e0f437220 */ /* 0x040fe40000410000 */
[----:B------:R-:W-:-:S02]  /*1e1d0*/  FMUL.FTZ R15, R15, R114 ;  /* 0x000000720f0f7220 */ /* 0x000fc40000410000 */
[C---:B------:R-:W-:Y:S02]  /*1e1e0*/  FMUL.FTZ R61, R8.reuse, R87 ;  /* 0x00000057083d7220 */ /* 0x040fe40000410000 */
[-C--:B------:R-:W-:Y:S02]  /*1e1f0*/  FMUL.FTZ R8, R8, R9.reuse ;  /* 0x0000000908087220 */ /* 0x080fe40000410000 */
[C---:B------:R-:W-:Y:S02]  /*1e200*/  FFMA.FTZ R67, R60.reuse, R114, -R67 ;  /* 0x000000723c437223 */ /* 0x040fe40000010843 */
[----:B------:R-:W-:Y:S01]  /*1e210*/  FFMA.FTZ R15, R60, R110, R15 ;  /* 0x0000006e3c0f7223 */ /* 0x000fe2000001000f */
[----:B------:R-:W-:Y:S01]  /*1e220*/  LOP3.LUT R60, R113, 0xffff0000, RZ, 0xc0, !PT ;  /* 0xffff0000713c7812 */ /* 0x000fe200078ec0ff */
[C---:B------:R-:W-:Y:S02]  /*1e230*/  FFMA.FTZ R61, R12.reuse, R9, -R61 ;  /* 0x000000090c3d7223 */ /* 0x040fe4000001083d */
[----:B------:R-:W-:-:S02]  /*1e240*/  FFMA.FTZ R9, R12, R87, R8 ;  /* 0x000000570c097223 */ /* 0x000fc40000010008 */
[C---:B------:R-:W-:Y:S02]  /*1e250*/  FMUL.FTZ R12, R86.reuse, R109 ;  /* 0x0000006d560c7220 */ /* 0x040fe40000410000 */
[-C--:B------:R-:W-:Y:S02]  /*1e260*/  FMUL.FTZ R86, R86, R60.reuse ;  /* 0x0000003c56567220 */ /* 0x080fe40000410000 */
[----:B------:R-:W-:Y:S02]  /*1e270*/  IMAD.U32 R8, R112, 0x10000, RZ ;  /* 0x0001000070087824 */ /* 0x000fe400078e00ff */
[----:B------:R-:W-:Y:S02]  /*1e280*/  FFMA.FTZ R60, R63, R60, -R12 ;  /* 0x0000003c3f3c7223 */ /* 0x000fe4000001080c */
[C---:B------:R-:W-:Y:S01]  /*1e290*/  IMAD.U32 R66, R11.reuse, 0x10000, RZ ;  /* 0x000100000b427824 */ /* 0x040fe200078e00ff */
[----:B------:R-:W-:Y:S01]  /*1e2a0*/  LOP3.LUT R11, R11, 0xffff0000, RZ, 0xc0, !PT ;  /* 0xffff00000b0b7812 */ /* 0x000fe200078ec0ff */
[----:B------:R-:W-:-:S02]  /*1e2b0*/  IMAD.U32 R110, R116, 0x10000, RZ ;  /* 0x00010000746e7824 */ /* 0x000fc400078e00ff */
[----:B------:R-:W-:Y:S02]  /*1e2c0*/  IMAD.U32 R12, R111, 0x10000, RZ ;  /* 0x000100006f0c7824 */ /* 0x000fe400078e00ff */
[----:B------:R-:W-:Y:S02]  /*1e2d0*/  FMUL.FTZ R113, R77, R8 ;  /* 0x000000084d717220 */ /* 0x000fe40000410000 */
[C---:B------:R-:W-:Y:S01]  /*1e2e0*/  IMAD.U32 R62, R14.reuse, 0x10000, RZ ;  /* 0x000100000e3e7824 */ /* 0x040fe200078e00ff */
[----:B------:R-:W-:Y:S01]  /*1e2f0*/  LOP3.LUT R14, R14, 0xffff0000, RZ, 0xc0, !PT ;  /* 0xffff00000e0e7812 */ /* 0x000fe200078ec0ff */
[----:B------:R-:W-:Y:S02]  /*1e300*/  IMAD.U32 R87, R115, 0x10000, RZ ;  /* 0x0001000073577824 */ /* 0x000fe400078e00ff */
[----:B------:R-:W-:Y:S02]  /*1e310*/  FMUL.FTZ R77, R77, R110 ;  /* 0x0000006e4d4d7220 */ /* 0x000fe40000410000 */
[----:B------:R-:W-:-:S02]  /*1e320*/  FMUL.FTZ R114, R66, R12 ;  /* 0x0000000c42727220 */ /* 0x000fc40000410000 */
[----:B------:R-:W-:Y:S01]  /*1e330*/  FFMA.FTZ R86, R63, R109, R86 ;  /* 0x0000006d3f567223 */ /* 0x000fe20000010056 */
[----:B------:R-:W-:Y:S01]  /*1e340*/  LOP3.LUT R109, R116, 0xffff0000, RZ, 0xc0, !PT ;  /* 0xffff0000746d7812 */ /* 0x000fe200078ec0ff */
[----:B------:R-:W-:Y:S01]  /*1e350*/  FFMA.FTZ R77, R62, R8, R77 ;  /* 0x000000083e4d7223 */ /* 0x000fe2000001004d */
[----:B------:R-:W-:Y:S01]  /*1e360*/  LOP3.LUT R8, R111, 0xffff0000, RZ, 0xc0, !PT ;  /* 0xffff00006f087812 */ /* 0x000fe200078ec0ff */
[----:B------:R-:W-:Y:S01]  /*1e370*/  FMUL.FTZ R66, R66, R87 ;  /* 0x0000005742427220 */ /* 0x000fe20000410000 */
[----:B------:R-:W-:Y:S01]  /*1e380*/  F2FP.BF16.PACK_AB R9, R86, R9 ;  /* 0x000000095609723e */ /* 0x000fe200000010ff */
[----:B------:R-:W-:Y:S01]  /*1e390*/  FFMA.FTZ R114, R13, R87, -R114 ;  /* 0x000000570d727223 */ /* 0x000fe20000010872 */
[----:B------:R-:W-:Y:S01]  /*1e3a0*/  LOP3.LUT R87, R112, 0xffff0000, RZ, 0xc0, !PT ;  /* 0xffff000070577812 */ /* 0x000fe200078ec0ff */
[----:B------:R-:W-:Y:S01]  /*1e3b0*/  FFMA.FTZ R63, R62, R110, -R113 ;  /* 0x0000006e3e3f7223 */ /* 0x000fe20000010871 */
[----:B------:R-:W-:Y:S01]  /*1e3c0*/  LOP3.LUT R62, R115, 0xffff0000, RZ, 0xc0, !PT ;  /* 0xffff0000733e7812 */ /* 0x000fe200078ec0ff */
[----:B------:R-:W-:-:S02]  /*1e3d0*/  FFMA.FTZ R66, R13, R12, R66 ;  /* 0x0000000c0d427223 */ /* 0x000fc40000010042 */
[C---:B------:R-:W-:Y:S02]  /*1e3e0*/  FMUL.FTZ R111, R76.reuse, R87 ;  /* 0x000000574c6f7220 */ /* 0x040fe40000410000 */
[C---:B------:R-:W-:Y:S02]  /*1e3f0*/  FMUL.FTZ R13, R11.reuse, R8 ;  /* 0x000000080b0d7220 */ /* 0x040fe40000410000 */
[-C--:B------:R-:W-:Y:S02]  /*1e400*/  FMUL.FTZ R110, R76, R109.reuse ;  /* 0x0000006d4c6e7220 */ /* 0x080fe40000410000 */
[-C--:B------:R-:W-:Y:S02]  /*1e410*/  FMUL.FTZ R12, R11, R62.reuse ;  /* 0x0000003e0b0c7220 */ /* 0x080fe40000410000 */
[----:B------:R-:W-:Y:S02]  /*1e420*/  FFMA.FTZ R76, R14, R109, -R111 ;  /* 0x0000006d0e4c7223 */ /* 0x000fe4000001086f */
        /* <DEDUP_REMOVED lines=10> */
[----:B------:R1:W-:Y:S04]  /*1e4d0*/  ST.E.128 [R84.64], R12 ;  /* 0x0000000c54007985 */ /* 0x0003e8000c101d04 */
[----:B------:R1:W-:Y:S02]  /*1e4e0*/  ST.E.128 [R78.64], R8 ;  /* 0x000000084e007985 */ /* 0x0003e4000c101d04 */
.L_x_1115:
[----:B------:R-:W-:Y:S05]  /*1e4f0*/  BSYNC B0 ;  /* 0x0000000000007941 */ /* 0x000fea0003800000 */
.L_x_1114:
[----:B-1----:R-:W-:-:S04]  /*1e500*/  IADD3 R11, R72, 0x40, RZ ;  /* 0x00000040480b7810 */ /* 0x002fc80007ffe0ff */
        /* <DEDUP_REMOVED lines=31> */
[----:B------:R-:W-:Y:S02]  /*1e700*/  SHF.R.U64 R52, R52, 0x10, R53 ;  /* 0x0000001034347819 */ /* 0x000fe40000001235 */
[----:B------:R-:W-:Y:S02]  /*1e710*/  SHF.R.U64 R54, R54, 0x10, R55 ;  /* 0x0000001036367819 */ /* 0x000fe40000001237 */
[----:B------:R-:W-:-:S02]  /*1e720*/  SHF.R.U64 R56, R56, 0x10, R57 ;  /* 0x0000001038387819 */ /* 0x000fc40000001239 */
[----:B------:R-:W-:Y:S02]  /*1e730*/  SHF.R.U32.HI R55, RZ, 0x10, R55 ;  /* 0x00000010ff377819 */ /* 0x000fe40000011637 */
[----:B------:R-:W-:Y:S02]  /*1e740*/  SHF.R.U32.HI R57, RZ, 0x10, R57 ;  /* 0x00000010ff397819 */ /* 0x000fe40000011639 */
[----:B------:R-:W-:Y:S02]  /*1e750*/  SHF.R.U32.HI R60, RZ, 0x10, R53 ;  /* 0x00000010ff3c7819 */ /* 0x000fe40000011635 */
[----:B------:R-:W-:Y:S02]  /*1e760*/  PRMT R101, R101, 0x5410, R52 ;  /* 0x0000541065657816 */ /* 0x000fe40000000034 */
[----:B------:R-:W-:Y:S02]  /*1e770*/  SHF.R.U64 R58, R58, 0x10, R59 ;  /* 0x000000103a3a7819 */ /* 0x000fe4000000123b */
[----:B------:R-:W-:-:S02]  /*1e780*/  PRMT R102, R102, 0x5410, R55 ;  /* 0x0000541066667816 */ /* 0x000fc40000000037 */
[----:B------:R-:W-:Y:S02]  /*1e790*/  SHF.R.U32.HI R59, RZ, 0x10, R59 ;  /* 0x00000010ff3b7819 */ /* 0x000fe4000001163b */
[----:B------:R-:W-:Y:S02]  /*1e7a0*/  PRMT R105, R105, 0x5410, R56 ;  /* 0x0000541069697816 */ /* 0x000fe40000000038 */
[----:B------:R-:W-:Y:S02]  /*1e7b0*/  PRMT R104, R104, 0x5410, R57 ;  /* 0x0000541068687816 */ /* 0x000fe40000000039 */
[----:B------:R-:W-:Y:S01]  /*1e7c0*/  PRMT R106, R106, 0x5410, R59 ;  /* 0x000054106a6a7816 */ /* 0x000fe2000000003b */
[----:B------:R-:W-:Y:S01]  /*1e7d0*/  IMAD.U32 R59, R105, 0x10000, RZ ;  /* 0x00010000693b7824 */ /* 0x000fe200078e00ff */
[----:B------:R-:W-:Y:S02]  /*1e7e0*/  PRMT R99, R99, 0x5410, R60 ;  /* 0x0000541063637816 */ /* 0x000fe4000000003c */
[----:B------:R-:W-:-:S02]  /*1e7f0*/  LOP3.LUT R76, R105, 0xffff0000, RZ, 0xc0, !PT ;  /* 0xffff0000694c7812 */ /* 0x000fc400078ec0ff */
        /* <DEDUP_REMOVED lines=26> */
[----:B------:R-:W-:Y:S02]  /*1e9a0*/  FMUL.FTZ R8, R8, R9 ;  /* 0x0000000908087220 */ /* 0x000fe40000410000 */
[C---:B------:R-:W-:Y:S02]  /*1e9b0*/  FFMA.FTZ R59, R52.reuse, R76, -R59 ;  /* 0x0000004c343b7223 */ /* 0x040fe4000001083b */
[----:B------:R-:W-:Y:S01]  /*1e9c0*/  FFMA.FTZ R15, R52, R101, R15 ;  /* 0x00000065340f7223 */ /* 0x000fe2000001000f */
[----:B------:R-:W-:Y:S01]  /*1e9d0*/  LOP3.LUT R52, R104, 0xffff0000, RZ, 0xc0, !PT ;  /* 0xffff000068347812 */ /* 0x000fe200078ec0ff */
[C---:B------:R-:W-:Y:S02]  /*1e9e0*/  FFMA.FTZ R53, R12.reuse, R9, -R53 ;  /* 0x000000090c357223 */ /* 0x040fe40000010835 */
[----:B------:R-:W-:-:S02]  /*1e9f0*/  FFMA.FTZ R9, R12, R67, R8 ;  /* 0x000000430c097223 */ /* 0x000fc40000010008 */
[C---:B------:R-:W-:Y:S02]  /*1ea00*/  FMUL.FTZ R12, R66.reuse, R99 ;  /* 0x00000063420c7220 */ /* 0x040fe40000410000 */
[-C--:B------:R-:W-:Y:S02]  /*1ea10*/  FMUL.FTZ R66, R66, R52.reuse ;  /* 0x0000003442427220 */ /* 0x080fe40000410000 */
[----:B------:R-:W-:Y:S02]  /*1ea20*/  FFMA.FTZ R52, R55, R52, -R12 ;  /* 0x0000003437347223 */ /* 0x000fe4000001080c */
[C---:B------:R-:W-:Y:S01]  /*1ea30*/  IMAD.U32 R58, R11.reuse, 0x10000, RZ ;  /* 0x000100000b3a7824 */ /* 0x040fe200078e00ff */
[----:B------:R-:W-:Y:S01]  /*1ea40*/  LOP3.LUT R11, R11, 0xffff0000, RZ, 0xc0, !PT ;  /* 0xffff00000b0b7812 */ /* 0x000fe200078ec0ff */
        /* <DEDUP_REMOVED lines=8> */
[----:B------:R-:W-:-:S02]  /*1ead0*/  FMUL.FTZ R77, R61, R8 ;  /* 0x000000083d4d7220 */ /* 0x000fc40000410000 */
[----:B------:R-:W-:Y:S02]  /*1eae0*/  FMUL.FTZ R78, R58, R12 ;  /* 0x0000000c3a4e7220 */ /* 0x000fe40000410000 */
[C---:B------:R-:W-:Y:S01]  /*1eaf0*/  IMAD.U32 R54, R14.reuse, 0x10000, RZ ;  /* 0x000100000e367824 */ /* 0x040fe200078e00ff */
[----:B------:R-:W-:Y:S01]  /*1eb00*/  LOP3.LUT R14, R14, 0xffff0000, RZ, 0xc0, !PT ;  /* 0xffff00000e0e7812 */ /* 0x000fe200078ec0ff */
[-C--:B------:R-:W-:Y:S02]  /*1eb10*/  FMUL.FTZ R61, R61, R76.reuse ;  /* 0x0000004c3d3d7220 */ /* 0x080fe40000410000 */
[----:B------:R-:W-:Y:S02]  /*1eb20*/  FMUL.FTZ R58, R58, R67 ;  /* 0x000000433a3a7220 */ /* 0x000fe40000410000 */
[----:B------:R-:W-:Y:S02]  /*1eb30*/  FFMA.FTZ R66, R55, R99, R66 ;  /* 0x0000006337427223 */ /* 0x000fe40000010042 */
[----:B------:R-:W-:-:S02]  /*1eb40*/  FFMA.FTZ R55, R54, R76, -R77 ;  /* 0x0000004c36377223 */ /* 0x000fc4000001084d */
[----:B------:R-:W-:Y:S01]  /*1eb50*/  FFMA.FTZ R61, R54, R8, R61 ;  /* 0x00000008363d7223 */ /* 0x000fe2000001003d */
[----:B------:R-:W-:Y:S01]  /*1eb60*/  F2FP.BF16.PACK_AB R9, R66, R9 ;  /* 0x000000094209723e */ /* 0x000fe200000010ff */
[----:B------:R-:W-:Y:S02]  /*1eb70*/  FFMA.FTZ R58, R13, R12, R58 ;  /* 0x0000000c0d3a7223 */ /* 0x000fe4000001003a */
[C---:B------:R-:W-:Y:S02]  /*1eb80*/  FMUL.FTZ R54, R60.reuse, R103 ;  /* 0x000000673c367220 */ /* 0x040fe40000410000 */
[C---:B------:R-:W-:Y:S02]  /*1eb90*/  FMUL.FTZ R12, R11.reuse, R102 ;  /* 0x000000660b0c7220 */ /* 0x040fe40000410000 */
[----:B------:R-:W-:Y:S02]  /*1eba0*/  FMUL.FTZ R60, R60, R107 ;  /* 0x0000006b3c3c7220 */ /* 0x000fe40000410000 */
[----:B------:R-:W-:-:S02]  /*1ebb0*/  FMUL.FTZ R8, R11, R106 ;  /* 0x0000006a0b087220 */ /* 0x000fc40000410000 */
[----:B------:R-:W-:Y:S01]  /*1ebc0*/  FFMA.FTZ R78, R13, R67, -R78 ;  /* 0x000000430d4e7223 */ /* 0x000fe2000001084e */
[----:B------:R-:W-:Y:S01]  /*1ebd0*/  F2FP.BF16.PACK_AB R13, R52, R53 ;  /* 0x00000035340d723e */ /* 0x000fe200000010ff */
[C---:B------:R-:W-:Y:S02]  /*1ebe0*/  FFMA.FTZ R54, R14.reuse, R107, -R54 ;  /* 0x0000006b0e367223 */ /* 0x040fe40000010836 */
[----:B------:R-:W-:Y:S01]  /*1ebf0*/  FFMA.FTZ R11, R57, R106, -R12 ;  /* 0x0000006a390b7223 */ /* 0x000fe2000001080c */
[----:B------:R-:W-:Y:S01]  /*1ec00*/  F2FP.BF16.PACK_AB R12, R59, R10 ;  /* 0x0000000a3b0c723e */ /* 0x000fe200000010ff */
[----:B------:R-:W-:Y:S01]  /*1ec10*/  FFMA.FTZ R60, R14, R103, R60 ;  /* 0x000000670e3c7223 */ /* 0x000fe2000001003c */
[----:B------:R-:W-:Y:S01]  /*1ec20*/  F2FP.BF16.PACK_AB R14, R54, R55 ;  /* 0x00000037360e723e */ /* 0x000fe200000010ff */
[----:B------:R-:W-:Y:S01]  /*1ec30*/  FFMA.FTZ R57, R57, R102, R8 ;  /* 0x0000006639397223 */ /* 0x000fe20000010008 */
[----:B------:R-:W-:Y:S02]  /*1ec40*/  F2FP.BF16.PACK_AB R8, R15, R56 ;  /* 0x000000380f08723e */ /* 0x000fe400000010ff */
[----:B------:R-:W-:-:S02]  /*1ec50*/  F2FP.BF16.PACK_AB R15, R11, R78 ;  /* 0x0000004e0b0f723e */ /* 0x000fc400000010ff */
[----:B------:R-:W-:Y:S02]  /*1ec60*/  F2FP.BF16.PACK_AB R10, R60, R61 ;  /* 0x0000003d3c0a723e */ /* 0x000fe400000010ff */
[----:B------:R-:W-:Y:S01]  /*1ec70*/  F2FP.BF16.PACK_AB R11, R57, R58 ;  /* 0x0000003a390b723e */ /* 0x000fe200000010ff */
[----:B------:R1:W-:Y:S04]  /*1ec80*/  ST.E.128 [R64.64], R12 ;  /* 0x0000000c40007985 */ /* 0x0003e8000c101d04 */
[----:B------:R1:W-:Y:S02]  /*1ec90*/  ST.E.128 [R62.64], R8 ;  /* 0x000000083e007985 */ /* 0x0003e4000c101d04 */
.L_x_1111:
[----:B------:R-:W-:Y:S05]  /*1eca0*/  BSYNC B1 ;  /* 0x0000000000017941 */ /* 0x000fea0003800000 */
.L_x_1110:
[----:B------:R-:W-:Y:S01]  /*1ecb0*/  IADD3 R23, R23, 0x40, RZ ;  /* 0x0000004017177810 */ /* 0x000fe20007ffe0ff */
[----:B-1----:R-:W-:Y:S02]  /*1ecc0*/  IMAD.MOV.U32 R8, RZ, RZ, R22 ;  /* 0x000000ffff087224 */ /* 0x002fe400078e0016 */
[----:B------:R-:W-:Y:S01]  /*1ecd0*/  IMAD.MOV.U32 R9, RZ, RZ, 0x0 ;  /* 0x00000000ff097424 */ /* 0x000fe200078e00ff */
[----:B------:R-:W-:-:S13]  /*1ece0*/  ISETP.GE.AND P0, PT, R23, R98, PT ;  /* 0x000000621700720c */ /* 0x000fda0003f06270 */
[----:B------:R-:W-:Y:S05]  /*1ecf0*/  @P0 RET.REL.NODEC R8 `(_ZN7cutlass13device_kernelIN5flash19enable_sm80_to_sm89INS1_16FlashAttnFwdSm80INS1_25CollectiveMainloopFwdSm80ILi8ELi2ELb0EN4cute5tupleIJNS5_1CILi128EEENS7_ILi64EEENS7_ILi192EEEEEELi192ENS_10bfloat16_tEfNS_4arch4Sm80ELb0ELb1ELb1ELb1ELb0ELb1ELb1ELb0EEENS1_21CollectiveEpilogueFwdINS6_IJS8_SA_S9_EEENS6_IJNS7_ILi1EEESI_SI_EEESC_SE_Li256ELb1ELb1ELb0ELb0EEENS1_19SingleTileSchedulerILb1ELb0ELb1ELi128EEEEEEEEEvNT_6ParamsE) ;  /* 0xfffe130008000950 */ /* 0x000fea0003c3ffff */
[----:B------:R-:W-:Y:S01]  /*1ed00*/  ISETP.GE.AND P0, PT, R72, R21, PT ;  /* 0x000000154800720c */ /* 0x000fe20003f06270 */
[----:B------:R-:W-:-:S12]  /*1ed10*/  BSSY B0, `(.L_x_1116) ;  /* 0x0000072000007945 */ /* 0x000fd80003800000 */
[----:B------:R-:W-:Y:S05]  /*1ed20*/  @P0 BRA `(.L_x_1117) ;  /* 0x0000070000000947 */ /* 0x000fea0003800000 */
[----:B------:R-:W-:Y:S01]  /*1ed30*/  LEA.HI R8, R21, R100, RZ, 0x1d ;  /* 0x0000006415087211 */ /* 0x000fe200078fe8ff */
[----:B------:R-:W-:Y:S01]  /*1ed40*/  IMAD.SHL.U32 R11, R23, 0x40, RZ ;  /* 0x00000040170b7824 */ /* 0x000fe200078e00ff */
[----:B------:R-:W-:Y:S02]  /*1ed50*/  SHF.R.S32.HI R10, RZ, 0x1f, R23 ;  /* 0x0000001fff0a7819 */ /* 0x000fe40000011417 */
[----:B------:R-:W-:Y:S02]  /*1ed60*/  SHF.R.S32.HI R53, RZ, 0x1f, R8 ;  /* 0x0000001fff357819 */ /* 0x000fe40000011408 */
[----:B------:R-:W-:Y:S02]  /*1ed70*/  LEA.HI R9, R10, R23, RZ, 0x3 ;  /* 0x000000170a097211 */ /* 0x000fe400078f18ff */
[----:B------:R-:W-:Y:S01]  /*1ed80*/  LEA.HI R53, R53, R8, RZ, 0x3 ;  /* 0x0000000835357211 */ /* 0x000fe200078f18ff */
[----:B------:R-:W-:Y:S01]  /*1ed90*/  IMAD.SHL.U32 R8, R8, 0x8, RZ ;  /* 0x0000000808087824 */ /* 0x000fe200078e00ff */
[----:B------:R-:W-:Y:S01]  /*1eda0*/  LOP3.LUT R11, R11, 0x1c0, RZ, 0xc0, !PT ;  /* 0x000001c00b0b7812 */ /* 0x000fe200078ec0ff */
[----:B------:R-:W-:-:S02]  /*1edb0*/  IMAD.SHL.U32 R9, R9, 0x40, RZ ;  /* 0x0000004009097824 */ /* 0x000fc400078e00ff */
[----:B------:R-:W-:Y:S01]  /*1edc0*/  IMAD.SHL.U32 R53, R53, 0x400, RZ ;  /* 0x0000040035357824 */ /* 0x000fe200078e00ff */
[----:B------:R-:W-:Y:S02]  /*1edd0*/  SHF.R.U32.HI R10, RZ, 0x3, R11 ;  /* 0x00000003ff0a7819 */ /* 0x000fe4000001160b */
[C---:B------:R-:W-:Y:S02]  /*1ede0*/  LOP3.LUT R8, R11.reuse, 0x38, R8, 0xf8, !PT ;  /* 0x000000380b087812 */ /* 0x040fe400078ef808 */
[----:B------:R-:W-:Y:S02]  /*1edf0*/  LOP3.LUT R55, R11, 0x38, R72, 0xf8, !PT ;  /* 0x000000380b377812 */ /* 0x000fe400078ef848 */
[----:B------:R-:W-:Y:S02]  /*1ee00*/  LOP3.LUT R9, R9, 0xfffffe00, RZ, 0xc0, !PT ;  /* 0xfffffe0009097812 */ /* 0x000fe400078ec0ff */
[----:B------:R-:W-:Y:S02]  /*1ee10*/  LOP3.LUT R8, R8, R10, RZ, 0x3c, !PT ;  /* 0x0000000a08087212 */ /* 0x000fe400078e3cff */
[----:B------:R-:W-:-:S02]  /*1ee20*/  LOP3.LUT R53, R53, 0xffffe000, RZ, 0xc0, !PT ;  /* 0xffffe00035357812 */ /* 0x000fc400078ec0ff */
[----:B------:R-:W-:Y:S02]  /*1ee30*/  LOP3.LUT R55, R9, R55, R10, 0xf6, !PT ;  /* 0x0000003709377212 */ /* 0x000fe400078ef60a */
        /* <DEDUP_REMOVED lines=8> */
[----:B------:R-:W-:Y:S02]  /*1eec0*/  SHF.R.U64 R48, R48, 0x10, R49 ;  /* 0x0000001030307819 */ /* 0x000fe40000001231 */
[----:B------:R-:W-:Y:S02]  /*1eed0*/  SHF.R.U32.HI R43, RZ, 0x10, R43 ;  /* 0x00000010ff2b7819 */ /* 0x000fe4000001162b */
[----:B------:R-:W-:Y:S02]  /*1eee0*/  SHF.R.U32.HI R49, RZ, 0x10, R49 ;  /* 0x00000010ff317819 */ /* 0x000fe40000011631 */
[----:B------:R-:W-:Y:S02]  /*1eef0*/  PRMT R91, R91, 0x5410, R40 ;  /* 0x000054105b5b7816 */ /* 0x000fe40000000028 */
[----:B------:R-:W-:Y:S02]  /*1ef00*/  PRMT R90, R90, 0x5410, R41 ;  /* 0x000054105a5a7816 */ /* 0x000fe40000000029 */
[----:B------:R-:W-:-:S02]  /*1ef10*/  SHF.R.U64 R50, R50, 0x10, R51 ;  /* 0x0000001032327819 */ /* 0x000fc40000001233 */
[----:B------:R-:W-:Y:S01]  /*1ef20*/  PRMT R92, R92, 0x5410, R43 ;  /* 0x000054105c5c7816 */ /* 0x000fe2000000002b */
[----:B------:R-:W-:Y:S01]  /*1ef30*/  IMAD.U32 R59, R90, 0x10000, RZ ;  /* 0x000100005a3b7824 */ /* 0x000fe200078e00ff */
[----:B------:R-:W-:Y:S02]  /*1ef40*/  SHF.R.U32.HI R51, RZ, 0x10, R51 ;  /* 0x00000010ff337819 */ /* 0x000fe40000011633 */
        /* <DEDUP_REMOVED lines=37> */
[C---:B------:R-:W-:Y:S01]  /*1f1a0*/  IMAD.U32 R8, R93.reuse, 0x10000, RZ ;  /* 0x000100005d087824 */ /* 0x040fe200078e00ff */
[----:B------:R-:W-:Y:S01]  /*1f1b0*/  LOP3.LUT R93, R93, 0xffff0000, RZ, 0xc0, !PT ;  /* 0xffff00005d5d7812 */ /* 0x000fe200078ec0ff */
[C---:B------:R-:W-:Y:S01]  /*1f1c0*/  IMAD.U32 R59, R97.reuse, 0x10000, RZ ;  /* 0x00010000613b7824 */ /* 0x040fe200078e00ff */
[----:B------:R-:W-:Y:S01]  /*1f1d0*/  LOP3.LUT R97, R97, 0xffff0000, RZ, 0xc0, !PT ;  /* 0xffff000061617812 */ /* 0x000fe200078ec0ff */
[-C--:B------:R-:W-:Y:S02]  /*1f1e0*/  FMUL.FTZ R61, R58, R40.reuse ;  /* 0x000000283a3d7220 */ /* 0x080fe40000410000 */
[----:B------:R-:W-:Y:S02]  /*1f1f0*/  FFMA.FTZ R40, R43, R40, -R12 ;  /* 0x000000282b287223 */ /* 0x000fe4000001080c */
[C---:B------:R-:W-:Y:S01]  /*1f200*/  IMAD.U32 R50, R11.reuse, 0x10000, RZ ;  /* 0x000100000b327824 */ /* 0x040fe200078e00ff */
[----:B------:R-:W-:Y:S01]  /*1f210*/  LOP3.LUT R11, R11, 0xffff0000, RZ, 0xc0, !PT ;  /* 0xffff00000b0b7812 */ /* 0x000fe200078ec0ff */
[C---:B------:R-:W-:Y:S01]  /*1f220*/  IMAD.U32 R12, R92.reuse, 0x10000, RZ ;  /* 0x000100005c0c7824 */ /* 0x040fe200078e00ff */
[----:B------:R-:W-:Y:S01]  /*1f230*/  LOP3.LUT R92, R92, 0xffff0000, RZ, 0xc0, !PT ;  /* 0xffff00005c5c7812 */ /* 0x000fe200078ec0ff */
[----:B------:R-:W-:-:S02]  /*1f240*/  FMUL.FTZ R60, R57, R8 ;  /* 0x00000008393c7220 */ /* 0x000fc40000410000 */
[C---:B------:R-:W-:Y:S01]  /*1f250*/  IMAD.U32 R42, R14.reuse, 0x10000, RZ ;  /* 0x000100000e2a7824 */ /* 0x040fe200078e00ff */
[----:B------:R-:W-:Y:S01]  /*1f260*/  LOP3.LUT R14, R14, 0xffff0000, RZ, 0xc0, !PT ;  /* 0xffff00000e0e7812 */ /* 0x000fe200078ec0ff */
[C---:B------:R-:W-:Y:S01]  /*1f270*/  IMAD.U32 R58, R96.reuse, 0x10000, RZ ;  /* 0x00010000603a7824 */ /* 0x040fe200078e00ff */
[----:B------:R-:W-:Y:S01]  /*1f280*/  LOP3.LUT R96, R96, 0xffff0000, RZ, 0xc0, !PT ;  /* 0xffff000060607812 */ /* 0x000fe200078ec0ff */
[-C--:B------:R-:W-:Y:S02]  /*1f290*/  FMUL.FTZ R57, R57, R59.reuse ;  /* 0x0000003b39397220 */ /* 0x080fe40000410000 */
[----:B------:R-:W-:Y:S02]  /*1f2a0*/  FFMA.FTZ R90, R43, R90, R61 ;  /* 0x0000005a2b5a7223 */ /* 0x000fe4000001003d */
[C---:B------:R-:W-:Y:S02]  /*1f2b0*/  FFMA.FTZ R43, R42.reuse, R59, -R60 ;  /* 0x0000003b2a2b7223 */ /* 0x040fe4000001083c */
[----:B------:R-:W-:Y:S01]  /*1f2c0*/  FFMA.FTZ R57, R42, R8, R57 ;  /* 0x000000082a397223 */ /* 0x000fe20000010039 */
[----:B------:R-:W-:Y:S01]  /*1f2d0*/  F2FP.BF16.PACK_AB R9, R90, R9 ;  /* 0x000000095a09723e */ /* 0x000fe200000010ff */
[----:B------:R-:W-:-:S02]  /*1f2e0*/  FMUL.FTZ R61, R50, R12 ;  /* 0x0000000c323d7220 */ /* 0x000fc40000410000 */
[----:B------:R-:W-:Y:S02]  /*1f2f0*/  FMUL.FTZ R42, R56, R93 ;  /* 0x0000005d382a7220 */ /* 0x000fe40000410000 */
[C---:B------:R-:W-:Y:S02]  /*1f300*/  FMUL.FTZ R8, R11.reuse, R92 ;  /* 0x0000005c0b087220 */ /* 0x040fe40000410000 */
[----:B------:R-:W-:Y:S02]  /*1f310*/  FMUL.FTZ R50, R50, R58 ;  /* 0x0000003a32327220 */ /* 0x000fe40000410000 */
[----:B------:R-:W-:Y:S02]  /*1f320*/  FMUL.FTZ R56, R56, R97 ;  /* 0x0000006138387220 */ /* 0x000fe40000410000 */
[----:B------:R-:W-:Y:S02]  /*1f330*/  FMUL.FTZ R11, R11, R96 ;  /* 0x000000600b0b7220 */ /* 0x000fe40000410000 */
[----:B------:R-:W-:-:S02]  /*1f340*/  FFMA.FTZ R61, R13, R58, -R61 ;  /* 0x0000003a0d3d7223 */ /* 0x000fc4000001083d */
[C---:B------:R-:W-:Y:S02]  /*1f350*/  FFMA.FTZ R42, R14.reuse, R97, -R42 ;  /* 0x000000610e2a7223 */ /* 0x040fe4000001082a */
[----:B------:R-:W-:Y:S01]  /*1f360*/  FFMA.FTZ R96, R49, R96, -R8 ;  /* 0x0000006031607223 */ /* 0x000fe20000010808 */
[----:B------:R-:W-:Y:S01]  /*1f370*/  F2FP.BF16.PACK_AB R8, R15, R48 ;  /* 0x000000300f08723e */ /* 0x000fe200000010ff */
[----:B------:R-:W-:Y:S01]  /*1f380*/  FFMA.FTZ R50, R13, R12, R50 ;  /* 0x0000000c0d327223 */ /* 0x000fe20000010032 */
        /* <DEDUP_REMOVED lines=10> */
.L_x_1117:
[----:B------:R-:W-:Y:S05]  /*1f430*/  BSYNC B0 ;  /* 0x0000000000007941 */ /* 0x000fea0003800000 */
.L_x_1116:
        /* <DEDUP_REMOVED lines=34> */
[--C-:B------:R-:W-:Y:S02]  /*1f660*/  SHF.R.U64 R30, R30, 0x10, R31.reuse ;  /* 0x000000101e1e7819 */ /* 0x100fe4000000121f */
[----:B------:R-:W-:-:S02]  /*1f670*/  SHF.R.U32.HI R31, RZ, 0x10, R31 ;  /* 0x00000010ff1f7819 */ /* 0x000fc4000001161f */
[----:B------:R-:W-:Y:S02]  /*1f680*/  SHF.R.U64 R36, R36, 0x10, R37 ;  /* 0x0000001024247819 */ /* 0x000fe40000001225 */
[----:B------:R-:W-:Y:S02]  /*1f690*/  SHF.R.U32.HI R42, RZ, 0x10, R29 ;  /* 0x00000010ff2a7819 */ /* 0x000fe4000001161d */
[----:B------:R-:W-:Y:S02]  /*1f6a0*/  PRMT R73, R73, 0x5410, R28 ;  /* 0x0000541049497816 */ /* 0x000fe4000000001c */
[----:B------:R-:W-:Y:S02]  /*1f6b0*/  SHF.R.U64 R38, R38, 0x10, R39 ;  /* 0x0000001026267819 */ /* 0x000fe40000001227 */
[----:B------:R-:W-:Y:S02]  /*1f6c0*/  PRMT R74, R74, 0x5410, R31 ;  /* 0x000054104a4a7816 */ /* 0x000fe4000000001f */
[----:B------:R-:W-:-:S02]  /*1f6d0*/  SHF.R.U32.HI R40, RZ, 0x10, R37 ;  /* 0x00000010ff287819 */ /* 0x000fc40000011625 */
[----:B------:R-:W-:Y:S02]  /*1f6e0*/  SHF.R.U32.HI R39, RZ, 0x10, R39 ;  /* 0x00000010ff277819 */ /* 0x000fe40000011627 */
[----:B------:R-:W-:Y:S02]  /*1f6f0*/  PRMT R83, R83, 0x5410, R36 ;  /* 0x0000541053537816 */ /* 0x000fe40000000024 */
[----:B------:R-:W-:Y:S02]  /*1f700*/  PRMT R71, R71, 0x5410, R42 ;  /* 0x0000541047477816 */ /* 0x000fe4000000002a */
[----:B------:R-:W-:Y:S01]  /*1f710*/  PRMT R88, R88, 0x5410, R39 ;  /* 0x0000541058587816 */ /* 0x000fe20000000027 */
[----:B------:R-:W-:Y:S01]  /*1f720*/  IMAD.U32 R39, R83, 0x10000, RZ ;  /* 0x0001000053277824 */ /* 0x000fe200078e00ff */
[----:B------:R-:W-:Y:S01]  /*1f730*/  PRMT R81, R81, 0x5410, R40 ;  /* 0x0000541051517816 */ /* 0x000fe20000000028 */
[----:B------:R-:W-:Y:S01]  /*1f740*/  IMAD.U32 R43, R71, 0x10000, RZ ;  /* 0x00010000472b7824 */ /* 0x000fe200078e00ff */
        /* <DEDUP_REMOVED lines=74> */
.L_x_1119:
[----:B------:R-:W-:Y:S05]  /*1fbf0*/  BSYNC B0 ;  /* 0x0000000000007941 */ /* 0x000fea0003800000 */
.L_x_1118:
[----:B------:R-:W-:Y:S01]  /*1fc00*/  IADD3 R72, R72, 0x40, RZ ;  /* 0x0000004048487810 */ /* 0x000fe20007ffe0ff */
[----:B-1----:R-:W-:Y:S02]  /*1fc10*/  IMAD.MOV.U32 R8, RZ, RZ, R22 ;  /* 0x000000ffff087224 */ /* 0x002fe400078e0016 */
[----:B------:R-:W-:Y:S01]  /*1fc20*/  IMAD.MOV.U32 R9, RZ, RZ, 0x0 ;  /* 0x00000000ff097424 */ /* 0x000fe200078e00ff */
[----:B------:R-:W-:-:S13]  /*1fc30*/  ISETP.GE.AND P0, PT, R72, R21, PT ;  /* 0x000000154800720c */ /* 0x000fda0003f06270 */
[----:B------:R-:W-:Y:S05]  /*1fc40*/  @P0 RET.REL.NODEC R8 `(_ZN7cutlass13device_kernelIN5flash19enable_sm80_to_sm89INS1_16FlashAttnFwdSm80INS1_25CollectiveMainloopFwdSm80ILi8ELi2ELb0EN4cute5tupleIJNS5_1CILi128EEENS7_ILi64EEENS7_ILi192EEEEEELi192ENS_10bfloat16_tEfNS_4arch4Sm80ELb0ELb1ELb1ELb1ELb0ELb1ELb1ELb0EEENS1_21CollectiveEpilogueFwdINS6_IJS8_SA_S9_EEENS6_IJNS7_ILi1EEESI_SI_EEESC_SE_Li256ELb1ELb1ELb0ELb0EEENS1_19SingleTileSchedulerILb1ELb0ELb1ELi128EEEEEEEEEvNT_6ParamsE) ;  /* 0xfffe03b008000950 */ /* 0x000fea0003c3ffff */
[----:B------:R-:W-:Y:S01]  /*1fc50*/  SHF.R.S32.HI R13, RZ, 0x1f, R72 ;  /* 0x0000001fff0d7819 */ /* 0x000fe20000011448 */
[----:B------:R-:W-:Y:S01]  /*1fc60*/  IMAD.SHL.U32 R9, R23, 0x40, RZ ;  /* 0x0000004017097824 */ /* 0x000fe200078e00ff */
[----:B------:R-:W-:Y:S02]  /*1fc70*/  SHF.R.S32.HI R8, RZ, 0x1f, R23 ;  /* 0x0000001fff087819 */ /* 0x000fe40000011417 */
[-C--:B------:R-:W-:Y:S02]  /*1fc80*/  LEA.HI R12, R13, R72.reuse, RZ, 0x3 ;  /* 0x000000480d0c7211 */ /* 0x080fe400078f18ff */
[----:B------:R-:W-:Y:S02]  /*1fc90*/  LOP3.LUT R9, R9, 0x1c0, RZ, 0xc0, !PT ;  /* 0x000001c009097812 */ /* 0x000fe400078ec0ff */
[----:B------:R-:W-:Y:S02]  /*1fca0*/  SHF.R.S32.HI R10, RZ, 0x3, R12 ;  /* 0x00000003ff0a7819 */ /* 0x000fe4000001140c */
[----:B------:R-:W-:-:S02]  /*1fcb0*/  LEA.HI R13, R13, R72, RZ, 0x6 ;  /* 0x000000480d0d7211 */ /* 0x000fc400078f30ff */
[----:B------:R-:W-:Y:S02]  /*1fcc0*/  LEA.HI R21, R21, R10, RZ, 0x1d ;  /* 0x0000000a15157211 */ /* 0x000fe400078fe8ff */
[----:B------:R-:W-:Y:S01]  /*1fcd0*/  LEA.HI R8, R8, R23, RZ, 0x3 ;  /* 0x0000001708087211 */ /* 0x000fe200078f18ff */
[----:B------:R-:W-:Y:S01]  /*1fce0*/  IMAD.SHL.U32 R13, R13, 0x80, RZ ;  /* 0x000000800d0d7824 */ /* 0x000fe200078e00ff */
[----:B------:R-:W-:Y:S02]  /*1fcf0*/  LOP3.LUT R12, R9, 0x38, R12, 0xf8, !PT ;  /* 0x00000038090c7812 */ /* 0x000fe400078ef80c */
[----:B------:R-:W-:Y:S01]  /*1fd00*/  SHF.R.U32.HI R11, RZ, 0x3, R9 ;  /* 0x00000003ff0b7819 */ /* 0x000fe20000011609 */
[----:B------:R-:W-:Y:S01]  /*1fd10*/  IMAD.SHL.U32 R8, R8, 0x40, RZ ;  /* 0x0000004008087824 */ /* 0x000fe200078e00ff */
[----:B------:R-:W-:Y:S02]  /*1fd20*/  SHF.R.S32.HI R10, RZ, 0x1f, R21 ;  /* 0x0000001fff0a7819 */ /* 0x000fe40000011415 */
[----:B------:R-:W-:Y:S01]  /*1fd30*/  LOP3.LUT R14, R12, R11, RZ, 0x3c, !PT ;  /* 0x0000000b0c0e7212 */ /* 0x000fe200078e3cff */
[----:B------:R-:W-:Y:S01]  /*1fd40*/  IMAD.SHL.U32 R12, R21, 0x8, RZ ;  /* 0x00000008150c7824 */ /* 0x000fe200078e00ff */
[----:B------:R-:W-:-:S02]  /*1fd50*/  LEA.HI R10, R10, R21, RZ, 0x3 ;  /* 0x000000150a0a7211 */ /* 0x000fc400078f18ff */
[----:B------:R-:W-:Y:S02]  /*1fd60*/  LOP3.LUT R13, R13, 0xffffe000, RZ, 0xc0, !PT ;  /* 0xffffe0000d0d7812 */ /* 0x000fe400078ec0ff */
[----:B------:R-:W-:Y:S02]  /*1fd70*/  LOP3.LUT R8, R8, 0xfffffe00, RZ, 0xc0, !PT ;  /* 0xfffffe0008087812 */ /* 0x000fe400078ec0ff */
[----:B------:R-:W-:Y:S01]  /*1fd80*/  LOP3.LUT R12, R9, 0x38, R12, 0xf8, !PT ;  /* 0x00000038090c7812 */ /* 0x000fe200078ef80c */
[----:B------:R-:W-:Y:S01]  /*1fd90*/  IMAD.SHL.U32 R9, R10, 0x400, RZ ;  /* 0x000004000a097824 */ /* 0x000fe200078e00ff */
[----:B------:R-:W-:Y:S02]  /*1fda0*/  IADD3 R13, R14, R13, R8 ;  /* 0x0000000d0e0d7210 */ /* 0x000fe40007ffe008 */
[----:B------:R-:W-:Y:S02]  /*1fdb0*/  LOP3.LUT R11, R12, R11, RZ, 0x3c, !PT ;  /* 0x0000000b0c0b7212 */ /* 0x000fe400078e3cff */
[----:B------:R-:W-:Y:S01]  /*1fdc0*/  LOP3.LUT R9, R9, 0xffffe000, RZ, 0xc0, !PT ;  /* 0xffffe00009097812 */ /* 0x000fe200078ec0ff */
[----:B-----5:R-:W-:-:S03]  /*1fdd0*/  IMAD.WIDE.U32 R28, R13, 0x2, R118 ;  /* 0x000000020d1c7825 */ /* 0x020fc600078e0076 */
[----:B------:R-:W-:Y:S02]  /*1fde0*/  IADD3 R13, R11, R9, R8 ;  /* 0x000000090b0d7210 */ /* 0x000fe40007ffe008 */
[----:B------:R-:W2:Y:S03]  /*1fdf0*/  LD.E.128 R8, [R28.64] ;  /* 0x000000041c087980 */ /* 0x000ea6000c101d00 */
[----:B------:R-:W-:-:S05]  /*1fe00*/  IMAD.WIDE.U32 R118, R13, 0x2, R118 ;  /* 0x000000020d767825 */ /* 0x000fca00078e0076 */
[----:B------:R-:W3:Y:S01]  /*1fe10*/  LD.E.128 R12, [R118.64] ;  /* 0x00000004760c7980 */ /* 0x000ee2000c101d00 */
[----:B------:R-:W-:Y:S02]  /*1fe20*/  SHF.R.U64 R16, R16, 0x10, R17 ;  /* 0x0000001010107819 */ /* 0x000fe40000001211 */
[--C-:B------:R-:W-:Y:S02]  /*1fe30*/  SHF.R.U64 R21, R24, 0x10, R25.reuse ;  /* 0x0000001018157819 */ /* 0x100fe40000001219 */
[----:B------:R-:W-:Y:S02]  /*1fe40*/  SHF.R.U32.HI R24, RZ, 0x10, R25 ;  /* 0x00000010ff187819 */ /* 0x000fe40000011619 */
[----:B------:R-:W-:Y:S02]  /*1fe50*/  PRMT R35, R35, 0x5410, R16 ;  /* 0x0000541023237816 */ /* 0x000fe40000000010 */
[----:B------:R-:W-:Y:S02]  /*1fe60*/  SHF.R.U64 R23, R26, 0x10, R27 ;  /* 0x000000101a177819 */ /* 0x000fe4000000121b */
[----:B------:R-:W-:-:S02]  /*1fe70*/  SHF.R.U64 R25, R18, 0x10, R19 ;  /* 0x0000001012197819 */ /* 0x000fc40000001213 */
[----:B------:R-:W-:Y:S02]  /*1fe80*/  SHF.R.U32.HI R26, RZ, 0x10, R27 ;  /* 0x00000010ff1a7819 */ /* 0x000fe4000001161b */
[----:B------:R-:W-:Y:S02]  /*1fe90*/  SHF.R.U32.HI R17, RZ, 0x10, R17 ;  /* 0x00000010ff117819 */ /* 0x000fe40000011611 */
[----:B------:R-:W-:Y:S02]  /*1fea0*/  PRMT R68, R68, 0x5410, R21 ;  /* 0x0000541044447816 */ /* 0x000fe40000000015 */
[----:B------:R-:W-:Y:S01]  /*1feb0*/  PRMT R47, R47, 0x5410, R24 ;  /* 0x000054102f2f7816 */ /* 0x000fe20000000018 */
[----:B------:R-:W-:Y:S01]  /*1fec0*/  IMAD.U32 R24, R35, 0x10000, RZ ;  /* 0x0001000023187824 */ /* 0x000fe200078e00ff */
[----:B------:R-:W-:Y:S02]  /*1fed0*/  PRMT R46, R46, 0x5410, R25 ;  /* 0x000054102e2e7816 */ /* 0x000fe40000000019 */
[----:B------:R-:W-:Y:S01]  /*1fee0*/  PRMT R69, R69, 0x5410, R26 ;  /* 0x0000541045457816 */ /* 0x000fe2000000001a */
[----:B------:R-:W-:Y:S01]  /*1fef0*/  IMAD.U32 R26, R68, 0x10000, RZ ;  /* 0x00010000441a7824 */ /* 0x000fe200078e00ff */
[----:B------:R-:W-:-:S02]  /*1ff00*/  PRMT R34, R34, 0x5410, R17 ;  /* 0x0000541022227816 */ /* 0x000fc40000000011 */
[----:B------:R-:W-:Y:S02]  /*1ff10*/  SHF.R.U32.HI R18, RZ, 0x10, R19 ;  /* 0x00000010ff127819 */ /* 0x000fe40000011613 */
[----:B------:R-:W-:Y:S02]  /*1ff20*/  PRMT R70, R70, 0x5410, R23 ;  /* 0x0000541046467816 */ /* 0x000fe40000000017 */
[----:B------:R-:W-:Y:S02]  /*1ff30*/  LOP3.LUT R35, R35, 0xffff0000, RZ, 0xc0, !PT ;  /* 0xffff000023237812 */ /* 0x000fe400078ec0ff */
        /* <DEDUP_REMOVED lines=10> */
[----:B---3--:R-:W-:Y:S01]  /*1ffe0*/  IMAD.U32 R21, R12, 0x10000, RZ ;  /* 0x000100000c157824 */ /* 0x008fe200078e00ff */
[C---:B------:R-:W-:Y:S01]  /*1fff0*/  LOP3.LUT R25, R14.reuse, 0xffff0000, RZ, 0xc0, !PT ;  /* 0xffff00000e197812 */ /* 0x040fe200078ec0ff */
[----:B------:R-:W-:Y:S01]  /*20000*/  IMAD.U32 R27, R14, 0x10000, RZ ;  /* 0x000100000e1b7824 */ /* 0x000fe200078e00ff */
[----:B------:R-:W-:Y:S01]  /*20010*/  LOP3.LUT R12, R12, 0xffff0000, RZ, 0xc0, !PT ;  /* 0xffff00000c0c7812 */ /* 0x000fe200078ec0ff */
[----:B------:R-:W-:Y:S01]  /*20020*/  FMUL.FTZ R14, R21, R24 ;  /* 0x00000018150e7220 */ /* 0x000fe20000410000 */
[----:B------:R-:W-:Y:S01]  /*20030*/  LOP3.LUT R30, R13, 0xffff0000, RZ, 0xc0, !PT ;  /* 0xffff00000d1e7812 */ /* 0x000fe200078ec0ff */
[----:B------:R-:W-:-:S02]  /*20040*/  FMUL.FTZ R21, R21, R26 ;  /* 0x0000001a15157220 */ /* 0x000fc40000410000 */
[----:B------:R-:W-:Y:S02]  /*20050*/  FFMA.FTZ R14, R17, R26, -R14 ;  /* 0x0000001a110e7223 */ /* 0x000fe4000001080e */
[----:B------:R-:W-:Y:S02]  /*20060*/  IMAD.U32 R11, R13, 0x10000, RZ ;  /* 0x000100000d0b7824 */ /* 0x000fe400078e00ff */
[C---:B------:R-:W-:Y:S01]  /*20070*/  IMAD.U32 R26, R34.reuse, 0x10000, RZ ;  /* 0x00010000221a7824 */ /* 0x040fe200078e00ff */
[----:B------:R-:W-:Y:S01]  /*20080*/  LOP3.LUT R34, R34, 0xffff0000, RZ, 0xc0, !PT ;  /* 0xffff000022227812 */ /* 0x000fe200078ec0ff */
[----:B------:R-:W-:Y:S02]  /*20090*/  FFMA.FTZ R21, R17, R24, R21 ;  /* 0x0000001811157223 */ /* 0x000fe40000010015 */
[----:B------:R-:W-:Y:S02]  /*200a0*/  IMAD.U32 R17, R47, 0x10000, RZ ;  /* 0x000100002f117824 */ /* 0x000fe400078e00ff */
[----:B------:R-:W-:-:S02]  /*200b0*/  FMUL.FTZ R24, R11, R26 ;  /* 0x0000001a0b187220 */ /* 0x000fc40000410000 */
[C---:B------:R-:W-:Y:S02]  /*200c0*/  FMUL.FTZ R31, R12.reuse, R35 ;  /* 0x000000230c1f7220 */ /* 0x040fe40000410000 */
[----:B------:R-:W-:Y:S02]  /*200d0*/  FMUL.FTZ R12, R12, R37 ;  /* 0x000000250c0c7220 */ /* 0x000fe40000410000 */
[-C--:B------:R-:W-:Y:S02]  /*200e0*/  FMUL.FTZ R11, R11, R17.reuse ;  /* 0x000000110b0b7220 */ /* 0x080fe40000410000 */
[----:B------:R-:W-:Y:S01]  /*200f0*/  FFMA.FTZ R24, R8, R17, -R24 ;  /* 0x0000001108187223 */ /* 0x000fe20000010818 */
[----:B------:R-:W-:Y:S01]  /*20100*/  LOP3.LUT R17, R47, 0xffff0000, RZ, 0xc0, !PT ;  /* 0xffff00002f117812 */ /* 0x000fe200078ec0ff */
[C---:B------:R-:W-:Y:S02]  /*20110*/  FFMA.FTZ R31, R16.reuse, R37, -R31 ;  /* 0x00000025101f7223 */ /* 0x040fe4000001081f */
[----:B------:R-:W-:-:S02]  /*20120*/  FFMA.FTZ R16, R16, R35, R12 ;  /* 0x0000002310107223 */ /* 0x000fc4000001000c */
[----:B------:R-:W-:Y:S02]  /*20130*/  FMUL.FTZ R12, R30, R34 ;  /* 0x000000221e0c7220 */ /* 0x000fe40000410000 */
[----:B------:R-:W-:Y:S02]  /*20140*/  FFMA.FTZ R11, R8, R26, R11 ;  /* 0x0000001a080b7223 */ /* 0x000fe4000001000b */
[C---:B------:R-:W-:Y:S01]  /*20150*/  IMAD.U32 R8, R46.reuse, 0x10000, RZ ;  /* 0x000100002e087824 */ /* 0x040fe200078e00ff */
[----:B------:R-:W-:Y:S01]  /*20160*/  LOP3.LUT R46, R46, 0xffff0000, RZ, 0xc0, !PT ;  /* 0xffff00002e2e7812 */ /* 0x000fe200078ec0ff */
[-C--:B------:R-:W-:Y:S02]  /*20170*/  FMUL.FTZ R36, R30, R17.reuse ;  /* 0x000000111e247220 */ /* 0x080fe40000410000 */
[C---:B------:R-:W-:Y:S01]  /*20180*/  IMAD.U32 R35, R70.reuse, 0x10000, RZ ;  /* 0x0001000046237824 */ /* 0x040fe200078e00ff */
[----:B------:R-:W-:Y:S01]  /*20190*/  LOP3.LUT R70, R70, 0xffff0000, RZ, 0xc0, !PT ;  /* 0xffff000046467812 */ /* 0x000fe200078ec0ff */
[----:B------:R-:W-:-:S02]  /*201a0*/  FFMA.FTZ R17, R19, R17, -R12 ;  /* 0x0000001113117223 */ /* 0x000fc4000001080c */
[C---:B------:R-:W-:Y:S01]  /*201b0*/  IMAD.U32 R13, R15.reuse, 0x10000, RZ ;  /* 0x000100000f0d7824 */ /* 0x040fe200078e00ff */
[----:B------:R-:W-:Y:S01]  /*201c0*/  LOP3.LUT R15, R15, 0xffff0000, RZ, 0xc0, !PT ;  /* 0xffff00000f0f7812 */ /* 0x000fe200078ec0ff */
[----:B------:R-:W-:Y:S02]  /*201d0*/  IMAD.U32 R12, R45, 0x10000, RZ ;  /* 0x000100002d0c7824 */ /* 0x000fe400078e00ff */
[C---:B------:R-:W-:Y:S02]  /*201e0*/  FMUL.FTZ R30, R27.reuse, R8 ;  /* 0x000000081b1e7220 */ /* 0x040fe40000410000 */
[----:B------:R-:W-:Y:S02]  /*201f0*/  FMUL.FTZ R27, R27, R35 ;  /* 0x000000231b1b7220 */ /* 0x000fe40000410000 */
[----:B------:R-:W-:Y:S02]  /*20200*/  FFMA.FTZ R34, R19, R34, R36 ;  /* 0x0000002213227223 */ /* 0x000fe40000010024 */
[----:B------:R-:W-:-:S02]  /*20210*/  IMAD.U32 R26, R69, 0x10000, RZ ;  /* 0x00010000451a7824 */ /* 0x000fc400078e00ff */
[----:B------:R-:W-:Y:S02]  /*20220*/  FMUL.FTZ R36, R13, R12 ;  /* 0x0000000c0d247220 */ /* 0x000fe40000410000 */
[C---:B------:R-:W-:Y:S01]  /*20230*/  FFMA.FTZ R27, R18.reuse, R8, R27 ;  /* 0x00000008121b7223 */ /* 0x040fe2000001001b */
[----:B------:R-:W-:Y:S01]  /*20240*/  LOP3.LUT R8, R45, 0xffff0000, RZ, 0xc0, !PT ;  /* 0xffff00002d087812 */ /* 0x000fe200078ec0ff */
[-C--:B------:R-:W-:Y:S02]  /*20250*/  FMUL.FTZ R13, R13, R26.reuse ;  /* 0x0000001a0d0d7220 */ /* 0x080fe40000410000 */
[----:B------:R-:W-:Y:S01]  /*20260*/  FFMA.FTZ R36, R9, R26, -R36 ;  /* 0x0000001a09247223 */ /* 0x000fe20000010824 */
[----:B------:R-:W-:Y:S01]  /*20270*/  LOP3.LUT R26, R69, 0xffff0000, RZ, 0xc0, !PT ;  /* 0xffff0000451a7812 */ /* 0x000fe200078ec0ff */
[----:B------:R-:W-:Y:S02]  /*20280*/  FFMA.FTZ R19, R18, R35, -R30 ;  /* 0x0000002312137223 */ /* 0x000fe4000001081e */
[----:B------:R-:W-:-:S02]  /*20290*/  FFMA.FTZ R18, R9, R12, R13 ;  /* 0x0000000c09127223 */ /* 0x000fc4000001000d */
[----:B------:R-:W-:Y:S02]  /*202a0*/  FMUL.FTZ R13, R25, R46 ;  /* 0x0000002e190d7220 */ /* 0x000fe40000410000 */
[----:B------:R-:W-:Y:S02]  /*202b0*/  FMUL.FTZ R12, R15, R8 ;  /* 0x000000080f0c7220 */ /* 0x000fe40000410000 */
[----:B------:R-:W-:Y:S02]  /*202c0*/  FMUL.FTZ R25, R25, R70 ;  /* 0x0000004619197220 */ /* 0x000fe40000410000 */
[----:B------:R-:W-:Y:S02]  /*202d0*/  FMUL.FTZ R9, R15, R26 ;  /* 0x0000001a0f097220 */ /* 0x000fe40000410000 */
[C---:B------:R-:W-:Y:S01]  /*202e0*/  FFMA.FTZ R70, R10.reuse, R70, -R13 ;  /* 0x000000460a467223 */ /* 0x040fe2000001080d */
[----:B------:R-:W-:Y:S01]  /*202f0*/  F2FP.BF16.PACK_AB R13, R17, R24 ;  /* 0x00000018110d723e */ /* 0x000fe200000010ff */
        /* <DEDUP_REMOVED lines=9> */
[----:B------:R1:W-:Y:S01]  /*20390*/  ST.E.128 [R28.64], R12 ;  /* 0x0000000c1c007985 */ /* 0x0003e2000c101d04 */
[----:B------:R-:W-:Y:S01]  /*203a0*/  F2FP.BF16.PACK_AB R11, R23, R18 ;  /* 0x00000012170b723e */ /* 0x000fe200000010ff */
[----:B------:R-:W-:-:S04]  /*203b0*/  IMAD.MOV.U32 R23, RZ, RZ, 0x0 ;  /* 0x00000000ff177424 */ /* 0x000fc800078e00ff */
[----:B------:R1:W-:Y:S01]  /*203c0*/  ST.E.128 [R118.64], R8 ;  /* 0x0000000876007985 */ /* 0x0003e2000c101d04 */
[----:B------:R-:W-:Y:S05]  /*203d0*/  RET.REL.NODEC R22 `(_ZN7cutlass13device_kernelIN5flash19enable_sm80_to_sm89INS1_16FlashAttnFwdSm80INS1_25CollectiveMainloopFwdSm80ILi8ELi2ELb0EN4cute5tupleIJNS5_1CILi128EEENS7_ILi64EEENS7_ILi192EEEEEELi192ENS_10bfloat16_tEfNS_4arch4Sm80ELb0ELb1ELb1ELb1ELb0ELb1ELb1ELb0EEENS1_21CollectiveEpilogueFwdINS6_IJS8_SA_S9_EEENS6_IJNS7_ILi1EEESI_SI_EEESC_SE_Li256ELb1ELb1ELb0ELb0EEENS1_19SingleTileSchedulerILb1ELb0ELb1ELi128EEEEEEEEEvNT_6ParamsE) ;  /* 0xfffdfc2016007950 */ /* 0x000fea0003c3ffff */
.L_x_1072:
[----:B------:R-:W-:Y:S01]  /*203e0*/  IMAD.MOV.U32 R18, RZ, RZ, R30 ;  /* 0x000000ffff127224 */ /* 0x000fe200078e001e */
[----:B------:R-:W-:Y:S01]  /*203f0*/  MOV R16, 0x1c1f ;  /* 0x00001c1f00107802 */ /* 0x000fe20000000f00 */
[----:B------:R-:W-:Y:S01]  /*20400*/  IMAD.MOV.U32 R15, RZ, RZ, RZ ;  /* 0x000000ffff0f7224 */ /* 0x000fe200078e00ff */
[----:B------:R-:W-:Y:S02]  /*20410*/  MOV R11, 0xffffffff ;  /* 0xffffffff000b7802 */ /* 0x000fe40000000f00 */
[----:B------:R-:W-:Y:S02]  /*20420*/  MOV R10, 0x20440 ;  /* 0x00020440000a7802 */ /* 0x000fe40000000f00 */
[----:B------:R-:W-:Y:S05]  /*20430*/  CALL.REL.NOINC `($__internal_3_$__cuda_sm70_shflsync_idx_p) ;  /* 0x0000072000007944 */ /* 0x000fea0003c00000 */
[----:B--2---:R-:W-:Y:S01]  /*20440*/  MOV R35, R24 ;  /* 0x0000001800237202 */ /* 0x004fe20000000f00 */
[----:B-1----:R-:W-:Y:S05]  /*20450*/  BRA `(.L_x_1120) ;  /* 0xffff876000007947 */ /* 0x002fea000383ffff */
.L_x_1073:
[----:B------:R-:W-:Y:S01]  /*20460*/  IMAD.MOV.U32 R18, RZ, RZ, R26 ;  /* 0x000000ffff127224 */ /* 0x000fe200078e001a */
[----:B------:R-:W-:Y:S01]  /*20470*/  MOV R16, 0x1c1f ;  /* 0x00001c1f00107802 */ /* 0x000fe20000000f00 */
[----:B------:R-:W-:Y:S01]  /*20480*/  IMAD.MOV.U32 R15, RZ, RZ, RZ ;  /* 0x000000ffff0f7224 */ /* 0x000fe200078e00ff */
[----:B------:R-:W-:-:S02]  /*20490*/  MOV R11, 0xffffffff ;  /* 0xffffffff000b7802 */ /* 0x000fc40000000f00 */
[----:B------:R-:W-:Y:S02]  /*204a0*/  MOV R10, 0x204c0 ;  /* 0x000204c0000a7802 */ /* 0x000fe40000000f00 */
[----:B-12---:R-:W-:Y:S05]  /*204b0*/  CALL.REL.NOINC `($__internal_3_$__cuda_sm70_shflsync_idx_p) ;  /* 0x000006a000007944 */ /* 0x006fea0003c00000 */
[----:B-1----:R-:W-:Y:S01]  /*204c0*/  IMAD.MOV.U32 R18, RZ, RZ, R9 ;  /* 0x000000ffff127224 */ /* 0x002fe200078e0009 */
[----:B------:R-:W-:Y:S01]  /*204d0*/  MOV R15, RZ ;  /* 0x000000ff000f7202 */ /* 0x000fe20000000f00 */
[----:B------:R-:W-:Y:S01]  /*204e0*/  IMAD.MOV.U32 R16, RZ, RZ, 0x1c1f ;  /* 0x00001c1fff107424 */ /* 0x000fe200078e00ff */
[----:B------:R-:W-:Y:S01]  /*204f0*/  MOV R11, 0xffffffff ;  /* 0xffffffff000b7802 */ /* 0x000fe20000000f00 */
[----:B--2---:R-:W-:Y:S01]  /*20500*/  IMAD.MOV.U32 R34, RZ, RZ, R24 ;  /* 0x000000ffff227224 */ /* 0x004fe200078e0018 */
[----:B------:R-:W-:Y:S02]  /*20510*/  MOV R10, 0x20530 ;  /* 0x00020530000a7802 */ /* 0x000fe40000000f00 */
[----:B------:R-:W-:Y:S05]  /*20520*/  CALL.REL.NOINC `($__internal_3_$__cuda_sm70_shflsync_idx_p) ;  /* 0x0000063000007944 */ /* 0x000fea0003c00000 */
[----:B--2---:R-:W-:Y:S01]  /*20530*/  IMAD.MOV.U32 R13, RZ, RZ, R24 ;  /* 0x000000ffff0d7224 */ /* 0x004fe200078e0018 */
[----:B-1----:R-:W-:Y:S01]  /*20540*/  MOV R18, R25 ;  /* 0x0000001900127202 */ /* 0x002fe20000000f00 */
[----:B------:R-:W-:Y:S01]  /*20550*/  IMAD.MOV.U32 R15, RZ, RZ, RZ ;  /* 0x000000ffff0f7224 */ /* 0x000fe200078e00ff */
[----:B------:R-:W-:Y:S01]  /*20560*/  MOV R16, 0x1c1f ;  /* 0x00001c1f00107802 */ /* 0x000fe20000000f00 */
[----:B------:R-:W-:Y:S01]  /*20570*/  IMAD.MOV.U32 R11, RZ, RZ, -0x1 ;  /* 0xffffffffff0b7424 */ /* 0x000fe200078e00ff */
[----:B------:R-:W-:-:S02]  /*20580*/  MOV R10, 0x205a0 ;  /* 0x000205a0000a7802 */ /* 0x000fc40000000f00 */
[----:B------:R-:W-:Y:S05]  /*20590*/  CALL.REL.NOINC `($__internal_3_$__cuda_sm70_shflsync_idx_p) ;  /* 0x000005c000007944 */ /* 0x000fea0003c00000 */
[----:B-12---:R-:W-:Y:S05]  /*205a0*/  BRA `(.L_x_1121) ;  /* 0xffff865000007947 */ /* 0x006fea000383ffff */
.L_x_1076:
[----:B------:R-:W-:Y:S01]  /*205b0*/  IMAD.MOV.U32 R18, RZ, RZ, R30 ;  /* 0x000000ffff127224 */ /* 0x000fe200078e001e */
[----:B------:R-:W-:Y:S01]  /*205c0*/  MOV R16, 0x1c1f ;  /* 0x00001c1f00107802 */ /* 0x000fe20000000f00 */
[----:B------:R-:W-:Y:S01]  /*205d0*/  IMAD.MOV.U32 R15, RZ, RZ, 0x1 ;  /* 0x00000001ff0f7424 */ /* 0x000fe200078e00ff */
[----:B------:R-:W-:-:S02]  /*205e0*/  MOV R11, 0xffffffff ;  /* 0xffffffff000b7802 */ /* 0x000fc40000000f00 */
[----:B------:R-:W-:Y:S02]  /*205f0*/  MOV R10, 0x20610 ;  /* 0x00020610000a7802 */ /* 0x000fe40000000f00 */
[----:B----4-:R-:W-:Y:S05]  /*20600*/  CALL.REL.NOINC `($__internal_3_$__cuda_sm70_shflsync_idx_p) ;  /* 0x0000055000007944 */ /* 0x010fea0003c00000 */
[----:B--2---:R-:W-:Y:S01]  /*20610*/  IMAD.MOV.U32 R27, RZ, RZ, R24 ;  /* 0x000000ffff1b7224 */ /* 0x004fe200078e0018 */
[----:B-1----:R-:W-:Y:S01]  /*20620*/  MOV R18, R26 ;  /* 0x0000001a00127202 */ /* 0x002fe20000000f00 */
[----:B------:R-:W-:Y:S01]  /*20630*/  IMAD.MOV.U32 R15, RZ, RZ, 0x1 ;  /* 0x00000001ff0f7424 */ /* 0x000fe200078e00ff */
[----:B------:R-:W-:Y:S01]  /*20640*/  MOV R16, 0x1c1f ;  /* 0x00001c1f00107802 */ /* 0x000fe20000000f00 */
[----:B------:R-:W-:Y:S01]  /*20650*/  IMAD.MOV.U32 R11, RZ, RZ, -0x1 ;  /* 0xffffffffff0b7424 */ /* 0x000fe200078e00ff */
[----:B------:R-:W-:Y:S02]  /*20660*/  MOV R10, 0x20680 ;  /* 0x00020680000a7802 */ /* 0x000fe40000000f00 */
[----:B------:R-:W-:Y:S05]  /*20670*/  CALL.REL.NOINC `($__internal_3_$__cuda_sm70_shflsync_idx_p) ;  /* 0x000004e000007944 */ /* 0x000fea0003c00000 */
[----:B-1----:R-:W-:Y:S01]  /*20680*/  IMAD.MOV.U32 R18, RZ, RZ, R9 ;  /* 0x000000ffff127224 */ /* 0x002fe200078e0009 */
[----:B------:R-:W-:Y:S01]  /*20690*/  MOV R15, 0x1 ;  /* 0x00000001000f7802 */ /* 0x000fe20000000f00 */
[----:B------:R-:W-:Y:S01]  /*206a0*/  IMAD.MOV.U32 R16, RZ, RZ, 0x1c1f ;  /* 0x00001c1fff107424 */ /* 0x000fe200078e00ff */
[----:B------:R-:W-:Y:S01]  /*206b0*/  MOV R11, 0xffffffff ;  /* 0xffffffff000b7802 */ /* 0x000fe20000000f00 */
[----:B--2---:R-:W-:Y:S01]  /*206c0*/  IMAD.MOV.U32 R26, RZ, RZ, R24 ;  /* 0x000000ffff1a7224 */ /* 0x004fe200078e0018 */
[----:B------:R-:W-:-:S02]  /*206d0*/  MOV R10, 0x206f0 ;  /* 0x000206f0000a7802 */ /* 0x000fc40000000f00 */
[----:B------:R-:W-:Y:S05]  /*206e0*/  CALL.REL.NOINC `($__internal_3_$__cuda_sm70_shflsync_idx_p) ;  /* 0x0000047000007944 */ /* 0x000fea0003c00000 */
        /* <DEDUP_REMOVED lines=8> */
.L_x_1103:
[----:B------:R-:W-:Y:S01]  /*20770*/  IMAD.MOV.U32 R18, RZ, RZ, R19 ;  /* 0x000000ffff127224 */ /* 0x000fe200078e0013 */
[----:B------:R-:W-:Y:S01]  /*20780*/  MOV R16, 0x1c1f ;  /* 0x00001c1f00107802 */ /* 0x000fe20000000f00 */
[----:B------:R-:W-:Y:S01]  /*20790*/  IMAD.MOV.U32 R15, RZ, RZ, RZ ;  /* 0x000000ffff0f7224 */ /* 0x000fe200078e00ff */
[----:B------:R-:W-:-:S02]  /*207a0*/  MOV R11, 0xffffffff ;  /* 0xffffffff000b7802 */ /* 0x000fc40000000f00 */
[----:B------:R-:W-:Y:S02]  /*207b0*/  MOV R10, 0x207d0 ;  /* 0x000207d0000a7802 */ /* 0x000fe40000000f00 */
[----:B------:R-:W-:Y:S05]  /*207c0*/  CALL.REL.NOINC `($__internal_3_$__cuda_sm70_shflsync_idx_p) ;  /* 0x0000039000007944 */ /* 0x000fea0003c00000 */
[----:B--2---:R-:W-:Y:S01]  /*207d0*/  MOV R35, R24 ;  /* 0x0000001800237202 */ /* 0x004fe20000000f00 */
[----:B-1----:R-:W-:Y:S05]  /*207e0*/  BRA `(.L_x_1123) ;  /* 0xffffc02000007947 */ /* 0x002fea000383ffff */
.L_x_1104:
[----:B------:R-:W-:Y:S01]  /*207f0*/  IMAD.MOV.U32 R18, RZ, RZ, R25 ;  /* 0x000000ffff127224 */ /* 0x000fe200078e0019 */
[----:B------:R-:W-:Y:S01]  /*20800*/  MOV R16, 0x1c1f ;  /* 0x00001c1f00107802 */ /* 0x000fe20000000f00 */
[----:B------:R-:W-:Y:S01]  /*20810*/  IMAD.MOV.U32 R15, RZ, RZ, RZ ;  /* 0x000000ffff0f7224 */ /* 0x000fe200078e00ff */
[----:B------:R-:W-:Y:S02]  /*20820*/  MOV R11, 0xffffffff ;  /* 0xffffffff000b7802 */ /* 0x000fe40000000f00 */
[----:B------:R-:W-:Y:S02]  /*20830*/  MOV R10, 0x20850 ;  /* 0x00020850000a7802 */ /* 0x000fe40000000f00 */
[----:B-12---:R-:W-:Y:S05]  /*20840*/  CALL.REL.NOINC `($__internal_3_$__cuda_sm70_shflsync_idx_p) ;  /* 0x0000031000007944 */ /* 0x006fea0003c00000 */
[----:B-1----:R-:W-:Y:S01]  /*20850*/  IMAD.MOV.U32 R18, RZ, RZ, R13 ;  /* 0x000000ffff127224 */ /* 0x002fe200078e000d */
[----:B------:R-:W-:Y:S01]  /*20860*/  MOV R15, RZ ;  /* 0x000000ff000f7202 */ /* 0x000fe20000000f00 */
[----:B------:R-:W-:Y:S01]  /*20870*/  IMAD.MOV.U32 R16, RZ, RZ, 0x1c1f ;  /* 0x00001c1fff107424 */ /* 0x000fe200078e00ff */
[----:B------:R-:W-:Y:S01]  /*20880*/  MOV R11, 0xffffffff ;  /* 0xffffffff000b7802 */ /* 0x000fe20000000f00 */
[----:B--2---:R-:W-:Y:S01]  /*20890*/  IMAD.MOV.U32 R34, RZ, RZ, R24 ;  /* 0x000000ffff227224 */ /* 0x004fe200078e0018 */
[----:B------:R-:W-:-:S02]  /*208a0*/  MOV R10, 0x208c0 ;  /* 0x000208c0000a7802 */ /* 0x000fc40000000f00 */
        /* <DEDUP_REMOVED lines=9> */
.L_x_1107:
[----:B------:R-:W-:Y:S01]  /*20940*/  IMAD.MOV.U32 R18, RZ, RZ, R19 ;  /* 0x000000ffff127224 */ /* 0x000fe200078e0013 */
[----:B------:R-:W-:Y:S01]  /*20950*/  MOV R16, 0x1c1f ;  /* 0x00001c1f00107802 */ /* 0x000fe20000000f00 */
[----:B------:R-:W-:Y:S01]  /*20960*/  IMAD.MOV.U32 R15, RZ, RZ, 0x1 ;  /* 0x00000001ff0f7424 */ /* 0x000fe200078e00ff */
[----:B------:R-:W-:-:S02]  /*20970*/  MOV R11, 0xffffffff ;  /* 0xffffffff000b7802 */ /* 0x000fc40000000f00 */
[----:B------:R-:W-:Y:S02]  /*20980*/  MOV R10, 0x209a0 ;  /* 0x000209a0000a7802 */ /* 0x000fe40000000f00 */
[----:B-1234-:R-:W-:Y:S05]  /*20990*/  CALL.REL.NOINC `($__internal_3_$__cuda_sm70_shflsync_idx_p) ;  /* 0x000001c000007944 */ /* 0x01efea0003c00000 */
        /* <DEDUP_REMOVED lines=10> */
[----:B--2---:R-:W-:Y:S01]  /*20a40*/  MOV R34, R24 ;  /* 0x0000001800227202 */ /* 0x004fe20000000f00 */
[----:B------:R-:W-:Y:S01]  /*20a50*/  IMAD.MOV.U32 R11, RZ, RZ, -0x1 ;  /* 0xffffffffff0b7424 */ /* 0x000fe200078e00ff */
[----:B------:R-:W-:-:S02]  /*20a60*/  MOV R35, R19 ;  /* 0x0000001300237202 */ /* 0x000fc40000000f00 */
[----:B------:R-:W-:Y:S02]  /*20a70*/  MOV R10, 0x20a90 ;  /* 0x00020a90000a7802 */ /* 0x000fe40000000f00 */
[----:B------:R-:W-:Y:S05]  /*20a80*/  CALL.REL.NOINC `($__internal_3_$__cuda_sm70_shflsync_idx_p) ;  /* 0x000000d000007944 */ /* 0x000fea0003c00000 */
        /* <DEDUP_REMOVED lines=9> */
        .weak           $__internal_2_$__cuda_sm70_shflsync_bfly_p
        .type           $__internal_2_$__cuda_sm70_shflsync_bfly_p,@function
        .size           $__internal_2_$__cuda_sm70_shflsync_bfly_p,($__internal_3_$__cuda_sm70_shflsync_idx_p - $__internal_2_$__cuda_sm70_shflsync_bfly_p)
$__internal_2_$__cuda_sm70_shflsync_bfly_p:
[----:B------:R-:W-:Y:S01]  /*20b20*/  MOV R7, 0x0 ;  /* 0x0000000000077802 */ /* 0x000fe20000000f00 */
[----:B------:R-:W-:Y:S04]  /*20b30*/  WARPSYNC R3 ;  /* 0x0000000300007348 */ /* 0x000fe80003800000 */
[----:B------:R1:W2:Y:S01]  /*20b40*/  SHFL.BFLY PT, R5, R8, R5, R4 ;  /* 0x0c00000508057389 */ /* 0x0002a200000e0004 */
[----:B------:R-:W-:Y:S05]  /*20b50*/  RET.REL.NODEC R6 `(_ZN7cutlass13device_kernelIN5flash19enable_sm80_to_sm89INS1_16FlashAttnFwdSm80INS1_25CollectiveMainloopFwdSm80ILi8ELi2ELb0EN4cute5tupleIJNS5_1CILi128EEENS7_ILi64EEENS7_ILi192EEEEEELi192ENS_10bfloat16_tEfNS_4arch4Sm80ELb0ELb1ELb1ELb1ELb0ELb1ELb1ELb0EEENS1_21CollectiveEpilogueFwdINS6_IJS8_SA_S9_EEENS6_IJNS7_ILi1EEESI_SI_EEESC_SE_Li256ELb1ELb1ELb0ELb0EEENS1_19SingleTileSchedulerILb1ELb0ELb1ELi128EEEEEEEEEvNT_6ParamsE) ;  /* 0xfffdf4a006007950 */ /* 0x000fea0003c3ffff */
        .weak           $__internal_3_$__cuda_sm70_shflsync_idx_p
        .type           $__internal_3_$__cuda_sm70_shflsync_idx_p,@function
        .size           $__internal_3_$__cuda_sm70_shflsync_idx_p,(.L_x_2630 - $__internal_3_$__cuda_sm70_shflsync_idx_p)
$__internal_3_$__cuda_sm70_shflsync_idx_p:
[----:B------:R-:W-:Y:S01]  /*20b60*/  MOV R28, R10 ;  /* 0x0000000a001c7202 */ /* 0x000fe20000000f00 */
[----:B------:R-:W-:Y:S04]  /*20b70*/  WARPSYNC R11 ;  /* 0x0000000b00007348 */ /* 0x000fe80003800000 */
[----:B------:R-:W-:Y:S01]  /*20b80*/  MOV R29, 0x0 ;  /* 0x00000000001d7802 */ /* 0x000fe20000000f00 */
[----:B------:R1:W2:Y:S03]  /*20b90*/  SHFL.IDX PT, R24, R18, R15, R16 ;  /* 0x0000000f12187389 */ /* 0x0002a600000e0010 */
[----:B------:R-:W-:Y:S05]  /*20ba0*/  RET.REL.NODEC R28 `(_ZN7cutlass13device_kernelIN5flash19enable_sm80_to_sm89INS1_16FlashAttnFwdSm80INS1_25CollectiveMainloopFwdSm80ILi8ELi2ELb0EN4cute5tupleIJNS5_1CILi128EEENS7_ILi64EEENS7_ILi192EEEEEELi192ENS_10bfloat16_tEfNS_4arch4Sm80ELb0ELb1ELb1ELb1ELb0ELb1ELb1ELb0EEENS1_21CollectiveEpilogueFwdINS6_IJS8_SA_S9_EEENS6_IJNS7_ILi1EEESI_SI_EEESC_SE_Li256ELb1ELb1ELb0ELb0EEENS1_19SingleTileSchedulerILb1ELb0ELb1ELi128EEEEEEEEEvNT_6ParamsE) ;  /* 0xfffdf4501c007950 */ /* 0x000fea0003c3ffff */
.L_x_1126:
        /* <DEDUP_REMOVED lines=13> */
.L_x_2630:


//--------------------- .text._ZN7cutlass13device_kernelIN5flash19enable_sm80_to_sm89INS1_16FlashAttnFwdSm80INS1_25CollectiveMainloopFwdSm80ILi8ELi2ELb1EN4cute5tupleIJNS5_1CILi128EEENS7_ILi96EEENS7_ILi192EEEEEELi192ENS_10bfloat16_tEfNS_4arch4Sm80ELb1ELb0ELb1ELb0ELb0ELb0ELb1ELb0EEENS1_21CollectiveEpilogueFwdINS6_IJS8_SA_S9_EEENS6_IJNS7_ILi1EEESI_SI_EEESC_SE_Li256ELb0ELb1ELb0ELb0EEENS1_30DynamicPersistentTileSchedulerILi256ELi256ELb0ELb1ELb0EEEEEEEEEvNT_6ParamsE --------------------------
	.section	.text._ZN7cutlass13device_kernelIN5flash19enable_sm80_to_sm89INS1_16FlashAttnFwdSm80INS1_25CollectiveMainloopFwdSm80ILi8ELi2ELb1EN4cute5tupleIJNS5_1CILi128EEENS7_ILi96EEENS7_ILi192EEEEEELi192ENS_10bfloat16_tEfNS_4arch4Sm80ELb1ELb0ELb1ELb0ELb0ELb0ELb1ELb0EEENS1_21CollectiveEpilogueFwdINS6_IJS8_SA_S9_EEENS6_IJNS7_ILi1EEESI_SI_EEESC_SE_Li256ELb0ELb1ELb0ELb0EEENS1_30DynamicPersistentTileSchedulerILi256ELi256ELb0ELb1ELb0EEEEEEEEEvNT_6ParamsE,"ax",@progbits
	.sectioninfo	@"SHI_REGISTERS=255"
	.align	128
.text._ZN7cutlass13device_kernelIN5flash19enable_sm80_to_sm89INS1_16FlashAttnFwdSm80INS1_25CollectiveMainloopFwdSm80ILi8ELi2ELb1EN4cute5tupleIJNS5_1CILi128EEENS7_ILi96EEENS7_ILi192EEEEEELi192ENS_10bfloat16_tEfNS_4arch4Sm80ELb1ELb0ELb1ELb0ELb0ELb0ELb1ELb0EEENS1_21CollectiveEpilogueFwdINS6_IJS8_SA_S9_EEENS6_IJNS7_ILi1EEESI_SI_EEESC_SE_Li256ELb0ELb1ELb0ELb0EEENS1_30DynamicPersistentTileSchedulerILi256ELi256ELb0ELb1ELb0EEEEEEEEEvNT_6ParamsE:
        .type           _ZN7cutlass13device_kernelIN5flash19enable_sm80_to_sm89INS1_16FlashAttnFwdSm80INS1_25CollectiveMainloopFwdSm80ILi8ELi2ELb1EN4cute5tupleIJNS5_1CILi128EEENS7_ILi96EEENS7_ILi192EEEEEELi192ENS_10bfloat16_tEfNS_4arch4Sm80ELb1ELb0ELb1ELb0ELb0ELb0ELb1ELb0EEENS1_21CollectiveEpilogueFwdINS6_IJS8_SA_S9_EEENS6_IJNS7_ILi1EEESI_SI_EEESC_SE_Li256ELb0ELb1ELb0ELb0EEENS1_30DynamicPersistentTileSchedulerILi256ELi256ELb0ELb1ELb0EEEEEEEEEvNT_6ParamsE,@function
        .size           _ZN7cutlass13device_kernelIN5flash19enable_sm80_to_sm89INS1_16FlashAttnFwdSm80INS1_25CollectiveMainloopFwdSm80ILi8ELi2ELb1EN4cute5tupleIJNS5_1CILi128EEENS7_ILi96EEENS7_ILi192EEEEEELi192ENS_10bfloat16_tEfNS_4arch4Sm80ELb1ELb0ELb1ELb0ELb0ELb0ELb1ELb0EEENS1_21CollectiveEpilogueFwdINS6_IJS8_SA_S9_EEENS6_IJNS7_ILi1EEESI_SI_EEESC_SE_Li256ELb0ELb1ELb0ELb0EEENS1_30DynamicPersistentTileSchedulerILi256ELi256ELb0ELb1ELb0EEEEEEEEEvNT_6ParamsE,(.L_x_2634 - _ZN7cutlass13device_kernelIN5flash19enable_sm80_to_sm89INS1_16FlashAttnFwdSm80INS1_25CollectiveMainloopFwdSm80ILi8ELi2ELb1EN4cute5tupleIJNS5_1CILi128EEENS7_ILi96EEENS7_ILi192EEEEEELi192ENS_10bfloat16_tEfNS_4arch4Sm80ELb1ELb0ELb1ELb0ELb0ELb0ELb1ELb0EEENS1_21CollectiveEpilogueFwdINS6_IJS8_SA_S9_EEENS6_IJNS7_ILi1EEESI_SI_EEESC_SE_Li256ELb0ELb1ELb0ELb0EEENS1_30DynamicPersistentTileSchedulerILi256ELi256ELb0ELb1ELb0EEEEEEEEEvNT_6ParamsE)
        .other          _ZN7cutlass13device_kernelIN5flash19enable_sm80_to_sm89INS1_16FlashAttnFwdSm80INS1_25CollectiveMainloopFwdSm80ILi8ELi2ELb1EN4cute5tupleIJNS5_1CILi128EEENS7_ILi96EEENS7_ILi192EEEEEELi192ENS_10bfloat16_tEfNS_4arch4Sm80ELb1ELb0ELb1ELb0ELb0ELb0ELb1ELb0EEENS1_21CollectiveEpilogueFwdINS6_IJS8_SA_S9_EEENS6_IJNS7_ILi1EEESI_SI_EEESC_SE_Li256ELb0ELb1ELb0ELb0EEENS1_30DynamicPersistentTileSchedulerILi256ELi256ELb0ELb1ELb0EEEEEEEEEvNT_6ParamsE,@"STO_CUDA_ENTRY STV_DEFAULT"
_ZN7cutlass13device_kernelIN5flash19enable_sm80_to_sm89INS1_16FlashAttnFwdSm80INS1_25CollectiveMainloopFwdSm80ILi8ELi2ELb1EN4cute5tupleIJNS5_1CILi128EEENS7_ILi96EEENS7_ILi192EEEEEELi192ENS_10bfloat16_tEfNS_4arch4Sm80ELb1ELb0ELb1ELb0ELb0ELb0ELb1ELb0EEENS1_21CollectiveEpilogueFwdINS6_IJS8_SA_S9_EEENS6_IJNS7_ILi1EEESI_SI_EEESC_SE_Li256ELb0ELb1ELb0ELb0EEENS1_30DynamicPersistentTileSchedulerILi256ELi256ELb0ELb1ELb0EEEEEEEEEvNT_6ParamsE:
        /* <DEDUP_REMOVED lines=12> */
[----:B------:R-:W-:Y:S01]  /*00c0*/  IMAD.MOV.U32 R207, RZ, RZ, 0x20 ;  /* 0x00000020ffcf7424 */ /* 0x000fe200078e00ff */
[----:B------:R-:W-:Y:S02]  /*00d0*/  ULDC.64 UR6, c[0x0][0x118] ;  /* 0x0000460000067ab9 */ /* 0x000fe40000000a00 */
[CC--:B------:R-:W-:Y:S02]  /*00e0*/  LEA.HI R4, R9.reuse, R17.reuse, RZ, 0x4 ;  /* 0x0000001109047211 */ /* 0x0c0fe400078f20ff */
[----:B------:R-:W-:Y:S02]  /*00f0*/  LEA.HI R11, R9, R17, RZ, 0x2 ;  /* 0x00000011090b7211 */ /* 0x000fe400078f10ff */
[----:B------:R-:W-:Y:S02]  /*0100*/  SHF.R.S32.HI R3, RZ, 0x4, R4 ;  /* 0x00000004ff037819 */ /* 0x000fe40000011404 */
[----:B------:R-:W-:-:S02]  /*0110*/  SHF.R.S32.HI R5, RZ, 0x2, R11 ;  /* 0x00000002ff057819 */ /* 0x000fc4000001140b */
[----:B------:R-:W-:Y:S02]  /*0120*/  SHF.R.S32.HI R0, RZ, 0x1f, R11 ;  /* 0x0000001fff007819 */ /* 0x000fe4000001140b */
[----:B------:R-:W-:Y:S02]  /*0130*/  LEA.HI R2, R4, R3, RZ, 0x1 ;  /* 0x0000000304027211 */ /* 0x000fe400078f08ff */
[----:B------:R-:W-:Y:S02]  /*0140*/  LEA.HI R0, R0, R5, RZ, 0x3 ;  /* 0x0000000500007211 */ /* 0x000fe400078f18ff */
[----:B------:R-:W-:Y:S02]  /*0150*/  LOP3.LUT R2, R2, 0xfffffffe, RZ, 0xc0, !PT ;  /* 0xfffffffe02027812 */ /* 0x000fe400078ec0ff */
[----:B------:R-:W-:Y:S02]  /*0160*/  LOP3.LUT R0, R0, 0xfffffff8, RZ, 0xc0, !PT ;  /* 0xfffffff800007812 */ /* 0x000fe400078ec0ff */
[-C--:B------:R-:W-:Y:S01]  /*0170*/  LEA.HI R8, R9, R17.reuse, RZ, 0x3 ;  /* 0x0000001109087211 */ /* 0x080fe200078f18ff */
[----:B------:R-:W-:Y:S01]  /*0180*/  IMAD.IADD R14, R3, 0x1, -R2 ;  /* 0x00000001030e7824 */ /* 0x000fe200078e0a02 */
[----:B------:R-:W-:Y:S01]  /*0190*/  LEA.HI R2, R9, R17, RZ, 0x6 ;  /* 0x0000001109027211 */ /* 0x000fe200078f30ff */
[----:B------:R-:W-:Y:S01]  /*01a0*/  IMAD.IADD R10, R5, 0x1, -R0 ;  /* 0x00000001050a7824 */ /* 0x000fe200078e0a00 */
[----:B------:R-:W-:-:S02]  /*01b0*/  LOP3.LUT R3, R8, 0xfffffff8, RZ, 0xc0, !PT ;  /* 0xfffffff808037812 */ /* 0x000fc400078ec0ff */
[----:B------:R-:W-:Y:S01]  /*01c0*/  LOP3.LUT R0, R4, 0xfffffff0, RZ, 0xc0, !PT ;  /* 0xfffffff004007812 */ /* 0x000fe200078ec0ff */
[----:B------:R-:W-:Y:S01]  /*01d0*/  IMAD.SHL.U32 R2, R2, 0x8, RZ ;  /* 0x0000000802027824 */ /* 0x000fe200078e00ff */
[----:B------:R-:W-:Y:S01]  /*01e0*/  SHF.R.S32.HI R7, RZ, 0x3, R8 ;  /* 0x00000003ff077819 */ /* 0x000fe20000011408 */
[----:B------:R-:W-:Y:S01]  /*01f0*/  IMAD.IADD R6, R17, 0x1, -R3 ;  /* 0x0000000111067824 */ /* 0x000fe200078e0a03 */
[----:B------:R-:W-:Y:S01]  /*0200*/  LEA.HI R9, R9, R17, RZ, 0x5 ;  /* 0x0000001109097211 */ /* 0x000fe200078f28ff */
[----:B------:R-:W-:Y:S02]  /*0210*/  IMAD.IADD R3, R17, 0x1, -R0 ;  /* 0x0000000111037824 */ /* 0x000fe400078e0a00 */
[----:B------:R-:W-:Y:S01]  /*0220*/  IMAD.SHL.U32 R0, R7, 0x40, RZ ;  /* 0x0000004007007824 */ /* 0x000fe200078e00ff */
[----:B------:R-:W-:Y:S01]  /*0230*/  LOP3.LUT R7, R2, 0x7ffffe00, RZ, 0xc0, !PT ;  /* 0x7ffffe0002077812 */ /* 0x000fe200078ec0ff */
[C---:B------:R-:W-:Y:S01]  /*0240*/  IMAD.SHL.U32 R4, R6.reuse, 0x40, RZ ;  /* 0x0000004006047824 */ /* 0x040fe200078e00ff */
[----:B------:R-:W-:Y:S01]  /*0250*/  SHF.R.S32.HI R5, RZ, 0x1f, R3 ;  /* 0x0000001fff057819 */ /* 0x000fe20000011403 */
[----:B------:R-:W-:Y:S01]  /*0260*/  IMAD.SHL.U32 R20, R6, 0x8, RZ ;  /* 0x0000000806147824 */ /* 0x000fe200078e00ff */
[----:B------:R-:W-:-:S02]  /*0270*/  LOP3.LUT R2, R0, 0x1c0, RZ, 0xc0, !PT ;  /* 0x000001c000027812 */ /* 0x000fc400078ec0ff */
[----:B------:R-:W-:Y:S02]  /*0280*/  LOP3.LUT R0, R4, 0x1c0, RZ, 0xc0, !PT ;  /* 0x000001c004007812 */ /* 0x000fe400078ec0ff */
[----:B------:R-:W-:Y:S02]  /*0290*/  LEA.HI R12, R5, R3, RZ, 0x3 ;  /* 0x00000003050c7211 */ /* 0x000fe400078f18ff */
[----:B------:R-:W-:Y:S02]  /*02a0*/  LOP3.LUT R4, R0, 0x8, R8, 0xf8, !PT ;  /* 0x0000000800047812 */ /* 0x000fe400078ef808 */
[----:B------:R-:W-:Y:S02]  /*02b0*/  SHF.R.U32.HI R6, RZ, 0x3, R2 ;  /* 0x00000003ff067819 */ /* 0x000fe40000011602 */
[----:B------:R-:W-:Y:S02]  /*02c0*/  LOP3.LUT R5, R2, 0x38, R20, 0xf8, !PT ;  /* 0x0000003802057812 */ /* 0x000fe400078ef814 */
[----:B------:R-:W-:-:S02]  /*02d0*/  SHF.R.U32.HI R0, RZ, 0x3, R0 ;  /* 0x00000003ff007819 */ /* 0x000fc40000011600 */
[----:B------:R-:W-:Y:S02]  /*02e0*/  LOP3.LUT R2, R12, 0xfffffff8, RZ, 0xc0, !PT ;  /* 0xfffffff80c027812 */ /* 0x000fe400078ec0ff */
[----:B------:R-:W-:Y:S02]  /*02f0*/  LOP3.LUT R13, R4, R0, RZ, 0x3c, !PT ;  /* 0x00000000040d7212 */ /* 0x000fe400078e3cff */
[----:B------:R-:W-:Y:S01]  /*0300*/  LOP3.LUT R0, R9, 0xffffffe0, RZ, 0xc0, !PT ;  /* 0xffffffe009007812 */ /* 0x000fe200078ec0ff */
[----:B------:R-:W-:Y:S01]  /*0310*/  IMAD.IADD R8, R3, 0x1, -R2 ;  /* 0x0000000103087824 */ /* 0x000fe200078e0a02 */
[--C-:B------:R-:W-:Y:S02]  /*0320*/  SHF.R.S32.HI R212, RZ, 0x5, R9.reuse ;  /* 0x00000005ffd47819 */ /* 0x100fe40000011409 */
[----:B------:R-:W-:Y:S01]  /*0330*/  SHF.R.S32.HI R2, RZ, 0x1f, R9 ;  /* 0x0000001fff027819 */ /* 0x000fe20000011409 */
[----:B------:R-:W-:Y:S01]  /*0340*/  IMAD.IADD R18, R17, 0x1, -R0 ;  /* 0x0000000111127824 */ /* 0x000fe200078e0a00 */
[----:B------:R-:W-:-:S02]  /*0350*/  LOP3.LUT R3, R10, 0x1, RZ, 0xc0, !PT ;  /* 0x000000010a037812 */ /* 0x000fc400078ec0ff */
[----:B------:R-:W-:Y:S02]  /*0360*/  LEA.HI R0, R2, R212, RZ, 0x3 ;  /* 0x000000d402007211 */ /* 0x000fe400078f18ff */
[----:B------:R-:W-:Y:S02]  /*0370*/  LOP3.LUT R4, R11, 0xfffffffc, RZ, 0xc0, !PT ;  /* 0xfffffffc0b047812 */ /* 0x000fe400078ec0ff */
[----:B------:R-:W-:Y:S01]  /*0380*/  LOP3.LUT R2, R0, 0xffffff8, RZ, 0xc0, !PT ;  /* 0x0ffffff800027812 */ /* 0x000fe200078ec0ff */
[----:B------:R-:W-:Y:S01]  /*0390*/  IMAD.SHL.U32 R0, R8, 0x40, RZ ;  /* 0x0000004008007824 */ /* 0x000fe200078e00ff */
[----:B------:R-:W-:Y:S01]  /*03a0*/  ISETP.NE.U32.AND P3, PT, R3, 0x1, PT ;  /* 0x000000010300780c */ /* 0x000fe20003f65070 */
[----:B------:R-:W-:Y:S01]  /*03b0*/  IMAD.IADD R3, R17, 0x1, -R4 ;  /* 0x0000000111037824 */ /* 0x000fe200078e0a04 */
[----:B------:R-:W-:Y:S01]  /*03c0*/  SHF.R.S32.HI R11, RZ, 0x1f, R18 ;  /* 0x0000001fff0b7819 */ /* 0x000fe20000011412 */
[----:B------:R-:W-:Y:S01]  /*03d0*/  IMAD.SHL.U32 R4, R14, 0x8, RZ ;  /* 0x000000080e047824 */ /* 0x000fe200078e00ff */
[----:B------:R-:W-:-:S02]  /*03e0*/  LOP3.LUT R0, R0, 0x1c0, RZ, 0xc0, !PT ;  /* 0x000001c000007812 */ /* 0x000fc400078ec0ff */
[----:B------:R-:W-:Y:S01]  /*03f0*/  LOP3.LUT R15, R7, R5, R6, 0xf6, !PT ;  /* 0x00000005070f7212 */ /* 0x000fe200078ef606 */
[----:B------:R-:W-:Y:S01]  /*0400*/  IMAD.IADD R7, R212, 0x1, -R2 ;  /* 0x00000001d4077824 */ /* 0x000fe200078e0a02 */
[----:B------:R-:W-:Y:S02]  /*0410*/  LEA.HI R11, R11, R18, RZ, 0x2 ;  /* 0x000000120b0b7211 */ /* 0x000fe400078f10ff */
[----:B------:R-:W-:Y:S02]  /*0420*/  LOP3.LUT R5, R0, 0x8, R4, 0xf8, !PT ;  /* 0x0000000800057812 */ /* 0x000fe400078ef804 */
[----:B------:R-:W-:Y:S01]  /*0430*/  SHF.R.U32.HI R2, RZ, 0x3, R0 ;  /* 0x00000003ff027819 */ /* 0x000fe20000011600 */
[----:B------:R-:W-:Y:S01]  /*0440*/  IMAD.SHL.U32 R0, R10, 0x40, RZ ;  /* 0x000000400a007824 */ /* 0x000fe200078e00ff */
[----:B------:R-:W-:Y:S02]  /*0450*/  LEA.HI R9, R3, R3, RZ, 0x1 ;  /* 0x0000000303097211 */ /* 0x000fe400078f08ff */
[----:B------:R-:W-:-:S02]  /*0460*/  SHF.R.S32.HI R6, RZ, 0x2, R11 ;  /* 0x00000002ff067819 */ /* 0x000fc4000001140b */
[----:B------:R-:W-:Y:S02]  /*0470*/  LOP3.LUT R4, R9, 0x1ffffffe, RZ, 0xc0, !PT ;  /* 0x1ffffffe09047812 */ /* 0x000fe400078ec0ff */
[----:B------:R-:W-:Y:S01]  /*0480*/  LOP3.LUT R0, R0, 0x1c0, RZ, 0xc0, !PT ;  /* 0x000001c000007812 */ /* 0x000fe200078ec0ff */
[----:B------:R-:W-:Y:S01]  /*0490*/  IMAD R17, R7, 0x10, R6 ;  /* 0x0000001007117824 */ /* 0x000fe200078e0206 */
[----:B------:R-:W-:Y:S01]  /*04a0*/  LOP3.LUT R5, R5, R2, RZ, 0x3c, !PT ;  /* 0x0000000205057212 */ /* 0x000fe200078e3cff */
[----:B------:R-:W-:Y:S01]  /*04b0*/  IMAD.IADD R7, R3, 0x1, -R4 ;  /* 0x0000000103077824 */ /* 0x000fe200078e0a04 */
[----:B------:R-:W-:Y:S01]  /*04c0*/  LEA.HI R0, R0, R0, RZ, 0x1d ;  /* 0x0000000000007211 */ /* 0x000fe200078fe8ff */
[----:B------:R-:W-:Y:S01]  /*04d0*/  IMAD R3, R212, 0x200, R3 ;  /* 0x00000200d4037824 */ /* 0x000fe200078e0203 */
[----:B------:R-:W-:Y:S01]  /*04e0*/  STL [R1+0xa0], R17 ;  /* 0x0000a01101007387 */ /* 0x000fe20000100800 */
[----:B------:R-:W-:Y:S01]  /*04f0*/  IMAD.SHL.U32 R4, R12, 0x40, RZ ;  /* 0x000000400c047824 */ /* 0x000fe200078e00ff */
[----:B------:R-:W-:Y:S01]  /*0500*/  SHF.R.S32.HI R21, RZ, 0x1f, R20 ;  /* 0x0000001fff157819 */ /* 0x000fe20000011414 */
[----:B------:R-:W-:Y:S01]  /*0510*/  IMAD.U32 R6, R3, 0x2, R0 ;  /* 0x0000000203067824 */ /* 0x000fe200078e0000 */
[----:B------:R-:W-:Y:S01]  /*0520*/  LOP3.LUT R3, R11, 0x7ffffffc, RZ, 0xc0, !PT ;  /* 0x7ffffffc0b037812 */ /* 0x000fe200078ec0ff */
[----:B------:R-:W-:Y:S01]  /*0530*/  STL [R1+0x74], R16 ;  /* 0x0000741001007387 */ /* 0x000fe20000100800 */
[----:B------:R-:W-:Y:S01]  /*0540*/  LOP3.LUT R0, R5, 0x7ffffe00, R4, 0xf8, !PT ;  /* 0x7ffffe0005007812 */ /* 0x000fe200078ef804 */
[----:B------:R-:W-:Y:S01]  /*0550*/  IMAD R2, R14, 0x200, R13 ;  /* 0x000002000e027824 */ /* 0x000fe200078e020d */
[----:B------:R-:W-:-:S02]  /*0560*/  IADD3 R5, R20, 0x40, RZ ;  /* 0x0000004014057810 */ /* 0x000fc40007ffe0ff */
[----:B------:R-:W-:Y:S02]  /*0570*/  IADD3 R4, R20, 0x80, RZ ;  /* 0x0000008014047810 */ /* 0x000fe40007ffe0ff */
[----:B------:R-:W-:Y:S01]  /*0580*/  SHF.R.S32.HI R9, RZ, 0x1f, R5 ;  /* 0x0000001fff097819 */ /* 0x000fe20000011405 */
[----:B------:R1:W-:Y:S01]  /*0590*/  STL [R1+0x1c], R5 ;  /* 0x00001c0501007387 */ /* 0x0003e20000100800 */
[----:B------:R-:W-:Y:S01]  /*05a0*/  R2P PR, R10, 0x6 ;  /* 0x000000060a007804 */ /* 0x000fe20000000000 */
[----:B------:R-:W-:Y:S01]  /*05b0*/  IMAD.SHL.U32 R10, R15, 0x2, RZ ;  /* 0x000000020f0a7824 */ /* 0x000fe200078e00ff */
[C---:B------:R-:W-:Y:S01]  /*05c0*/  LOP3.LUT P0, RZ, R8.reuse, 0x2, RZ, 0xc0, !PT ;  /* 0x0000000208ff7812 */ /* 0x040fe2000780c0ff */
[----:B------:R2:W-:Y:S01]  /*05d0*/  STL [R1+0x20], R4 ;  /* 0x0000200401007387 */ /* 0x0005e20000100800 */
[----:B------:R-:W-:Y:S01]  /*05e0*/  LOP3.LUT P4, RZ, R8, 0x4, RZ, 0xc0, !PT ;  /* 0x0000000408ff7812 */ /* 0x000fe2000788c0ff */
[----:B------:R-:W-:Y:S01]  /*05f0*/  IMAD.MOV.U32 R8, RZ, RZ, 0x40 ;  /* 0x00000040ff087424 */ /* 0x000fe200078e00ff */
[----:B------:R-:W-:Y:S01]  /*0600*/  LEA R209, R2, 0x12100, 0x1 ;  /* 0x0001210002d17811 */ /* 0x000fe200078e08ff */
[----:B------:R-:W-:Y:S01]  /*0610*/  STL.64 [R1+0x10], R20 ;  /* 0x0000101401007387 */ /* 0x000fe20000100a00 */
[----:B------:R-:W-:-:S02]  /*0620*/  LEA R210, R0, 0x100, 0x1 ;  /* 0x0000010000d27811 */ /* 0x000fc400078e08ff */
[----:B------:R-:W-:Y:S01]  /*0630*/  SEL R0, R8, 0xffffffc0, !P4 ;  /* 0xffffffc008007807 */ /* 0x000fe20006000000 */
[----:B------:R3:W-:Y:S02]  /*0640*/  STL [R1+0x70], R9 ;  /* 0x0000700901007387 */ /* 0x0007e40000100800 */
[----:B------:R-:W-:Y:S02]  /*0650*/  IMAD R212, R212, 0x800, R210 ;  /* 0x00000800d4d47824 */ /* 0x000fe400078e02d2 */
[----:B------:R-:W-:Y:S02]  /*0660*/  IMAD.IADD R211, R210, 0x1, R0 ;  /* 0x00000001d2d37824 */ /* 0x000fe400078e0200 */
[----:B------:R-:W-:Y:S01]  /*0670*/  IMAD.IADD R213, R0, 0x1, R212 ;  /* 0x0000000100d57824 */ /* 0x000fe200078e02d4 */
[----:B-1----:R-:W-:Y:S01]  /*0680*/  SHF.R.S32.HI R5, RZ, 0x1f, R4 ;  /* 0x0000001fff057819 */ /* 0x002fe20000011404 */
[----:B--2---:R-:W-:-:S04]  /*0690*/  IMAD.IADD R4, R18, 0x1, -R3 ;  /* 0x0000000112047824 */ /* 0x004fc800078e0a03 */
[----:B------:R1:W-:Y:S01]  /*06a0*/  STL [R1+0x60], R5 ;  /* 0x0000600501007387 */ /* 0x0003e20000100800 */
[----:B------:R-:W-:-:S03]  /*06b0*/  SEL R3, R8, 0xffffffc0, !P2 ;  /* 0xffffffc008037807 */ /* 0x000fc60005000000 */
[----:B------:R-:W-:Y:S01]  /*06c0*/  STL [R1+0x28], R10 ;  /* 0x0000280a01007387 */ /* 0x000fe20000100800 */
[----:B---3--:R-:W-:Y:S02]  /*06d0*/  IMAD.SHL.U32 R9, R4, 0x2, RZ ;  /* 0x0000000204097824 */ /* 0x008fe400078e00ff */
[----:B------:R-:W-:-:S03]  /*06e0*/  IMAD R4, R7, 0x8, R17 ;  /* 0x0000000807047824 */ /* 0x000fc600078e0211 */
[----:B------:R2:W-:Y:S04]  /*06f0*/  STL [R1+0x58], R9 ;  /* 0x0000580901007387 */ /* 0x0005e80000100800 */
[----:B------:R3:W-:Y:S01]  /*0700*/  STL [R1+0x98], R4 ;  /* 0x0000980401007387 */ /* 0x0007e20000100800 */
[C---:B-1----:R-:W-:Y:S02]  /*0710*/  SEL R5, R207.reuse, 0xffffffe0, !P1 ;  /* 0xffffffe0cf057807 */ /* 0x042fe40004800000 */
[----:B------:R-:W-:-:S05]  /*0720*/  SEL R207, R207, 0xffffffe0, !P0 ;  /* 0xffffffe0cfcf7807 */ /* 0x000fca0004000000 */
[----:B------:R-:W-:-:S04]  /*0730*/  IMAD.IADD R214, R207, 0x1, R212 ;  /* 0x00000001cfd67824 */ /* 0x000fc800078e02d4 */
[----:B------:R-:W-:Y:S01]  /*0740*/  IMAD.IADD R214, R0, 0x1, R214 ;  /* 0x0000000100d67824 */ /* 0x000fe200078e02d6 */
[----:B--2---:R-:W-:Y:S02]  /*0750*/  LEA R9, R6, 0x80, 0x1 ;  /* 0x0000008006097811 */ /* 0x004fe400078e08ff */
[C---:B------:R-:W-:Y:S02]  /*0760*/  IADD3 R6, R10.reuse, 0x100, RZ ;  /* 0x000001000a067810 */ /* 0x040fe40007ffe0ff */
[----:B---3--:R-:W-:Y:S01]  /*0770*/  IADD3 R4, R10, 0x12100, RZ ;  /* 0x000121000a047810 */ /* 0x008fe20007ffe0ff */
[C---:B------:R-:W-:Y:S02]  /*0780*/  IMAD.IADD R2, R9.reuse, 0x1, R3 ;  /* 0x0000000109027824 */ /* 0x040fe400078e0203 */
[----:B------:R1:W-:Y:S04]  /*0790*/  STL [R1+0x30], R6 ;  /* 0x0000300601007387 */ /* 0x0003e80000100800 */
[----:B------:R-:W-:Y:S04]  /*07a0*/  STL [R1+0x78], R9 ;  /* 0x0000780901007387 */ /* 0x000fe80000100800 */
[----:B------:R2:W-:Y:S01]  /*07b0*/  STL [R1+0x2c], R4 ;  /* 0x00002c0401007387 */ /* 0x0005e20000100800 */
[C---:B-1----:R-:W-:Y:S01]  /*07c0*/  IMAD.IADD R6, R9.reuse, 0x1, R5 ;  /* 0x0000000109067824 */ /* 0x042fe200078e0205 */
[----:B--2---:R-:W-:-:S02]  /*07d0*/  IADD3 R4, R9, -0x10, RZ ;  /* 0xfffffff009047810 */ /* 0x004fc40007ffe0ff */
[----:B------:R-:W-:-:S05]  /*07e0*/  @P3 IADD3 R4, R9, 0x10, RZ ;  /* 0x0000001009043810 */ /* 0x000fca0007ffe0ff */
[----:B------:R-:W-:Y:S04]  /*07f0*/  STL [R1+0x7c], R4 ;  /* 0x00007c0401007387 */ /* 0x000fe80000100800 */
[----:B------:R-:W-:Y:S04]  /*0800*/  STL [R1+0x84], R6 ;  /* 0x0000840601007387 */ /* 0x000fe80000100800 */
[----:B------:R1:W-:Y:S02]  /*0810*/  STL [R1+0x94], R2 ;  /* 0x0000940201007387 */ /* 0x0003e40000100800 */
[----:B-1----:R-:W-:-:S02]  /*0820*/  IMAD.IADD R2, R5, 0x1, R4 ;  /* 0x0000000105027824 */ /* 0x002fc400078e0204 */
[----:B------:R-:W-:Y:S02]  /*0830*/  IMAD.IADD R5, R6, 0x1, R3 ;  /* 0x0000000106057824 */ /* 0x000fe400078e0203 */
[----:B------:R-:W-:-:S03]  /*0840*/  IMAD.IADD R4, R3, 0x1, R4 ;  /* 0x0000000103047824 */ /* 0x000fc600078e0204 */
[----:B------:R-:W-:Y:S04]  /*0850*/  STL [R1+0x90], R5 ;  /* 0x0000900501007387 */ /* 0x000fe80000100800 */
[----:B------:R1:W-:Y:S04]  /*0860*/  STL [R1+0x80], R2 ;  /* 0x0000800201007387 */ /* 0x0003e80000100800 */
[----:B------:R2:W-:Y:S01]  /*0870*/  STL [R1+0x8c], R4 ;  /* 0x00008c0401007387 */ /* 0x0005e20000100800 */
[----:B-1----:R-:W-:-:S05]  /*0880*/  IMAD.IADD R2, R2, 0x1, R3 ;  /* 0x0000000102027824 */ /* 0x002fca00078e0203 */
[----:B------:R2:W-:Y:S02]  /*0890*/  STL [R1+0x88], R2 ;  /* 0x0000880201007387 */ /* 0x0005e40000100800 */
.L_x_1172:
        /* <DEDUP_REMOVED lines=19> */
.L_x_1128:
[----:B------:R-:W-:-:S04]  /*09d0*/  MOV R0, c[0x0][0x554] ;  /* 0x0001550000007a02 */ /* 0x000fc80000000f00 */
[----:B------:R-:W-:Y:S02]  /*09e0*/  ISETP.NE.AND P0, PT, R0, 0x1, PT ;  /* 0x000000010000780c */ /* 0x000fe40003f05270 */
[----:B------:R-:W-:-:S11]  /*09f0*/  MOV R0, R2 ;  /* 0x0000000200007202 */ /* 0x000fd60000000f00 */
[----:B------:R-:W-:-:S05]  /*0a00*/  @P0 IMAD.HI.U32 R4, R2, c[0x0][0x558], RZ ;  /* 0x0001560002040a27 */ /* 0x000fca00078e00ff */
[----:B------:R-:W-:-:S05]  /*0a10*/  @P0 SHF.R.U32.HI R0, RZ, c[0x0][0x55c], R4 ;  /* 0x00015700ff000a19 */ /* 0x000fca0000011604 */
[----:B------:R-:W-:Y:S02]  /*0a20*/  IMAD R4, R0, c[0x0][0x554], RZ ;  /* 0x0001550000047a24 */ /* 0x000fe400078e02ff */
.L_x_1129:
[----:B------:R-:W-:Y:S05]  /*0a30*/  BSYNC B0 ;  /* 0x0000000000007941 */ /* 0x000fea0003800000 */
.L_x_1127:
[----:B------:R-:W-:Y:S01]  /*0a40*/  LOP3.LUT R0, RZ, R0, RZ, 0x33, !PT ;  /* 0x00000000ff007212 */ /* 0x000fe200078e33ff */
[----:B------:R-:W-:Y:S01]  /*0a50*/  IMAD.MOV.U32 R51, RZ, RZ, c[0x0][0x2c4] ;  /* 0x0000b100ff337624 */ /* 0x000fe200078e00ff */
[----:B------:R-:W-:Y:S01]  /*0a60*/  MOV R5, c[0x0][0x548] ;  /* 0x0001520000057a02 */ /* 0x000fe20000000f00 */
[----:B------:R-:W-:Y:S01]  /*0a70*/  IMAD.IADD R4, R2, 0x1, -R4 ;  /* 0x0000000102047824 */ /* 0x000fe200078e0a04 */
[----:B------:R-:W-:Y:S01]  /*0a80*/  IADD3 R0, R0, c[0x0][0x53c], RZ ;  /* 0x00014f0000007a10 */ /* 0x000fe20007ffe0ff */
[----:B------:R-:W-:Y:S01]  /*0a90*/  ULDC UR4, c[0x0][0x1d0] ;  /* 0x0000740000047ab9 */ /* 0x000fe20000000800 */
[----:B------:R-:W-:Y:S01]  /*0aa0*/  ISETP.NE.AND P2, PT, R51, 0x1, PT ;  /* 0x000000013300780c */ /* 0x000fe20003f45270 */
[----:B------:R-:W-:Y:S01]  /*0ab0*/  UIADD3 UR4, UR4, 0x5f, URZ ;  /* 0x0000005f04047890 */ /* 0x000fe2000fffe03f */
[----:B------:R-:W-:Y:S01]  /*0ac0*/  ISETP.NE.AND P0, PT, R5, 0x1, PT ;  /* 0x000000010500780c */ /* 0x000fe20003f05270 */
[----:B------:R-:W-:Y:S01]  /*0ad0*/  IMAD.SHL.U32 R127, R0, 0x80, RZ ;  /* 0x00000080007f7824 */ /* 0x000fe200078e00ff */
[----:B------:R-:W-:Y:S01]  /*0ae0*/  MOV R6, c[0x0][0x168] ;  /* 0x00005a0000067a02 */ /* 0x000fe20000000f00 */
[----:B------:R-:W-:Y:S01]  /*0af0*/  UIMAD.WIDE UR4, UR4, 0x2aaaaaab, URZ ;  /* 0x2aaaaaab040478a5 */ /* 0x000fe2000f8e023f */
[----:B------:R-:W-:Y:S01]  /*0b00*/  CS2R R98, SRZ ;  /* 0x0000000000627805 */ /* 0x000fe2000001ff00 */
[----:B------:R-:W-:Y:S01]  /*0b10*/  CS2R R96, SRZ ;  /* 0x0000000000607805 */ /* 0x000fe2000001ff00 */
[----:B------:R-:W-:Y:S01]  /*0b20*/  IADD3 R0, R127, 0x7f, RZ ;  /* 0x0000007f7f007810 */ /* 0x000fe20007ffe0ff */
[----:B------:R-:W-:Y:S01]  /*0b30*/  USHF.R.U32.HI UR4, URZ, 0x1f, UR5 ;  /* 0x0000001f3f047899 */ /* 0x000fe20008011605 */
[----:B------:R1:W-:Y:S01]  /*0b40*/  STL [R1+0x5c], R127 ;  /* 0x00005c7f01007387 */ /* 0x0003e20000100800 */
[----:B------:R-:W-:Y:S01]  /*0b50*/  CS2R R94, SRZ ;  /* 0x00000000005e7805 */ /* 0x000fe2000001ff00 */
[----:B------:R-:W-:Y:S01]  /*0b60*/  CS2R R92, SRZ ;  /* 0x00000000005c7805 */ /* 0x000fe2000001ff00 */
[----:B------:R-:W-:Y:S01]  /*0b70*/  @P2 IMAD.HI.U32 R5, R0, c[0x0][0x2c8], RZ ;  /* 0x0000b20000052a27 */ /* 0x000fe200078e00ff */
[----:B------:R-:W-:Y:S01]  /*0b80*/  ULEA.HI.SX32 UR4, UR5, UR4, 0x1c ;  /* 0x0000000405047291 */ /* 0x000fe2000f8fe23f */
[----:B------:R-:W-:Y:S01]  /*0b90*/  MOV R86, RZ ;  /* 0x000000ff00567202 */ /* 0x000fe20000000f00 */
[----:B------:R-:W-:Y:S01]  /*0ba0*/  CS2R R8, SRZ ;  /* 0x0000000000087805 */ /* 0x000fe2000001ff00 */
[----:B------:R-:W-:Y:S01]  /*0bb0*/  IMAD.MOV.U32 R2, RZ, RZ, R0 ;  /* 0x000000ffff027224 */ /* 0x000fe200078e0000 */
[----:B------:R-:W-:Y:S01]  /*0bc0*/  @P2 SHF.R.U32.HI R2, RZ, c[0x0][0x2cc], R5 ;  /* 0x0000b300ff022a19 */ /* 0x000fe20000011605 */
[----:B------:R-:W-:Y:S01]  /*0bd0*/  IMAD R0, R3, c[0x0][0x554], R4 ;  /* 0x0001550003007a24 */ /* 0x000fe200078e0204 */
[----:B------:R-:W-:Y:S01]  /*0be0*/  IADD3 R4, -R6, 0x60, RZ ;  /* 0x0000006006047810 */ /* 0x000fe20007ffe1ff */
[----:B------:R-:W-:Y:S01]  /*0bf0*/  IMAD.MOV.U32 R90, RZ, RZ, RZ ;  /* 0x000000ffff5a7224 */ /* 0x000fe200078e00ff */
[----:B------:R-:W-:Y:S01]  /*0c00*/  MOV R5, RZ ;  /* 0x000000ff00057202 */ /* 0x000fe20000000f00 */
[----:B------:R-:W-:Y:S01]  /*0c10*/  @P0 IMAD.HI.U32 R3, R0, c[0x0][0x54c], RZ ;  /* 0x0001530000030a27 */ /* 0x000fe200078e00ff */
[----:B------:R-:W-:Y:S01]  /*0c20*/  IADD3 R2, R2, c[0x0][0x1d0], R4 ;  /* 0x0000740002027a10 */ /* 0x000fe20007ffe004 */
[----:B------:R-:W-:Y:S01]  /*0c30*/  CS2R R6, SRZ ;  /* 0x0000000000067805 */ /* 0x000fe2000001ff00 */
[----:B------:R-:W-:Y:S01]  /*0c40*/  CS2R R10, SRZ ;  /* 0x00000000000a7805 */ /* 0x000fe2000001ff00 */
[--C-:B------:R-:W-:Y:S01]  /*0c50*/  IMAD.MOV.U32 R55, RZ, RZ, R0.reuse ;  /* 0x000000ffff377224 */ /* 0x100fe200078e0000 */
[----:B------:R-:W-:Y:S01]  /*0c60*/  @P0 SHF.R.U32.HI R55, RZ, c[0x0][0x550], R3 ;  /* 0x00015400ff370a19 */ /* 0x000fe20000011603 */
[----:B------:R-:W-:Y:S01]  /*0c70*/  IMAD.HI R3, R2, 0x2aaaaaab, RZ ;  /* 0x2aaaaaab02037827 */ /* 0x000fe200078e02ff */
[----:B------:R-:W-:Y:S01]  /*0c80*/  MOV R80, RZ ;  /* 0x000000ff00507202 */ /* 0x000fe20000000f00 */
[----:B------:R-:W-:Y:S01]  /*0c90*/  CS2R R12, SRZ ;  /* 0x00000000000c7805 */ /* 0x000fe2000001ff00 */
[----:B------:R-:W-:Y:S01]  /*0ca0*/  MOV R74, RZ ;  /* 0x000000ff004a7202 */ /* 0x000fe20000000f00 */
[----:B------:R-:W-:Y:S01]  /*0cb0*/  IMAD.MOV R2, RZ, RZ, -R55 ;  /* 0x000000ffff027224 */ /* 0x000fe200078e0a37 */
[----:B------:R-:W-:Y:S01]  /*0cc0*/  SHF.R.U32.HI R4, RZ, 0x1f, R3 ;  /* 0x0000001fff047819 */ /* 0x000fe20000011603 */
[----:B------:R1:W-:Y:S01]  /*0cd0*/  STL [R1+0x54], R55 ;  /* 0x0000543701007387 */ /* 0x0003e20000100800 */
[----:B------:R-:W-:Y:S01]  /*0ce0*/  IMAD.MOV.U32 R88, RZ, RZ, RZ ;  /* 0x000000ffff587224 */ /* 0x000fe200078e00ff */
[----:B------:R-:W-:Y:S01]  /*0cf0*/  CS2R R14, SRZ ;  /* 0x00000000000e7805 */ /* 0x000fe2000001ff00 */
[--C-:B------:R-:W-:Y:S01]  /*0d00*/  IMAD R57, R2, c[0x0][0x548], R0.reuse ;  /* 0x0001520002397a24 */ /* 0x100fe200078e0200 */
[----:B------:R-:W-:Y:S01]  /*0d10*/  LEA.HI.SX32 R4, R3, R4, 0x1c ;  /* 0x0000000403047211 */ /* 0x000fe200078fe2ff */
[----:B------:R-:W-:Y:S01]  /*0d20*/  IMAD.MOV.U32 R84, RZ, RZ, RZ ;  /* 0x000000ffff547224 */ /* 0x000fe200078e00ff */
[----:B------:R-:W-:Y:S01]  /*0d30*/  PRMT R0, RZ, 0x7610, R0 ;  /* 0x00007610ff007816 */ /* 0x000fe20000000000 */
[----:B------:R-:W-:Y:S01]  /*0d40*/  IMAD.MOV.U32 R82, RZ, RZ, RZ ;  /* 0x000000ffff527224 */ /* 0x000fe200078e00ff */
        /* <DEDUP_REMOVED lines=62> */
[----:B------:R-:W1:-:S12]  /*1130*/  S2R R59, SR_TID.X ;  /* 0x00000000003b7919 */ /* 0x000e580000002100 */
[----:B------:R-:W-:-:S05]  /*1140*/  @P0 MOV R2, 0x4 ;  /* 0x0000000400020802 */ /* 0x000fca0000000f00 */
[----:B------:R-:W-:-:S05]  /*1150*/  @P0 IMAD.WIDE R2, R55, R2, c[0x0][0x340] ;  /* 0x0000d00037020625 */ /* 0x000fca00078e0202 */
[----:B------:R3:W4:Y:S01]  /*1160*/  @P0 LDG.E R9, [R2.64] ;  /* 0x0000000602090981 */ /* 0x000722000c1e1900 */
[----:B-1----:R-:W-:-:S04]  /*1170*/  SHF.R.S32.HI R53, RZ, 0x1f, R59 ;  /* 0x0000001fff357819 */ /* 0x002fc8000001143b */
[----:B------:R-:W-:-:S04]  /*1180*/  LEA.HI R53, R53, R59, RZ, 0x3 ;  /* 0x0000003b35357211 */ /* 0x000fc800078f18ff */
[----:B------:R-:W-:-:S04]  /*1190*/  SHF.R.S32.HI R53, RZ, 0x3, R53 ;  /* 0x00000003ff357819 */ /* 0x000fc80000011435 */
[----:B------:R-:W-:-:S05]  /*11a0*/  SHF.R.S32.HI R6, RZ, 0x1f, R53 ;  /* 0x0000001fff067819 */ /* 0x000fca0000011435 */
[C---:B------:R-:W-:Y:S02]  /*11b0*/  IMAD R0, R6.reuse, c[0x0][0x1e0], RZ ;  /* 0x0000780006007a24 */ /* 0x040fe400078e02ff */
[----:B------:R-:W-:Y:S01]  /*11c0*/  IMAD R6, R6, c[0x0][0x208], RZ ;  /* 0x0000820006067a24 */ /* 0x000fe200078e02ff */
[----:B------:R-:W-:Y:S01]  /*11d0*/  SHF.R.S32.HI R10, RZ, 0x1f, R57 ;  /* 0x0000001fff0a7819 */ /* 0x000fe20000011439 */
[C---:B------:R-:W-:Y:S02]  /*11e0*/  IMAD R0, R53.reuse, c[0x0][0x1e4], R0 ;  /* 0x0000790035007a24 */ /* 0x040fe400078e0200 */
[----:B------:R-:W-:Y:S01]  /*11f0*/  IMAD R6, R53, c[0x0][0x20c], R6 ;  /* 0x0000830035067a24 */ /* 0x000fe200078e0206 */
[----:B------:R-:W-:Y:S01]  /*1200*/  SHF.R.S32.HI R8, RZ, 0x1f, R55 ;  /* 0x0000001fff087819 */ /* 0x000fe20000011437 */
[----:B------:R-:W-:Y:S01]  /*1210*/  WARPSYNC 0xffffffff ;  /* 0xffffffff00007948 */ /* 0x000fe20003800000 */
[----:B------:R-:W-:Y:S01]  /*1220*/  IADD3 R188, R207, R212, RZ ;  /* 0x000000d4cfbc7210 */ /* 0x000fe20007ffe0ff */
[----:B--2---:R-:W-:-:S04]  /*1230*/  IMAD.WIDE.U32 R4, R53, c[0x0][0x1e0], R100 ;  /* 0x0000780035047a25 */ /* 0x004fc800078e0064 */
[----:B---3--:R-:W-:Y:S01]  /*1240*/  IMAD.WIDE.U32 R2, R53, c[0x0][0x208], R100 ;  /* 0x0000820035027a25 */ /* 0x008fe200078e0064 */
[----:B------:R-:W-:-:S04]  /*1250*/  IADD3 R5, R5, R0, RZ ;  /* 0x0000000005057210 */ /* 0x000fc80007ffe0ff */
[----:B------:R-:W-:Y:S01]  /*1260*/  IADD3 R3, R3, R6, RZ ;  /* 0x0000000603037210 */ /* 0x000fe20007ffe0ff */
[C---:B------:R-:W-:Y:S02]  /*1270*/  IMAD R6, R10.reuse, c[0x0][0x1e8], RZ ;  /* 0x00007a000a067a24 */ /* 0x040fe400078e02ff */
[----:B------:R-:W-:Y:S02]  /*1280*/  IMAD R0, R10, c[0x0][0x210], RZ ;  /* 0x000084000a007a24 */ /* 0x000fe400078e02ff */
[C---:B------:R-:W-:Y:S02]  /*1290*/  IMAD R6, R57.reuse, c[0x0][0x1ec], R6 ;  /* 0x00007b0039067a24 */ /* 0x040fe400078e0206 */
[----:B------:R-:W-:-:S04]  /*12a0*/  IMAD.WIDE.U32 R4, R57, c[0x0][0x1e8], R4 ;  /* 0x00007a0039047a25 */ /* 0x000fc800078e0004 */
[C---:B------:R-:W-:Y:S02]  /*12b0*/  IMAD R0, R57.reuse, c[0x0][0x214], R0 ;  /* 0x0000850039007a24 */ /* 0x040fe400078e0200 */
[----:B------:R-:W-:Y:S01]  /*12c0*/  IMAD.WIDE.U32 R2, R57, c[0x0][0x210], R2 ;  /* 0x0000840039027a25 */ /* 0x000fe200078e0002 */
[----:B------:R-:W-:-:S04]  /*12d0*/  IADD3 R7, R5, R6, RZ ;  /* 0x0000000605077210 */ /* 0x000fc80007ffe0ff */
[----:B------:R-:W-:Y:S02]  /*12e0*/  IADD3 R5, R3, R0, RZ ;  /* 0x0000000003057210 */ /* 0x000fe40007ffe0ff */
[----:B----4-:R-:W-:Y:S02]  /*12f0*/  @P0 SHF.R.S32.HI R3, RZ, 0x1f, R9 ;  /* 0x0000001fff030819 */ /* 0x010fe40000011409 */
[----:B------:R-:W-:Y:S02]  /*1300*/  @!P0 MOV R3, R8 ;  /* 0x0000000800038202 */ /* 0x000fe40000000f00 */
[----:B------:R-:W-:Y:S02]  /*1310*/  MOV R6, R4 ;  /* 0x0000000400067202 */ /* 0x000fe40000000f00 */
[----:B------:R-:W-:Y:S02]  /*1320*/  MOV R4, R2 ;  /* 0x0000000200047202 */ /* 0x000fe40000000f00 */
        /* <DEDUP_REMOVED lines=13> */
[----:B------:R1:W-:Y:S02]  /*1400*/  STL [R1+0x4c], R24 ;  /* 0x00004c1801007387 */ /* 0x0003e40000100800 */
[----:B------:R-:W2:Y:S01]  /*1410*/  LDL R28, [R1+0x1c] ;  /* 0x00001c00011c7983 */ /* 0x000ea20000100800 */
[----:B------:R-:W-:Y:S01]  /*1420*/  SHF.R.S32.HI R69, RZ, 0x1f, R59 ;  /* 0x0000001fff457819 */ /* 0x000fe2000001143b */
[----:B------:R-:W-:-:S02]  /*1430*/  IMAD R5, R10, c[0x0][0x1b8], RZ ;  /* 0x00006e000a057a24 */ /* 0x000fc400078e02ff */
[----:B------:R-:W3:Y:S01]  /*1440*/  LDL R23, [R1+0x20] ;  /* 0x0000200001177983 */ /* 0x000ee20000100800 */
[----:B------:R-:W-:Y:S01]  /*1450*/  LEA.HI R69, R69, R59, RZ, 0x3 ;  /* 0x0000003b45457211 */ /* 0x000fe200078f18ff */
[----:B------:R-:W-:Y:S02]  /*1460*/  IMAD.WIDE.U32 R2, R57, c[0x0][0x1b8], RZ ;  /* 0x00006e0039027a25 */ /* 0x000fe400078e00ff */
[----:B------:R-:W4:Y:S01]  /*1470*/  LDL R22, [R1+0x28] ;  /* 0x0000280001167983 */ /* 0x000f220000100800 */
[----:B------:R-:W-:Y:S01]  /*1480*/  LOP3.LUT R69, R69, 0xfffffff8, RZ, 0xc0, !PT ;  /* 0xfffffff845457812 */ /* 0x000fe200078ec0ff */
[----:B------:R-:W-:Y:S02]  /*1490*/  IMAD R5, R57, c[0x0][0x1bc], R5 ;  /* 0x00006f0039057a24 */ /* 0x000fe400078e0205 */
[----:B------:R-:W5:Y:S01]  /*14a0*/  LDL R26, [R1+0x70] ;  /* 0x00007000011a7983 */ /* 0x000f620000100800 */
[----:B------:R-:W-:Y:S02]  /*14b0*/  IMAD R6, R8, c[0x0][0x1c0], RZ ;  /* 0x0000700008067a24 */ /* 0x000fe400078e02ff */
[----:B------:R-:W-:Y:S01]  /*14c0*/  IMAD.IADD R69, R59, 0x1, -R69 ;  /* 0x000000013b457824 */ /* 0x000fe200078e0a45 */
[----:B------:R-:W5:Y:S01]  /*14d0*/  LDL R25, [R1+0x60] ;  /* 0x0000600001197983 */ /* 0x000f620000100800 */
[----:B------:R-:W-:-:S02]  /*14e0*/  IMAD.IADD R3, R3, 0x1, R5 ;  /* 0x0000000103037824 */ /* 0x000fc400078e0205 */
[----:B------:R-:W-:Y:S02]  /*14f0*/  IMAD R4, R69, 0x20, R53 ;  /* 0x0000002045047824 */ /* 0x000fe400078e0235 */
[----:B------:R-:W-:-:S04]  /*1500*/  IMAD.WIDE.U32 R2, R55, c[0x0][0x1c0], R2 ;  /* 0x0000700037027a25 */ /* 0x000fc800078e0002 */
[----:B------:R-:W-:-:S04]  /*1510*/  IMAD.IADD R4, R127, 0x1, R4 ;  /* 0x000000017f047824 */ /* 0x000fc800078e0204 */
[----:B------:R-:W-:-:S04]  /*1520*/  @P2 IMAD.HI.U32 R7, R4, c[0x0][0x2c8], RZ ;  /* 0x0000b20004072a27 */ /* 0x000fc800078e00ff */
[----:B------:R-:W-:Y:S01]  /*1530*/  IMAD.MOV.U32 R0, RZ, RZ, R4 ;  /* 0x000000ffff007224 */ /* 0x000fe200078e0004 */
[----:B------:R-:W-:Y:S01]  /*1540*/  @P2 SHF.R.U32.HI R0, RZ, c[0x0][0x2cc], R7 ;  /* 0x0000b300ff002a19 */ /* 0x000fe20000011607 */
[----:B------:R-:W-:-:S03]  /*1550*/  IMAD R7, R55, c[0x0][0x1c4], R6 ;  /* 0x0000710037077a24 */ /* 0x000fc600078e0206 */
[--C-:B------:R-:W-:Y:S01]  /*1560*/  SHF.R.S32.HI R6, RZ, 0x1f, R0.reuse ;  /* 0x0000001fff067819 */ /* 0x100fe20000011400 */
[----:B------:R-:W-:-:S04]  /*1570*/  IMAD.MOV R5, RZ, RZ, -R0 ;  /* 0x000000ffff057224 */ /* 0x000fc800078e0a00 */
[----:B------:R-:W-:Y:S02]  /*1580*/  IMAD R4, R5, c[0x0][0x2c4], R4 ;  /* 0x0000b10005047a24 */ /* 0x000fe400078e0204 */
[----:B------:R-:W-:Y:S02]  /*1590*/  IMAD R5, R6, c[0x0][0x1b0], RZ ;  /* 0x00006c0006057a24 */ /* 0x000fe400078e02ff */
[----:B------:R-:W-:Y:S02]  /*15a0*/  IMAD.IADD R3, R3, 0x1, R7 ;  /* 0x0000000103037824 */ /* 0x000fe400078e0207 */
[C---:B------:R-:W-:Y:S01]  /*15b0*/  IMAD R6, R0.reuse, c[0x0][0x1b4], R5 ;  /* 0x00006d0000067a24 */ /* 0x040fe200078e0205 */
[----:B------:R-:W-:Y:S01]  /*15c0*/  SHF.R.S32.HI R5, RZ, 0x1f, R4 ;  /* 0x0000001fff057819 */ /* 0x000fe20000011404 */
[----:B------:R-:W-:-:S04]  /*15d0*/  IMAD.WIDE.U32 R2, R0, c[0x0][0x1b0], R2 ;  /* 0x00006c0000027a25 */ /* 0x000fc800078e0002 */
[----:B------:R-:W-:Y:S02]  /*15e0*/  IMAD R0, R5, c[0x0][0x1a8], RZ ;  /* 0x00006a0005007a24 */ /* 0x000fe400078e02ff */
[----:B------:R-:W-:Y:S02]  /*15f0*/  IMAD.IADD R3, R3, 0x1, R6 ;  /* 0x0000000103037824 */ /* 0x000fe400078e0206 */
[C---:B------:R-:W-:Y:S02]  /*1600*/  IMAD R0, R4.reuse, c[0x0][0x1ac], R0 ;  /* 0x00006b0004007a24 */ /* 0x040fe400078e0200 */
[----:B------:R-:W-:-:S04]  /*1610*/  IMAD.WIDE.U32 R4, R4, c[0x0][0x1a8], R2 ;  /* 0x00006a0004047a25 */ /* 0x000fc800078e0002 */
[----:B------:R-:W-:Y:S01]  /*1620*/  IMAD.IADD R0, R5, 0x1, R0 ;  /* 0x0000000105007824 */ /* 0x000fe200078e0200 */
[----:B------:R-:W-:-:S04]  /*1630*/  LEA R2, P0, R4, c[0x0][0x160], 0x1 ;  /* 0x0000580004027a11 */ /* 0x000fc800078008ff */
[----:B------:R-:W-:Y:S01]  /*1640*/  LEA.HI.X R0, R4, c[0x0][0x164], R0, 0x1, P0 ;  /* 0x0000590004007a11 */ /* 0x000fe200000f0c00 */
[----:B------:R-:W1:Y:S01]  /*1650*/  SHFL.IDX PT, R3, R2, RZ, 0x181f ;  /* 0x00181fff02037589 */ /* 0x000e6200000e0000 */
[----:B------:R-:W-:-:S03]  /*1660*/  IMAD R16, R51, c[0x0][0x168], RZ ;  /* 0x00005a0033107a24 */ /* 0x000fc600078e02ff */
[----:B------:R-:W1:Y:S01]  /*1670*/  SHFL.IDX PT, R4, R0, RZ, 0x181f ;  /* 0x00181fff00047589 */ /* 0x000e6200000e0000 */
[----:B------:R-:W-:-:S05]  /*1680*/  IMAD.IADD R14, R53, 0x1, R127 ;  /* 0x00000001350e7824 */ /* 0x000fca00078e027f */
[----:B------:R-:W-:Y:S01]  /*1690*/  ISETP.GE.AND P5, PT, R14, R16, PT ;  /* 0x000000100e00720c */ /* 0x000fe20003fa6270 */
[----:B------:R-:W2:Y:S01]  /*16a0*/  SHFL.IDX PT, R12, R2, 0x1, 0x181f ;  /* 0x00381f00020c7f89 */ /* 0x000ea200000e0000 */
[----:B------:R-:W-:-:S03]  /*16b0*/  ISETP.GE.AND P6, PT, R100, c[0x0][0x198], PT ;  /* 0x0000660064007a0c */ /* 0x000fc60003fc6270 */
[----:B------:R-:W2:Y:S01]  /*16c0*/  SHFL.IDX PT, R13, R0, 0x1, 0x181f ;  /* 0x00381f00000d7f89 */ /* 0x000ea200000e0000 */
[----:B------:R-:W-:-:S04]  /*16d0*/  IADD3 R5, R14, 0x20, RZ ;  /* 0x000000200e057810 */ /* 0x000fc80007ffe0ff */
[----:B------:R-:W-:Y:S01]  /*16e0*/  ISETP.GE.AND P0, PT, R5, R16, PT ;  /* 0x000000100500720c */ /* 0x000fe20003f06270 */
[----:B------:R-:W-:Y:S02]  /*16f0*/  BAR.SYNC.DEFER_BLOCKING 0x0 ;  /* 0x0000000000007b1d */ /* 0x000fe40000010000 */
[----:B-1----:R-:W-:-:S04]  /*1700*/  @!P5 LEA R10, P1, R100, R3, 0x1 ;  /* 0x00000003640ad211 */ /* 0x002fc800078208ff */
[----:B------:R-:W-:Y:S01]  /*1710*/  @!P5 LEA.HI.X R11, R100, R4, R101, 0x1, P1 ;  /* 0x00000004640bd211 */ /* 0x000fe200008f0c65 */
[----:B------:R-:W-:Y:S01]  /*1720*/  SHFL.IDX PT, R15, R2, 0x3, 0x181f ;  /* 0x00781f00020f7f89 */ /* 0x000fe200000e0000 */
[----:B------:R-:W-:-:S04]  /*1730*/  IMAD.MOV.U32 R124, RZ, RZ, -0x60 ;  /* 0xffffffa0ff7c7424 */ /* 0x000fc800078e00ff */
[----:B------:R-:W-:Y:S02]  /*1740*/  IMAD R124, R226, R124, 0x60 ;  /* 0x00000060e27c7424 */ /* 0x000fe400078e027c */
[----:B------:R-:W-:Y:S01]  /*1750*/  IMAD.MOV.U32 R19, RZ, RZ, R24 ;  /* 0x000000ffff137224 */ /* 0x000fe200078e0018 */
[C---:B--2---:R-:W-:Y:S02]  /*1760*/  ISETP.GE.AND P3, PT, R28.reuse, c[0x0][0x198], PT ;  /* 0x000066001c007a0c */ /* 0x044fe40003f66270 */
[CC--:B------:R-:W-:Y:S02]  /*1770*/  @!P5 LEA R8, P4, R28.reuse, R3.reuse, 0x1 ;  /* 0x000000031c08d211 */ /* 0x0c0fe400078808ff */
[C---:B---3--:R-:W-:Y:S01]  /*1780*/  ISETP.GE.AND P1, PT, R23.reuse, c[0x0][0x198], PT ;  /* 0x0000660017007a0c */ /* 0x048fe20003f26270 */
[----:B------:R-:W-:Y:S01]  /*1790*/  @!PT LDS RZ, [RZ] ;  /* 0x00000000fffff984 */ /* 0x000fe20000000800 */
[----:B------:R-:W-:Y:S01]  /*17a0*/  @!PT LDS RZ, [RZ] ;  /* 0x00000000fffff984 */ /* 0x000fe20000000800 */
[----:B----4-:R1:W-:Y:S01]  /*17b0*/  @!P5 LDGSTS.E.BYPASS.LTC128B.128 [R22+0x100], [R10.64], !P6 ;  /* 0x001000000a16dfae */ /* 0x0103e2000f101d46 */
[----:B-----5:R-:W-:Y:S02]  /*17c0*/  @!P5 LEA.HI.X R9, R28, R4, R26, 0x1, P4 ;  /* 0x000000041c09d211 */ /* 0x020fe400020f0c1a */
[----:B------:R-:W-:-:S02]  /*17d0*/  @!P5 LEA R6, P4, R23, R3, 0x1 ;  /* 0x000000031706d211 */ /* 0x000fc400078808ff */
[----:B------:R-:W-:-:S03]  /*17e0*/  IADD3 R3, R14, 0x40, RZ ;  /* 0x000000400e037810 */ /* 0x000fc60007ffe0ff */
[----:B------:R2:W-:Y:S01]  /*17f0*/  @!P5 LDGSTS.E.BYPASS.LTC128B.128 [R22+0x4100], [R8.64], !P3 ;  /* 0x041000000816dfae */ /* 0x0005e2000d901d46 */
[----:B------:R-:W-:-:S05]  /*1800*/  @!P5 LEA.HI.X R7, R23, R4, R25, 0x1, P4 ;  /* 0x000000041707d211 */ /* 0x000fca00020f0c19 */
[----:B------:R3:W-:Y:S01]  /*1810*/  @!P5 LDGSTS.E.BYPASS.LTC128B.128 [R22+0x8100], [R6.64], !P1 ;  /* 0x081000000616dfae */ /* 0x0007e2000c901d46 */
[----:B------:R-:W-:-:S03]  /*1820*/  ISETP.GE.AND P5, PT, R3, R16, PT ;  /* 0x000000100300720c */ /* 0x000fc60003fa6270 */
[----:B-1----:R1:W4:Y:S04]  /*1830*/  SHFL.IDX PT, R11, R2, 0x2, 0x181f ;  /* 0x00581f00020b7f89 */ /* 0x00232800000e0000 */
[----:B------:R-:W5:Y:S01]  /*1840*/  SHFL.IDX PT, R10, R0, 0x2, 0x181f ;  /* 0x00581f00000a7f89 */ /* 0x000f6200000e0000 */
[----:B--2---:R-:W-:-:S04]  /*1850*/  @!P0 LEA R8, P4, R100, R12, 0x1 ;  /* 0x0000000c64088211 */ /* 0x004fc800078808ff */
[-C--:B------:R-:W-:Y:S02]  /*1860*/  @!P0 LEA.HI.X R9, R100, R13.reuse, R101, 0x1, P4 ;  /* 0x0000000d64098211 */ /* 0x080fe400020f0c65 */
[CC--:B------:R-:W-:Y:S01]  /*1870*/  @!P0 LEA R4, P4, R28.reuse, R12.reuse, 0x1 ;  /* 0x0000000c1c048211 */ /* 0x0c0fe200078808ff */
[----:B------:R-:W2:Y:S03]  /*1880*/  SHFL.IDX PT, R0, R0, 0x3, 0x181f ;  /* 0x00781f0000007f89 */ /* 0x000ea600000e0000 */
[----:B------:R-:W-:Y:S01]  /*1890*/  @!P0 LEA.HI.X R5, R28, R13, R26, 0x1, P4 ;  /* 0x0000000d1c058211 */ /* 0x000fe200020f0c1a */
[----:B------:R4:W-:Y:S01]  /*18a0*/  @!P0 LDGSTS.E.BYPASS.LTC128B.128 [R22+0x1100], [R8.64], !P6 ;  /* 0x0110000008168fae */ /* 0x0009e2000f101d46 */
[----:B-1----:R-:W-:-:S03]  /*18b0*/  @!P0 LEA R2, P4, R23, R12, 0x1 ;  /* 0x0000000c17028211 */ /* 0x002fc600078808ff */
[----:B------:R1:W-:Y:S01]  /*18c0*/  @!P0 LDGSTS.E.BYPASS.LTC128B.128 [R22+0x5100], [R4.64], !P3 ;  /* 0x0510000004168fae */ /* 0x0003e2000d901d46 */
[----:B------:R-:W-:Y:S02]  /*18d0*/  IADD3 R14, R14, 0x60, RZ ;  /* 0x000000600e0e7810 */ /* 0x000fe40007ffe0ff */
[----:B------:R-:W-:-:S05]  /*18e0*/  @!P0 LEA.HI.X R3, R23, R13, R25, 0x1, P4 ;  /* 0x0000000d17038211 */ /* 0x000fca00020f0c19 */
[----:B------:R1:W-:Y:S01]  /*18f0*/  @!P0 LDGSTS.E.BYPASS.LTC128B.128 [R22+0x9100], [R2.64], !P1 ;  /* 0x0910000002168fae */ /* 0x0003e2000c901d46 */
[----:B------:R-:W-:Y:S02]  /*1900*/  ISETP.GE.AND P0, PT, R14, R16, PT ;  /* 0x000000100e00720c */ /* 0x000fe40003f06270 */
[----:B----4-:R-:W-:-:S04]  /*1910*/  @!P5 LEA R8, P4, R100, R11, 0x1 ;  /* 0x0000000b6408d211 */ /* 0x010fc800078808ff */
[----:B-----5:R-:W-:Y:S02]  /*1920*/  @!P5 LEA.HI.X R9, R100, R10, R101, 0x1, P4 ;  /* 0x0000000a6409d211 */ /* 0x020fe400020f0c65 */
[----:B---3--:R-:W-:-:S03]  /*1930*/  @!P5 LEA R6, P4, R28, R11, 0x1 ;  /* 0x0000000b1c06d211 */ /* 0x008fc600078808ff */
[----:B------:R3:W-:Y:S01]  /*1940*/  @!P5 LDGSTS.E.BYPASS.LTC128B.128 [R22+0x2100], [R8.64], !P6 ;  /* 0x021000000816dfae */ /* 0x0007e2000f101d46 */
[----:B------:R-:W-:Y:S02]  /*1950*/  @!P5 LEA.HI.X R7, R28, R10, R26, 0x1, P4 ;  /* 0x0000000a1c07d211 */ /* 0x000fe400020f0c1a */
[----:B-1----:R-:W-:-:S03]  /*1960*/  @!P5 LEA R4, P4, R23, R11, 0x1 ;  /* 0x0000000b1704d211 */ /* 0x002fc600078808ff */
[----:B------:R1:W-:Y:S01]  /*1970*/  @!P5 LDGSTS.E.BYPASS.LTC128B.128 [R22+0x6100], [R6.64], !P3 ;  /* 0x061000000616dfae */ /* 0x0003e2000d901d46 */
[----:B------:R-:W-:Y:S02]  /*1980*/  @!P5 LEA.HI.X R5, R23, R10, R25, 0x1, P4 ;  /* 0x0000000a1705d211 */ /* 0x000fe400020f0c19 */
[----:B------:R-:W-:Y:S02]  /*1990*/  IADD3 R10, R226, -0x1, RZ ;  /* 0xffffffffe20a7810 */ /* 0x000fe40007ffe0ff */
[C---:B------:R-:W-:Y:S01]  /*19a0*/  @!P0 LEA R2, P4, R100.reuse, R15, 0x1 ;  /* 0x0000000f64028211 */ /* 0x040fe200078808ff */
[----:B------:R4:W-:Y:S01]  /*19b0*/  @!P5 LDGSTS.E.BYPASS.LTC128B.128 [R22+0xa100], [R4.64], !P1 ;  /* 0x0a1000000416dfae */ /* 0x0009e2000c901d46 */
[----:B------:R-:W-:Y:S02]  /*19c0*/  SHF.R.S32.HI R11, RZ, 0x1f, R10 ;  /* 0x0000001fff0b7819 */ /* 0x000fe4000001140a */
[----:B--2---:R-:W-:-:S05]  /*19d0*/  @!P0 LEA.HI.X R3, R100, R0, R101, 0x1, P4 ;  /* 0x0000000064038211 */ /* 0x004fca00020f0c65 */
[----:B------:R2:W-:Y:S01]  /*19e0*/  @!P0 LDGSTS.E.BYPASS.LTC128B.128 [R22+0x3100], [R2.64], !P6 ;  /* 0x0310000002168fae */ /* 0x0005e2000f101d46 */
[----:B---3--:R-:W-:Y:S01]  /*19f0*/  IMAD R8, R11, c[0x0][0x1e0], RZ ;  /* 0x000078000b087a24 */ /* 0x008fe200078e02ff */
[----:B------:R-:W-:-:S03]  /*1a00*/  IADD3 R9, R124, c[0x0][0x1d0], -R53 ;  /* 0x000074007c097a10 */ /* 0x000fc60007ffe835 */
[C---:B------:R-:W-:Y:S01]  /*1a10*/  IMAD R8, R10.reuse, c[0x0][0x1e4], R8 ;  /* 0x000079000a087a24 */ /* 0x040fe200078e0208 */
[----:B------:R-:W-:Y:S01]  /*1a20*/  ISETP.GE.AND P6, PT, R9, 0x21, PT ;  /* 0x000000210900780c */ /* 0x000fe20003fc6270 */
[----:B-1----:R-:W-:Y:S01]  /*1a30*/  IMAD.WIDE.U32 R6, R10, c[0x0][0x1e0], RZ ;  /* 0x000078000a067a25 */ /* 0x002fe200078e00ff */
[----:B----4-:R-:W-:-:S04]  /*1a40*/  @!P0 LEA R4, P4, R28, R15, 0x1 ;  /* 0x0000000f1c048211 */ /* 0x010fc800078808ff */
[----:B------:R-:W-:Y:S02]  /*1a50*/  @!P0 LEA.HI.X R5, R28, R0, R26, 0x1, P4 ;  /* 0x000000001c058211 */ /* 0x000fe400020f0c1a */
[----:B--2---:R-:W-:-:S03]  /*1a60*/  @!P0 LEA R2, P5, R23, R15, 0x1 ;  /* 0x0000000f17028211 */ /* 0x004fc600078a08ff */
[----:B------:R1:W-:Y:S01]  /*1a70*/  @!P0 LDGSTS.E.BYPASS.LTC128B.128 [R22+0x7100], [R4.64], !P3 ;  /* 0x0710000004168fae */ /* 0x0003e2000d901d46 */
[----:B------:R-:W-:Y:S02]  /*1a80*/  ISETP.GE.AND P4, PT, R9, 0x1, PT ;  /* 0x000000010900780c */ /* 0x000fe40003f86270 */
[----:B------:R-:W-:Y:S01]  /*1a90*/  @!P0 LEA.HI.X R3, R23, R0, R25, 0x1, P5 ;  /* 0x0000000017038211 */ /* 0x000fe200028f0c19 */
[----:B------:R-:W-:Y:S02]  /*1aa0*/  IMAD.IADD R0, R7, 0x1, R8 ;  /* 0x0000000107007824 */ /* 0x000fe400078e0208 */
[----:B------:R-:W-:Y:S02]  /*1ab0*/  IMAD.MOV.U32 R16, RZ, RZ, c[0x0][0x1e0] ;  /* 0x00007800ff107624 */ /* 0x000fe400078e00ff */
[----:B------:R2:W-:Y:S01]  /*1ac0*/  @!P0 LDGSTS.E.BYPASS.LTC128B.128 [R22+0xb100], [R2.64], !P1 ;  /* 0x0b10000002168fae */ /* 0x0005e2000c901d46 */
[----:B------:R-:W-:Y:S01]  /*1ad0*/  IMAD R0, R0, 0x60, RZ ;  /* 0x0000006000007824 */ /* 0x000fe200078e02ff */
[----:B------:R-:W-:Y:S01]  /*1ae0*/  ISETP.GE.AND P5, PT, R9, 0x41, PT ;  /* 0x000000410900780c */ /* 0x000fe20003fa6270 */
[----:B------:R-:W-:Y:S01]  /*1af0*/  IMAD.MOV.U32 R8, RZ, RZ, c[0x0][0x1e4] ;  /* 0x00007900ff087624 */ /* 0x000fe200078e00ff */
[----:B------:R-:W0:Y:S02]  /*1b00*/  LDGDEPBAR ;  /* 0x00000000000079af */ /* 0x000e240000000000 */
[----:B------:R-:W-:Y:S01]  /*1b10*/  @P4 ISETP.GE.AND P3, PT, R100, c[0x0][0x1d4], PT ;  /* 0x0000750064004a0c */ /* 0x000fe20003f66270 */
[----:B------:R-:W-:-:S04]  /*1b20*/  IMAD.WIDE.U32 R12, R16, 0x40, RZ ;  /* 0x00000040100c7825 */ /* 0x000fc800078e00ff */
[----:B--2---:R-:W-:-:S04]  /*1b30*/  IMAD.WIDE.U32 R2, R6, 0x60, R18 ;  /* 0x0000006006027825 */ /* 0x004fc800078e0012 */
[----:B------:R-:W-:Y:S01]  /*1b40*/  IMAD.IADD R0, R3, 0x1, R0 ;  /* 0x0000000103007824 */ /* 0x000fe200078e0200 */
[----:B------:R-:W-:Y:S02]  /*1b50*/  @P6 LEA R3, P0, R16, R2, 0x5 ;  /* 0x0000000210036211 */ /* 0x000fe400078028ff */
[----:B------:R-:W-:Y:S02]  /*1b60*/  @P4 LEA R6, P1, R2, c[0x0][0x1c8], 0x1 ;  /* 0x0000720002064a11 */ /* 0x000fe400078208ff */
[----:B-1----:R-:W-:Y:S02]  /*1b70*/  @P6 LEA.HI.X R5, R16, R0, R8, 0x5, P0 ;  /* 0x0000000010056211 */ /* 0x002fe400000f2c08 */
[----:B------:R-:W-:Y:S02]  /*1b80*/  @P4 ISETP.GE.AND P0, PT, R28, c[0x0][0x1d4], PT ;  /* 0x000075001c004a0c */ /* 0x000fe40003f06270 */
[----:B------:R-:W-:Y:S02]  /*1b90*/  @P4 LEA.HI.X R7, R2, c[0x0][0x1cc], R0, 0x1, P1 ;  /* 0x0000730002074a11 */ /* 0x000fe400008f0c00 */
[----:B------:R-:W-:-:S03]  /*1ba0*/  @P6 LEA R4, P1, R3, c[0x0][0x1c8], 0x1 ;  /* 0x0000720003046a11 */ /* 0x000fc600078208ff */
[----:B------:R1:W-:Y:S01]  /*1bb0*/  @P4 LDGSTS.E.BYPASS.LTC128B.128 [R22+0x12100], [R6.64], !P3 ;  /* 0x1210000006164fae */ /* 0x0003e2000d901d46 */
[----:B------:R-:W-:Y:S02]  /*1bc0*/  @P6 LEA.HI.X R5, R3, c[0x0][0x1cc], R5, 0x1, P1 ;  /* 0x0000730003056a11 */ /* 0x000fe400008f0c05 */
[----:B------:R-:W-:Y:S01]  /*1bd0*/  @P5 IADD3 R3, P1, R2, R12, RZ ;  /* 0x0000000c02035210 */ /* 0x000fe20007f3e0ff */
[----:B------:R-:W-:Y:S02]  /*1be0*/  IMAD.SHL.U32 R2, R8, 0x40, RZ ;  /* 0x0000004008027824 */ /* 0x000fe400078e00ff */
[----:B------:R1:W-:Y:S03]  /*1bf0*/  @P4 LDGSTS.E.BYPASS.LTC128B.128 [R22+0x15100], [R6.64+0x80], !P0 ;  /* 0x1510008006164fae */ /* 0x0003e6000c101d46 */
[----:B------:R-:W-:Y:S02]  /*1c00*/  @P5 IADD3.X R0, R0, R13, R2, P1, !PT ;  /* 0x0000000d00005210 */ /* 0x000fe40000ffe402 */
[----:B------:R-:W-:-:S02]  /*1c10*/  @P5 LEA R2, P0, R3, c[0x0][0x1c8], 0x1 ;  /* 0x0000720003025a11 */ /* 0x000fc400078008ff */
[----:B------:R-:W-:Y:S02]  /*1c20*/  @P4 ISETP.GE.AND P3, PT, R23, c[0x0][0x1d4], PT ;  /* 0x0000750017004a0c */ /* 0x000fe40003f66270 */
[----:B------:R-:W-:Y:S02]  /*1c30*/  @P6 ISETP.GE.AND P1, PT, R100, c[0x0][0x1d4], PT ;  /* 0x0000750064006a0c */ /* 0x000fe40003f26270 */
[----:B------:R-:W-:Y:S02]  /*1c40*/  @P5 LEA.HI.X R3, R3, c[0x0][0x1cc], R0, 0x1, P0 ;  /* 0x0000730003035a11 */ /* 0x000fe400000f0c00 */
[----:B------:R-:W-:-:S07]  /*1c50*/  @P6 ISETP.GE.AND P0, PT, R28, c[0x0][0x1d4], PT ;  /* 0x000075001c006a0c */ /* 0x000fce0003f06270 */
[----:B------:R1:W-:Y:S01]  /*1c60*/  @P4 LDGSTS.E.BYPASS.LTC128B.128 [R22+0x18100], [R6.64+0x100], !P3 ;  /* 0x1810010006164fae */ /* 0x0003e2000d901d46 */
[----:B------:R-:W-:Y:S02]  /*1c70*/  @P6 ISETP.GE.AND P4, PT, R23, c[0x0][0x1d4], PT ;  /* 0x0000750017006a0c */ /* 0x000fe40003f86270 */
[----:B------:R-:W-:Y:S01]  /*1c80*/  @P5 ISETP.GE.AND P3, PT, R100, c[0x0][0x1d4], PT ;  /* 0x0000750064005a0c */ /* 0x000fe20003f66270 */
[----:B------:R2:W-:Y:S01]  /*1c90*/  @P6 LDGSTS.E.BYPASS.LTC128B.128 [R22+0x13100], [R4.64], !P1 ;  /* 0x1310000004166fae */ /* 0x0005e2000c901d46 */
[----:B------:R-:W-:-:S03]  /*1ca0*/  @P5 ISETP.GE.AND P1, PT, R28, c[0x0][0x1d4], PT ;  /* 0x000075001c005a0c */ /* 0x000fc60003f26270 */
[----:B------:R2:W-:Y:S01]  /*1cb0*/  @P6 LDGSTS.E.BYPASS.LTC128B.128 [R22+0x16100], [R4.64+0x80], !P0 ;  /* 0x1610008004166fae */ /* 0x0005e2000c101d46 */
[----:B------:R-:W-:-:S05]  /*1cc0*/  @P5 ISETP.GE.AND P0, PT, R23, c[0x0][0x1d4], PT ;  /* 0x0000750017005a0c */ /* 0x000fca0003f06270 */
[----:B------:R2:W-:Y:S04]  /*1cd0*/  @P6 LDGSTS.E.BYPASS.LTC128B.128 [R22+0x19100], [R4.64+0x100], !P4 ;  /* 0x1910010004166fae */ /* 0x0005e8000e101d46 */
[----:B------:R3:W-:Y:S04]  /*1ce0*/  @P5 LDGSTS.E.BYPASS.LTC128B.128 [R22+0x14100], [R2.64], !P3 ;  /* 0x1410000002165fae */ /* 0x0007e8000d901d46 */
[----:B------:R3:W-:Y:S04]  /*1cf0*/  @P5 LDGSTS.E.BYPASS.LTC128B.128 [R22+0x17100], [R2.64+0x80], !P1 ;  /* 0x1710008002165fae */ /* 0x0007e8000c901d46 */
[----:B------:R3:W-:Y:S04]  /*1d00*/  @P5 LDGSTS.E.BYPASS.LTC128B.128 [R22+0x1a100], [R2.64+0x100], !P0 ;  /* 0x1a10010002165fae */ /* 0x0007e8000c101d46 */
[----:B------:R-:W0:Y:S01]  /*1d10*/  LDGDEPBAR ;  /* 0x00000000000079af */ /* 0x000e220000000000 */
[----:B------:R-:W-:-:S02]  /*1d20*/  IMAD R0, R11, c[0x0][0x208], RZ ;  /* 0x000082000b007a24 */ /* 0x000fc400078e02ff */
[----:B-1----:R-:W-:-:S04]  /*1d30*/  IMAD.WIDE.U32 R6, R10, c[0x0][0x208], RZ ;  /* 0x000082000a067a25 */ /* 0x002fc800078e00ff */
[----:B------:R-:W-:Y:S02]  /*1d40*/  IMAD R0, R10, c[0x0][0x20c], R0 ;  /* 0x000083000a007a24 */ /* 0x000fe400078e0200 */
[----:B------:R-:W-:Y:S01]  /*1d50*/  IMAD.MOV.U32 R14, RZ, RZ, R20 ;  /* 0x000000ffff0e7224 */ /* 0x000fe200078e0014 */
[----:B------:R-:W-:-:S04]  /*1d60*/  DEPBAR.LE SB0, 0x1 ;  /* 0x000080400000791a */ /* 0x000fc80000000000 */
[----:B------:R-:W-:Y:S01]  /*1d70*/  BAR.SYNC.DEFER_BLOCKING 0x0 ;  /* 0x0000000000007b1d */ /* 0x000fe20000010000 */
[----:B------:R-:W-:Y:S02]  /*1d80*/  IMAD.IADD R0, R7, 0x1, R0 ;  /* 0x0000000107007824 */ /* 0x000fe400078e0200 */
[----:B------:R-:W-:Y:S02]  /*1d90*/  IMAD.MOV.U32 R15, RZ, RZ, R17 ;  /* 0x000000ffff0f7224 */ /* 0x000fe400078e0011 */
[----:B------:R-:W-:Y:S02]  /*1da0*/  IMAD R0, R0, 0x60, RZ ;  /* 0x0000006000007824 */ /* 0x000fe400078e02ff */
[----:B--2---:R-:W-:-:S04]  /*1db0*/  IMAD.WIDE.U32 R4, R6, 0x60, R14 ;  /* 0x0000006006047825 */ /* 0x004fc800078e000e */
[----:B------:R-:W-:Y:S01]  /*1dc0*/  IMAD.MOV.U32 R20, RZ, RZ, c[0x0][0x208] ;  /* 0x00008200ff147624 */ /* 0x000fe200078e00ff */
[----:B---3--:R-:W-:Y:S01]  /*1dd0*/  LEA R2, P0, R4, c[0x0][0x1f8], 0x1 ;  /* 0x00007e0004027a11 */ /* 0x008fe200078008ff */
[----:B------:R-:W-:Y:S02]  /*1de0*/  IMAD.IADD R0, R5, 0x1, R0 ;  /* 0x0000000105007824 */ /* 0x000fe400078e0200 */
[----:B------:R-:W-:Y:S02]  /*1df0*/  IMAD.MOV.U32 R10, RZ, RZ, 0x6 ;  /* 0x00000006ff0a7424 */ /* 0x000fe400078e00ff */
[----:B------:R-:W-:Y:S01]  /*1e00*/  IMAD.SHL.U32 R21, R20, 0x40, RZ ;  /* 0x0000004014157824 */ /* 0x000fe200078e00ff */
[----:B------:R-:W-:Y:S02]  /*1e10*/  LEA.HI.X R3, R4, c[0x0][0x1fc], R0, 0x1, P0 ;  /* 0x00007f0004037a11 */ /* 0x000fe400000f0c00 */
[----:B------:R-:W-:Y:S01]  /*1e20*/  SHF.L.U64.HI R20, R20, R10, c[0x0][0x20c] ;  /* 0x0000830014147619 */ /* 0x000fe2000001020a */
[----:B------:R1:W2:Y:S01]  /*1e30*/  LDSM.16.M88.4 R156, [R188] ;  /* 0x00000000bc9c783b */ /* 0x0002a20000000200 */
[----:B------:R-:W-:-:S03]  /*1e40*/  IADD3 R12, P3, P1, R21, 0x80, R2 ;  /* 0x00000080150c7810 */ /* 0x000fc6000797e002 */
[----:B------:R1:W3:Y:S04]  /*1e50*/  LDSM.16.M88.4 R172, [R188+0x4000] ;  /* 0x00400000bcac783b */ /* 0x0002e80000000200 */
[----:B------:R-:W4:Y:S04]  /*1e60*/  LDSM.16.M88.4 R188, [R188+0x8000] ;  /* 0x00800000bcbc783b */ /* 0x000f280000000200 */
[----:B------:R1:W1:Y:S04]  /*1e70*/  LDSM.16.M88.4 R152, [R212] ;  /* 0x00000000d498783b */ /* 0x0002680000000200 */
[----:B------:R1:W1:Y:S04]  /*1e80*/  LDSM.16.M88.4 R160, [R213] ;  /* 0x00000000d5a0783b */ /* 0x0002680000000200 */
[----:B------:R1:W1:Y:S04]  /*1e90*/  LDSM.16.M88.4 R164, [R214] ;  /* 0x00000000d6a4783b */ /* 0x0002680000000200 */
[----:B------:R1:W1:Y:S04]  /*1ea0*/  LDSM.16.M88.4 R168, [R212+0x4000] ;  /* 0x00400000d4a8783b */ /* 0x0002680000000200 */
[----:B------:R1:W1:Y:S04]  /*1eb0*/  LDSM.16.M88.4 R176, [R213+0x4000] ;  /* 0x00400000d5b0783b */ /* 0x0002680000000200 */
[----:B------:R1:W1:Y:S04]  /*1ec0*/  LDSM.16.M88.4 R180, [R214+0x4000] ;  /* 0x00400000d6b4783b */ /* 0x0002680000000200 */
[----:B------:R1:W1:Y:S04]  /*1ed0*/  LDSM.16.M88.4 R184, [R212+0x8000] ;  /* 0x00800000d4b8783b */ /* 0x0002680000000200 */
[----:B------:R1:W1:Y:S04]  /*1ee0*/  LDSM.16.M88.4 R192, [R213+0x8000] ;  /* 0x00800000d5c0783b */ /* 0x0002680000000200 */
[----:B------:R1:W1:Y:S01]  /*1ef0*/  LDSM.16.M88.4 R196, [R214+0x8000] ;  /* 0x00800000d6c4783b */ /* 0x0002620000000200 */
[----:B------:R-:W-:-:S03]  /*1f00*/  IADD3.X R13, R20, RZ, R3, P3, P1 ;  /* 0x000000ff140d7210 */ /* 0x000fc60001fe2403 */
[----:B------:R-:W-:Y:S01]  /*1f10*/  BAR.SYNC.DEFER_BLOCKING 0x0 ;  /* 0x0000000000007b1d */ /* 0x000fe20000010000 */
[C---:B------:R-:W-:Y:S02]  /*1f20*/  IADD3 R10, P3, P1, R21.reuse, 0x100, R2 ;  /* 0x00000100150a7810 */ /* 0x040fe4000797e002 */
[----:B------:R-:W-:Y:S02]  /*1f30*/  ISETP.GE.AND P6, PT, R100, c[0x0][0x1d4], PT ;  /* 0x0000750064007a0c */ /* 0x000fe40003fc6270 */
[----:B------:R-:W-:Y:S02]  /*1f40*/  ISETP.GE.AND P5, PT, R28, c[0x0][0x1d4], PT ;  /* 0x000075001c007a0c */ /* 0x000fe40003fa6270 */
[----:B------:R-:W-:Y:S02]  /*1f50*/  IADD3 R4, P0, R21, R2, RZ ;  /* 0x0000000215047210 */ /* 0x000fe40007f1e0ff */
[----:B------:R-:W-:Y:S02]  /*1f60*/  IADD3.X R11, R20, RZ, R3, P3, P1 ;  /* 0x000000ff140b7210 */ /* 0x000fe40001fe2403 */
[----:B------:R-:W-:-:S02]  /*1f70*/  ISETP.LT.OR P3, PT, R9, 0x1, P6 ;  /* 0x000000010900780c */ /* 0x000fc40003761670 */
[----:B------:R-:W-:Y:S01]  /*1f80*/  ISETP.LT.OR P1, PT, R9, 0x1, P5 ;  /* 0x000000010900780c */ /* 0x000fe20002f21670 */
[----:B------:R-:W-:Y:S01]  /*1f90*/  IMAD.X R5, R20, 0x1, R3, P0 ;  /* 0x0000000114057824 */ /* 0x000fe200000e0603 */
[----:B------:R-:W-:Y:S02]  /*1fa0*/  IADD3 R6, P0, R4, R21, RZ ;  /* 0x0000001504067210 */ /* 0x000fe40007f1e0ff */
[----:B------:R-:W-:-:S03]  /*1fb0*/  ISETP.GE.AND P4, PT, R23, c[0x0][0x1d4], PT ;  /* 0x0000750017007a0c */ /* 0x000fc60003f86270 */
[----:B------:R-:W-:Y:S01]  /*1fc0*/  IMAD.X R7, R5, 0x1, R20, P0 ;  /* 0x0000000105077824 */ /* 0x000fe200000e0614 */
[----:B------:R-:W-:-:S03]  /*1fd0*/  ISETP.LT.OR P0, PT, R9, 0x1, P4 ;  /* 0x000000010900780c */ /* 0x000fc60002701670 */
[----:B------:R-:W-:Y:S01]  /*1fe0*/  @!PT LDS RZ, [RZ] ;  /* 0x00000000fffff984 */ /* 0x000fe20000000800 */
[----:B------:R-:W-:Y:S01]  /*1ff0*/  @!PT LDS RZ, [RZ] ;  /* 0x00000000fffff984 */ /* 0x000fe20000000800 */
[----:B------:R-:W-:Y:S01]  /*2000*/  @!PT LDS RZ, [RZ] ;  /* 0x00000000fffff984 */ /* 0x000fe20000000800 */
[----:B------:R1:W-:Y:S01]  /*2010*/  LDGSTS.E.BYPASS.LTC128B.128 [R22+0x100], [R2.64], !P3 ;  /* 0x0010000002167fae */ /* 0x0003e2000d901d46 */
[----:B------:R-:W-:-:S03]  /*2020*/  ISETP.LT.OR P3, PT, R9, 0x21, P6 ;  /* 0x000000210900780c */ /* 0x000fc60003761670 */
[----:B------:R1:W-:Y:S01]  /*2030*/  LDGSTS.E.BYPASS.LTC128B.128 [R22+0x3100], [R2.64+0x80], !P1 ;  /* 0x0310008002167fae */ /* 0x0003e2000c901d46 */
[C---:B------:R-:W-:Y:S02]  /*2040*/  ISETP.LT.OR P1, PT, R9.reuse, 0x21, P5 ;  /* 0x000000210900780c */ /* 0x040fe40002f21670 */
[C---:B------:R-:W-:Y:S01]  /*2050*/  ISETP.LT.OR P6, PT, R9.reuse, 0x41, P6 ;  /* 0x000000410900780c */ /* 0x040fe200037c1670 */
[----:B------:R1:W-:Y:S01]  /*2060*/  STL.64 [R1+0x68], R18 ;  /* 0x0000681201007387 */ /* 0x0003e20000100a00 */
[----:B------:R-:W-:-:S03]  /*2070*/  ISETP.LT.OR P5, PT, R9, 0x41, P5 ;  /* 0x000000410900780c */ /* 0x000fc60002fa1670 */
[----:B------:R1:W-:Y:S01]  /*2080*/  LDGSTS.E.BYPASS.LTC128B.128 [R22+0x6100], [R2.64+0x100], !P0 ;  /* 0x0610010002167fae */ /* 0x0003e2000c101d46 */
[C---:B------:R-:W-:Y:S02]  /*2090*/  ISETP.LT.OR P0, PT, R9.reuse, 0x21, P4 ;  /* 0x000000210900780c */ /* 0x040fe40002701670 */
[----:B------:R-:W-:Y:S01]  /*20a0*/  ISETP.LT.OR P4, PT, R9, 0x41, P4 ;  /* 0x000000410900780c */ /* 0x000fe20002781670 */
[----:B------:R1:W-:Y:S04]  /*20b0*/  LDGSTS.E.BYPASS.LTC128B.128 [R22+0x1100], [R4.64], !P3 ;  /* 0x0110000004167fae */ /* 0x0003e8000d901d46 */
[----:B------:R1:W-:Y:S01]  /*20c0*/  LDGSTS.E.BYPASS.LTC128B.128 [R22+0x4100], [R12.64], !P1 ;  /* 0x041000000c167fae */ /* 0x0003e2000c901d46 */
[----:B------:R-:W-:Y:S01]  /*20d0*/  ISETP.GE.AND P1, PT, R226, 0x2, PT ;  /* 0x00000002e200780c */ /* 0x000fe20003f26270 */
[----:B------:R-:W-:Y:S04]  /*20e0*/  BSSY B0, `(.L_x_1131) ;  /* 0x0000028000007945 */ /* 0x000fe80003800000 */
[----:B------:R1:W-:Y:S04]  /*20f0*/  LDGSTS.E.BYPASS.LTC128B.128 [R22+0x7100], [R10.64], !P0 ;  /* 0x071000000a167fae */ /* 0x0003e8000c101d46 */
[----:B------:R1:W-:Y:S04]  /*2100*/  LDGSTS.E.BYPASS.LTC128B.128 [R22+0x2100], [R6.64], !P6 ;  /* 0x0210000006167fae */ /* 0x0003e8000f101d46 */
[----:B------:R1:W-:Y:S04]  /*2110*/  LDGSTS.E.BYPASS.LTC128B.128 [R22+0x5100], [R6.64+0x80], !P5 ;  /* 0x0510008006167fae */ /* 0x0003e8000e901d46 */
[----:B------:R1:W-:Y:S04]  /*2120*/  LDGSTS.E.BYPASS.LTC128B.128 [R22+0x8100], [R6.64+0x100], !P4 ;  /* 0x0810010006167fae */ /* 0x0003e8000e101d46 */
[----:B------:R-:W0:Y:S01]  /*2130*/  LDGDEPBAR ;  /* 0x00000000000079af */ /* 0x000e220000000000 */
[----:B------:R-:W-:Y:S05]  /*2140*/  @!P1 BRA `(.L_x_1132) ;  /* 0x0000021000009947 */ /* 0x000fea0003800000 */
[----:B--234-:R-:W-:Y:S01]  /*2150*/  IADD3 R0, R226, -0x2, RZ ;  /* 0xfffffffee2007810 */ /* 0x01cfe20007ffe0ff */
[C---:B-1----:R-:W-:Y:S01]  /*2160*/  IMAD.SHL.U32 R6, R16.reuse, 0x40, RZ ;  /* 0x0000004010067824 */ /* 0x042fe200078e00ff */
[----:B------:R-:W-:-:S02]  /*2170*/  SHF.L.U64.HI R7, R16, 0x6, R8 ;  /* 0x0000000610077819 */ /* 0x000fc40000010208 */
[----:B------:R-:W-:Y:S01]  /*2180*/  SHF.R.S32.HI R2, RZ, 0x1f, R0 ;  /* 0x0000001fff027819 */ /* 0x000fe20000011400 */
[----:B------:R-:W-:Y:S01]  /*2190*/  IMAD.WIDE.U32 R4, R0, c[0x0][0x1e0], RZ ;  /* 0x0000780000047a25 */ /* 0x000fe200078e00ff */
[----:B------:R-:W-:-:S03]  /*21a0*/  ISETP.GE.AND P4, PT, R100, c[0x0][0x1d4], PT ;  /* 0x0000750064007a0c */ /* 0x000fc60003f86270 */
        /* <DEDUP_REMOVED lines=9> */
[----:B------:R-:W-:Y:S02]  /*2240*/  ISETP.GE.AND P3, PT, R28, c[0x0][0x1d4], PT ;  /* 0x000075001c007a0c */ /* 0x000fe40003f66270 */
[--C-:B------:R-:W-:Y:S01]  /*2250*/  IADD3.X R11, R7, RZ, R3.reuse, P5, P0 ;  /* 0x000000ff070b7210 */ /* 0x100fe20002fe0403 */
[----:B------:R1:W-:Y:S01]  /*2260*/  LDGSTS.E.BYPASS.LTC128B.128 [R22+0x1b100], [R2.64], !P4 ;  /* 0x1b10000002167fae */ /* 0x0003e2000e101d46 */
[----:B------:R-:W-:Y:S02]  /*2270*/  IADD3 R8, P6, P5, R6, 0x100, R2 ;  /* 0x0000010006087810 */ /* 0x000fe40007dde002 */
[----:B------:R-:W-:Y:S02]  /*2280*/  ISETP.GE.AND P0, PT, R23, c[0x0][0x1d4], PT ;  /* 0x0000750017007a0c */ /* 0x000fe40003f06270 */
[----:B------:R-:W-:-:S02]  /*2290*/  IADD3.X R9, R7, RZ, R3, P6, P5 ;  /* 0x000000ff07097210 */ /* 0x000fc400037ea403 */
[----:B------:R-:W-:-:S03]  /*22a0*/  IADD3 R4, P6, R6, R2, RZ ;  /* 0x0000000206047210 */ /* 0x000fc60007fde0ff */
[----:B------:R1:W-:Y:S01]  /*22b0*/  LDGSTS.E.BYPASS.LTC128B.128 [R22+0x1e100], [R2.64+0x80], !P3 ;  /* 0x1e10008002167fae */ /* 0x0003e2000d901d46 */
[----:B------:R-:W-:Y:S01]  /*22c0*/  IADD3 R6, P5, R4, R6, RZ ;  /* 0x0000000604067210 */ /* 0x000fe20007fbe0ff */
[----:B------:R-:W-:-:S04]  /*22d0*/  IMAD.X R5, R7, 0x1, R3, P6 ;  /* 0x0000000107057824 */ /* 0x000fc800030e0603 */
        /* <DEDUP_REMOVED lines=8> */
.L_x_1132:
[----:B--234-:R-:W-:Y:S05]  /*2360*/  BSYNC B0 ;  /* 0x0000000000007941 */ /* 0x01cfea0003800000 */
.L_x_1131:
[----:B------:R-:W0:Y:S01]  /*2370*/  LDGDEPBAR ;  /* 0x00000000000079af */ /* 0x000e220000000000 */
[----:B------:R-:W-:Y:S01]  /*2380*/  IMAD.MOV.U32 R208, RZ, RZ, 0x20 ;  /* 0x00000020ffd07424 */ /* 0x000fe200078e00ff */
[----:B------:R-:W-:Y:S01]  /*2390*/  LOP3.LUT P0, RZ, R69, 0x2, RZ, 0xc0, !PT ;  /* 0x0000000245ff7812 */ /* 0x000fe2000780c0ff */
[----:B------:R-:W-:Y:S03]  /*23a0*/  BSSY B0, `(.L_x_1133) ;  /* 0x0000034000007945 */ /* 0x000fe60003800000 */
[----:B------:R-:W-:-:S05]  /*23b0*/  SEL R208, R208, 0xffffffe0, !P0 ;  /* 0xffffffe0d0d07807 */ /* 0x000fca0004000000 */
[----:B-1----:R-:W-:Y:S01]  /*23c0*/  IMAD.IADD R3, R209, 0x1, R208 ;  /* 0x00000001d1037824 */ /* 0x002fe200078e02d0 */
[----:B------:R-:W-:-:S04]  /*23d0*/  DEPBAR.LE SB0, 0x2 ;  /* 0x000080800000791a */ /* 0x000fc80000000000 */
[----:B------:R-:W-:Y:S06]  /*23e0*/  BAR.SYNC.DEFER_BLOCKING 0x0 ;  /* 0x0000000000007b1d */ /* 0x000fec0000010000 */
[----:B------:R1:W2:Y:S04]  /*23f0*/  LDSM.16.M88.4 R24, [R209] ;  /* 0x00000000d118783b */ /* 0x0002a80000000200 */
[----:B------:R1:W3:Y:S04]  /*2400*/  LDSM.16.M88.4 R16, [R209+0x800] ;  /* 0x00080000d110783b */ /* 0x0002e80000000200 */
[----:B------:R1:W4:Y:S04]  /*2410*/  LDSM.16.M88.4 R32, [R209+0x1000] ;  /* 0x00100000d120783b */ /* 0x0003280000000200 */
        /* <DEDUP_REMOVED lines=10> */
[----:B--23--:R-:W-:Y:S02]  /*24c0*/  IADD3 R0, R226, -0x2, RZ ;  /* 0xfffffffee2007810 */ /* 0x00cfe40007ffe0ff */
[----:B------:R-:W-:-:S02]  /*24d0*/  ISETP.GE.AND P3, PT, R100, c[0x0][0x1d4], PT ;  /* 0x0000750064007a0c */ /* 0x000fc40003f66270 */
[----:B------:R-:W-:Y:S01]  /*24e0*/  SHF.R.S32.HI R2, RZ, 0x1f, R0 ;  /* 0x0000001fff027819 */ /* 0x000fe20000011400 */
[----:B------:R-:W-:Y:S01]  /*24f0*/  IMAD.WIDE.U32 R6, R0, c[0x0][0x208], RZ ;  /* 0x0000820000067a25 */ /* 0x000fe200078e00ff */
[----:B------:R-:W-:Y:S02]  /*2500*/  ISETP.GE.AND P1, PT, R28, c[0x0][0x1d4], PT ;  /* 0x000075001c007a0c */ /* 0x000fe40003f26270 */
[----:B------:R-:W-:Y:S01]  /*2510*/  ISETP.GE.AND P0, PT, R23, c[0x0][0x1d4], PT ;  /* 0x0000750017007a0c */ /* 0x000fe20003f06270 */
        /* <DEDUP_REMOVED lines=28> */
.L_x_1134:
[----:B--23--:R-:W-:Y:S05]  /*26e0*/  BSYNC B0 ;  /* 0x0000000000007941 */ /* 0x00cfea0003800000 */
.L_x_1133:
[C---:B-1----:R-:W-:Y:S08]  /*26f0*/  HMMA.16816.F32.BF16 R4, R152.reuse, R40, RZ ;  /* 0x000000289804723c */ /* 0x042ff000000418ff */
[C---:B----4-:R-:W-:Y:S08]  /*2700*/  HMMA.16816.F32.BF16 R8, R152.reuse, R34, RZ ;  /* 0x000000229808723c */ /* 0x050ff000000418ff */
[C---:B------:R-:W-:Y:S08]  /*2710*/  HMMA.16816.F32.BF16 R12, R152.reuse, R32, RZ ;  /* 0x00000020980c723c */ /* 0x040ff000000418ff */
[C---:B------:R-:W-:Y:S08]  /*2720*/  HMMA.16816.F32.BF16 R28, R152.reuse, R24, RZ ;  /* 0x00000018981c723c */ /* 0x040ff000000418ff */
[----:B------:R-:W-:Y:S01]  /*2730*/  HMMA.16816.F32.BF16 R20, R152, R16, RZ ;  /* 0x000000109814723c */ /* 0x000fe200000418ff */
[----:B------:R-:W-:Y:S01]  /*2740*/  IMAD.MOV.U32 R0, RZ, RZ, 0x40 ;  /* 0x00000040ff007424 */ /* 0x000fe200078e00ff */
[----:B------:R-:W-:Y:S01]  /*2750*/  LOP3.LUT P0, RZ, R69, 0x4, RZ, 0xc0, !PT ;  /* 0x0000000445ff7812 */ /* 0x000fe2000780c0ff */
[----:B------:R-:W2:Y:S04]  /*2760*/  LDL R126, [R1+0x98] ;  /* 0x00009800017e7983 */ /* 0x000ea80000100800 */
[----:B------:R-:W3:Y:S01]  /*2770*/  LDL R125, [R1+0x58] ;  /* 0x00005800017d7983 */ /* 0x000ee20000100800 */
[----:B------:R-:W-:Y:S03]  /*2780*/  HMMA.16816.F32.BF16 R92, R156, R60, R4 ;  /* 0x0000003c9c5c723c */ /* 0x000fe60000041804 */
[----:B------:R-:W-:Y:S04]  /*2790*/  LDSM.16.M88.4 R104, [R3+0x5800] ;  /* 0x005800000368783b */ /* 0x000fe80000000200 */
[----:B------:R-:W0:Y:S01]  /*27a0*/  LDGDEPBAR ;  /* 0x00000000000079af */ /* 0x000e220000000000 */
[----:B------:R-:W-:Y:S08]  /*27b0*/  HMMA.16816.F32.BF16 R4, R152, R42, RZ ;  /* 0x0000002a9804723c */ /* 0x000ff000000418ff */
[C---:B------:R-:W-:Y:S08]  /*27c0*/  HMMA.16816.F32.BF16 R100, R156.reuse, R54, R8 ;  /* 0x000000369c64723c */ /* 0x040ff00000041808 */
[----:B------:R-:W-:Y:S08]  /*27d0*/  HMMA.16816.F32.BF16 R96, R156, R52, R12 ;  /* 0x000000349c60723c */ /* 0x000ff0000004180c */
[C---:B------:R-:W-:Y:S08]  /*27e0*/  HMMA.16816.F32.BF16 R8, R152.reuse, R64, RZ ;  /* 0x000000409808723c */ /* 0x040ff000000418ff */
[----:B------:R-:W-:Y:S01]  /*27f0*/  HMMA.16816.F32.BF16 R12, R152, R56, RZ ;  /* 0x00000038980c723c */ /* 0x000fe200000418ff */
[----:B------:R-:W-:-:S07]  /*2800*/  SEL R206, R0, 0xffffffc0, !P0 ;  /* 0xffffffc000ce7807 */ /* 0x000fce0004000000 */
[----:B------:R-:W-:Y:S01]  /*2810*/  HMMA.16816.F32.BF16 R24, R152, R26, RZ ;  /* 0x0000001a9818723c */ /* 0x000fe200000418ff */
[----:B------:R-:W-:-:S07]  /*2820*/  IMAD.IADD R2, R209, 0x1, R206 ;  /* 0x00000001d1027824 */ /* 0x000fce00078e02ce */
[----:B------:R-:W-:Y:S08]  /*2830*/  HMMA.16816.F32.BF16 R16, R152, R18, RZ ;  /* 0x000000129810723c */ /* 0x000ff000000418ff */
[C---:B------:R-:W-:Y:S08]  /*2840*/  HMMA.16816.F32.BF16 R88, R156.reuse, R62, R4 ;  /* 0x0000003e9c58723c */ /* 0x040ff00000041804 */
[C---:B------:R-:W-:Y:S08]  /*2850*/  HMMA.16816.F32.BF16 R44, R156.reuse, R36, R28 ;  /* 0x000000249c2c723c */ /* 0x040ff0000004181c */
[C---:B------:R-:W-:Y:S01]  /*2860*/  HMMA.16816.F32.BF16 R76, R156.reuse, R72, R8 ;  /* 0x000000489c4c723c */ /* 0x040fe20000041808 */
[----:B------:R-:W-:Y:S07]  /*2870*/  LDSM.16.M88.4 R8, [R2+0x1800] ;  /* 0x001800000208783b */ /* 0x000fee0000000200 */
[----:B------:R-:W-:Y:S01]  /*2880*/  HMMA.16816.F32.BF16 R84, R156, R80, R12 ;  /* 0x000000509c54723c */ /* 0x000fe2000004180c */
[----:B------:R-:W-:Y:S01]  /*2890*/  LDSM.16.M88.4 R12, [R2+0x1000] ;  /* 0x00100000020c783b */ /* 0x000fe20000000200 */
[----:B------:R-:W-:-:S03]  /*28a0*/  IADD3 R0, R206, R209, R208 ;  /* 0x000000d1ce007210 */ /* 0x000fc60007ffe0d0 */
[----:B------:R-:W-:Y:S03]  /*28b0*/  LDSM.16.M88.4 R112, [R2+0x3000] ;  /* 0x003000000270783b */ /* 0x000fe60000000200 */
[----:B------:R-:W-:Y:S01]  /*28c0*/  HMMA.16816.F32.BF16 R4, R152, R66, RZ ;  /* 0x000000429804723c */ /* 0x000fe200000418ff */
[----:B------:R-:W-:Y:S04]  /*28d0*/  LDSM.16.M88.4 R52, [R0+0x800] ;  /* 0x000800000034783b */ /* 0x000fe80000000200 */
[----:B------:R-:W-:Y:S03]  /*28e0*/  LDSM.16.M88.4 R116, [R2+0x3800] ;  /* 0x003800000274783b */ /* 0x000fe60000000200 */
[C---:B------:R-:W-:Y:S01]  /*28f0*/  HMMA.16816.F32.BF16 R28, R156.reuse, R48, R20 ;  /* 0x000000309c1c723c */ /* 0x040fe20000041814 */
[----:B------:R-:W1:Y:S04]  /*2900*/  LDSM.16.M88.4 R20, [R2] ;  /* 0x000000000214783b */ /* 0x000e680000000200 */
[----:B------:R-:W-:Y:S03]  /*2910*/  LDSM.16.M88.4 R108, [R2+0x5800] ;  /* 0x00580000026c783b */ /* 0x000fe60000000200 */
[C---:B------:R-:W-:Y:S01]  /*2920*/  HMMA.16816.F32.BF16 R32, R156.reuse, R38, R24 ;  /* 0x000000269c20723c */ /* 0x040fe20000041818 */
[----:B------:R-:W4:Y:S04]  /*2930*/  LDSM.16.M88.4 R24, [R2+0x800] ;  /* 0x000800000218783b */ /* 0x000f280000000200 */
[----:B------:R-:W-:Y:S03]  /*2940*/  LDSM.16.M88.4 R36, [R2+0x2800] ;  /* 0x002800000224783b */ /* 0x000fe60000000200 */
[----:B------:R-:W-:Y:S01]  /*2950*/  HMMA.16816.F32.BF16 R48, R156, R50, R16 ;  /* 0x000000329c30723c */ /* 0x000fe20000041810 */
[----:B------:R-:W-:Y:S07]  /*2960*/  LDSM.16.M88.4 R120, [R0+0x3000] ;  /* 0x003000000078783b */ /* 0x000fee0000000200 */
[----:B------:R-:W-:Y:S01]  /*2970*/  HMMA.16816.F32.BF16 R16, R152, R58, RZ ;  /* 0x0000003a9810723c */ /* 0x000fe200000418ff */
[----:B------:R-:W-:Y:S07]  /*2980*/  LDSM.16.M88.4 R56, [R0] ;  /* 0x000000000038783b */ /* 0x000fee0000000200 */
[----:B------:R-:W-:Y:S01]  /*2990*/  HMMA.16816.F32.BF16 R72, R156, R74, R4 ;  /* 0x0000004a9c48723c */ /* 0x000fe20000041804 */
[----:B------:R-:W5:Y:S07]  /*29a0*/  LDSM.16.M88.4 R4, [R2+0x2000] ;  /* 0x002000000204783b */ /* 0x000f6e0000000200 */
[----:B-1----:R-:W-:Y:S01]  /*29b0*/  HMMA.16816.F32.BF16 R68, R160, R20, R44 ;  /* 0x00000014a044723c */ /* 0x002fe2000004182c */
[----:B------:R-:W-:Y:S07]  /*29c0*/  LDSM.16.M88.4 R44, [R0+0x1000] ;  /* 0x00100000002c783b */ /* 0x000fee0000000200 */
[----:B------:R-:W-:Y:S08]  /*29d0*/  HMMA.16816.F32.BF16 R80, R156, R82, R16 ;  /* 0x000000529c50723c */ /* 0x000ff00000041810 */
[C---:B------:R-:W-:Y:S08]  /*29e0*/  HMMA.16816.F32.BF16 R64, R160.reuse, R22, R32 ;  /* 0x00000016a040723c */ /* 0x040ff00000041820 */
[C---:B------:R-:W-:Y:S01]  /*29f0*/  HMMA.16816.F32.BF16 R20, R160.reuse, R10, R88 ;  /* 0x0000000aa014723c */ /* 0x040fe20000041858 */
[----:B------:R-:W1:Y:S07]  /*2a00*/  LDSM.16.M88.4 R88, [R0+0x2000] ;  /* 0x002000000058783b */ /* 0x000e6e0000000200 */
[C---:B------:R-:W-:Y:S01]  /*2a10*/  HMMA.16816.F32.BF16 R40, R160.reuse, R12, R96 ;  /* 0x0000000ca028723c */ /* 0x040fe20000041860 */
[----:B------:R-:W1:Y:S07]  /*2a20*/  LDSM.16.M88.4 R96, [R209+0x3000] ;  /* 0x00300000d160783b */ /* 0x000e6e0000000200 */
[C---:B----4-:R-:W-:Y:S01]  /*2a30*/  HMMA.16816.F32.BF16 R60, R160.reuse, R24, R28 ;  /* 0x00000018a03c723c */ /* 0x050fe2000004181c */
[----:B------:R-:W4:Y:S07]  /*2a40*/  LDSM.16.M88.4 R28, [R0+0x1800] ;  /* 0x00180000001c783b */ /* 0x000f2e0000000200 */
[C---:B------:R-:W-:Y:S08]  /*2a50*/  HMMA.16816.F32.BF16 R48, R160.reuse, R26, R48 ;  /* 0x0000001aa030723c */ /* 0x040ff00000041830 */
[C---:B------:R-:W-:Y:S01]  /*2a60*/  HMMA.16816.F32.BF16 R32, R160.reuse, R14, R100 ;  /* 0x0000000ea020723c */ /* 0x040fe20000041864 */
[----:B------:R-:W-:Y:S07]  /*2a70*/  LDSM.16.M88.4 R100, [R209+0x4800] ;  /* 0x00480000d164783b */ /* 0x000fee0000000200 */
[C---:B------:R-:W-:Y:S01]  /*2a80*/  HMMA.16816.F32.BF16 R24, R160.reuse, R8, R92 ;  /* 0x00000008a018723c */ /* 0x040fe2000004185c */
[----:B------:R-:W1:Y:S07]  /*2a90*/  LDSM.16.M88.4 R92, [R0+0x2800] ;  /* 0x00280000005c783b */ /* 0x000e6e0000000200 */
[C---:B-----5:R-:W-:Y:S01]  /*2aa0*/  HMMA.16816.F32.BF16 R16, R160.reuse, R4, R84 ;  /* 0x00000004a010723c */ /* 0x060fe20000041854 */
[----:B------:R-:W5:Y:S07]  /*2ab0*/  LDSM.16.M88.4 R84, [R209+0x3800] ;  /* 0x00380000d154783b */ /* 0x000f6e0000000200 */
[C---:B------:R-:W-:Y:S01]  /*2ac0*/  HMMA.16816.F32.BF16 R12, R160.reuse, R6, R80 ;  /* 0x00000006a00c723c */ /* 0x040fe20000041850 */
[----:B------:R-:W1:Y:S07]  /*2ad0*/  LDSM.16.M88.4 R80, [R209+0x4000] ;  /* 0x00400000d150783b */ /* 0x000e6e0000000200 */
[C---:B------:R-:W-:Y:S08]  /*2ae0*/  HMMA.16816.F32.BF16 R8, R160.reuse, R36, R76 ;  /* 0x00000024a008723c */ /* 0x040ff0000004184c */
[----:B------:R-:W-:Y:S08]  /*2af0*/  HMMA.16816.F32.BF16 R4, R160, R38, R72 ;  /* 0x00000026a004723c */ /* 0x000ff00000041848 */
[C---:B------:R-:W-:Y:S08]  /*2b00*/  HMMA.16816.F32.BF16 R36, R164.reuse, R56, R68 ;  /* 0x00000038a424723c */ /* 0x040ff00000041844 */
[C---:B------:R-:W-:Y:S08]  /*2b10*/  HMMA.16816.F32.BF16 R76, R164.reuse, R54, R48 ;  /* 0x00000036a44c723c */ /* 0x040ff00000041830 */
[C---:B------:R-:W-:Y:S08]  /*2b20*/  HMMA.16816.F32.BF16 R68, R164.reuse, R52, R60 ;  /* 0x00000034a444723c */ /* 0x040ff0000004183c */
[C---:B-1----:R-:W-:Y:S08]  /*2b30*/  HMMA.16816.F32.BF16 R48, R164.reuse, R88, R16 ;  /* 0x00000058a430723c */ /* 0x042ff00000041810 */
[C---:B------:R-:W-:Y:S08]  /*2b40*/  HMMA.16816.F32.BF16 R64, R164.reuse, R58, R64 ;  /* 0x0000003aa440723c */ /* 0x040ff00000041840 */
[----:B------:R-:W-:Y:S01]  /*2b50*/  HMMA.16816.F32.BF16 R60, R164, R46, R32 ;  /* 0x0000002ea43c723c */ /* 0x000fe20000041820 */
[----:B------:R-:W-:Y:S07]  /*2b60*/  LDSM.16.M88.4 R32, [R209+0x5800] ;  /* 0x00580000d120783b */ /* 0x000fee0000000200 */
[----:B------:R-:W-:Y:S01]  /*2b70*/  HMMA.16816.F32.BF16 R16, R168, R96, R36 ;  /* 0x00000060a810723c */ /* 0x000fe20000041824 */
[----:B------:R-:W1:Y:S07]  /*2b80*/  LDSM.16.M88.4 R36, [R209+0x5000] ;  /* 0x00500000d124783b */ /* 0x000e6e0000000200 */
[C---:B----4-:R-:W-:Y:S01]  /*2b90*/  HMMA.16816.F32.BF16 R56, R164.reuse, R28, R24 ;  /* 0x0000001ca438723c */ /* 0x050fe20000041818 */
[----:B------:R-:W4:Y:S07]  /*2ba0*/  LDSM.16.M88.4 R24, [R3+0x3000] ;  /* 0x003000000318783b */ /* 0x000f2e0000000200 */
[C---:B------:R-:W-:Y:S08]  /*2bb0*/  HMMA.16816.F32.BF16 R72, R164.reuse, R44, R40 ;  /* 0x0000002ca448723c */ /* 0x040ff00000041828 */
[C---:B------:R-:W-:Y:S01]  /*2bc0*/  HMMA.16816.F32.BF16 R44, R164.reuse, R90, R12 ;  /* 0x0000005aa42c723c */ /* 0x040fe2000004180c */
[----:B------:R-:W-:Y:S07]  /*2bd0*/  LDSM.16.M88.4 R88, [R3+0x4800] ;  /* 0x004800000358783b */ /* 0x000fee0000000200 */
[C---:B------:R-:W-:Y:S08]  /*2be0*/  HMMA.16816.F32.BF16 R40, R164.reuse, R92, R8 ;  /* 0x0000005ca428723c */ /* 0x040ff00000041808 */
[----:B------:R-:W-:Y:S01]  /*2bf0*/  HMMA.16816.F32.BF16 R52, R164, R30, R20 ;  /* 0x0000001ea434723c */ /* 0x000fe20000041814 */
[----:B------:R-:W1:Y:S07]  /*2c00*/  LDSM.16.M88.4 R20, [R3+0x3800] ;  /* 0x003800000314783b */ /* 0x000e6e0000000200 */
[----:B------:R-:W-:Y:S01]  /*2c10*/  HMMA.16816.F32.BF16 R12, R168, R98, R64 ;  /* 0x00000062a80c723c */ /* 0x000fe20000041840 */
[----:B------:R-:W1:Y:S07]  /*2c20*/  LDSM.16.M88.4 R96, [R3+0x4000] ;  /* 0x004000000360783b */ /* 0x000e6e0000000200 */
[----:B------:R-:W-:Y:S01]  /*2c30*/  HMMA.16816.F32.BF16 R28, R164, R94, R4 ;  /* 0x0000005ea41c723c */ /* 0x000fe20000041804 */
[----:B------:R-:W2:Y:S07]  /*2c40*/  LDSM.16.M88.4 R92, [R3+0x5000] ;  /* 0x00500000035c783b */ /* 0x000eae0000000200 */
[C---:B-----5:R-:W-:Y:S08]  /*2c50*/  HMMA.16816.F32.BF16 R8, R168.reuse, R84, R68 ;  /* 0x00000054a808723c */ /* 0x060ff00000041844 */
[C---:B------:R-:W-:Y:S08]  /*2c60*/  HMMA.16816.F32.BF16 R4, R168.reuse, R86, R76 ;  /* 0x00000056a804723c */ /* 0x040ff0000004184c */
[C---:B------:R-:W-:Y:S08]  /*2c70*/  HMMA.16816.F32.BF16 R84, R168.reuse, R80, R72 ;  /* 0x00000050a854723c */ /* 0x040ff00000041848 */
[C---:B------:R-:W-:Y:S08]  /*2c80*/  HMMA.16816.F32.BF16 R80, R168.reuse, R82, R60 ;  /* 0x00000052a850723c */ /* 0x040ff0000004183c */
[C---:B-1----:R-:W-:Y:S08]  /*2c90*/  HMMA.16816.F32.BF16 R64, R168.reuse, R38, R44 ;  /* 0x00000026a840723c */ /* 0x042ff0000004182c */
[----:B------:R-:W-:Y:S01]  /*2ca0*/  HMMA.16816.F32.BF16 R60, R168, R32, R40 ;  /* 0x00000020a83c723c */ /* 0x000fe20000041828 */
[----:B------:R-:W1:Y:S07]  /*2cb0*/  LDSM.16.M88.4 R40, [R2+0x4000] ;  /* 0x004000000228783b */ /* 0x000e6e0000000200 */
[----:B----4-:R-:W-:Y:S08]  /*2cc0*/  HMMA.16816.F32.BF16 R44, R172, R24, R16 ;  /* 0x00000018ac2c723c */ /* 0x010ff00000041810 */
[C---:B------:R-:W-:Y:S08]  /*2cd0*/  HMMA.16816.F32.BF16 R76, R168.reuse, R100, R56 ;  /* 0x00000064a84c723c */ /* 0x040ff00000041838 */
[C---:B------:R-:W-:Y:S01]  /*2ce0*/  HMMA.16816.F32.BF16 R72, R168.reuse, R102, R52 ;  /* 0x00000066a848723c */ /* 0x040fe20000041834 */
[----:B------:R-:W-:Y:S07]  /*2cf0*/  LDSM.16.M88.4 R100, [R2+0x5000] ;  /* 0x005000000264783b */ /* 0x000fee0000000200 */
[----:B------:R-:W-:Y:S01]  /*2d00*/  HMMA.16816.F32.BF16 R68, R168, R36, R48 ;  /* 0x00000024a844723c */ /* 0x000fe20000041830 */
[----:B------:R-:W4:Y:S07]  /*2d10*/  LDSM.16.M88.4 R36, [R2+0x4800] ;  /* 0x004800000224783b */ /* 0x000f2e0000000200 */
[----:B------:R-:W-:Y:S08]  /*2d20*/  HMMA.16816.F32.BF16 R52, R172, R26, R12 ;  /* 0x0000001aac34723c */ /* 0x000ff0000004180c */
[----:B------:R-:W-:Y:S08]  /*2d30*/  HMMA.16816.F32.BF16 R56, R168, R34, R28 ;  /* 0x00000022a838723c */ /* 0x000ff0000004181c */
[C---:B------:R-:W-:Y:S08]  /*2d40*/  HMMA.16816.F32.BF16 R32, R172.reuse, R22, R4 ;  /* 0x00000016ac20723c */ /* 0x040ff00000041804 */
[----:B------:R-:W-:Y:S08]  /*2d50*/  HMMA.16816.F32.BF16 R4, R172, R104, R60 ;  /* 0x00000068ac04723c */ /* 0x000ff0000004183c */
[----:B------:R-:W-:Y:S08]  /*2d60*/  HMMA.16816.F32.BF16 R44, R176, R112, R44 ;  /* 0x00000070b02c723c */ /* 0x000ff0000004182c */
[C---:B------:R-:W-:Y:S08]  /*2d70*/  HMMA.16816.F32.BF16 R28, R172.reuse, R96, R84 ;  /* 0x00000060ac1c723c */ /* 0x040ff00000041854 */
[C---:B------:R-:W-:Y:S01]  /*2d80*/  HMMA.16816.F32.BF16 R24, R172.reuse, R98, R80 ;  /* 0x00000062ac18723c */ /* 0x040fe20000041850 */
[----:B------:R-:W-:Y:S07]  /*2d90*/  LDSM.16.M88.4 R96, [R0+0x4800] ;  /* 0x004800000060783b */ /* 0x000fee0000000200 */
[C---:B------:R-:W-:Y:S08]  /*2da0*/  HMMA.16816.F32.BF16 R48, R172.reuse, R20, R8 ;  /* 0x00000014ac30723c */ /* 0x040ff00000041808 */
[C---:B------:R-:W-:Y:S08]  /*2db0*/  HMMA.16816.F32.BF16 R20, R172.reuse, R88, R76 ;  /* 0x00000058ac14723c */ /* 0x040ff0000004184c */
[C---:B------:R-:W-:Y:S01]  /*2dc0*/  HMMA.16816.F32.BF16 R16, R172.reuse, R90, R72 ;  /* 0x0000005aac10723c */ /* 0x040fe20000041848 */
[----:B------:R-:W-:Y:S07]  /*2dd0*/  LDSM.16.M88.4 R88, [R0+0x3800] ;  /* 0x003800000058783b */ /* 0x000fee0000000200 */
[C---:B--2---:R-:W-:Y:S08]  /*2de0*/  HMMA.16816.F32.BF16 R12, R172.reuse, R92, R68 ;  /* 0x0000005cac0c723c */ /* 0x044ff00000041844 */
[----:B------:R-:W-:Y:S01]  /*2df0*/  HMMA.16816.F32.BF16 R8, R172, R94, R64 ;  /* 0x0000005eac08723c */ /* 0x000fe20000041840 */
[----:B------:R-:W-:Y:S07]  /*2e00*/  LDSM.16.M88.4 R92, [R0+0x4000] ;  /* 0x00400000005c783b */ /* 0x000fee0000000200 */
[----:B------:R-:W-:Y:S01]  /*2e10*/  HMMA.16816.F32.BF16 R80, R176, R114, R52 ;  /* 0x00000072b050723c */ /* 0x000fe20000041834 */
[----:B------:R-:W2:Y:S07]  /*2e20*/  LDSM.16.M88.4 R112, [R209+0x6000] ;  /* 0x00600000d170783b */ /* 0x000eae0000000200 */
[----:B------:R-:W-:Y:S01]  /*2e30*/  HMMA.16816.F32.BF16 R84, R172, R106, R56 ;  /* 0x0000006aac54723c */ /* 0x000fe20000041838 */
[----:B------:R-:W-:Y:S07]  /*2e40*/  LDSM.16.M88.4 R104, [R2+0x6000] ;  /* 0x006000000268783b */ /* 0x000fee0000000200 */
[C---:B------:R-:W-:Y:S08]  /*2e50*/  HMMA.16816.F32.BF16 R72, R176.reuse, R118, R32 ;  /* 0x00000076b048723c */ /* 0x040ff00000041820 */
[----:B------:R-:W-:Y:S08]  /*2e60*/  HMMA.16816.F32.BF16 R32, R176, R108, R4 ;  /* 0x0000006cb020723c */ /* 0x000ff00000041804 */
[----:B------:R-:W-:Y:S01]  /*2e70*/  HMMA.16816.F32.BF16 R4, R180, R120, R44 ;  /* 0x00000078b404723c */ /* 0x000fe2000004182c */
[----:B------:R-:W-:Y:S07]  /*2e80*/  LDSM.16.M88.4 R44, [R209+0x7000] ;  /* 0x00700000d12c783b */ /* 0x000fee0000000200 */
[C---:B-1----:R-:W-:Y:S08]  /*2e90*/  HMMA.16816.F32.BF16 R68, R176.reuse, R40, R28 ;  /* 0x00000028b044723c */ /* 0x042ff0000004181c */
[C---:B------:R-:W-:Y:S01]  /*2ea0*/  HMMA.16816.F32.BF16 R56, R176.reuse, R42, R24 ;  /* 0x0000002ab038723c */ /* 0x040fe20000041818 */
[----:B------:R-:W1:Y:S04]  /*2eb0*/  LDSM.16.M88.4 R40, [R0+0x5000] ;  /* 0x005000000028783b */ /* 0x000e680000000200 */
[----:B------:R-:W-:Y:S03]  /*2ec0*/  LDSM.16.M88.4 R24, [R209+0x6800] ;  /* 0x00680000d118783b */ /* 0x000fe60000000200 */
[C---:B----4-:R-:W-:Y:S08]  /*2ed0*/  HMMA.16816.F32.BF16 R64, R176.reuse, R36, R20 ;  /* 0x00000024b040723c */ /* 0x050ff00000041814 */
[C---:B------:R-:W-:Y:S01]  /*2ee0*/  HMMA.16816.F32.BF16 R60, R176.reuse, R38, R16 ;  /* 0x00000026b03c723c */ /* 0x040fe20000041810 */
[----:B------:R-:W4:Y:S07]  /*2ef0*/  LDSM.16.M88.4 R36, [R0+0x5800] ;  /* 0x005800000024783b */ /* 0x000f2e0000000200 */
[C---:B------:R-:W-:Y:S08]  /*2f00*/  HMMA.16816.F32.BF16 R76, R176.reuse, R116, R48 ;  /* 0x00000074b04c723c */ /* 0x040ff00000041830 */
[C---:B------:R-:W-:Y:S08]  /*2f10*/  HMMA.16816.F32.BF16 R52, R176.reuse, R100, R12 ;  /* 0x00000064b034723c */ /* 0x040ff0000004180c */
[----:B------:R-:W-:Y:S01]  /*2f20*/  HMMA.16816.F32.BF16 R48, R176, R102, R8 ;  /* 0x00000066b030723c */ /* 0x000fe20000041808 */
[----:B------:R-:W5:Y:S07]  /*2f30*/  LDSM.16.M88.4 R100, [R3+0x6000] ;  /* 0x006000000364783b */ /* 0x000f6e0000000200 */
[----:B------:R-:W-:Y:S08]  /*2f40*/  HMMA.16816.F32.BF16 R20, R180, R122, R80 ;  /* 0x0000007ab414723c */ /* 0x000ff00000041850 */
[----:B------:R-:W-:Y:S01]  /*2f50*/  HMMA.16816.F32.BF16 R28, R176, R110, R84 ;  /* 0x0000006eb01c723c */ /* 0x000fe20000041854 */
[----:B------:R-:W1:Y:S07]  /*2f60*/  LDSM.16.M88.4 R84, [R209+0x7800] ;  /* 0x00780000d154783b */ /* 0x000e6e0000000200 */
[----:B--2---:R-:W-:Y:S08]  /*2f70*/  HMMA.16816.F32.BF16 R4, R184, R112, R4 ;  /* 0x00000070b804723c */ /* 0x004ff00000041804 */
[C---:B------:R-:W-:Y:S08]  /*2f80*/  HMMA.16816.F32.BF16 R16, R180.reuse, R88, R76 ;  /* 0x00000058b410723c */ /* 0x040ff0000004184c */
[C---:B------:R-:W-:Y:S08]  /*2f90*/  HMMA.16816.F32.BF16 R12, R180.reuse, R90, R72 ;  /* 0x0000005ab40c723c */ /* 0x040ff00000041848 */
[C---:B------:R-:W-:Y:S08]  /*2fa0*/  HMMA.16816.F32.BF16 R8, R180.reuse, R92, R68 ;  /* 0x0000005cb408723c */ /* 0x040ff00000041844 */
[C---:B------:R-:W-:Y:S08]  /*2fb0*/  HMMA.16816.F32.BF16 R56, R180.reuse, R94, R56 ;  /* 0x0000005eb438723c */ /* 0x040ff00000041838 */
[C---:B------:R-:W-:Y:S08]  /*2fc0*/  HMMA.16816.F32.BF16 R68, R180.reuse, R96, R64 ;  /* 0x00000060b444723c */ /* 0x040ff00000041840 */
[C---:B------:R-:W-:Y:S01]  /*2fd0*/  HMMA.16816.F32.BF16 R92, R180.reuse, R98, R60 ;  /* 0x00000062b45c723c */ /* 0x040fe2000004183c */
[----:B------:R-:W-:Y:S07]  /*2fe0*/  LDSM.16.M88.4 R60, [R0+0x6000] ;  /* 0x00600000003c783b */ /* 0x000fee0000000200 */
[C---:B-1----:R-:W-:Y:S08]  /*2ff0*/  HMMA.16816.F32.BF16 R96, R180.reuse, R40, R52 ;  /* 0x00000028b460723c */ /* 0x042ff00000041834 */
[----:B------:R-:W-:Y:S01]  /*3000*/  HMMA.16816.F32.BF16 R88, R180, R42, R48 ;  /* 0x0000002ab458723c */ /* 0x000fe20000041830 */
[----:B------:R-:W-:Y:S07]  /*3010*/  LDSM.16.M88.4 R48, [R3+0x7800] ;  /* 0x007800000330783b */ /* 0x000fee0000000200 */
[----:B------:R-:W-:Y:S08]  /*3020*/  HMMA.16816.F32.BF16 R40, R184, R114, R20 ;  /* 0x00000072b828723c */ /* 0x000ff00000041814 */
[C---:B----4-:R-:W-:Y:S01]  /*3030*/  HMMA.16816.F32.BF16 R80, R180.reuse, R36, R32 ;  /* 0x00000024b450723c */ /* 0x050fe20000041820 */
[----:B------:R-:W1:Y:S07]  /*3040*/  LDSM.16.M88.4 R32, [R209+0x8800] ;  /* 0x00880000d120783b */ /* 0x000e6e0000000200 */
[----:B------:R-:W-:Y:S01]  /*3050*/  HMMA.16816.F32.BF16 R76, R180, R38, R28 ;  /* 0x00000026b44c723c */ /* 0x000fe2000004181c */
[----:B------:R-:W2:Y:S04]  /*3060*/  LDSM.16.M88.4 R28, [R3+0x6800] ;  /* 0x00680000031c783b */ /* 0x000ea80000000200 */
[----:B------:R-:W-:Y:S03]  /*3070*/  LDSM.16.M88.4 R36, [R209+0x8000] ;  /* 0x00800000d124783b */ /* 0x000fe60000000200 */
[----:B-----5:R-:W-:Y:S08]  /*3080*/  HMMA.16816.F32.BF16 R4, R188, R100, R4 ;  /* 0x00000064bc04723c */ /* 0x020ff00000041804 */
[C---:B------:R-:W-:Y:S08]  /*3090*/  HMMA.16816.F32.BF16 R72, R184.reuse, R24, R16 ;  /* 0x00000018b848723c */ /* 0x040ff00000041810 */
[----:B------:R-:W-:Y:S01]  /*30a0*/  HMMA.16816.F32.BF16 R64, R184, R26, R12 ;  /* 0x0000001ab840723c */ /* 0x000fe2000004180c */
[----:B------:R-:W4:Y:S07]  /*30b0*/  LDSM.16.M88.4 R24, [R3+0x7000] ;  /* 0x007000000318783b */ /* 0x000f2e0000000200 */
[----:B------:R-:W-:Y:S08]  /*30c0*/  HMMA.16816.F32.BF16 R12, R188, R102, R40 ;  /* 0x00000066bc0c723c */ /* 0x000ff00000041828 */
[C---:B------:R-:W-:Y:S01]  /*30d0*/  HMMA.16816.F32.BF16 R16, R184.reuse, R84, R68 ;  /* 0x00000054b810723c */ /* 0x040fe20000041844 */
[----:B------:R-:W5:Y:S07]  /*30e0*/  LDSM.16.M88.4 R68, [R2+0x6800] ;  /* 0x006800000244783b */ /* 0x000f6e0000000200 */
[C---:B------:R-:W-:Y:S08]  /*30f0*/  HMMA.16816.F32.BF16 R52, R184.reuse, R44, R8 ;  /* 0x0000002cb834723c */ /* 0x040ff00000041808 */
[----:B------:R-:W-:Y:S01]  /*3100*/  HMMA.16816.F32.BF16 R20, R184, R46, R56 ;  /* 0x0000002eb814723c */ /* 0x000fe20000041838 */
[----:B------:R-:W-:Y:S07]  /*3110*/  LDSM.16.M88.4 R56, [R3+0x8000] ;  /* 0x008000000338783b */ /* 0x000fee0000000200 */
[----:B------:R-:W-:Y:S08]  /*3120*/  HMMA.16816.F32.BF16 R8, R192, R104, R4 ;  /* 0x00000068c008723c */ /* 0x000ff00000041804 */
[C---:B------:R-:W-:Y:S08]  /*3130*/  HMMA.16816.F32.BF16 R40, R184.reuse, R86, R92 ;  /* 0x00000056b828723c */ /* 0x040ff0000004185c */
[C---:B-1----:R-:W-:Y:S08]  /*3140*/  HMMA.16816.F32.BF16 R80, R184.reuse, R32, R80 ;  /* 0x00000020b850723c */ /* 0x042ff00000041850 */
[----:B------:R-:W-:Y:S08]  /*3150*/  HMMA.16816.F32.BF16 R84, R184, R34, R76 ;  /* 0x00000022b854723c */ /* 0x000ff0000004184c */
[----:B--2---:R-:W-:Y:S08]  /*3160*/  HMMA.16816.F32.BF16 R32, R188, R28, R72 ;  /* 0x0000001cbc20723c */ /* 0x004ff00000041848 */
[----:B------:R-:W-:Y:S08]  /*3170*/  HMMA.16816.F32.BF16 R4, R192, R106, R12 ;  /* 0x0000006ac004723c */ /* 0x000ff0000004180c */
[----:B----4-:R-:W-:Y:S01]  /*3180*/  HMMA.16816.F32.BF16 R76, R188, R26, R20 ;  /* 0x0000001abc4c723c */ /* 0x010fe20000041814 */
[----:B------:R-:W1:Y:S07]  /*3190*/  LDSM.16.M88.4 R20, [R0+0x6800] ;  /* 0x006800000014783b */ /* 0x000e6e0000000200 */
[----:B------:R-:W-:Y:S08]  /*31a0*/  HMMA.16816.F32.BF16 R12, R196, R60, R8 ;  /* 0x0000003cc40c723c */ /* 0x000ff00000041808 */
[C---:B------:R-:W-:Y:S08]  /*31b0*/  HMMA.16816.F32.BF16 R28, R188.reuse, R30, R64 ;  /* 0x0000001ebc1c723c */ /* 0x040ff00000041840 */
[----:B------:R-:W-:Y:S08]  /*31c0*/  HMMA.16816.F32.BF16 R72, R188, R48, R16 ;  /* 0x00000030bc48723c */ /* 0x000ff00000041810 */
[----:B-----5:R-:W-:Y:S01]  /*31d0*/  HMMA.16816.F32.BF16 R16, R192, R68, R32 ;  /* 0x00000044c010723c */ /* 0x020fe20000041820 */
[----:B------:R-:W2:Y:S07]  /*31e0*/  LDSM.16.M88.4 R32, [R2+0x7000] ;  /* 0x007000000220783b */ /* 0x000eae0000000200 */
[----:B------:R-:W-:Y:S01]  /*31f0*/  HMMA.16816.F32.BF16 R64, R188, R24, R52 ;  /* 0x00000018bc40723c */ /* 0x000fe20000041834 */
[----:B------:R4:W5:Y:S07]  /*3200*/  LDSM.16.M88.4 R24, [R3+0x8800] ;  /* 0x008800000318783b */ /* 0x00096e0000000200 */
[----:B------:R-:W-:Y:S08]  /*3210*/  HMMA.16816.F32.BF16 R4, R196, R62, R4 ;  /* 0x0000003ec404723c */ /* 0x000ff00000041804 */
[----:B------:R-:W-:Y:S01]  /*3220*/  HMMA.16816.F32.BF16 R44, R184, R36, R96 ;  /* 0x00000024b82c723c */ /* 0x000fe20000041860 */
[----:B----4-:R-:W-:-:S07]  /*3230*/  FMUL.FTZ R3, R12, c[0x0][0x320] ;  /* 0x0000c8000c037a20 */ /* 0x010fce0000410000 */
[----:B------:R-:W-:Y:S01]  /*3240*/  HMMA.16816.F32.BF16 R36, R184, R38, R88 ;  /* 0x00000026b824723c */ /* 0x000fe20000041858 */
[----:B------:R4:W-:Y:S07]  /*3250*/  MUFU.TANH R93, R3 ;  /* 0x00000003005d7308 */ /* 0x0009ee0000002400 */
[----:B------:R-:W-:Y:S01]  /*3260*/  HMMA.16816.F32.BF16 R8, R192, R70, R28 ;  /* 0x00000046c008723c */ /* 0x000fe2000004181c */
[----:B------:R-:W2:Y:S01]  /*3270*/  LDSM.16.M88.4 R28, [R0+0x7000] ;  /* 0x00700000001c783b */ /* 0x000ea20000000200 */
[----:B----4-:R-:W-:-:S04]  /*3280*/  FMUL.FTZ R3, R13, c[0x0][0x320] ;  /* 0x0000c8000d037a20 */ /* 0x010fc80000410000 */
[----:B------:R4:W-:Y:S02]  /*3290*/  MUFU.TANH R92, R3 ;  /* 0x00000003005c7308 */ /* 0x0009e40000002400 */
[----:B-1----:R-:W-:Y:S01]  /*32a0*/  HMMA.16816.F32.BF16 R16, R196, R20, R16 ;  /* 0x00000014c410723c */ /* 0x002fe20000041810 */
[----:B----4-:R-:W-:-:S05]  /*32b0*/  FMUL.FTZ R3, R14, c[0x0][0x320] ;  /* 0x0000c8000e037a20 */ /* 0x010fca0000410000 */
[----:B------:R1:W-:Y:S02]  /*32c0*/  MUFU.TANH R97, R3 ;  /* 0x0000000300617308 */ /* 0x0003e40000002400 */
[----:B-1----:R-:W-:-:S06]  /*32d0*/  FMUL.FTZ R3, R15, c[0x0][0x320] ;  /* 0x0000c8000f037a20 */ /* 0x002fcc0000410000 */
[----:B------:R1:W-:Y:S01]  /*32e0*/  MUFU.TANH R94, R3 ;  /* 0x00000003005e7308 */ /* 0x0003e20000002400 */
[----:B------:R-:W-:Y:S01]  /*32f0*/  HMMA.16816.F32.BF16 R60, R188, R58, R36 ;  /* 0x0000003abc3c723c */ /* 0x000fe20000041824 */
[----:B------:R-:W4:Y:S01]  /*3300*/  LDSM.16.M88.4 R36, [R2+0x7800] ;  /* 0x007800000224783b */ /* 0x000f220000000200 */
[----:B-1----:R-:W-:-:S05]  /*3310*/  FMUL.FTZ R3, R4, c[0x0][0x320] ;  /* 0x0000c80004037a20 */ /* 0x002fca0000410000 */
[----:B------:R1:W-:Y:S01]  /*3320*/  MUFU.TANH R70, R3 ;  /* 0x0000000300467308 */ /* 0x0003e20000002400 */
[----:B------:R-:W-:Y:S01]  /*3330*/  HMMA.16816.F32.BF16 R12, R196, R22, R8 ;  /* 0x00000016c40c723c */ /* 0x000fe20000041808 */
[----:B------:R-:W3:Y:S07]  /*3340*/  LDSM.16.M88.4 R20, [R2+0x8000] ;  /* 0x008000000214783b */ /* 0x000eee0000000200 */
[----:B--2---:R-:W-:Y:S01]  /*3350*/  HMMA.16816.F32.BF16 R8, R192, R32, R64 ;  /* 0x00000020c008723c */ /* 0x004fe20000041840 */
[----:B-1----:R-:W-:-:S04]  /*3360*/  FMUL.FTZ R3, R5, c[0x0][0x320] ;  /* 0x0000c80005037a20 */ /* 0x002fc80000410000 */
[----:B------:R1:W-:Y:S03]  /*3370*/  MUFU.TANH R69, R3 ;  /* 0x0000000300457308 */ /* 0x0003e60000002400 */
[----:B-----5:R-:W-:Y:S01]  /*3380*/  HMMA.16816.F32.BF16 R52, R188, R24, R80 ;  /* 0x00000018bc34723c */ /* 0x020fe20000041850 */
[----:B-1----:R-:W-:-:S04]  /*3390*/  FMUL.FTZ R3, R6, c[0x0][0x320] ;  /* 0x0000c80006037a20 */ /* 0x002fc80000410000 */
[----:B------:R1:W-:Y:S03]  /*33a0*/  MUFU.TANH R83, R3 ;  /* 0x0000000300537308 */ /* 0x0003e60000002400 */
[----:B------:R-:W-:Y:S01]  /*33b0*/  HMMA.16816.F32.BF16 R48, R188, R50, R40 ;  /* 0x00000032bc30723c */ /* 0x000fe20000041828 */
[----:B-1----:R-:W-:-:S07]  /*33c0*/  FMUL.FTZ R3, R7, c[0x0][0x320] ;  /* 0x0000c80007037a20 */ /* 0x002fce0000410000 */
[----:B------:R-:W-:Y:S01]  /*33d0*/  HMMA.16816.F32.BF16 R4, R192, R34, R76 ;  /* 0x00000022c004723c */ /* 0x000fe2000004184c */
[----:B------:R1:W2:Y:S01]  /*33e0*/  LDSM.16.M88.4 R32, [R2+0x8800] ;  /* 0x008800000220783b */ /* 0x0002a20000000200 */
[----:B------:R5:W-:Y:S06]  /*33f0*/  MUFU.TANH R80, R3 ;  /* 0x0000000300507308 */ /* 0x000bec0000002400 */
[----:B------:R-:W-:Y:S01]  /*3400*/  HMMA.16816.F32.BF16 R88, R188, R56, R44 ;  /* 0x00000038bc58723c */ /* 0x000fe2000004182c */
[----:B-----5:R-:W-:-:S04]  /*3410*/  FMUL.FTZ R3, R16, c[0x0][0x320] ;  /* 0x0000c80010037a20 */ /* 0x020fc80000410000 */
[----:B------:R5:W1:Y:S03]  /*3420*/  MUFU.TANH R68, R3 ;  /* 0x0000000300447308 */ /* 0x000a660000002400 */
[----:B------:R-:W-:Y:S01]  /*3430*/  HMMA.16816.F32.BF16 R56, R188, R26, R84 ;  /* 0x0000001abc38723c */ /* 0x000fe20000041854 */
[----:B------:R-:W-:Y:S01]  /*3440*/  LDSM.16.M88.4 R24, [R0+0x7800] ;  /* 0x007800000018783b */ /* 0x000fe20000000200 */
[----:B-----5:R-:W-:-:S04]  /*3450*/  FMUL.FTZ R3, R17, c[0x0][0x320] ;  /* 0x0000c80011037a20 */ /* 0x020fc80000410000 */
[----:B------:R5:W1:Y:S02]  /*3460*/  MUFU.TANH R67, R3 ;  /* 0x0000000300437308 */ /* 0x000a640000002400 */
[----:B------:R-:W-:Y:S01]  /*3470*/  HMMA.16816.F32.BF16 R4, R196, R30, R4 ;  /* 0x0000001ec404723c */ /* 0x000fe20000041804 */
[----:B-----5:R-:W-:-:S05]  /*3480*/  FMUL.FTZ R3, R18, c[0x0][0x320] ;  /* 0x0000c80012037a20 */ /* 0x020fca0000410000 */
[----:B------:R5:W-:Y:S01]  /*3490*/  MUFU.TANH R76, R3 ;  /* 0x00000003004c7308 */ /* 0x000be20000002400 */
[----:B-1----:R-:W-:Y:S02]  /*34a0*/  FMUL.FTZ R2, R13, c[0x0][0x320] ;  /* 0x0000c8000d027a20 */ /* 0x002fe40000410000 */
[----:B-----5:R-:W-:Y:S02]  /*34b0*/  FMUL.FTZ R3, R19, c[0x0][0x320] ;  /* 0x0000c80013037a20 */ /* 0x020fe40000410000 */
[----:B------:R-:W-:Y:S01]  /*34c0*/  HMMA.16816.F32.BF16 R16, R196, R28, R8 ;  /* 0x0000001cc410723c */ /* 0x000fe20000041808 */
[----:B------:R-:W1:Y:S02]  /*34d0*/  LDSM.16.M88.4 R8, [R0+0x8000] ;  /* 0x008000000008783b */ /* 0x000e640000000200 */
[----:B------:R5:W-:Y:S01]  /*34e0*/  MUFU.TANH R65, R2 ;  /* 0x0000000200417308 */ /* 0x000be20000002400 */
[----:B------:R-:W-:Y:S01]  /*34f0*/  IMAD.IADD R126, R126, 0x1, R127 ;  /* 0x000000017e7e7824 */ /* 0x000fe200078e027f */
[----:B------:R2:W-:Y:S03]  /*3500*/  LDSM.16.M88.4 R28, [R0+0x8800] ;  /* 0x00880000001c783b */ /* 0x0005e60000000200 */
[C---:B----4-:R-:W-:Y:S08]  /*3510*/  HMMA.16816.F32.BF16 R44, R192.reuse, R38, R48 ;  /* 0x00000026c02c723c */ /* 0x050ff00000041830 */
[----:B------:R-:W-:Y:S01]  /*3520*/  HMMA.16816.F32.BF16 R40, R192, R36, R72 ;  /* 0x00000024c028723c */ /* 0x000fe20000041848 */
[----:B------:R-:W-:Y:S01]  /*3530*/  FMUL.FTZ R15, R15, c[0x0][0x320] ;  /* 0x0000c8000f0f7a20 */ /* 0x000fe20000410000 */
[----:B------:R-:W-:-:S04]  /*3540*/  DEPBAR.LE SB0, 0x2 ;  /* 0x000080800000791a */ /* 0x000fc80000000000 */
[----:B-----5:R-:W-:Y:S02]  /*3550*/  FMUL.FTZ R2, R14, c[0x0][0x320] ;  /* 0x0000c8000e027a20 */ /* 0x020fe40000410000 */
[----:B---3--:R-:W-:Y:S02]  /*3560*/  HMMA.16816.F32.BF16 R48, R192, R20, R88 ;  /* 0x00000014c030723c */ /* 0x008fe40000041858 */
[----:B------:R3:W-:Y:S01]  /*3570*/  MUFU.TANH R72, R2 ;  /* 0x0000000200487308 */ /* 0x0007e20000002400 */
[----:B------:R-:W-:Y:S02]  /*3580*/  FMUL.FTZ R4, R4, c[0x0][0x320] ;  /* 0x0000c80004047a20 */ /* 0x000fe40000410000 */
[----:B--2---:R-:W-:-:S05]  /*3590*/  IMAD.MOV.U32 R0, RZ, RZ, R126 ;  /* 0x000000ffff007224 */ /* 0x004fca00078e007e */
[----:B------:R2:W-:Y:S01]  /*35a0*/  MUFU.TANH R73, R3 ;  /* 0x0000000300497308 */ /* 0x0005e20000002400 */
[----:B---3--:R-:W-:-:S07]  /*35b0*/  @P2 IMAD.HI.U32 R2, R126, c[0x0][0x2c8], RZ ;  /* 0x0000b2007e022a27 */ /* 0x008fce00078e00ff */
[----:B------:R3:W-:Y:S01]  /*35c0*/  MUFU.TANH R71, R15 ;  /* 0x0000000f00477308 */ /* 0x0007e20000002400 */
[----:B------:R-:W-:Y:S01]  /*35d0*/  HMMA.16816.F32.BF16 R36, R192, R32, R52 ;  /* 0x00000020c024723c */ /* 0x000fe20000041834 */
[----:B------:R-:W-:Y:S01]  /*35e0*/  @P2 SHF.R.U32.HI R0, RZ, c[0x0][0x2cc], R2 ;  /* 0x0000b300ff002a19 */ /* 0x000fe20000011602 */
[----:B--2---:R-:W-:-:S05]  /*35f0*/  FMUL.FTZ R3, R12, c[0x0][0x320] ;  /* 0x0000c8000c037a20 */ /* 0x004fca0000410000 */
[----:B------:R2:W-:Y:S01]  /*3600*/  MUFU.TANH R52, R4 ;  /* 0x0000000400347308 */ /* 0x0005e20000002400 */
[----:B------:R-:W-:Y:S02]  /*3610*/  FMUL.FTZ R16, R16, c[0x0][0x320] ;  /* 0x0000c80010107a20 */ /* 0x000fe40000410000 */
[----:B------:R-:W-:Y:S01]  /*3620*/  FMUL.FTZ R17, R17, c[0x0][0x320] ;  /* 0x0000c80011117a20 */ /* 0x000fe20000410000 */
[----:B---3--:R-:W-:Y:S04]  /*3630*/  HMMA.16816.F32.BF16 R12, R192, R22, R60 ;  /* 0x00000016c00c723c */ /* 0x008fe8000004183c */
[----:B------:R3:W4:Y:S01]  /*3640*/  MUFU.TANH R66, R3 ;  /* 0x0000000300427308 */ /* 0x0007220000002400 */
[----:B------:R-:W-:Y:S02]  /*3650*/  FMUL.FTZ R18, R18, c[0x0][0x320] ;  /* 0x0000c80012127a20 */ /* 0x000fe40000410000 */
[----:B------:R-:W-:Y:S01]  /*3660*/  FMUL.FTZ R19, R19, c[0x0][0x320] ;  /* 0x0000c80013137a20 */ /* 0x000fe20000410000 */
[----:B--2---:R-:W2:Y:S04]  /*3670*/  SHFL.IDX PT, R4, R0, RZ, 0x1c1f ;  /* 0x001c1fff00047589 */ /* 0x004ea800000e0000 */
[----:B------:R-:W-:Y:S01]  /*3680*/  MUFU.TANH R64, R16 ;  /* 0x0000001000407308 */ /* 0x000fe20000002400 */
[C---:B-1----:R-:W-:Y:S01]  /*3690*/  HMMA.16816.F32.BF16 R20, R196.reuse, R8, R48 ;  /* 0x00000008c414723c */ /* 0x042fe20000041830 */
[----:B---3--:R1:W3:Y:S06]  /*36a0*/  SHFL.IDX PT, R3, R0, 0x1, 0x1c1f ;  /* 0x003c1f0000037f89 */ /* 0x0082ec00000e0000 */
[----:B------:R-:W5:Y:S08]  /*36b0*/  MUFU.TANH R60, R17 ;  /* 0x00000011003c7308 */ /* 0x000f700000002400 */
[----:B------:R-:W-:Y:S08]  /*36c0*/  MUFU.TANH R62, R18 ;  /* 0x00000012003e7308 */ /* 0x000ff00000002400 */
[----:B------:R2:W-:Y:S01]  /*36d0*/  MUFU.TANH R61, R19 ;  /* 0x00000013003d7308 */ /* 0x0005e20000002400 */
[----:B-1----:R-:W-:Y:S01]  /*36e0*/  IADD3 R0, R124, c[0x0][0x1d0], RZ ;  /* 0x000074007c007a10 */ /* 0x002fe20007ffe0ff */
[----:B--2---:R-:W-:Y:S03]  /*36f0*/  HMMA.16816.F32.BF16 R16, R196, R24, R40 ;  /* 0x00000018c410723c */ /* 0x004fe60000041828 */
[----:B------:R-:W-:-:S05]  /*3700*/  IADD3 R2, -R125, 0x1, R0 ;  /* 0x000000017d027810 */ /* 0x000fca0007ffe100 */
[C---:B------:R-:W-:Y:S01]  /*3710*/  HMMA.16816.F32.BF16 R24, R196.reuse, R26, R44 ;  /* 0x0000001ac418723c */ /* 0x040fe2000004182c */
[----:B------:R-:W-:Y:S01]  /*3720*/  IADD3 R2, R2, -c[0x0][0x168], RZ ;  /* 0x80005a0002027a10 */ /* 0x000fe20007ffe0ff */
[----:B------:R-:W-:Y:S01]  /*3730*/  IMAD.IADD R0, R0, 0x1, -R125 ;  /* 0x0000000100007824 */ /* 0x000fe200078e0a7d */
[----:B------:R-:W-:Y:S03]  /*3740*/  BAR.SYNC.DEFER_BLOCKING 0x0 ;  /* 0x0000000000007b1d */ /* 0x000fe60000010000 */
[C---:B------:R-:W-:Y:S02]  /*3750*/  IMAD.IADD R4, R2.reuse, 0x1, R4 ;  /* 0x0000000102047824 */ /* 0x040fe400078e0204 */
[----:B------:R-:W-:Y:S01]  /*3760*/  HMMA.16816.F32.BF16 R12, R196, R10, R12 ;  /* 0x0000000ac40c723c */ /* 0x000fe2000004180c */
[----:B---3--:R-:W-:Y:S02]  /*3770*/  IMAD.IADD R3, R2, 0x1, R3 ;  /* 0x0000000102037824 */ /* 0x008fe400078e0203 */
[----:B------:R-:W-:Y:S01]  /*3780*/  FMUL.FTZ R5, R5, c[0x0][0x320] ;  /* 0x0000c80005057a20 */ /* 0x000fe20000410000 */
[----:B------:R-:W-:-:S04]  /*3790*/  IMNMX R2, R0, R4, PT ;  /* 0x0000000400027217 */ /* 0x000fc80003800200 */
[----:B------:R-:W-:Y:S01]  /*37a0*/  HMMA.16816.F32.BF16 R32, R192, R34, R56 ;  /* 0x00000022c020723c */ /* 0x000fe20000041838 */
[----:B------:R-:W-:Y:S01]  /*37b0*/  IMNMX R0, R0, R3, PT ;  /* 0x0000000300007217 */ /* 0x000fe20003800200 */
[----:B------:R-:W-:Y:S01]  /*37c0*/  FMUL.FTZ R6, R6, c[0x0][0x320] ;  /* 0x0000c80006067a20 */ /* 0x000fe20000410000 */
[----:B------:R-:W1:Y:S01]  /*37d0*/  MUFU.TANH R53, R5 ;  /* 0x0000000500357308 */ /* 0x000e620000002400 */
[----:B------:R-:W-:Y:S02]  /*37e0*/  FMUL.FTZ R7, R7, c[0x0][0x320] ;  /* 0x0000c80007077a20 */ /* 0x000fe40000410000 */
[----:B------:R-:W-:Y:S02]  /*37f0*/  FMUL.FTZ R3, R21, c[0x0][0x320] ;  /* 0x0000c80015037a20 */ /* 0x000fe40000410000 */
[----:B------:R-:W-:Y:S02]  /*3800*/  FMUL.FTZ R16, R16, c[0x0][0x320] ;  /* 0x0000c80010107a20 */ /* 0x000fe40000410000 */
[----:B------:R-:W-:-:S02]  /*3810*/  FMUL.FTZ R17, R17, c[0x0][0x320] ;  /* 0x0000c80011117a20 */ /* 0x000fc40000410000 */
[----:B------:R-:W-:Y:S02]  /*3820*/  FMUL.FTZ R24, R24, c[0x0][0x320] ;  /* 0x0000c80018187a20 */ /* 0x000fe40000410000 */
[----:B------:R-:W-:Y:S02]  /*3830*/  FMUL.FTZ R25, R25, c[0x0][0x320] ;  /* 0x0000c80019197a20 */ /* 0x000fe40000410000 */
[----:B------:R-:W-:Y:S01]  /*3840*/  FMUL.FTZ R20, R20, c[0x0][0x320] ;  /* 0x0000c80014147a20 */ /* 0x000fe20000410000 */
[----:B------:R-:W-:Y:S01]  /*3850*/  MUFU.TANH R41, R6 ;  /* 0x0000000600297308 */ /* 0x000fe20000002400 */
[----:B------:R-:W-:Y:S01]  /*3860*/  FMUL.FTZ R18, R18, c[0x0][0x320] ;  /* 0x0000c80012127a20 */ /* 0x000fe20000410000 */
[C---:B------:R-:W-:Y:S01]  /*3870*/  ISETP.GT.AND P5, PT, R2.reuse, RZ, PT ;  /* 0x000000ff0200720c */ /* 0x040fe20003fa4270 */
[----:B------:R-:W-:Y:S01]  /*3880*/  FMUL.FTZ R19, R19, c[0x0][0x320] ;  /* 0x0000c80013137a20 */ /* 0x000fe20000410000 */
[----:B------:R-:W-:Y:S01]  /*3890*/  ISETP.GT.AND P4, PT, R2, 0x1, PT ;  /* 0x000000010200780c */ /* 0x000fe20003f84270 */
[----:B------:R-:W-:Y:S01]  /*38a0*/  FMUL.FTZ R26, R26, c[0x0][0x320] ;  /* 0x0000c8001a1a7a20 */ /* 0x000fe20000410000 */
[----:B------:R-:W-:Y:S02]  /*38b0*/  LDSM.16.MT88.4 R44, [R210] ;  /* 0x00000000d22c783b */ /* 0x000fe40000004200 */
[----:B------:R-:W-:Y:S01]  /*38c0*/  MUFU.TANH R40, R7 ;  /* 0x0000000700287308 */ /* 0x000fe20000002400 */
[----:B------:R-:W-:-:S02]  /*38d0*/  ISETP.GT.AND P3, PT, R2, 0x8, PT ;  /* 0x000000080200780c */ /* 0x000fc40003f64270 */
[C---:B------:R-:W-:Y:S02]  /*38e0*/  ISETP.GT.AND P1, PT, R2.reuse, 0x9, PT ;  /* 0x000000090200780c */ /* 0x040fe40003f24270 */
[----:B------:R-:W-:-:S03]  /*38f0*/  ISETP.GT.AND P0, PT, R2, 0x10, PT ;  /* 0x000000100200780c */ /* 0x000fc60003f04270 */
[----:B------:R2:W3:Y:S01]  /*3900*/  MUFU.TANH R54, R16 ;  /* 0x0000001000367308 */ /* 0x0004e20000002400 */
[----:B------:R-:W-:Y:S01]  /*3910*/  ISETP.GT.AND P6, PT, R2, 0x11, PT ;  /* 0x000000110200780c */ /* 0x000fe20003fc4270 */
[----:B------:R-:W-:Y:S06]  /*3920*/  HMMA.16816.F32.BF16 R8, R196, R28, R36 ;  /* 0x0000001cc408723c */ /* 0x000fec0000041824 */
[----:B------:R1:W1:Y:S01]  /*3930*/  MUFU.TANH R55, R17 ;  /* 0x0000001100377308 */ /* 0x0002620000002400 */
[----:B------:R-:W-:-:S07]  /*3940*/  FSEL R21, R68, -INF , P0 ;  /* 0xff80000044157808 */ /* 0x000fce0000000000 */
[----:B------:R3:W3:Y:S01]  /*3950*/  MUFU.TANH R7, R24 ;  /* 0x0000001800077308 */ /* 0x0006e20000002400 */
[----:B--2---:R-:W-:-:S07]  /*3960*/  FSEL R16, R93, -INF , P5 ;  /* 0xff8000005d107808 */ /* 0x004fce0002800000 */
[----:B------:R-:W2:Y:S01]  /*3970*/  MUFU.TANH R6, R25 ;  /* 0x0000001900067308 */ /* 0x000ea20000002400 */
[----:B-1----:R-:W-:-:S07]  /*3980*/  FSEL R17, R92, -INF , P4 ;  /* 0xff8000005c117808 */ /* 0x002fce0002000000 */
[----:B------:R1:W1:Y:S01]  /*3990*/  MUFU.TANH R5, R20 ;  /* 0x0000001400057308 */ /* 0x0002620000002400 */
[----:B---3--:R-:W-:-:S07]  /*39a0*/  FSEL R24, R67, -INF , P6 ;  /* 0xff80000043187808 */ /* 0x008fce0003000000 */
[----:B------:R-:W3:Y:S01]  /*39b0*/  MUFU.TANH R3, R3 ;  /* 0x0000000300037308 */ /* 0x000ee20000002400 */
[C---:B------:R-:W-:Y:S02]  /*39c0*/  ISETP.GT.AND P5, PT, R2.reuse, 0x18, PT ;  /* 0x000000180200780c */ /* 0x040fe40003fa4270 */
[C---:B------:R-:W-:Y:S02]  /*39d0*/  ISETP.GT.AND P4, PT, R2.reuse, 0x19, PT ;  /* 0x000000190200780c */ /* 0x040fe40003f84270 */
[----:B------:R-:W-:-:S03]  /*39e0*/  ISETP.GT.AND P0, PT, R2, 0x28, PT ;  /* 0x000000280200780c */ /* 0x000fc60003f04270 */
[----:B------:R2:W-:Y:S01]  /*39f0*/  MUFU.TANH R29, R18 ;  /* 0x00000012001d7308 */ /* 0x0005e20000002400 */
[----:B-1----:R-:W-:Y:S02]  /*3a00*/  FSEL R20, R69, -INF , P1 ;  /* 0xff80000045147808 */ /* 0x002fe40000800000 */
[C---:B------:R-:W-:Y:S02]  /*3a10*/  ISETP.GT.AND P1, PT, R2.reuse, 0x21, PT ;  /* 0x000000210200780c */ /* 0x040fe40003f24270 */
[----:B------:R-:W-:Y:S01]  /*3a20*/  ISETP.GT.AND P6, PT, R2, 0x29, PT ;  /* 0x000000290200780c */ /* 0x000fe20003fc4270 */
[----:B------:R-:W-:Y:S01]  /*3a30*/  FMUL.FTZ R4, R12, c[0x0][0x320] ;  /* 0x0000c8000c047a20 */ /* 0x000fe20000410000 */
[----:B----4-:R-:W-:Y:S02]  /*3a40*/  FSEL R25, R66, -INF , P5 ;  /* 0xff80000042197808 */ /* 0x010fe40002800000 */
[----:B------:R-:W-:Y:S02]  /*3a50*/  FSEL R12, R65, -INF , P4 ;  /* 0xff800000410c7808 */ /* 0x000fe40002000000 */
[----:B-----5:R-:W-:-:S02]  /*3a60*/  FSEL R37, R60, -INF , P1 ;  /* 0xff8000003c257808 */ /* 0x020fc40000800000 */
[----:B--2---:R-:W-:Y:S02]  /*3a70*/  FSEL R18, R70, -INF , P3 ;  /* 0xff80000046127808 */ /* 0x004fe40001800000 */
[----:B------:R-:W-:Y:S02]  /*3a80*/  ISETP.GT.AND P3, PT, R2, 0x20, PT ;  /* 0x000000200200780c */ /* 0x000fe40003f64270 */
[----:B------:R-:W-:Y:S02]  /*3a90*/  FSEL R52, R52, -INF , P0 ;  /* 0xff80000034347808 */ /* 0x000fe40000000000 */
[----:B------:R-:W-:Y:S02]  /*3aa0*/  FSEL R36, R64, -INF , P3 ;  /* 0xff80000040247808 */ /* 0x000fe40001800000 */
[----:B------:R-:W-:Y:S01]  /*3ab0*/  FSEL R53, R53, -INF , P6 ;  /* 0xff80000035357808 */ /* 0x000fe20003000000 */
[----:B------:R-:W-:Y:S01]  /*3ac0*/  HMMA.16816.F32.BF16 R32, R196, R30, R32 ;  /* 0x0000001ec420723c */ /* 0x000fe20000041820 */
[----:B------:R-:W-:-:S02]  /*3ad0*/  ISETP.GT.AND P5, PT, R2, 0x30, PT ;  /* 0x000000300200780c */ /* 0x000fc40003fa4270 */
[C---:B------:R-:W-:Y:S02]  /*3ae0*/  ISETP.GT.AND P4, PT, R2.reuse, 0x31, PT ;  /* 0x000000310200780c */ /* 0x040fe40003f84270 */
[C---:B------:R-:W-:Y:S02]  /*3af0*/  ISETP.GT.AND P3, PT, R2.reuse, 0x38, PT ;  /* 0x000000380200780c */ /* 0x040fe40003f64270 */
[C---:B------:R-:W-:Y:S02]  /*3b00*/  ISETP.GT.AND P1, PT, R2.reuse, 0x39, PT ;  /* 0x000000390200780c */ /* 0x040fe40003f24270 */
[C---:B------:R-:W-:Y:S02]  /*3b10*/  ISETP.GT.AND P0, PT, R2.reuse, 0x40, PT ;  /* 0x000000400200780c */ /* 0x040fe40003f04270 */
[----:B------:R-:W-:Y:S02]  /*3b20*/  ISETP.GT.AND P6, PT, R2, 0x41, PT ;  /* 0x000000410200780c */ /* 0x000fe40003fc4270 */
[----:B------:R-:W-:-:S02]  /*3b30*/  FSEL R54, R54, -INF , P5 ;  /* 0xff80000036367808 */ /* 0x000fc40002800000 */
[----:B------:R-:W-:Y:S02]  /*3b40*/  FSEL R55, R55, -INF , P4 ;  /* 0xff80000037377808 */ /* 0x000fe40002000000 */
[----:B------:R-:W-:Y:S02]  /*3b50*/  FSEL R56, R7, -INF , P3 ;  /* 0xff80000007387808 */ /* 0x000fe40001800000 */
[----:B------:R-:W-:Y:S02]  /*3b60*/  FSEL R82, R6, -INF , P1 ;  /* 0xff80000006527808 */ /* 0x000fe40000800000 */
[----:B------:R-:W-:Y:S02]  /*3b70*/  FSEL R81, R5, -INF , P0 ;  /* 0xff80000005517808 */ /* 0x000fe40000000000 */
[----:B---3--:R-:W-:Y:S02]  /*3b80*/  FSEL R85, R3, -INF , P6 ;  /* 0xff80000003557808 */ /* 0x008fe40003000000 */
[----:B------:R-:W-:-:S02]  /*3b90*/  ISETP.GT.AND P5, PT, R2, 0x48, PT ;  /* 0x000000480200780c */ /* 0x000fc40003fa4270 */
[C---:B------:R-:W-:Y:S02]  /*3ba0*/  ISETP.GT.AND P4, PT, R2.reuse, 0x49, PT ;  /* 0x000000490200780c */ /* 0x040fe40003f84270 */
[C---:B------:R-:W-:Y:S02]  /*3bb0*/  ISETP.GT.AND P3, PT, R2.reuse, 0x50, PT ;  /* 0x000000500200780c */ /* 0x040fe40003f64270 */
[C---:B------:R-:W-:Y:S02]  /*3bc0*/  ISETP.GT.AND P1, PT, R2.reuse, 0x51, PT ;  /* 0x000000510200780c */ /* 0x040fe40003f24270 */
[C---:B------:R-:W-:Y:S02]  /*3bd0*/  ISETP.GT.AND P0, PT, R2.reuse, 0x58, PT ;  /* 0x000000580200780c */ /* 0x040fe40003f04270 */
[----:B------:R-:W-:Y:S02]  /*3be0*/  ISETP.GT.AND P6, PT, R2, 0x59, PT ;  /* 0x000000590200780c */ /* 0x000fe40003fc4270 */
[----:B------:R-:W-:-:S04]  /*3bf0*/  FMNMX.FTZ R2, R16, R17, !PT ;  /* 0x0000001110027209 */ /* 0x000fc80007810000 */
[----:B------:R-:W-:Y:S01]  /*3c00*/  FMNMX.FTZ R101, R18, R2, !PT ;  /* 0x0000000212657209 */ /* 0x000fe20007810000 */
[----:B------:R-:W-:-:S03]  /*3c10*/  FMUL.FTZ R13, R13, c[0x0][0x320] ;  /* 0x0000c8000d0d7a20 */ /* 0x000fc60000410000 */
[----:B------:R-:W-:Y:S01]  /*3c20*/  FMNMX.FTZ R101, R20, R101, !PT ;  /* 0x0000006514657209 */ /* 0x000fe20007810000 */
[----:B------:R-:W-:-:S03]  /*3c30*/  FMUL.FTZ R8, R8, c[0x0][0x320] ;  /* 0x0000c80008087a20 */ /* 0x000fc60000410000 */
[----:B------:R-:W-:Y:S01]  /*3c40*/  FMNMX.FTZ R101, R21, R101, !PT ;  /* 0x0000006515657209 */ /* 0x000fe20007810000 */
[----:B------:R-:W1:Y:S01]  /*3c50*/  MUFU.TANH R4, R4 ;  /* 0x0000000400047308 */ /* 0x000e620000002400 */
[----:B------:R-:W-:Y:S02]  /*3c60*/  FMUL.FTZ R9, R9, c[0x0][0x320] ;  /* 0x0000c80009097a20 */ /* 0x000fe40000410000 */
[----:B------:R-:W-:Y:S01]  /*3c70*/  FMNMX.FTZ R101, R24, R101, !PT ;  /* 0x0000006518657209 */ /* 0x000fe20007810000 */
[----:B------:R-:W-:-:S04]  /*3c80*/  FMUL.FTZ R32, R32, c[0x0][0x320] ;  /* 0x0000c80020207a20 */ /* 0x000fc80000410000 */
[----:B------:R-:W2:Y:S01]  /*3c90*/  MUFU.TANH R13, R13 ;  /* 0x0000000d000d7308 */ /* 0x000ea20000002400 */
[----:B------:R-:W-:-:S07]  /*3ca0*/  FMNMX.FTZ R101, R25, R101, !PT ;  /* 0x0000006519657209 */ /* 0x000fce0007810000 */
[----:B------:R-:W3:Y:S01]  /*3cb0*/  MUFU.TANH R8, R8 ;  /* 0x0000000800087308 */ /* 0x000ee20000002400 */
[----:B------:R-:W-:-:S07]  /*3cc0*/  FMNMX.FTZ R101, R12, R101, !PT ;  /* 0x000000650c657209 */ /* 0x000fce0007810000 */
[----:B------:R-:W4:Y:S01]  /*3cd0*/  MUFU.TANH R9, R9 ;  /* 0x0000000900097308 */ /* 0x000f220000002400 */
[----:B------:R-:W-:-:S07]  /*3ce0*/  FMNMX.FTZ R101, R36, R101, !PT ;  /* 0x0000006524657209 */ /* 0x000fce0007810000 */
[----:B------:R-:W5:Y:S01]  /*3cf0*/  MUFU.TANH R2, R32 ;  /* 0x0000002000027308 */ /* 0x000f620000002400 */
[----:B-1----:R-:W-:Y:S02]  /*3d00*/  FSEL R88, R4, -INF , P5 ;  /* 0xff80000004587808 */ /* 0x002fe40002800000 */
[----:B--2---:R-:W-:Y:S02]  /*3d10*/  FSEL R87, R13, -INF , P4 ;  /* 0xff8000000d577808 */ /* 0x004fe40002000000 */
[C---:B------:R-:W-:Y:S02]  /*3d20*/  ISETP.GT.AND P5, PT, R0.reuse, RZ, PT ;  /* 0x000000ff0000720c */ /* 0x040fe40003fa4270 */
[----:B------:R-:W-:Y:S02]  /*3d30*/  ISETP.GT.AND P4, PT, R0, 0x1, PT ;  /* 0x000000010000780c */ /* 0x000fe40003f84270 */
[----:B------:R-:W-:Y:S02]  /*3d40*/  FMNMX.FTZ R101, R37, R101, !PT ;  /* 0x0000006525657209 */ /* 0x000fe40007810000 */
[----:B---3--:R-:W-:-:S02]  /*3d50*/  FSEL R90, R8, -INF , P3 ;  /* 0xff800000085a7808 */ /* 0x008fc40001800000 */
[----:B------:R-:W-:Y:S02]  /*3d60*/  ISETP.GT.AND P3, PT, R0, 0x8, PT ;  /* 0x000000080000780c */ /* 0x000fe40003f64270 */
[----:B------:R-:W-:Y:S02]  /*3d70*/  FSEL R4, R97, -INF , P5 ;  /* 0xff80000061047808 */ /* 0x000fe40002800000 */
[----:B------:R-:W-:Y:S02]  /*3d80*/  FSEL R5, R94, -INF , P4 ;  /* 0xff8000005e057808 */ /* 0x000fe40002000000 */
[----:B------:R-:W-:Y:S01]  /*3d90*/  FMNMX.FTZ R101, R52, R101, !PT ;  /* 0x0000006534657209 */ /* 0x000fe20007810000 */
[----:B------:R-:W-:Y:S01]  /*3da0*/  FMUL.FTZ R28, R11, c[0x0][0x320] ;  /* 0x0000c8000b1c7a20 */ /* 0x000fe20000410000 */
[----:B----4-:R-:W-:Y:S02]  /*3db0*/  FSEL R96, R9, -INF , P1 ;  /* 0xff80000009607808 */ /* 0x010fe40000800000 */
[----:B-----5:R-:W-:-:S02]  /*3dc0*/  FSEL R95, R2, -INF , P0 ;  /* 0xff800000025f7808 */ /* 0x020fc40000000000 */
[----:B------:R-:W-:Y:S02]  /*3dd0*/  ISETP.GT.AND P1, PT, R0, 0x9, PT ;  /* 0x000000090000780c */ /* 0x000fe40003f24270 */
[----:B------:R-:W-:Y:S02]  /*3de0*/  FSEL R11, R83, -INF , P3 ;  /* 0xff800000530b7808 */ /* 0x000fe40001800000 */
[----:B------:R-:W-:Y:S02]  /*3df0*/  FMNMX.FTZ R101, R53, R101, !PT ;  /* 0x0000006535657209 */ /* 0x000fe40007810000 */
[----:B------:R-:W-:Y:S01]  /*3e00*/  FMNMX.FTZ R2, R4, R5, !PT ;  /* 0x0000000504027209 */ /* 0x000fe20007810000 */
[----:B------:R-:W-:Y:S01]  /*3e10*/  FMUL.FTZ R3, R10, c[0x0][0x320] ;  /* 0x0000c8000a037a20 */ /* 0x000fe20000410000 */
        /* <DEDUP_REMOVED lines=17> */
[----:B------:R-:W-:Y:S02]  /*3f30*/  FMNMX.FTZ R101, R81, R101, !PT ;  /* 0x0000006551657209 */ /* 0x000fe40007810000 */
[----:B------:R-:W-:Y:S02]  /*3f40*/  FSEL R7, R71, -INF , P3 ;  /* 0xff80000047077808 */ /* 0x000fe40001800000 */
[----:B------:R-:W-:Y:S01]  /*3f50*/  FMNMX.FTZ R2, R6, R2, !PT ;  /* 0x0000000206027209 */ /* 0x000fe20007810000 */
[----:B------:R-:W-:Y:S01]  /*3f60*/  FMUL.FTZ R33, R33, c[0x0][0x320] ;  /* 0x0000c80021217a20 */ /* 0x000fe20000410000 */
[----:B------:R-:W-:-:S02]  /*3f70*/  ISETP.GT.AND P0, PT, R0, 0x21, PT ;  /* 0x000000210000780c */ /* 0x000fc40003f04270 */
[----:B------:R-:W-:Y:S02]  /*3f80*/  FMNMX.FTZ R101, R85, R101, !PT ;  /* 0x0000006555657209 */ /* 0x000fe40007810000 */
[----:B------:R-:W-:Y:S02]  /*3f90*/  FSEL R49, R62, -INF , P1 ;  /* 0xff8000003e317808 */ /* 0x000fe40000800000 */
[----:B------:R-:W-:Y:S01]  /*3fa0*/  FMNMX.FTZ R2, R7, R2, !PT ;  /* 0x0000000207027209 */ /* 0x000fe20007810000 */
[----:B------:R-:W-:Y:S01]  /*3fb0*/  MUFU.TANH R65, R19 ;  /* 0x0000001300417308 */ /* 0x000fe20000002400 */
[----:B------:R-:W-:Y:S02]  /*3fc0*/  ISETP.GT.AND P5, PT, R0, 0x28, PT ;  /* 0x000000280000780c */ /* 0x000fe40003fa4270 */
[----:B------:R-:W-:Y:S02]  /*3fd0*/  FMNMX.FTZ R101, R88, R101, !PT ;  /* 0x0000006558657209 */ /* 0x000fe40007810000 */
[----:B------:R-:W-:-:S02]  /*3fe0*/  FSEL R48, R61, -INF , P0 ;  /* 0xff8000003d307808 */ /* 0x000fc40000000000 */
[----:B------:R-:W-:Y:S01]  /*3ff0*/  FMNMX.FTZ R2, R49, R2, !PT ;  /* 0x0000000231027209 */ /* 0x000fe20007810000 */
[----:B------:R-:W1:Y:S01]  /*4000*/  MUFU.TANH R33, R33 ;  /* 0x0000002100217308 */ /* 0x000e620000002400 */
[----:B------:R-:W-:Y:S01]  /*4010*/  FMUL.FTZ R27, R27, c[0x0][0x320] ;  /* 0x0000c8001b1b7a20 */ /* 0x000fe20000410000 */
[----:B------:R-:W-:Y:S02]  /*4020*/  ISETP.GT.AND P4, PT, R0, 0x29, PT ;  /* 0x000000290000780c */ /* 0x000fe40003f84270 */
[----:B------:R-:W-:Y:S02]  /*4030*/  FMNMX.FTZ R101, R87, R101, !PT ;  /* 0x0000006557657209 */ /* 0x000fe40007810000 */
[----:B------:R-:W-:Y:S02]  /*4040*/  FSEL R50, R41, -INF , P5 ;  /* 0xff80000029327808 */ /* 0x000fe40002800000 */
[----:B------:R-:W2:Y:S01]  /*4050*/  MUFU.TANH R26, R26 ;  /* 0x0000001a001a7308 */ /* 0x000ea20000002400 */
[----:B------:R-:W-:Y:S01]  /*4060*/  FMNMX.FTZ R2, R48, R2, !PT ;  /* 0x0000000230027209 */ /* 0x000fe20007810000 */
[----:B------:R-:W-:Y:S01]  /*4070*/  FMUL.FTZ R22, R22, c[0x0][0x320] ;  /* 0x0000c80016167a20 */ /* 0x000fe20000410000 */
[----:B------:R-:W-:-:S02]  /*4080*/  ISETP.GT.AND P3, PT, R0, 0x30, PT ;  /* 0x000000300000780c */ /* 0x000fc40003f64270 */
[----:B------:R-:W-:Y:S02]  /*4090*/  FMNMX.FTZ R101, R90, R101, !PT ;  /* 0x000000655a657209 */ /* 0x000fe40007810000 */
[----:B------:R-:W-:Y:S01]  /*40a0*/  FSEL R51, R40, -INF , P4 ;  /* 0xff80000028337808 */ /* 0x000fe20002000000 */
[----:B------:R-:W3:Y:S01]  /*40b0*/  MUFU.TANH R27, R27 ;  /* 0x0000001b001b7308 */ /* 0x000ee20000002400 */
[----:B------:R-:W-:Y:S01]  /*40c0*/  FMNMX.FTZ R2, R50, R2, !PT ;  /* 0x0000000232027209 */ /* 0x000fe20007810000 */
[----:B------:R-:W-:Y:S01]  /*40d0*/  FMUL.FTZ R23, R23, c[0x0][0x320] ;  /* 0x0000c80017177a20 */ /* 0x000fe20000410000 */
[----:B------:R-:W-:Y:S02]  /*40e0*/  ISETP.GT.AND P1, PT, R0, 0x31, PT ;  /* 0x000000310000780c */ /* 0x000fe40003f24270 */
[----:B------:R-:W-:Y:S02]  /*40f0*/  FMNMX.FTZ R101, R96, R101, !PT ;  /* 0x0000006560657209 */ /* 0x000fe40007810000 */
[----:B------:R-:W-:Y:S01]  /*4100*/  FSEL R64, R29, -INF , P3 ;  /* 0xff8000001d407808 */ /* 0x000fe20001800000 */
[----:B------:R-:W4:Y:S01]  /*4110*/  MUFU.TANH R80, R22 ;  /* 0x0000001600507308 */ /* 0x000f220000002400 */
[----:B------:R-:W-:Y:S01]  /*4120*/  FMNMX.FTZ R2, R51, R2, !PT ;  /* 0x0000000233027209 */ /* 0x000fe20007810000 */
[----:B------:R-:W-:Y:S01]  /*4130*/  FMUL.FTZ R14, R14, c[0x0][0x320] ;  /* 0x0000c8000e0e7a20 */ /* 0x000fe20000410000 */
[----:B------:R-:W-:-:S02]  /*4140*/  ISETP.GT.AND P0, PT, R0, 0x38, PT ;  /* 0x000000380000780c */ /* 0x000fc40003f04270 */
[----:B-1----:R-:W-:Y:S02]  /*4150*/  FSEL R94, R33, -INF , P6 ;  /* 0xff800000215e7808 */ /* 0x002fe40003000000 */
[----:B------:R-:W-:Y:S01]  /*4160*/  FMNMX.FTZ R101, R95, R101, !PT ;  /* 0x000000655f657209 */ /* 0x000fe20007810000 */
[----:B------:R-:W1:Y:S01]  /*4170*/  MUFU.TANH R23, R23 ;  /* 0x0000001700177308 */ /* 0x000e620000002400 */
[----:B------:R-:W-:Y:S02]  /*4180*/  FSEL R65, R65, -INF , P1 ;  /* 0xff80000041417808 */ /* 0x000fe40000800000 */
[----:B------:R-:W-:Y:S01]  /*4190*/  FMNMX.FTZ R2, R64, R2, !PT ;  /* 0x0000000240027209 */ /* 0x000fe20007810000 */
[----:B------:R-:W-:Y:S01]  /*41a0*/  FMUL.FTZ R15, R15, c[0x0][0x320] ;  /* 0x0000c8000f0f7a20 */ /* 0x000fe20000410000 */
[----:B------:R-:W-:Y:S02]  /*41b0*/  FMNMX.FTZ R101, R94, R101, !PT ;  /* 0x000000655e657209 */ /* 0x000fe40007810000 */
[----:B------:R-:W-:Y:S01]  /*41c0*/  ISETP.GT.AND P3, PT, R0, 0x39, PT ;  /* 0x000000390000780c */ /* 0x000fe20003f64270 */
[----:B------:R-:W5:Y:S01]  /*41d0*/  MUFU.TANH R22, R14 ;  /* 0x0000000e00167308 */ /* 0x000f620000002400 */
[----:B--2---:R-:W-:-:S02]  /*41e0*/  FSEL R66, R26, -INF , P0 ;  /* 0xff8000001a427808 */ /* 0x004fc40000000000 */
[----:B------:R-:W-:Y:S02]  /*41f0*/  FMNMX.FTZ R2, R65, R2, !PT ;  /* 0x0000000241027209 */ /* 0x000fe40007810000 */
[----:B------:R-:W-:Y:S02]  /*4200*/  ISETP.GT.AND P1, PT, R0, 0x40, PT ;  /* 0x000000400000780c */ /* 0x000fe40003f24270 */
[----:B---3--:R-:W-:Y:S01]  /*4210*/  FSEL R67, R27, -INF , P3 ;  /* 0xff8000001b437808 */ /* 0x008fe20001800000 */
[----:B------:R-:W2:Y:S01]  /*4220*/  MUFU.TANH R19, R15 ;  /* 0x0000000f00137308 */ /* 0x000ea20000002400 */
[----:B------:R-:W-:Y:S02]  /*4230*/  FMNMX.FTZ R2, R66, R2, !PT ;  /* 0x0000000242027209 */ /* 0x000fe40007810000 */
[----:B------:R-:W-:-:S05]  /*4240*/  ISETP.GT.AND P0, PT, R0, 0x41, PT ;  /* 0x000000410000780c */ /* 0x000fca0003f04270 */
[----:B------:R3:W2:Y:S01]  /*4250*/  MUFU.TANH R15, R3 ;  /* 0x00000003000f7308 */ /* 0x0006a20000002400 */
[----:B----4-:R-:W-:Y:S02]  /*4260*/  FSEL R80, R80, -INF , P1 ;  /* 0xff80000050507808 */ /* 0x010fe40000800000 */
[----:B------:R-:W-:Y:S01]  /*4270*/  FMNMX.FTZ R2, R67, R2, !PT ;  /* 0x0000000243027209 */ /* 0x000fe20007810000 */
[----:B------:R-:W-:Y:S01]  /*4280*/  FMUL.FTZ R34, R34, c[0x0][0x320] ;  /* 0x0000c80022227a20 */ /* 0x000fe20000410000 */
[----:B------:R-:W-:Y:S02]  /*4290*/  ISETP.GT.AND P1, PT, R0, 0x48, PT ;  /* 0x000000480000780c */ /* 0x000fe40003f24270 */
[----:B-1----:R-:W-:Y:S01]  /*42a0*/  FSEL R83, R23, -INF , P0 ;  /* 0xff80000017537808 */ /* 0x002fe20000000000 */
[----:B------:R-:W1:Y:S01]  /*42b0*/  MUFU.TANH R14, R28 ;  /* 0x0000001c000e7308 */ /* 0x000e620000002400 */
[----:B------:R-:W-:Y:S01]  /*42c0*/  FMNMX.FTZ R2, R80, R2, !PT ;  /* 0x0000000250027209 */ /* 0x000fe20007810000 */
[----:B---3--:R-:W3:Y:S01]  /*42d0*/  SHFL.BFLY PT, R3, R101, 0x2, 0x1f ;  /* 0x0c401f0065037f89 */ /* 0x008ee200000e0000 */
[----:B------:R-:W-:-:S05]  /*42e0*/  FMUL.FTZ R13, R35, c[0x0][0x320] ;  /* 0x0000c800230d7a20 */ /* 0x000fca0000410000 */
[----:B------:R-:W4:Y:S01]  /*42f0*/  MUFU.TANH R34, R34 ;  /* 0x0000002200227308 */ /* 0x000f220000002400 */
[----:B------:R-:W-:Y:S02]  /*4300*/  ISETP.GT.AND P0, PT, R0, 0x49, PT ;  /* 0x000000490000780c */ /* 0x000fe40003f04270 */
[----:B-----5:R-:W-:Y:S02]  /*4310*/  FSEL R84, R22, -INF , P1 ;  /* 0xff80000016547808 */ /* 0x020fe40000800000 */
[----:B------:R-:W-:Y:S02]  /*4320*/  FMNMX.FTZ R2, R83, R2, !PT ;  /* 0x0000000253027209 */ /* 0x000fe40007810000 */
[----:B------:R-:W-:Y:S01]  /*4330*/  ISETP.GT.AND P1, PT, R0, 0x50, PT ;  /* 0x000000500000780c */ /* 0x000fe20003f24270 */
[----:B------:R-:W5:Y:S01]  /*4340*/  MUFU.TANH R13, R13 ;  /* 0x0000000d000d7308 */ /* 0x000f620000002400 */
[----:B--2---:R-:W-:Y:S02]  /*4350*/  FSEL R86, R19, -INF , P0 ;  /* 0xff80000013567808 */ /* 0x004fe40000000000 */
[----:B------:R-:W-:-:S02]  /*4360*/  FMNMX.FTZ R2, R84, R2, !PT ;  /* 0x0000000254027209 */ /* 0x000fc40007810000 */
[----:B------:R-:W-:Y:S02]  /*4370*/  ISETP.GT.AND P0, PT, R0, 0x51, PT ;  /* 0x000000510000780c */ /* 0x000fe40003f04270 */
[----:B------:R-:W-:Y:S02]  /*4380*/  FSEL R89, R15, -INF , P1 ;  /* 0xff8000000f597808 */ /* 0x000fe40000800000 */
[----:B------:R-:W-:Y:S02]  /*4390*/  FMNMX.FTZ R2, R86, R2, !PT ;  /* 0x0000000256027209 */ /* 0x000fe40007810000 */
[----:B------:R-:W-:Y:S02]  /*43a0*/  ISETP.GT.AND P1, PT, R0, 0x58, PT ;  /* 0x000000580000780c */ /* 0x000fe40003f24270 */
[----:B-1----:R-:W-:Y:S02]  /*43b0*/  FSEL R91, R14, -INF , P0 ;  /* 0xff8000000e5b7808 */ /* 0x002fe40000000000 */
[----:B------:R-:W-:-:S02]  /*43c0*/  FMNMX.FTZ R100, R89, R2, !PT ;  /* 0x0000000259647209 */ /* 0x000fc40007810000 */
[----:B---3--:R-:W-:Y:S02]  /*43d0*/  FMNMX.FTZ R101, R101, R3, !PT ;  /* 0x0000000365657209 */ /* 0x008fe40007810000 */
[----:B------:R-:W-:Y:S02]  /*43e0*/  ISETP.GT.AND P0, PT, R0, 0x59, PT ;  /* 0x000000590000780c */ /* 0x000fe40003f04270 */
[----:B----4-:R-:W-:Y:S02]  /*43f0*/  FSEL R92, R34, -INF , P1 ;  /* 0xff800000225c7808 */ /* 0x010fe40000800000 */
[----:B------:R-:W-:Y:S01]  /*4400*/  FMNMX.FTZ R100, R91, R100, !PT ;  /* 0x000000645b647209 */ /* 0x000fe20007810000 */
[----:B------:R-:W1:Y:S01]  /*4410*/  SHFL.BFLY PT, R2, R101, 0x1, 0x1f ;  /* 0x0c201f0065027f89 */ /* 0x000e6200000e0000 */
[----:B-----5:R-:W-:Y:S02]  /*4420*/  FSEL R93, R13, -INF , P0 ;  /* 0xff8000000d5d7808 */ /* 0x020fe40000000000 */
        /* <DEDUP_REMOVED lines=12> */
[----:B------:R2:W3:Y:S02]  /*44f0*/  MUFU.EX2 R116, R0 ;  /* 0x0000000000747308 */ /* 0x0004e40000000800 */
[----:B--2---:R-:W-:-:S06]  /*4500*/  FFMA.FTZ R0, R18, c[0x0][0x2d0], -R2 ;  /* 0x0000b40012007a23 */ /* 0x004fcc0000010802 */
[----:B------:R2:W-:Y:S01]  /*4510*/  MUFU.EX2 R115, R0 ;  /* 0x0000000000737308 */ /* 0x0005e20000000800 */
[----:B-1----:R-:W-:Y:S01]  /*4520*/  FMNMX.FTZ R100, R100, R3, !PT ;  /* 0x0000000364647209 */ /* 0x002fe20007810000 */
[----:B--2---:R-:W-:-:S06]  /*4530*/  FFMA.FTZ R0, R20, c[0x0][0x2d0], -R2 ;  /* 0x0000b40014007a23 */ /* 0x004fcc0000010802 */
[----:B------:R1:W2:Y:S01]  /*4540*/  MUFU.EX2 R118, R0 ;  /* 0x0000000000767308 */ /* 0x0002a20000000800 */
[--C-:B------:R-:W-:Y:S01]  /*4550*/  FFMA.FTZ R3, R25, c[0x0][0x2d0], -R2.reuse ;  /* 0x0000b40019037a23 */ /* 0x100fe20000010802 */
[----:B------:R-:W-:Y:S01]  /*4560*/  FSETP.NEU.FTZ.AND P0, PT, R100, -INF , PT ;  /* 0xff8000006400780b */ /* 0x000fe20003f1d000 */
[----:B-1----:R-:W-:-:S05]  /*4570*/  FFMA.FTZ R0, R21, c[0x0][0x2d0], -R2 ;  /* 0x0000b40015007a23 */ /* 0x002fca0000010802 */
[----:B------:R1:W-:Y:S02]  /*4580*/  MUFU.EX2 R119, R0 ;  /* 0x0000000000777308 */ /* 0x0003e40000000800 */
[----:B-1----:R-:W-:-:S06]  /*4590*/  FFMA.FTZ R0, R24, c[0x0][0x2d0], -R2 ;  /* 0x0000b40018007a23 */ /* 0x002fcc0000010802 */
[----:B------:R1:W4:Y:S08]  /*45a0*/  MUFU.EX2 R224, R0 ;  /* 0x0000000000e07308 */ /* 0x0003300000000800 */
[----:B------:R5:W-:Y:S01]  /*45b0*/  MUFU.EX2 R223, R3 ;  /* 0x0000000300df7308 */ /* 0x000be20000000800 */
[----:B-1----:R-:W-:-:S05]  /*45c0*/  FMUL.FTZ R0, R100, c[0x0][0x2d0] ;  /* 0x0000b40064007a20 */ /* 0x002fca0000410000 */
[----:B------:R-:W-:Y:S01]  /*45d0*/  FSEL R0, R0, RZ, P0 ;  /* 0x000000ff00007208 */ /* 0x000fe20000000000 */
[----:B-----5:R-:W-:-:S04]  /*45e0*/  FFMA.FTZ R3, R12, c[0x0][0x2d0], -R2 ;  /* 0x0000b4000c037a23 */ /* 0x020fc80000010802 */
[----:B------:R1:W5:Y:S02]  /*45f0*/  MUFU.EX2 R225, R3 ;  /* 0x0000000300e17308 */ /* 0x0003640000000800 */
[----:B-1----:R-:W-:-:S06]  /*4600*/  FFMA.FTZ R3, R4, c[0x0][0x2d0], -R0 ;  /* 0x0000b40004037a23 */ /* 0x002fcc0000010800 */
[----:B------:R1:W-:Y:S01]  /*4610*/  MUFU.EX2 R112, R3 ;  /* 0x0000000300707308 */ /* 0x0003e20000000800 */
[----:B------:R-:W-:Y:S02]  /*4620*/  FFMA.FTZ R4, R5, c[0x0][0x2d0], -R0 ;  /* 0x0000b40005047a23 */ /* 0x000fe40000010800 */
[----:B-1----:R-:W-:-:S05]  /*4630*/  IMAD.IADD R3, R210, 0x1, R207 ;  /* 0x00000001d2037824 */ /* 0x002fca00078e02cf */
[----:B------:R-:W1:Y:S01]  /*4640*/  LDSM.16.MT88.4 R12, [R3] ;  /* 0x00000000030c783b */ /* 0x000e620000004200 */
[----:B------:R4:W1:Y:S03]  /*4650*/  MUFU.EX2 R102, R4 ;  /* 0x0000000400667308 */ /* 0x0008660000000800 */
[----:B------:R-:W1:Y:S04]  /*4660*/  LDSM.16.MT88.4 R28, [R3+0x800] ;  /* 0x00080000031c783b */ /* 0x000e680000004200 */
[----:B------:R-:W1:Y:S01]  /*4670*/  LDSM.16.MT88.4 R24, [R3+0x3000] ;  /* 0x003000000318783b */ /* 0x000e620000004200 */
[----:B---3--:R-:W-:Y:S02]  /*4680*/  F2FP.BF16.PACK_AB R20, R116, R117 ;  /* 0x000000757414723e */ /* 0x008fe400000010ff */
[----:B--2---:R-:W-:Y:S01]  /*4690*/  F2FP.BF16.PACK_AB R22, R118, R115 ;  /* 0x000000737616723e */ /* 0x004fe200000010ff */
[----:B------:R-:W2:Y:S04]  /*46a0*/  LDSM.16.MT88.4 R32, [R3+0x3800] ;  /* 0x003800000320783b */ /* 0x000ea80000004200 */
[----:B------:R-:W3:Y:S01]  /*46b0*/  LDSM.16.MT88.4 R40, [R3+0x6000] ;  /* 0x006000000328783b */ /* 0x000ee20000004200 */
[----:B----4-:R-:W-:Y:S01]  /*46c0*/  FFMA.FTZ R4, R11, c[0x0][0x2d0], -R0 ;  /* 0x0000b4000b047a23 */ /* 0x010fe20000010800 */
[----:B------:R-:W-:-:S02]  /*46d0*/  F2FP.BF16.PACK_AB R16, R224, R119 ;  /* 0x00000077e010723e */ /* 0x000fc400000010ff */
[----:B-----5:R-:W-:Y:S01]  /*46e0*/  F2FP.BF16.PACK_AB R18, R225, R223 ;  /* 0x000000dfe112723e */ /* 0x020fe200000010ff */
[----:B------:R4:W-:Y:S01]  /*46f0*/  MUFU.EX2 R113, R4 ;  /* 0x0000000400717308 */ /* 0x0009e20000000800 */
[----:B------:R-:W-:Y:S01]  /*4700*/  LDSM.16.MT88.4 R136, [R3+0x2800] ;  /* 0x002800000388783b */ /* 0x000fe20000004200 */
[----:B----4-:R-:W-:-:S06]  /*4710*/  FFMA.FTZ R4, R10, c[0x0][0x2d0], -R0 ;  /* 0x0000b4000a047a23 */ /* 0x010fcc0000010800 */
[----:B------:R4:W5:Y:S01]  /*4720*/  MUFU.EX2 R114, R4 ;  /* 0x0000000400727308 */ /* 0x0009620000000800 */
[----:B-1----:R-:W-:Y:S01]  /*4730*/  F2FP.BF16.PACK_AB R21, R102, R112 ;  /* 0x000000706615723e */ /* 0x002fe200000010ff */
[----:B----4-:R-:W-:-:S06]  /*4740*/  FFMA.FTZ R4, R9, c[0x0][0x2d0], -R0 ;  /* 0x0000b40009047a23 */ /* 0x010fcc0000010800 */
[----:B------:R1:W-:Y:S01]  /*4750*/  MUFU.EX2 R216, R4 ;  /* 0x0000000400d87308 */ /* 0x0003e20000000800 */
[----:B-----5:R-:W-:Y:S01]  /*4760*/  F2FP.BF16.PACK_AB R23, R114, R113 ;  /* 0x000000717217723e */ /* 0x020fe200000010ff */
[----:B-1----:R-:W-:-:S06]  /*4770*/  FFMA.FTZ R4, R8, c[0x0][0x2d0], -R0 ;  /* 0x0000b40008047a23 */ /* 0x002fcc0000010800 */
[----:B------:R1:W4:Y:S01]  /*4780*/  MUFU.EX2 R215, R4 ;  /* 0x0000000400d77308 */ /* 0x0003220000000800 */
[----:B------:R-:W-:Y:S01]  /*4790*/  HMMA.16816.F32.BF16 R8, R20, R12, RZ ;  /* 0x0000000c1408723c */ /* 0x000fe200000418ff */
[----:B-1----:R-:W-:-:S06]  /*47a0*/  FFMA.FTZ R4, R6, c[0x0][0x2d0], -R0 ;  /* 0x0000b40006047a23 */ /* 0x002fcc0000010800 */
[----:B------:R1:W-:Y:S02]  /*47b0*/  MUFU.EX2 R219, R4 ;  /* 0x0000000400db7308 */ /* 0x0003e40000000800 */
[----:B-1----:R-:W-:-:S06]  /*47c0*/  FFMA.FTZ R4, R7, c[0x0][0x2d0], -R0 ;  /* 0x0000b40007047a23 */ /* 0x002fcc0000010800 */
[----:B------:R1:W5:Y:S01]  /*47d0*/  MUFU.EX2 R220, R4 ;  /* 0x0000000400dc7308 */ /* 0x0003620000000800 */
[----:B----4-:R-:W-:Y:S01]  /*47e0*/  F2FP.BF16.PACK_AB R17, R215, R216 ;  /* 0x000000d8d711723e */ /* 0x010fe200000010ff */
[----:B------:R-:W-:Y:S01]  /*47f0*/  HMMA.16816.F32.BF16 R12, R20, R14, RZ ;  /* 0x0000000e140c723c */ /* 0x000fe200000418ff */
[----:B-1----:R-:W-:Y:S01]  /*4800*/  FFMA.FTZ R4, R36, c[0x0][0x2d0], -R2 ;  /* 0x0000b40024047a23 */ /* 0x002fe20000010802 */
[----:B-----5:R-:W-:-:S04]  /*4810*/  F2FP.BF16.PACK_AB R19, R220, R219 ;  /* 0x000000dbdc13723e */ /* 0x020fc800000010ff */
[----:B------:R1:W-:Y:S03]  /*4820*/  MUFU.EX2 R217, R4 ;  /* 0x0000000400d97308 */ /* 0x0003e60000000800 */
[----:B------:R-:W-:Y:S01]  /*4830*/  HMMA.16816.F32.BF16 R76, R16, R28, R8 ;  /* 0x0000001c104c723c */ /* 0x000fe20000041808 */
[----:B-1----:R-:W-:-:S07]  /*4840*/  FFMA.FTZ R4, R37, c[0x0][0x2d0], -R2 ;  /* 0x0000b40025047a23 */ /* 0x002fce0000010802 */
[----:B------:R-:W-:Y:S01]  /*4850*/  HMMA.16816.F32.BF16 R8, R20, R24, RZ ;  /* 0x000000181408723c */ /* 0x000fe200000418ff */
[----:B------:R-:W1:Y:S01]  /*4860*/  LDSM.16.MT88.4 R36, [R3+0x6800] ;  /* 0x006800000324783b */ /* 0x000e620000004200 */
[----:B------:R4:W5:Y:S02]  /*4870*/  MUFU.EX2 R218, R4 ;  /* 0x0000000400da7308 */ /* 0x0009640000000800 */
[----:B----4-:R-:W-:-:S06]  /*4880*/  FFMA.FTZ R4, R52, c[0x0][0x2d0], -R2 ;  /* 0x0000b40034047a23 */ /* 0x010fcc0000010802 */
[----:B------:R4:W-:Y:S02]  /*4890*/  MUFU.EX2 R221, R4 ;  /* 0x0000000400dd7308 */ /* 0x0009e40000000800 */
[----:B----4-:R-:W-:-:S06]  /*48a0*/  FFMA.FTZ R4, R53, c[0x0][0x2d0], -R2 ;  /* 0x0000b40035047a23 */ /* 0x010fcc0000010802 */
[----:B------:R4:W-:Y:S02]  /*48b0*/  MUFU.EX2 R222, R4 ;  /* 0x0000000400de7308 */ /* 0x0009e40000000800 */
[----:B----4-:R-:W-:-:S06]  /*48c0*/  FFMA.FTZ R4, R54, c[0x0][0x2d0], -R2 ;  /* 0x0000b40036047a23 */ /* 0x010fcc0000010802 */
[----:B------:R4:W-:Y:S01]  /*48d0*/  MUFU.EX2 R105, R4 ;  /* 0x0000000400697308 */ /* 0x0009e20000000800 */
[----:B------:R-:W-:Y:S01]  /*48e0*/  HMMA.16816.F32.BF16 R72, R16, R30, R12 ;  /* 0x0000001e1048723c */ /* 0x000fe2000004180c */
[----:B------:R-:W1:Y:S01]  /*48f0*/  LDSM.16.MT88.4 R28, [R3+0x1000] ;  /* 0x00100000031c783b */ /* 0x000e620000004200 */
[----:B----4-:R-:W-:-:S05]  /*4900*/  FFMA.FTZ R4, R55, c[0x0][0x2d0], -R2 ;  /* 0x0000b40037047a23 */ /* 0x010fca0000010802 */
[----:B------:R4:W-:Y:S01]  /*4910*/  MUFU.EX2 R106, R4 ;  /* 0x00000004006a7308 */ /* 0x0009e20000000800 */
[----:B------:R-:W-:Y:S01]  /*4920*/  HMMA.16816.F32.BF16 R24, R20, R26, RZ ;  /* 0x0000001a1418723c */ /* 0x000fe200000418ff */
[----:B----4-:R-:W-:-:S06]  /*4930*/  FFMA.FTZ R4, R56, c[0x0][0x2d0], -R2 ;  /* 0x0000b40038047a23 */ /* 0x010fcc0000010802 */
[----:B------:R4:W-:Y:S01]  /*4940*/  MUFU.EX2 R107, R4 ;  /* 0x00000004006b7308 */ /* 0x0009e20000000800 */
[----:B--2---:R-:W-:Y:S08]  /*4950*/  HMMA.16816.F32.BF16 R68, R16, R32, R8 ;  /* 0x000000201044723c */ /* 0x004ff00000041808 */
[----:B---3--:R-:W-:Y:S01]  /*4960*/  HMMA.16816.F32.BF16 R8, R20, R40, RZ ;  /* 0x000000281408723c */ /* 0x008fe200000418ff */
[----:B----4-:R-:W-:-:S04]  /*4970*/  FFMA.FTZ R4, R49, c[0x0][0x2d0], -R0 ;  /* 0x0000b40031047a23 */ /* 0x010fc80000010800 */
[----:B------:R2:W-:Y:S03]  /*4980*/  MUFU.EX2 R204, R4 ;  /* 0x0000000400cc7308 */ /* 0x0005e60000000800 */
[----:B------:R-:W-:Y:S01]  /*4990*/  HMMA.16816.F32.BF16 R12, R20, R42, RZ ;  /* 0x0000002a140c723c */ /* 0x000fe200000418ff */
[----:B--2---:R-:W-:-:S04]  /*49a0*/  FFMA.FTZ R4, R48, c[0x0][0x2d0], -R0 ;  /* 0x0000b40030047a23 */ /* 0x004fc80000010800 */
[----:B------:R2:W3:Y:S02]  /*49b0*/  MUFU.EX2 R103, R4 ;  /* 0x0000000400677308 */ /* 0x0004e40000000800 */
[----:B--2---:R-:W-:-:S06]  /*49c0*/  FFMA.FTZ R4, R50, c[0x0][0x2d0], -R0 ;  /* 0x0000b40032047a23 */ /* 0x004fcc0000010800 */
[----:B------:R2:W-:Y:S01]  /*49d0*/  MUFU.EX2 R205, R4 ;  /* 0x0000000400cd7308 */ /* 0x0005e20000000800 */
[----:B------:R-:W-:Y:S01]  /*49e0*/  HMMA.16816.F32.BF16 R60, R16, R34, R24 ;  /* 0x00000022103c723c */ /* 0x000fe20000041818 */
[----:B------:R-:W4:Y:S01]  /*49f0*/  LDSM.16.MT88.4 R32, [R210+0x800] ;  /* 0x00080000d220783b */ /* 0x000f220000004200 */
[----:B--2---:R-:W-:-:S06]  /*4a00*/  FFMA.FTZ R4, R51, c[0x0][0x2d0], -R0 ;  /* 0x0000b40033047a23 */ /* 0x004fcc0000010800 */
[----:B-1----:R-:W-:Y:S01]  /*4a10*/  HMMA.16816.F32.BF16 R56, R16, R36, R8 ;  /* 0x000000241038723c */ /* 0x002fe20000041808 */
[----:B------:R-:W-:Y:S01]  /*4a20*/  LDSM.16.MT88.4 R48, [R3+0x7000] ;  /* 0x007000000330783b */ /* 0x000fe20000004200 */
[----:B------:R1:W2:Y:S06]  /*4a30*/  MUFU.EX2 R104, R4 ;  /* 0x0000000400687308 */ /* 0x0002ac0000000800 */
[C---:B------:R-:W-:Y:S08]  /*4a40*/  HMMA.16816.F32.BF16 R24, R20.reuse, R44, RZ ;  /* 0x0000002c1418723c */ /* 0x040ff000000418ff */
[----:B------:R-:W-:Y:S01]  /*4a50*/  HMMA.16816.F32.BF16 R8, R20, R46, RZ ;  /* 0x0000002e1408723c */ /* 0x000fe200000418ff */
[----:B------:R-:W4:Y:S01]  /*4a60*/  LDSM.16.MT88.4 R44, [R3+0x4000] ;  /* 0x00400000032c783b */ /* 0x000f220000004200 */
[----:B-1----:R-:W-:-:S04]  /*4a70*/  FFMA.FTZ R4, R82, c[0x0][0x2d0], -R2 ;  /* 0x0000b40052047a23 */ /* 0x002fc80000010802 */
[----:B------:R1:W-:Y:S02]  /*4a80*/  MUFU.EX2 R99, R4 ;  /* 0x0000000400637308 */ /* 0x0003e40000000800 */
[----:B------:R-:W-:Y:S07]  /*4a90*/  HMMA.16816.F32.BF16 R52, R16, R38, R12 ;  /* 0x000000261034723c */ /* 0x000fee000004180c */
[----:B-----5:R-:W-:Y:S02]  /*4aa0*/  F2FP.BF16.PACK_AB R12, R218, R217 ;  /* 0x000000d9da0c723e */ /* 0x020fe400000010ff */
[----:B---3--:R-:W-:-:S02]  /*4ab0*/  F2FP.BF16.PACK_AB R13, R103, R204 ;  /* 0x000000cc670d723e */ /* 0x008fc400000010ff */
[----:B------:R-:W-:Y:S01]  /*4ac0*/  F2FP.BF16.PACK_AB R14, R222, R221 ;  /* 0x000000ddde0e723e */ /* 0x000fe200000010ff */
[----:B-1----:R-:W-:Y:S01]  /*4ad0*/  FFMA.FTZ R4, R81, c[0x0][0x2d0], -R2 ;  /* 0x0000b40051047a23 */ /* 0x002fe20000010802 */
[----:B--2---:R-:W-:-:S03]  /*4ae0*/  F2FP.BF16.PACK_AB R15, R104, R205 ;  /* 0x000000cd680f723e */ /* 0x004fc600000010ff */
[----:B------:R1:W-:Y:S04]  /*4af0*/  MUFU.EX2 R98, R4 ;  /* 0x0000000400627308 */ /* 0x0003e80000000800 */
[----:B------:R-:W-:Y:S01]  /*4b00*/  HMMA.16816.F32.BF16 R40, R12, R28, R76 ;  /* 0x0000001c0c28723c */ /* 0x000fe2000004184c */
[----:B-1----:R-:W-:-:S07]  /*4b10*/  FFMA.FTZ R4, R85, c[0x0][0x2d0], -R2 ;  /* 0x0000b40055047a23 */ /* 0x002fce0000010802 */
[----:B------:R-:W-:Y:S01]  /*4b20*/  HMMA.16816.F32.BF16 R36, R12, R30, R72 ;  /* 0x0000001e0c24723c */ /* 0x000fe20000041848 */
[----:B------:R-:W1:Y:S01]  /*4b30*/  LDSM.16.MT88.4 R28, [R3+0x1800] ;  /* 0x00180000031c783b */ /* 0x000e620000004200 */
[----:B------:R2:W-:Y:S02]  /*4b40*/  MUFU.EX2 R85, R4 ;  /* 0x0000000400557308 */ /* 0x0005e40000000800 */
[----:B--2---:R-:W-:-:S06]  /*4b50*/  FFMA.FTZ R4, R64, c[0x0][0x2d0], -R0 ;  /* 0x0000b40040047a23 */ /* 0x004fcc0000010800 */
[----:B------:R2:W-:Y:S02]  /*4b60*/  MUFU.EX2 R252, R4 ;  /* 0x0000000400fc7308 */ /* 0x0005e40000000800 */
[----:B--2---:R-:W-:-:S06]  /*4b70*/  FFMA.FTZ R4, R65, c[0x0][0x2d0], -R0 ;  /* 0x0000b40041047a23 */ /* 0x004fcc0000010800 */
[----:B------:R2:W3:Y:S02]  /*4b80*/  MUFU.EX2 R251, R4 ;  /* 0x0000000400fb7308 */ /* 0x0004e40000000800 */
[----:B--2---:R-:W-:-:S06]  /*4b90*/  FFMA.FTZ R4, R66, c[0x0][0x2d0], -R0 ;  /* 0x0000b40042047a23 */ /* 0x004fcc0000010800 */
[----:B------:R2:W-:Y:S01]  /*4ba0*/  MUFU.EX2 R250, R4 ;  /* 0x0000000400fa7308 */ /* 0x0005e20000000800 */
[----:B----4-:R-:W-:Y:S01]  /*4bb0*/  HMMA.16816.F32.BF16 R232, R16, R32, R24 ;  /* 0x0000002010e8723c */ /* 0x010fe20000041818 */
[----:B------:R-:W4:Y:S01]  /*4bc0*/  LDSM.16.MT88.4 R24, [R3+0x4800] ;  /* 0x004800000318783b */ /* 0x000f220000004200 */
[----:B--2---:R-:W-:-:S06]  /*4bd0*/  FFMA.FTZ R4, R67, c[0x0][0x2d0], -R0 ;  /* 0x0000b40043047a23 */ /* 0x004fcc0000010800 */
[----:B------:R-:W-:Y:S01]  /*4be0*/  HMMA.16816.F32.BF16 R228, R16, R34, R8 ;  /* 0x0000002210e4723c */ /* 0x000fe20000041808 */
[----:B------:R-:W-:Y:S01]  /*4bf0*/  IMAD.MOV.U32 R72, RZ, RZ, R107 ;  /* 0x000000ffff487224 */ /* 0x000fe200078e006b */
[----:B------:R-:W-:Y:S01]  /*4c00*/  LDSM.16.MT88.4 R64, [R210+0x3000] ;  /* 0x00300000d240783b */ /* 0x000fe20000004200 */
[----:B------:R2:W5:Y:S01]  /*4c10*/  MUFU.EX2 R248, R4 ;  /* 0x0000000400f87308 */ /* 0x0005620000000800 */
[----:B------:R-:W-:Y:S02]  /*4c20*/  IMAD.MOV.U32 R73, RZ, RZ, R106 ;  /* 0x000000ffff497224 */ /* 0x000fe400078e006a */
[----:B------:R-:W-:Y:S02]  /*4c30*/  IMAD.MOV.U32 R74, RZ, RZ, R105 ;  /* 0x000000ffff4a7224 */ /* 0x000fe400078e0069 */
[----:B------:R-:W-:Y:S01]  /*4c40*/  HMMA.16816.F32.BF16 R32, R12, R44, R68 ;  /* 0x0000002c0c20723c */ /* 0x000fe20000041844 */
[----:B---3--:R-:W-:-:S06]  /*4c50*/  F2FP.BF16.PACK_AB R9, R251, R252 ;  /* 0x000000fcfb09723e */ /* 0x008fcc00000010ff */
[----:B------:R-:W-:Y:S02]  /*4c60*/  IMAD.MOV.U32 R71, RZ, RZ, R99 ;  /* 0x000000ffff477224 */ /* 0x000fe400078e0063 */
[----:B--2---:R-:W-:-:S04]  /*4c70*/  FFMA.FTZ R4, R88, c[0x0][0x2d0], -R2 ;  /* 0x0000b40058047a23 */ /* 0x004fc80000010802 */
[----:B------:R2:W-:Y:S01]  /*4c80*/  MUFU.EX2 R249, R4 ;  /* 0x0000000400f97308 */ /* 0x0005e20000000800 */
[----:B------:R-:W-:Y:S02]  /*4c90*/  F2FP.BF16.PACK_AB R8, R73, R74 ;  /* 0x0000004a4908723e */ /* 0x000fe400000010ff */
[----:B------:R-:W-:Y:S02]  /*4ca0*/  F2FP.BF16.PACK_AB R10, R71, R72 ;  /* 0x00000048470a723e */ /* 0x000fe400000010ff */
[----:B-----5:R-:W-:Y:S01]  /*4cb0*/  F2FP.BF16.PACK_AB R11, R248, R250 ;  /* 0x000000faf80b723e */ /* 0x020fe200000010ff */
[----:B------:R-:W-:Y:S01]  /*4cc0*/  HMMA.16816.F32.BF16 R56, R12, R48, R56 ;  /* 0x000000300c38723c */ /* 0x000fe20000041838 */
[----:B--2---:R-:W-:-:S04]  /*4cd0*/  FFMA.FTZ R4, R87, c[0x0][0x2d0], -R2 ;  /* 0x0000b40057047a23 */ /* 0x004fc80000010802 */
[----:B------:R2:W3:Y:S03]  /*4ce0*/  MUFU.EX2 R247, R4 ;  /* 0x0000000400f77308 */ /* 0x0004e60000000800 */
[----:B------:R-:W-:Y:S08]  /*4cf0*/  HMMA.16816.F32.BF16 R52, R12, R50, R52 ;  /* 0x000000320c34723c */ /* 0x000ff00000041834 */
[----:B-1----:R-:W-:Y:S01]  /*4d00*/  HMMA.16816.F32.BF16 R48, R8, R28, R40 ;  /* 0x0000001c0830723c */ /* 0x002fe20000041828 */
[----:B--2---:R-:W-:-:S07]  /*4d10*/  FFMA.FTZ R4, R90, c[0x0][0x2d0], -R2 ;  /* 0x0000b4005a047a23 */ /* 0x004fce0000010802 */
[----:B------:R-:W-:Y:S01]  /*4d20*/  HMMA.16816.F32.BF16 R44, R12, R46, R60 ;  /* 0x0000002e0c2c723c */ /* 0x000fe2000004183c */
[----:B------:R-:W1:Y:S01]  /*4d30*/  LDSM.16.MT88.4 R60, [R3+0x7800] ;  /* 0x00780000033c783b */ /* 0x000e620000004200 */
[----:B------:R2:W-:Y:S06]  /*4d40*/  MUFU.EX2 R246, R4 ;  /* 0x0000000400f67308 */ /* 0x0005ec0000000800 */
[----:B------:R-:W-:Y:S01]  /*4d50*/  HMMA.16816.F32.BF16 R40, R8, R30, R36 ;  /* 0x0000001e0828723c */ /* 0x000fe20000041824 */
[----:B------:R-:W5:Y:S01]  /*4d60*/  LDSM.16.MT88.4 R36, [R3+0x2000] ;  /* 0x002000000324783b */ /* 0x000f620000004200 */
[----:B--2---:R-:W-:-:S04]  /*4d70*/  FFMA.FTZ R4, R80, c[0x0][0x2d0], -R0 ;  /* 0x0000b40050047a23 */ /* 0x004fc80000010800 */
[----:B------:R2:W-:Y:S02]  /*4d80*/  MUFU.EX2 R245, R4 ;  /* 0x0000000400f57308 */ /* 0x0005e40000000800 */
[----:B--2---:R-:W-:Y:S01]  /*4d90*/  FFMA.FTZ R4, R83, c[0x0][0x2d0], -R0 ;  /* 0x0000b40053047a23 */ /* 0x004fe20000010800 */
[----:B----4-:R-:W-:Y:S01]  /*4da0*/  HMMA.16816.F32.BF16 R32, R8, R24, R32 ;  /* 0x000000180820723c */ /* 0x010fe20000041820 */
[----:B------:R-:W-:Y:S01]  /*4db0*/  IMAD.MOV.U32 R70, RZ, RZ, R98 ;  /* 0x000000ffff467224 */ /* 0x000fe200078e0062 */
[----:B---3--:R-:W-:-:S03]  /*4dc0*/  F2FP.BF16.PACK_AB R6, R247, R249 ;  /* 0x000000f9f706723e */ /* 0x008fc600000010ff */
[----:B------:R2:W3:Y:S01]  /*4dd0*/  MUFU.EX2 R244, R4 ;  /* 0x0000000400f47308 */ /* 0x0004e20000000800 */
[----:B------:R-:W-:Y:S01]  /*4de0*/  IMAD.MOV.U32 R75, RZ, RZ, R104 ;  /* 0x000000ffff4b7224 */ /* 0x000fe200078e0068 */
[----:B------:R-:W-:Y:S01]  /*4df0*/  LDSM.16.MT88.4 R80, [R3+0x8800] ;  /* 0x008800000350783b */ /* 0x000fe20000004200 */
[C---:B------:R-:W-:Y:S03]  /*4e00*/  HMMA.16816.F32.BF16 R28, R8.reuse, R26, R44 ;  /* 0x0000001a081c723c */ /* 0x040fe6000004182c */
[----:B------:R-:W4:Y:S04]  /*4e10*/  LDSM.16.MT88.4 R24, [R3+0x5000] ;  /* 0x005000000318783b */ /* 0x000f280000004200 */
[----:B------:R-:W4:Y:S01]  /*4e20*/  LDSM.16.MT88.4 R44, [R3+0x8000] ;  /* 0x00800000032c783b */ /* 0x000f220000004200 */
[----:B-1----:R-:W-:Y:S03]  /*4e30*/  HMMA.16816.F32.BF16 R52, R8, R62, R52 ;  /* 0x0000003e0834723c */ /* 0x002fe60000041834 */
[----:B------:R-:W-:Y:S01]  /*4e40*/  LDSM.16.MT88.4 R104, [R3+0x5800] ;  /* 0x005800000368783b */ /* 0x000fe20000004200 */
[----:B--2---:R-:W-:-:S04]  /*4e50*/  FFMA.FTZ R4, R84, c[0x0][0x2d0], -R0 ;  /* 0x0000b40054047a23 */ /* 0x004fc80000010800 */
[----:B------:R1:W-:Y:S02]  /*4e60*/  MUFU.EX2 R243, R4 ;  /* 0x0000000400f37308 */ /* 0x0003e40000000800 */
[----:B-1----:R-:W-:-:S06]  /*4e70*/  FFMA.FTZ R4, R86, c[0x0][0x2d0], -R0 ;  /* 0x0000b40056047a23 */ /* 0x002fcc0000010800 */
[----:B------:R1:W2:Y:S01]  /*4e80*/  MUFU.EX2 R242, R4 ;  /* 0x0000000400f27308 */ /* 0x0002a20000000800 */
[----:B---3--:R-:W-:Y:S01]  /*4e90*/  F2FP.BF16.PACK_AB R5, R244, R245 ;  /* 0x000000f5f405723e */ /* 0x008fe200000010ff */
[----:B-1----:R-:W-:-:S06]  /*4ea0*/  FFMA.FTZ R4, R96, c[0x0][0x2d0], -R2 ;  /* 0x0000b40060047a23 */ /* 0x002fcc0000010802 */
[----:B------:R1:W3:Y:S01]  /*4eb0*/  MUFU.EX2 R241, R4 ;  /* 0x0000000400f17308 */ /* 0x0002e20000000800 */
[----:B--2---:R-:W-:Y:S01]  /*4ec0*/  F2FP.BF16.PACK_AB R7, R242, R243 ;  /* 0x000000f3f207723e */ /* 0x004fe200000010ff */
[--C-:B-1----:R-:W-:Y:S02]  /*4ed0*/  FFMA.FTZ R4, R95, c[0x0][0x2d0], -R2.reuse ;  /* 0x0000b4005f047a23 */ /* 0x102fe40000010802 */
[----:B------:R-:W-:-:S04]  /*4ee0*/  FFMA.FTZ R2, R94, c[0x0][0x2d0], -R2 ;  /* 0x0000b4005e027a23 */ /* 0x000fc80000010802 */
[----:B------:R1:W-:Y:S08]  /*4ef0*/  MUFU.EX2 R240, R4 ;  /* 0x0000000400f07308 */ /* 0x0003f00000000800 */
[----:B------:R2:W-:Y:S01]  /*4f00*/  MUFU.EX2 R239, R2 ;  /* 0x0000000200ef7308 */ /* 0x0005e20000000800 */
[----:B-1----:R-:W-:Y:S01]  /*4f10*/  F2FP.BF16.PACK_AB R4, R85, R70 ;  /* 0x000000465504723e */ /* 0x002fe200000010ff */
[----:B--2---:R-:W-:-:S06]  /*4f20*/  FFMA.FTZ R2, R89, c[0x0][0x2d0], -R0 ;  /* 0x0000b40059027a23 */ /* 0x004fcc0000010800 */
[C---:B-----5:R-:W-:Y:S01]  /*4f30*/  HMMA.16816.F32.BF16 R48, R4.reuse, R36, R48 ;  /* 0x000000240430723c */ /* 0x060fe20000041830 */
[----:B------:R1:W-:Y:S07]  /*4f40*/  MUFU.EX2 R238, R2 ;  /* 0x0000000200ee7308 */ /* 0x0003ee0000000800 */
[----:B------:R-:W-:Y:S01]  /*4f50*/  HMMA.16816.F32.BF16 R40, R4, R38, R40 ;  /* 0x000000260428723c */ /* 0x000fe20000041828 */
[----:B------:R-:W2:Y:S01]  /*4f60*/  LDSM.16.MT88.4 R36, [R211] ;  /* 0x00000000d324783b */ /* 0x000ea20000004200 */
[----:B-1----:R-:W-:-:S04]  /*4f70*/  FFMA.FTZ R2, R91, c[0x0][0x2d0], -R0 ;  /* 0x0000b4005b027a23 */ /* 0x002fc80000010800 */
[----:B------:R1:W5:Y:S02]  /*4f80*/  MUFU.EX2 R237, R2 ;  /* 0x0000000200ed7308 */ /* 0x0003640000000800 */
[----:B------:R-:W-:Y:S01]  /*4f90*/  HMMA.16816.F32.BF16 R56, R8, R60, R56 ;  /* 0x0000003c0838723c */ /* 0x000fe20000041838 */
[----:B-1----:R-:W-:-:S05]  /*4fa0*/  FFMA.FTZ R2, R92, c[0x0][0x2d0], -R0 ;  /* 0x0000b4005c027a23 */ /* 0x002fca0000010800 */
[----:B------:R1:W-:Y:S02]  /*4fb0*/  MUFU.EX2 R236, R2 ;  /* 0x0000000200ec7308 */ /* 0x0003e40000000800 */
[----:B----4-:R-:W-:Y:S01]  /*4fc0*/  HMMA.16816.F32.BF16 R32, R4, R24, R32 ;  /* 0x000000180420723c */ /* 0x010fe20000041820 */
[----:B-1----:R-:W-:Y:S02]  /*4fd0*/  FFMA.FTZ R2, R93, c[0x0][0x2d0], -R0 ;  /* 0x0000b4005d027a23 */ /* 0x002fe40000010800 */
[----:B------:R-:W-:-:S03]  /*4fe0*/  IMAD.IADD R0, R207, 0x1, R211 ;  /* 0x00000001cf007824 */ /* 0x000fc600078e02d3 */
[----:B------:R-:W1:Y:S02]  /*4ff0*/  MUFU.EX2 R227, R2 ;  /* 0x0000000200e37308 */ /* 0x000e640000000800 */
[----:B------:R-:W4:Y:S01]  /*5000*/  LDSM.16.MT88.4 R60, [R0] ;  /* 0x00000000003c783b */ /* 0x000f220000004200 */
[----:B------:R-:W-:Y:S01]  /*5010*/  HMMA.16816.F32.BF16 R28, R4, R26, R28 ;  /* 0x0000001a041c723c */ /* 0x000fe2000004181c */
[----:B---3--:R-:W-:-:S07]  /*5020*/  F2FP.BF16.PACK_AB R96, R241, R246 ;  /* 0x000000f6f160723e */ /* 0x008fce00000010ff */
[C---:B------:R-:W-:Y:S01]  /*5030*/  HMMA.16816.F32.BF16 R24, R4.reuse, R46, R52 ;  /* 0x0000002e0418723c */ /* 0x040fe20000041834 */
[----:B------:R-:W3:Y:S01]  /*5040*/  LDSM.16.MT88.4 R52, [R211+0x800] ;  /* 0x00080000d334783b */ /* 0x000ee20000004200 */
[----:B-----5:R-:W-:Y:S02]  /*5050*/  F2FP.BF16.PACK_AB R97, R237, R238 ;  /* 0x000000eeed61723e */ /* 0x020fe400000010ff */
[----:B------:R-:W-:Y:S02]  /*5060*/  F2FP.BF16.PACK_AB R98, R239, R240 ;  /* 0x000000f0ef62723e */ /* 0x000fe400000010ff */
[----:B-1----:R-:W-:Y:S02]  /*5070*/  F2FP.BF16.PACK_AB R99, R227, R236 ;  /* 0x000000ece363723e */ /* 0x002fe400000010ff */
[----:B------:R-:W-:Y:S01]  /*5080*/  HMMA.16816.F32.BF16 R76, R4, R44, R56 ;  /* 0x0000002c044c723c */ /* 0x000fe20000041838 */
[----:B------:R-:W-:Y:S04]  /*5090*/  LDSM.16.MT88.4 R44, [R211+0x3000] ;  /* 0x00300000d32c783b */ /* 0x000fe80000004200 */
[----:B------:R-:W-:Y:S03]  /*50a0*/  LDSM.16.MT88.4 R56, [R210+0x3800] ;  /* 0x00380000d238783b */ /* 0x000fe60000004200 */
[C---:B------:R-:W-:Y:S01]  /*50b0*/  HMMA.16816.F32.BF16 R140, R96.reuse, R136, R48 ;  /* 0x00000088608c723c */ /* 0x040fe20000041830 */
[----:B------:R-:W1:Y:S07]  /*50c0*/  LDSM.16.MT88.4 R48, [R0+0x800] ;  /* 0x000800000030783b */ /* 0x000e6e0000004200 */
[----:B------:R-:W-:Y:S08]  /*50d0*/  HMMA.16816.F32.BF16 R136, R96, R138, R40 ;  /* 0x0000008a6088723c */ /* 0x000ff00000041828 */
[C---:B--2---:R-:W-:Y:S08]  /*50e0*/  HMMA.16816.F32.BF16 R40, R20.reuse, R36, RZ ;  /* 0x000000241428723c */ /* 0x044ff000000418ff */
[----:B------:R-:W-:Y:S08]  /*50f0*/  HMMA.16816.F32.BF16 R36, R20, R38, RZ ;  /* 0x000000261424723c */ /* 0x000ff000000418ff */
[C---:B------:R-:W-:Y:S08]  /*5100*/  HMMA.16816.F32.BF16 R108, R96.reuse, R104, R32 ;  /* 0x00000068606c723c */ /* 0x040ff00000041820 */
[----:B------:R-:W-:Y:S08]  /*5110*/  HMMA.16816.F32.BF16 R104, R96, R106, R28 ;  /* 0x0000006a6068723c */ /* 0x000ff0000004181c */
[----:B----4-:R-:W-:Y:S08]  /*5120*/  HMMA.16816.F32.BF16 R28, R20, R62, RZ ;  /* 0x0000003e141c723c */ /* 0x010ff000000418ff */
[----:B---3--:R-:W-:Y:S01]  /*5130*/  HMMA.16816.F32.BF16 R144, R16, R54, R36 ;  /* 0x000000361090723c */ /* 0x008fe20000041824 */
[----:B------:R-:W2:Y:S07]  /*5140*/  LDSM.16.MT88.4 R36, [R211+0x3800] ;  /* 0x00380000d324783b */ /* 0x000eae0000004200 */
[C---:B------:R-:W-:Y:S08]  /*5150*/  HMMA.16816.F32.BF16 R76, R96.reuse, R80, R76 ;  /* 0x00000050604c723c */ /* 0x040ff0000004184c */
[----:B------:R-:W-:Y:S08]  /*5160*/  HMMA.16816.F32.BF16 R80, R96, R82, R24 ;  /* 0x000000526050723c */ /* 0x000ff00000041818 */
[C---:B------:R-:W-:Y:S08]  /*5170*/  HMMA.16816.F32.BF16 R24, R20.reuse, R64, RZ ;  /* 0x000000401418723c */ /* 0x040ff000000418ff */
[----:B------:R-:W-:Y:S08]  /*5180*/  HMMA.16816.F32.BF16 R32, R20, R60, RZ ;  /* 0x0000003c1420723c */ /* 0x000ff000000418ff */
[C---:B-1----:R-:W-:Y:S08]  /*5190*/  HMMA.16816.F32.BF16 R128, R16.reuse, R50, R28 ;  /* 0x000000321080723c */ /* 0x042ff0000004181c */
[----:B------:R-:W-:Y:S01]  /*51a0*/  HMMA.16816.F32.BF16 R200, R16, R52, R40 ;  /* 0x0000003410c8723c */ /* 0x000fe20000041828 */
[----:B------:R-:W1:Y:S07]  /*51b0*/  LDSM.16.MT88.4 R40, [R0+0x3000] ;  /* 0x003000000028783b */ /* 0x000e6e0000004200 */
[----:B------:R-:W-:Y:S08]  /*51c0*/  HMMA.16816.F32.BF16 R28, R20, R44, RZ ;  /* 0x0000002c141c723c */ /* 0x000ff000000418ff */
[----:B------:R-:W-:Y:S08]  /*51d0*/  HMMA.16816.F32.BF16 R148, R16, R56, R24 ;  /* 0x000000381094723c */ /* 0x000ff00000041818 */
[----:B------:R-:W-:Y:S08]  /*51e0*/  HMMA.16816.F32.BF16 R24, R20, R46, RZ ;  /* 0x0000002e1418723c */ /* 0x000ff000000418ff */
[C---:B------:R-:W-:Y:S08]  /*51f0*/  HMMA.16816.F32.BF16 R132, R16.reuse, R48, R32 ;  /* 0x000000301084723c */ /* 0x040ff00000041820 */
[C---:B--2---:R-:W-:Y:S01]  /*5200*/  HMMA.16816.F32.BF16 R48, R16.reuse, R36, R28 ;  /* 0x000000241030723c */ /* 0x044fe2000004181c */
[----:B------:R-:W2:Y:S07]  /*5210*/  LDSM.16.MT88.4 R28, [R0+0x3800] ;  /* 0x00380000001c783b */ /* 0x000eae0000004200 */
[----:B------:R-:W-:Y:S08]  /*5220*/  HMMA.16816.F32.BF16 R120, R16, R38, R24 ;  /* 0x000000261078723c */ /* 0x000ff00000041818 */
[C---:B-1----:R-:W-:Y:S08]  /*5230*/  HMMA.16816.F32.BF16 R24, R20.reuse, R40, RZ ;  /* 0x000000281418723c */ /* 0x042ff000000418ff */
[----:B------:R-:W-:Y:S01]  /*5240*/  HMMA.16816.F32.BF16 R32, R20, R66, RZ ;  /* 0x000000421420723c */ /* 0x000fe200000418ff */
[----:B------:R2:W-:Y:S01]  /*5250*/  STL [R1+0x34], R126 ;  /* 0x0000347e01007387 */ /* 0x0005e20000100800 */
[----:B------:R-:W-:Y:S11]  /*5260*/  FADD.FTZ R3, R112, R102 ;  /* 0x0000006670037221 */ /* 0x000ff60000010000 */
[----:B------:R-:W-:Y:S11]  /*5270*/  @!UPT UIADD3 URZ, URZ, URZ, URZ ;  /* 0x0000003f3f3ff290 */ /* 0x000ff6000fffe03f */
[C---:B------:R-:W-:Y:S01]  /*5280*/  HMMA.16816.F32.BF16 R56, R16.reuse, R58, R32 ;  /* 0x0000003a1038723c */ /* 0x040fe20000041820 */
[----:B------:R-:W1:Y:S07]  /*5290*/  LDSM.16.MT88.4 R32, [R210+0x6000] ;  /* 0x00600000d220783b */ /* 0x000e6e0000004200 */
[----:B--2---:R-:W-:Y:S08]  /*52a0*/  HMMA.16816.F32.BF16 R124, R16, R28, R24 ;  /* 0x0000001c107c723c */ /* 0x004ff00000041818 */
[----:B------:R-:W-:Y:S01]  /*52b0*/  HMMA.16816.F32.BF16 R24, R20, R42, RZ ;  /* 0x0000002a1418723c */ /* 0x000fe200000418ff */
[----:B------:R-:W-:Y:S11]  /*52c0*/  IMAD.MOV.U32 R102, RZ, RZ, R85 ;  /* 0x000000ffff667224 */ /* 0x000ff600078e0055 */
[----:B------:R-:W-:Y:S11]  /*52d0*/  @!UPT UIADD3 URZ, URZ, URZ, URZ ;  /* 0x0000003f3f3ff290 */ /* 0x000ff6000fffe03f */
[----:B------:R-:W-:Y:S01]  /*52e0*/  @!UPT UIADD3 URZ, URZ, URZ, URZ ;  /* 0x0000003f3f3ff290 */ /* 0x000fe2000fffe03f */
[----:B------:R-:W-:Y:S01]  /*52f0*/  HMMA.16816.F32.BF16 R84, R16, R30, R24 ;  /* 0x0000001e1054723c */ /* 0x000fe20000041818 */
[----:B------:R-:W2:Y:S07]  /*5300*/  LDSM.16.MT88.4 R28, [R210+0x6800] ;  /* 0x00680000d21c783b */ /* 0x000eae0000004200 */
[----:B-1----:R-:W-:Y:S01]  /*5310*/  HMMA.16816.F32.BF16 R24, R20, R32, RZ ;  /* 0x000000201418723c */ /* 0x002fe200000418ff */
[----:B------:R-:W-:-:S04]  /*5320*/  FADD.FTZ R2, R117, R116 ;  /* 0x0000007475027221 */ /* 0x000fc80000010000 */
[----:B------:R-:W-:-:S04]  /*5330*/  FADD.FTZ R2, R115, R2 ;  /* 0x0000000273027221 */ /* 0x000fc80000010000 */
[----:B------:R-:W-:-:S04]  /*5340*/  FADD.FTZ R2, R118, R2 ;  /* 0x0000000276027221 */ /* 0x000fc80000010000 */
[----:B------:R-:W-:-:S11]  /*5350*/  FADD.FTZ R2, R119, R2 ;  /* 0x0000000277027221 */ /* 0x000fd60000010000 */
[----:B--2---:R-:W-:Y:S08]  /*5360*/  HMMA.16816.F32.BF16 R116, R16, R28, R24 ;  /* 0x0000001c1074723c */ /* 0x004ff00000041818 */
[----:B------:R-:W-:Y:S01]  /*5370*/  HMMA.16816.F32.BF16 R24, R20, R34, RZ ;  /* 0x000000221418723c */ /* 0x000fe200000418ff */
[----:B------:R-:W1:Y:S01]  /*5380*/  LDSM.16.MT88.4 R32, [R211+0x6000] ;  /* 0x00600000d320783b */ /* 0x000e620000004200 */
[----:B------:R-:W-:-:S04]  /*5390*/  FADD.FTZ R3, R113, R3 ;  /* 0x0000000371037221 */ /* 0x000fc80000010000 */
[----:B------:R-:W-:Y:S11]  /*53a0*/  FADD.FTZ R3, R114, R3 ;  /* 0x0000000372037221 */ /* 0x000ff60000010000 */
[----:B------:R-:W-:Y:S07]  /*53b0*/  @!UPT UIADD3 URZ, URZ, URZ, URZ ;  /* 0x0000003f3f3ff290 */ /* 0x000fee000fffe03f */
[----:B------:R-:W-:Y:S01]  /*53c0*/  HMMA.16816.F32.BF16 R112, R16, R30, R24 ;  /* 0x0000001e1070723c */ /* 0x000fe20000041818 */
[----:B------:R-:W2:Y:S07]  /*53d0*/  LDSM.16.MT88.4 R28, [R211+0x6800] ;  /* 0x00680000d31c783b */ /* 0x000eae0000004200 */
        /* <DEDUP_REMOVED lines=8> */
[----:B------:R-:W1:Y:S01]  /*5460*/  LDSM.16.MT88.4 R24, [R0+0x6000] ;  /* 0x006000000018783b */ /* 0x000e620000004200 */
[----:B------:R-:W-:Y:S02]  /*5470*/  FADD.FTZ R3, R216, R3 ;  /* 0x00000003d8037221 */ /* 0x000fe40000010000 */
[----:B------:R-:W-:-:S04]  /*5480*/  FADD.FTZ R2, R224, R2 ;  /* 0x00000002e0027221 */ /* 0x000fc80000010000 */
[C---:B-1----:R-:W-:Y:S08]  /*5490*/  HMMA.16816.F32.BF16 R28, R20.reuse, R24, RZ ;  /* 0x00000018141c723c */ /* 0x042ff000000418ff */
[----:B------:R-:W-:Y:S01]  /*54a0*/  HMMA.16816.F32.BF16 R20, R20, R26, RZ ;  /* 0x0000001a1414723c */ /* 0x000fe200000418ff */
[----:B------:R-:W1:Y:S01]  /*54b0*/  LDSM.16.MT88.4 R24, [R0+0x6800] ;  /* 0x006800000018783b */ /* 0x000e620000004200 */
[----:B------:R-:W-:-:S02]  /*54c0*/  FADD.FTZ R3, R215, R3 ;  /* 0x00000003d7037221 */ /* 0x000fc40000010000 */
[----:B------:R-:W-:Y:S02]  /*54d0*/  FADD.FTZ R2, R223, R2 ;  /* 0x00000002df027221 */ /* 0x000fe40000010000 */
[----:B------:R-:W-:Y:S02]  /*54e0*/  FADD.FTZ R3, R219, R3 ;  /* 0x00000003db037221 */ /* 0x000fe40000010000 */
[----:B------:R-:W-:Y:S02]  /*54f0*/  FADD.FTZ R2, R225, R2 ;  /* 0x00000002e1027221 */ /* 0x000fe40000010000 */
[----:B------:R-:W-:Y:S02]  /*5500*/  IMAD.MOV.U32 R215, RZ, RZ, R72 ;  /* 0x000000ffffd77224 */ /* 0x000fe400078e0048 */
[----:B------:R-:W-:Y:S02]  /*5510*/  IMAD.MOV.U32 R223, RZ, RZ, R73 ;  /* 0x000000ffffdf7224 */ /* 0x000fe400078e0049 */
[----:B------:R-:W-:-:S02]  /*5520*/  IMAD.MOV.U32 R219, RZ, RZ, R74 ;  /* 0x000000ffffdb7224 */ /* 0x000fc400078e004a */
[----:B------:R-:W-:Y:S02]  /*5530*/  IMAD.MOV.U32 R225, RZ, RZ, R75 ;  /* 0x000000ffffe17224 */ /* 0x000fe400078e004b */
[C---:B-1----:R-:W-:Y:S08]  /*5540*/  HMMA.16816.F32.BF16 R72, R16.reuse, R24, R28 ;  /* 0x000000181048723c */ /* 0x042ff0000004181c */
[----:B------:R-:W-:Y:S01]  /*5550*/  HMMA.16816.F32.BF16 R28, R16, R26, R20 ;  /* 0x0000001a101c723c */ /* 0x000fe20000041814 */
[----:B------:R-:W1:Y:S01]  /*5560*/  LDSM.16.MT88.4 R16, [R210+0x1000] ;  /* 0x00100000d210783b */ /* 0x000e620000004200 */
[----:B------:R-:W-:-:S02]  /*5570*/  IMAD.MOV.U32 R216, RZ, RZ, R70 ;  /* 0x000000ffffd87224 */ /* 0x000fc400078e0046 */
[----:B------:R-:W-:Y:S01]  /*5580*/  IMAD.MOV.U32 R224, RZ, RZ, R71 ;  /* 0x000000ffffe07224 */ /* 0x000fe200078e0047 */
[----:B------:R-:W2:Y:S03]  /*5590*/  LDSM.16.MT88.4 R20, [R211+0x1000] ;  /* 0x00100000d314783b */ /* 0x000ea60000004200 */
        /* <DEDUP_REMOVED lines=26> */
[----:B------:R-:W1:Y:S04]  /*5740*/  LDSM.16.MT88.4 R16, [R211+0x1800] ;  /* 0x00180000d310783b */ /* 0x000e680000004200 */
[----:B------:R-:W3:Y:S03]  /*5750*/  LDSM.16.MT88.4 R12, [R0+0x1800] ;  /* 0x00180000000c783b */ /* 0x000ee60000004200 */
[C---:B--2---:R-:W-:Y:S08]  /*5760*/  HMMA.16816.F32.BF16 R148, R8.reuse, R20, R68 ;  /* 0x000000140894723c */ /* 0x044ff00000041844 */
[C---:B------:R-:W-:Y:S01]  /*5770*/  HMMA.16816.F32.BF16 R92, R8.reuse, R22, R60 ;  /* 0x00000016085c723c */ /* 0x040fe2000004183c */
[----:B------:R-:W2:Y:S07]  /*5780*/  LDSM.16.MT88.4 R20, [R210+0x4800] ;  /* 0x00480000d214783b */ /* 0x000eae0000004200 */
[C---:B-1----:R-:W-:Y:S08]  /*5790*/  HMMA.16816.F32.BF16 R132, R8.reuse, R16, R52 ;  /* 0x000000100884723c */ /* 0x042ff00000041834 */
[C---:B------:R-:W-:Y:S01]  /*57a0*/  HMMA.16816.F32.BF16 R52, R8.reuse, R18, R44 ;  /* 0x000000120834723c */ /* 0x040fe2000004182c */
[----:B------:R-:W1:Y:S07]  /*57b0*/  LDSM.16.MT88.4 R16, [R211+0x4800] ;  /* 0x00480000d310783b */ /* 0x000e6e0000004200 */
        /* <DEDUP_REMOVED lines=12> */
[C---:B--2---:R-:W-:Y:S01]  /*5880*/  HMMA.16816.F32.BF16 R36, R8.reuse, R20, R144 ;  /* 0x000000140824723c */ /* 0x044fe20000041890 */
[----:B------:R-:W-:Y:S01]  /*5890*/  FADD.FTZ R3, R220, R3 ;  /* 0x00000003dc037221 */ /* 0x000fe20000010000 */
[----:B------:R-:W-:Y:S06]  /*58a0*/  LDSM.16.MT88.4 R144, [R210+0x2800] ;  /* 0x00280000d290783b */ /* 0x000fec0000004200 */
[C---:B------:R-:W-:Y:S01]  /*58b0*/  HMMA.16816.F32.BF16 R32, R8.reuse, R22, R128 ;  /* 0x000000160820723c */ /* 0x040fe20000041880 */
[----:B------:R-:W-:Y:S07]  /*58c0*/  LDSM.16.MT88.4 R20, [R210+0x2000] ;  /* 0x00200000d214783b */ /* 0x000fee0000004200 */
[C---:B-1----:R-:W-:Y:S01]  /*58d0*/  HMMA.16816.F32.BF16 R28, R8.reuse, R16, R120 ;  /* 0x00000010081c723c */ /* 0x042fe20000041878 */
[----:B------:R-:W-:Y:S01]  /*58e0*/  FADD.FTZ R2, R217, R2 ;  /* 0x00000002d9027221 */ /* 0x000fe20000010000 */
[----:B------:R-:W-:Y:S06]  /*58f0*/  LDSM.16.MT88.4 R120, [R0+0x2800] ;  /* 0x002800000078783b */ /* 0x000fec0000004200 */
[C---:B------:R-:W-:Y:S01]  /*5900*/  HMMA.16816.F32.BF16 R24, R8.reuse, R18, R116 ;  /* 0x000000120818723c */ /* 0x040fe20000041874 */
[----:B------:R-:W-:Y:S07]  /*5910*/  LDSM.16.MT88.4 R16, [R211+0x2000] ;  /* 0x00200000d310783b */ /* 0x000fee0000004200 */
[C---:B---3--:R-:W-:Y:S08]  /*5920*/  HMMA.16816.F32.BF16 R112, R8.reuse, R12, R112 ;  /* 0x0000000c0870723c */ /* 0x048ff00000041870 */
[----:B------:R-:W-:Y:S01]  /*5930*/  HMMA.16816.F32.BF16 R88, R8, R14, R88 ;  /* 0x0000000e0858723c */ /* 0x000fe20000041858 */
[----:B------:R-:W1:Y:S04]  /*5940*/  LDSM.16.MT88.4 R8, [R210+0x5000] ;  /* 0x00500000d208783b */ /* 0x000e680000004200 */
[----:B------:R-:W2:Y:S01]  /*5950*/  LDSM.16.MT88.4 R12, [R0+0x2000] ;  /* 0x00200000000c783b */ /* 0x000ea20000004200 */
[----:B------:R-:W-:-:S03]  /*5960*/  FADD.FTZ R3, R204, R3 ;  /* 0x00000003cc037221 */ /* 0x000fc60000010000 */
[----:B------:R-:W-:Y:S01]  /*5970*/  LDSM.16.MT88.4 R128, [R211+0x2800] ;  /* 0x00280000d380783b */ /* 0x000fe20000004200 */
        /* <DEDUP_REMOVED lines=11> */
[----:B------:R-:W2:Y:S01]  /*5a30*/  LDSM.16.MT88.4 R12, [R210+0x8000] ;  /* 0x00800000d20c783b */ /* 0x000ea20000004200 */
[----:B------:R-:W-:-:S02]  /*5a40*/  FADD.FTZ R2, R218, R2 ;  /* 0x00000002da027221 */ /* 0x000fc40000010000 */
[----:B------:R-:W-:Y:S01]  /*5a50*/  FADD.FTZ R3, R103, R3 ;  /* 0x0000000367037221 */ /* 0x000fe20000010000 */
[----:B------:R-:W-:Y:S03]  /*5a60*/  LDSM.16.MT88.4 R64, [R0+0x5800] ;  /* 0x005800000040783b */ /* 0x000fe60000004200 */
[C---:B-1----:R-:W-:Y:S01]  /*5a70*/  HMMA.16816.F32.BF16 R28, R4.reuse, R8, R28 ;  /* 0x00000008041c723c */ /* 0x042fe2000004181c */
[----:B------:R-:W-:Y:S07]  /*5a80*/  LDSM.16.MT88.4 R56, [R211+0x5800] ;  /* 0x00580000d338783b */ /* 0x000fee0000004200 */
[----:B------:R-:W-:Y:S01]  /*5a90*/  HMMA.16816.F32.BF16 R24, R4, R10, R24 ;  /* 0x0000000a0418723c */ /* 0x000fe20000041818 */
[----:B------:R-:W1:Y:S01]  /*5aa0*/  LDSM.16.MT88.4 R8, [R0+0x8000] ;  /* 0x008000000008783b */ /* 0x000e620000004200 */
[----:B------:R-:W-:-:S02]  /*5ab0*/  FADD.FTZ R2, R221, R2 ;  /* 0x00000002dd027221 */ /* 0x000fc40000010000 */
[----:B------:R-:W-:Y:S02]  /*5ac0*/  FADD.FTZ R3, R205, R3 ;  /* 0x00000003cd037221 */ /* 0x000fe40000010000 */
[----:B------:R-:W-:Y:S02]  /*5ad0*/  FADD.FTZ R2, R222, R2 ;  /* 0x00000002de027221 */ /* 0x000fe40000010000 */
[----:B---3--:R-:W-:Y:S02]  /*5ae0*/  HMMA.16816.F32.BF16 R68, R4, R20, R68 ;  /* 0x000000140444723c */ /* 0x008fe40000041844 */
[----:B------:R-:W-:-:S06]  /*5af0*/  FADD.FTZ R2, R219, R2 ;  /* 0x00000002db027221 */ /* 0x000fcc0000010000 */
[C---:B------:R-:W-:Y:S08]  /*5b00*/  HMMA.16816.F32.BF16 R60, R4.reuse, R22, R60 ;  /* 0x00000016043c723c */ /* 0x040ff0000004183c */
[C---:B----4-:R-:W-:Y:S08]  /*5b10*/  HMMA.16816.F32.BF16 R48, R4.reuse, R16, R48 ;  /* 0x000000100430723c */ /* 0x050ff00000041830 */
[C---:B------:R-:W-:Y:S08]  /*5b20*/  HMMA.16816.F32.BF16 R44, R4.reuse, R18, R44 ;  /* 0x00000012042c723c */ /* 0x040ff0000004182c */
[C---:B--2---:R-:W-:Y:S08]  /*5b30*/  HMMA.16816.F32.BF16 R36, R4.reuse, R12, R36 ;  /* 0x0000000c0424723c */ /* 0x044ff00000041824 */
[C---:B-1----:R-:W-:Y:S08]  /*5b40*/  HMMA.16816.F32.BF16 R92, R4.reuse, R8, R112 ;  /* 0x00000008045c723c */ /* 0x042ff00000041870 */
[C---:B------:R-:W-:Y:S01]  /*5b50*/  HMMA.16816.F32.BF16 R32, R4.reuse, R14, R32 ;  /* 0x0000000e0420723c */ /* 0x040fe20000041820 */
[----:B------:R-:W-:Y:S01]  /*5b60*/  FADD.FTZ R2, R223, R2 ;  /* 0x00000002df027221 */ /* 0x000fe20000010000 */
[----:B------:R-:W1:Y:S06]  /*5b70*/  LDSM.16.MT88.4 R112, [R210+0x5800] ;  /* 0x00580000d270783b */ /* 0x000e6c0000004200 */
[----:B------:R-:W-:Y:S01]  /*5b80*/  HMMA.16816.F32.BF16 R8, R4, R10, R88 ;  /* 0x0000000a0408723c */ /* 0x000fe20000041858 */
[----:B------:R2:W-:Y:S01]  /*5b90*/  LDSM.16.MT88.4 R4, [R0+0x8800] ;  /* 0x008800000004783b */ /* 0x0005e20000004200 */
[----:B------:R-:W-:-:S03]  /*5ba0*/  FADD.FTZ R2, R215, R2 ;  /* 0x00000002d7027221 */ /* 0x000fc60000010000 */
[----:B------:R-:W-:Y:S01]  /*5bb0*/  LDSM.16.MT88.4 R88, [R211+0x8800] ;  /* 0x00880000d358783b */ /* 0x000fe20000004200 */
[----:B------:R-:W-:Y:S02]  /*5bc0*/  FADD.FTZ R2, R224, R2 ;  /* 0x00000002e0027221 */ /* 0x000fe40000010000 */
[----:B--2---:R-:W-:-:S04]  /*5bd0*/  FADD.FTZ R0, R225, R3 ;  /* 0x00000003e1007221 */ /* 0x004fc80000010000 */
[----:B------:R-:W-:-:S04]  /*5be0*/  FADD.FTZ R0, R252, R0 ;  /* 0x00000000fc007221 */ /* 0x000fc80000010000 */
[----:B------:R-:W-:-:S04]  /*5bf0*/  FADD.FTZ R0, R251, R0 ;  /* 0x00000000fb007221 */ /* 0x000fc80000010000 */
[----:B------:R-:W-:-:S04]  /*5c00*/  FADD.FTZ R0, R250, R0 ;  /* 0x00000000fa007221 */ /* 0x000fc80000010000 */
[----:B------:R-:W-:Y:S02]  /*5c10*/  FADD.FTZ R0, R248, R0 ;  /* 0x00000000f8007221 */ /* 0x000fe40000010000 */
[----:B------:R-:W-:Y:S02]  /*5c20*/  FADD.FTZ R2, R216, R2 ;  /* 0x00000002d8027221 */ /* 0x000fe40000010000 */
[----:B------:R-:W-:Y:S02]  /*5c30*/  FADD.FTZ R0, R245, R0 ;  /* 0x00000000f5007221 */ /* 0x000fe40000010000 */
[----:B------:R-:W-:Y:S02]  /*5c40*/  FADD.FTZ R2, R102, R2 ;  /* 0x0000000266027221 */ /* 0x000fe40000010000 */
[----:B------:R-:W-:Y:S01]  /*5c50*/  FADD.FTZ R0, R244, R0 ;  /* 0x00000000f4007221 */ /* 0x000fe20000010000 */
[----:B------:R-:W-:Y:S01]  /*5c60*/  HMMA.16816.F32.BF16 R124, R96, R120, R124 ;  /* 0x00000078607c723c */ /* 0x000fe2000004187c */
[----:B------:R-:W-:-:S02]  /*5c70*/  FADD.FTZ R3, R249, R2 ;  /* 0x00000002f9037221 */ /* 0x000fc40000010000 */
[----:B------:R-:W-:Y:S02]  /*5c80*/  FADD.FTZ R2, R243, R0 ;  /* 0x00000000f3027221 */ /* 0x000fe40000010000 */
[----:B------:R-:W-:-:S03]  /*5c90*/  FADD.FTZ R0, R247, R3 ;  /* 0x00000003f7007221 */ /* 0x000fc60000010000 */
[----:B------:R-:W-:Y:S01]  /*5ca0*/  HMMA.16816.F32.BF16 R120, R96, R122, R72 ;  /* 0x0000007a6078723c */ /* 0x000fe20000041848 */
[----:B------:R-:W2:Y:S01]  /*5cb0*/  LDSM.16.MT88.4 R72, [R210+0x8800] ;  /* 0x00880000d248783b */ /* 0x000ea20000004200 */
        /* <DEDUP_REMOVED lines=10> */
[----:B------:R3:W-:Y:S01]  /*5d60*/  STL [R1+0x4], R3 ;  /* 0x0000040301007387 */ /* 0x0007e20000100800 */
[----:B------:R-:W-:Y:S01]  /*5d70*/  ISETP.GE.AND P0, PT, R226, 0x3, PT ;  /* 0x00000003e200780c */ /* 0x000fe20003f06270 */
[C---:B------:R-:W-:Y:S01]  /*5d80*/  HMMA.16816.F32.BF16 R132, R96.reuse, R128, R132 ;  /* 0x000000806084723c */ /* 0x040fe20000041884 */
[----:B------:R-:W-:Y:S07]  /*5d90*/  BSSY B0, `(.L_x_1135) ;  /* 0x000003d000007945 */ /* 0x000fee0003800000 */
[C---:B------:R-:W-:Y:S08]  /*5da0*/  HMMA.16816.F32.BF16 R128, R96.reuse, R130, R52 ;  /* 0x000000826080723c */ /* 0x040ff00000041834 */
[C---:B-1----:R-:W-:Y:S08]  /*5db0*/  HMMA.16816.F32.BF16 R116, R96.reuse, R112, R116 ;  /* 0x000000706074723c */ /* 0x042ff00000041874 */
[C---:B------:R-:W-:Y:S08]  /*5dc0*/  HMMA.16816.F32.BF16 R52, R96.reuse, R56, R68 ;  /* 0x000000386034723c */ /* 0x040ff00000041844 */
[C---:B------:R-:W-:Y:S08]  /*5dd0*/  HMMA.16816.F32.BF16 R112, R96.reuse, R114, R84 ;  /* 0x000000726070723c */ /* 0x040ff00000041854 */
[C---:B------:R-:W-:Y:S08]  /*5de0*/  HMMA.16816.F32.BF16 R56, R96.reuse, R58, R60 ;  /* 0x0000003a6038723c */ /* 0x040ff0000004183c */
[C---:B------:R-:W-:Y:S08]  /*5df0*/  HMMA.16816.F32.BF16 R148, R96.reuse, R144, R148 ;  /* 0x000000906094723c */ /* 0x040ff00000041894 */
        /* <DEDUP_REMOVED lines=8> */
[----:B------:R-:W-:Y:S01]  /*5e80*/  HMMA.16816.F32.BF16 R96, R96, R6, R8 ;  /* 0x000000066060723c */ /* 0x000fe20000041808 */
[----:B------:R-:W-:Y:S07]  /*5e90*/  @!UPT UIADD3 URZ, URZ, URZ, URZ ;  /* 0x0000003f3f3ff290 */ /* 0x000fee000fffe03f */
[----:B------:R-:W-:Y:S11]  /*5ea0*/  @!P0 BRA `(.L_x_1136) ;  /* 0x000002b000008947 */ /* 0x000ff60003800000 */
[----:B---3--:R-:W2:Y:S04]  /*5eb0*/  LDL.LU.64 R220, [R1+0x68] ;  /* 0x0000680001dc7983 */ /* 0x008ea80000300a00 */
[----:B------:R-:W3:Y:S04]  /*5ec0*/  LDL.64 R218, [R1+0x10] ;  /* 0x0000100001da7983 */ /* 0x000ee80000100a00 */
[----:B------:R-:W4:Y:S04]  /*5ed0*/  LDL R224, [R1+0x1c] ;  /* 0x00001c0001e07983 */ /* 0x000f280000100800 */
[----:B------:R-:W5:Y:S04]  /*5ee0*/  LDL R216, [R1+0x20] ;  /* 0x0000200001d87983 */ /* 0x000f680000100800 */
[----:B------:R-:W5:Y:S01]  /*5ef0*/  LDL R102, [R1+0x28] ;  /* 0x0000280001667983 */ /* 0x000f620000100800 */
[----:B------:R-:W-:Y:S01]  /*5f00*/  IADD3 R0, R226, -0x3, RZ ;  /* 0xfffffffde2007810 */ /* 0x000fe20007ffe0ff */
[----:B------:R-:W-:-:S02]  /*5f10*/  IMAD.MOV.U32 R215, RZ, RZ, c[0x0][0x1e0] ;  /* 0x00007800ffd77624 */ /* 0x000fc400078e00ff */
[----:B------:R-:W-:Y:S01]  /*5f20*/  IMAD.MOV.U32 R223, RZ, RZ, 0x6 ;  /* 0x00000006ffdf7424 */ /* 0x000fe200078e00ff */
[----:B------:R-:W-:Y:S01]  /*5f30*/  SHF.R.S32.HI R2, RZ, 0x1f, R0 ;  /* 0x0000001fff027819 */ /* 0x000fe20000011400 */
[----:B------:R-:W-:-:S03]  /*5f40*/  IMAD.WIDE.U32 R4, R0, c[0x0][0x1e0], RZ ;  /* 0x0000780000047a25 */ /* 0x000fc600078e00ff */
[C---:B------:R-:W-:Y:S01]  /*5f50*/  SHF.L.U64.HI R7, R215.reuse, R223, c[0x0][0x1e4] ;  /* 0x00007900d7077619 */ /* 0x040fe200000102df */
[----:B------:R-:W-:Y:S02]  /*5f60*/  IMAD R2, R2, c[0x0][0x1e0], RZ ;  /* 0x0000780002027a24 */ /* 0x000fe400078e02ff */
[----:B------:R-:W-:Y:S02]  /*5f70*/  IMAD.SHL.U32 R6, R215, 0x40, RZ ;  /* 0x00000040d7067824 */ /* 0x000fe400078e00ff */
[----:B------:R-:W-:-:S04]  /*5f80*/  IMAD R0, R0, c[0x0][0x1e4], R2 ;  /* 0x0000790000007a24 */ /* 0x000fc800078e0202 */
[----:B------:R-:W-:-:S04]  /*5f90*/  IMAD.IADD R0, R5, 0x1, R0 ;  /* 0x0000000105007824 */ /* 0x000fc800078e0200 */
[----:B------:R-:W-:Y:S02]  /*5fa0*/  IMAD R0, R0, 0x60, RZ ;  /* 0x0000006000007824 */ /* 0x000fe400078e02ff */
[----:B--2---:R-:W-:-:S04]  /*5fb0*/  IMAD.WIDE.U32 R4, R4, 0x60, R220 ;  /* 0x0000006004047825 */ /* 0x004fc800078e00dc */
[----:B------:R-:W-:Y:S01]  /*5fc0*/  IMAD.IADD R0, R5, 0x1, R0 ;  /* 0x0000000105007824 */ /* 0x000fe200078e0200 */
[----:B------:R-:W-:Y:S02]  /*5fd0*/  LEA R2, P4, R4, c[0x0][0x1c8], 0x1 ;  /* 0x0000720004027a11 */ /* 0x000fe400078808ff */
[----:B---3--:R-:W-:Y:S02]  /*5fe0*/  ISETP.GE.AND P3, PT, R218, c[0x0][0x1d4], PT ;  /* 0x00007500da007a0c */ /* 0x008fe40003f66270 */
[----:B----4-:R-:W-:Y:S02]  /*5ff0*/  ISETP.GE.AND P1, PT, R224, c[0x0][0x1d4], PT ;  /* 0x00007500e0007a0c */ /* 0x010fe40003f26270 */
[----:B------:R-:W-:Y:S02]  /*6000*/  LEA.HI.X R3, R4, c[0x0][0x1cc], R0, 0x1, P4 ;  /* 0x0000730004037a11 */ /* 0x000fe400020f0c00 */
[----:B-----5:R-:W-:Y:S02]  /*6010*/  ISETP.GE.AND P0, PT, R216, c[0x0][0x1d4], PT ;  /* 0x00007500d8007a0c */ /* 0x020fe40003f06270 */
[----:B------:R-:W-:-:S02]  /*6020*/  IADD3 R10, P6, P5, R6, 0x80, R2 ;  /* 0x00000080060a7810 */ /* 0x000fc40007dde002 */
[-C--:B------:R-:W-:Y:S02]  /*6030*/  IADD3 R4, P4, R2, R6.reuse, RZ ;  /* 0x0000000602047210 */ /* 0x080fe40007f9e0ff */
        /* <DEDUP_REMOVED lines=18> */
.L_x_1136:
[----:B---3--:R-:W-:Y:S05]  /*6160*/  BSYNC B0 ;  /* 0x0000000000007941 */ /* 0x008fea0003800000 */
.L_x_1135:
[----:B------:R-:W2:Y:S01]  /*6170*/  LDL R0, [R1+0x5c] ;  /* 0x00005c0001007983 */ /* 0x000ea20000100800 */
[----:B-1----:R-:W-:Y:S01]  /*6180*/  IMAD.MOV.U32 R3, RZ, RZ, c[0x0][0x168] ;  /* 0x00005a00ff037624 */ /* 0x002fe200078e00ff */
[----:B------:R-:W-:Y:S01]  /*6190*/  IADD3 R223, R226, -0x2, RZ ;  /* 0xfffffffee2df7810 */ /* 0x000fe20007ffe0ff */
[----:B------:R-:W-:Y:S01]  /*61a0*/  IMAD.MOV.U32 R204, RZ, RZ, 0x1 ;  /* 0x00000001ffcc7424 */ /* 0x000fe200078e00ff */
[----:B------:R-:W0:Y:S01]  /*61b0*/  LDGDEPBAR ;  /* 0x00000000000079af */ /* 0x000e220000000000 */
[----:B--2---:R-:W-:-:S05]  /*61c0*/  @P2 IMAD.HI.U32 R2, R0, c[0x0][0x2c8], RZ ;  /* 0x0000b20000022a27 */ /* 0x004fca00078e00ff */
[----:B------:R-:W-:-:S04]  /*61d0*/  @P2 SHF.R.U32.HI R0, RZ, c[0x0][0x2cc], R2 ;  /* 0x0000b300ff002a19 */ /* 0x000fc80000011602 */
[----:B------:R-:W-:-:S05]  /*61e0*/  IADD3 R0, R0, c[0x0][0x1d0], -R3 ;  /* 0x0000740000007a10 */ /* 0x000fca0007ffe803 */
[----:B------:R-:W-:-:S05]  /*61f0*/  IMAD.HI R0, R0, 0x2aaaaaab, RZ ;  /* 0x2aaaaaab00007827 */ /* 0x000fca00078e02ff */
[----:B------:R-:W-:-:S04]  /*6200*/  SHF.R.U32.HI R2, RZ, 0x1f, R0 ;  /* 0x0000001fff027819 */ /* 0x000fc80000011600 */
[----:B------:R-:W-:-:S04]  /*6210*/  LEA.HI.SX32 R0, R0, R2, 0x1c ;  /* 0x0000000200007211 */ /* 0x000fc800078fe2ff */
[----:B------:R-:W-:-:S04]  /*6220*/  IMNMX R3, RZ, R0, !PT ;  /* 0x00000000ff037217 */ /* 0x000fc80007800200 */
[----:B------:R-:W-:Y:S01]  /*6230*/  ISETP.GE.AND P0, PT, R223, R3, PT ;  /* 0x00000003df00720c */ /* 0x000fe20003f06270 */
[----:B------:R1:W-:Y:S04]  /*6240*/  STL [R1+0x18], R3 ;  /* 0x0000180301007387 */ /* 0x0003e80000100800 */
[----:B------:R1:W-:Y:S08]  /*6250*/  STL [R1], RZ ;  /* 0x000000ff01007387 */ /* 0x0003f00000100800 */
[----:B------:R-:W-:Y:S05]  /*6260*/  @!P0 BRA `(.L_x_1137) ;  /* 0x000046b000008947 */ /* 0x000fea0003800000 */
[----:B------:R-:W2:Y:S01]  /*6270*/  LDL R4, [R1+0x34] ;  /* 0x0000340001047983 */ /* 0x000ea20000100800 */
[----:B-1----:R-:W-:Y:S01]  /*6280*/  IMAD.MOV.U32 R3, RZ, RZ, R100 ;  /* 0x000000ffff037224 */ /* 0x002fe200078e0064 */
[----:B------:R-:W-:Y:S01]  /*6290*/  MOV R238, R223 ;  /* 0x000000df00ee7202 */ /* 0x000fe20000000f00 */
[----:B------:R-:W-:Y:S01]  /*62a0*/  IMAD.MOV.U32 R2, RZ, RZ, R101 ;  /* 0x000000ffff027224 */ /* 0x000fe200078e0065 */
[----:B------:R1:W-:Y:S01]  /*62b0*/  STL [R1], RZ ;  /* 0x000000ff01007387 */ /* 0x0003e20000100800 */
[----:B------:R-:W-:Y:S01]  /*62c0*/  MOV R204, 0x1 ;  /* 0x0000000100cc7802 */ /* 0x000fe20000000f00 */
[----:B--2---:R-:W-:-:S05]  /*62d0*/  @P2 IMAD.HI.U32 R0, R4, c[0x0][0x2c8], RZ ;  /* 0x0000b20004002a27 */ /* 0x004fca00078e00ff */
[----:B------:R-:W-:-:S05]  /*62e0*/  @P2 SHF.R.U32.HI R0, RZ, c[0x0][0x2cc], R0 ;  /* 0x0000b300ff002a19 */ /* 0x000fca0000011600 */
[----:B------:R1:W-:Y:S02]  /*62f0*/  @P2 STL [R1+0x24], R0 ;  /* 0x0000240001002387 */ /* 0x0003e40000100800 */
.L_x_1138:
[----:B------:R-:W-:Y:S04]  /*6300*/  DEPBAR.LE SB0, 0x2 ;  /* 0x000080800000791a */ /* 0x000fe80000000000 */
[----:B------:R-:W-:Y:S01]  /*6310*/  WARPSYNC 0xffffffff ;  /* 0xffffffff00007948 */ /* 0x000fe20003800000 */
[----:B------:R-:W-:Y:S01]  /*6320*/  BAR.SYNC.DEFER_BLOCKING 0x0 ;  /* 0x0000000000007b1d */ /* 0x000fe20000010000 */
[----:B------:R-:W-:Y:S01]  /*6330*/  IMAD R205, R204, 0x9000, RZ ;  /* 0x00009000cccd7824 */ /* 0x000fe200078e02ff */
[C---:B------:R-:W-:Y:S02]  /*6340*/  ISETP.GE.AND P5, PT, R238.reuse, 0x1, PT ;  /* 0x00000001ee00780c */ /* 0x040fe40003fa6270 */
[----:B------:R-:W-:Y:S02]  /*6350*/  IADD3 R218, R238, -0x1, RZ ;  /* 0xffffffffeeda7810 */ /* 0x000fe40007ffe0ff */
[----:B-1----:R-:W-:Y:S04]  /*6360*/  IADD3 R0, R209, R205, RZ ;  /* 0x000000cdd1007210 */ /* 0x002fe80007ffe0ff */
[----:B------:R-:W-:Y:S05]  /*6370*/  IADD3 R200, R208, R0, RZ ;  /* 0x00000000d0c87210 */ /* 0x000fea0007ffe0ff */
[----:B------:R-:W-:Y:S01]  /*6380*/  @P5 IMAD.WIDE.U32 R202, R218, c[0x0][0x208], RZ ;  /* 0x00008200daca5a25 */ /* 0x000fe200078e00ff */
[----:B------:R-:W1:Y:S08]  /*6390*/  LDSM.16.M88.4 R8, [R0] ;  /* 0x000000000008783b */ /* 0x000e700000000200 */
[----:B------:R-:W2:Y:S08]  /*63a0*/  LDSM.16.M88.4 R16, [R0+0x800] ;  /* 0x000800000010783b */ /* 0x000eb00000000200 */
[----:B------:R-:W3:Y:S08]  /*63b0*/  LDSM.16.M88.4 R24, [R0+0x1000] ;  /* 0x001000000018783b */ /* 0x000ef00000000200 */
[----:B------:R-:W4:Y:S04]  /*63c0*/  LDL R215, [R1+0x48] ;  /* 0x0000480001d77983 */ /* 0x000f280000100800 */
[----:B------:R-:W5:Y:S08]  /*63d0*/  LDSM.16.M88.4 R32, [R0+0x1800] ;  /* 0x001800000020783b */ /* 0x000f700000000200 */
[----:B------:R-:W4:Y:S01]  /*63e0*/  LDL R201, [R1+0x30] ;  /* 0x0000300001c97983 */ /* 0x000f220000100800 */
[C---:B-1----:R-:W-:Y:S03]  /*63f0*/  HMMA.16816.F32.BF16 R4, R152.reuse, R8, RZ ;  /* 0x000000089804723c */ /* 0x042fe600000418ff */
[----:B------:R-:W1:Y:S05]  /*6400*/  LDSM.16.M88.4 R40, [R0+0x2000] ;  /* 0x002000000028783b */ /* 0x000e6a0000000200 */
[C---:B------:R-:W-:Y:S03]  /*6410*/  HMMA.16816.F32.BF16 R8, R152.reuse, R10, RZ ;  /* 0x0000000a9808723c */ /* 0x040fe600000418ff */
[----:B------:R-:W1:Y:S05]  /*6420*/  LDSM.16.M88.4 R48, [R0+0x2800] ;  /* 0x002800000030783b */ /* 0x000e6a0000000200 */
[C---:B--2---:R-:W-:Y:S03]  /*6430*/  HMMA.16816.F32.BF16 R12, R152.reuse, R16, RZ ;  /* 0x00000010980c723c */ /* 0x044fe600000418ff */
[----:B------:R-:W2:Y:S06]  /*6440*/  LDL.64 R216, [R1+0x38] ;  /* 0x0000380001d87983 */ /* 0x000eac0000100a00 */
[----:B------:R-:W2:Y:S01]  /*6450*/  LDL.LU R221, [R1] ;  /* 0x0000000001dd7983 */ /* 0x000ea20000300800 */
[C---:B------:R-:W-:Y:S03]  /*6460*/  HMMA.16816.F32.BF16 R16, R152.reuse, R18, RZ ;  /* 0x000000129810723c */ /* 0x040fe600000418ff */
[----:B------:R-:W1:Y:S05]  /*6470*/  LDSM.16.M88.4 R100, [R200] ;  /* 0x00000000c864783b */ /* 0x000e6a0000000200 */
[C---:B---3--:R-:W-:Y:S03]  /*6480*/  HMMA.16816.F32.BF16 R20, R152.reuse, R24, RZ ;  /* 0x000000189814723c */ /* 0x048fe600000418ff */
[----:B------:R-:W3:Y:S05]  /*6490*/  LDL.64 R228, [R1+0x10] ;  /* 0x0000100001e47983 */ /* 0x000eea0000100a00 */
[C---:B------:R-:W-:Y:S01]  /*64a0*/  HMMA.16816.F32.BF16 R24, R152.reuse, R26, RZ ;  /* 0x0000001a9818723c */ /* 0x040fe200000418ff */
[----:B------:R-:W2:Y:S04]  /*64b0*/  LDL R222, [R1+0x24] ;  /* 0x0000240001de7983 */ /* 0x000ea80000100800 */
[----:B------:R-:W2:Y:S03]  /*64c0*/  LDL R227, [R1+0x1c] ;  /* 0x00001c0001e37983 */ /* 0x000ea60000100800 */
[C---:B-----5:R-:W-:Y:S01]  /*64d0*/  HMMA.16816.F32.BF16 R28, R152.reuse, R32, RZ ;  /* 0x00000020981c723c */ /* 0x060fe200000418ff */
[----:B------:R-:W5:Y:S04]  /*64e0*/  LDL R220, [R1+0x58] ;  /* 0x0000580001dc7983 */ /* 0x000f680000100800 */
[----:B------:R-:W4:Y:S03]  /*64f0*/  LDL R226, [R1+0x20] ;  /* 0x0000200001e27983 */ /* 0x000f260000100800 */
[C---:B------:R-:W-:Y:S08]  /*6500*/  HMMA.16816.F32.BF16 R32, R152.reuse, R34, RZ ;  /* 0x000000229820723c */ /* 0x040ff000000418ff */
[C---:B-1----:R-:W-:Y:S08]  /*6510*/  HMMA.16816.F32.BF16 R36, R152.reuse, R40, RZ ;  /* 0x000000289824723c */ /* 0x042ff000000418ff */
[C---:B------:R-:W-:Y:S08]  /*6520*/  HMMA.16816.F32.BF16 R40, R152.reuse, R42, RZ ;  /* 0x0000002a9828723c */ /* 0x040ff000000418ff */
[C---:B------:R-:W-:Y:S08]  /*6530*/  HMMA.16816.F32.BF16 R44, R152.reuse, R48, RZ ;  /* 0x00000030982c723c */ /* 0x040ff000000418ff */
[----:B------:R-:W-:Y:S08]  /*6540*/  HMMA.16816.F32.BF16 R48, R152, R50, RZ ;  /* 0x000000329830723c */ /* 0x000ff000000418ff */
[C---:B------:R-:W-:Y:S08]  /*6550*/  HMMA.16816.F32.BF16 R4, R156.reuse, R100, R4 ;  /* 0x000000649c04723c */ /* 0x040ff00000041804 */
        /* <DEDUP_REMOVED lines=13> */
[----:B------:R-:W1:Y:S02]  /*6630*/  LDSM.16.M88.4 R100, [R200+0x2800] ;  /* 0x00280000c864783b */ /* 0x000e640000000200 */
[----:B---3--:R-:W-:Y:S05]  /*6640*/  @P5 ISETP.GE.AND P3, PT, R228, c[0x0][0x1d4], PT ;  /* 0x00007500e4005a0c */ /* 0x008fea0003f66270 */
[C---:B-1----:R-:W-:Y:S03]  /*6650*/  HMMA.16816.F32.BF16 R44, R156.reuse, R100, R44 ;  /* 0x000000649c2c723c */ /* 0x042fe6000004182c */
[----:B--2---:R-:W-:Y:S04]  /*6660*/  @P5 ISETP.GE.AND P1, PT, R227, c[0x0][0x1d4], PT ;  /* 0x00007500e3005a0c */ /* 0x004fe80003f26270 */
[----:B------:R-:W-:Y:S01]  /*6670*/  @P5 SHF.R.S32.HI R100, RZ, 0x1f, R218 ;  /* 0x0000001fff645819 */ /* 0x000fe200000114da */
[----:B------:R-:W-:Y:S04]  /*6680*/  HMMA.16816.F32.BF16 R48, R156, R102, R48 ;  /* 0x000000669c30723c */ /* 0x000fe80000041830 */
[----:B------:R-:W-:Y:S01]  /*6690*/  @P5 IMAD R100, R100, c[0x0][0x208], RZ ;  /* 0x0000820064645a24 */ /* 0x000fe200078e02ff */
[----:B----4-:R-:W-:Y:S02]  /*66a0*/  @P5 ISETP.GE.AND P0, PT, R226, c[0x0][0x1d4], PT ;  /* 0x00007500e2005a0c */ /* 0x010fe40003f06270 */
[----:B------:R-:W-:Y:S01]  /*66b0*/  @P5 MOV R102, R216 ;  /* 0x000000d800665202 */ /* 0x000fe20000000f00 */
[----:B------:R-:W-:Y:S01]  /*66c0*/  @P5 IMAD R100, R218, c[0x0][0x20c], R100 ;  /* 0x00008300da645a24 */ /* 0x000fe200078e0264 */
[----:B------:R-:W-:Y:S03]  /*66d0*/  @P5 MOV R103, R215 ;  /* 0x000000d700675202 */ /* 0x000fe60000000f00 */
[----:B------:R-:W-:Y:S01]  /*66e0*/  @P5 IMAD R215, R221, 0x9000, R201 ;  /* 0x00009000ddd75824 */ /* 0x000fe200078e02c9 */
[----:B------:R-:W-:Y:S01]  /*66f0*/  @P5 IADD3 R100, R203, R100, RZ ;  /* 0x00000064cb645210 */ /* 0x000fe20007ffe0ff */
[----:B------:R-:W-:Y:S01]  /*6700*/  @P5 IMAD.WIDE.U32 R102, R202, 0x60, R102 ;  /* 0x00000060ca665825 */ /* 0x000fe200078e0066 */
[----:B------:R-:W-:Y:S02]  /*6710*/  @P5 MOV R202, c[0x0][0x208] ;  /* 0x0000820000ca5a02 */ /* 0x000fe40000000f00 */
[----:B------:R-:W-:Y:S01]  /*6720*/  IADD3 R201, R206, R0, RZ ;  /* 0x00000000cec97210 */ /* 0x000fe20007ffe0ff */
[----:B------:R-:W-:Y:S01]  /*6730*/  @P5 IMAD R101, R100, 0x60, RZ ;  /* 0x0000006064655824 */ /* 0x000fe200078e02ff */
[C---:B------:R-:W-:Y:S04]  /*6740*/  @P5 LEA R100, P4, R102.reuse, c[0x0][0x1f8], 0x1 ;  /* 0x00007e0066645a11 */ /* 0x040fe800078808ff */
[----:B------:R-:W-:Y:S04]  /*6750*/  @P5 IADD3 R101, R103, R101, RZ ;  /* 0x0000006567655210 */ /* 0x000fe80007ffe0ff */
[----:B------:R-:W-:Y:S01]  /*6760*/  @P5 LEA.HI.X R101, R102, c[0x0][0x1fc], R101, 0x1, P4 ;  /* 0x00007f0066655a11 */ /* 0x000fe200020f0c65 */
[----:B------:R-:W-:Y:S04]  /*6770*/  @P5 IMAD.MOV.U32 R102, RZ, RZ, 0x6 ;  /* 0x00000006ff665424 */ /* 0x000fe800078e00ff */
[----:B------:R-:W-:Y:S01]  /*6780*/  @!PT LDS RZ, [RZ] ;  /* 0x00000000fffff984 */ /* 0x000fe20000000800 */
[----:B------:R-:W-:Y:S01]  /*6790*/  @!PT LDS RZ, [RZ] ;  /* 0x00000000fffff984 */ /* 0x000fe20000000800 */
[----:B------:R-:W-:Y:S01]  /*67a0*/  @!PT LDS RZ, [RZ] ;  /* 0x00000000fffff984 */ /* 0x000fe20000000800 */
[----:B------:R1:W-:Y:S01]  /*67b0*/  @P5 LDGSTS.E.BYPASS.LTC128B.128 [R215], [R100.64], !P3 ;  /* 0x0000000064d75fae */ /* 0x0003e2000d901d46 */
[C---:B------:R-:W-:Y:S02]  /*67c0*/  @P5 SHF.L.U64.HI R102, R202.reuse, R102, c[0x0][0x20c] ;  /* 0x00008300ca665619 */ /* 0x040fe40000010266 */
[----:B------:R-:W-:Y:S05]  /*67d0*/  @P5 SHF.L.U32 R202, R202, 0x6, RZ ;  /* 0x00000006caca5819 */ /* 0x000fea00000006ff */
[----:B------:R1:W-:Y:S08]  /*67e0*/  @P5 LDGSTS.E.BYPASS.LTC128B.128 [R215+0x3000], [R100.64+0x80], !P1 ;  /* 0x0300008064d75fae */ /* 0x0003f0000c901d46 */
[----:B------:R1:W-:Y:S02]  /*67f0*/  @P5 LDGSTS.E.BYPASS.LTC128B.128 [R215+0x6000], [R100.64+0x100], !P0 ;  /* 0x0600010064d75fae */ /* 0x0003e4000c101d46 */
[----:B-1----:R-:W-:Y:S04]  /*6800*/  @P5 IADD3 R100, P4, R202, R100, RZ ;  /* 0x00000064ca645210 */ /* 0x002fe80007f9e0ff */
[----:B------:R-:W-:Y:S02]  /*6810*/  @P5 IADD3.X R101, R102, R101, RZ, P4, !PT ;  /* 0x0000006566655210 */ /* 0x000fe400027fe4ff */
[----:B------:R-:W-:Y:S03]  /*6820*/  @P5 IADD3 R202, P4, R202, R100, RZ ;  /* 0x00000064caca5210 */ /* 0x000fe60007f9e0ff */
[----:B------:R1:W-:Y:S01]  /*6830*/  @P5 LDGSTS.E.BYPASS.LTC128B.128 [R215+0x1000], [R100.64], !P3 ;  /* 0x0100000064d75fae */ /* 0x0003e2000d901d46 */
[----:B------:R-:W-:Y:S07]  /*6840*/  @P5 IADD3.X R203, R102, R101, RZ, P4, !PT ;  /* 0x0000006566cb5210 */ /* 0x000fee00027fe4ff */
[----:B------:R1:W-:Y:S08]  /*6850*/  @P5 LDGSTS.E.BYPASS.LTC128B.128 [R215+0x4000], [R100.64+0x80], !P1 ;  /* 0x0400008064d75fae */ /* 0x0003f0000c901d46 */
[----:B------:R1:W-:Y:S08]  /*6860*/  @P5 LDGSTS.E.BYPASS.LTC128B.128 [R215+0x7000], [R100.64+0x100], !P0 ;  /* 0x0700010064d75fae */ /* 0x0003f0000c101d46 */
[----:B------:R2:W-:Y:S08]  /*6870*/  @P5 LDGSTS.E.BYPASS.LTC128B.128 [R215+0x2000], [R202.64], !P3 ;  /* 0x02000000cad75fae */ /* 0x0005f0000d901d46 */
[----:B------:R2:W-:Y:S08]  /*6880*/  @P5 LDGSTS.E.BYPASS.LTC128B.128 [R215+0x5000], [R202.64+0x80], !P1 ;  /* 0x05000080cad75fae */ /* 0x0005f0000c901d46 */
[----:B------:R2:W-:Y:S08]  /*6890*/  @P5 LDGSTS.E.BYPASS.LTC128B.128 [R215+0x8000], [R202.64+0x100], !P0 ;  /* 0x08000100cad75fae */ /* 0x0005f0000c101d46 */
[----:B-1----:R-:W1:Y:S08]  /*68a0*/  LDSM.16.M88.4 R100, [R201] ;  /* 0x00000000c964783b */ /* 0x002e700000000200 */
[----:B------:R-:W0:Y:S01]  /*68b0*/  LDGDEPBAR ;  /* 0x00000000000079af */ /* 0x000e220000000000 */
[----:B--2---:R-:W-:Y:S02]  /*68c0*/  IADD3 R203, R206, R200, RZ ;  /* 0x000000c8cecb7210 */ /* 0x004fe40007ffe0ff */
[----:B------:R-:W-:Y:S01]  /*68d0*/  IADD3 R202, R208, R0, R206 ;  /* 0x00000000d0ca7210 */ /* 0x000fe20007ffe0ce */
        /* <DEDUP_REMOVED lines=122> */
[----:B------:R1:W2:Y:S08]  /*7080*/  LDSM.16.M88.4 R100, [R0+0x8800] ;  /* 0x008800000064783b */ /* 0x0002b00000000200 */
[----:B-1----:R1:W3:Y:S01]  /*7090*/  LDL R0, [R1+0x34] ;  /* 0x0000340001007983 */ /* 0x0022e20000100800 */
[C---:B--2---:R-:W-:Y:S08]  /*70a0*/  HMMA.16816.F32.BF16 R44, R184.reuse, R100, R44 ;  /* 0x00000064b82c723c */ /* 0x044ff0000004182c */
[----:B------:R-:W-:Y:S01]  /*70b0*/  HMMA.16816.F32.BF16 R48, R184, R102, R48 ;  /* 0x00000066b830723c */ /* 0x000fe20000041830 */
[----:B------:R-:W2:Y:S07]  /*70c0*/  LDSM.16.M88.4 R100, [R200+0x6000] ;  /* 0x00600000c864783b */ /* 0x000eae0000000200 */
[C---:B--2---:R-:W-:Y:S08]  /*70d0*/  HMMA.16816.F32.BF16 R4, R188.reuse, R100, R4 ;  /* 0x00000064bc04723c */ /* 0x044ff00000041804 */
[C---:B------:R-:W-:Y:S01]  /*70e0*/  HMMA.16816.F32.BF16 R8, R188.reuse, R102, R8 ;  /* 0x00000066bc08723c */ /* 0x040fe20000041808 */
        /* <DEDUP_REMOVED lines=12> */
[----:B------:R-:W2:Y:S03]  /*71b0*/  LDSM.16.M88.4 R100, [R200+0x8800] ;  /* 0x00880000c864783b */ /* 0x000ea60000000200 */
[----:B---3--:R-:W-:Y:S04]  /*71c0*/  @P2 MOV R0, R222 ;  /* 0x000000de00002202 */ /* 0x008fe80000000f00 */
        /* <DEDUP_REMOVED lines=19> */
[----:B------:R-:W-:Y:S01]  /*7300*/  HMMA.16816.F32.BF16 R48, R192, R102, R48 ;  /* 0x00000066c030723c */ /* 0x000fe20000041830 */
[----:B------:R-:W2:Y:S07]  /*7310*/  LDSM.16.M88.4 R100, [R203+0x6000] ;  /* 0x00600000cb64783b */ /* 0x000eae0000000200 */
[C---:B--2---:R-:W-:Y:S08]  /*7320*/  HMMA.16816.F32.BF16 R4, R196.reuse, R100, R4 ;  /* 0x00000064c404723c */ /* 0x044ff00000041804 */
[C---:B------:R-:W-:Y:S01]  /*7330*/  HMMA.16816.F32.BF16 R8, R196.reuse, R102, R8 ;  /* 0x00000066c408723c */ /* 0x040fe20000041808 */
[----:B------:R-:W2:Y:S11]  /*7340*/  LDSM.16.M88.4 R100, [R202+0x6800] ;  /* 0x00680000ca64783b */ /* 0x000eb60000000200 */
[----:B------:R-:W-:Y:S04]  /*7350*/  @!UPT UIADD3 URZ, URZ, URZ, URZ ;  /* 0x0000003f3f3ff290 */ /* 0x000fe8000fffe03f */
[----:B------:R-:W-:Y:S02]  /*7360*/  FMUL.FTZ R4, R4, c[0x0][0x320] ;  /* 0x0000c80004047a20 */ /* 0x000fe40000410000 */
        /* <DEDUP_REMOVED lines=8> */
[----:B------:R-:W-:Y:S01]  /*73f0*/  MUFU.TANH R218, R6 ;  /* 0x0000000600da7308 */ /* 0x000fe20000002400 */
[C---:B--2---:R-:W-:Y:S09]  /*7400*/  HMMA.16816.F32.BF16 R12, R196.reuse, R100, R12 ;  /* 0x00000064c40c723c */ /* 0x044ff2000004180c */
[----:B------:R-:W2:Y:S01]  /*7410*/  MUFU.TANH R217, R5 ;  /* 0x0000000500d97308 */ /* 0x000ea20000002400 */
[C---:B------:R-:W-:Y:S01]  /*7420*/  HMMA.16816.F32.BF16 R16, R196.reuse, R102, R16 ;  /* 0x00000066c410723c */ /* 0x040fe20000041810 */
[----:B------:R-:W4:Y:S08]  /*7430*/  LDSM.16.M88.4 R100, [R202+0x7000] ;  /* 0x00700000ca64783b */ /* 0x000f300000000200 */
[----:B------:R1:W-:Y:S10]  /*7440*/  MUFU.TANH R216, R7 ;  /* 0x0000000700d87308 */ /* 0x0003f40000002400 */
[----:B------:R-:W2:Y:S01]  /*7450*/  MUFU.TANH R201, R8 ;  /* 0x0000000800c97308 */ /* 0x000ea20000002400 */
[----:B------:R-:W-:Y:S02]  /*7460*/  FMUL.FTZ R12, R12, c[0x0][0x320] ;  /* 0x0000c8000c0c7a20 */ /* 0x000fe40000410000 */
[----:B------:R-:W-:Y:S02]  /*7470*/  FMUL.FTZ R15, R15, c[0x0][0x320] ;  /* 0x0000c8000f0f7a20 */ /* 0x000fe40000410000 */
[----:B------:R-:W-:Y:S02]  /*7480*/  FMUL.FTZ R13, R13, c[0x0][0x320] ;  /* 0x0000c8000d0d7a20 */ /* 0x000fe40000410000 */
[----:B------:R-:W-:Y:S03]  /*7490*/  FMUL.FTZ R14, R14, c[0x0][0x320] ;  /* 0x0000c8000e0e7a20 */ /* 0x000fe60000410000 */
[----:B------:R-:W-:Y:S01]  /*74a0*/  MUFU.TANH R203, R10 ;  /* 0x0000000a00cb7308 */ /* 0x000fe20000002400 */
[----:B------:R-:W-:Y:S02]  /*74b0*/  FMUL.FTZ R18, R18, c[0x0][0x320] ;  /* 0x0000c80012127a20 */ /* 0x000fe40000410000 */
[----:B------:R-:W-:Y:S01]  /*74c0*/  FMUL.FTZ R19, R19, c[0x0][0x320] ;  /* 0x0000c80013137a20 */ /* 0x000fe20000410000 */
[----:B-1----:R-:W1:Y:S01]  /*74d0*/  LDSM.16.M88.4 R4, [R202+0x7800] ;  /* 0x00780000ca04783b */ /* 0x002e620000000200 */
[----:B------:R-:W-:Y:S02]  /*74e0*/  FMUL.FTZ R16, R16, c[0x0][0x320] ;  /* 0x0000c80010107a20 */ /* 0x000fe40000410000 */
[----:B------:R-:W-:Y:S03]  /*74f0*/  FMUL.FTZ R17, R17, c[0x0][0x320] ;  /* 0x0000c80011117a20 */ /* 0x000fe60000410000 */
[----:B------:R-:W-:Y:S01]  /*7500*/  MUFU.TANH R200, R9 ;  /* 0x0000000900c87308 */ /* 0x000fe20000002400 */
[C---:B----4-:R-:W-:Y:S09]  /*7510*/  HMMA.16816.F32.BF16 R20, R196.reuse, R100, R20 ;  /* 0x00000064c414723c */ /* 0x050ff20000041814 */
[----:B------:R4:W-:Y:S01]  /*7520*/  MUFU.TANH R215, R11 ;  /* 0x0000000b00d77308 */ /* 0x0009e20000002400 */
[C---:B------:R-:W-:Y:S09]  /*7530*/  HMMA.16816.F32.BF16 R24, R196.reuse, R102, R24 ;  /* 0x00000066c418723c */ /* 0x040ff20000041818 */
[----:B------:R-:W2:Y:S10]  /*7540*/  MUFU.TANH R12, R12 ;  /* 0x0000000c000c7308 */ /* 0x000eb40000002400 */
[----:B------:R-:W-:Y:S01]  /*7550*/  MUFU.TANH R18, R18 ;  /* 0x0000001200127308 */ /* 0x000fe20000002400 */
[----:B------:R-:W-:Y:S01]  /*7560*/  FMUL.FTZ R22, R22, c[0x0][0x320] ;  /* 0x0000c80016167a20 */ /* 0x000fe20000410000 */
[C---:B-1----:R-:W-:Y:S01]  /*7570*/  HMMA.16816.F32.BF16 R28, R196.reuse, R4, R28 ;  /* 0x00000004c41c723c */ /* 0x042fe2000004181c */
[----:B----4-:R-:W-:Y:S02]  /*7580*/  LDSM.16.M88.4 R8, [R202+0x8800] ;  /* 0x00880000ca08783b */ /* 0x010fe40000000200 */
[----:B------:R-:W-:Y:S02]  /*7590*/  FMUL.FTZ R20, R20, c[0x0][0x320] ;  /* 0x0000c80014147a20 */ /* 0x000fe40000410000 */
[----:B------:R-:W-:Y:S03]  /*75a0*/  FMUL.FTZ R21, R21, c[0x0][0x320] ;  /* 0x0000c80015157a20 */ /* 0x000fe60000410000 */
[----:B------:R-:W-:Y:S01]  /*75b0*/  MUFU.TANH R22, R22 ;  /* 0x0000001600167308 */ /* 0x000fe20000002400 */
[----:B------:R-:W-:Y:S01]  /*75c0*/  FMUL.FTZ R25, R25, c[0x0][0x320] ;  /* 0x0000c80019197a20 */ /* 0x000fe20000410000 */
[C---:B------:R-:W-:Y:S01]  /*75d0*/  HMMA.16816.F32.BF16 R32, R196.reuse, R6, R32 ;  /* 0x00000006c420723c */ /* 0x040fe20000041820 */
[----:B------:R-:W1:Y:S01]  /*75e0*/  LDSM.16.M88.4 R4, [R202+0x8000] ;  /* 0x00800000ca04783b */ /* 0x000e620000000200 */
[----:B------:R-:W-:Y:S04]  /*75f0*/  DEPBAR.LE SB0, 0x2 ;  /* 0x000080800000791a */ /* 0x000fe80000000000 */
[----:B------:R-:W-:Y:S02]  /*7600*/  FMUL.FTZ R24, R24, c[0x0][0x320] ;  /* 0x0000c80018187a20 */ /* 0x000fe40000410000 */
[----:B------:R-:W-:Y:S01]  /*7610*/  MUFU.TANH R25, R25 ;  /* 0x0000001900197308 */ /* 0x000fe20000002400 */
[----:B------:R-:W-:Y:S03]  /*7620*/  BAR.SYNC.DEFER_BLOCKING 0x0 ;  /* 0x0000000000007b1d */ /* 0x000fe60000010000 */
[----:B------:R-:W-:Y:S02]  /*7630*/  FMUL.FTZ R23, R23, c[0x0][0x320] ;  /* 0x0000c80017177a20 */ /* 0x000fe40000410000 */
        /* <DEDUP_REMOVED lines=9> */
[----:B------:R-:W-:Y:S01]  /*76d0*/  FMUL.FTZ R30, R30, c[0x0][0x320] ;  /* 0x0000c8001e1e7a20 */ /* 0x000fe20000410000 */
[----:B------:R-:W-:Y:S01]  /*76e0*/  MUFU.TANH R32, R32 ;  /* 0x0000002000207308 */ /* 0x000fe20000002400 */
[C---:B-1----:R-:W-:Y:S01]  /*76f0*/  HMMA.16816.F32.BF16 R36, R196.reuse, R4, R36 ;  /* 0x00000004c424723c */ /* 0x042fe20000041824 */
[----:B------:R-:W1:Y:S08]  /*7700*/  SHFL.IDX PT, R4, R0, RZ, 0x1c1f ;  /* 0x001c1fff00047589 */ /* 0x000e7000000e0000 */
[----:B------:R-:W-:Y:S01]  /*7710*/  MUFU.TANH R33, R33 ;  /* 0x0000002100217308 */ /* 0x000fe20000002400 */
[C---:B------:R-:W-:Y:S01]  /*7720*/  HMMA.16816.F32.BF16 R40, R196.reuse, R6, R40 ;  /* 0x00000006c428723c */ /* 0x040fe20000041828 */
[----:B------:R4:W1:Y:S08]  /*7730*/  SHFL.IDX PT, R5, R0, 0x1, 0x1c1f ;  /* 0x003c1f0000057f89 */ /* 0x00087000000e0000 */
[----:B------:R-:W-:Y:S01]  /*7740*/  MUFU.TANH R20, R20 ;  /* 0x0000001400147308 */ /* 0x000fe20000002400 */
[C---:B------:R-:W-:Y:S09]  /*7750*/  HMMA.16816.F32.BF16 R44, R196.reuse, R8, R44 ;  /* 0x00000008c42c723c */ /* 0x040ff2000004182c */
[----:B------:R-:W1:Y:S01]  /*7760*/  MUFU.TANH R13, R13 ;  /* 0x0000000d000d7308 */ /* 0x000e620000002400 */
[----:B------:R-:W-:Y:S03]  /*7770*/  HMMA.16816.F32.BF16 R48, R196, R10, R48 ;  /* 0x0000000ac430723c */ /* 0x000fe60000041830 */
[----:B------:R-:W-:Y:S02]  /*7780*/  FMUL.FTZ R36, R36, c[0x0][0x320] ;  /* 0x0000c80024247a20 */ /* 0x000fe40000410000 */
[----:B------:R-:W-:Y:S02]  /*7790*/  FMUL.FTZ R37, R37, c[0x0][0x320] ;  /* 0x0000c80025257a20 */ /* 0x000fe40000410000 */
[----:B----4-:R-:W-:Y:S02]  /*77a0*/  IMAD R0, R238, -0x60, RZ ;  /* 0xffffffa0ee007824 */ /* 0x010fe400078e02ff */
[----:B------:R-:W-:Y:S03]  /*77b0*/  MUFU.TANH R14, R14 ;  /* 0x0000000e000e7308 */ /* 0x000fe60000002400 */
[----:B------:R-:W-:Y:S01]  /*77c0*/  FMUL.FTZ R38, R38, c[0x0][0x320] ;  /* 0x0000c80026267a20 */ /* 0x000fe20000410000 */
[----:B-----5:R-:W-:Y:S01]  /*77d0*/  IADD3 R0, -R220, 0x1, R0 ;  /* 0x00000001dc007810 */ /* 0x020fe20007ffe100 */
[----:B------:R-:W-:Y:S02]  /*77e0*/  FMUL.FTZ R39, R39, c[0x0][0x320] ;  /* 0x0000c80027277a20 */ /* 0x000fe40000410000 */
[----:B------:R-:W-:Y:S01]  /*77f0*/  FMUL.FTZ R40, R40, c[0x0][0x320] ;  /* 0x0000c80028287a20 */ /* 0x000fe20000410000 */
[----:B------:R-:W-:Y:S01]  /*7800*/  IADD3 R0, R0, c[0x0][0x1d0], RZ ;  /* 0x0000740000007a10 */ /* 0x000fe20007ffe0ff */
[----:B------:R-:W-:Y:S01]  /*7810*/  FMUL.FTZ R41, R41, c[0x0][0x320] ;  /* 0x0000c80029297a20 */ /* 0x000fe20000410000 */
[----:B------:R-:W4:Y:S01]  /*7820*/  MUFU.TANH R16, R16 ;  /* 0x0000001000107308 */ /* 0x000f220000002400 */
[----:B------:R-:W-:Y:S01]  /*7830*/  FMUL.FTZ R42, R42, c[0x0][0x320] ;  /* 0x0000c8002a2a7a20 */ /* 0x000fe20000410000 */
[----:B------:R-:W-:Y:S01]  /*7840*/  IADD3 R0, R0, -c[0x0][0x168], RZ ;  /* 0x80005a0000007a10 */ /* 0x000fe20007ffe0ff */
[----:B------:R-:W-:Y:S02]  /*7850*/  FMUL.FTZ R44, R44, c[0x0][0x320] ;  /* 0x0000c8002c2c7a20 */ /* 0x000fe40000410000 */
[----:B------:R-:W-:Y:S02]  /*7860*/  FMUL.FTZ R45, R45, c[0x0][0x320] ;  /* 0x0000c8002d2d7a20 */ /* 0x000fe40000410000 */
[C---:B-1----:R-:W-:Y:S01]  /*7870*/  IMAD.IADD R4, R0.reuse, 0x1, R4 ;  /* 0x0000000100047824 */ /* 0x042fe200078e0204 */
[----:B------:R-:W-:Y:S01]  /*7880*/  IADD3 R0, R0, R5, RZ ;  /* 0x0000000500007210 */ /* 0x000fe20007ffe0ff */
[----:B------:R-:W-:Y:S01]  /*7890*/  FMUL.FTZ R43, R43, c[0x0][0x320] ;  /* 0x0000c8002b2b7a20 */ /* 0x000fe20000410000 */
[----:B------:R-:W-:Y:S01]  /*78a0*/  MUFU.TANH R15, R15 ;  /* 0x0000000f000f7308 */ /* 0x000fe20000002400 */
[----:B------:R-:W-:Y:S01]  /*78b0*/  FMUL.FTZ R46, R46, c[0x0][0x320] ;  /* 0x0000c8002e2e7a20 */ /* 0x000fe20000410000 */
[----:B------:R-:W-:Y:S01]  /*78c0*/  ISETP.GT.AND P3, PT, R4, RZ, PT ;  /* 0x000000ff0400720c */ /* 0x000fe20003f64270 */
[----:B------:R-:W-:Y:S01]  /*78d0*/  FMUL.FTZ R48, R48, c[0x0][0x320] ;  /* 0x0000c80030307a20 */ /* 0x000fe20000410000 */
[----:B------:R-:W-:Y:S01]  /*78e0*/  ISETP.GT.AND P0, PT, R4, 0x1, PT ;  /* 0x000000010400780c */ /* 0x000fe20003f04270 */
[----:B------:R-:W-:Y:S01]  /*78f0*/  FMUL.FTZ R47, R47, c[0x0][0x320] ;  /* 0x0000c8002f2f7a20 */ /* 0x000fe20000410000 */
[----:B---3--:R-:W-:Y:S01]  /*7900*/  FSEL R5, R219, -INF , P3 ;  /* 0xff800000db057808 */ /* 0x008fe20001800000 */
[----:B------:R-:W-:Y:S01]  /*7910*/  FMUL.FTZ R49, R49, c[0x0][0x320] ;  /* 0x0000c80031317a20 */ /* 0x000fe20000410000 */
[----:B--2---:R-:W-:Y:S01]  /*7920*/  FSEL R7, R217, -INF , P0 ;  /* 0xff800000d9077808 */ /* 0x004fe20000000000 */
[----:B------:R-:W-:Y:S01]  /*7930*/  FMUL.FTZ R50, R50, c[0x0][0x320] ;  /* 0x0000c80032327a20 */ /* 0x000fe20000410000 */
[----:B------:R-:W-:Y:S01]  /*7940*/  FMNMX.FTZ R11, R5, R2, !PT ;  /* 0x00000002050b7209 */ /* 0x000fe20007810000 */
[----:B------:R-:W1:Y:S01]  /*7950*/  MUFU.TANH R17, R17 ;  /* 0x0000001100117308 */ /* 0x000e620000002400 */
[----:B------:R-:W-:Y:S01]  /*7960*/  ISETP.GT.AND P5, PT, R4, 0x8, PT ;  /* 0x000000080400780c */ /* 0x000fe20003fa4270 */
[----:B------:R-:W-:Y:S01]  /*7970*/  FMUL.FTZ R51, R51, c[0x0][0x320] ;  /* 0x0000c80033337a20 */ /* 0x000fe20000410000 */
[----:B------:R-:W-:Y:S02]  /*7980*/  ISETP.GT.AND P1, PT, R0, RZ, PT ;  /* 0x000000ff0000720c */ /* 0x000fe40003f24270 */
[----:B------:R-:W-:Y:S02]  /*7990*/  ISETP.GT.AND P0, PT, R4, 0x10, PT ;  /* 0x000000100400780c */ /* 0x000fe40003f04270 */
[----:B------:R-:W-:Y:S02]  /*79a0*/  FSEL R6, R218, -INF , P1 ;  /* 0xff800000da067808 */ /* 0x000fe40000800000 */
[----:B------:R-:W-:Y:S01]  /*79b0*/  ISETP.GT.AND P3, PT, R4, 0x9, PT ;  /* 0x000000090400780c */ /* 0x000fe20003f64270 */
[----:B------:R-:W2:Y:S01]  /*79c0*/  MUFU.TANH R19, R19 ;  /* 0x0000001300137308 */ /* 0x000ea20000002400 */
[----:B------:R-:W-:Y:S02]  /*79d0*/  ISETP.GT.AND P6, PT, R0, 0x1, PT ;  /* 0x000000010000780c */ /* 0x000fe40003fc4270 */
[----:B------:R-:W-:Y:S02]  /*79e0*/  FSEL R9, R201, -INF , P5 ;  /* 0xff800000c9097808 */ /* 0x000fe40002800000 */
[----:B------:R-:W-:Y:S02]  /*79f0*/  FMNMX.FTZ R11, R7, R11, !PT ;  /* 0x0000000b070b7209 */ /* 0x000fe40007810000 */
[----:B------:R-:W-:Y:S02]  /*7a00*/  FSEL R218, R12, -INF , P0 ;  /* 0xff8000000cda7808 */ /* 0x000fe40000000000 */
[----:B------:R-:W-:Y:S01]  /*7a10*/  FSEL R8, R216, -INF , P6 ;  /* 0xff800000d8087808 */ /* 0x000fe20003000000 */
[----:B------:R-:W3:Y:S01]  /*7a20*/  MUFU.TANH R21, R21 ;  /* 0x0000001500157308 */ /* 0x000ee20000002400 */
[----:B------:R-:W-:Y:S02]  /*7a30*/  FMNMX.FTZ R12, R6, R3, !PT ;  /* 0x00000003060c7209 */ /* 0x000fe40007810000 */
[----:B------:R-:W-:Y:S02]  /*7a40*/  FSEL R10, R200, -INF , P3 ;  /* 0xff800000c80a7808 */ /* 0x000fe40001800000 */
[----:B------:R-:W-:Y:S02]  /*7a50*/  ISETP.GT.AND P4, PT, R0, 0x8, PT ;  /* 0x000000080000780c */ /* 0x000fe40003f84270 */
[----:B------:R-:W-:Y:S02]  /*7a60*/  FMNMX.FTZ R11, R9, R11, !PT ;  /* 0x0000000b090b7209 */ /* 0x000fe40007810000 */
[----:B------:R-:W-:Y:S01]  /*7a70*/  FSEL R203, R203, -INF , P4 ;  /* 0xff800000cbcb7808 */ /* 0x000fe20002000000 */
[----:B------:R-:W5:Y:S01]  /*7a80*/  MUFU.TANH R24, R24 ;  /* 0x0000001800187308 */ /* 0x000f620000002400 */
[----:B------:R-:W-:Y:S02]  /*7a90*/  ISETP.GT.AND P5, PT, R4, 0x11, PT ;  /* 0x000000110400780c */ /* 0x000fe40003fa4270 */
[----:B------:R-:W-:Y:S02]  /*7aa0*/  ISETP.GT.AND P1, PT, R0, 0x9, PT ;  /* 0x000000090000780c */ /* 0x000fe40003f24270 */
[----:B------:R-:W-:Y:S02]  /*7ab0*/  FMNMX.FTZ R12, R8, R12, !PT ;  /* 0x0000000c080c7209 */ /* 0x000fe40007810000 */
[----:B------:R-:W-:Y:S02]  /*7ac0*/  FMNMX.FTZ R11, R10, R11, !PT ;  /* 0x0000000b0a0b7209 */ /* 0x000fe40007810000 */
[----:B------:R-:W-:Y:S01]  /*7ad0*/  ISETP.GT.AND P3, PT, R4, 0x18, PT ;  /* 0x000000180400780c */ /* 0x000fe20003f64270 */
[----:B------:R-:W1:Y:S01]  /*7ae0*/  MUFU.TANH R23, R23 ;  /* 0x0000001700177308 */ /* 0x000e620000002400 */
[----:B------:R-:W-:Y:S02]  /*7af0*/  FSEL R215, R215, -INF , P1 ;  /* 0xff800000d7d77808 */ /* 0x000fe40000800000 */
[----:B------:R-:W-:Y:S02]  /*7b00*/  FSEL R219, R13, -INF , P5 ;  /* 0xff8000000ddb7808 */ /* 0x000fe40002800000 */
[----:B------:R-:W-:Y:S02]  /*7b10*/  FMNMX.FTZ R12, R203, R12, !PT ;  /* 0x0000000ccb0c7209 */ /* 0x000fe40007810000 */
[----:B------:R-:W-:Y:S02]  /*7b20*/  ISETP.GT.AND P6, PT, R0, 0x10, PT ;  /* 0x000000100000780c */ /* 0x000fe40003fc4270 */
[----:B------:R-:W-:Y:S01]  /*7b30*/  FMNMX.FTZ R11, R218, R11, !PT ;  /* 0x0000000bda0b7209 */ /* 0x000fe20007810000 */
[----:B------:R-:W2:Y:S01]  /*7b40*/  MUFU.TANH R26, R26 ;  /* 0x0000001a001a7308 */ /* 0x000ea20000002400 */
[----:B----4-:R-:W-:Y:S02]  /*7b50*/  FSEL R222, R16, -INF , P3 ;  /* 0xff80000010de7808 */ /* 0x010fe40001800000 */
[----:B------:R-:W-:Y:S02]  /*7b60*/  FMNMX.FTZ R11, R219, R11, !PT ;  /* 0x0000000bdb0b7209 */ /* 0x000fe40007810000 */
[----:B------:R-:W-:Y:S02]  /*7b70*/  ISETP.GT.AND P1, PT, R4, 0x19, PT ;  /* 0x000000190400780c */ /* 0x000fe40003f24270 */
[----:B------:R-:W-:Y:S02]  /*7b80*/  FSEL R220, R14, -INF , P6 ;  /* 0xff8000000edc7808 */ /* 0x000fe40003000000 */
[C---:B------:R-:W-:Y:S01]  /*7b90*/  ISETP.GT.AND P4, PT, R0.reuse, 0x11, PT ;  /* 0x000000110000780c */ /* 0x040fe20003f84270 */
[----:B------:R-:W-:Y:S01]  /*7ba0*/  MUFU.TANH R27, R27 ;  /* 0x0000001b001b7308 */ /* 0x000fe20000002400 */
[----:B------:R-:W-:Y:S02]  /*7bb0*/  FMNMX.FTZ R12, R215, R12, !PT ;  /* 0x0000000cd70c7209 */ /* 0x000fe40007810000 */
[----:B------:R-:W-:Y:S02]  /*7bc0*/  ISETP.GT.AND P0, PT, R0, 0x18, PT ;  /* 0x000000180000780c */ /* 0x000fe40003f04270 */
[----:B------:R-:W-:Y:S02]  /*7bd0*/  MOV R14, R221 ;  /* 0x000000dd000e7202 */ /* 0x000fe40000000f00 */
[----:B------:R-:W-:Y:S02]  /*7be0*/  ISETP.GT.AND P5, PT, R4, 0x20, PT ;  /* 0x000000200400780c */ /* 0x000fe40003fa4270 */
[----:B-1----:R-:W-:Y:S01]  /*7bf0*/  FSEL R223, R17, -INF , P1 ;  /* 0xff80000011df7808 */ /* 0x002fe20000800000 */
[----:B------:R-:W1:Y:S01]  /*7c00*/  MUFU.TANH R28, R28 ;  /* 0x0000001c001c7308 */ /* 0x000e620000002400 */
[----:B------:R-:W-:Y:S02]  /*7c10*/  FSEL R221, R15, -INF , P4 ;  /* 0xff8000000fdd7808 */ /* 0x000fe40002000000 */
[----:B------:R-:W-:Y:S02]  /*7c20*/  FMNMX.FTZ R11, R222, R11, !PT ;  /* 0x0000000bde0b7209 */ /* 0x000fe40007810000 */
[----:B------:R-:W-:Y:S02]  /*7c30*/  FMNMX.FTZ R12, R220, R12, !PT ;  /* 0x0000000cdc0c7209 */ /* 0x000fe40007810000 */
[----:B------:R-:W-:Y:S02]  /*7c40*/  FSEL R224, R18, -INF , P0 ;  /* 0xff80000012e07808 */ /* 0x000fe40000000000 */
[----:B------:R-:W-:Y:S01]  /*7c50*/  FSEL R233, R20, -INF , P5 ;  /* 0xff80000014e97808 */ /* 0x000fe20002800000 */
[----:B------:R-:W4:Y:S01]  /*7c60*/  MUFU.TANH R29, R29 ;  /* 0x0000001d001d7308 */ /* 0x000f220000002400 */
[----:B------:R-:W-:Y:S02]  /*7c70*/  ISETP.GT.AND P6, PT, R0, 0x19, PT ;  /* 0x000000190000780c */ /* 0x000fe40003fc4270 */
[----:B------:R-:W-:Y:S02]  /*7c80*/  FMNMX.FTZ R11, R223, R11, !PT ;  /* 0x0000000bdf0b7209 */ /* 0x000fe40007810000 */
[----:B------:R-:W-:Y:S02]  /*7c90*/  ISETP.GT.AND P4, PT, R4, 0x21, PT ;  /* 0x000000210400780c */ /* 0x000fe40003f84270 */
[----:B------:R-:W-:Y:S02]  /*7ca0*/  FMNMX.FTZ R12, R221, R12, !PT ;  /* 0x0000000cdd0c7209 */ /* 0x000fe40007810000 */
[----:B------:R-:W-:Y:S01]  /*7cb0*/  ISETP.GT.AND P3, PT, R0, 0x20, PT ;  /* 0x000000200000780c */ /* 0x000fe20003f64270 */
[----:B------:R-:W-:Y:S01]  /*7cc0*/  MUFU.TANH R31, R31 ;  /* 0x0000001f001f7308 */ /* 0x000fe20000002400 */
[----:B--2---:R-:W-:Y:S02]  /*7cd0*/  FSEL R225, R19, -INF , P6 ;  /* 0xff80000013e17808 */ /* 0x004fe40003000000 */
[----:B------:R-:W-:Y:S02]  /*7ce0*/  FMNMX.FTZ R11, R233, R11, !PT ;  /* 0x0000000be90b7209 */ /* 0x000fe40007810000 */
[----:B------:R-:W-:Y:S02]  /*7cf0*/  ISETP.GT.AND P0, PT, R4, 0x28, PT ;  /* 0x000000280400780c */ /* 0x000fe40003f04270 */
[----:B---3--:R-:W-:Y:S02]  /*7d00*/  FSEL R234, R21, -INF , P4 ;  /* 0xff80000015ea7808 */ /* 0x008fe40002000000 */
[----:B------:R-:W-:Y:S01]  /*7d10*/  FMNMX.FTZ R12, R224, R12, !PT ;  /* 0x0000000ce00c7209 */ /* 0x000fe20007810000 */
[----:B------:R-:W2:Y:S01]  /*7d20*/  MUFU.TANH R30, R30 ;  /* 0x0000001e001e7308 */ /* 0x000ea20000002400 */
[----:B------:R-:W-:Y:S02]  /*7d30*/  FSEL R235, R22, -INF , P3 ;  /* 0xff80000016eb7808 */ /* 0x000fe40001800000 */
[----:B------:R-:W-:Y:S01]  /*7d40*/  ISETP.GT.AND P6, PT, R4, 0x29, PT ;  /* 0x000000290400780c */ /* 0x000fe20003fc4270 */
[----:B------:R-:W3:Y:S01]  /*7d50*/  LDL.LU R22, [R1+0x4] ;  /* 0x0000040001167983 */ /* 0x000ee20000300800 */
[----:B-----5:R-:W-:Y:S02]  /*7d60*/  FSEL R240, R24, -INF , P0 ;  /* 0xff80000018f07808 */ /* 0x020fe40000000000 */
[----:B------:R-:W-:Y:S02]  /*7d70*/  FMNMX.FTZ R12, R225, R12, !PT ;  /* 0x0000000ce10c7209 */ /* 0x000fe40007810000 */
[----:B------:R-:W-:Y:S01]  /*7d80*/  FMNMX.FTZ R11, R234, R11, !PT ;  /* 0x0000000bea0b7209 */ /* 0x000fe20007810000 */
[----:B------:R-:W-:Y:S01]  /*7d90*/  MUFU.TANH R34, R34 ;  /* 0x0000002200227308 */ /* 0x000fe20000002400 */
[----:B------:R-:W-:Y:S02]  /*7da0*/  ISETP.GT.AND P1, PT, R0, 0x21, PT ;  /* 0x000000210000780c */ /* 0x000fe40003f24270 */
[----:B------:R-:W-:Y:S02]  /*7db0*/  FSEL R239, R25, -INF , P6 ;  /* 0xff80000019ef7808 */ /* 0x000fe40003000000 */
[----:B------:R-:W-:Y:S02]  /*7dc0*/  FMNMX.FTZ R12, R235, R12, !PT ;  /* 0x0000000ceb0c7209 */ /* 0x000fe40007810000 */
[----:B------:R-:W-:Y:S02]  /*7dd0*/  FMNMX.FTZ R11, R240, R11, !PT ;  /* 0x0000000bf00b7209 */ /* 0x000fe40007810000 */
[C---:B------:R-:W-:Y:S01]  /*7de0*/  ISETP.GT.AND P4, PT, R0.reuse, 0x29, PT ;  /* 0x000000290000780c */ /* 0x040fe20003f84270 */
[----:B------:R-:W-:Y:S01]  /*7df0*/  MUFU.TANH R35, R35 ;  /* 0x0000002300237308 */ /* 0x000fe20000002400 */
[----:B------:R-:W-:Y:S02]  /*7e00*/  ISETP.GT.AND P5, PT, R0, 0x28, PT ;  /* 0x000000280000780c */ /* 0x000fe40003fa4270 */
[----:B------:R-:W-:Y:S02]  /*7e10*/  ISETP.GT.AND P3, PT, R4, 0x30, PT ;  /* 0x000000300400780c */ /* 0x000fe40003f64270 */
[----:B------:R-:W-:Y:S02]  /*7e20*/  FSEL R236, R23, -INF , P1 ;  /* 0xff80000017ec7808 */ /* 0x000fe40000800000 */
[----:B------:R-:W-:Y:S02]  /*7e30*/  FMNMX.FTZ R11, R239, R11, !PT ;  /* 0x0000000bef0b7209 */ /* 0x000fe40007810000 */
[----:B------:R-:W-:Y:S01]  /*7e40*/  FSEL R241, R26, -INF , P5 ;  /* 0xff8000001af17808 */ /* 0x000fe20002800000 */
[----:B------:R-:W5:Y:S01]  /*7e50*/  MUFU.TANH R36, R36 ;  /* 0x0000002400247308 */ /* 0x000f620000002400 */
[----:B------:R-:W-:Y:S02]  /*7e60*/  ISETP.GT.AND P5, PT, R4, 0x38, PT ;  /* 0x000000380400780c */ /* 0x000fe40003fa4270 */
[----:B-1----:R-:W-:Y:S02]  /*7e70*/  FSEL R246, R28, -INF , P3 ;  /* 0xff8000001cf67808 */ /* 0x002fe40001800000 */
[----:B------:R-:W-:Y:S02]  /*7e80*/  FSEL R244, R27, -INF , P4 ;  /* 0xff8000001bf47808 */ /* 0x000fe40002000000 */
[C---:B------:R-:W-:Y:S02]  /*7e90*/  ISETP.GT.AND P4, PT, R4.reuse, 0x39, PT ;  /* 0x000000390400780c */ /* 0x040fe40003f84270 */
[----:B------:R-:W-:Y:S01]  /*7ea0*/  ISETP.GT.AND P1, PT, R4, 0x31, PT ;  /* 0x000000310400780c */ /* 0x000fe20003f24270 */
[----:B------:R-:W1:Y:S01]  /*7eb0*/  MUFU.TANH R37, R37 ;  /* 0x0000002500257308 */ /* 0x000e620000002400 */
[C---:B------:R-:W-:Y:S02]  /*7ec0*/  ISETP.GT.AND P6, PT, R0.reuse, 0x31, PT ;  /* 0x000000310000780c */ /* 0x040fe40003fc4270 */
[----:B------:R-:W-:Y:S02]  /*7ed0*/  ISETP.GT.AND P0, PT, R0, 0x30, PT ;  /* 0x000000300000780c */ /* 0x000fe40003f04270 */
[----:B------:R-:W-:Y:S02]  /*7ee0*/  FMNMX.FTZ R12, R236, R12, !PT ;  /* 0x0000000cec0c7209 */ /* 0x000fe40007810000 */
[----:B------:R-:W-:Y:S02]  /*7ef0*/  FSEL R243, R32, -INF , P5 ;  /* 0xff80000020f37808 */ /* 0x000fe40002800000 */
[----:B------:R-:W-:Y:S01]  /*7f00*/  FSEL R242, R33, -INF , P4 ;  /* 0xff80000021f27808 */ /* 0x000fe20002000000 */
[----:B------:R-:W1:Y:S01]  /*7f10*/  MUFU.TANH R38, R38 ;  /* 0x0000002600267308 */ /* 0x000e620000002400 */
[----:B----4-:R-:W-:Y:S02]  /*7f20*/  FSEL R245, R29, -INF , P1 ;  /* 0xff8000001df57808 */ /* 0x010fe40000800000 */
[----:B------:R-:W-:Y:S02]  /*7f30*/  ISETP.GT.AND P5, PT, R0, 0x40, PT ;  /* 0x000000400000780c */ /* 0x000fe40003fa4270 */
[----:B--2---:R-:W-:Y:S02]  /*7f40*/  FSEL R30, R30, -INF , P0 ;  /* 0xff8000001e1e7808 */ /* 0x004fe40000000000 */
[----:B------:R-:W-:Y:S02]  /*7f50*/  FMNMX.FTZ R12, R241, R12, !PT ;  /* 0x0000000cf10c7209 */ /* 0x000fe40007810000 */
[C---:B------:R-:W-:Y:S01]  /*7f60*/  ISETP.GT.AND P0, PT, R4.reuse, 0x40, PT ;  /* 0x000000400400780c */ /* 0x040fe20003f04270 */
[----:B------:R-:W2:Y:S01]  /*7f70*/  MUFU.TANH R39, R39 ;  /* 0x0000002700277308 */ /* 0x000ea20000002400 */
[----:B------:R-:W-:Y:S02]  /*7f80*/  FSEL R13, R31, -INF , P6 ;  /* 0xff8000001f0d7808 */ /* 0x000fe40003000000 */
[----:B------:R-:W-:Y:S02]  /*7f90*/  ISETP.GT.AND P6, PT, R4, 0x41, PT ;  /* 0x000000410400780c */ /* 0x000fe40003fc4270 */
[----:B------:R-:W-:Y:S02]  /*7fa0*/  FMNMX.FTZ R11, R246, R11, !PT ;  /* 0x0000000bf60b7209 */ /* 0x000fe40007810000 */
[C---:B------:R-:W-:Y:S02]  /*7fb0*/  ISETP.GT.AND P4, PT, R0.reuse, 0x41, PT ;  /* 0x000000410000780c */ /* 0x040fe40003f84270 */
[C---:B------:R-:W-:Y:S01]  /*7fc0*/  ISETP.GT.AND P3, PT, R0.reuse, 0x38, PT ;  /* 0x000000380000780c */ /* 0x040fe20003f64270 */
[----:B------:R-:W4:Y:S01]  /*7fd0*/  MUFU.TANH R40, R40 ;  /* 0x0000002800287308 */ /* 0x000f220000002400 */
[----:B------:R-:W-:Y:S02]  /*7fe0*/  ISETP.GT.AND P1, PT, R0, 0x39, PT ;  /* 0x000000390000780c */ /* 0x000fe40003f24270 */
[----:B-----5:R-:W-:Y:S02]  /*7ff0*/  FSEL R237, R36, -INF , P0 ;  /* 0xff80000024ed7808 */ /* 0x020fe40000000000 */
[----:B-1----:R-:W-:Y:S02]  /*8000*/  FSEL R232, R37, -INF , P6 ;  /* 0xff80000025e87808 */ /* 0x002fe40003000000 */
[----:B------:R-:W-:Y:S02]  /*8010*/  ISETP.GT.AND P6, PT, R4, 0x51, PT ;  /* 0x000000510400780c */ /* 0x000fe40003fc4270 */
[----:B------:R-:W-:Y:S01]  /*8020*/  FMNMX.FTZ R101, R245, R11, !PT ;  /* 0x0000000bf5657209 */ /* 0x000fe20007810000 */
[----:B------:R-:W1:Y:S01]  /*8030*/  MUFU.TANH R41, R41 ;  /* 0x0000002900297308 */ /* 0x000e620000002400 */
[----:B------:R-:W-:Y:S02]  /*8040*/  FSEL R20, R38, -INF , P5 ;  /* 0xff80000026147808 */ /* 0x000fe40002800000 */
[----:B------:R-:W-:Y:S02]  /*8050*/  ISETP.GT.AND P5, PT, R4, 0x58, PT ;  /* 0x000000580400780c */ /* 0x000fe40003fa4270 */
[----:B------:R-:W-:Y:S02]  /*8060*/  FSEL R16, R34, -INF , P3 ;  /* 0xff80000022107808 */ /* 0x000fe40001800000 */
[C---:B------:R-:W-:Y:S02]  /*8070*/  ISETP.GT.AND P3, PT, R4.reuse, 0x48, PT ;  /* 0x000000480400780c */ /* 0x040fe40003f64270 */
[----:B------:R-:W-:Y:S01]  /*8080*/  FSEL R17, R35, -INF , P1 ;  /* 0xff80000023117808 */ /* 0x000fe20000800000 */
[----:B------:R-:W5:Y:S01]  /*8090*/  MUFU.TANH R42, R42 ;  /* 0x0000002a002a7308 */ /* 0x000f620000002400 */
[C---:B------:R-:W-:Y:S02]  /*80a0*/  ISETP.GT.AND P1, PT, R4.reuse, 0x49, PT ;  /* 0x000000490400780c */ /* 0x040fe40003f24270 */
[C---:B------:R-:W-:Y:S02]  /*80b0*/  ISETP.GT.AND P0, PT, R4.reuse, 0x50, PT ;  /* 0x000000500400780c */ /* 0x040fe40003f04270 */
[----:B--2---:R-:W-:Y:S02]  /*80c0*/  FSEL R39, R39, -INF , P4 ;  /* 0xff80000027277808 */ /* 0x004fe40002000000 */
[----:B------:R-:W-:Y:S02]  /*80d0*/  ISETP.GT.AND P4, PT, R4, 0x59, PT ;  /* 0x000000590400780c */ /* 0x000fe40003f84270 */
[----:B------:R-:W-:Y:S01]  /*80e0*/  FMNMX.FTZ R4, R244, R12, !PT ;  /* 0x0000000cf4047209 */ /* 0x000fe20007810000 */
[----:B------:R-:W2:Y:S01]  /*80f0*/  MUFU.TANH R44, R44 ;  /* 0x0000002c002c7308 */ /* 0x000ea20000002400 */
[----:B------:R-:W-:Y:S02]  /*8100*/  FMNMX.FTZ R101, R243, R101, !PT ;  /* 0x00000065f3657209 */ /* 0x000fe40007810000 */
[----:B------:R-:W-:Y:S02]  /*8110*/  FMNMX.FTZ R4, R30, R4, !PT ;  /* 0x000000041e047209 */ /* 0x000fe40007810000 */
[----:B------:R-:W-:Y:S02]  /*8120*/  FMNMX.FTZ R101, R242, R101, !PT ;  /* 0x00000065f2657209 */ /* 0x000fe40007810000 */
[----:B------:R-:W-:Y:S02]  /*8130*/  FMNMX.FTZ R4, R13, R4, !PT ;  /* 0x000000040d047209 */ /* 0x000fe40007810000 */
[----:B------:R-:W-:Y:S01]  /*8140*/  FMNMX.FTZ R101, R237, R101, !PT ;  /* 0x00000065ed657209 */ /* 0x000fe20007810000 */
[----:B------:R-:W-:Y:S01]  /*8150*/  MUFU.TANH R45, R45 ;  /* 0x0000002d002d7308 */ /* 0x000fe20000002400 */
[----:B------:R-:W-:Y:S02]  /*8160*/  FMNMX.FTZ R100, R16, R4, !PT ;  /* 0x0000000410647209 */ /* 0x000fe40007810000 */
[----:B----4-:R-:W-:Y:S02]  /*8170*/  FSEL R231, R40, -INF , P3 ;  /* 0xff80000028e77808 */ /* 0x010fe40001800000 */
[----:B------:R-:W-:Y:S02]  /*8180*/  FMNMX.FTZ R100, R17, R100, !PT ;  /* 0x0000006411647209 */ /* 0x000fe40007810000 */
[----:B------:R-:W-:Y:S02]  /*8190*/  FMNMX.FTZ R101, R232, R101, !PT ;  /* 0x00000065e8657209 */ /* 0x000fe40007810000 */
[----:B-1----:R-:W-:Y:S01]  /*81a0*/  FSEL R230, R41, -INF , P1 ;  /* 0xff80000029e67808 */ /* 0x002fe20000800000 */
[----:B------:R-:W1:Y:S01]  /*81b0*/  MUFU.TANH R43, R43 ;  /* 0x0000002b002b7308 */ /* 0x000e620000002400 */
[----:B------:R-:W-:Y:S02]  /*81c0*/  ISETP.GT.AND P3, PT, R0, 0x48, PT ;  /* 0x000000480000780c */ /* 0x000fe40003f64270 */
[----:B------:R-:W-:Y:S02]  /*81d0*/  FMNMX.FTZ R100, R20, R100, !PT ;  /* 0x0000006414647209 */ /* 0x000fe40007810000 */
[----:B------:R-:W-:Y:S02]  /*81e0*/  FMNMX.FTZ R101, R231, R101, !PT ;  /* 0x00000065e7657209 */ /* 0x000fe40007810000 */
[----:B-----5:R-:W-:Y:S02]  /*81f0*/  FSEL R252, R42, -INF , P3 ;  /* 0xff8000002afc7808 */ /* 0x020fe40001800000 */
[----:B------:R-:W-:Y:S01]  /*8200*/  FMNMX.FTZ R100, R39, R100, !PT ;  /* 0x0000006427647209 */ /* 0x000fe20007810000 */
[----:B------:R-:W4:Y:S01]  /*8210*/  MUFU.TANH R46, R46 ;  /* 0x0000002e002e7308 */ /* 0x000f220000002400 */
[----:B------:R-:W-:Y:S02]  /*8220*/  FMNMX.FTZ R101, R230, R101, !PT ;  /* 0x00000065e6657209 */ /* 0x000fe40007810000 */
[----:B------:R-:W-:Y:S02]  /*8230*/  MOV R19, R229 ;  /* 0x000000e500137202 */ /* 0x000fe40000000f00 */
[----:B--2---:R-:W-:Y:S02]  /*8240*/  FSEL R229, R44, -INF , P0 ;  /* 0xff8000002ce57808 */ /* 0x004fe40000000000 */
[----:B------:R-:W-:Y:S02]  /*8250*/  ISETP.GT.AND P1, PT, R0, 0x49, PT ;  /* 0x000000490000780c */ /* 0x000fe40003f24270 */
[----:B------:R-:W-:Y:S01]  /*8260*/  FMNMX.FTZ R100, R252, R100, !PT ;  /* 0x00000064fc647209 */ /* 0x000fe20007810000 */
[----:B------:R-:W2:Y:S01]  /*8270*/  MUFU.TANH R48, R48 ;  /* 0x0000003000307308 */ /* 0x000ea20000002400 */
[----:B------:R-:W-:Y:S02]  /*8280*/  FMNMX.FTZ R101, R229, R101, !PT ;  /* 0x00000065e5657209 */ /* 0x000fe40007810000 */
[C---:B------:R-:W-:Y:S02]  /*8290*/  ISETP.GT.AND P3, PT, R0.reuse, 0x50, PT ;  /* 0x000000500000780c */ /* 0x040fe40003f64270 */
[----:B-1----:R-:W-:Y:S02]  /*82a0*/  FSEL R251, R43, -INF , P1 ;  /* 0xff8000002bfb7808 */ /* 0x002fe40000800000 */
[----:B------:R-:W-:Y:S02]  /*82b0*/  MOV R18, R228 ;  /* 0x000000e400127202 */ /* 0x000fe40000000f00 */
[----:B------:R-:W-:Y:S01]  /*82c0*/  FSEL R228, R45, -INF , P6 ;  /* 0xff8000002de47808 */ /* 0x000fe20003000000 */
[----:B------:R-:W1:Y:S01]  /*82d0*/  MUFU.TANH R47, R47 ;  /* 0x0000002f002f7308 */ /* 0x000e620000002400 */
[----:B------:R-:W-:Y:S02]  /*82e0*/  ISETP.GT.AND P1, PT, R0, 0x51, PT ;  /* 0x000000510000780c */ /* 0x000fe40003f24270 */
[----:B------:R-:W-:Y:S02]  /*82f0*/  FMNMX.FTZ R101, R228, R101, !PT ;  /* 0x00000065e4657209 */ /* 0x000fe40007810000 */
[----:B----4-:R-:W-:Y:S02]  /*8300*/  FSEL R250, R46, -INF , P3 ;  /* 0xff8000002efa7808 */ /* 0x010fe40001800000 */
[----:B------:R-:W-:Y:S02]  /*8310*/  MOV R15, R227 ;  /* 0x000000e3000f7202 */ /* 0x000fe40000000f00 */
[----:B------:R-:W-:Y:S01]  /*8320*/  FMNMX.FTZ R100, R251, R100, !PT ;  /* 0x00000064fb647209 */ /* 0x000fe20007810000 */
[----:B------:R-:W4:Y:S01]  /*8330*/  MUFU.TANH R49, R49 ;  /* 0x0000003100317308 */ /* 0x000f220000002400 */
[----:B------:R-:W-:Y:S02]  /*8340*/  MOV R21, R226 ;  /* 0x000000e200157202 */ /* 0x000fe40000000f00 */
[----:B------:R-:W-:Y:S02]  /*8350*/  ISETP.GT.AND P0, PT, R0, 0x58, PT ;  /* 0x000000580000780c */ /* 0x000fe40003f04270 */
[----:B--2---:R-:W-:Y:S02]  /*8360*/  FSEL R227, R48, -INF , P5 ;  /* 0xff80000030e37808 */ /* 0x004fe40002800000 */
[----:B------:R-:W-:Y:S02]  /*8370*/  FMNMX.FTZ R100, R250, R100, !PT ;  /* 0x00000064fa647209 */ /* 0x000fe40007810000 */
[----:B------:R-:W-:Y:S01]  /*8380*/  FMNMX.FTZ R101, R227, R101, !PT ;  /* 0x00000065e3657209 */ /* 0x000fe20007810000 */
[----:B------:R-:W2:Y:S01]  /*8390*/  MUFU.TANH R50, R50 ;  /* 0x0000003200327308 */ /* 0x000ea20000002400 */
[----:B------:R-:W-:Y:S02]  /*83a0*/  ISETP.GE.AND P6, PT, R238, 0x2, PT ;  /* 0x00000002ee00780c */ /* 0x000fe40003fc6270 */
[----:B-1----:R-:W-:Y:S02]  /*83b0*/  FSEL R249, R47, -INF , P1 ;  /* 0xff8000002ff97808 */ /* 0x002fe40000800000 */
[----:B------:R-:W-:Y:S02]  /*83c0*/  ISETP.GT.AND P1, PT, R0, 0x59, PT ;  /* 0x000000590000780c */ /* 0x000fe40003f24270 */
[----:B------:R-:W-:Y:S03]  /*83d0*/  FMNMX.FTZ R100, R249, R100, !PT ;  /* 0x00000064f9647209 */ /* 0x000fe60007810000 */
[----:B------:R-:W1:Y:S01]  /*83e0*/  MUFU.TANH R4, R51 ;  /* 0x0000003300047308 */ /* 0x000e620000002400 */
[----:B----4-:R-:W-:Y:S04]  /*83f0*/  FSEL R226, R49, -INF , P4 ;  /* 0xff80000031e27808 */ /* 0x010fe80002000000 */
[----:B------:R-:W-:Y:S02]  /*8400*/  FMNMX.FTZ R101, R226, R101, !PT ;  /* 0x00000065e2657209 */ /* 0x000fe40007810000 */
[----:B--2---:R-:W-:Y:S04]  /*8410*/  FSEL R248, R50, -INF , P0 ;  /* 0xff80000032f87808 */ /* 0x004fe80000000000 */
[----:B------:R-:W-:Y:S02]  /*8420*/  FMNMX.FTZ R100, R248, R100, !PT ;  /* 0x00000064f8647209 */ /* 0x000fe40007810000 */
[----:B-1----:R-:W-:Y:S02]  /*8430*/  FSEL R247, R4, -INF , P1 ;  /* 0xff80000004f77808 */ /* 0x002fe40000800000 */
[----:B------:R-:W1:Y:S02]  /*8440*/  SHFL.BFLY PT, R4, R101, 0x2, 0x1f ;  /* 0x0c401f0065047f89 */ /* 0x000e6400000e0000 */
[----:B------:R-:W-:Y:S06]  /*8450*/  FMNMX.FTZ R100, R247, R100, !PT ;  /* 0x00000064f7647209 */ /* 0x000fec0007810000 */
[----:B------:R-:W2:Y:S01]  /*8460*/  SHFL.BFLY PT, R0, R100, 0x2, 0x1f ;  /* 0x0c401f0064007f89 */ /* 0x000ea200000e0000 */
[----:B-1----:R-:W-:Y:S07]  /*8470*/  FMNMX.FTZ R101, R101, R4, !PT ;  /* 0x0000000465657209 */ /* 0x002fee0007810000 */
[----:B------:R-:W1:Y:S01]  /*8480*/  SHFL.BFLY PT, R4, R101, 0x1, 0x1f ;  /* 0x0c201f0065047f89 */ /* 0x000e6200000e0000 */
[----:B--2---:R-:W-:Y:S07]  /*8490*/  FMNMX.FTZ R100, R100, R0, !PT ;  /* 0x0000000064647209 */ /* 0x004fee0007810000 */
[----:B------:R-:W2:Y:S01]  /*84a0*/  SHFL.BFLY PT, R0, R100, 0x1, 0x1f ;  /* 0x0c201f0064007f89 */ /* 0x000ea200000e0000 */
[----:B-1----:R-:W-:Y:S04]  /*84b0*/  FMNMX.FTZ R101, R101, R4, !PT ;  /* 0x0000000465657209 */ /* 0x002fe80007810000 */
[C---:B------:R-:W-:Y:S01]  /*84c0*/  FSETP.NEU.FTZ.AND P1, PT, R101.reuse, -INF , PT ;  /* 0xff8000006500780b */ /* 0x040fe20003f3d000 */
[C---:B------:R-:W-:Y:S01]  /*84d0*/  FMUL.FTZ R103, R101.reuse, c[0x0][0x2d0] ;  /* 0x0000b40065677a20 */ /* 0x040fe20000410000 */
[----:B--2---:R-:W-:Y:S02]  /*84e0*/  FMNMX.FTZ R100, R100, R0, !PT ;  /* 0x0000000064647209 */ /* 0x004fe40007810000 */
[----:B------:R-:W-:Y:S02]  /*84f0*/  FSEL R0, R101, RZ, P1 ;  /* 0x000000ff65007208 */ /* 0x000fe40000800000 */
[----:B------:R-:W-:Y:S01]  /*8500*/  FSEL R103, R103, RZ, P1 ;  /* 0x000000ff67677208 */ /* 0x000fe20000800000 */
[C---:B------:R-:W-:Y:S01]  /*8510*/  FMUL.FTZ R200, R100.reuse, c[0x0][0x2d0] ;  /* 0x0000b40064c87a20 */ /* 0x040fe20000410000 */
[----:B------:R-:W-:Y:S01]  /*8520*/  FSETP.NEU.FTZ.AND P0, PT, R100, -INF , PT ;  /* 0xff8000006400780b */ /* 0x000fe20003f1d000 */
[----:B------:R-:W-:Y:S02]  /*8530*/  FADD.FTZ R0, -R0, R2 ;  /* 0x0000000200007221 */ /* 0x000fe40000010100 */
[--C-:B------:R-:W-:Y:S01]  /*8540*/  FFMA.FTZ R9, R9, c[0x0][0x2d0], -R103.reuse ;  /* 0x0000b40009097a23 */ /* 0x100fe20000010867 */
[----:B------:R-:W-:Y:S01]  /*8550*/  FSEL R200, R200, RZ, P0 ;  /* 0x000000ffc8c87208 */ /* 0x000fe20000000000 */
[----:B------:R-:W-:Y:S02]  /*8560*/  FMUL.FTZ R0, R0, c[0x0][0x2d0] ;  /* 0x0000b40000007a20 */ /* 0x000fe40000410000 */
[----:B------:R-:W-:Y:S01]  /*8570*/  MUFU.EX2 R216, R9 ;  /* 0x0000000900d87308 */ /* 0x000fe20000000800 */
[--C-:B------:R-:W-:Y:S02]  /*8580*/  FFMA.FTZ R5, R5, c[0x0][0x2d0], -R103.reuse ;  /* 0x0000b40005057a23 */ /* 0x100fe40000010867 */
[--C-:B------:R-:W-:Y:S02]  /*8590*/  FFMA.FTZ R8, R8, c[0x0][0x2d0], -R200.reuse ;  /* 0x0000b40008087a23 */ /* 0x100fe400000108c8 */
[--C-:B------:R-:W-:Y:S02]  /*85a0*/  FFMA.FTZ R6, R6, c[0x0][0x2d0], -R200.reuse ;  /* 0x0000b40006067a23 */ /* 0x100fe400000108c8 */
[--C-:B------:R-:W-:Y:S02]  /*85b0*/  FFMA.FTZ R7, R7, c[0x0][0x2d0], -R103.reuse ;  /* 0x0000b40007077a23 */ /* 0x100fe40000010867 */
[----:B------:R-:W-:Y:S01]  /*85c0*/  FFMA.FTZ R10, R10, c[0x0][0x2d0], -R103 ;  /* 0x0000b4000a0a7a23 */ /* 0x000fe20000010867 */
[----:B------:R-:W1:Y:S10]  /*85d0*/  MUFU.EX2 R2, R0 ;  /* 0x0000000000027308 */ /* 0x000e740000000800 */
[----:B------:R2:W-:Y:S10]  /*85e0*/  MUFU.EX2 R217, R8 ;  /* 0x0000000800d97308 */ /* 0x0005f40000000800 */
[----:B------:R4:W-:Y:S01]  /*85f0*/  MUFU.EX2 R201, R5 ;  /* 0x0000000500c97308 */ /* 0x0009e20000000800 */
[C---:B-1----:R-:W-:Y:S01]  /*8600*/  FMUL.FTZ R9, R2.reuse, R145 ;  /* 0x0000009102097220 */ /* 0x042fe20000410000 */
[----:B------:R-:W-:Y:S01]  /*8610*/  MOV R145, R21 ;  /* 0x0000001500917202 */ /* 0x000fe20000000f00 */
[----:B------:R-:W-:Y:S01]  /*8620*/  FMUL.FTZ R21, R2, R133 ;  /* 0x0000008502157220 */ /* 0x000fe20000410000 */
[----:B------:R-:W-:Y:S01]  /*8630*/  FSEL R0, R100, RZ, P0 ;  /* 0x000000ff64007208 */ /* 0x000fe20000000000 */
[----:B------:R-:W5:Y:S01]  /*8640*/  LDL.LU R133, [R1+0x8] ;  /* 0x0000080001857983 */ /* 0x000f620000300800 */
[C---:B------:R-:W-:Y:S04]  /*8650*/  FMUL.FTZ R37, R2.reuse, R117 ;  /* 0x0000007502257220 */ /* 0x040fe80000410000 */
[----:B------:R-:W1:Y:S01]  /*8660*/  MUFU.EX2 R102, R6 ;  /* 0x0000000600667308 */ /* 0x000e620000000800 */
[----:B------:R-:W-:Y:S02]  /*8670*/  FMUL.FTZ R44, R2, R108 ;  /* 0x0000006c022c7220 */ /* 0x000fe40000410000 */
[----:B------:R-:W-:Y:S01]  /*8680*/  FADD.FTZ R0, -R0, R3 ;  /* 0x0000000300007221 */ /* 0x000fe20000010100 */
[----:B------:R-:W-:Y:S01]  /*8690*/  MOV R3, R30 ;  /* 0x0000001e00037202 */ /* 0x000fe20000000f00 */
[----:B------:R-:W-:Y:S02]  /*86a0*/  FMUL.FTZ R45, R2, R109 ;  /* 0x0000006d022d7220 */ /* 0x000fe40000410000 */
[----:B------:R-:W-:Y:S02]  /*86b0*/  FMUL.FTZ R0, R0, c[0x0][0x2d0] ;  /* 0x0000b40000007a20 */ /* 0x000fe40000410000 */
[C---:B------:R-:W-:Y:S01]  /*86c0*/  FMUL.FTZ R4, R2.reuse, R148 ;  /* 0x0000009402047220 */ /* 0x040fe20000410000 */
[----:B------:R-:W-:Y:S01]  /*86d0*/  MUFU.EX2 R117, R10 ;  /* 0x0000000a00757308 */ /* 0x000fe20000000800 */
[C---:B--2---:R-:W-:Y:S01]  /*86e0*/  FMUL.FTZ R8, R2.reuse, R144 ;  /* 0x0000009002087220 */ /* 0x044fe20000410000 */
[----:B------:R-:W-:Y:S01]  /*86f0*/  MOV R148, R14 ;  /* 0x0000000e00947202 */ /* 0x000fe20000000f00 */
[C---:B------:R-:W-:Y:S02]  /*8700*/  FMUL.FTZ R12, R2.reuse, R140 ;  /* 0x0000008c020c7220 */ /* 0x040fe40000410000 */
[C---:B----4-:R-:W-:Y:S01]  /*8710*/  FMUL.FTZ R5, R2.reuse, R149 ;  /* 0x0000009502057220 */ /* 0x050fe20000410000 */
[----:B------:R-:W-:Y:S01]  /*8720*/  MOV R149, R15 ;  /* 0x0000000f00957202 */ /* 0x000fe20000000f00 */
[----:B------:R-:W-:Y:S02]  /*8730*/  IMAD.MOV.U32 R140, RZ, RZ, R13 ;  /* 0x000000ffff8c7224 */ /* 0x000fe400078e000d */
[C---:B------:R-:W-:Y:S01]  /*8740*/  FMUL.FTZ R13, R2.reuse, R141 ;  /* 0x0000008d020d7220 */ /* 0x040fe20000410000 */
[----:B------:R-:W-:Y:S01]  /*8750*/  MUFU.EX2 R0, R0 ;  /* 0x0000000000007308 */ /* 0x000fe20000000800 */
        /* <DEDUP_REMOVED lines=9> */
[----:B------:R-:W2:Y:S01]  /*87f0*/  MUFU.EX2 R202, R7 ;  /* 0x0000000700ca7308 */ /* 0x000ea20000000800 */
        /* <DEDUP_REMOVED lines=10> */
[C---:B------:R-:W-:Y:S01]  /*88a0*/  FMUL.FTZ R49, R2.reuse, R105 ;  /* 0x0000006902317220 */ /* 0x040fe20000410000 */
[----:B-1----:R-:W-:Y:S01]  /*88b0*/  F2FP.BF16.PACK_AB R105, R217, R102 ;  /* 0x00000066d969723e */ /* 0x002fe200000010ff */
[C---:B------:R-:W-:Y:S02]  /*88c0*/  FMUL.FTZ R52, R2.reuse, R52 ;  /* 0x0000003402347220 */ /* 0x040fe40000410000 */
[C---:B------:R-:W-:Y:S02]  /*88d0*/  FMUL.FTZ R53, R2.reuse, R53 ;  /* 0x0000003502357220 */ /* 0x040fe40000410000 */
[----:B------:R-:W-:Y:S01]  /*88e0*/  FMUL.FTZ R56, R2, R56 ;  /* 0x0000003802387220 */ /* 0x000fe20000410000 */
[----:B--2---:R-:W-:Y:S01]  /*88f0*/  F2FP.BF16.PACK_AB R104, R202, R201 ;  /* 0x000000c9ca68723e */ /* 0x004fe200000010ff */
        /* <DEDUP_REMOVED lines=21> */
[----:B---3--:R-:W-:Y:S02]  /*8a50*/  FFMA.FTZ R144, R2, R22, R201 ;  /* 0x0000001602907223 */ /* 0x008fe400000100c9 */
[--C-:B------:R-:W-:Y:S01]  /*8a60*/  FFMA.FTZ R2, R203, c[0x0][0x2d0], -R200.reuse ;  /* 0x0000b400cb027a23 */ /* 0x100fe200000108c8 */
[----:B------:R-:W-:Y:S01]  /*8a70*/  MOV R203, R3 ;  /* 0x0000000300cb7202 */ /* 0x000fe20000000f00 */
[C---:B------:R-:W-:Y:S02]  /*8a80*/  FMUL.FTZ R42, R0.reuse, R114 ;  /* 0x00000072002a7220 */ /* 0x040fe40000410000 */
[----:B------:R1:W-:Y:S01]  /*8a90*/  MUFU.EX2 R114, R2 ;  /* 0x0000000200727308 */ /* 0x0003e20000000800 */
[C---:B------:R-:W-:Y:S02]  /*8aa0*/  FMUL.FTZ R46, R0.reuse, R110 ;  /* 0x0000006e002e7220 */ /* 0x040fe40000410000 */
[C---:B------:R-:W-:Y:S02]  /*8ab0*/  FMUL.FTZ R47, R0.reuse, R111 ;  /* 0x0000006f002f7220 */ /* 0x040fe40000410000 */
        /* <DEDUP_REMOVED lines=25> */
[C---:B------:R-:W-:Y:S01]  /*8c50*/  FMUL.FTZ R50, R0.reuse, R106 ;  /* 0x0000006a00327220 */ /* 0x040fe20000410000 */
[----:B------:R-:W-:Y:S01]  /*8c60*/  F2FP.BF16.PACK_AB R106, R117, R216 ;  /* 0x000000d8756a723e */ /* 0x000fe200000010ff */
        /* <DEDUP_REMOVED lines=25> */
[----:B-1----:R-:W-:Y:S02]  /*8e00*/  FFMA.FTZ R2, R215, c[0x0][0x2d0], -R200 ;  /* 0x0000b400d7027a23 */ /* 0x002fe400000108c8 */
[--C-:B------:R-:W-:Y:S02]  /*8e10*/  FFMA.FTZ R113, R218, c[0x0][0x2d0], -R103.reuse ;  /* 0x0000b400da717a23 */ /* 0x100fe40000010867 */
[----:B------:R-:W1:Y:S01]  /*8e20*/  MUFU.EX2 R121, R2 ;  /* 0x0000000200797308 */ /* 0x000e620000000800 */
[--C-:B------:R-:W-:Y:S02]  /*8e30*/  FFMA.FTZ R112, R219, c[0x0][0x2d0], -R103.reuse ;  /* 0x0000b400db707a23 */ /* 0x100fe40000010867 */
[----:B------:R-:W-:Y:S02]  /*8e40*/  IMAD.MOV.U32 R139, RZ, RZ, R140 ;  /* 0x000000ffff8b7224 */ /* 0x000fe400078e008c */
[----:B------:R-:W-:Y:S02]  /*8e50*/  FADD.FTZ R144, R202, R144 ;  /* 0x00000090ca907221 */ /* 0x000fe40000010000 */
[--C-:B------:R-:W-:Y:S02]  /*8e60*/  FFMA.FTZ R137, R231, c[0x0][0x2d0], -R103.reuse ;  /* 0x0000b400e7897a23 */ /* 0x100fe40000010867 */
[----:B------:R-:W-:Y:S01]  /*8e70*/  FADD.FTZ R144, R216, R144 ;  /* 0x00000090d8907221 */ /* 0x000fe20000010000 */
[----:B------:R-:W-:Y:S01]  /*8e80*/  MUFU.EX2 R116, R113 ;  /* 0x0000007100747308 */ /* 0x000fe20000000800 */
[--C-:B------:R-:W-:Y:S02]  /*8e90*/  FFMA.FTZ R136, R232, c[0x0][0x2d0], -R103.reuse ;  /* 0x0000b400e8887a23 */ /* 0x100fe40000010867 */
[--C-:B------:R-:W-:Y:S01]  /*8ea0*/  FFMA.FTZ R118, R246, c[0x0][0x2d0], -R103.reuse ;  /* 0x0000b400f6767a23 */ /* 0x100fe20000010867 */
[----:B------:R-:W-:Y:S01]  /*8eb0*/  MOV R246, R148 ;  /* 0x0000009400f67202 */ /* 0x000fe20000000f00 */
[--C-:B------:R-:W-:Y:S02]  /*8ec0*/  FFMA.FTZ R119, R243, c[0x0][0x2d0], -R103.reuse ;  /* 0x0000b400f3777a23 */ /* 0x100fe40000010867 */
[--C-:B------:R-:W-:Y:S01]  /*8ed0*/  FFMA.FTZ R120, R242, c[0x0][0x2d0], -R103.reuse ;  /* 0x0000b400f2787a23 */ /* 0x100fe20000010867 */
[----:B------:R-:W-:Y:S01]  /*8ee0*/  ISETP.GE.AND P4, PT, R246, 0x1, PT ;  /* 0x00000001f600780c */ /* 0x000fe20003f86270 */
[----:B------:R-:W2:Y:S01]  /*8ef0*/  LDL.64 R242, [R1+0x40] ;  /* 0x0000400001f27983 */ /* 0x000ea20000100a00 */
[----:B------:R3:W4:Y:S01]  /*8f00*/  MUFU.EX2 R126, R112 ;  /* 0x00000070007e7308 */ /* 0x0007220000000800 */
[--C-:B------:R-:W-:Y:S02]  /*8f10*/  FFMA.FTZ R138, R230, c[0x0][0x2d0], -R103.reuse ;  /* 0x0000b400e68a7a23 */ /* 0x100fe40000010867 */
[--C-:B------:R-:W-:Y:S01]  /*8f20*/  FFMA.FTZ R219, R228, c[0x0][0x2d0], -R103.reuse ;  /* 0x0000b400e4db7a23 */ /* 0x100fe20000010867 */
[----:B-1----:R-:W-:Y:S01]  /*8f30*/  F2FP.BF16.PACK_AB R107, R121, R114 ;  /* 0x00000072796b723e */ /* 0x002fe200000010ff */
[--C-:B------:R-:W-:Y:S01]  /*8f40*/  FFMA.FTZ R218, R250, c[0x0][0x2d0], -R200.reuse ;  /* 0x0000b400fada7a23 */ /* 0x100fe200000108c8 */
[----:B------:R-:W-:Y:S01]  /*8f50*/  IADD3 R2, R211, R205, RZ ;  /* 0x000000cdd3027210 */ /* 0x000fe20007ffe0ff */
[----:B------:R-:W-:Y:S03]  /*8f60*/  FFMA.FTZ R215, R248, c[0x0][0x2d0], -R200 ;  /* 0x0000b400f8d77a23 */ /* 0x000fe600000108c8 */
[----:B------:R-:W-:Y:S10]  /*8f70*/  MUFU.EX2 R127, R118 ;  /* 0x00000076007f7308 */ /* 0x000ff40000000800 */
[----:B------:R-:W-:Y:S01]  /*8f80*/  MUFU.EX2 R228, R136 ;  /* 0x0000008800e47308 */ /* 0x000fe20000000800 */
[--C-:B---3--:R-:W-:Y:S09]  /*8f90*/  FFMA.FTZ R112, R233, c[0x0][0x2d0], -R103.reuse ;  /* 0x0000b400e9707a23 */ /* 0x108ff20000010867 */
[----:B------:R1:W-:Y:S10]  /*8fa0*/  MUFU.EX2 R128, R112 ;  /* 0x0000007000807308 */ /* 0x0003f40000000800 */
[----:B------:R-:W-:Y:S10]  /*8fb0*/  MUFU.EX2 R230, R137 ;  /* 0x0000008900e67308 */ /* 0x000ff40000000800 */
[----:B------:R-:W-:Y:S01]  /*8fc0*/  MUFU.EX2 R219, R219 ;  /* 0x000000db00db7308 */ /* 0x000fe20000000800 */
[--C-:B-1----:R-:W-:Y:S09]  /*8fd0*/  FFMA.FTZ R112, R234, c[0x0][0x2d0], -R103.reuse ;  /* 0x0000b400ea707a23 */ /* 0x102ff20000010867 */
[----:B------:R1:W-:Y:S10]  /*8fe0*/  MUFU.EX2 R135, R112 ;  /* 0x0000007000877308 */ /* 0x0003f40000000800 */
[----:B------:R-:W-:Y:S01]  /*8ff0*/  MUFU.EX2 R218, R218 ;  /* 0x000000da00da7308 */ /* 0x000fe20000000800 */
[----:B-----5:R-:W-:Y:S01]  /*9000*/  FFMA.FTZ R115, R0, R133, R102 ;  /* 0x0000008500737223 */ /* 0x020fe20000010066 */
[----:B------:R-:W-:Y:S02]  /*9010*/  IADD3 R0, R210, R205, RZ ;  /* 0x000000cdd2007210 */ /* 0x000fe40007ffe0ff */
[C---:B------:R-:W-:Y:S02]  /*9020*/  IADD3 R102, R207.reuse, R2, RZ ;  /* 0x00000002cf667210 */ /* 0x040fe40007ffe0ff */
[----:B------:R-:W-:Y:S01]  /*9030*/  IADD3 R3, R207, R0, RZ ;  /* 0x00000000cf037210 */ /* 0x000fe20007ffe0ff */
[----:B------:R-:W3:Y:S03]  /*9040*/  LDSM.16.MT88.4 R108, [R0] ;  /* 0x00000000006c783b */ /* 0x000ee60000004200 */
[----:B------:R-:W-:Y:S01]  /*9050*/  MUFU.EX2 R215, R215 ;  /* 0x000000d700d77308 */ /* 0x000fe20000000800 */
[--C-:B-1----:R-:W-:Y:S09]  /*9060*/  FFMA.FTZ R112, R235, c[0x0][0x2d0], -R200.reuse ;  /* 0x0000b400eb707a23 */ /* 0x102ff200000108c8 */
[----:B------:R1:W-:Y:S02]  /*9070*/  MUFU.EX2 R134, R112 ;  /* 0x0000007000867308 */ /* 0x0003e40000000800 */
[--C-:B-1----:R-:W-:Y:S08]  /*9080*/  FFMA.FTZ R112, R236, c[0x0][0x2d0], -R200.reuse ;  /* 0x0000b400ec707a23 */ /* 0x102ff000000108c8 */
[----:B------:R1:W-:Y:S01]  /*9090*/  MUFU.EX2 R236, R120 ;  /* 0x0000007800ec7308 */ /* 0x0003e20000000800 */
[C---:B---3--:R-:W-:Y:S09]  /*90a0*/  HMMA.16816.F32.BF16 R4, R104.reuse, R108, R4 ;  /* 0x0000006c6804723c */ /* 0x048ff20000041804 */
[----:B------:R3:W-:Y:S01]  /*90b0*/  MUFU.EX2 R140, R112 ;  /* 0x00000070008c7308 */ /* 0x0007e20000000800 */
[C---:B------:R-:W-:Y:S01]  /*90c0*/  HMMA.16816.F32.BF16 R8, R104.reuse, R110, R8 ;  /* 0x0000006e6808723c */ /* 0x040fe20000041808 */
[----:B------:R-:W5:Y:S02]  /*90d0*/  LDSM.16.MT88.4 R108, [R3] ;  /* 0x00000000036c783b */ /* 0x000f640000004200 */
[--C-:B-1----:R-:W-:Y:S02]  /*90e0*/  FFMA.FTZ R120, R125, c[0x0][0x2d0], -R200.reuse ;  /* 0x0000b4007d787a23 */ /* 0x102fe400000108c8 */
[--C-:B------:R-:W-:Y:S02]  /*90f0*/  FFMA.FTZ R125, R251, c[0x0][0x2d0], -R200.reuse ;  /* 0x0000b400fb7d7a23 */ /* 0x100fe400000108c8 */
[--C-:B---3--:R-:W-:Y:S01]  /*9100*/  FFMA.FTZ R112, R240, c[0x0][0x2d0], -R103.reuse ;  /* 0x0000b400f0707a23 */ /* 0x108fe20000010867 */
[----:B------:R-:W-:Y:S03]  /*9110*/  MOV R240, R145 ;  /* 0x0000009100f07202 */ /* 0x000fe60000000f00 */
[----:B------:R1:W-:Y:S01]  /*9120*/  MUFU.EX2 R141, R112 ;  /* 0x00000070008d7308 */ /* 0x0003e20000000800 */
[C---:B-----5:R-:W-:Y:S08]  /*9130*/  HMMA.16816.F32.BF16 R12, R104.reuse, R108, R12 ;  /* 0x0000006c680c723c */ /* 0x060ff0000004180c */
[C---:B------:R-:W-:Y:S01]  /*9140*/  HMMA.16816.F32.BF16 R16, R104.reuse, R110, R16 ;  /* 0x0000006e6810723c */ /* 0x040fe20000041810 */
[----:B------:R-:W3:Y:S03]  /*9150*/  LDSM.16.MT88.4 R108, [R2] ;  /* 0x00000000026c783b */ /* 0x000ee60000004200 */
[--C-:B-1----:R-:W-:Y:S04]  /*9160*/  FFMA.FTZ R112, R239, c[0x0][0x2d0], -R103.reuse ;  /* 0x0000b400ef707a23 */ /* 0x102fe80000010867 */
[----:B------:R-:W-:Y:S01]  /*9170*/  MUFU.EX2 R142, R112 ;  /* 0x00000070008e7308 */ /* 0x000fe20000000800 */
[----:B------:R-:W5:Y:S01]  /*9180*/  LDL R239, [R1+0x2c] ;  /* 0x00002c0001ef7983 */ /* 0x000f620000100800 */
[C---:B---3--:R-:W-:Y:S08]  /*9190*/  HMMA.16816.F32.BF16 R20, R104.reuse, R108, R20 ;  /* 0x0000006c6814723c */ /* 0x048ff00000041814 */
[C---:B------:R-:W-:Y:S01]  /*91a0*/  HMMA.16816.F32.BF16 R24, R104.reuse, R110, R24 ;  /* 0x0000006e6818723c */ /* 0x040fe20000041818 */
[----:B------:R-:W1:Y:S07]  /*91b0*/  LDSM.16.MT88.4 R108, [R102] ;  /* 0x00000000666c783b */ /* 0x000e6e0000004200 */
        /* <DEDUP_REMOVED lines=25> */
[--C-:B------:R-:W-:Y:S01]  /*9350*/  FFMA.FTZ R108, R220, c[0x0][0x2d0], -R200.reuse ;  /* 0x0000b400dc6c7a23 */ /* 0x100fe200000108c8 */
[----:B------:R-:W-:Y:S03]  /*9360*/  HMMA.16816.F32.BF16 R96, R104, R110, R96 ;  /* 0x0000006e6860723c */ /* 0x000fe60000041860 */
[----:B------:R1:W-:Y:S01]  /*9370*/  MUFU.EX2 R123, R108 ;  /* 0x0000006c007b7308 */ /* 0x0003e20000000800 */
[--C-:B------:R-:W-:Y:S03]  /*9380*/  FFMA.FTZ R220, R249, c[0x0][0x2d0], -R200.reuse ;  /* 0x0000b400f9dc7a23 */ /* 0x100fe600000108c8 */
[--C-:B------:R-:W-:Y:S06]  /*9390*/  FFMA.FTZ R104, R225, c[0x0][0x2d0], -R200.reuse ;  /* 0x0000b400e1687a23 */ /* 0x100fec00000108c8 */
[----:B------:R3:W-:Y:S10]  /*93a0*/  MUFU.EX2 R131, R104 ;  /* 0x0000006800837308 */ /* 0x0007f40000000800 */
[----:B------:R-:W2:Y:S01]  /*93b0*/  MUFU.EX2 R220, R220 ;  /* 0x000000dc00dc7308 */ /* 0x000ea20000000800 */
[----:B-1----:R-:W-:Y:S02]  /*93c0*/  FFMA.FTZ R108, R221, c[0x0][0x2d0], -R200 ;  /* 0x0000b400dd6c7a23 */ /* 0x002fe400000108c8 */
[----:B------:R-:W-:Y:S07]  /*93d0*/  FFMA.FTZ R221, R227, c[0x0][0x2d0], -R103 ;  /* 0x0000b400e3dd7a23 */ /* 0x000fee0000010867 */
[----:B------:R1:W1:Y:S01]  /*93e0*/  MUFU.EX2 R124, R108 ;  /* 0x0000006c007c7308 */ /* 0x0002620000000800 */
[----:B---3--:R-:W-:Y:S02]  /*93f0*/  FADD.FTZ R104, R217, R115 ;  /* 0x00000073d9687221 */ /* 0x008fe40000010000 */
[--C-:B------:R-:W-:Y:S02]  /*9400*/  FFMA.FTZ R217, R229, c[0x0][0x2d0], -R103.reuse ;  /* 0x0000b400e5d97a23 */ /* 0x100fe40000010867 */
[----:B------:R-:W-:Y:S01]  /*9410*/  FADD.FTZ R122, R114, R104 ;  /* 0x00000068727a7221 */ /* 0x000fe20000010000 */
[----:B----4-:R-:W-:Y:S01]  /*9420*/  F2FP.BF16.PACK_AB R104, R126, R116 ;  /* 0x000000747e68723e */ /* 0x010fe200000010ff */
[----:B------:R-:W-:Y:S03]  /*9430*/  LDSM.16.MT88.4 R112, [R3+0x1000] ;  /* 0x001000000370783b */ /* 0x000fe60000004200 */
[----:B------:R-:W-:Y:S01]  /*9440*/  MUFU.EX2 R229, R138 ;  /* 0x0000008a00e57308 */ /* 0x000fe20000000800 */
[----:B------:R-:W-:Y:S01]  /*9450*/  FADD.FTZ R121, R121, R122 ;  /* 0x0000007a79797221 */ /* 0x000fe20000010000 */
[----:B--2---:R-:W-:Y:S08]  /*9460*/  F2FP.BF16.PACK_AB R201, R220, R218 ;  /* 0x000000dadcc9723e */ /* 0x004ff000000010ff */
[----:B------:R-:W-:Y:S01]  /*9470*/  MUFU.EX2 R227, R120 ;  /* 0x0000007800e37308 */ /* 0x000fe20000000800 */
[--C-:B-1----:R-:W-:Y:S01]  /*9480*/  FFMA.FTZ R108, R222, c[0x0][0x2d0], -R103.reuse ;  /* 0x0000b400de6c7a23 */ /* 0x102fe20000010867 */
[----:B------:R-:W-:Y:S08]  /*9490*/  F2FP.BF16.PACK_AB R105, R124, R123 ;  /* 0x0000007b7c69723e */ /* 0x000ff000000010ff */
[----:B------:R1:W-:Y:S10]  /*94a0*/  MUFU.EX2 R129, R108 ;  /* 0x0000006c00817308 */ /* 0x0003f40000000800 */
[----:B------:R-:W-:Y:S10]  /*94b0*/  MUFU.EX2 R217, R217 ;  /* 0x000000d900d97308 */ /* 0x000ff40000000800 */
[----:B------:R-:W-:Y:S01]  /*94c0*/  MUFU.EX2 R221, R221 ;  /* 0x000000dd00dd7308 */ /* 0x000fe20000000800 */
[--C-:B-1----:R-:W-:Y:S02]  /*94d0*/  FFMA.FTZ R108, R223, c[0x0][0x2d0], -R103.reuse ;  /* 0x0000b400df6c7a23 */ /* 0x102fe40000010867 */
[--C-:B------:R-:W-:Y:S07]  /*94e0*/  FFMA.FTZ R223, R237, c[0x0][0x2d0], -R103.reuse ;  /* 0x0000b400eddf7a23 */ /* 0x100fee0000010867 */
[----:B------:R1:W2:Y:S10]  /*94f0*/  MUFU.EX2 R133, R108 ;  /* 0x0000006c00857308 */ /* 0x0002b40000000800 */
[----:B------:R-:W-:Y:S10]  /*9500*/  MUFU.EX2 R237, R119 ;  /* 0x0000007700ed7308 */ /* 0x000ff40000000800 */
[----:B------:R-:W-:Y:S01]  /*9510*/  MUFU.EX2 R223, R223 ;  /* 0x000000df00df7308 */ /* 0x000fe20000000800 */
[--C-:B-1----:R-:W-:Y:S01]  /*9520*/  FFMA.FTZ R108, R224, c[0x0][0x2d0], -R200.reuse ;  /* 0x0000b400e06c7a23 */ /* 0x102fe200000108c8 */
[----:B--2---:R-:W-:Y:S08]  /*9530*/  F2FP.BF16.PACK_AB R106, R133, R129 ;  /* 0x00000081856a723e */ /* 0x004ff000000010ff */
[----:B------:R1:W2:Y:S10]  /*9540*/  MUFU.EX2 R130, R108 ;  /* 0x0000006c00827308 */ /* 0x0002b40000000800 */
[----:B------:R3:W-:Y:S01]  /*9550*/  MUFU.EX2 R224, R125 ;  /* 0x0000007d00e07308 */ /* 0x0007e20000000800 */
[----:B-1----:R-:W1:Y:S01]  /*9560*/  LDSM.16.MT88.4 R108, [R0+0x800] ;  /* 0x00080000006c783b */ /* 0x002e620000004200 */
[----:B--2---:R-:W-:Y:S07]  /*9570*/  F2FP.BF16.PACK_AB R107, R131, R130 ;  /* 0x00000082836b723e */ /* 0x004fee00000010ff */
        /* <DEDUP_REMOVED lines=37> */
[----:B------:R-:W-:Y:S03]  /*97d0*/  MOV R241, R149 ;  /* 0x0000009500f17202 */ /* 0x000fe60000000f00 */
[----:B------:R-:W-:Y:S01]  /*97e0*/  FFMA.FTZ R105, R244, c[0x0][0x2d0], -R200 ;  /* 0x0000b400f4697a23 */ /* 0x000fe200000108c8 */
[----:B------:R-:W-:Y:S01]  /*97f0*/  F2FP.BF16.PACK_AB R106, R142, R141 ;  /* 0x0000008d8e6a723e */ /* 0x000fe200000010ff */
[----:B------:R-:W-:Y:S01]  /*9800*/  FADD.FTZ R104, R117, R144 ;  /* 0x0000009075687221 */ /* 0x000fe20000010000 */
[----:B------:R-:W-:Y:S02]  /*9810*/  @P6 ISETP.GE.AND P1, PT, R241, c[0x0][0x1d4], PT ;  /* 0x00007500f1006a0c */ /* 0x000fe40003f26270 */
[--C-:B------:R-:W-:Y:S01]  /*9820*/  FFMA.FTZ R117, R245, c[0x0][0x2d0], -R103.reuse ;  /* 0x0000b400f5757a23 */ /* 0x100fe20000010867 */
[----:B------:R2:W4:Y:S01]  /*9830*/  MUFU.EX2 R222, R105 ;  /* 0x0000006900de7308 */ /* 0x0005220000000800 */
[----:B------:R-:W-:Y:S01]  /*9840*/  FADD.FTZ R122, R116, R104 ;  /* 0x00000068747a7221 */ /* 0x000fe20000010000 */
[----:B------:R-:W-:Y:S01]  /*9850*/  F2FP.BF16.PACK_AB R104, R135, R128 ;  /* 0x000000808768723e */ /* 0x000fe200000010ff */
[----:B------:R-:W-:Y:S01]  /*9860*/  IMAD.MOV.U32 R244, RZ, RZ, R150 ;  /* 0x000000fffff47224 */ /* 0x000fe200078e0096 */
[----:B------:R-:W-:Y:S01]  /*9870*/  MOV R245, R151 ;  /* 0x0000009700f57202 */ /* 0x000fe20000000f00 */
[----:B------:R-:W-:Y:S02]  /*9880*/  FADD.FTZ R122, R126, R122 ;  /* 0x0000007a7e7a7221 */ /* 0x000fe40000010000 */
[----:B------:R-:W-:Y:S01]  /*9890*/  FFMA.FTZ R103, R226, c[0x0][0x2d0], -R103 ;  /* 0x0000b400e2677a23 */ /* 0x000fe20000010867 */
[----:B------:R-:W-:Y:S01]  /*98a0*/  @P6 ISETP.GE.AND P3, PT, R244, c[0x0][0x1d4], PT ;  /* 0x00007500f4006a0c */ /* 0x000fe20003f66270 */
[----:B------:R-:W-:Y:S01]  /*98b0*/  FADD.FTZ R120, R129, R122 ;  /* 0x0000007a81787221 */ /* 0x000fe20000010000 */
[----:B------:R5:W-:Y:S03]  /*98c0*/  MUFU.EX2 R235, R117 ;  /* 0x0000007500eb7308 */ /* 0x000be60000000800 */
[----:B---3--:R-:W-:Y:S01]  /*98d0*/  FADD.FTZ R125, R133, R120 ;  /* 0x00000078857d7221 */ /* 0x008fe20000010000 */
[----:B-1----:R-:W1:Y:S03]  /*98e0*/  LDSM.16.MT88.4 R108, [R0+0x1000] ;  /* 0x00100000006c783b */ /* 0x002e660000004200 */
[----:B------:R-:W-:Y:S03]  /*98f0*/  FADD.FTZ R125, R128, R125 ;  /* 0x0000007d807d7221 */ /* 0x000fe60000010000 */
[----:B------:R-:W3:Y:S01]  /*9900*/  MUFU.EX2 R216, R103 ;  /* 0x0000006700d87308 */ /* 0x000ee20000000800 */
[----:B--2---:R-:W-:Y:S02]  /*9910*/  F2FP.BF16.PACK_AB R105, R140, R134 ;  /* 0x000000868c69723e */ /* 0x004fe400000010ff */
[----:B----4-:R-:W-:Y:S01]  /*9920*/  F2FP.BF16.PACK_AB R107, R222, R132 ;  /* 0x00000084de6b723e */ /* 0x010fe200000010ff */
[----:B-----5:R-:W-:Y:S01]  /*9930*/  LDSM.16.MT88.4 R116, [R2+0x1800] ;  /* 0x001800000274783b */ /* 0x020fe20000004200 */
[----:B---3--:R-:W-:Y:S01]  /*9940*/  F2FP.BF16.PACK_AB R202, R216, R221 ;  /* 0x000000ddd8ca723e */ /* 0x008fe200000010ff */
[----:B------:R-:W-:Y:S04]  /*9950*/  FADD.FTZ R103, R135, R125 ;  /* 0x0000007d87677221 */ /* 0x000fe80000010000 */
[----:B------:R-:W-:Y:S04]  /*9960*/  FADD.FTZ R103, R141, R103 ;  /* 0x000000678d677221 */ /* 0x000fe80000010000 */
[----:B------:R-:W-:Y:S01]  /*9970*/  FADD.FTZ R103, R142, R103 ;  /* 0x000000678e677221 */ /* 0x000fe20000010000 */
[C---:B-1----:R-:W-:Y:S03]  /*9980*/  HMMA.16816.F32.BF16 R4, R104.reuse, R108, R4 ;  /* 0x0000006c6804723c */ /* 0x042fe60000041804 */
[----:B------:R-:W-:Y:S05]  /*9990*/  FADD.FTZ R103, R127, R103 ;  /* 0x000000677f677221 */ /* 0x000fea0000010000 */
[C---:B------:R-:W-:Y:S01]  /*99a0*/  HMMA.16816.F32.BF16 R8, R104.reuse, R110, R8 ;  /* 0x0000006e6808723c */ /* 0x040fe20000041808 */
[----:B------:R-:W1:Y:S07]  /*99b0*/  LDSM.16.MT88.4 R108, [R2+0x1000] ;  /* 0x00100000026c783b */ /* 0x000e6e0000004200 */
[C---:B------:R-:W-:Y:S08]  /*99c0*/  HMMA.16816.F32.BF16 R12, R104.reuse, R112, R12 ;  /* 0x00000070680c723c */ /* 0x040ff0000004180c */
        /* <DEDUP_REMOVED lines=26> */
[C---:B-1----:R-:W-:Y:S07]  /*9b70*/  HMMA.16816.F32.BF16 R84, R104.reuse, R108, R84 ;  /* 0x0000006c6854723c */ /* 0x042fee0000041854 */
[--C-:B------:R-:W-:Y:S01]  /*9b80*/  FFMA.FTZ R108, R203, c[0x0][0x2d0], -R200.reuse ;  /* 0x0000b400cb6c7a23 */ /* 0x100fe200000108c8 */
[C---:B------:R-:W-:Y:S03]  /*9b90*/  HMMA.16816.F32.BF16 R88, R104.reuse, R110, R88 ;  /* 0x0000006e6858723c */ /* 0x040fe60000041858 */
[----:B------:R1:W-:Y:S05]  /*9ba0*/  MUFU.EX2 R231, R108 ;  /* 0x0000006c00e77308 */ /* 0x0003ea0000000800 */
[C---:B--2---:R-:W-:Y:S08]  /*9bb0*/  HMMA.16816.F32.BF16 R92, R104.reuse, R112, R92 ;  /* 0x00000070685c723c */ /* 0x044ff0000004185c */
[----:B------:R-:W-:Y:S01]  /*9bc0*/  HMMA.16816.F32.BF16 R96, R104, R114, R96 ;  /* 0x000000726860723c */ /* 0x000fe20000041860 */
[----:B------:R-:W-:Y:S06]  /*9bd0*/  LDSM.16.MT88.4 R112, [R3+0x1800] ;  /* 0x001800000370783b */ /* 0x000fec0000004200 */
[--C-:B------:R-:W-:Y:S01]  /*9be0*/  FFMA.FTZ R104, R147, c[0x0][0x2d0], -R200.reuse ;  /* 0x0000b40093687a23 */ /* 0x100fe200000108c8 */
[----:B------:R-:W-:Y:S03]  /*9bf0*/  F2FP.BF16.PACK_AB R106, R236, R237 ;  /* 0x000000edec6a723e */ /* 0x000fe600000010ff */
[----:B------:R2:W-:Y:S01]  /*9c00*/  MUFU.EX2 R232, R104 ;  /* 0x0000006800e87308 */ /* 0x0005e20000000800 */
[--C-:B-1----:R-:W-:Y:S02]  /*9c10*/  FFMA.FTZ R108, R139, c[0x0][0x2d0], -R200.reuse ;  /* 0x0000b4008b6c7a23 */ /* 0x102fe400000108c8 */
[----:B------:R-:W-:Y:S07]  /*9c20*/  LDSM.16.MT88.4 R136, [R3+0x2800] ;  /* 0x002800000388783b */ /* 0x000fee0000004200 */
[----:B------:R-:W1:Y:S01]  /*9c30*/  MUFU.EX2 R234, R108 ;  /* 0x0000006c00ea7308 */ /* 0x000e620000000800 */
[----:B--2---:R-:W-:Y:S02]  /*9c40*/  FADD.FTZ R104, R123, R121 ;  /* 0x000000797b687221 */ /* 0x004fe40000010000 */
[----:B------:R-:W-:Y:S02]  /*9c50*/  FFMA.FTZ R121, R146, c[0x0][0x2d0], -R200 ;  /* 0x0000b40092797a23 */ /* 0x000fe400000108c8 */
[----:B------:R-:W-:Y:S01]  /*9c60*/  FADD.FTZ R124, R124, R104 ;  /* 0x000000687c7c7221 */ /* 0x000fe20000010000 */
[----:B------:R-:W-:Y:S01]  /*9c70*/  F2FP.BF16.PACK_AB R104, R235, R127 ;  /* 0x0000007feb68723e */ /* 0x000fe200000010ff */
[----:B------:R-:W-:Y:S03]  /*9c80*/  FFMA.FTZ R123, R252, c[0x0][0x2d0], -R200 ;  /* 0x0000b400fc7b7a23 */ /* 0x000fe600000108c8 */
[----:B------:R-:W-:Y:S01]  /*9c90*/  MUFU.EX2 R225, R121 ;  /* 0x0000007900e17308 */ /* 0x000fe20000000800 */
[----:B------:R-:W2:Y:S01]  /*9ca0*/  LDL R252, [R1+0x4c] ;  /* 0x00004c0001fc7983 */ /* 0x000ea20000100800 */
[----:B------:R-:W-:Y:S01]  /*9cb0*/  FADD.FTZ R124, R130, R124 ;  /* 0x0000007c827c7221 */ /* 0x000fe20000010000 */
[----:B-1----:R-:W-:Y:S01]  /*9cc0*/  F2FP.BF16.PACK_AB R105, R234, R231 ;  /* 0x000000e7ea69723e */ /* 0x002fe200000010ff */
[----:B------:R-:W-:Y:S01]  /*9cd0*/  FFMA.FTZ R108, R143, c[0x0][0x2d0], -R200 ;  /* 0x0000b4008f6c7a23 */ /* 0x000fe200000108c8 */
[----:B------:R-:W-:Y:S01]  /*9ce0*/  LDSM.16.MT88.4 R144, [R0+0x2800] ;  /* 0x002800000090783b */ /* 0x000fe20000004200 */
[----:B------:R-:W-:Y:S02]  /*9cf0*/  FADD.FTZ R124, R131, R124 ;  /* 0x0000007c837c7221 */ /* 0x000fe40000010000 */
[----:B------:R-:W-:Y:S02]  /*9d00*/  FFMA.FTZ R200, R247, c[0x0][0x2d0], -R200 ;  /* 0x0000b400f7c87a23 */ /* 0x000fe400000108c8 */
[----:B------:R1:W3:Y:S03]  /*9d10*/  MUFU.EX2 R233, R108 ;  /* 0x0000006c00e97308 */ /* 0x0002e60000000800 */
[----:B------:R-:W-:Y:S07]  /*9d20*/  LDSM.16.MT88.4 R128, [R2+0x2800] ;  /* 0x002800000280783b */ /* 0x000fee0000004200 */
[----:B------:R4:W-:Y:S10]  /*9d30*/  MUFU.EX2 R226, R123 ;  /* 0x0000007b00e27308 */ /* 0x0009f40000000800 */
[----:B------:R5:W5:Y:S01]  /*9d40*/  MUFU.EX2 R205, R200 ;  /* 0x000000c800cd7308 */ /* 0x000b620000000800 */
[----:B-1----:R-:W1:Y:S01]  /*9d50*/  LDSM.16.MT88.4 R108, [R0+0x1800] ;  /* 0x00180000006c783b */ /* 0x002e620000004200 */
[----:B---3--:R-:W-:Y:S07]  /*9d60*/  F2FP.BF16.PACK_AB R107, R232, R233 ;  /* 0x000000e9e86b723e */ /* 0x008fee00000010ff */
[----:B----4-:R-:W-:Y:S01]  /*9d70*/  LDSM.16.MT88.4 R120, [R2+0x2000] ;  /* 0x002000000278783b */ /* 0x010fe20000004200 */
[----:B-----5:R-:W-:Y:S02]  /*9d80*/  F2FP.BF16.PACK_AB R200, R219, R217 ;  /* 0x000000d9dbc8723e */ /* 0x020fe400000010ff */
[----:B------:R-:W-:Y:S01]  /*9d90*/  F2FP.BF16.PACK_AB R203, R205, R215 ;  /* 0x000000d7cdcb723e */ /* 0x000fe200000010ff */
        /* <DEDUP_REMOVED lines=34> */
[----:B------:R-:W-:Y:S01]  /*9fc0*/  HMMA.16816.F32.BF16 R96, R104, R118, R96 ;  /* 0x000000766860723c */ /* 0x000fe20000041860 */
[----:B------:R-:W4:Y:S06]  /*9fd0*/  LDSM.16.MT88.4 R116, [R102+0x2000] ;  /* 0x002000006674783b */ /* 0x000f2c0000004200 */
[----:B------:R-:W-:Y:S02]  /*9fe0*/  F2FP.BF16.PACK_AB R104, R228, R223 ;  /* 0x000000dfe468723e */ /* 0x000fe400000010ff */
[----:B------:R-:W-:Y:S03]  /*9ff0*/  F2FP.BF16.PACK_AB R105, R227, R225 ;  /* 0x000000e1e369723e */ /* 0x000fe600000010ff */
[----:B------:R-:W-:Y:S02]  /*a000*/  F2FP.BF16.PACK_AB R106, R229, R230 ;  /* 0x000000e6e56a723e */ /* 0x000fe400000010ff */
[----:B------:R-:W-:Y:S07]  /*a010*/  F2FP.BF16.PACK_AB R107, R224, R226 ;  /* 0x000000e2e06b723e */ /* 0x000fee00000010ff */
[C---:B-1----:R-:W-:Y:S08]  /*a020*/  HMMA.16816.F32.BF16 R4, R104.reuse, R108, R4 ;  /* 0x0000006c6804723c */ /* 0x042ff00000041804 */
[C---:B------:R-:W-:Y:S01]  /*a030*/  HMMA.16816.F32.BF16 R8, R104.reuse, R110, R8 ;  /* 0x0000006e6808723c */ /* 0x040fe20000041808 */
[----:B------:R-:W1:Y:S07]  /*a040*/  LDSM.16.MT88.4 R108, [R0+0x5000] ;  /* 0x00500000006c783b */ /* 0x000e6e0000004200 */
[C---:B---3--:R-:W-:Y:S08]  /*a050*/  HMMA.16816.F32.BF16 R12, R104.reuse, R112, R12 ;  /* 0x00000070680c723c */ /* 0x048ff0000004180c */
[C---:B------:R-:W-:Y:S01]  /*a060*/  HMMA.16816.F32.BF16 R16, R104.reuse, R114, R16 ;  /* 0x000000726810723c */ /* 0x040fe20000041810 */
[----:B------:R-:W3:Y:S07]  /*a070*/  LDSM.16.MT88.4 R112, [R3+0x5000] ;  /* 0x005000000370783b */ /* 0x000eee0000004200 */
[C---:B------:R-:W-:Y:S08]  /*a080*/  HMMA.16816.F32.BF16 R20, R104.reuse, R120, R20 ;  /* 0x000000786814723c */ /* 0x040ff00000041814 */
[C---:B------:R-:W-:Y:S01]  /*a090*/  HMMA.16816.F32.BF16 R24, R104.reuse, R122, R24 ;  /* 0x0000007a6818723c */ /* 0x040fe20000041818 */
[----:B------:R-:W5:Y:S07]  /*a0a0*/  LDSM.16.MT88.4 R120, [R2+0x5000] ;  /* 0x005000000278783b */ /* 0x000f6e0000004200 */
        /* <DEDUP_REMOVED lines=9> */
[C---:B-----5:R-:W-:Y:S08]  /*a140*/  HMMA.16816.F32.BF16 R52, R104.reuse, R120, R52 ;  /* 0x000000786834723c */ /* 0x060ff00000041834 */
[C---:B------:R-:W-:Y:S01]  /*a150*/  HMMA.16816.F32.BF16 R56, R104.reuse, R122, R56 ;  /* 0x0000007a6838723c */ /* 0x040fe20000041838 */
[----:B------:R-:W5:Y:S07]  /*a160*/  LDSM.16.MT88.4 R120, [R2+0x8000] ;  /* 0x008000000278783b */ /* 0x000f6e0000004200 */
[C---:B----4-:R-:W-:Y:S08]  /*a170*/  HMMA.16816.F32.BF16 R60, R104.reuse, R116, R60 ;  /* 0x00000074683c723c */ /* 0x050ff0000004183c */
[C---:B------:R-:W-:Y:S01]  /*a180*/  HMMA.16816.F32.BF16 R64, R104.reuse, R118, R64 ;  /* 0x000000766840723c */ /* 0x040fe20000041840 */
[----:B------:R-:W4:Y:S07]  /*a190*/  LDSM.16.MT88.4 R116, [R102+0x8000] ;  /* 0x008000006674783b */ /* 0x000f2e0000004200 */
[C---:B-1----:R-:W-:Y:S07]  /*a1a0*/  HMMA.16816.F32.BF16 R68, R104.reuse, R108, R68 ;  /* 0x0000006c6844723c */ /* 0x042fee0000041844 */
[----:B------:R-:W-:Y:S01]  /*a1b0*/  FADD.FTZ R108, R134, R124 ;  /* 0x0000007c866c7221 */ /* 0x000fe20000010000 */
[C---:B------:R-:W-:Y:S04]  /*a1c0*/  HMMA.16816.F32.BF16 R72, R104.reuse, R110, R72 ;  /* 0x0000006e6848723c */ /* 0x040fe80000041848 */
[----:B------:R-:W-:Y:S04]  /*a1d0*/  FADD.FTZ R108, R140, R108 ;  /* 0x0000006c8c6c7221 */ /* 0x000fe80000010000 */
[C---:B---3--:R-:W-:Y:S04]  /*a1e0*/  HMMA.16816.F32.BF16 R76, R104.reuse, R112, R76 ;  /* 0x00000070684c723c */ /* 0x048fe8000004184c */
[----:B------:R-:W-:Y:S04]  /*a1f0*/  FADD.FTZ R108, R132, R108 ;  /* 0x0000006c846c7221 */ /* 0x000fe80000010000 */
[C---:B------:R-:W-:Y:S01]  /*a200*/  HMMA.16816.F32.BF16 R80, R104.reuse, R114, R80 ;  /* 0x000000726850723c */ /* 0x040fe20000041850 */
[----:B------:R-:W-:Y:S03]  /*a210*/  LDSM.16.MT88.4 R112, [R0+0x5800] ;  /* 0x005800000070783b */ /* 0x000fe60000004200 */
[----:B------:R-:W-:Y:S04]  /*a220*/  FADD.FTZ R222, R222, R108 ;  /* 0x0000006cdede7221 */ /* 0x000fe80000010000 */
[C---:B-----5:R-:W-:Y:S08]  /*a230*/  HMMA.16816.F32.BF16 R84, R104.reuse, R120, R84 ;  /* 0x000000786854723c */ /* 0x060ff00000041854 */
[C---:B------:R-:W-:Y:S01]  /*a240*/  HMMA.16816.F32.BF16 R88, R104.reuse, R122, R88 ;  /* 0x0000007a6858723c */ /* 0x040fe20000041858 */
[----:B------:R-:W1:Y:S07]  /*a250*/  LDSM.16.MT88.4 R120, [R102+0x2800] ;  /* 0x002800006678783b */ /* 0x000e6e0000004200 */
[C---:B----4-:R-:W-:Y:S08]  /*a260*/  HMMA.16816.F32.BF16 R92, R104.reuse, R116, R92 ;  /* 0x00000074685c723c */ /* 0x050ff0000004185c */
[----:B------:R-:W-:Y:S01]  /*a270*/  HMMA.16816.F32.BF16 R96, R104, R118, R96 ;  /* 0x000000766860723c */ /* 0x000fe20000041860 */
[----:B------:R-:W3:Y:S07]  /*a280*/  LDSM.16.MT88.4 R104, [R3+0x5800] ;  /* 0x005800000368783b */ /* 0x000eee0000004200 */
[C---:B------:R-:W-:Y:S01]  /*a290*/  HMMA.16816.F32.BF16 R148, R200.reuse, R144, R4 ;  /* 0x00000090c894723c */ /* 0x040fe20000041804 */
[----:B------:R-:W4:Y:S07]  /*a2a0*/  LDSM.16.MT88.4 R4, [R2+0x5800] ;  /* 0x005800000204783b */ /* 0x000f2e0000004200 */
[C---:B------:R-:W-:Y:S01]  /*a2b0*/  HMMA.16816.F32.BF16 R144, R200.reuse, R146, R8 ;  /* 0x00000092c890723c */ /* 0x040fe20000041808 */
[----:B------:R-:W5:Y:S07]  /*a2c0*/  LDSM.16.MT88.4 R8, [R102+0x5800] ;  /* 0x005800006608783b */ /* 0x000f6e0000004200 */
[C---:B------:R-:W-:Y:S01]  /*a2d0*/  HMMA.16816.F32.BF16 R140, R200.reuse, R136, R12 ;  /* 0x00000088c88c723c */ /* 0x040fe2000004180c */
[----:B------:R1:W2:Y:S07]  /*a2e0*/  LDSM.16.MT88.4 R12, [R0+0x8800] ;  /* 0x00880000000c783b */ /* 0x0002ae0000004200 */
[C---:B------:R-:W-:Y:S01]  /*a2f0*/  HMMA.16816.F32.BF16 R136, R200.reuse, R138, R16 ;  /* 0x0000008ac888723c */ /* 0x040fe20000041810 */
[----:B------:R3:W2:Y:S07]  /*a300*/  LDSM.16.MT88.4 R16, [R3+0x8800] ;  /* 0x008800000310783b */ /* 0x0006ae0000004200 */
[C---:B------:R-:W-:Y:S08]  /*a310*/  HMMA.16816.F32.BF16 R132, R200.reuse, R128, R20 ;  /* 0x00000080c884723c */ /* 0x040ff00000041814 */
[C---:B------:R-:W-:Y:S04]  /*a320*/  HMMA.16816.F32.BF16 R128, R200.reuse, R130, R24 ;  /* 0x00000082c880723c */ /* 0x040fe80000041818 */
[----:B-1----:R-:W-:Y:S04]  /*a330*/  @P6 IADD3 R0, R238, -0x2, RZ ;  /* 0xfffffffeee006810 */ /* 0x002fe80007ffe0ff */
[C---:B------:R-:W-:Y:S04]  /*a340*/  HMMA.16816.F32.BF16 R124, R200.reuse, R120, R28 ;  /* 0x00000078c87c723c */ /* 0x040fe8000004181c */
[----:B---3--:R-:W-:Y:S04]  /*a350*/  @P6 SHF.R.S32.HI R3, RZ, 0x1f, R0 ;  /* 0x0000001fff036819 */ /* 0x008fe80000011400 */
[C---:B------:R-:W-:Y:S04]  /*a360*/  HMMA.16816.F32.BF16 R120, R200.reuse, R122, R32 ;  /* 0x0000007ac878723c */ /* 0x040fe80000041820 */
[----:B------:R-:W-:Y:S04]  /*a370*/  @P6 IMAD R3, R3, c[0x0][0x1e0], RZ ;  /* 0x0000780003036a24 */ /* 0x000fe800078e02ff */
[C---:B------:R-:W-:Y:S08]  /*a380*/  HMMA.16816.F32.BF16 R116, R200.reuse, R112, R36 ;  /* 0x00000070c874723c */ /* 0x040ff00000041824 */
[C---:B------:R-:W-:Y:S08]  /*a390*/  HMMA.16816.F32.BF16 R112, R200.reuse, R114, R40 ;  /* 0x00000072c870723c */ /* 0x040ff00000041828 */
[C---:B------:R-:W-:Y:S08]  /*a3a0*/  HMMA.16816.F32.BF16 R108, R200.reuse, R104, R44 ;  /* 0x00000068c86c723c */ /* 0x040ff0000004182c */
[C---:B------:R-:W-:Y:S08]  /*a3b0*/  HMMA.16816.F32.BF16 R104, R200.reuse, R106, R48 ;  /* 0x0000006ac868723c */ /* 0x040ff00000041830 */
[C---:B----4-:R-:W-:Y:S08]  /*a3c0*/  HMMA.16816.F32.BF16 R52, R200.reuse, R4, R52 ;  /* 0x00000004c834723c */ /* 0x050ff00000041834 */
[C---:B------:R-:W-:Y:S01]  /*a3d0*/  HMMA.16816.F32.BF16 R56, R200.reuse, R6, R56 ;  /* 0x00000006c838723c */ /* 0x040fe20000041838 */
[----:B------:R1:W3:Y:S07]  /*a3e0*/  LDSM.16.MT88.4 R4, [R2+0x8800] ;  /* 0x008800000204783b */ /* 0x0002ee0000004200 */
[C---:B-----5:R-:W-:Y:S07]  /*a3f0*/  HMMA.16816.F32.BF16 R60, R200.reuse, R8, R60 ;  /* 0x00000008c83c723c */ /* 0x060fee000004183c */
[C---:B------:R-:W-:Y:S01]  /*a400*/  @P6 IMAD.WIDE.U32 R8, R0.reuse, c[0x0][0x1e0], RZ ;  /* 0x0000780000086a25 */ /* 0x040fe200078e00ff */
[C---:B------:R-:W-:Y:S04]  /*a410*/  HMMA.16816.F32.BF16 R64, R200.reuse, R10, R64 ;  /* 0x0000000ac840723c */ /* 0x040fe80000041840 */
[----:B-1----:R-:W-:Y:S04]  /*a420*/  @P6 IMAD R2, R0, c[0x0][0x1e4], R3 ;  /* 0x0000790000026a24 */ /* 0x002fe800078e0203 */
[C---:B--2---:R-:W-:Y:S04]  /*a430*/  HMMA.16816.F32.BF16 R68, R200.reuse, R12, R68 ;  /* 0x0000000cc844723c */ /* 0x044fe80000041844 */
[----:B------:R-:W-:Y:S02]  /*a440*/  @P6 MOV R3, R252 ;  /* 0x000000fc00036202 */ /* 0x000fe40000000f00 */
[----:B------:R-:W-:Y:S01]  /*a450*/  @P6 IADD3 R0, R9, R2, RZ ;  /* 0x0000000209006210 */ /* 0x000fe20007ffe0ff */
[----:B------:R-:W-:Y:S01]  /*a460*/  FADD.FTZ R9, R231, R222 ;  /* 0x000000dee7097221 */ /* 0x000fe20000010000 */
[----:B------:R-:W-:Y:S01]  /*a470*/  @P6 MOV R2, R242 ;  /* 0x000000f200026202 */ /* 0x000fe20000000f00 */
[----:B------:R-:W-:Y:S01]  /*a480*/  FADD.FTZ R13, R235, R103 ;  /* 0x00000067eb0d7221 */ /* 0x000fe20000010000 */
[C---:B------:R-:W-:Y:S03]  /*a490*/  HMMA.16816.F32.BF16 R72, R200.reuse, R14, R72 ;  /* 0x0000000ec848723c */ /* 0x040fe60000041848 */
[----:B------:R-:W-:Y:S04]  /*a4a0*/  @P6 IMAD.WIDE.U32 R2, R8, 0x60, R2 ;  /* 0x0000006008026825 */ /* 0x000fe800078e0002 */
[----:B------:R-:W-:Y:S01]  /*a4b0*/  @P6 IMAD R0, R0, 0x60, RZ ;  /* 0x0000006000006824 */ /* 0x000fe200078e02ff */
[----:B------:R-:W-:Y:S01]  /*a4c0*/  @P6 LEA R12, P0, R2, c[0x0][0x1c8], 0x1 ;  /* 0x00007200020c6a11 */ /* 0x000fe200078008ff */
[C---:B------:R-:W-:Y:S03]  /*a4d0*/  HMMA.16816.F32.BF16 R76, R200.reuse, R16, R76 ;  /* 0x00000010c84c723c */ /* 0x040fe6000004184c */
[----:B------:R-:W-:Y:S01]  /*a4e0*/  @P6 IADD3 R3, R3, R0, RZ ;  /* 0x0000000003036210 */ /* 0x000fe20007ffe0ff */
[----:B------:R-:W-:Y:S02]  /*a4f0*/  FADD.FTZ R0, R237, R13 ;  /* 0x0000000ded007221 */ /* 0x000fe40000010000 */
[----:B------:R-:W-:Y:S01]  /*a500*/  FADD.FTZ R14, R234, R9 ;  /* 0x00000009ea0e7221 */ /* 0x000fe20000010000 */
[----:B------:R-:W-:Y:S01]  /*a510*/  @P6 LEA.HI.X R13, R2, c[0x0][0x1cc], R3, 0x1, P0 ;  /* 0x00007300020d6a11 */ /* 0x000fe200000f0c03 */
[----:B------:R-:W1:Y:S01]  /*a520*/  LDSM.16.MT88.4 R8, [R102+0x8800] ;  /* 0x008800006608783b */ /* 0x000e620000004200 */
[----:B------:R-:W-:Y:S01]  /*a530*/  FADD.FTZ R3, R236, R0 ;  /* 0x00000000ec037221 */ /* 0x000fe20000010000 */
[----:B------:R-:W-:Y:S01]  /*a540*/  @P6 ISETP.GE.AND P0, PT, R240, c[0x0][0x1d4], PT ;  /* 0x00007500f0006a0c */ /* 0x000fe20003f06270 */
[C---:B------:R-:W-:Y:S01]  /*a550*/  HMMA.16816.F32.BF16 R80, R200.reuse, R18, R80 ;  /* 0x00000012c850723c */ /* 0x040fe20000041850 */
[----:B------:R-:W-:Y:S02]  /*a560*/  @P6 MOV R16, c[0x0][0x1e0] ;  /* 0x0000780000106a02 */ /* 0x000fe40000000f00 */
[----:B------:R-:W-:Y:S01]  /*a570*/  IADD3 R0, R246, 0x1, RZ ;  /* 0x00000001f6007810 */ /* 0x000fe20007ffe0ff */
[----:B------:R-:W-:Y:S01]  /*a580*/  FADD.FTZ R2, R233, R14 ;  /* 0x0000000ee9027221 */ /* 0x000fe20000010000 */
[----:B------:R-:W-:Y:S01]  /*a590*/  IADD3 R240, R238, -0x1, RZ ;  /* 0xffffffffeef07810 */ /* 0x000fe20007ffe0ff */
[----:B------:R-:W-:Y:S01]  /*a5a0*/  @P6 IMAD.MOV.U32 R14, RZ, RZ, 0x6 ;  /* 0x00000006ff0e6424 */ /* 0x000fe200078e00ff */
[----:B------:R-:W-:Y:S01]  /*a5b0*/  SEL R0, R0, RZ, !P4 ;  /* 0x000000ff00007207 */ /* 0x000fe20006000000 */
[----:B------:R-:W-:Y:S01]  /*a5c0*/  FADD.FTZ R2, R232, R2 ;  /* 0x00000002e8027221 */ /* 0x000fe20000010000 */
[C---:B---3--:R-:W-:Y:S03]  /*a5d0*/  HMMA.16816.F32.BF16 R84, R200.reuse, R4, R84 ;  /* 0x00000004c854723c */ /* 0x048fe60000041854 */
[----:B------:R2:W-:Y:S01]  /*a5e0*/  STL [R1], R0 ;  /* 0x0000000001007387 */ /* 0x0005e20000100800 */
[C---:B------:R-:W-:Y:S01]  /*a5f0*/  @P6 SHF.L.U64.HI R14, R16.reuse, R14, c[0x0][0x1e4] ;  /* 0x00007900100e6619 */ /* 0x040fe2000001020e */
[----:B------:R-:W-:Y:S01]  /*a600*/  FADD.FTZ R15, R223, R3 ;  /* 0x00000003df0f7221 */ /* 0x000fe20000010000 */
[----:B------:R-:W-:Y:S01]  /*a610*/  @P6 SHF.L.U32 R16, R16, 0x6, RZ ;  /* 0x0000000610106819 */ /* 0x000fe200000006ff */
[----:B------:R-:W3:Y:S01]  /*a620*/  LDL R17, [R1+0x18] ;  /* 0x0000180001117983 */ /* 0x000ee20000100800 */
[----:B------:R-:W-:Y:S01]  /*a630*/  FADD.FTZ R3, R225, R2 ;  /* 0x00000002e1037221 */ /* 0x000fe20000010000 */
[C---:B------:R-:W-:Y:S03]  /*a640*/  HMMA.16816.F32.BF16 R88, R200.reuse, R6, R88 ;  /* 0x00000006c858723c */ /* 0x040fe60000041858 */
[----:B------:R-:W-:Y:S01]  /*a650*/  @P6 IADD3 R2, P5, R16, R12, RZ ;  /* 0x0000000c10026210 */ /* 0x000fe20007fbe0ff */
[----:B------:R-:W-:Y:S01]  /*a660*/  FADD.FTZ R5, R228, R15 ;  /* 0x0000000fe4057221 */ /* 0x000fe20000010000 */
[----:B------:R-:W-:Y:S01]  /*a670*/  MOV R223, R240 ;  /* 0x000000f000df7202 */ /* 0x000fe20000000f00 */
[----:B------:R-:W-:Y:S01]  /*a680*/  FADD.FTZ R15, R227, R3 ;  /* 0x00000003e30f7221 */ /* 0x000fe20000010000 */
[----:B------:R-:W-:Y:S02]  /*a690*/  @P6 IADD3.X R3, R14, R13, RZ, P5, !PT ;  /* 0x0000000d0e036210 */ /* 0x000fe40002ffe4ff */
[----:B------:R-:W-:Y:S03]  /*a6a0*/  @P6 IADD3 R4, P4, R16, R2, RZ ;  /* 0x0000000210046210 */ /* 0x000fe60007f9e0ff */
[----:B------:R-:W-:Y:S02]  /*a6b0*/  FADD.FTZ R6, R226, R15 ;  /* 0x0000000fe2067221 */ /* 0x000fe40000010000 */
[----:B--2---:R-:W-:Y:S01]  /*a6c0*/  @P6 IMAD R0, R0, 0x9000, R239 ;  /* 0x0000900000006824 */ /* 0x004fe200078e02ef */
[C---:B-1----:R-:W-:Y:S04]  /*a6d0*/  HMMA.16816.F32.BF16 R92, R200.reuse, R8, R92 ;  /* 0x00000008c85c723c */ /* 0x042fe8000004185c */
[----:B------:R-:W-:Y:S01]  /*a6e0*/  @!PT LDS RZ, [RZ] ;  /* 0x00000000fffff984 */ /* 0x000fe20000000800 */
[----:B------:R-:W-:Y:S01]  /*a6f0*/  @!PT LDS RZ, [RZ] ;  /* 0x00000000fffff984 */ /* 0x000fe20000000800 */
[----:B------:R-:W-:Y:S01]  /*a700*/  @!PT LDS RZ, [RZ] ;  /* 0x00000000fffff984 */ /* 0x000fe20000000800 */
[----:B------:R1:W-:Y:S04]  /*a710*/  @P6 LDGSTS.E.BYPASS.LTC128B.128 [R0], [R12.64], !P3 ;  /* 0x000000000c006fae */ /* 0x0003e8000d901d46 */
[----:B------:R-:W-:Y:S04]  /*a720*/  HMMA.16816.F32.BF16 R96, R200, R10, R96 ;  /* 0x0000000ac860723c */ /* 0x000fe80000041860 */
[----:B------:R1:W-:Y:S08]  /*a730*/  @P6 LDGSTS.E.BYPASS.LTC128B.128 [R0+0x3000], [R12.64+0x80], !P1 ;  /* 0x030000800c006fae */ /* 0x0003f0000c901d46 */
[----:B------:R1:W-:Y:S08]  /*a740*/  @P6 LDGSTS.E.BYPASS.LTC128B.128 [R0+0x6000], [R12.64+0x100], !P0 ;  /* 0x060001000c006fae */ /* 0x0003f0000c101d46 */
[----:B------:R2:W-:Y:S08]  /*a750*/  @P6 LDGSTS.E.BYPASS.LTC128B.128 [R0+0x1000], [R2.64], !P3 ;  /* 0x0100000002006fae */ /* 0x0005f0000d901d46 */
[----:B------:R2:W-:Y:S08]  /*a760*/  @P6 LDGSTS.E.BYPASS.LTC128B.128 [R0+0x4000], [R2.64+0x80], !P1 ;  /* 0x0400008002006fae */ /* 0x0005f0000c901d46 */
[----:B------:R2:W-:Y:S01]  /*a770*/  @P6 LDGSTS.E.BYPASS.LTC128B.128 [R0+0x7000], [R2.64+0x100], !P0 ;  /* 0x0700010002006fae */ /* 0x0005e2000c101d46 */
[----:B-1----:R-:W-:Y:S01]  /*a780*/  FADD.FTZ R12, R230, R5 ;  /* 0x00000005e60c7221 */ /* 0x002fe20000010000 */
[----:B------:R-:W-:Y:S06]  /*a790*/  @P6 IADD3.X R5, R14, R3, RZ, P4, !PT ;  /* 0x000000030e056210 */ /* 0x000fec00027fe4ff */
[----:B------:R1:W-:Y:S08]  /*a7a0*/  @P6 LDGSTS.E.BYPASS.LTC128B.128 [R0+0x2000], [R4.64], !P3 ;  /* 0x0200000004006fae */ /* 0x0003f0000d901d46 */
[----:B------:R1:W-:Y:S01]  /*a7b0*/  @P6 LDGSTS.E.BYPASS.LTC128B.128 [R0+0x5000], [R4.64+0x80], !P1 ;  /* 0x0500008004006fae */ /* 0x0003e2000c901d46 */
[C---:B------:R-:W-:Y:S02]  /*a7c0*/  ISETP.GE.AND P1, PT, R204.reuse, 0x1, PT ;  /* 0x00000001cc00780c */ /* 0x040fe40003f26270 */
[----:B------:R-:W-:Y:S04]  /*a7d0*/  IADD3 R204, R204, 0x1, RZ ;  /* 0x00000001cccc7810 */ /* 0x000fe80007ffe0ff */
[----:B------:R-:W-:Y:S01]  /*a7e0*/  SEL R204, R204, RZ, !P1 ;  /* 0x000000ffcccc7207 */ /* 0x000fe20004800000 */
[----:B------:R1:W-:Y:S01]  /*a7f0*/  @P6 LDGSTS.E.BYPASS.LTC128B.128 [R0+0x8000], [R4.64+0x100], !P0 ;  /* 0x0800010004006fae */ /* 0x0003e2000c101d46 */
[----:B--2---:R-:W-:Y:S02]  /*a800*/  FADD.FTZ R3, R229, R12 ;  /* 0x0000000ce5037221 */ /* 0x004fe40000010000 */
[----:B------:R-:W-:Y:S02]  /*a810*/  FADD.FTZ R2, R224, R6 ;  /* 0x00000006e0027221 */ /* 0x000fe40000010000 */
[----:B------:R-:W-:Y:S03]  /*a820*/  FADD.FTZ R3, R217, R3 ;  /* 0x00000003d9037221 */ /* 0x000fe60000010000 */
[----:B------:R-:W0:Y:S01]  /*a830*/  LDGDEPBAR ;  /* 0x00000000000079af */ /* 0x000e220000000000 */
[----:B-1----:R-:W-:Y:S02]  /*a840*/  FADD.FTZ R0, R218, R2 ;  /* 0x00000002da007221 */ /* 0x002fe40000010000 */
[----:B------:R-:W-:Y:S01]  /*a850*/  FADD.FTZ R2, R219, R3 ;  /* 0x00000003db027221 */ /* 0x000fe20000010000 */
[----:B------:R-:W-:Y:S01]  /*a860*/  MOV R3, R100 ;  /* 0x0000006400037202 */ /* 0x000fe20000000f00 */
[----:B------:R-:W-:Y:S02]  /*a870*/  FADD.FTZ R0, R220, R0 ;  /* 0x00000000dc007221 */ /* 0x000fe40000010000 */
[----:B------:R-:W-:Y:S02]  /*a880*/  FADD.FTZ R2, R221, R2 ;  /* 0x00000002dd027221 */ /* 0x000fe40000010000 */
[----:B------:R-:W-:Y:S02]  /*a890*/  FADD.FTZ R0, R215, R0 ;  /* 0x00000000d7007221 */ /* 0x000fe40000010000 */
[----:B------:R-:W-:Y:S02]  /*a8a0*/  FADD.FTZ R2, R216, R2 ;  /* 0x00000002d8027221 */ /* 0x000fe40000010000 */
[----:B------:R-:W-:Y:S03]  /*a8b0*/  FADD.FTZ R0, R205, R0 ;  /* 0x00000000cd007221 */ /* 0x000fe60000010000 */
[----:B------:R1:W-:Y:S04]  /*a8c0*/  STL [R1+0x4], R2 ;  /* 0x0000040201007387 */ /* 0x0003e80000100800 */
[----:B------:R2:W-:Y:S01]  /*a8d0*/  STL [R1+0x8], R0 ;  /* 0x0000080001007387 */ /* 0x0005e20000100800 */
[----:B-1----:R-:W-:Y:S02]  /*a8e0*/  MOV R2, R101 ;  /* 0x0000006500027202 */ /* 0x002fe40000000f00 */
[----:B---3--:R-:W-:Y:S02]  /*a8f0*/  ISETP.GT.AND P0, PT, R238, R17, PT ;  /* 0x00000011ee00720c */ /* 0x008fe40003f04270 */
[----:B------:R-:W-:Y:S11]  /*a900*/  MOV R238, R240 ;  /* 0x000000f000ee7202 */ /* 0x000ff60000000f00 */
[----:B--2---:R-:W-:-:S05]  /*a910*/  @P0 BRA `(.L_x_1138) ;  /* 0xffffb9e000000947 */ /* 0x004fca000383ffff */
.L_x_1137:
[----:B------:R-:W-:-:S13]  /*a920*/  ISETP.GE.AND P0, PT, R223, RZ, PT ;  /* 0x000000ffdf00720c */ /* 0x000fda0003f06270 */
[----:B------:R-:W-:Y:S05]  /*a930*/  @!P0 BRA `(.L_x_1139) ;  /* 0x00003ee000008947 */ /* 0x000fea0003800000 */
[----:B-1----:R-:W-:Y:S02]  /*a940*/  MOV R3, R100 ;  /* 0x0000006400037202 */ /* 0x002fe40000000f00 */
[----:B------:R-:W-:Y:S02]  /*a950*/  MOV R0, R101 ;  /* 0x0000006500007202 */ /* 0x000fe40000000f00 */
.L_x_1140:
[----:B------:R-:W-:Y:S04]  /*a960*/  DEPBAR.LE SB0, 0x2 ;  /* 0x000080800000791a */ /* 0x000fe80000000000 */
[----:B------:R-:W-:Y:S01]  /*a970*/  WARPSYNC 0xffffffff ;  /* 0xffffffff00007948 */ /* 0x000fe20003800000 */
[----:B------:R-:W-:Y:S01]  /*a980*/  BAR.SYNC.DEFER_BLOCKING 0x0 ;  /* 0x0000000000007b1d */ /* 0x000fe20000010000 */
[----:B------:R-:W-:Y:S01]  /*a990*/  IMAD R205, R204, 0x9000, RZ ;  /* 0x00009000cccd7824 */ /* 0x000fe200078e02ff */
[C---:B------:R-:W-:Y:S02]  /*a9a0*/  ISETP.NE.AND P4, PT, R223.reuse, RZ, PT ;  /* 0x000000ffdf00720c */ /* 0x040fe40003f85270 */
[----:B------:R-:W-:Y:S02]  /*a9b0*/  IADD3 R215, R223, -0x1, RZ ;  /* 0xffffffffdfd77810 */ /* 0x000fe40007ffe0ff */
[----:B------:R-:W-:Y:S02]  /*a9c0*/  IADD3 R2, R209, R205, RZ ;  /* 0x000000cdd1027210 */ /* 0x000fe40007ffe0ff */
[----:B------:R-:W-:Y:S02]  /*a9d0*/  ISETP.GE.AND P5, PT, R223, 0x2, PT ;  /* 0x00000002df00780c */ /* 0x000fe40003fa6270 */
[----:B------:R-:W-:Y:S05]  /*a9e0*/  IADD3 R200, R208, R2, RZ ;  /* 0x00000002d0c87210 */ /* 0x000fea0007ffe0ff */
[----:B------:R-:W-:Y:S05]  /*a9f0*/  @P4 SHF.R.S32.HI R201, RZ, 0x1f, R215 ;  /* 0x0000001fffc94819 */ /* 0x000fea00000114d7 */
[----:B------:R-:W-:Y:S01]  /*aa00*/  @P4 IMAD R201, R201, c[0x0][0x208], RZ ;  /* 0x00008200c9c94a24 */ /* 0x000fe200078e02ff */
        /* <DEDUP_REMOVED lines=19> */
[----:B------:R-:W4:Y:S03]  /*ab40*/  LDL R229, [R1+0x20] ;  /* 0x0000200001e57983 */ /* 0x000f260000100800 */
[C---:B-----5:R-:W-:Y:S08]  /*ab50*/  HMMA.16816.F32.BF16 R28, R152.reuse, R32, RZ ;  /* 0x00000020981c723c */ /* 0x060ff000000418ff */
        /* <DEDUP_REMOVED lines=22> */
[----:B--2---:R-:W-:Y:S02]  /*acc0*/  @P4 ISETP.GE.AND P1, PT, R230, c[0x0][0x1d4], PT ;  /* 0x00007500e6004a0c */ /* 0x004fe40003f26270 */
[----:B----4-:R-:W-:Y:S02]  /*acd0*/  @P4 ISETP.GE.AND P0, PT, R229, c[0x0][0x1d4], PT ;  /* 0x00007500e5004a0c */ /* 0x010fe40003f06270 */
[C---:B------:R-:W-:Y:S01]  /*ace0*/  @P4 IMAD.WIDE.U32 R100, R215.reuse, c[0x0][0x208], RZ ;  /* 0x00008200d7644a25 */ /* 0x040fe200078e00ff */
[----:B------:R-:W-:Y:S07]  /*acf0*/  HMMA.16816.F32.BF16 R48, R156, R102, R48 ;  /* 0x000000669c30723c */ /* 0x000fee0000041830 */
[----:B------:R-:W-:Y:S01]  /*ad00*/  @P4 IMAD R102, R215, c[0x0][0x20c], R201 ;  /* 0x00008300d7664a24 */ /* 0x000fe200078e02c9 */
[----:B------:R-:W-:Y:S01]  /*ad10*/  @P4 MOV R103, R203 ;  /* 0x000000cb00674202 */ /* 0x000fe20000000f00 */
[----:B------:R-:W-:Y:S03]  /*ad20*/  @P4 IMAD R215, R220, 0x9000, R202 ;  /* 0x00009000dcd74824 */ /* 0x000fe600078e02ca */
[----:B------:R-:W-:Y:S02]  /*ad30*/  @P4 IADD3 R101, R101, R102, RZ ;  /* 0x0000006665654210 */ /* 0x000fe40007ffe0ff */
[----:B------:R-:W-:Y:S02]  /*ad40*/  @P4 MOV R102, R216 ;  /* 0x000000d800664202 */ /* 0x000fe40000000f00 */
[----:B------:R-:W-:Y:S01]  /*ad50*/  @P4 MOV R202, c[0x0][0x208] ;  /* 0x0000820000ca4a02 */ /* 0x000fe20000000f00 */
[----:B------:R-:W-:Y:S01]  /*ad60*/  @P4 IMAD R101, R101, 0x60, RZ ;  /* 0x0000006065654824 */ /* 0x000fe200078e02ff */
[----:B------:R-:W-:Y:S01]  /*ad70*/  IADD3 R201, R206, R2, RZ ;  /* 0x00000002cec97210 */ /* 0x000fe20007ffe0ff */
[----:B------:R-:W-:Y:S05]  /*ad80*/  @P4 IMAD.WIDE.U32 R102, R100, 0x60, R102 ;  /* 0x0000006064664825 */ /* 0x000fea00078e0066 */
[C---:B------:R-:W-:Y:S02]  /*ad90*/  @P4 LEA R100, P3, R102.reuse, c[0x0][0x1f8], 0x1 ;  /* 0x00007e0066644a11 */ /* 0x040fe400078608ff */
[----:B------:R-:W-:Y:S04]  /*ada0*/  @P4 IADD3 R101, R103, R101, RZ ;  /* 0x0000006567654210 */ /* 0x000fe80007ffe0ff */
[----:B------:R-:W-:Y:S02]  /*adb0*/  @P4 LEA.HI.X R101, R102, c[0x0][0x1fc], R101, 0x1, P3 ;  /* 0x00007f0066654a11 */ /* 0x000fe400018f0c65 */
[----:B------:R-:W-:Y:S03]  /*adc0*/  @P4 MOV R102, 0x6 ;  /* 0x0000000600664802 */ /* 0x000fe60000000f00 */
        /* <DEDUP_REMOVED lines=198> */
[C---:B-1----:R-:W-:Y:S09]  /*ba30*/  HMMA.16816.F32.BF16 R12, R196.reuse, R100, R12 ;  /* 0x00000064c40c723c */ /* 0x042ff2000004180c */
[----:B------:R-:W-:Y:S03]  /*ba40*/  MUFU.TANH R201, R6 ;  /* 0x0000000600c97308 */ /* 0x000fe60000002400 */
[----:B--2---:R-:W-:Y:S01]  /*ba50*/  FMNMX.FTZ R2, R200, R0, !PT ;  /* 0x00000000c8027209 */ /* 0x004fe20007810000 */
[C---:B------:R-:W-:Y:S06]  /*ba60*/  HMMA.16816.F32.BF16 R16, R196.reuse, R102, R16 ;  /* 0x00000066c410723c */ /* 0x040fec0000041810 */
[----:B------:R1:W-:Y:S01]  /*ba70*/  MUFU.TANH R216, R7 ;  /* 0x0000000700d87308 */ /* 0x0003e20000002400 */
[----:B---3--:R-:W-:Y:S09]  /*ba80*/  FMNMX.FTZ R2, R217, R2, !PT ;  /* 0x00000002d9027209 */ /* 0x008ff20007810000 */
[----:B------:R-:W2:Y:S01]  /*ba90*/  MUFU.TANH R215, R8 ;  /* 0x0000000800d77308 */ /* 0x000ea20000002400 */
[----:B------:R-:W-:Y:S02]  /*baa0*/  FMUL.FTZ R13, R13, c[0x0][0x320] ;  /* 0x0000c8000d0d7a20 */ /* 0x000fe40000410000 */
[----:B------:R-:W-:Y:S02]  /*bab0*/  FMUL.FTZ R14, R14, c[0x0][0x320] ;  /* 0x0000c8000e0e7a20 */ /* 0x000fe40000410000 */
[----:B------:R-:W-:Y:S02]  /*bac0*/  FMUL.FTZ R12, R12, c[0x0][0x320] ;  /* 0x0000c8000c0c7a20 */ /* 0x000fe40000410000 */
[----:B------:R-:W-:Y:S03]  /*bad0*/  FMUL.FTZ R15, R15, c[0x0][0x320] ;  /* 0x0000c8000f0f7a20 */ /* 0x000fe60000410000 */
[----:B------:R3:W-:Y:S01]  /*bae0*/  MUFU.TANH R225, R13 ;  /* 0x0000000d00e17308 */ /* 0x0007e20000002400 */
[----:B------:R-:W-:Y:S02]  /*baf0*/  FMUL.FTZ R19, R19, c[0x0][0x320] ;  /* 0x0000c80013137a20 */ /* 0x000fe40000410000 */
[----:B------:R-:W-:Y:S01]  /*bb00*/  FMUL.FTZ R16, R16, c[0x0][0x320] ;  /* 0x0000c80010107a20 */ /* 0x000fe20000410000 */
[----:B-1----:R-:W1:Y:S01]  /*bb10*/  LDSM.16.M88.4 R4, [R202+0x7000] ;  /* 0x00700000ca04783b */ /* 0x002e620000000200 */
[----:B------:R-:W-:Y:S02]  /*bb20*/  FMUL.FTZ R17, R17, c[0x0][0x320] ;  /* 0x0000c80011117a20 */ /* 0x000fe40000410000 */
[----:B------:R-:W-:Y:S03]  /*bb30*/  FMUL.FTZ R18, R18, c[0x0][0x320] ;  /* 0x0000c80012127a20 */ /* 0x000fe60000410000 */
[----:B------:R-:W4:Y:S01]  /*bb40*/  MUFU.TANH R102, R9 ;  /* 0x0000000900667308 */ /* 0x000f220000002400 */
[----:B--2---:R-:W-:Y:S09]  /*bb50*/  FMNMX.FTZ R2, R215, R2, !PT ;  /* 0x00000002d7027209 */ /* 0x004ff20007810000 */
[----:B------:R-:W-:Y:S01]  /*bb60*/  MUFU.TANH R218, R10 ;  /* 0x0000000a00da7308 */ /* 0x000fe20000002400 */
[----:B---3--:R-:W2:Y:S09]  /*bb70*/  LDL.LU R13, [R1+0x4] ;  /* 0x00000400010d7983 */ /* 0x008eb20000300800 */
[----:B------:R3:W-:Y:S01]  /*bb80*/  MUFU.TANH R219, R11 ;  /* 0x0000000b00db7308 */ /* 0x0007e20000002400 */
[----:B----4-:R-:W-:Y:S09]  /*bb90*/  FMNMX.FTZ R2, R102, R2, !PT ;  /* 0x0000000266027209 */ /* 0x010ff20007810000 */
[----:B------:R4:W-:Y:S01]  /*bba0*/  MUFU.TANH R228, R14 ;  /* 0x0000000e00e47308 */ /* 0x0009e20000002400 */
[C---:B-1----:R-:W-:Y:S09]  /*bbb0*/  HMMA.16816.F32.BF16 R20, R196.reuse, R4, R20 ;  /* 0x00000004c414723c */ /* 0x042ff20000041814 */
[----:B------:R-:W1:Y:S01]  /*bbc0*/  MUFU.TANH R226, R12 ;  /* 0x0000000c00e27308 */ /* 0x000e620000002400 */
[C---:B------:R-:W-:Y:S01]  /*bbd0*/  HMMA.16816.F32.BF16 R24, R196.reuse, R6, R24 ;  /* 0x00000006c418723c */ /* 0x040fe20000041818 */
[----:B------:R-:W5:Y:S08]  /*bbe0*/  LDSM.16.M88.4 R4, [R202+0x7800] ;  /* 0x00780000ca04783b */ /* 0x000f700000000200 */
[----:B------:R-:W1:Y:S01]  /*bbf0*/  MUFU.TANH R221, R16 ;  /* 0x0000001000dd7308 */ /* 0x000e620000002400 */
[----:B---3--:R-:W-:Y:S02]  /*bc00*/  LDSM.16.M88.4 R8, [R202+0x8800] ;  /* 0x00880000ca08783b */ /* 0x008fe40000000200 */
[----:B----4-:R-:W-:Y:S02]  /*bc10*/  MOV R14, R220 ;  /* 0x000000dc000e7202 */ /* 0x010fe40000000f00 */
[----:B------:R-:W-:Y:S05]  /*bc20*/  FMUL.FTZ R22, R22, c[0x0][0x320] ;  /* 0x0000c80016167a20 */ /* 0x000fea0000410000 */
[----:B------:R-:W3:Y:S01]  /*bc30*/  MUFU.TANH R220, R17 ;  /* 0x0000001100dc7308 */ /* 0x000ee20000002400 */
[----:B------:R-:W-:Y:S02]  /*bc40*/  FMUL.FTZ R20, R20, c[0x0][0x320] ;  /* 0x0000c80014147a20 */ /* 0x000fe40000410000 */
[----:B------:R-:W-:Y:S02]  /*bc50*/  FMUL.FTZ R21, R21, c[0x0][0x320] ;  /* 0x0000c80015157a20 */ /* 0x000fe40000410000 */
[----:B------:R-:W-:Y:S02]  /*bc60*/  FMUL.FTZ R23, R23, c[0x0][0x320] ;  /* 0x0000c80017177a20 */ /* 0x000fe40000410000 */
[----:B------:R-:W-:Y:S02]  /*bc70*/  FMUL.FTZ R24, R24, c[0x0][0x320] ;  /* 0x0000c80018187a20 */ /* 0x000fe40000410000 */
[----:B------:R-:W-:Y:S01]  /*bc80*/  FMUL.FTZ R25, R25, c[0x0][0x320] ;  /* 0x0000c80019197a20 */ /* 0x000fe20000410000 */
[----:B------:R4:W-:Y:S01]  /*bc90*/  MUFU.TANH R236, R22 ;  /* 0x0000001600ec7308 */ /* 0x0009e20000002400 */
[----:B------:R-:W-:Y:S02]  /*bca0*/  FMUL.FTZ R26, R26, c[0x0][0x320] ;  /* 0x0000c8001a1a7a20 */ /* 0x000fe40000410000 */
[----:B------:R-:W-:Y:S07]  /*bcb0*/  FMUL.FTZ R27, R27, c[0x0][0x320] ;  /* 0x0000c8001b1b7a20 */ /* 0x000fee0000410000 */
[----:B------:R-:W1:Y:S01]  /*bcc0*/  MUFU.TANH R234, R20 ;  /* 0x0000001400ea7308 */ /* 0x000e620000002400 */
[C---:B-----5:R-:W-:Y:S09]  /*bcd0*/  HMMA.16816.F32.BF16 R28, R196.reuse, R4, R28 ;  /* 0x00000004c41c723c */ /* 0x060ff2000004181c */
[----:B------:R-:W-:Y:S01]  /*bce0*/  MUFU.TANH R231, R24 ;  /* 0x0000001800e77308 */ /* 0x000fe20000002400 */
[C---:B------:R-:W-:Y:S01]  /*bcf0*/  HMMA.16816.F32.BF16 R32, R196.reuse, R6, R32 ;  /* 0x00000006c420723c */ /* 0x040fe20000041820 */
[----:B------:R-:W5:Y:S01]  /*bd00*/  LDSM.16.M88.4 R4, [R202+0x8000] ;  /* 0x00800000ca04783b */ /* 0x000f620000000200 */
[----:B------:R-:W-:Y:S04]  /*bd10*/  DEPBAR.LE SB0, 0x2 ;  /* 0x000080800000791a */ /* 0x000fe80000000000 */
[----:B----4-:R-:W-:Y:S03]  /*bd20*/  MOV R22, R229 ;  /* 0x000000e500167202 */ /* 0x010fe60000000f00 */
[----:B------:R4:W-:Y:S01]  /*bd30*/  MUFU.TANH R224, R19 ;  /* 0x0000001300e07308 */ /* 0x0009e20000002400 */
[----:B------:R-:W-:Y:S04]  /*bd40*/  BAR.SYNC.DEFER_BLOCKING 0x0 ;  /* 0x0000000000007b1d */ /* 0x000fe80000010000 */
[----:B------:R-:W-:Y:S02]  /*bd50*/  FMUL.FTZ R28, R28, c[0x0][0x320] ;  /* 0x0000c8001c1c7a20 */ /* 0x000fe40000410000 */
[----:B------:R-:W-:Y:S02]  /*bd60*/  FMUL.FTZ R29, R29, c[0x0][0x320] ;  /* 0x0000c8001d1d7a20 */ /* 0x000fe40000410000 */
[----:B------:R-:W-:Y:S02]  /*bd70*/  FMUL.FTZ R30, R30, c[0x0][0x320] ;  /* 0x0000c8001e1e7a20 */ /* 0x000fe40000410000 */
[----:B------:R-:W-:Y:S04]  /*bd80*/  FMUL.FTZ R31, R31, c[0x0][0x320] ;  /* 0x0000c8001f1f7a20 */ /* 0x000fe80000410000 */
[----:B------:R-:W-:Y:S02]  /*bd90*/  FMUL.FTZ R32, R32, c[0x0][0x320] ;  /* 0x0000c80020207a20 */ /* 0x000fe40000410000 */
[----:B------:R-:W-:Y:S02]  /*bda0*/  FMUL.FTZ R33, R33, c[0x0][0x320] ;  /* 0x0000c80021217a20 */ /* 0x000fe40000410000 */
[----:B------:R-:W-:Y:S02]  /*bdb0*/  FMUL.FTZ R34, R34, c[0x0][0x320] ;  /* 0x0000c80022227a20 */ /* 0x000fe40000410000 */
[----:B------:R-:W-:Y:S01]  /*bdc0*/  FMUL.FTZ R35, R35, c[0x0][0x320] ;  /* 0x0000c80023237a20 */ /* 0x000fe20000410000 */
[----:B----4-:R-:W-:Y:S01]  /*bdd0*/  MOV R19, R233 ;  /* 0x000000e900137202 */ /* 0x010fe20000000f00 */
[----:B------:R-:W-:Y:S01]  /*bde0*/  MUFU.TANH R247, R28 ;  /* 0x0000001c00f77308 */ /* 0x000fe20000002400 */
[C---:B-----5:R-:W-:Y:S09]  /*bdf0*/  HMMA.16816.F32.BF16 R36, R196.reuse, R4, R36 ;  /* 0x00000004c424723c */ /* 0x060ff20000041824 */
[----:B------:R-:W4:Y:S03]  /*be00*/  MUFU.TANH R233, R21 ;  /* 0x0000001500e97308 */ /* 0x000f260000002400 */
[----:B-1----:R-:W-:Y:S01]  /*be10*/  FMNMX.FTZ R4, R226, R2, !PT ;  /* 0x00000002e2047209 */ /* 0x002fe20007810000 */
[C---:B------:R-:W-:Y:S03]  /*be20*/  HMMA.16816.F32.BF16 R40, R196.reuse, R6, R40 ;  /* 0x00000006c428723c */ /* 0x040fe60000041828 */
[----:B------:R-:W-:Y:S03]  /*be30*/  FMNMX.FTZ R4, R225, R4, !PT ;  /* 0x00000004e1047209 */ /* 0x000fe60007810000 */
[----:B------:R-:W1:Y:S01]  /*be40*/  MUFU.TANH R229, R25 ;  /* 0x0000001900e57308 */ /* 0x000e620000002400 */
[----:B------:R-:W-:Y:S01]  /*be50*/  FMNMX.FTZ R5, R201, R3, !PT ;  /* 0x00000003c9057209 */ /* 0x000fe20007810000 */
[C---:B------:R-:W-:Y:S04]  /*be60*/  HMMA.16816.F32.BF16 R44, R196.reuse, R8, R44 ;  /* 0x00000008c42c723c */ /* 0x040fe8000004182c */
[----:B------:R-:W-:Y:S02]  /*be70*/  FMNMX.FTZ R101, R221, R4, !PT ;  /* 0x00000004dd657209 */ /* 0x000fe40007810000 */
[----:B------:R-:W-:Y:S02]  /*be80*/  FMNMX.FTZ R2, R216, R5, !PT ;  /* 0x00000005d8027209 */ /* 0x000fe40007810000 */
[----:B------:R-:W5:Y:S01]  /*be90*/  MUFU.TANH R246, R29 ;  /* 0x0000001d00f67308 */ /* 0x000f620000002400 */
[----:B------:R-:W-:Y:S03]  /*bea0*/  HMMA.16816.F32.BF16 R48, R196, R10, R48 ;  /* 0x0000000ac430723c */ /* 0x000fe60000041830 */
[----:B---3--:R-:W-:Y:S01]  /*beb0*/  FMNMX.FTZ R101, R220, R101, !PT ;  /* 0x00000065dc657209 */ /* 0x008fe20007810000 */
[----:B------:R-:W-:Y:S01]  /*bec0*/  FMUL.FTZ R36, R36, c[0x0][0x320] ;  /* 0x0000c80024247a20 */ /* 0x000fe20000410000 */
[----:B------:R-:W-:Y:S01]  /*bed0*/  FMNMX.FTZ R2, R218, R2, !PT ;  /* 0x00000002da027209 */ /* 0x000fe20007810000 */
[----:B------:R-:W-:Y:S01]  /*bee0*/  FMUL.FTZ R37, R37, c[0x0][0x320] ;  /* 0x0000c80025257a20 */ /* 0x000fe20000410000 */
[----:B------:R-:W-:Y:S02]  /*bef0*/  FMNMX.FTZ R101, R234, R101, !PT ;  /* 0x00000065ea657209 */ /* 0x000fe40007810000 */
[----:B------:R3:W3:Y:S03]  /*bf00*/  MUFU.TANH R227, R15 ;  /* 0x0000000f00e37308 */ /* 0x0006e60000002400 */
[----:B----4-:R-:W-:Y:S01]  /*bf10*/  FMNMX.FTZ R101, R233, R101, !PT ;  /* 0x00000065e9657209 */ /* 0x010fe20007810000 */
[----:B------:R-:W-:Y:S01]  /*bf20*/  FMUL.FTZ R40, R40, c[0x0][0x320] ;  /* 0x0000c80028287a20 */ /* 0x000fe20000410000 */
[----:B------:R-:W-:Y:S01]  /*bf30*/  FMNMX.FTZ R2, R219, R2, !PT ;  /* 0x00000002db027209 */ /* 0x000fe20007810000 */
[----:B------:R-:W-:Y:S01]  /*bf40*/  FMUL.FTZ R41, R41, c[0x0][0x320] ;  /* 0x0000c80029297a20 */ /* 0x000fe20000410000 */
[----:B------:R-:W-:Y:S01]  /*bf50*/  FMNMX.FTZ R101, R231, R101, !PT ;  /* 0x00000065e7657209 */ /* 0x000fe20007810000 */
[----:B------:R-:W-:Y:S01]  /*bf60*/  FMUL.FTZ R44, R44, c[0x0][0x320] ;  /* 0x0000c8002c2c7a20 */ /* 0x000fe20000410000 */
[----:B------:R-:W-:Y:S01]  /*bf70*/  FMNMX.FTZ R2, R228, R2, !PT ;  /* 0x00000002e4027209 */ /* 0x000fe20007810000 */
[----:B------:R-:W4:Y:S01]  /*bf80*/  MUFU.TANH R237, R32 ;  /* 0x0000002000ed7308 */ /* 0x000f220000002400 */
[----:B-1----:R-:W-:Y:S01]  /*bf90*/  FMNMX.FTZ R101, R229, R101, !PT ;  /* 0x00000065e5657209 */ /* 0x002fe20007810000 */
[----:B------:R-:W-:Y:S02]  /*bfa0*/  FMUL.FTZ R45, R45, c[0x0][0x320] ;  /* 0x0000c8002d2d7a20 */ /* 0x000fe40000410000 */
[----:B------:R-:W-:Y:S01]  /*bfb0*/  FMUL.FTZ R38, R38, c[0x0][0x320] ;  /* 0x0000c80026267a20 */ /* 0x000fe20000410000 */
[----:B------:R-:W-:Y:S01]  /*bfc0*/  FMNMX.FTZ R101, R247, R101, !PT ;  /* 0x00000065f7657209 */ /* 0x000fe20007810000 */
[----:B------:R-:W-:Y:S02]  /*bfd0*/  FMUL.FTZ R48, R48, c[0x0][0x320] ;  /* 0x0000c80030307a20 */ /* 0x000fe40000410000 */
[----:B------:R-:W-:Y:S01]  /*bfe0*/  FMUL.FTZ R49, R49, c[0x0][0x320] ;  /* 0x0000c80031317a20 */ /* 0x000fe20000410000 */
[----:B-----5:R-:W-:Y:S01]  /*bff0*/  FMNMX.FTZ R101, R246, R101, !PT ;  /* 0x00000065f6657209 */ /* 0x020fe20007810000 */
[----:B------:R1:W5:Y:S01]  /*c000*/  MUFU.TANH R222, R18 ;  /* 0x0000001200de7308 */ /* 0x0003620000002400 */
[----:B------:R-:W-:Y:S02]  /*c010*/  FMUL.FTZ R39, R39, c[0x0][0x320] ;  /* 0x0000c80027277a20 */ /* 0x000fe40000410000 */
[----:B------:R-:W-:Y:S01]  /*c020*/  FMUL.FTZ R42, R42, c[0x0][0x320] ;  /* 0x0000c8002a2a7a20 */ /* 0x000fe20000410000 */
[----:B---3--:R-:W-:Y:S01]  /*c030*/  MOV R15, R230 ;  /* 0x000000e6000f7202 */ /* 0x008fe20000000f00 */
[----:B------:R-:W-:Y:S01]  /*c040*/  FMUL.FTZ R43, R43, c[0x0][0x320] ;  /* 0x0000c8002b2b7a20 */ /* 0x000fe20000410000 */
[----:B------:R-:W-:Y:S01]  /*c050*/  FMNMX.FTZ R2, R227, R2, !PT ;  /* 0x00000002e3027209 */ /* 0x000fe20007810000 */
[----:B------:R-:W-:Y:S02]  /*c060*/  FMUL.FTZ R46, R46, c[0x0][0x320] ;  /* 0x0000c8002e2e7a20 */ /* 0x000fe40000410000 */
[----:B------:R-:W-:Y:S01]  /*c070*/  FMUL.FTZ R47, R47, c[0x0][0x320] ;  /* 0x0000c8002f2f7a20 */ /* 0x000fe20000410000 */
[----:B------:R-:W3:Y:S01]  /*c080*/  MUFU.TANH R238, R33 ;  /* 0x0000002100ee7308 */ /* 0x000ee20000002400 */
[----:B------:R-:W-:Y:S02]  /*c090*/  FMUL.FTZ R50, R50, c[0x0][0x320] ;  /* 0x0000c80032327a20 */ /* 0x000fe40000410000 */
[----:B------:R-:W-:Y:S01]  /*c0a0*/  FMUL.FTZ R51, R51, c[0x0][0x320] ;  /* 0x0000c80033337a20 */ /* 0x000fe20000410000 */
[----:B----4-:R-:W-:Y:S06]  /*c0b0*/  FMNMX.FTZ R101, R237, R101, !PT ;  /* 0x00000065ed657209 */ /* 0x010fec0007810000 */
[----:B------:R-:W4:Y:S01]  /*c0c0*/  MUFU.TANH R252, R36 ;  /* 0x0000002400fc7308 */ /* 0x000f220000002400 */
[----:B-1----:R-:W-:Y:S02]  /*c0d0*/  MOV R18, R232 ;  /* 0x000000e800127202 */ /* 0x002fe40000000f00 */
[----:B-----5:R-:W-:Y:S07]  /*c0e0*/  FMNMX.FTZ R2, R222, R2, !PT ;  /* 0x00000002de027209 */ /* 0x020fee0007810000 */
[----:B------:R-:W1:Y:S01]  /*c0f0*/  MUFU.TANH R249, R37 ;  /* 0x0000002500f97308 */ /* 0x000e620000002400 */
[----:B------:R-:W-:Y:S02]  /*c100*/  FMNMX.FTZ R2, R224, R2, !PT ;  /* 0x00000002e0027209 */ /* 0x000fe40007810000 */
[----:B---3--:R-:W-:Y:S02]  /*c110*/  FMNMX.FTZ R101, R238, R101, !PT ;  /* 0x00000065ee657209 */ /* 0x008fe40007810000 */
[----:B------:R-:W-:Y:S05]  /*c120*/  FMNMX.FTZ R2, R236, R2, !PT ;  /* 0x00000002ec027209 */ /* 0x000fea0007810000 */
[----:B------:R-:W3:Y:S01]  /*c130*/  MUFU.TANH R244, R40 ;  /* 0x0000002800f47308 */ /* 0x000ee20000002400 */
[----:B----4-:R-:W-:Y:S09]  /*c140*/  FMNMX.FTZ R101, R252, R101, !PT ;  /* 0x00000065fc657209 */ /* 0x010ff20007810000 */
[----:B------:R-:W4:Y:S01]  /*c150*/  MUFU.TANH R243, R41 ;  /* 0x0000002900f37308 */ /* 0x000f220000002400 */
[----:B-1----:R-:W-:Y:S09]  /*c160*/  FMNMX.FTZ R101, R249, R101, !PT ;  /* 0x00000065f9657209 */ /* 0x002ff20007810000 */
[----:B------:R-:W1:Y:S01]  /*c170*/  MUFU.TANH R235, R23 ;  /* 0x0000001700eb7308 */ /* 0x000e620000002400 */
[----:B---3--:R-:W-:Y:S09]  /*c180*/  FMNMX.FTZ R101, R244, R101, !PT ;  /* 0x00000065f4657209 */ /* 0x008ff20007810000 */
        /* <DEDUP_REMOVED lines=17> */
[----:B---3--:R-:W-:Y:S05]  /*c2a0*/  FMNMX.FTZ R101, R239, R101, !PT ;  /* 0x00000065ef657209 */ /* 0x008fea0007810000 */
[----:B------:R-:W3:Y:S04]  /*c2b0*/  SHFL.BFLY PT, R4, R101, 0x2, 0x1f ;  /* 0x0c401f0065047f89 */ /* 0x000ee800000e0000 */
[----:B------:R-:W5:Y:S01]  /*c2c0*/  MUFU.TANH R248, R35 ;  /* 0x0000002300f87308 */ /* 0x000f620000002400 */
[----:B----4-:R-:W-:Y:S09]  /*c2d0*/  FMNMX.FTZ R2, R250, R2, !PT ;  /* 0x00000002fa027209 */ /* 0x010ff20007810000 */
[----:B------:R-:W4:Y:S01]  /*c2e0*/  MUFU.TANH R12, R38 ;  /* 0x00000026000c7308 */ /* 0x000f220000002400 */
[----:B-1----:R-:W-:Y:S09]  /*c2f0*/  FMNMX.FTZ R2, R245, R2, !PT ;  /* 0x00000002f5027209 */ /* 0x002ff20007810000 */
[----:B------:R-:W1:Y:S01]  /*c300*/  MUFU.TANH R21, R39 ;  /* 0x0000002700157308 */ /* 0x000e620000002400 */
[----:B---3--:R-:W-:Y:S02]  /*c310*/  FMNMX.FTZ R101, R101, R4, !PT ;  /* 0x0000000465657209 */ /* 0x008fe40007810000 */
[----:B-----5:R-:W-:Y:S03]  /*c320*/  FMNMX.FTZ R2, R248, R2, !PT ;  /* 0x00000002f8027209 */ /* 0x020fe60007810000 */
        /* <DEDUP_REMOVED lines=8> */
[C---:B------:R-:W-:Y:S02]  /*c3b0*/  FADD.FTZ R0, -R101.reuse, R0 ;  /* 0x0000000065007221 */ /* 0x040fe40000010100 */
[----:B------:R-:W-:Y:S02]  /*c3c0*/  FMUL.FTZ R202, R101, c[0x0][0x2d0] ;  /* 0x0000b40065ca7a20 */ /* 0x000fe40000410000 */
[----:B------:R-:W3:Y:S01]  /*c3d0*/  MUFU.TANH R26, R47 ;  /* 0x0000002f001a7308 */ /* 0x000ee20000002400 */
[----:B------:R-:W-:Y:S02]  /*c3e0*/  FMUL.FTZ R0, R0, c[0x0][0x2d0] ;  /* 0x0000b40000007a20 */ /* 0x000fe40000410000 */
[--C-:B------:R-:W-:Y:S01]  /*c3f0*/  FFMA.FTZ R6, R102, c[0x0][0x2d0], -R202.reuse ;  /* 0x0000b40066067a23 */ /* 0x100fe200000108ca */
[----:B----4-:R-:W-:Y:S06]  /*c400*/  FMNMX.FTZ R2, R28, R2, !PT ;  /* 0x000000021c027209 */ /* 0x010fec0007810000 */
[----:B------:R-:W4:Y:S01]  /*c410*/  MUFU.TANH R25, R50 ;  /* 0x0000003200197308 */ /* 0x000f220000002400 */
[----:B-1----:R-:W-:Y:S09]  /*c420*/  FMNMX.FTZ R2, R27, R2, !PT ;  /* 0x000000021b027209 */ /* 0x002ff20007810000 */
[----:B------:R-:W1:Y:S01]  /*c430*/  MUFU.TANH R23, R51 ;  /* 0x0000003300177308 */ /* 0x000e620000002400 */
[----:B---3--:R-:W-:Y:S04]  /*c440*/  FMNMX.FTZ R2, R26, R2, !PT ;  /* 0x000000021a027209 */ /* 0x008fe80007810000 */
[----:B----4-:R-:W-:Y:S04]  /*c450*/  FMNMX.FTZ R2, R25, R2, !PT ;  /* 0x0000000219027209 */ /* 0x010fe80007810000 */
[----:B-1----:R-:W-:Y:S05]  /*c460*/  FMNMX.FTZ R2, R23, R2, !PT ;  /* 0x0000000217027209 */ /* 0x002fea0007810000 */
[----:B------:R-:W1:Y:S02]  /*c470*/  SHFL.BFLY PT, R100, R2, 0x2, 0x1f ;  /* 0x0c401f0002647f89 */ /* 0x000e6400000e0000 */
[----:B-1----:R-:W-:Y:S02]  /*c480*/  FMNMX.FTZ R100, R2, R100, !PT ;  /* 0x0000006402647209 */ /* 0x002fe40007810000 */
[----:B------:R1:W3:Y:S04]  /*c490*/  MUFU.EX2 R2, R0 ;  /* 0x0000000000027308 */ /* 0x0002e80000000800 */
[----:B------:R-:W4:Y:S01]  /*c4a0*/  SHFL.BFLY PT, R5, R100, 0x1, 0x1f ;  /* 0x0c201f0064057f89 */ /* 0x000f2200000e0000 */
[----:B-1----:R-:W-:Y:S02]  /*c4b0*/  FFMA.FTZ R0, R200, c[0x0][0x2d0], -R202 ;  /* 0x0000b400c8007a23 */ /* 0x002fe400000108ca */
[----:B---3--:R-:W-:Y:S01]  /*c4c0*/  FMUL.FTZ R37, R2, R117 ;  /* 0x0000007502257220 */ /* 0x008fe20000410000 */
[----:B----4-:R-:W-:Y:S02]  /*c4d0*/  FMNMX.FTZ R100, R100, R5, !PT ;  /* 0x0000000564647209 */ /* 0x010fe40007810000 */
[----:B------:R-:W2:Y:S01]  /*c4e0*/  MUFU.EX2 R200, R0 ;  /* 0x0000000000c87308 */ /* 0x000ea20000000800 */
[C---:B------:R-:W-:Y:S02]  /*c4f0*/  FMUL.FTZ R44, R2.reuse, R108 ;  /* 0x0000006c022c7220 */ /* 0x040fe40000410000 */
[----:B------:R-:W-:Y:S02]  /*c500*/  FMUL.FTZ R45, R2, R109 ;  /* 0x0000006d022d7220 */ /* 0x000fe40000410000 */
[----:B------:R-:W-:Y:S02]  /*c510*/  FMUL.FTZ R203, R100, c[0x0][0x2d0] ;  /* 0x0000b40064cb7a20 */ /* 0x000fe40000410000 */
[C---:B------:R-:W-:Y:S01]  /*c520*/  FMUL.FTZ R4, R2.reuse, R148 ;  /* 0x0000009402047220 */ /* 0x040fe20000410000 */
[----:B------:R-:W-:Y:S01]  /*c530*/  MOV R148, R18 ;  /* 0x0000001200947202 */ /* 0x000fe20000000f00 */
        /* <DEDUP_REMOVED lines=16> */
[C---:B--2---:R-:W-:Y:S01]  /*c640*/  FFMA.FTZ R102, R2.reuse, R13, R200 ;  /* 0x0000000d02667223 */ /* 0x044fe200000100c8 */
[----:B------:R-:W-:Y:S01]  /*c650*/  MOV R149, R19 ;  /* 0x0000001300957202 */ /* 0x000fe20000000f00 */
[C---:B------:R-:W-:Y:S01]  /*c660*/  FMUL.FTZ R13, R2.reuse, R141 ;  /* 0x0000008d020d7220 */ /* 0x040fe20000410000 */
[----:B------:R-:W-:Y:S01]  /*c670*/  MOV R141, R25 ;  /* 0x00000019008d7202 */ /* 0x000fe20000000f00 */
[----:B------:R-:W-:Y:S02]  /*c680*/  FMUL.FTZ R25, R2, R129 ;  /* 0x0000008102197220 */ /* 0x000fe40000410000 */
[----:B------:R-:W2:Y:S01]  /*c690*/  LDL.LU R129, [R1+0x8] ;  /* 0x0000080001817983 */ /* 0x000ea20000300800 */
[----:B------:R-:W-:Y:S02]  /*c6a0*/  FADD.FTZ R0, -R100, R3 ;  /* 0x0000000364007221 */ /* 0x000fe40000010100 */
[--C-:B------:R-:W-:Y:S02]  /*c6b0*/  FFMA.FTZ R3, R201, c[0x0][0x2d0], -R203.reuse ;  /* 0x0000b400c9037a23 */ /* 0x100fe400000108cb */
[----:B------:R-:W-:Y:S02]  /*c6c0*/  FMUL.FTZ R0, R0, c[0x0][0x2d0] ;  /* 0x0000b40000007a20 */ /* 0x000fe40000410000 */
[----:B------:R1:W-:Y:S01]  /*c6d0*/  MUFU.EX2 R103, R3 ;  /* 0x0000000300677308 */ /* 0x0003e20000000800 */
[C---:B------:R-:W-:Y:S02]  /*c6e0*/  FMUL.FTZ R28, R2.reuse, R124 ;  /* 0x0000007c021c7220 */ /* 0x040fe40000410000 */
[C---:B------:R-:W-:Y:S02]  /*c6f0*/  FMUL.FTZ R29, R2.reuse, R125 ;  /* 0x0000007d021d7220 */ /* 0x040fe40000410000 */
        /* <DEDUP_REMOVED lines=8> */
[C---:B------:R-:W-:Y:S02]  /*c780*/  FMUL.FTZ R52, R2.reuse, R52 ;  /* 0x0000003402347220 */ /* 0x040fe40000410000 */
[C---:B------:R-:W-:Y:S02]  /*c790*/  FMUL.FTZ R53, R2.reuse, R53 ;  /* 0x0000003502357220 */ /* 0x040fe40000410000 */
[C---:B------:R-:W-:Y:S02]  /*c7a0*/  FMUL.FTZ R56, R2.reuse, R56 ;  /* 0x0000003802387220 */ /* 0x040fe40000410000 */
[--C-:B-1----:R-:W-:Y:S01]  /*c7b0*/  FFMA.FTZ R3, R217, c[0x0][0x2d0], -R202.reuse ;  /* 0x0000b400d9037a23 */ /* 0x102fe200000108ca */
[----:B------:R-:W-:Y:S01]  /*c7c0*/  MOV R217, R14 ;  /* 0x0000000e00d97202 */ /* 0x000fe20000000f00 */
[C---:B------:R-:W-:Y:S02]  /*c7d0*/  FMUL.FTZ R57, R2.reuse, R57 ;  /* 0x0000003902397220 */ /* 0x040fe40000410000 */
[----:B------:R-:W1:Y:S01]  /*c7e0*/  MUFU.EX2 R201, R3 ;  /* 0x0000000300c97308 */ /* 0x000e620000000800 */
        /* <DEDUP_REMOVED lines=11> */
[----:B------:R-:W-:Y:S01]  /*c8a0*/  FMUL.FTZ R81, R2, R81 ;  /* 0x0000005102517220 */ /* 0x000fe20000410000 */
[----:B-1----:R-:W-:Y:S01]  /*c8b0*/  F2FP.BF16.PACK_AB R104, R201, R200 ;  /* 0x000000c8c968723e */ /* 0x002fe200000010ff */
[--C-:B------:R-:W-:Y:S02]  /*c8c0*/  FFMA.FTZ R3, R216, c[0x0][0x2d0], -R203.reuse ;  /* 0x0000b400d8037a23 */ /* 0x100fe400000108cb */
        /* <DEDUP_REMOVED lines=8> */
[----:B------:R-:W-:Y:S02]  /*c950*/  FMUL.FTZ R97, R2, R97 ;  /* 0x0000006102617220 */ /* 0x000fe40000410000 */
[C---:B------:R-:W-:Y:S02]  /*c960*/  FMUL.FTZ R18, R0.reuse, R138 ;  /* 0x0000008a00127220 */ /* 0x040fe40000410000 */
[C---:B------:R-:W-:Y:S02]  /*c970*/  FMUL.FTZ R19, R0.reuse, R139 ;  /* 0x0000008b00137220 */ /* 0x040fe40000410000 */
[C---:B------:R-:W-:Y:S02]  /*c980*/  FMUL.FTZ R46, R0.reuse, R110 ;  /* 0x0000006e002e7220 */ /* 0x040fe40000410000 */
[C---:B------:R-:W-:Y:S02]  /*c990*/  FMUL.FTZ R47, R0.reuse, R111 ;  /* 0x0000006f002f7220 */ /* 0x040fe40000410000 */
[----:B------:R-:W-:Y:S01]  /*c9a0*/  FMUL.FTZ R6, R0, R150 ;  /* 0x0000009600067220 */ /* 0x000fe20000410000 */
[----:B-1----:R-:W-:Y:S01]  /*c9b0*/  F2FP.BF16.PACK_AB R105, R216, R103 ;  /* 0x00000067d869723e */ /* 0x002fe200000010ff */
[----:B------:R-:W-:Y:S01]  /*c9c0*/  FFMA.FTZ R3, R215, c[0x0][0x2d0], -R202 ;  /* 0x0000b400d7037a23 */ /* 0x000fe200000108ca */
[----:B------:R-:W-:Y:S01]  /*c9d0*/  MOV R150, R128 ;  /* 0x0000008000967202 */ /* 0x000fe20000000f00 */
[C---:B------:R-:W-:Y:S01]  /*c9e0*/  FMUL.FTZ R7, R0.reuse, R151 ;  /* 0x0000009700077220 */ /* 0x040fe20000410000 */
[----:B------:R-:W-:Y:S01]  /*c9f0*/  MOV R151, R133 ;  /* 0x0000008500977202 */ /* 0x000fe20000000f00 */
[----:B------:R1:W3:Y:S01]  /*ca00*/  MUFU.EX2 R215, R3 ;  /* 0x0000000300d77308 */ /* 0x0002e20000000800 */
        /* <DEDUP_REMOVED lines=13> */
[----:B-1----:R-:W-:Y:S01]  /*cae0*/  MOV R3, R12 ;  /* 0x0000000c00037202 */ /* 0x002fe20000000f00 */
[----:B------:R-:W-:Y:S01]  /*caf0*/  FMUL.FTZ R12, R2, R140 ;  /* 0x0000008c020c7220 */ /* 0x000fe20000410000 */
[----:B------:R-:W-:Y:S01]  /*cb00*/  MOV R140, R23 ;  /* 0x00000017008c7202 */ /* 0x000fe20000000f00 */
[--C-:B------:R-:W-:Y:S01]  /*cb10*/  FFMA.FTZ R2, R218, c[0x0][0x2d0], -R203.reuse ;  /* 0x0000b400da027a23 */ /* 0x100fe200000108cb */
[----:B------:R-:W-:Y:S01]  /*cb20*/  MOV R147, R3 ;  /* 0x0000000300937202 */ /* 0x000fe20000000f00 */
[C---:B------:R-:W-:Y:S02]  /*cb30*/  FMUL.FTZ R23, R0.reuse, R135 ;  /* 0x0000008700177220 */ /* 0x040fe40000410000 */
[----:B------:R1:W-:Y:S01]  /*cb40*/  MUFU.EX2 R116, R2 ;  /* 0x0000000200747308 */ /* 0x0003e20000000800 */
[C---:B------:R-:W-:Y:S02]  /*cb50*/  FMUL.FTZ R39, R0.reuse, R119 ;  /* 0x0000007700277220 */ /* 0x040fe40000410000 */
[C---:B------:R-:W-:Y:S02]  /*cb60*/  FMUL.FTZ R42, R0.reuse, R114 ;  /* 0x00000072002a7220 */ /* 0x040fe40000410000 */
[C---:B------:R-:W-:Y:S02]  /*cb70*/  FMUL.FTZ R43, R0.reuse, R115 ;  /* 0x00000073002b7220 */ /* 0x040fe40000410000 */
[C---:B------:R-:W-:Y:S01]  /*cb80*/  FMUL.FTZ R50, R0.reuse, R106 ;  /* 0x0000006a00327220 */ /* 0x040fe20000410000 */
[----:B---3--:R-:W-:Y:S01]  /*cb90*/  F2FP.BF16.PACK_AB R106, R117, R215 ;  /* 0x000000d7756a723e */ /* 0x008fe200000010ff */
        /* <DEDUP_REMOVED lines=25> */
[--C-:B-1----:R-:W-:Y:S02]  /*cd30*/  FFMA.FTZ R2, R219, c[0x0][0x2d0], -R203.reuse ;  /* 0x0000b400db027a23 */ /* 0x102fe400000108cb */
[----:B------:R-:W-:Y:S02]  /*cd40*/  FADD.FTZ R201, R201, R102 ;  /* 0x00000066c9c97221 */ /* 0x000fe40000010000 */
[----:B------:R-:W1:Y:S01]  /*cd50*/  MUFU.EX2 R115, R2 ;  /* 0x0000000200737308 */ /* 0x000e620000000800 */
[--C-:B------:R-:W-:Y:S02]  /*cd60*/  FFMA.FTZ R112, R222, c[0x0][0x2d0], -R203.reuse ;  /* 0x0000b400de707a23 */ /* 0x100fe400000108cb */
[--C-:B------:R-:W-:Y:S02]  /*cd70*/  FFMA.FTZ R218, R242, c[0x0][0x2d0], -R202.reuse ;  /* 0x0000b400f2da7a23 */ /* 0x100fe400000108ca */
[----:B------:R-:W3:Y:S01]  /*cd80*/  LDL R242, [R1+0x4c] ;  /* 0x00004c0001f27983 */ /* 0x000ee20000100800 */
[--C-:B------:R-:W-:Y:S02]  /*cd90*/  FFMA.FTZ R119, R252, c[0x0][0x2d0], -R202.reuse ;  /* 0x0000b400fc777a23 */ /* 0x100fe400000108ca */
[--C-:B------:R-:W-:Y:S02]  /*cda0*/  FFMA.FTZ R222, R240, c[0x0][0x2d0], -R202.reuse ;  /* 0x0000b400f0de7a23 */ /* 0x100fe400000108ca */
[----:B------:R4:W-:Y:S01]  /*cdb0*/  MUFU.EX2 R127, R112 ;  /* 0x00000070007f7308 */ /* 0x0009e20000000800 */
[--C-:B------:R-:W-:Y:S02]  /*cdc0*/  FFMA.FTZ R118, R249, c[0x0][0x2d0], -R202.reuse ;  /* 0x0000b400f9767a23 */ /* 0x100fe400000108ca */
[--C-:B------:R-:W-:Y:S02]  /*cdd0*/  FFMA.FTZ R219, R137, c[0x0][0x2d0], -R203.reuse ;  /* 0x0000b40089db7a23 */ /* 0x100fe400000108cb */
[--C-:B------:R-:W-:Y:S05]  /*cde0*/  FFMA.FTZ R121, R243, c[0x0][0x2d0], -R202.reuse ;  /* 0x0000b400f3797a23 */ /* 0x100fea00000108ca */
[----:B------:R-:W-:Y:S01]  /*cdf0*/  MUFU.EX2 R218, R218 ;  /* 0x000000da00da7308 */ /* 0x000fe20000000800 */
[----:B-1----:R-:W-:Y:S02]  /*ce00*/  F2FP.BF16.PACK_AB R107, R115, R116 ;  /* 0x00000074736b723e */ /* 0x002fe400000010ff */
[----:B------:R-:W-:Y:S04]  /*ce10*/  IADD3 R2, R211, R205, RZ ;  /* 0x000000cdd3027210 */ /* 0x000fe80007ffe0ff */
[----:B------:R-:W-:Y:S03]  /*ce20*/  IADD3 R102, R207, R2, RZ ;  /* 0x00000002cf667210 */ /* 0x000fe60007ffe0ff */
[----:B------:R-:W-:Y:S01]  /*ce30*/  MUFU.EX2 R219, R219 ;  /* 0x000000db00db7308 */ /* 0x000fe20000000800 */
[----:B----4-:R-:W-:Y:S09]  /*ce40*/  FFMA.FTZ R112, R230, c[0x0][0x2d0], -R203 ;  /* 0x0000b400e6707a23 */ /* 0x010ff200000108cb */
[----:B------:R1:W-:Y:S10]  /*ce50*/  MUFU.EX2 R132, R112 ;  /* 0x0000007000847308 */ /* 0x0003f40000000800 */
[----:B------:R-:W-:Y:S10]  /*ce60*/  MUFU.EX2 R230, R118 ;  /* 0x0000007600e67308 */ /* 0x000ff40000000800 */
[----:B------:R-:W-:Y:S01]  /*ce70*/  MUFU.EX2 R222, R222 ;  /* 0x000000de00de7308 */ /* 0x000fe20000000800 */
[----:B-1----:R-:W-:Y:S02]  /*ce80*/  FADD.FTZ R112, R215, R201 ;  /* 0x000000c9d7707221 */ /* 0x002fe40000010000 */
[----:B--2---:R-:W-:Y:S01]  /*ce90*/  FFMA.FTZ R113, R0, R129, R103 ;  /* 0x0000008100717223 */ /* 0x004fe20000010067 */
[----:B------:R-:W-:Y:S01]  /*cea0*/  IADD3 R0, R210, R205, RZ ;  /* 0x000000cdd2007210 */ /* 0x000fe20007ffe0ff */
[--C-:B------:R-:W-:Y:S03]  /*ceb0*/  FFMA.FTZ R103, R226, c[0x0][0x2d0], -R202.reuse ;  /* 0x0000b400e2677a23 */ /* 0x100fe600000108ca */
[----:B------:R-:W-:Y:S01]  /*cec0*/  IADD3 R3, R207, R0, RZ ;  /* 0x00000000cf037210 */ /* 0x000fe20007ffe0ff */
[----:B------:R-:W1:Y:S01]  /*ced0*/  LDSM.16.MT88.4 R108, [R0] ;  /* 0x00000000006c783b */ /* 0x000e620000004200 */
[----:B------:R2:W-:Y:S02]  /*cee0*/  MUFU.EX2 R114, R103 ;  /* 0x0000006700727308 */ /* 0x0005e40000000800 */
[--C-:B--2---:R-:W-:Y:S08]  /*cef0*/  FFMA.FTZ R103, R225, c[0x0][0x2d0], -R202.reuse ;  /* 0x0000b400e1677a23 */ /* 0x104ff000000108ca */
[----:B------:R2:W-:Y:S01]  /*cf00*/  MUFU.EX2 R122, R103 ;  /* 0x00000067007a7308 */ /* 0x0005e20000000800 */
[C---:B-1----:R-:W-:Y:S08]  /*cf10*/  HMMA.16816.F32.BF16 R4, R104.reuse, R108, R4 ;  /* 0x0000006c6804723c */ /* 0x042ff00000041804 */
[C---:B------:R-:W-:Y:S01]  /*cf20*/  HMMA.16816.F32.BF16 R8, R104.reuse, R110, R8 ;  /* 0x0000006e6808723c */ /* 0x040fe20000041808 */
[----:B------:R-:W1:Y:S03]  /*cf30*/  LDSM.16.MT88.4 R108, [R3] ;  /* 0x00000000036c783b */ /* 0x000e660000004200 */
[--C-:B--2---:R-:W-:Y:S02]  /*cf40*/  FFMA.FTZ R103, R221, c[0x0][0x2d0], -R202.reuse ;  /* 0x0000b400dd677a23 */ /* 0x104fe400000108ca */
[--C-:B------:R-:W-:Y:S03]  /*cf50*/  FFMA.FTZ R221, R136, c[0x0][0x2d0], -R203.reuse ;  /* 0x0000b40088dd7a23 */ /* 0x100fe600000108cb */
[----:B------:R-:W-:Y:S01]  /*cf60*/  LDSM.16.MT88.4 R136, [R3+0x2800] ;  /* 0x002800000388783b */ /* 0x000fe20000004200 */
[----:B------:R2:W-:Y:S10]  /*cf70*/  MUFU.EX2 R124, R103 ;  /* 0x00000067007c7308 */ /* 0x0005f40000000800 */
[----:B------:R-:W4:Y:S01]  /*cf80*/  MUFU.EX2 R221, R221 ;  /* 0x000000dd00dd7308 */ /* 0x000f220000000800 */
[--C-:B--2---:R-:W-:Y:S02]  /*cf90*/  FFMA.FTZ R103, R220, c[0x0][0x2d0], -R202.reuse ;  /* 0x0000b400dc677a23 */ /* 0x104fe400000108ca */
[--C-:B------:R-:W-:Y:S02]  /*cfa0*/  FFMA.FTZ R220, R241, c[0x0][0x2d0], -R202.reuse ;  /* 0x0000b400f1dc7a23 */ /* 0x100fe400000108ca */
[----:B------:R-:W2:Y:S05]  /*cfb0*/  LDL.64 R240, [R1+0x40] ;  /* 0x0000400001f07983 */ /* 0x000eaa0000100a00 */
[----:B------:R5:W-:Y:S01]  /*cfc0*/  MUFU.EX2 R129, R103 ;  /* 0x0000006700817308 */ /* 0x000be20000000800 */
[C---:B-1----:R-:W-:Y:S03]  /*cfd0*/  HMMA.16816.F32.BF16 R12, R104.reuse, R108, R12 ;  /* 0x0000006c680c723c */ /* 0x042fe6000004180c */
[----:B----4-:R-:W-:Y:S05]  /*cfe0*/  F2FP.BF16.PACK_AB R201, R221, R219 ;  /* 0x000000dbddc9723e */ /* 0x010fea00000010ff */
[C---:B------:R-:W-:Y:S01]  /*cff0*/  HMMA.16816.F32.BF16 R16, R104.reuse, R110, R16 ;  /* 0x0000006e6810723c */ /* 0x040fe20000041810 */
[----:B------:R-:W1:Y:S01]  /*d000*/  LDSM.16.MT88.4 R108, [R2] ;  /* 0x00000000026c783b */ /* 0x000e620000004200 */
[----:B------:R-:W4:Y:S02]  /*d010*/  MUFU.EX2 R220, R220 ;  /* 0x000000dc00dc7308 */ /* 0x000f240000000800 */
[--C-:B-----5:R-:W-:Y:S08]  /*d020*/  FFMA.FTZ R103, R228, c[0x0][0x2d0], -R203.reuse ;  /* 0x0000b400e4677a23 */ /* 0x120ff000000108cb */
[----:B------:R-:W-:Y:S10]  /*d030*/  MUFU.EX2 R228, R119 ;  /* 0x0000007700e47308 */ /* 0x000ff40000000800 */
[----:B------:R5:W-:Y:S01]  /*d040*/  MUFU.EX2 R120, R103 ;  /* 0x0000006700787308 */ /* 0x000be20000000800 */
[----:B----4-:R-:W-:Y:S01]  /*d050*/  F2FP.BF16.PACK_AB R200, R220, R218 ;  /* 0x000000dadcc8723e */ /* 0x010fe200000010ff */
[C---:B-1----:R-:W-:Y:S08]  /*d060*/  HMMA.16816.F32.BF16 R20, R104.reuse, R108, R20 ;  /* 0x0000006c6814723c */ /* 0x042ff00000041814 */
[C---:B------:R-:W-:Y:S01]  /*d070*/  HMMA.16816.F32.BF16 R24, R104.reuse, R110, R24 ;  /* 0x0000006e6818723c */ /* 0x040fe20000041818 */
[----:B------:R-:W1:Y:S03]  /*d080*/  LDSM.16.MT88.4 R108, [R102] ;  /* 0x00000000666c783b */ /* 0x000e660000004200 */
[--C-:B-----5:R-:W-:Y:S04]  /*d090*/  FFMA.FTZ R103, R227, c[0x0][0x2d0], -R203.reuse ;  /* 0x0000b400e3677a23 */ /* 0x120fe800000108cb */
[----:B------:R4:W5:Y:S04]  /*d0a0*/  MUFU.EX2 R123, R103 ;  /* 0x00000067007b7308 */ /* 0x0009680000000800 */
[--C-:B----4-:R-:W-:Y:S06]  /*d0b0*/  FFMA.FTZ R103, R224, c[0x0][0x2d0], -R203.reuse ;  /* 0x0000b400e0677a23 */ /* 0x110fec00000108cb */
[----:B------:R4:W2:Y:S01]  /*d0c0*/  MUFU.EX2 R128, R103 ;  /* 0x0000006700807308 */ /* 0x0008a20000000800 */
[C---:B-1----:R-:W-:Y:S08]  /*d0d0*/  HMMA.16816.F32.BF16 R28, R104.reuse, R108, R28 ;  /* 0x0000006c681c723c */ /* 0x042ff0000004181c */
[C---:B------:R-:W-:Y:S01]  /*d0e0*/  HMMA.16816.F32.BF16 R32, R104.reuse, R110, R32 ;  /* 0x0000006e6820723c */ /* 0x040fe20000041820 */
[----:B------:R-:W1:Y:S03]  /*d0f0*/  LDSM.16.MT88.4 R108, [R0+0x3000] ;  /* 0x00300000006c783b */ /* 0x000e660000004200 */
[--C-:B----4-:R-:W-:Y:S04]  /*d100*/  FFMA.FTZ R103, R234, c[0x0][0x2d0], -R202.reuse ;  /* 0x0000b400ea677a23 */ /* 0x110fe800000108ca */
[----:B------:R4:W-:Y:S04]  /*d110*/  MUFU.EX2 R125, R103 ;  /* 0x00000067007d7308 */ /* 0x0009e80000000800 */
[--C-:B----4-:R-:W-:Y:S01]  /*d120*/  FFMA.FTZ R103, R233, c[0x0][0x2d0], -R202.reuse ;  /* 0x0000b400e9677a23 */ /* 0x110fe200000108ca */
[C---:B-1----:R-:W-:Y:S05]  /*d130*/  HMMA.16816.F32.BF16 R36, R104.reuse, R108, R36 ;  /* 0x0000006c6824723c */ /* 0x042fea0000041824 */
[----:B------:R1:W-:Y:S03]  /*d140*/  MUFU.EX2 R131, R103 ;  /* 0x0000006700837308 */ /* 0x0003e60000000800 */
[C---:B------:R-:W-:Y:S01]  /*d150*/  HMMA.16816.F32.BF16 R40, R104.reuse, R110, R40 ;  /* 0x0000006e6828723c */ /* 0x040fe20000041828 */
[----:B------:R-:W4:Y:S03]  /*d160*/  LDSM.16.MT88.4 R108, [R3+0x3000] ;  /* 0x00300000036c783b */ /* 0x000f260000004200 */
[--C-:B-1----:R-:W-:Y:S04]  /*d170*/  FFMA.FTZ R103, R231, c[0x0][0x2d0], -R202.reuse ;  /* 0x0000b400e7677a23 */ /* 0x102fe800000108ca */
[----:B------:R1:W-:Y:S01]  /*d180*/  MUFU.EX2 R134, R103 ;  /* 0x0000006700867308 */ /* 0x0003e20000000800 */
[C---:B----4-:R-:W-:Y:S03]  /*d190*/  HMMA.16816.F32.BF16 R44, R104.reuse, R108, R44 ;  /* 0x0000006c682c723c */ /* 0x050fe6000004182c */
[----:B-1----:R-:W-:Y:S05]  /*d1a0*/  FFMA.FTZ R103, R229, c[0x0][0x2d0], -R202 ;  /* 0x0000b400e5677a23 */ /* 0x002fea00000108ca */
[C---:B------:R-:W-:Y:S01]  /*d1b0*/  HMMA.16816.F32.BF16 R48, R104.reuse, R110, R48 ;  /* 0x0000006e6830723c */ /* 0x040fe20000041830 */
[----:B------:R-:W1:Y:S01]  /*d1c0*/  LDSM.16.MT88.4 R108, [R2+0x3000] ;  /* 0x00300000026c783b */ /* 0x000e620000004200 */
[----:B------:R4:W-:Y:S10]  /*d1d0*/  MUFU.EX2 R229, R121 ;  /* 0x0000007900e57308 */ /* 0x0009f40000000800 */
[----:B------:R3:W-:Y:S01]  /*d1e0*/  MUFU.EX2 R135, R103 ;  /* 0x0000006700877308 */ /* 0x0007e20000000800 */
[--C-:B----4-:R-:W-:Y:S09]  /*d1f0*/  FFMA.FTZ R121, R150, c[0x0][0x2d0], -R203.reuse ;  /* 0x0000b40096797a23 */ /* 0x110ff200000108cb */
[----:B------:R-:W-:Y:S01]  /*d200*/  MUFU.EX2 R225, R121 ;  /* 0x0000007900e17308 */ /* 0x000fe20000000800 */
[--C-:B---3--:R-:W-:Y:S09]  /*d210*/  FFMA.FTZ R103, R236, c[0x0][0x2d0], -R203.reuse ;  /* 0x0000b400ec677a23 */ /* 0x108ff200000108cb */
[----:B------:R3:W-:Y:S01]  /*d220*/  MUFU.EX2 R130, R103 ;  /* 0x0000006700827308 */ /* 0x0007e20000000800 */
[C---:B-1----:R-:W-:Y:S08]  /*d230*/  HMMA.16816.F32.BF16 R52, R104.reuse, R108, R52 ;  /* 0x0000006c6834723c */ /* 0x042ff00000041834 */
[C---:B------:R-:W-:Y:S01]  /*d240*/  HMMA.16816.F32.BF16 R56, R104.reuse, R110, R56 ;  /* 0x0000006e6838723c */ /* 0x040fe20000041838 */
[----:B------:R-:W1:Y:S03]  /*d250*/  LDSM.16.MT88.4 R108, [R102+0x3000] ;  /* 0x00300000666c783b */ /* 0x000e660000004200 */
[--C-:B---3--:R-:W-:Y:S04]  /*d260*/  FFMA.FTZ R103, R235, c[0x0][0x2d0], -R203.reuse ;  /* 0x0000b400eb677a23 */ /* 0x108fe800000108cb */
[----:B------:R3:W-:Y:S01]  /*d270*/  MUFU.EX2 R133, R103 ;  /* 0x0000006700857308 */ /* 0x0007e20000000800 */
[C---:B-1----:R-:W-:Y:S03]  /*d280*/  HMMA.16816.F32.BF16 R60, R104.reuse, R108, R60 ;  /* 0x0000006c683c723c */ /* 0x042fe6000004183c */
[----:B---3--:R-:W-:Y:S06]  /*d290*/  FFMA.FTZ R103, R232, c[0x0][0x2d0], -R203 ;  /* 0x0000b400e8677a23 */ /* 0x008fec00000108cb */
[----:B------:R1:W-:Y:S01]  /*d2a0*/  MUFU.EX2 R205, R103 ;  /* 0x0000006700cd7308 */ /* 0x0003e20000000800 */
[C---:B------:R-:W-:Y:S01]  /*d2b0*/  HMMA.16816.F32.BF16 R64, R104.reuse, R110, R64 ;  /* 0x0000006e6840723c */ /* 0x040fe20000041840 */
[----:B------:R-:W3:Y:S02]  /*d2c0*/  LDSM.16.MT88.4 R108, [R0+0x6000] ;  /* 0x00600000006c783b */ /* 0x000ee40000004200 */
[----:B-1----:R-:W-:Y:S02]  /*d2d0*/  FADD.FTZ R103, R216, R113 ;  /* 0x00000071d8677221 */ /* 0x002fe40000010000 */
[----:B------:R-:W-:Y:S02]  /*d2e0*/  FFMA.FTZ R216, R141, c[0x0][0x2d0], -R203 ;  /* 0x0000b4008dd87a23 */ /* 0x000fe400000108cb */
[----:B------:R-:W-:Y:S02]  /*d2f0*/  FADD.FTZ R116, R116, R103 ;  /* 0x0000006774747221 */ /* 0x000fe40000010000 */
[----:B------:R-:W-:Y:S03]  /*d300*/  FADD.FTZ R103, R117, R112 ;  /* 0x0000007075677221 */ /* 0x000fe60000010000 */
[----:B------:R-:W-:Y:S01]  /*d310*/  FADD.FTZ R116, R115, R116 ;  /* 0x0000007473747221 */ /* 0x000fe20000010000 */
[----:B------:R-:W-:Y:S01]  /*d320*/  MUFU.EX2 R216, R216 ;  /* 0x000000d800d87308 */ /* 0x000fe20000000800 */
[----:B------:R-:W-:Y:S02]  /*d330*/  FADD.FTZ R103, R114, R103 ;  /* 0x0000006772677221 */ /* 0x000fe40000010000 */
[--C-:B------:R-:W-:Y:S02]  /*d340*/  FFMA.FTZ R117, R244, c[0x0][0x2d0], -R202.reuse ;  /* 0x0000b400f4757a23 */ /* 0x100fe400000108ca */
[--C-:B------:R-:W-:Y:S01]  /*d350*/  FFMA.FTZ R112, R247, c[0x0][0x2d0], -R202.reuse ;  /* 0x0000b400f7707a23 */ /* 0x100fe200000108ca */
[----:B------:R-:W-:Y:S01]  /*d360*/  MOV R247, R145 ;  /* 0x0000009100f77202 */ /* 0x000fe20000000f00 */
[C---:B---3--:R-:W-:Y:S03]  /*d370*/  HMMA.16816.F32.BF16 R68, R104.reuse, R108, R68 ;  /* 0x0000006c6844723c */ /* 0x048fe60000041844 */
[----:B------:R-:W-:Y:S05]  /*d380*/  MUFU.EX2 R231, R117 ;  /* 0x0000007500e77308 */ /* 0x000fea0000000800 */
[C---:B------:R-:W-:Y:S01]  /*d390*/  HMMA.16816.F32.BF16 R72, R104.reuse, R110, R72 ;  /* 0x0000006e6848723c */ /* 0x040fe20000041848 */
[----:B------:R-:W1:Y:S04]  /*d3a0*/  LDSM.16.MT88.4 R108, [R3+0x6000] ;  /* 0x00600000036c783b */ /* 0x000e680000004200 */
[----:B------:R3:W-:Y:S02]  /*d3b0*/  MUFU.EX2 R126, R112 ;  /* 0x00000070007e7308 */ /* 0x0007e40000000800 */
[--C-:B---3--:R-:W-:Y:S01]  /*d3c0*/  FFMA.FTZ R112, R246, c[0x0][0x2d0], -R202.reuse ;  /* 0x0000b400f6707a23 */ /* 0x108fe200000108ca */
[----:B------:R-:W-:Y:S07]  /*d3d0*/  MOV R246, R144 ;  /* 0x0000009000f67202 */ /* 0x000fee0000000f00 */
[----:B------:R3:W-:Y:S01]  /*d3e0*/  MUFU.EX2 R235, R112 ;  /* 0x0000007000eb7308 */ /* 0x0007e20000000800 */
[----:B------:R-:W-:Y:S01]  /*d3f0*/  @P5 ISETP.GE.AND P1, PT, R246, c[0x0][0x1d4], PT ;  /* 0x00007500f6005a0c */ /* 0x000fe20003f26270 */
[C---:B-1----:R-:W-:Y:S08]  /*d400*/  HMMA.16816.F32.BF16 R76, R104.reuse, R108, R76 ;  /* 0x0000006c684c723c */ /* 0x042ff0000004184c */
[C---:B------:R-:W-:Y:S01]  /*d410*/  HMMA.16816.F32.BF16 R80, R104.reuse, R110, R80 ;  /* 0x0000006e6850723c */ /* 0x040fe20000041850 */
[----:B------:R-:W1:Y:S03]  /*d420*/  LDSM.16.MT88.4 R108, [R2+0x6000] ;  /* 0x00600000026c783b */ /* 0x000e660000004200 */
[--C-:B---3--:R-:W-:Y:S04]  /*d430*/  FFMA.FTZ R112, R237, c[0x0][0x2d0], -R202.reuse ;  /* 0x0000b400ed707a23 */ /* 0x108fe800000108ca */
[----:B------:R3:W-:Y:S04]  /*d440*/  MUFU.EX2 R237, R112 ;  /* 0x0000007000ed7308 */ /* 0x0007e80000000800 */
[--C-:B---3--:R-:W-:Y:S02]  /*d450*/  FFMA.FTZ R112, R238, c[0x0][0x2d0], -R202.reuse ;  /* 0x0000b400ee707a23 */ /* 0x108fe400000108ca */
[----:B------:R-:W-:Y:S02]  /*d460*/  FFMA.FTZ R202, R239, c[0x0][0x2d0], -R202 ;  /* 0x0000b400efca7a23 */ /* 0x000fe400000108ca */
[----:B------:R-:W3:Y:S02]  /*d470*/  LDL R239, [R1+0x2c] ;  /* 0x00002c0001ef7983 */ /* 0x000ee40000100800 */
[----:B------:R4:W-:Y:S01]  /*d480*/  MUFU.EX2 R238, R112 ;  /* 0x0000007000ee7308 */ /* 0x0009e20000000800 */
[C---:B-1----:R-:W-:Y:S08]  /*d490*/  HMMA.16816.F32.BF16 R84, R104.reuse, R108, R84 ;  /* 0x0000006c6854723c */ /* 0x042ff00000041854 */
[C---:B------:R-:W-:Y:S01]  /*d4a0*/  HMMA.16816.F32.BF16 R88, R104.reuse, R110, R88 ;  /* 0x0000006e6858723c */ /* 0x040fe20000041858 */
[----:B------:R-:W1:Y:S03]  /*d4b0*/  LDSM.16.MT88.4 R108, [R102+0x6000] ;  /* 0x00600000666c783b */ /* 0x000e660000004200 */
[--C-:B----4-:R-:W-:Y:S01]  /*d4c0*/  FFMA.FTZ R112, R251, c[0x0][0x2d0], -R203.reuse ;  /* 0x0000b400fb707a23 */ /* 0x110fe200000108cb */
[----:B------:R-:W-:Y:S03]  /*d4d0*/  MOV R251, R149 ;  /* 0x0000009500fb7202 */ /* 0x000fe60000000f00 */
[----:B------:R4:W-:Y:S01]  /*d4e0*/  MUFU.EX2 R232, R112 ;  /* 0x0000007000e87308 */ /* 0x0009e20000000800 */
[C---:B-1----:R-:W-:Y:S03]  /*d4f0*/  HMMA.16816.F32.BF16 R92, R104.reuse, R108, R92 ;  /* 0x0000006c685c723c */ /* 0x042fe6000004185c */
[----:B----4-:R-:W-:Y:S01]  /*d500*/  FFMA.FTZ R112, R250, c[0x0][0x2d0], -R203 ;  /* 0x0000b400fa707a23 */ /* 0x010fe200000108cb */
[----:B------:R-:W-:Y:S05]  /*d510*/  MOV R250, R148 ;  /* 0x0000009400fa7202 */ /* 0x000fea0000000f00 */
[----:B------:R1:W-:Y:S01]  /*d520*/  MUFU.EX2 R233, R112 ;  /* 0x0000007000e97308 */ /* 0x0003e20000000800 */
[----:B------:R-:W-:Y:S01]  /*d530*/  HMMA.16816.F32.BF16 R96, R104, R110, R96 ;  /* 0x0000006e6860723c */ /* 0x000fe20000041860 */
[----:B------:R-:W4:Y:S02]  /*d540*/  LDSM.16.MT88.4 R108, [R0+0x800] ;  /* 0x00080000006c783b */ /* 0x000f240000004200 */
[----:B------:R-:W-:Y:S04]  /*d550*/  @P5 ISETP.GE.AND P2, PT, R250, c[0x0][0x1d4], PT ;  /* 0x00007500fa005a0c */ /* 0x000fe80003f46270 */
[----:B------:R-:W-:Y:S02]  /*d560*/  F2FP.BF16.PACK_AB R104, R122, R114 ;  /* 0x000000727a68723e */ /* 0x000fe400000010ff */
[----:B------:R-:W-:Y:S03]  /*d570*/  F2FP.BF16.PACK_AB R106, R129, R124 ;  /* 0x0000007c816a723e */ /* 0x000fe600000010ff */
[----:B-----5:R-:W-:Y:S01]  /*d580*/  F2FP.BF16.PACK_AB R105, R123, R120 ;  /* 0x000000787b69723e */ /* 0x020fe200000010ff */
[----:B------:R-:W-:Y:S01]  /*d590*/  FADD.FTZ R120, R120, R116 ;  /* 0x0000007478787221 */ /* 0x000fe20000010000 */
[----:B--2---:R-:W-:Y:S01]  /*d5a0*/  F2FP.BF16.PACK_AB R107, R128, R127 ;  /* 0x0000007f806b723e */ /* 0x004fe200000010ff */
[----:B------:R-:W-:Y:S02]  /*d5b0*/  FADD.FTZ R116, R122, R103 ;  /* 0x000000677a747221 */ /* 0x000fe40000010000 */
[--C-:B------:R-:W-:Y:S02]  /*d5c0*/  FFMA.FTZ R103, R147, c[0x0][0x2d0], -R203.reuse ;  /* 0x0000b40093677a23 */ /* 0x100fe400000108cb */
[----:B------:R-:W-:Y:S02]  /*d5d0*/  FADD.FTZ R120, R123, R120 ;  /* 0x000000787b787221 */ /* 0x000fe40000010000 */
[----:B------:R2:W-:Y:S01]  /*d5e0*/  MUFU.EX2 R224, R103 ;  /* 0x0000006700e07308 */ /* 0x0005e20000000800 */
[--C-:B-1----:R-:W-:Y:S01]  /*d5f0*/  FFMA.FTZ R112, R245, c[0x0][0x2d0], -R203.reuse ;  /* 0x0000b400f5707a23 */ /* 0x102fe200000108cb */
[----:B------:R-:W-:Y:S04]  /*d600*/  MOV R245, R217 ;  /* 0x000000d900f57202 */ /* 0x000fe80000000f00 */
[----:B------:R-:W-:Y:S04]  /*d610*/  ISETP.GE.AND P3, PT, R245, 0x1, PT ;  /* 0x00000001f500780c */ /* 0x000fe80003f66270 */
[----:B------:R1:W-:Y:S01]  /*d620*/  MUFU.EX2 R234, R112 ;  /* 0x0000007000ea7308 */ /* 0x0003e20000000800 */
[C---:B----4-:R-:W-:Y:S09]  /*d630*/  HMMA.16816.F32.BF16 R4, R104.reuse, R108, R4 ;  /* 0x0000006c6804723c */ /* 0x050ff20000041804 */
[----:B------:R-:W4:Y:S03]  /*d640*/  MUFU.EX2 R217, R202 ;  /* 0x000000ca00d97308 */ /* 0x000f260000000800 */
[----:B--2---:R-:W-:Y:S02]  /*d650*/  FFMA.FTZ R103, R146, c[0x0][0x2d0], -R203 ;  /* 0x0000b40092677a23 */ /* 0x004fe400000108cb */
[----:B------:R-:W-:Y:S01]  /*d660*/  LDSM.16.MT88.4 R144, [R0+0x2800] ;  /* 0x002800000090783b */ /* 0x000fe20000004200 */
[C---:B------:R-:W-:Y:S04]  /*d670*/  HMMA.16816.F32.BF16 R8, R104.reuse, R110, R8 ;  /* 0x0000006e6808723c */ /* 0x040fe80000041808 */
[----:B------:R2:W-:Y:S03]  /*d680*/  MUFU.EX2 R227, R103 ;  /* 0x0000006700e37308 */ /* 0x0005e60000000800 */
[----:B------:R-:W5:Y:S08]  /*d690*/  LDSM.16.MT88.4 R108, [R3+0x800] ;  /* 0x00080000036c783b */ /* 0x000f700000004200 */
[----:B-1----:R-:W-:Y:S01]  /*d6a0*/  LDSM.16.MT88.4 R112, [R0+0x1800] ;  /* 0x001800000070783b */ /* 0x002fe20000004200 */
[----:B----4-:R-:W-:Y:S01]  /*d6b0*/  F2FP.BF16.PACK_AB R202, R217, R222 ;  /* 0x000000ded9ca723e */ /* 0x010fe200000010ff */
[----:B--2---:R-:W-:Y:S06]  /*d6c0*/  FADD.FTZ R103, R124, R116 ;  /* 0x000000747c677221 */ /* 0x004fec0000010000 */
[----:B------:R-:W-:Y:S01]  /*d6d0*/  LDSM.16.MT88.4 R116, [R0+0x2000] ;  /* 0x002000000074783b */ /* 0x000fe20000004200 */
[----:B------:R-:W-:Y:S02]  /*d6e0*/  FADD.FTZ R124, R127, R120 ;  /* 0x000000787f7c7221 */ /* 0x000fe40000010000 */
[----:B------:R-:W-:Y:S02]  /*d6f0*/  FADD.FTZ R103, R129, R103 ;  /* 0x0000006781677221 */ /* 0x000fe40000010000 */
[----:B------:R-:W-:Y:S02]  /*d700*/  FADD.FTZ R124, R128, R124 ;  /* 0x0000007c807c7221 */ /* 0x000fe40000010000 */
[----:B------:R-:W-:Y:S01]  /*d710*/  FADD.FTZ R103, R125, R103 ;  /* 0x000000677d677221 */ /* 0x000fe20000010000 */
[----:B------:R-:W-:Y:S03]  /*d720*/  LDSM.16.MT88.4 R120, [R2+0x2000] ;  /* 0x002000000278783b */ /* 0x000fe60000004200 */
[----:B------:R-:W-:Y:S04]  /*d730*/  FADD.FTZ R103, R131, R103 ;  /* 0x0000006783677221 */ /* 0x000fe80000010000 */
[----:B------:R-:W-:Y:S01]  /*d740*/  FADD.FTZ R103, R134, R103 ;  /* 0x0000006786677221 */ /* 0x000fe20000010000 */
[C---:B-----5:R-:W-:Y:S03]  /*d750*/  HMMA.16816.F32.BF16 R12, R104.reuse, R108, R12 ;  /* 0x0000006c680c723c */ /* 0x060fe6000004180c */
[----:B------:R-:W-:Y:S04]  /*d760*/  FADD.FTZ R103, R135, R103 ;  /* 0x0000006787677221 */ /* 0x000fe80000010000 */
[----:B------:R-:W-:Y:S01]  /*d770*/  FADD.FTZ R103, R126, R103 ;  /* 0x000000677e677221 */ /* 0x000fe20000010000 */
        /* <DEDUP_REMOVED lines=32> */
[----:B------:R-:W-:Y:S02]  /*d980*/  F2FP.BF16.PACK_AB R104, R131, R125 ;  /* 0x0000007d8368723e */ /* 0x000fe400000010ff */
[----:B------:R-:W-:Y:S03]  /*d990*/  F2FP.BF16.PACK_AB R105, R133, R130 ;  /* 0x000000828569723e */ /* 0x000fe600000010ff */
[----:B------:R-:W-:Y:S02]  /*d9a0*/  F2FP.BF16.PACK_AB R106, R135, R134 ;  /* 0x00000086876a723e */ /* 0x000fe400000010ff */
[----:B------:R-:W-:Y:S07]  /*d9b0*/  F2FP.BF16.PACK_AB R107, R205, R132 ;  /* 0x00000084cd6b723e */ /* 0x000fee00000010ff */
        /* <DEDUP_REMOVED lines=36> */
[----:B------:R1:W2:Y:S04]  /*dc00*/  MUFU.EX2 R236, R108 ;  /* 0x0000006c00ec7308 */ /* 0x0002a80000000800 */
[----:B------:R-:W-:Y:S02]  /*dc10*/  F2FP.BF16.PACK_AB R104, R235, R126 ;  /* 0x0000007eeb68723e */ /* 0x000fe400000010ff */
[----:B------:R-:W-:Y:S03]  /*dc20*/  F2FP.BF16.PACK_AB R106, R238, R237 ;  /* 0x000000edee6a723e */ /* 0x000fe600000010ff */
[----:B------:R-:W-:Y:S01]  /*dc30*/  F2FP.BF16.PACK_AB R105, R233, R232 ;  /* 0x000000e8e969723e */ /* 0x000fe200000010ff */
[----:B-1----:R-:W1:Y:S01]  /*dc40*/  LDSM.16.MT88.4 R108, [R3+0x1800] ;  /* 0x00180000036c783b */ /* 0x002e620000004200 */
[----:B--2---:R-:W-:Y:S07]  /*dc50*/  F2FP.BF16.PACK_AB R107, R236, R234 ;  /* 0x000000eaec6b723e */ /* 0x004fee00000010ff */
        /* <DEDUP_REMOVED lines=30> */
[C---:B--2---:R-:W-:Y:S07]  /*de40*/  HMMA.16816.F32.BF16 R84, R104.reuse, R112, R84 ;  /* 0x000000706854723c */ /* 0x044fee0000041854 */
[--C-:B------:R-:W-:Y:S01]  /*de50*/  FFMA.FTZ R112, R151, c[0x0][0x2d0], -R203.reuse ;  /* 0x0000b40097707a23 */ /* 0x100fe200000108cb */
[C---:B------:R-:W-:Y:S03]  /*de60*/  HMMA.16816.F32.BF16 R88, R104.reuse, R114, R88 ;  /* 0x000000726858723c */ /* 0x040fe60000041858 */
[----:B------:R2:W-:Y:S01]  /*de70*/  MUFU.EX2 R226, R112 ;  /* 0x0000007000e27308 */ /* 0x0005e20000000800 */
[----:B------:R-:W-:Y:S09]  /*de80*/  FFMA.FTZ R203, R140, c[0x0][0x2d0], -R203 ;  /* 0x0000b4008ccb7a23 */ /* 0x000ff200000108cb */
[----:B------:R-:W4:Y:S01]  /*de90*/  MUFU.EX2 R215, R203 ;  /* 0x000000cb00d77308 */ /* 0x000f220000000800 */
[C---:B-1----:R-:W-:Y:S01]  /*dea0*/  HMMA.16816.F32.BF16 R92, R104.reuse, R108, R92 ;  /* 0x0000006c685c723c */ /* 0x042fe2000004185c */
[----:B--2---:R-:W1:Y:S07]  /*deb0*/  LDSM.16.MT88.4 R112, [R3+0x2000] ;  /* 0x002000000370783b */ /* 0x004e6e0000004200 */
[----:B------:R-:W-:Y:S01]  /*dec0*/  HMMA.16816.F32.BF16 R96, R104, R110, R96 ;  /* 0x0000006e6860723c */ /* 0x000fe20000041860 */
[----:B------:R-:W2:Y:S03]  /*ded0*/  LDSM.16.MT88.4 R108, [R102+0x2000] ;  /* 0x00200000666c783b */ /* 0x000ea60000004200 */
[----:B----4-:R-:W-:Y:S03]  /*dee0*/  F2FP.BF16.PACK_AB R203, R215, R216 ;  /* 0x000000d8d7cb723e */ /* 0x010fe600000010ff */
[----:B------:R-:W-:Y:S02]  /*def0*/  F2FP.BF16.PACK_AB R104, R230, R228 ;  /* 0x000000e4e668723e */ /* 0x000fe400000010ff */
[----:B------:R-:W-:Y:S03]  /*df00*/  F2FP.BF16.PACK_AB R106, R229, R231 ;  /* 0x000000e7e56a723e */ /* 0x000fe600000010ff */
[----:B------:R-:W-:Y:S02]  /*df10*/  F2FP.BF16.PACK_AB R105, R227, R224 ;  /* 0x000000e0e369723e */ /* 0x000fe400000010ff */
[----:B------:R-:W-:Y:S07]  /*df20*/  F2FP.BF16.PACK_AB R107, R225, R226 ;  /* 0x000000e2e16b723e */ /* 0x000fee00000010ff */
[C---:B------:R-:W-:Y:S08]  /*df30*/  HMMA.16816.F32.BF16 R4, R104.reuse, R116, R4 ;  /* 0x000000746804723c */ /* 0x040ff00000041804 */
[C---:B------:R-:W-:Y:S01]  /*df40*/  HMMA.16816.F32.BF16 R8, R104.reuse, R118, R8 ;  /* 0x000000766808723c */ /* 0x040fe20000041808 */
[----:B------:R-:W4:Y:S07]  /*df50*/  LDSM.16.MT88.4 R116, [R0+0x5000] ;  /* 0x005000000074783b */ /* 0x000f2e0000004200 */
[C---:B-1----:R-:W-:Y:S08]  /*df60*/  HMMA.16816.F32.BF16 R12, R104.reuse, R112, R12 ;  /* 0x00000070680c723c */ /* 0x042ff0000004180c */
[C---:B------:R-:W-:Y:S01]  /*df70*/  HMMA.16816.F32.BF16 R16, R104.reuse, R114, R16 ;  /* 0x000000726810723c */ /* 0x040fe20000041810 */
[----:B------:R-:W1:Y:S07]  /*df80*/  LDSM.16.MT88.4 R112, [R3+0x5000] ;  /* 0x005000000370783b */ /* 0x000e6e0000004200 */
[C---:B------:R-:W-:Y:S08]  /*df90*/  HMMA.16816.F32.BF16 R20, R104.reuse, R120, R20 ;  /* 0x000000786814723c */ /* 0x040ff00000041814 */
[C---:B------:R-:W-:Y:S01]  /*dfa0*/  HMMA.16816.F32.BF16 R24, R104.reuse, R122, R24 ;  /* 0x0000007a6818723c */ /* 0x040fe20000041818 */
[----:B------:R-:W5:Y:S07]  /*dfb0*/  LDSM.16.MT88.4 R120, [R2+0x5000] ;  /* 0x005000000278783b */ /* 0x000f6e0000004200 */
        /* <DEDUP_REMOVED lines=9> */
[C---:B-----5:R-:W-:Y:S08]  /*e050*/  HMMA.16816.F32.BF16 R52, R104.reuse, R120, R52 ;  /* 0x000000786834723c */ /* 0x060ff00000041834 */
[C---:B------:R-:W-:Y:S01]  /*e060*/  HMMA.16816.F32.BF16 R56, R104.reuse, R122, R56 ;  /* 0x0000007a6838723c */ /* 0x040fe20000041838 */
[----:B------:R-:W5:Y:S07]  /*e070*/  LDSM.16.MT88.4 R120, [R2+0x8000] ;  /* 0x008000000278783b */ /* 0x000f6e0000004200 */
[C---:B--2---:R-:W-:Y:S08]  /*e080*/  HMMA.16816.F32.BF16 R60, R104.reuse, R108, R60 ;  /* 0x0000006c683c723c */ /* 0x044ff0000004183c */
[C---:B------:R-:W-:Y:S01]  /*e090*/  HMMA.16816.F32.BF16 R64, R104.reuse, R110, R64 ;  /* 0x0000006e6840723c */ /* 0x040fe20000041840 */
[----:B------:R-:W2:Y:S07]  /*e0a0*/  LDSM.16.MT88.4 R108, [R102+0x8000] ;  /* 0x00800000666c783b */ /* 0x000eae0000004200 */
[C---:B----4-:R-:W-:Y:S08]  /*e0b0*/  HMMA.16816.F32.BF16 R68, R104.reuse, R116, R68 ;  /* 0x000000746844723c */ /* 0x050ff00000041844 */
[C---:B------:R-:W-:Y:S08]  /*e0c0*/  HMMA.16816.F32.BF16 R72, R104.reuse, R118, R72 ;  /* 0x000000766848723c */ /* 0x040ff00000041848 */
[C---:B-1----:R-:W-:Y:S07]  /*e0d0*/  HMMA.16816.F32.BF16 R76, R104.reuse, R112, R76 ;  /* 0x00000070684c723c */ /* 0x042fee000004184c */
[----:B------:R-:W-:Y:S01]  /*e0e0*/  FADD.FTZ R112, R130, R124 ;  /* 0x0000007c82707221 */ /* 0x000fe20000010000 */
[C---:B------:R-:W-:Y:S01]  /*e0f0*/  HMMA.16816.F32.BF16 R80, R104.reuse, R114, R80 ;  /* 0x000000726850723c */ /* 0x040fe20000041850 */
[----:B------:R-:W1:Y:S03]  /*e100*/  LDSM.16.MT88.4 R128, [R2+0x2800] ;  /* 0x002800000280783b */ /* 0x000e660000004200 */
[----:B------:R-:W-:Y:S04]  /*e110*/  FADD.FTZ R112, R133, R112 ;  /* 0x0000007085707221 */ /* 0x000fe80000010000 */
[C---:B-----5:R-:W-:Y:S08]  /*e120*/  HMMA.16816.F32.BF16 R84, R104.reuse, R120, R84 ;  /* 0x000000786854723c */ /* 0x060ff00000041854 */
[C---:B------:R-:W-:Y:S01]  /*e130*/  HMMA.16816.F32.BF16 R88, R104.reuse, R122, R88 ;  /* 0x0000007a6858723c */ /* 0x040fe20000041858 */
[----:B------:R-:W4:Y:S07]  /*e140*/  LDSM.16.MT88.4 R120, [R102+0x2800] ;  /* 0x002800006678783b */ /* 0x000f2e0000004200 */
[C---:B--2---:R-:W-:Y:S07]  /*e150*/  HMMA.16816.F32.BF16 R92, R104.reuse, R108, R92 ;  /* 0x0000006c685c723c */ /* 0x044fee000004185c */
[----:B------:R-:W-:Y:S01]  /*e160*/  FADD.FTZ R108, R132, R112 ;  /* 0x00000070846c7221 */ /* 0x000fe20000010000 */
[----:B------:R-:W-:Y:S01]  /*e170*/  HMMA.16816.F32.BF16 R96, R104, R110, R96 ;  /* 0x0000006e6860723c */ /* 0x000fe20000041860 */
[----:B------:R-:W2:Y:S03]  /*e180*/  LDSM.16.MT88.4 R112, [R0+0x5800] ;  /* 0x005800000070783b */ /* 0x000ea60000004200 */
[----:B------:R-:W-:Y:S04]  /*e190*/  FADD.FTZ R205, R205, R108 ;  /* 0x0000006ccdcd7221 */ /* 0x000fe80000010000 */
[C---:B------:R-:W-:Y:S01]  /*e1a0*/  HMMA.16816.F32.BF16 R148, R200.reuse, R144, R4 ;  /* 0x00000090c894723c */ /* 0x040fe20000041804 */
[----:B------:R-:W5:Y:S07]  /*e1b0*/  LDSM.16.MT88.4 R104, [R3+0x5800] ;  /* 0x005800000368783b */ /* 0x000f6e0000004200 */
[C---:B------:R-:W-:Y:S01]  /*e1c0*/  HMMA.16816.F32.BF16 R144, R200.reuse, R146, R8 ;  /* 0x00000092c890723c */ /* 0x040fe20000041808 */
[----:B------:R-:W2:Y:S07]  /*e1d0*/  LDSM.16.MT88.4 R4, [R2+0x5800] ;  /* 0x005800000204783b */ /* 0x000eae0000004200 */
[C---:B------:R-:W-:Y:S01]  /*e1e0*/  HMMA.16816.F32.BF16 R140, R200.reuse, R136, R12 ;  /* 0x00000088c88c723c */ /* 0x040fe2000004180c */
[----:B------:R-:W2:Y:S07]  /*e1f0*/  LDSM.16.MT88.4 R8, [R102+0x5800] ;  /* 0x005800006608783b */ /* 0x000eae0000004200 */
[C---:B------:R-:W-:Y:S01]  /*e200*/  HMMA.16816.F32.BF16 R136, R200.reuse, R138, R16 ;  /* 0x0000008ac888723c */ /* 0x040fe20000041810 */
[----:B------:R3:W5:Y:S07]  /*e210*/  LDSM.16.MT88.4 R12, [R0+0x8800] ;  /* 0x00880000000c783b */ /* 0x00076e0000004200 */
[C---:B-1----:R-:W-:Y:S01]  /*e220*/  HMMA.16816.F32.BF16 R132, R200.reuse, R128, R20 ;  /* 0x00000080c884723c */ /* 0x042fe20000041814 */
[----:B------:R1:W5:Y:S07]  /*e230*/  LDSM.16.MT88.4 R16, [R3+0x8800] ;  /* 0x008800000310783b */ /* 0x00036e0000004200 */
[C---:B------:R-:W-:Y:S08]  /*e240*/  HMMA.16816.F32.BF16 R128, R200.reuse, R130, R24 ;  /* 0x00000082c880723c */ /* 0x040ff00000041818 */
[C---:B----4-:R-:W-:Y:S04]  /*e250*/  HMMA.16816.F32.BF16 R124, R200.reuse, R120, R28 ;  /* 0x00000078c87c723c */ /* 0x050fe8000004181c */
[----:B---3--:R-:W-:Y:S04]  /*e260*/  @P5 IADD3 R0, R223, -0x2, RZ ;  /* 0xfffffffedf005810 */ /* 0x008fe80007ffe0ff */
[C---:B------:R-:W-:Y:S04]  /*e270*/  HMMA.16816.F32.BF16 R120, R200.reuse, R122, R32 ;  /* 0x0000007ac878723c */ /* 0x040fe80000041820 */
[----:B-1----:R-:W-:Y:S04]  /*e280*/  @P5 SHF.R.S32.HI R3, RZ, 0x1f, R0 ;  /* 0x0000001fff035819 */ /* 0x002fe80000011400 */
[C---:B--2---:R-:W-:Y:S04]  /*e290*/  HMMA.16816.F32.BF16 R116, R200.reuse, R112, R36 ;  /* 0x00000070c874723c */ /* 0x044fe80000041824 */
[----:B------:R-:W-:Y:S04]  /*e2a0*/  @P5 IMAD R3, R3, c[0x0][0x1e0], RZ ;  /* 0x0000780003035a24 */ /* 0x000fe800078e02ff */
[C---:B------:R-:W-:Y:S08]  /*e2b0*/  HMMA.16816.F32.BF16 R112, R200.reuse, R114, R40 ;  /* 0x00000072c870723c */ /* 0x040ff00000041828 */
[C---:B-----5:R-:W-:Y:S08]  /*e2c0*/  HMMA.16816.F32.BF16 R108, R200.reuse, R104, R44 ;  /* 0x00000068c86c723c */ /* 0x060ff0000004182c */
[C---:B------:R-:W-:Y:S08]  /*e2d0*/  HMMA.16816.F32.BF16 R104, R200.reuse, R106, R48 ;  /* 0x0000006ac868723c */ /* 0x040ff00000041830 */
[C---:B------:R-:W-:Y:S08]  /*e2e0*/  HMMA.16816.F32.BF16 R52, R200.reuse, R4, R52 ;  /* 0x00000004c834723c */ /* 0x040ff00000041834 */
[C---:B------:R-:W-:Y:S01]  /*e2f0*/  HMMA.16816.F32.BF16 R56, R200.reuse, R6, R56 ;  /* 0x00000006c838723c */ /* 0x040fe20000041838 */
[----:B------:R1:W2:Y:S07]  /*e300*/  LDSM.16.MT88.4 R4, [R2+0x8800] ;  /* 0x008800000204783b */ /* 0x0002ae0000004200 */
[C---:B------:R-:W-:Y:S07]  /*e310*/  HMMA.16816.F32.BF16 R60, R200.reuse, R8, R60 ;  /* 0x00000008c83c723c */ /* 0x040fee000004183c */
[C---:B------:R-:W-:Y:S01]  /*e320*/  @P5 IMAD.WIDE.U32 R8, R0.reuse, c[0x0][0x1e0], RZ ;  /* 0x0000780000085a25 */ /* 0x040fe200078e00ff */
[C---:B------:R-:W-:Y:S04]  /*e330*/  HMMA.16816.F32.BF16 R64, R200.reuse, R10, R64 ;  /* 0x0000000ac840723c */ /* 0x040fe80000041840 */
[----:B-1----:R-:W-:Y:S04]  /*e340*/  @P5 IMAD R2, R0, c[0x0][0x1e4], R3 ;  /* 0x0000790000025a24 */ /* 0x002fe800078e0203 */
[C---:B------:R-:W-:Y:S04]  /*e350*/  HMMA.16816.F32.BF16 R68, R200.reuse, R12, R68 ;  /* 0x0000000cc844723c */ /* 0x040fe80000041844 */
        /* <DEDUP_REMOVED lines=8> */
[C---:B------:R-:W-:Y:S01]  /*e3e0*/  @P5 LEA R12, P0, R2.reuse, c[0x0][0x1c8], 0x1 ;  /* 0x00007200020c5a11 */ /* 0x040fe200078008ff */
[----:B------:R-:W-:Y:S01]  /*e3f0*/  FADD.FTZ R14, R233, R9 ;  /* 0x00000009e90e7221 */ /* 0x000fe20000010000 */
[C---:B------:R-:W-:Y:S01]  /*e400*/  HMMA.16816.F32.BF16 R76, R200.reuse, R16, R76 ;  /* 0x00000010c84c723c */ /* 0x040fe2000004184c */
[----:B------:R-:W1:Y:S02]  /*e410*/  LDSM.16.MT88.4 R8, [R102+0x8800] ;  /* 0x008800006608783b */ /* 0x000e640000004200 */
[----:B------:R-:W-:Y:S01]  /*e420*/  @P5 IADD3 R3, R3, R0, RZ ;  /* 0x0000000003035210 */ /* 0x000fe20007ffe0ff */
[----:B------:R-:W-:Y:S03]  /*e430*/  FADD.FTZ R0, R237, R13 ;  /* 0x0000000ded007221 */ /* 0x000fe60000010000 */
[----:B------:R-:W-:Y:S01]  /*e440*/  @P5 LEA.HI.X R13, R2, c[0x0][0x1cc], R3, 0x1, P0 ;  /* 0x00007300020d5a11 */ /* 0x000fe200000f0c03 */
[----:B------:R-:W-:Y:S01]  /*e450*/  FADD.FTZ R3, R238, R0 ;  /* 0x00000000ee037221 */ /* 0x000fe20000010000 */
[----:B------:R-:W-:Y:S01]  /*e460*/  IADD3 R0, R245, 0x1, RZ ;  /* 0x00000001f5007810 */ /* 0x000fe20007ffe0ff */
[C---:B------:R-:W-:Y:S02]  /*e470*/  HMMA.16816.F32.BF16 R80, R200.reuse, R18, R80 ;  /* 0x00000012c850723c */ /* 0x040fe40000041850 */
[----:B------:R-:W-:Y:S01]  /*e480*/  @P5 MOV R16, c[0x0][0x1e0] ;  /* 0x0000780000105a02 */ /* 0x000fe20000000f00 */
[----:B------:R-:W-:Y:S01]  /*e490*/  FADD.FTZ R2, R234, R14 ;  /* 0x0000000eea027221 */ /* 0x000fe20000010000 */
[----:B------:R-:W-:Y:S01]  /*e4a0*/  SEL R0, R0, RZ, !P3 ;  /* 0x000000ff00007207 */ /* 0x000fe20005800000 */
[----:B------:R-:W-:Y:S01]  /*e4b0*/  FADD.FTZ R15, R228, R3 ;  /* 0x00000003e40f7221 */ /* 0x000fe20000010000 */
[----:B------:R-:W-:Y:S01]  /*e4c0*/  @P5 ISETP.GE.AND P0, PT, R247, c[0x0][0x1d4], PT ;  /* 0x00007500f7005a0c */ /* 0x000fe20003f06270 */
[----:B------:R-:W-:Y:S01]  /*e4d0*/  FADD.FTZ R2, R236, R2 ;  /* 0x00000002ec027221 */ /* 0x000fe20000010000 */
[C---:B--2---:R-:W-:Y:S01]  /*e4e0*/  HMMA.16816.F32.BF16 R84, R200.reuse, R4, R84 ;  /* 0x00000004c854723c */ /* 0x044fe20000041854 */
[----:B------:R2:W-:Y:S03]  /*e4f0*/  STL [R1], R0 ;  /* 0x0000000001007387 */ /* 0x0005e60000100800 */
[----:B------:R-:W-:Y:S01]  /*e500*/  @P5 MOV R14, 0x6 ;  /* 0x00000006000e5802 */ /* 0x000fe20000000f00 */
[----:B------:R-:W-:Y:S01]  /*e510*/  FADD.FTZ R3, R224, R2 ;  /* 0x00000002e0037221 */ /* 0x000fe20000010000 */
[----:B------:R-:W-:Y:S01]  /*e520*/  IADD3 R247, R223, -0x1, RZ ;  /* 0xffffffffdff77810 */ /* 0x000fe20007ffe0ff */
[----:B------:R-:W-:Y:S01]  /*e530*/  FADD.FTZ R5, R230, R15 ;  /* 0x0000000fe6057221 */ /* 0x000fe20000010000 */
[C---:B------:R-:W-:Y:S01]  /*e540*/  @P5 SHF.L.U64.HI R14, R16.reuse, R14, c[0x0][0x1e4] ;  /* 0x00007900100e5619 */ /* 0x040fe2000001020e */
[----:B------:R-:W-:Y:S01]  /*e550*/  FADD.FTZ R15, R227, R3 ;  /* 0x00000003e30f7221 */ /* 0x000fe20000010000 */
[C---:B------:R-:W-:Y:S03]  /*e560*/  HMMA.16816.F32.BF16 R88, R200.reuse, R6, R88 ;  /* 0x00000006c858723c */ /* 0x040fe60000041858 */
[----:B------:R-:W-:Y:S04]  /*e570*/  @P5 SHF.L.U32 R16, R16, 0x6, RZ ;  /* 0x0000000610105819 */ /* 0x000fe800000006ff */
[----:B------:R-:W-:Y:S01]  /*e580*/  @P5 IADD3 R2, P4, R16, R12, RZ ;  /* 0x0000000c10025210 */ /* 0x000fe20007f9e0ff */
[----:B------:R-:W-:Y:S04]  /*e590*/  FADD.FTZ R6, R226, R15 ;  /* 0x0000000fe2067221 */ /* 0x000fe80000010000 */
[----:B------:R-:W-:Y:S01]  /*e5a0*/  @P5 IADD3.X R3, R14, R13, RZ, P4, !PT ;  /* 0x0000000d0e035210 */ /* 0x000fe200027fe4ff */
[C---:B-1----:R-:W-:Y:S03]  /*e5b0*/  HMMA.16816.F32.BF16 R92, R200.reuse, R8, R92 ;  /* 0x00000008c85c723c */ /* 0x042fe6000004185c */
[----:B--2---:R-:W-:Y:S01]  /*e5c0*/  @P5 IMAD R0, R0, 0x9000, R239 ;  /* 0x0000900000005824 */ /* 0x004fe200078e02ef */
[----:B------:R-:W-:Y:S04]  /*e5d0*/  @P5 IADD3 R4, P3, R16, R2, RZ ;  /* 0x0000000210045210 */ /* 0x000fe80007f7e0ff */
[----:B------:R-:W-:Y:S01]  /*e5e0*/  @!PT LDS RZ, [RZ] ;  /* 0x00000000fffff984 */ /* 0x000fe20000000800 */
[----:B------:R-:W-:Y:S01]  /*e5f0*/  @!PT LDS RZ, [RZ] ;  /* 0x00000000fffff984 */ /* 0x000fe20000000800 */
[----:B------:R-:W-:Y:S01]  /*e600*/  @!PT LDS RZ, [RZ] ;  /* 0x00000000fffff984 */ /* 0x000fe20000000800 */
[----:B------:R1:W-:Y:S01]  /*e610*/  @P5 LDGSTS.E.BYPASS.LTC128B.128 [R0], [R12.64], !P2 ;  /* 0x000000000c005fae */ /* 0x0003e2000d101d46 */
[----:B------:R-:W-:Y:S07]  /*e620*/  HMMA.16816.F32.BF16 R96, R200, R10, R96 ;  /* 0x0000000ac860723c */ /* 0x000fee0000041860 */
        /* <DEDUP_REMOVED lines=13> */
[----:B------:R-:W-:Y:S01]  /*e700*/  ISETP.GT.AND P0, PT, R223, RZ, PT ;  /* 0x000000ffdf00720c */ /* 0x000fe20003f04270 */
[----:B--2---:R-:W-:Y:S01]  /*e710*/  FADD.FTZ R3, R229, R12 ;  /* 0x0000000ce5037221 */ /* 0x004fe20000010000 */
[----:B------:R-:W-:Y:S01]  /*e720*/  MOV R223, R247 ;  /* 0x000000f700df7202 */ /* 0x000fe20000000f00 */
[----:B------:R-:W-:Y:S02]  /*e730*/  FADD.FTZ R2, R225, R6 ;  /* 0x00000006e1027221 */ /* 0x000fe40000010000 */
[----:B------:R-:W-:Y:S02]  /*e740*/  FADD.FTZ R3, R218, R3 ;  /* 0x00000003da037221 */ /* 0x000fe40000010000 */
        /* <DEDUP_REMOVED lines=9> */
[----:B------:R-:W-:Y:S04]  /*e7e0*/  STL [R1+0x4], R2 ;  /* 0x0000040201007387 */ /* 0x000fe80000100800 */
[----:B------:R1:W-:Y:S02]  /*e7f0*/  STL [R1+0x8], R0 ;  /* 0x0000080001007387 */ /* 0x0003e40000100800 */
[----:B-1----:R-:W-:Y:S01]  /*e800*/  MOV R0, R101 ;  /* 0x0000006500007202 */ /* 0x002fe20000000f00 */
[----:B------:R-:W-:-:S05]  /*e810*/  @P0 BRA `(.L_x_1140) ;  /* 0xffffc14000000947 */ /* 0x000fca000383ffff */
.L_x_1139:
[----:B------:R-:W-:Y:S02]  /*e820*/  MOV R7, 0x1f ;  /* 0x0000001f00077802 */ /* 0x000fe40000000f00 */
[----:B------:R-:W-:Y:S01]  /*e830*/  MOV R6, 0xffffffff ;  /* 0xffffffff00067802 */ /* 0x000fe20000000f00 */
[----:B------:R-:W-:Y:S05]  /*e840*/  BRA.DIV ~URZ, `(.L_x_1141) ;  /* 0x000028c27f007947 */ /* 0x000fea000b800000 */
[----:B------:R-:W2:Y:S04]  /*e850*/  LDL R0, [R1+0x4] ;  /* 0x0000040001007983 */ /* 0x000ea80000100800 */
[----:B--2---:R2:W3:Y:S02]  /*e860*/  SHFL.BFLY PT, R4, R0, 0x2, 0x1f ;  /* 0x0c401f0000047f89 */ /* 0x0044e400000e0000 */
.L_x_1173:
[----:B--2---:R-:W2:Y:S02]  /*e870*/  LDL.LU R0, [R1+0x4] ;  /* 0x0000040001007983 */ /* 0x004ea40000300800 */
[----:B--23--:R-:W-:Y:S01]  /*e880*/  FADD.FTZ R4, R4, R0 ;  /* 0x0000000004047221 */ /* 0x00cfe20000010000 */
[----:B------:R-:W-:Y:S05]  /*e890*/  BRA.DIV ~URZ, `(.L_x_1142) ;  /* 0x000028d27f007947 */ /* 0x000fea000b800000 */
[----:B------:R-:W2:Y:S04]  /*e8a0*/  LDL.LU R5, [R1+0x8] ;  /* 0x0000080001057983 */ /* 0x000ea80000300800 */
[----:B------:R-:W3:Y:S02]  /*e8b0*/  SHFL.BFLY PT, R2, R4, 0x1, 0x1f ;  /* 0x0c201f0004027f89 */ /* 0x000ee400000e0000 */
[----:B---3--:R-:W-:-:S02]  /*e8c0*/  FADD.FTZ R4, R4, R2 ;  /* 0x0000000204047221 */ /* 0x008fc40000010000 */
[----:B--2---:R-:W2:Y:S02]  /*e8d0*/  SHFL.BFLY PT, R0, R5, 0x2, 0x1f ;  /* 0x0c401f0005007f89 */ /* 0x004ea400000e0000 */
[----:B--2---:R-:W-:-:S05]  /*e8e0*/  FADD.FTZ R0, R0, R5 ;  /* 0x0000000500007221 */ /* 0x004fca0000010000 */
[----:B-1----:R1:W2:Y:S02]  /*e8f0*/  SHFL.BFLY PT, R3, R0, 0x1, 0x1f ;  /* 0x0c201f0000037f89 */ /* 0x0022a400000e0000 */
.L_x_1174:
[----:B------:R-:W-:Y:S01]  /*e900*/  FSETP.NE.FTZ.AND P1, PT, R4, RZ, PT ;  /* 0x000000ff0400720b */ /* 0x000fe20003f35000 */
[----:B--2---:R-:W-:Y:S01]  /*e910*/  FADD.FTZ R3, R3, R0 ;  /* 0x0000000003037221 */ /* 0x004fe20000010000 */
[----:B------:R-:W-:Y:S02]  /*e920*/  MOV R2, RZ ;  /* 0x000000ff00027202 */ /* 0x000fe40000000f00 */
[----:B-1----:R-:W-:Y:S02]  /*e930*/  MOV R0, RZ ;  /* 0x000000ff00007202 */ /* 0x002fe40000000f00 */
[----:B------:R-:W-:Y:S02]  /*e940*/  FSETP.NE.FTZ.AND P0, PT, R3, RZ, PT ;  /* 0x000000ff0300720b */ /* 0x000fe40003f15000 */
[----:B------:R-:W-:Y:S02]  /*e950*/  MOV R50, 0xff800000 ;  /* 0xff80000000327802 */ /* 0x000fe40000000f00 */
[----:B------:R-:W-:-:S03]  /*e960*/  MOV R49, 0xff800000 ;  /* 0xff80000000317802 */ /* 0x000fc60000000f00 */
[----:B------:R-:W1:Y:S01]  /*e970*/  @P1 MUFU.RCP R2, R4 ;  /* 0x0000000400021308 */ /* 0x000e620000001000 */
[----:B------:R-:W-:-:S07]  /*e980*/  @P1 MOV R7, 0x3f317218 ;  /* 0x3f31721800071802 */ /* 0x000fce0000000f00 */
[----:B------:R-:W2:Y:S01]  /*e990*/  @P1 MUFU.LG2 R4, R4 ;  /* 0x0000000400041308 */ /* 0x000ea20000000c00 */
[----:B-1----:R-:W-:-:S07]  /*e9a0*/  FMUL.FTZ R148, R2, R148 ;  /* 0x0000009402947220 */ /* 0x002fce0000410000 */
[----:B------:R-:W1:Y:S01]  /*e9b0*/  @P0 MUFU.RCP R0, R3 ;  /* 0x0000000300000308 */ /* 0x000e620000001000 */
        /* <DEDUP_REMOVED lines=46> */
[----:B------:R-:W-:Y:S02]  /*eca0*/  FMUL.FTZ R97, R2, R97 ;  /* 0x0000006102617220 */ /* 0x000fe40000410000 */
[----:B------:R3:W4:Y:S01]  /*ecb0*/  @P0 MUFU.LG2 R2, R3 ;  /* 0x0000000300020308 */ /* 0x0007220000000c00 */
[----:B--2---:R-:W-:-:S02]  /*ecc0*/  @P1 FMUL.FTZ R5, R4, 0.69314718246459960938 ;  /* 0x3f31721804051820 */ /* 0x004fc40000410000 */
[----:B------:R-:W-:Y:S02]  /*ecd0*/  @P1 FMUL.FTZ R4, R7, c[0x0][0x2d0] ;  /* 0x0000b40007041a20 */ /* 0x000fe40000410000 */
[----:B-1----:R-:W-:Y:S02]  /*ece0*/  FMUL.FTZ R150, R0, R150 ;  /* 0x0000009600967220 */ /* 0x002fe40000410000 */
[----:B------:R-:W-:Y:S01]  /*ecf0*/  @P1 FFMA.FTZ R50, R4, R101, R5 ;  /* 0x0000006504321223 */ /* 0x000fe20000010005 */
[----:B------:R-:W-:Y:S01]  /*ed00*/  MOV R4, 0x1 ;  /* 0x0000000100047802 */ /* 0x000fe20000000f00 */
[C---:B------:R-:W-:Y:S02]  /*ed10*/  FMUL.FTZ R47, R0.reuse, R151 ;  /* 0x00000097002f7220 */ /* 0x040fe40000410000 */
[C---:B------:R-:W-:Y:S02]  /*ed20*/  FMUL.FTZ R146, R0.reuse, R146 ;  /* 0x0000009200927220 */ /* 0x040fe40000410000 */
[----:B------:R-:W-:-:S02]  /*ed30*/  FMUL.FTZ R45, R0, R147 ;  /* 0x00000093002d7220 */ /* 0x000fc40000410000 */
[----:B------:R-:W-:Y:S01]  /*ed40*/  FMUL.FTZ R142, R0, R142 ;  /* 0x0000008e008e7220 */ /* 0x000fe20000410000 */
[----:B---3--:R-:W-:Y:S01]  /*ed50*/  @P0 MOV R3, 0x3f317218 ;  /* 0x3f31721800030802 */ /* 0x008fe20000000f00 */
[----:B----4-:R-:W-:Y:S02]  /*ed60*/  @P0 FMUL.FTZ R2, R2, 0.69314718246459960938 ;  /* 0x3f31721802020820 */ /* 0x010fe40000410000 */
[C---:B------:R-:W-:Y:S02]  /*ed70*/  FMUL.FTZ R43, R0.reuse, R143 ;  /* 0x0000008f002b7220 */ /* 0x040fe40000410000 */
[----:B------:R-:W-:Y:S02]  /*ed80*/  @P0 FMUL.FTZ R3, R3, c[0x0][0x2d0] ;  /* 0x0000b40003030a20 */ /* 0x000fe40000410000 */
        /* <DEDUP_REMOVED lines=41> */
[----:B------:R-:W-:Y:S01]  /*f020*/  FMUL.FTZ R99, R0, R99 ;  /* 0x0000006300637220 */ /* 0x000fe20000410000 */
[----:B------:R-:W-:Y:S01]  /*f030*/  PRMT R0, R4, 0x7610, R0 ;  /* 0x0000761004007816 */ /* 0x000fe20000000000 */
[----:B------:R-:W-:Y:S02]  /*f040*/  @P0 FFMA.FTZ R49, R3, R100, R2 ;  /* 0x0000006403310223 */ /* 0x000fe40000010002 */
.L_x_1130:
        /* <DEDUP_REMOVED lines=19> */
.L_x_1144:
[----:B-1----:R-:W-:Y:S05]  /*f180*/  BSYNC B0 ;  /* 0x0000000000007941 */ /* 0x002fea0003800000 */
.L_x_1143:
        /* <DEDUP_REMOVED lines=120> */
[----:B------:R-:W-:Y:S05]  /*f910*/  CALL.REL.NOINC `($__internal_5_$__cuda_sm70_shflsync_idx_p) ;  /* 0x00001d1000007944 */ /* 0x000fea0003c00000 */
.L_x_1147:
[----:B-1----:R-:W2:Y:S04]  /*f920*/  LDL R2, [R1+0x98] ;  /* 0x0000980001027983 */ /* 0x002ea80000100800 */
[----:B------:R-:W3:Y:S04]  /*f930*/  LDL.LU R13, [R1+0x50] ;  /* 0x00005000010d7983 */ /* 0x000ee80000300800 */
[----:B------:R-:W4:Y:S04]  /*f940*/  LDL.LU R12, [R1+0x54] ;  /* 0x00005400010c7983 */ /* 0x000f280000300800 */
[----:B------:R-:W2:Y:S01]  /*f950*/  LDL.LU R15, [R1+0x5c] ;  /* 0x00005c00010f7983 */ /* 0x000ea20000300800 */
[----:B------:R-:W-:-:S03]  /*f960*/  IMAD.MOV.U32 R0, RZ, RZ, 0x1 ;  /* 0x00000001ff007424 */ /* 0x000fc600078e00ff */
[----:B------:R-:W1:Y:S02]  /*f970*/  S2R R16, SR_TID.X ;  /* 0x0000000000107919 */ /* 0x000e640000002100 */
[----:B------:R-:W-:Y:S02]  /*f980*/  ISETP.NE.AND P1, PT, R0, c[0x0][0x4e8], PT ;  /* 0x00013a0000007a0c */ /* 0x000fe40003f25270 */
[----:B------:R2:W5:Y:S04]  /*f990*/  LDL.64 R68, [R1+0x10] ;  /* 0x0000100001447983 */ /* 0x0005680000100a00 */
[----:B------:R2:W5:Y:S04]  /*f9a0*/  LDL R64, [R1+0x70] ;  /* 0x0000700001407983 */ /* 0x0005680000100800 */
[----:B------:R2:W5:Y:S04]  /*f9b0*/  LDL R23, [R1+0x1c] ;  /* 0x00001c0001177983 */ /* 0x0005680000100800 */
[----:B------:R2:W5:Y:S04]  /*f9c0*/  LDL R22, [R1+0x60] ;  /* 0x0000600001167983 */ /* 0x0005680000100800 */
[----:B------:R2:W5:Y:S01]  /*f9d0*/  LDL R21, [R1+0x20] ;  /* 0x0000200001157983 */ /* 0x0005620000100800 */
[----:B-1----:R-:W-:-:S03]  /*f9e0*/  SHF.R.S32.HI R10, RZ, 0x1f, R16 ;  /* 0x0000001fff0a7819 */ /* 0x002fc60000011410 */
[----:B------:R-:W1:Y:S01]  /*f9f0*/  S2R R18, SR_TID.X ;  /* 0x0000000000127919 */ /* 0x000e620000002100 */
[----:B------:R-:W-:-:S04]  /*fa00*/  LEA.HI R10, R10, R16, RZ, 0x3 ;  /* 0x000000100a0a7211 */ /* 0x000fc800078f18ff */
[----:B------:R-:W-:-:S05]  /*fa10*/  LOP3.LUT R10, R10, 0xfffffff8, RZ, 0xc0, !PT ;  /* 0xfffffff80a0a7812 */ /* 0x000fca00078ec0ff */
[----:B------:R-:W-:Y:S02]  /*fa20*/  IMAD.IADD R10, R16, 0x1, -R10 ;  /* 0x00000001100a7824 */ /* 0x000fe400078e0a0a */
[----:B------:R-:W2:Y:S01]  /*fa30*/  LDL R16, [R1+0xa0] ;  /* 0x0000a00001107983 */ /* 0x000ea20000100800 */
[----:B-1----:R-:W-:-:S04]  /*fa40*/  SHF.R.S32.HI R14, RZ, 0x1f, R18 ;  /* 0x0000001fff0e7819 */ /* 0x002fc80000011412 */
[----:B------:R-:W-:-:S04]  /*fa50*/  LEA.HI R14, R14, R18, RZ, 0x3 ;  /* 0x000000120e0e7211 */ /* 0x000fc800078f18ff */
[----:B------:R-:W-:-:S04]  /*fa60*/  SHF.R.S32.HI R14, RZ, 0x3, R14 ;  /* 0x00000003ff0e7819 */ /* 0x000fc8000001140e */
[----:B------:R-:W-:Y:S02]  /*fa70*/  LEA R10, R10, R14, 0x5 ;  /* 0x0000000e0a0a7211 */ /* 0x000fe400078e28ff */
[----:B---3--:R-:W-:Y:S02]  /*fa80*/  SHF.R.S32.HI R7, RZ, 0x1f, R13 ;  /* 0x0000001fff077819 */ /* 0x008fe4000001140d */
[----:B----4-:R-:W-:-:S03]  /*fa90*/  SHF.R.S32.HI R11, RZ, 0x1f, R12 ;  /* 0x0000001fff0b7819 */ /* 0x010fc6000001140c */
[----:B------:R-:W-:Y:S02]  /*faa0*/  IMAD R4, R7, c[0x0][0x490], RZ ;  /* 0x0001240007047a24 */ /* 0x000fe400078e02ff */
[----:B--2---:R-:W-:Y:S02]  /*fab0*/  IMAD.IADD R6, R2, 0x1, R15 ;  /* 0x0000000102067824 */ /* 0x004fe400078e020f */
[----:B------:R-:W-:-:S03]  /*fac0*/  IMAD.WIDE.U32 R2, R13, c[0x0][0x490], RZ ;  /* 0x000124000d027a25 */ /* 0x000fc600078e00ff */
[----:B------:R-:W-:Y:S01]  /*fad0*/  MOV R0, R6 ;  /* 0x0000000600007202 */ /* 0x000fe20000000f00 */
[----:B------:R-:W-:-:S04]  /*fae0*/  @P1 IMAD.HI.U32 R5, R6, c[0x0][0x4ec], RZ ;  /* 0x00013b0006051a27 */ /* 0x000fc800078e00ff */
[----:B------:R-:W-:Y:S01]  /*faf0*/  IMAD R4, R13, c[0x0][0x494], R4 ;  /* 0x000125000d047a24 */ /* 0x000fe200078e0204 */
[----:B------:R-:W-:Y:S01]  /*fb00*/  @P1 SHF.R.U32.HI R0, RZ, c[0x0][0x4f0], R5 ;  /* 0x00013c00ff001a19 */ /* 0x000fe20000011605 */
[----:B------:R-:W-:Y:S02]  /*fb10*/  IMAD R9, R11, c[0x0][0x498], RZ ;  /* 0x000126000b097a24 */ /* 0x000fe400078e02ff */
[----:B------:R-:W-:Y:S01]  /*fb20*/  IMAD.IADD R3, R3, 0x1, R4 ;  /* 0x0000000103037824 */ /* 0x000fe200078e0204 */
[----:B------:R-:W-:-:S03]  /*fb30*/  IADD3 R8, -R0, RZ, RZ ;  /* 0x000000ff00087210 */ /* 0x000fc60007ffe1ff */
[----:B------:R-:W-:-:S04]  /*fb40*/  IMAD.WIDE.U32 R4, R12, c[0x0][0x498], R2 ;  /* 0x000126000c047a25 */ /* 0x000fc800078e0002 */
[----:B------:R-:W-:Y:S01]  /*fb50*/  IMAD R2, R8, c[0x0][0x4e8], R6 ;  /* 0x00013a0008027a24 */ /* 0x000fe200078e0206 */
[----:B------:R-:W-:Y:S01]  /*fb60*/  SHF.R.S32.HI R6, RZ, 0x1f, R0 ;  /* 0x0000001fff067819 */ /* 0x000fe20000011400 */
[----:B------:R-:W-:Y:S01]  /*fb70*/  IMAD R3, R12, c[0x0][0x49c], R9 ;  /* 0x000127000c037a24 */ /* 0x000fe200078e0209 */
[----:B------:R-:W-:Y:S02]  /*fb80*/  IADD3 R4, P0, R0, R4, RZ ;  /* 0x0000000400047210 */ /* 0x000fe40007f1e0ff */
[----:B------:R-:W-:Y:S01]  /*fb90*/  SHF.R.S32.HI R8, RZ, 0x1f, R2 ;  /* 0x0000001fff087819 */ /* 0x000fe20000011402 */
[----:B------:R-:W-:Y:S01]  /*fba0*/  IMAD R0, R7, c[0x0][0x3e8], RZ ;  /* 0x0000fa0007007a24 */ /* 0x000fe200078e02ff */
[----:B------:R-:W-:Y:S01]  /*fbb0*/  IADD3.X R5, R6, R5, R3, P0, !PT ;  /* 0x0000000506057210 */ /* 0x000fe200007fe403 */
[----:B------:R-:W-:-:S04]  /*fbc0*/  IMAD.WIDE.U32 R6, R13, c[0x0][0x3e8], RZ ;  /* 0x0000fa000d067a25 */ /* 0x000fc800078e00ff */
[----:B------:R-:W-:Y:S02]  /*fbd0*/  IMAD R3, R8, c[0x0][0x488], RZ ;  /* 0x0001220008037a24 */ /* 0x000fe400078e02ff */
[----:B------:R-:W-:Y:S02]  /*fbe0*/  IMAD R8, R13, c[0x0][0x3ec], R0 ;  /* 0x0000fb000d087a24 */ /* 0x000fe400078e0200 */
[----:B------:R-:W2:Y:S01]  /*fbf0*/  LDL R13, [R1+0x28] ;  /* 0x00002800010d7983 */ /* 0x000ea20000100800 */
[----:B------:R-:W-:Y:S02]  /*fc00*/  IMAD.IADD R10, R15, 0x1, R10 ;  /* 0x000000010f0a7824 */ /* 0x000fe400078e020a */
[C---:B------:R-:W-:Y:S02]  /*fc10*/  IMAD R9, R2.reuse, c[0x0][0x48c], R3 ;  /* 0x0001230002097a24 */ /* 0x040fe400078e0203 */
[----:B------:R-:W-:Y:S01]  /*fc20*/  IMAD.WIDE.U32 R4, R2, c[0x0][0x488], R4 ;  /* 0x0001220002047a25 */ /* 0x000fe200078e0004 */
[----:B------:R-:W-:-:S03]  /*fc30*/  SHF.R.S32.HI R17, RZ, 0x1f, R18 ;  /* 0x0000001fff117819 */ /* 0x000fc60000011412 */
[----:B------:R-:W-:Y:S01]  /*fc40*/  @P1 IMAD.HI.U32 R2, R10, c[0x0][0x4ec], RZ ;  /* 0x00013b000a021a27 */ /* 0x000fe200078e00ff */
[----:B------:R-:W-:Y:S02]  /*fc50*/  MOV R0, R10 ;  /* 0x0000000a00007202 */ /* 0x000fe40000000f00 */
[----:B------:R-:W-:Y:S01]  /*fc60*/  IADD3 R5, R5, R9, RZ ;  /* 0x0000000905057210 */ /* 0x000fe20007ffe0ff */
[----:B------:R-:W-:Y:S01]  /*fc70*/  IMAD.IADD R3, R7, 0x1, R8 ;  /* 0x0000000107037824 */ /* 0x000fe200078e0208 */
[----:B------:R-:W-:Y:S01]  /*fc80*/  @P1 SHF.R.U32.HI R0, RZ, c[0x0][0x4f0], R2 ;  /* 0x00013c00ff001a19 */ /* 0x000fe20000011602 */
[----:B------:R-:W-:Y:S01]  /*fc90*/  IMAD.MOV.U32 R2, RZ, RZ, R6 ;  /* 0x000000ffff027224 */ /* 0x000fe200078e0006 */
[C---:B------:R-:W-:Y:S01]  /*fca0*/  LEA R8, P0, R4.reuse, c[0x0][0x450], 0x2 ;  /* 0x0001140004087a11 */ /* 0x040fe200078010ff */
[----:B------:R-:W-:Y:S01]  /*fcb0*/  IMAD R6, R11, c[0x0][0x3f0], RZ ;  /* 0x0000fc000b067a24 */ /* 0x000fe200078e02ff */
[----:B------:R-:W-:Y:S02]  /*fcc0*/  LEA.HI R17, R17, R18, RZ, 0x5 ;  /* 0x0000001211117211 */ /* 0x000fe400078f28ff */
[----:B------:R-:W-:Y:S01]  /*fcd0*/  LEA.HI.X R5, R4, c[0x0][0x454], R5, 0x2, P0 ;  /* 0x0001150004057a11 */ /* 0x000fe200000f1405 */
[C---:B------:R-:W-:Y:S01]  /*fce0*/  IMAD R9, R12.reuse, c[0x0][0x3f4], R6 ;  /* 0x0000fd000c097a24 */ /* 0x040fe200078e0206 */
[----:B------:R-:W-:Y:S01]  /*fcf0*/  LOP3.LUT R17, R17, 0xffffffe0, RZ, 0xc0, !PT ;  /* 0xffffffe011117812 */ /* 0x000fe200078ec0ff */
[----:B------:R-:W-:Y:S01]  /*fd00*/  IMAD.WIDE.U32 R2, R12, c[0x0][0x3f0], R2 ;  /* 0x0000fc000c027a25 */ /* 0x000fe200078e0002 */
[----:B------:R-:W-:Y:S01]  /*fd10*/  SHFL.IDX PT, R6, R8, RZ, 0x1c1f ;  /* 0x001c1fff08067589 */ /* 0x000fe200000e0000 */
[----:B------:R-:W-:-:S03]  /*fd20*/  IADD3 R11, -R0, RZ, RZ ;  /* 0x000000ff000b7210 */ /* 0x000fc60007ffe1ff */
[----:B------:R-:W1:Y:S01]  /*fd30*/  SHFL.IDX PT, R7, R5, RZ, 0x1c1f ;  /* 0x001c1fff05077589 */ /* 0x000e6200000e0000 */
[----:B------:R-:W-:Y:S01]  /*fd40*/  IMAD.IADD R17, R18, 0x1, -R17 ;  /* 0x0000000112117824 */ /* 0x000fe200078e0a11 */
[----:B------:R-:W-:Y:S02]  /*fd50*/  IADD3 R3, R3, R9, RZ ;  /* 0x0000000903037210 */ /* 0x000fe40007ffe0ff */
[----:B------:R3:W-:Y:S01]  /*fd60*/  SHFL.IDX PT, R4, R8, 0x1, 0x1c1f ;  /* 0x003c1f0008047f89 */ /* 0x0007e200000e0000 */
[----:B------:R-:W-:Y:S01]  /*fd70*/  ULDC UR5, c[0x0][0x4e8] ;  /* 0x00013a0000057ab9 */ /* 0x000fe20000000800 */
[----:B------:R-:W-:Y:S02]  /*fd80*/  IMAD.IADD R9, R16, 0x1, R15 ;  /* 0x0000000110097824 */ /* 0x000fe400078e020f */
[----:B------:R-:W4:Y:S01]  /*fd90*/  SHFL.IDX PT, R5, R5, 0x1, 0x1c1f ;  /* 0x003c1f0005057f89 */ /* 0x000f2200000e0000 */
[----:B------:R-:W-:Y:S02]  /*fda0*/  ULDC UR4, c[0x0][0x388] ;  /* 0x0000e20000047ab9 */ /* 0x000fe40000000800 */
[----:B------:R-:W-:Y:S01]  /*fdb0*/  UIMAD UR4, UR5, UR4, URZ ;  /* 0x00000004050472a4 */ /* 0x000fe2000f8e023f */
[----:B------:R-:W-:-:S05]  /*fdc0*/  LOP3.LUT P0, RZ, R17, 0x3, RZ, 0xc0, !PT ;  /* 0x0000000311ff7812 */ /* 0x000fca000780c0ff */
[----:B------:R-:W-:Y:S01]  /*fdd0*/  ISETP.GE.OR P1, PT, R9, UR4, P0 ;  /* 0x0000000409007c0c */ /* 0x000fe20008726670 */
[----:B---3--:R-:W-:Y:S01]  /*fde0*/  IMAD R8, R11, c[0x0][0x4e8], R10 ;  /* 0x00013a000b087a24 */ /* 0x008fe200078e020a */
[----:B------:R-:W-:-:S04]  /*fdf0*/  IADD3 R11, R9, 0x8, RZ ;  /* 0x00000008090b7810 */ /* 0x000fc80007ffe0ff */
[----:B------:R-:W-:Y:S02]  /*fe00*/  ISETP.GE.OR P0, PT, R11, UR4, P0 ;  /* 0x000000040b007c0c */ /* 0x000fe40008706670 */
[----:B------:R-:W-:-:S05]  /*fe10*/  SHF.R.S32.HI R12, RZ, 0x1f, R0 ;  /* 0x0000001fff0c7819 */ /* 0x000fca0000011400 */
[----:B-1----:R1:W-:Y:S01]  /*fe20*/  @!P1 ST.E [R6.64], R50 ;  /* 0x0000003206009985 */ /* 0x0023e2000c101906 */
[----:B------:R-:W-:Y:S02]  /*fe30*/  IMAD R10, R12, c[0x0][0x3e0], RZ ;  /* 0x0000f8000c0a7a24 */ /* 0x000fe400078e02ff */
[----:B------:R-:W-:-:S03]  /*fe40*/  IMAD.WIDE.U32 R2, R0, c[0x0][0x3e0], R2 ;  /* 0x0000f80000027a25 */ /* 0x000fc600078e0002 */
[----:B----4-:R1:W-:Y:S01]  /*fe50*/  @!P0 ST.E [R4.64], R49 ;  /* 0x0000003104008985 */ /* 0x0103e2000c101906 */
[----:B------:R-:W-:Y:S01]  /*fe60*/  IMAD R9, R0, c[0x0][0x3e4], R10 ;  /* 0x0000f90000097a24 */ /* 0x000fe200078e020a */
[----:B------:R-:W-:-:S04]  /*fe70*/  SHF.R.S32.HI R0, RZ, 0x1f, R8 ;  /* 0x0000001fff007819 */ /* 0x000fc80000011408 */
[----:B------:R-:W-:Y:S01]  /*fe80*/  IADD3 R3, R3, R9, RZ ;  /* 0x0000000903037210 */ /* 0x000fe20007ffe0ff */
[----:B------:R-:W-:-:S04]  /*fe90*/  IMAD R0, R0, c[0x0][0x3d8], RZ ;  /* 0x0000f60000007a24 */ /* 0x000fc800078e02ff */
[C---:B------:R-:W-:Y:S02]  /*fea0*/  IMAD R0, R8.reuse, c[0x0][0x3dc], R0 ;  /* 0x0000f70008007a24 */ /* 0x040fe400078e0200 */
[----:B------:R-:W-:Y:S01]  /*feb0*/  IMAD.WIDE.U32 R2, R8, c[0x0][0x3d8], R2 ;  /* 0x0000f60008027a25 */ /* 0x000fe200078e0002 */
[----:B------:R-:W-:-:S03]  /*fec0*/  IADD3 R11, R14, R15, RZ ;  /* 0x0000000f0e0b7210 */ /* 0x000fc60007ffe0ff */
[----:B------:R-:W-:Y:S01]  /*fed0*/  IMAD.IADD R0, R3, 0x1, R0 ;  /* 0x0000000103007824 */ /* 0x000fe200078e0200 */
[----:B------:R-:W-:-:S04]  /*fee0*/  LEA R20, P0, R2, c[0x0][0x380], 0x1 ;  /* 0x0000e00002147a11 */ /* 0x000fc800078008ff */
[----:B------:R-:W-:Y:S02]  /*fef0*/  LEA.HI.X R10, R2, c[0x0][0x384], R0, 0x1, P0 ;  /* 0x0000e100020a7a11 */ /* 0x000fe400000f0c00 */
        /* <DEDUP_REMOVED lines=29> */
.L_x_1149:
[----:B---34-:R-:W-:Y:S05]  /*100d0*/  BSYNC B0 ;  /* 0x0000000000007941 */ /* 0x018fea0003800000 */
.L_x_1148:
        /* <DEDUP_REMOVED lines=9> */
[CC--:B--2---:R-:W-:Y:S02]  /*10170*/  @!P2 LEA R8, P5, R68.reuse, R0.reuse, 0x1 ;  /* 0x000000004408a211 */ /* 0x0c4fe400078a08ff */
[-C--:B-1----:R-:W-:Y:S02]  /*10180*/  @!P1 LEA R6, P4, R23, R0.reuse, 0x1 ;  /* 0x0000000017069211 */ /* 0x082fe400078808ff */
[----:B------:R-:W-:Y:S02]  /*10190*/  @!P0 LEA R4, P3, R21, R0, 0x1 ;  /* 0x0000000015048211 */ /* 0x000fe400078608ff */
[-C--:B----4-:R-:W-:Y:S02]  /*101a0*/  @!P2 LEA.HI.X R9, R68, R2.reuse, R69, 0x1, P5 ;  /* 0x000000024409a211 */ /* 0x090fe400028f0c45 */
[-C--:B------:R-:W-:Y:S02]  /*101b0*/  @!P1 LEA.HI.X R7, R23, R2.reuse, R64, 0x1, P4 ;  /* 0x0000000217079211 */ /* 0x080fe400020f0c40 */
[----:B------:R-:W-:Y:S01]  /*101c0*/  @!P0 LEA.HI.X R5, R21, R2, R22, 0x1, P3 ;  /* 0x0000000215058211 */ /* 0x000fe200018f0c16 */
[----:B------:R1:W-:Y:S04]  /*101d0*/  @!P2 ST.E.128 [R8.64], R36 ;  /* 0x000000240800a985 */ /* 0x0003e8000c101d06 */
[----:B------:R1:W-:Y:S04]  /*101e0*/  @!P1 ST.E.128 [R6.64], R32 ;  /* 0x0000002006009985 */ /* 0x0003e8000c101d06 */
[----:B------:R1:W-:Y:S02]  /*101f0*/  @!P0 ST.E.128 [R4.64], R28 ;  /* 0x0000001c04008985 */ /* 0x0003e4000c101d06 */
.L_x_1151:
[----:B------:R-:W-:Y:S05]  /*10200*/  BSYNC B0 ;  /* 0x0000000000007941 */ /* 0x000fea0003800000 */
.L_x_1150:
[----:B------:R-:W-:Y:S01]  /*10210*/  IADD3 R3, R11, 0x40, RZ ;  /* 0x000000400b037810 */ /* 0x000fe20007ffe0ff */
[----:B----4-:R4:W3:Y:S01]  /*10220*/  SHFL.IDX PT, R2, R10, 0x2, 0x181f ;  /* 0x00581f000a027f89 */ /* 0x0108e200000e0000 */
[----:B------:R-:W-:Y:S02]  /*10230*/  BSSY B0, `(.L_x_1152) ;  /* 0x0000010000007945 */ /* 0x000fe40003800000 */
[----:B------:R-:W-:Y:S01]  /*10240*/  ISETP.GE.AND P0, PT, R3, UR4, PT ;  /* 0x0000000403007c0c */ /* 0x000fe2000bf06270 */
[----:B--2---:R4:W2:-:S12]  /*10250*/  SHFL.IDX PT, R0, R20, 0x2, 0x181f ;  /* 0x00581f0014007f89 */ /* 0x00489800000e0000 */
[----:B------:R-:W-:Y:S05]  /*10260*/  @P0 BRA `(.L_x_1153) ;  /* 0x000000c000000947 */ /* 0x000fea0003800000 */
[----:B-----5:R-:W-:Y:S02]  /*10270*/  ISETP.GE.AND P2, PT, R68, c[0x0][0x3c8], PT ;  /* 0x0000f20044007a0c */ /* 0x020fe40003f46270 */
[----:B------:R-:W-:Y:S02]  /*10280*/  ISETP.GE.AND P1, PT, R23, c[0x0][0x3c8], PT ;  /* 0x0000f20017007a0c */ /* 0x000fe40003f26270 */
[----:B------:R-:W-:-:S09]  /*10290*/  ISETP.GE.AND P0, PT, R21, c[0x0][0x3c8], PT ;  /* 0x0000f20015007a0c */ /* 0x000fd20003f06270 */
[CC--:B-12---:R-:W-:Y:S02]  /*102a0*/  @!P2 LEA R8, P5, R68.reuse, R0.reuse, 0x1 ;  /* 0x000000004408a211 */ /* 0x0c6fe400078a08ff */
[-C--:B------:R-:W-:Y:S02]  /*102b0*/  @!P1 LEA R6, P4, R23, R0.reuse, 0x1 ;  /* 0x0000000017069211 */ /* 0x080fe400078808ff */
[----:B------:R-:W-:Y:S02]  /*102c0*/  @!P0 LEA R4, P3, R21, R0, 0x1 ;  /* 0x0000000015048211 */ /* 0x000fe400078608ff */
[-C--:B---3--:R-:W-:Y:S02]  /*102d0*/  @!P2 LEA.HI.X R9, R68, R2.reuse, R69, 0x1, P5 ;  /* 0x000000024409a211 */ /* 0x088fe400028f0c45 */
[-C--:B------:R-:W-:Y:S02]  /*102e0*/  @!P1 LEA.HI.X R7, R23, R2.reuse, R64, 0x1, P4 ;  /* 0x0000000217079211 */ /* 0x080fe400020f0c40 */
[----:B------:R-:W-:Y:S01]  /*102f0*/  @!P0 LEA.HI.X R5, R21, R2, R22, 0x1, P3 ;  /* 0x0000000215058211 */ /* 0x000fe200018f0c16 */
[----:B------:R1:W-:Y:S04]  /*10300*/  @!P2 ST.E.128 [R8.64], R48 ;  /* 0x000000300800a985 */ /* 0x0003e8000c101d06 */
[----:B------:R1:W-:Y:S04]  /*10310*/  @!P1 ST.E.128 [R6.64], R44 ;  /* 0x0000002c06009985 */ /* 0x0003e8000c101d06 */
[----:B------:R1:W-:Y:S02]  /*10320*/  @!P0 ST.E.128 [R4.64], R40 ;  /* 0x0000002804008985 */ /* 0x0003e4000c101d06 */
.L_x_1153:
[----:B------:R-:W-:Y:S05]  /*10330*/  BSYNC B0 ;  /* 0x0000000000007941 */ /* 0x000fea0003800000 */
.L_x_1152:
[----:B---3--:R-:W-:Y:S01]  /*10340*/  IADD3 R2, R11, 0x60, RZ ;  /* 0x000000600b027810 */ /* 0x008fe20007ffe0ff */
[----:B-1----:R1:W3:Y:S03]  /*10350*/  SHFL.IDX PT, R6, R10, 0x3, 0x181f ;  /* 0x00781f000a067f89 */ /* 0x0022e600000e0000 */
[----:B------:R-:W-:Y:S01]  /*10360*/  ISETP.GE.AND P0, PT, R2, UR4, PT ;  /* 0x0000000402007c0c */ /* 0x000fe2000bf06270 */
[----:B--2---:R1:W2:-:S12]  /*10370*/  SHFL.IDX PT, R0, R20, 0x3, 0x181f ;  /* 0x00781f0014007f89 */ /* 0x00429800000e0000 */
[----:B------:R-:W-:Y:S05]  /*10380*/  @P0 BRA `(.L_x_1154) ;  /* 0x00000c3000000947 */ /* 0x000fea0003800000 */
[----:B-----5:R-:W-:Y:S02]  /*10390*/  ISETP.GE.AND P1, PT, R68, c[0x0][0x3c8], PT ;  /* 0x0000f20044007a0c */ /* 0x020fe40003f26270 */
[----:B------:R-:W-:-:S11]  /*103a0*/  ISETP.GE.AND P0, PT, R23, c[0x0][0x3c8], PT ;  /* 0x0000f20017007a0c */ /* 0x000fd60003f06270 */
[CC--:B--2---:R-:W-:Y:S02]  /*103b0*/  @!P1 LEA R4, P3, R68.reuse, R0.reuse, 0x1 ;  /* 0x0000000044049211 */ /* 0x0c4fe400078608ff */
[C---:B------:R-:W-:Y:S02]  /*103c0*/  @!P0 LEA R2, P2, R23.reuse, R0, 0x1 ;  /* 0x0000000017028211 */ /* 0x040fe400078408ff */
[-C--:B---3--:R-:W-:Y:S02]  /*103d0*/  @!P1 LEA.HI.X R5, R68, R6.reuse, R69, 0x1, P3 ;  /* 0x0000000644059211 */ /* 0x088fe400018f0c45 */
[----:B------:R-:W-:-:S03]  /*103e0*/  @!P0 LEA.HI.X R3, R23, R6, R64, 0x1, P2 ;  /* 0x0000000617038211 */ /* 0x000fc600010f0c40 */
[----:B------:R2:W-:Y:S04]  /*103f0*/  @!P1 ST.E.128 [R4.64], R56 ;  /* 0x0000003804009985 */ /* 0x0005e8000c101d06 */
[----:B------:R2:W-:Y:S01]  /*10400*/  @!P0 ST.E.128 [R2.64], R52 ;  /* 0x0000003402008985 */ /* 0x0005e2000c101d06 */
[----:B------:R-:W-:-:S13]  /*10410*/  ISETP.GE.AND P0, PT, R21, c[0x0][0x3c8], PT ;  /* 0x0000f20015007a0c */ /* 0x000fda0003f06270 */
[----:B------:R-:W-:Y:S05]  /*10420*/  @P0 BRA `(.L_x_1154) ;  /* 0x00000b9000000947 */ /* 0x000fea0003800000 */
[----:B--2---:R-:W-:-:S04]  /*10430*/  LEA R2, P0, R21, R0, 0x1 ;  /* 0x0000000015027211 */ /* 0x004fc800078008ff */
[----:B------:R-:W-:-:S05]  /*10440*/  LEA.HI.X R3, R21, R6, R22, 0x1, P0 ;  /* 0x0000000615037211 */ /* 0x000fca00000f0c16 */
[----:B------:R2:W-:Y:S01]  /*10450*/  ST.E.128 [R2.64], R60 ;  /* 0x0000003c02007985 */ /* 0x0005e2000c101d06 */
[----:B------:R-:W-:Y:S05]  /*10460*/  BRA `(.L_x_1154) ;  /* 0x00000b5000007947 */ /* 0x000fea0003800000 */
.L_x_1146:
[----:B------:R-:W2:Y:S04]  /*10470*/  LDL R3, [R1+0x50] ;  /* 0x0000500001037983 */ /* 0x000ea80000100800 */
[----:B------:R-:W3:Y:S04]  /*10480*/  LDL R2, [R1+0x54] ;  /* 0x0000540001027983 */ /* 0x000ee80000100800 */
[----:B------:R-:W4:Y:S01]  /*10490*/  LDL R0, [R1+0x5c] ;  /* 0x00005c0001007983 */ /* 0x000f220000100800 */
[----:B------:R-:W-:Y:S03]  /*104a0*/  BSSY B0, `(.L_x_1155) ;  /* 0x0000027000007945 */ /* 0x000fe60003800000 */
[----:B------:R-:W1:Y:S02]  /*104b0*/  S2R R14, SR_TID.X ;  /* 0x00000000000e7919 */ /* 0x000e640000002100 */
[----:B-1----:R-:W-:Y:S01]  /*104c0*/  ISETP.GE.AND P0, PT, R14, 0x80, PT ;  /* 0x000000800e00780c */ /* 0x002fe20003f06270 */
[----:B--2---:R-:W-:-:S02]  /*104d0*/  IMAD.MOV.U32 R13, RZ, RZ, R3 ;  /* 0x000000ffff0d7224 */ /* 0x004fc400078e0003 */
[----:B---3--:R-:W-:-:S03]  /*104e0*/  IMAD.MOV.U32 R12, RZ, RZ, R2 ;  /* 0x000000ffff0c7224 */ /* 0x008fc600078e0002 */
[----:B------:R-:W-:Y:S01]  /*104f0*/  SHF.R.S32.HI R9, RZ, 0x1f, R13 ;  /* 0x0000001fff097819 */ /* 0x000fe2000001140d */
[----:B----4-:R-:W-:Y:S01]  /*10500*/  IMAD.MOV.U32 R11, RZ, RZ, R0 ;  /* 0x000000ffff0b7224 */ /* 0x010fe200078e0000 */
[----:B------:R-:W-:-:S05]  /*10510*/  SHF.R.S32.HI R10, RZ, 0x1f, R12 ;  /* 0x0000001fff0a7819 */ /* 0x000fca000001140c */
        /* <DEDUP_REMOVED lines=16> */
[----:B------:R-:W-:Y:S01]  /*10620*/  IADD3 R7, -R0, RZ, RZ ;  /* 0x000000ff00077210 */ /* 0x000fe20007ffe1ff */
        /* <DEDUP_REMOVED lines=14> */
.L_x_1156:
[----:B------:R-:W-:Y:S05]  /*10710*/  BSYNC B0 ;  /* 0x0000000000007941 */ /* 0x000fea0003800000 */
.L_x_1155:
[--C-:B------:R-:W-:Y:S01]  /*10720*/  SHF.R.S32.HI R2, RZ, 0x1f, R14.reuse ;  /* 0x0000001fff027819 */ /* 0x100fe2000001140e */
[----:B-1----:R-:W-:Y:S01]  /*10730*/  IMAD.MOV.U32 R0, RZ, RZ, c[0x0][0x4e8] ;  /* 0x00013a00ff007624 */ /* 0x002fe200078e00ff */
[----:B------:R-:W-:Y:S01]  /*10740*/  SHF.R.S32.HI R8, RZ, 0x1f, R14 ;  /* 0x0000001fff087819 */ /* 0x000fe2000001140e */
[----:B------:R-:W-:Y:S01]  /*10750*/  IMAD R6, R10, c[0x0][0x3f0], RZ ;  /* 0x0000fc000a067a24 */ /* 0x000fe200078e02ff */
[-C--:B------:R-:W-:Y:S02]  /*10760*/  LEA.HI R2, R2, R14.reuse, RZ, 0x3 ;  /* 0x0000000e02027211 */ /* 0x080fe400078f18ff */
[----:B------:R-:W-:Y:S01]  /*10770*/  LEA.HI R8, R8, R14, RZ, 0x3 ;  /* 0x0000000e08087211 */ /* 0x000fe200078f18ff */
[----:B------:R-:W-:Y:S01]  /*10780*/  IMAD R7, R12, c[0x0][0x3f4], R6 ;  /* 0x0000fd000c077a24 */ /* 0x000fe200078e0206 */
[----:B------:R-:W-:Y:S02]  /*10790*/  LOP3.LUT R2, R2, 0xfffffff8, RZ, 0xc0, !PT ;  /* 0xfffffff802027812 */ /* 0x000fe400078ec0ff */
[----:B------:R-:W-:-:S02]  /*107a0*/  SHF.R.S32.HI R8, RZ, 0x3, R8 ;  /* 0x00000003ff087819 */ /* 0x000fc40000011408 */
[----:B------:R-:W-:Y:S02]  /*107b0*/  IADD3 R2, -R2, R14, RZ ;  /* 0x0000000e02027210 */ /* 0x000fe40007ffe1ff */
[----:B------:R-:W-:Y:S01]  /*107c0*/  ISETP.NE.AND P0, PT, R0, 0x1, PT ;  /* 0x000000010000780c */ /* 0x000fe20003f05270 */
[----:B------:R-:W-:Y:S01]  /*107d0*/  IMAD R0, R9, c[0x0][0x3e8], RZ ;  /* 0x0000fa0009007a24 */ /* 0x000fe200078e02ff */
[----:B------:R-:W-:Y:S01]  /*107e0*/  LEA R4, R2, R8, 0x5 ;  /* 0x0000000802047211 */ /* 0x000fe200078e28ff */
[----:B------:R-:W-:-:S04]  /*107f0*/  IMAD.WIDE.U32 R2, R13, c[0x0][0x3e8], RZ ;  /* 0x0000fa000d027a25 */ /* 0x000fc800078e00ff */
[----:B------:R-:W-:Y:S01]  /*10800*/  IMAD.IADD R4, R11, 0x1, R4 ;  /* 0x000000010b047824 */ /* 0x000fe200078e0204 */
[----:B------:R-:W-:Y:S01]  /*10810*/  IADD3 R11, R8, R11, RZ ;  /* 0x0000000b080b7210 */ /* 0x000fe20007ffe0ff */
[----:B------:R-:W-:-:S04]  /*10820*/  IMAD R0, R13, c[0x0][0x3ec], R0 ;  /* 0x0000fb000d007a24 */ /* 0x000fc800078e0200 */
[----:B------:R-:W-:Y:S01]  /*10830*/  @P0 IMAD.HI.U32 R5, R4, c[0x0][0x4ec], RZ ;  /* 0x00013b0004050a27 */ /* 0x000fe200078e00ff */
[----:B------:R-:W-:-:S03]  /*10840*/  IADD3 R3, R3, R0, RZ ;  /* 0x0000000003037210 */ /* 0x000fc60007ffe0ff */
[----:B------:R-:W-:Y:S01]  /*10850*/  IMAD.MOV.U32 R0, RZ, RZ, R4 ;  /* 0x000000ffff007224 */ /* 0x000fe200078e0004 */
[----:B------:R-:W-:Y:S01]  /*10860*/  @P0 SHF.R.U32.HI R0, RZ, c[0x0][0x4f0], R5 ;  /* 0x00013c00ff000a19 */ /* 0x000fe20000011605 */
[----:B------:R-:W-:-:S03]  /*10870*/  IMAD.WIDE.U32 R2, R12, c[0x0][0x3f0], R2 ;  /* 0x0000fc000c027a25 */ /* 0x000fc600078e0002 */
[----:B------:R-:W-:Y:S02]  /*10880*/  SHF.R.S32.HI R6, RZ, 0x1f, R0 ;  /* 0x0000001fff067819 */ /* 0x000fe40000011400 */
[----:B------:R-:W-:Y:S02]  /*10890*/  IADD3 R5, -R0, RZ, RZ ;  /* 0x000000ff00057210 */ /* 0x000fe40007ffe1ff */
[----:B------:R-:W-:Y:S01]  /*108a0*/  IADD3 R3, R3, R7, RZ ;  /* 0x0000000703037210 */ /* 0x000fe20007ffe0ff */
[----:B------:R-:W-:Y:S02]  /*108b0*/  IMAD R6, R6, c[0x0][0x3e0], RZ ;  /* 0x0000f80006067a24 */ /* 0x000fe400078e02ff */
[----:B------:R-:W-:Y:S02]  /*108c0*/  IMAD R4, R5, c[0x0][0x4e8], R4 ;  /* 0x00013a0005047a24 */ /* 0x000fe400078e0204 */
[C---:B------:R-:W-:Y:S02]  /*108d0*/  IMAD R5, R0.reuse, c[0x0][0x3e4], R6 ;  /* 0x0000f90000057a24 */ /* 0x040fe400078e0206 */
[----:B------:R-:W-:Y:S01]  /*108e0*/  IMAD.WIDE.U32 R2, R0, c[0x0][0x3e0], R2 ;  /* 0x0000f80000027a25 */ /* 0x000fe200078e0002 */
[----:B------:R-:W-:-:S03]  /*108f0*/  SHF.R.S32.HI R0, RZ, 0x1f, R4 ;  /* 0x0000001fff007819 */ /* 0x000fc60000011404 */
[----:B------:R-:W-:Y:S02]  /*10900*/  IMAD.IADD R3, R3, 0x1, R5 ;  /* 0x0000000103037824 */ /* 0x000fe400078e0205 */
[----:B------:R-:W-:Y:S02]  /*10910*/  IMAD R0, R0, c[0x0][0x3d8], RZ ;  /* 0x0000f60000007a24 */ /* 0x000fe400078e02ff */
[----:B------:R-:W-:-:S04]  /*10920*/  IMAD.WIDE.U32 R2, R4, c[0x0][0x3d8], R2 ;  /* 0x0000f60004027a25 */ /* 0x000fc800078e0002 */
[----:B------:R-:W-:Y:S01]  /*10930*/  IMAD R4, R4, c[0x0][0x3dc], R0 ;  /* 0x0000f70004047a24 */ /* 0x000fe200078e0200 */
[----:B------:R-:W-:-:S04]  /*10940*/  LEA R12, P0, R2, c[0x0][0x380], 0x1 ;  /* 0x0000e000020c7a11 */ /* 0x000fc800078008ff */
[----:B------:R-:W-:-:S04]  /*10950*/  IADD3 R4, R3, R4, RZ ;  /* 0x0000000403047210 */ /* 0x000fc80007ffe0ff */
[----:B------:R-:W-:Y:S01]  /*10960*/  LEA.HI.X R10, R2, c[0x0][0x384], R4, 0x1, P0 ;  /* 0x0000e100020a7a11 */ /* 0x000fe200000f0c04 */
[----:B------:R-:W-:Y:S05]  /*10970*/  BRA.DIV ~URZ, `(.L_x_1157) ;  /* 0x000008f27f007947 */ /* 0x000fea000b800000 */
[----:B------:R1:W2:Y:S02]  /*10980*/  SHFL.IDX PT, R2, R10, RZ, 0x181f ;  /* 0x00181fff0a027589 */ /* 0x0002a400000e0000 */
.L_x_1175:
[----:B------:R-:W-:Y:S05]  /*10990*/  BRA.DIV ~URZ, `(.L_x_1158) ;  /* 0x000009427f007947 */ /* 0x000fea000b800000 */
[----:B------:R3:W4:Y:S02]  /*109a0*/  SHFL.IDX PT, R0, R12, RZ, 0x181f ;  /* 0x00181fff0c007589 */ /* 0x00072400000e0000 */
.L_x_1176:
        /* <DEDUP_REMOVED lines=14> */
[----:B------:R-:W-:Y:S02]  /*10a90*/  @!P1 LEA R6, P4, R15, R0, 0x1 ;  /* 0x000000000f069211 */ /* 0x000fe400078808ff */
[----:B------:R-:W-:Y:S02]  /*10aa0*/  @!P2 LEA.HI.X R9, R18, R2, R19, 0x1, P5 ;  /* 0x000000021209a211 */ /* 0x000fe400028f0c13 */
[----:B------:R-:W-:Y:S02]  /*10ab0*/  @!P0 LEA R4, P3, R3, R0, 0x1 ;  /* 0x0000000003048211 */ /* 0x000fe400078608ff */
[-C--:B--2---:R-:W-:Y:S02]  /*10ac0*/  @!P1 LEA.HI.X R7, R15, R2.reuse, R16, 0x1, P4 ;  /* 0x000000020f079211 */ /* 0x084fe400020f0c10 */
[----:B------:R-:W-:Y:S01]  /*10ad0*/  @!P0 LEA.HI.X R5, R3, R2, R14, 0x1, P3 ;  /* 0x0000000203058211 */ /* 0x000fe200018f0c0e */
[----:B------:R2:W-:Y:S04]  /*10ae0*/  @!P2 ST.E.128 [R8.64], RZ ;  /* 0x000000ff0800a985 */ /* 0x0005e8000c101d06 */
[----:B------:R2:W-:Y:S04]  /*10af0*/  @!P1 ST.E.128 [R6.64], RZ ;  /* 0x000000ff06009985 */ /* 0x0005e8000c101d06 */
[----:B------:R2:W-:Y:S02]  /*10b00*/  @!P0 ST.E.128 [R4.64], RZ ;  /* 0x000000ff04008985 */ /* 0x0005e4000c101d06 */
.L_x_1160:
[----:B------:R-:W-:Y:S05]  /*10b10*/  BSYNC B0 ;  /* 0x0000000000007941 */ /* 0x000fea0003800000 */
.L_x_1159:
[----:B------:R-:W-:Y:S05]  /*10b20*/  BRA.DIV ~URZ, `(.L_x_1161) ;  /* 0x000008127f007947 */ /* 0x000fea000b800000 */
[----:B--2---:R2:W1:Y:S04]  /*10b30*/  SHFL.IDX PT, R2, R10, 0x1, 0x181f ;  /* 0x00381f000a027f89 */ /* 0x00446800000e0000 */
[----:B----4-:R2:W4:Y:S02]  /*10b40*/  SHFL.IDX PT, R0, R12, 0x1, 0x181f ;  /* 0x00381f000c007f89 */ /* 0x01052400000e0000 */
.L_x_1177:
        /* <DEDUP_REMOVED lines=12> */
[-C--:B------:R-:W-:Y:S02]  /*10c10*/  @!P2 LEA R8, P5, R18, R0.reuse, 0x1 ;  /* 0x000000001208a211 */ /* 0x080fe400078a08ff */
[----:B------:R-:W-:Y:S02]  /*10c20*/  @!P1 LEA R6, P4, R16, R0, 0x1 ;  /* 0x0000000010069211 */ /* 0x000fe400078808ff */
[----:B-1----:R-:W-:Y:S02]  /*10c30*/  @!P2 LEA.HI.X R9, R18, R2, R19, 0x1, P5 ;  /* 0x000000021209a211 */ /* 0x002fe400028f0c13 */
[----:B------:R-:W-:Y:S02]  /*10c40*/  @!P0 LEA R4, P3, R14, R0, 0x1 ;  /* 0x000000000e048211 */ /* 0x000fe400078608ff */
[-C--:B----4-:R-:W-:Y:S02]  /*10c50*/  @!P1 LEA.HI.X R7, R16, R2.reuse, R17, 0x1, P4 ;  /* 0x0000000210079211 */ /* 0x090fe400020f0c11 */
[----:B------:R-:W-:Y:S01]  /*10c60*/  @!P0 LEA.HI.X R5, R14, R2, R15, 0x1, P3 ;  /* 0x000000020e058211 */ /* 0x000fe200018f0c0f */
[----:B------:R1:W-:Y:S04]  /*10c70*/  @!P2 ST.E.128 [R8.64], RZ ;  /* 0x000000ff0800a985 */ /* 0x0003e8000c101d06 */
[----:B------:R1:W-:Y:S04]  /*10c80*/  @!P1 ST.E.128 [R6.64], RZ ;  /* 0x000000ff06009985 */ /* 0x0003e8000c101d06 */
[----:B------:R1:W-:Y:S02]  /*10c90*/  @!P0 ST.E.128 [R4.64], RZ ;  /* 0x000000ff04008985 */ /* 0x0003e4000c101d06 */
.L_x_1163:
[----:B------:R-:W-:Y:S05]  /*10ca0*/  BSYNC B0 ;  /* 0x0000000000007941 */ /* 0x000fea0003800000 */
.L_x_1162:
[----:B------:R-:W-:Y:S05]  /*10cb0*/  BRA.DIV ~URZ, `(.L_x_1164) ;  /* 0x000007427f007947 */ /* 0x000fea000b800000 */
[----:B-1----:R1:W2:Y:S02]  /*10cc0*/  SHFL.IDX PT, R2, R10, 0x2, 0x181f ;  /* 0x00581f000a027f89 */ /* 0x0022a400000e0000 */
.L_x_1178:
[----:B------:R-:W-:Y:S05]  /*10cd0*/  BRA.DIV ~URZ, `(.L_x_1165) ;  /* 0x000007927f007947 */ /* 0x000fea000b800000 */
[----:B----4-:R4:W1:Y:S02]  /*10ce0*/  SHFL.IDX PT, R0, R12, 0x2, 0x181f ;  /* 0x00581f000c007f89 */ /* 0x01086400000e0000 */
.L_x_1179:
        /* <DEDUP_REMOVED lines=12> */
[-C--:B-1----:R-:W-:Y:S02]  /*10db0*/  @!P2 LEA R8, P5, R18, R0.reuse, 0x1 ;  /* 0x000000001208a211 */ /* 0x082fe400078a08ff */
        /* <DEDUP_REMOVED lines=8> */
.L_x_1167:
[----:B------:R-:W-:Y:S05]  /*10e40*/  BSYNC B0 ;  /* 0x0000000000007941 */ /* 0x000fea0003800000 */
.L_x_1166:
[----:B------:R-:W-:Y:S05]  /*10e50*/  BRA.DIV ~URZ, `(.L_x_1168) ;  /* 0x000006727f007947 */ /* 0x000fea000b800000 */
[----:B--2---:R2:W3:Y:S04]  /*10e60*/  SHFL.IDX PT, R2, R10, 0x3, 0x181f ;  /* 0x00781f000a027f89 */ /* 0x0044e800000e0000 */
[----:B-1----:R2:W1:Y:S02]  /*10e70*/  SHFL.IDX PT, R0, R12, 0x3, 0x181f ;  /* 0x00781f000c007f89 */ /* 0x00246400000e0000 */
.L_x_1180:
[----:B------:R-:W-:-:S04]  /*10e80*/  IADD3 R3, R11, 0x60, RZ ;  /* 0x000000600b037810 */ /* 0x000fc80007ffe0ff */
[----:B------:R-:W-:-:S13]  /*10e90*/  ISETP.GE.AND P0, PT, R3, R13, PT ;  /* 0x0000000d0300720c */ /* 0x000fda0003f06270 */
[----:B------:R-:W-:Y:S05]  /*10ea0*/  @P0 BRA `(.L_x_1154) ;  /* 0x0000011000000947 */ /* 0x000fea0003800000 */
[----:B------:R-:W5:Y:S04]  /*10eb0*/  LDL.64 R16, [R1+0x10] ;  /* 0x0000100001107983 */ /* 0x000f680000100a00 */
[----:B--2---:R-:W2:Y:S04]  /*10ec0*/  LDL R14, [R1+0x1c] ;  /* 0x00001c00010e7983 */ /* 0x004ea80000100800 */
[----:B----4-:R-:W4:Y:S04]  /*10ed0*/  LDL R10, [R1+0x20] ;  /* 0x00002000010a7983 */ /* 0x010f280000100800 */
[----:B---3--:R-:W3:Y:S04]  /*10ee0*/  LDL R15, [R1+0x70] ;  /* 0x00007000010f7983 */ /* 0x008ee80000100800 */
[----:B------:R-:W3:Y:S01]  /*10ef0*/  LDL R12, [R1+0x60] ;  /* 0x00006000010c7983 */ /* 0x000ee20000100800 */
[----:B-----5:R-:W-:-:S02]  /*10f00*/  ISETP.GE.AND P2, PT, R16, c[0x0][0x3c8], PT ;  /* 0x0000f20010007a0c */ /* 0x020fc40003f46270 */
[----:B--2---:R-:W-:Y:S02]  /*10f10*/  ISETP.GE.AND P1, PT, R14, c[0x0][0x3c8], PT ;  /* 0x0000f2000e007a0c */ /* 0x004fe40003f26270 */
[----:B----4-:R-:W-:-:S09]  /*10f20*/  ISETP.GE.AND P0, PT, R10, c[0x0][0x3c8], PT ;  /* 0x0000f2000a007a0c */ /* 0x010fd20003f06270 */
[-C--:B-1----:R-:W-:Y:S02]  /*10f30*/  @!P2 LEA R8, P5, R16, R0.reuse, 0x1 ;  /* 0x000000001008a211 */ /* 0x082fe400078a08ff */
[----:B------:R-:W-:Y:S02]  /*10f40*/  @!P1 LEA R6, P4, R14, R0, 0x1 ;  /* 0x000000000e069211 */ /* 0x000fe400078808ff */
[----:B------:R-:W-:Y:S02]  /*10f50*/  @!P2 LEA.HI.X R9, R16, R2, R17, 0x1, P5 ;  /* 0x000000021009a211 */ /* 0x000fe400028f0c11 */
[----:B------:R-:W-:Y:S02]  /*10f60*/  @!P0 LEA R4, P3, R10, R0, 0x1 ;  /* 0x000000000a048211 */ /* 0x000fe400078608ff */
[-C--:B---3--:R-:W-:Y:S02]  /*10f70*/  @!P1 LEA.HI.X R7, R14, R2.reuse, R15, 0x1, P4 ;  /* 0x000000020e079211 */ /* 0x088fe400020f0c0f */
[----:B------:R-:W-:Y:S01]  /*10f80*/  @!P0 LEA.HI.X R5, R10, R2, R12, 0x1, P3 ;  /* 0x000000020a058211 */ /* 0x000fe200018f0c0c */
[----:B------:R1:W-:Y:S04]  /*10f90*/  @!P2 ST.E.128 [R8.64], RZ ;  /* 0x000000ff0800a985 */ /* 0x0003e8000c101d06 */
[----:B------:R1:W-:Y:S04]  /*10fa0*/  @!P1 ST.E.128 [R6.64], RZ ;  /* 0x000000ff06009985 */ /* 0x0003e8000c101d06 */
[----:B------:R1:W-:Y:S02]  /*10fb0*/  @!P0 ST.E.128 [R4.64], RZ ;  /* 0x000000ff04008985 */ /* 0x0003e4000c101d06 */
.L_x_1154:
[----:B------:R-:W-:Y:S05]  /*10fc0*/  BSYNC B1 ;  /* 0x0000000000017941 */ /* 0x000fea0003800000 */
.L_x_1145:
[----:B-12---:R-:W2:Y:S02]  /*10fd0*/  LDL R0, [R1+0x9c] ;  /* 0x00009c0001007983 */ /* 0x006ea40000100800 */
[----:B--2---:R-:W-:-:S13]  /*10fe0*/  ISETP.NE.AND P0, PT, R0, RZ, PT ;  /* 0x000000ff0000720c */ /* 0x004fda0003f05270 */
[----:B------:R-:W-:Y:S01]  /*10ff0*/  @P0 WARPSYNC 0xffffffff ;  /* 0xffffffff00000948 */ /* 0x000fe20003800000 */
[----:B------:R-:W-:Y:S06]  /*11000*/  @P0 BAR.SYNC.DEFER_BLOCKING 0x5, 0x100 ;  /* 0x0144000000000b1d */ /* 0x000fec0000010000 */
[----:B------:R-:W1:Y:S04]  /*11010*/  @P0 LDS R0, [0x24100] ;  /* 0x02410000ff000984 */ /* 0x000e680000000800 */
[----:B-1----:R1:W-:Y:S04]  /*11020*/  @P0 STL [R1+0x74], R0 ;  /* 0x0000740001000387 */ /* 0x0023e80000100800 */
[----:B------:R-:W-:Y:S06]  /*11030*/  @P0 BAR.ARV 0x4, 0x100 ;  /* 0x0104000000000b1d */ /* 0x000fec0000002000 */
[----:B------:R-:W-:Y:S05]  /*11040*/  @P0 BRA `(.L_x_1169) ;  /* 0x0000007000000947 */ /* 0x000fea0003800000 */
[----:B------:R-:W-:Y:S05]  /*11050*/  BRA.DIV ~URZ, `(.L_x_1170) ;  /* 0x000005327f007947 */ /* 0x000fea000b800000 */
[----:B-1----:R1:W2:Y:S02]  /*11060*/  SHFL.IDX PT, R0, R65, RZ, 0x1f ;  /* 0x00001fff41007589 */ /* 0x0022a400000e0000 */
.L_x_1181:
[----:B------:R-:W-:Y:S01]  /*11070*/  WARPSYNC 0xffffffff ;  /* 0xffffffff00007948 */ /* 0x000fe20003800000 */
[----:B------:R-:W-:Y:S06]  /*11080*/  BAR.SYNC.DEFER_BLOCKING 0x4, 0x100 ;  /* 0x0104000000007b1d */ /* 0x000fec0000010000 */
[----:B--2---:R2:W-:Y:S04]  /*11090*/  STL [R1+0x74], R0 ;  /* 0x0000740001007387 */ /* 0x0045e80000100800 */
[----:B------:R2:W-:Y:S04]  /*110a0*/  @!P6 STS [0x24100], R65 ;  /* 0x02410041ff00e388 */ /* 0x0005e80000000800 */
[----:B------:R-:W-:Y:S06]  /*110b0*/  BAR.ARV 0x5, 0x100 ;  /* 0x0144000000007b1d */ /* 0x000fec0000002000 */
.L_x_1169:
[----:B-12---:R-:W2:Y:S02]  /*110c0*/  LDL R0, [R1+0x74] ;  /* 0x0000740001007983 */ /* 0x006ea40000100800 */
[----:B--2---:R-:W-:-:S13]  /*110d0*/  ISETP.GE.AND P0, PT, R0, c[0x0][0x538], PT ;  /* 0x00014e0000007a0c */ /* 0x004fda0003f06270 */
[----:B---345:R-:W-:Y:S01]  /*110e0*/  @P0 CALL.REL.NOINC `(.L_x_1171) ;  /* 0x0000001000000944 */ /* 0x038fe20003c00000 */
[----:B------:R-:W-:Y:S05]  /*110f0*/  BRA `(.L_x_1172) ;  /* 0xfffef7a000007947 */ /* 0x000fea000383ffff */
.L_x_1171:
[----:B------:R-:W-:Y:S05]  /*11100*/  EXIT ;  /* 0x000000000000794d */ /* 0x000fea0003800000 */
.L_x_1141:
[----:B------:R2:W5:Y:S01]  /*11110*/  LDL R0, [R1+0x4] ;  /* 0x0000040001007983 */ /* 0x0005620000100800 */
[----:B-1----:R-:W-:Y:S02]  /*11120*/  MOV R3, 0x2 ;  /* 0x0000000200037802 */ /* 0x002fe40000000f00 */
[----:B------:R-:W-:Y:S02]  /*11130*/  MOV R2, 0x11150 ;  /* 0x0001115000027802 */ /* 0x000fe40000000f00 */
[----:B--2--5:R-:W-:Y:S05]  /*11140*/  CALL.REL.NOINC `($__internal_4_$__cuda_sm70_shflsync_bfly_p) ;  /* 0x000004a000007944 */ /* 0x024fea0003c00000 */
[----:B------:R-:W-:Y:S01]  /*11150*/  MOV R4, R5 ;  /* 0x0000000500047202 */ /* 0x000fe20000000f00 */
[----:B------:R-:W-:Y:S05]  /*11160*/  BRA `(.L_x_1173) ;  /* 0xffffd70000007947 */ /* 0x000fea000383ffff */
.L_x_1142:
[----:B------:R-:W-:Y:S01]  /*11170*/  IMAD.MOV.U32 R0, RZ, RZ, R4 ;  /* 0x000000ffff007224 */ /* 0x000fe200078e0004 */
[----:B-1----:R-:W-:Y:S02]  /*11180*/  MOV R3, 0x1 ;  /* 0x0000000100037802 */ /* 0x002fe40000000f00 */
[----:B------:R-:W-:Y:S02]  /*11190*/  MOV R2, 0x111b0 ;  /* 0x000111b000027802 */ /* 0x000fe40000000f00 */
[----:B------:R-:W-:Y:S05]  /*111a0*/  CALL.REL.NOINC `($__internal_4_$__cuda_sm70_shflsync_bfly_p) ;  /* 0x0000044000007944 */ /* 0x000fea0003c00000 */
[----:B------:R1:W5:Y:S01]  /*111b0*/  LDL R0, [R1+0x8] ;  /* 0x0000080001007983 */ /* 0x0003620000100800 */
[----:B------:R-:W-:Y:S01]  /*111c0*/  FADD.FTZ R4, R4, R5 ;  /* 0x0000000504047221 */ /* 0x000fe20000010000 */
[----:B------:R-:W-:Y:S02]  /*111d0*/  MOV R3, 0x2 ;  /* 0x0000000200037802 */ /* 0x000fe40000000f00 */
[----:B------:R-:W-:-:S02]  /*111e0*/  MOV R2, 0x11200 ;  /* 0x0001120000027802 */ /* 0x000fc40000000f00 */
[----:B-1---5:R-:W-:Y:S05]  /*111f0*/  CALL.REL.NOINC `($__internal_4_$__cuda_sm70_shflsync_bfly_p) ;  /* 0x000003f000007944 */ /* 0x022fea0003c00000 */
[----:B------:R-:W2:Y:S01]  /*11200*/  LDL.LU R0, [R1+0x8] ;  /* 0x0000080001007983 */ /* 0x000ea20000300800 */
[----:B------:R-:W-:-:S02]  /*11210*/  MOV R3, 0x1 ;  /* 0x0000000100037802 */ /* 0x000fc40000000f00 */
[----:B------:R-:W-:Y:S01]  /*11220*/  MOV R2, 0x11250 ;  /* 0x0001125000027802 */ /* 0x000fe20000000f00 */
[----:B--2---:R-:W-:Y:S02]  /*11230*/  FADD.FTZ R0, R0, R5 ;  /* 0x0000000500007221 */ /* 0x004fe40000010000 */
[----:B------:R-:W-:Y:S05]  /*11240*/  CALL.REL.NOINC `($__internal_4_$__cuda_sm70_shflsync_bfly_p) ;  /* 0x000003a000007944 */ /* 0x000fea0003c00000 */
[----:B------:R-:W-:Y:S01]  /*11250*/  MOV R3, R5 ;  /* 0x0000000500037202 */ /* 0x000fe20000000f00 */
[----:B------:R-:W-:Y:S05]  /*11260*/  BRA `(.L_x_1174) ;  /* 0xffffd69000007947 */ /* 0x000fea000383ffff */
.L_x_1157:
[----:B------:R-:W-:Y:S01]  /*11270*/  IMAD.MOV.U32 R4, RZ, RZ, R10 ;  /* 0x000000ffff047224 */ /* 0x000fe200078e000a */
[----:B------:R-:W-:Y:S01]  /*11280*/  MOV R3, RZ ;  /* 0x000000ff00037202 */ /* 0x000fe20000000f00 */
[----:B------:R-:W-:Y:S01]  /*11290*/  IMAD.MOV.U32 R0, RZ, RZ, 0x181f ;  /* 0x0000181fff007424 */ /* 0x000fe200078e00ff */
[----:B------:R-:W-:Y:S02]  /*112a0*/  MOV R5, 0x112c0 ;  /* 0x000112c000057802 */ /* 0x000fe40000000f00 */
[----:B------:R-:W-:Y:S05]  /*112b0*/  CALL.REL.NOINC `($__internal_5_$__cuda_sm70_shflsync_idx_p) ;  /* 0x0000037000007944 */ /* 0x000fea0003c00000 */
[----:B------:R-:W-:Y:S01]  /*112c0*/  MOV R2, R0 ;  /* 0x0000000000027202 */ /* 0x000fe20000000f00 */
[----:B------:R-:W-:Y:S05]  /*112d0*/  BRA `(.L_x_1175) ;  /* 0xfffff6b000007947 */ /* 0x000fea000383ffff */
.L_x_1158:
[----:B------:R-:W-:Y:S01]  /*112e0*/  IMAD.MOV.U32 R4, RZ, RZ, R12 ;  /* 0x000000ffff047224 */ /* 0x000fe200078e000c */
[----:B------:R-:W-:Y:S01]  /*112f0*/  MOV R3, RZ ;  /* 0x000000ff00037202 */ /* 0x000fe20000000f00 */
[----:B------:R-:W-:Y:S01]  /*11300*/  IMAD.MOV.U32 R0, RZ, RZ, 0x181f ;  /* 0x0000181fff007424 */ /* 0x000fe200078e00ff */
[----:B------:R-:W-:Y:S02]  /*11310*/  MOV R5, 0x11330 ;  /* 0x0001133000057802 */ /* 0x000fe40000000f00 */
[----:B-12---:R-:W-:Y:S05]  /*11320*/  CALL.REL.NOINC `($__internal_5_$__cuda_sm70_shflsync_idx_p) ;  /* 0x0000030000007944 */ /* 0x006fea0003c00000 */
[----:B------:R-:W-:Y:S05]  /*11330*/  BRA `(.L_x_1176) ;  /* 0xfffff67000007947 */ /* 0x000fea000383ffff */
.L_x_1161:
[----:B--2---:R-:W-:Y:S01]  /*11340*/  IMAD.MOV.U32 R4, RZ, RZ, R10 ;  /* 0x000000ffff047224 */ /* 0x004fe200078e000a */
[----:B------:R-:W-:Y:S01]  /*11350*/  MOV R3, 0x1 ;  /* 0x0000000100037802 */ /* 0x000fe20000000f00 */
[----:B----4-:R-:W-:Y:S01]  /*11360*/  IMAD.MOV.U32 R0, RZ, RZ, 0x181f ;  /* 0x0000181fff007424 */ /* 0x010fe200078e00ff */
[----:B------:R-:W-:-:S02]  /*11370*/  MOV R5, 0x11390 ;  /* 0x0001139000057802 */ /* 0x000fc40000000f00 */
[----:B-1-3--:R-:W-:Y:S05]  /*11380*/  CALL.REL.NOINC `($__internal_5_$__cuda_sm70_shflsync_idx_p) ;  /* 0x000002a000007944 */ /* 0x00afea0003c00000 */
[----:B------:R-:W-:Y:S01]  /*11390*/  IMAD.MOV.U32 R2, RZ, RZ, R0 ;  /* 0x000000ffff027224 */ /* 0x000fe200078e0000 */
[----:B------:R-:W-:Y:S01]  /*113a0*/  MOV R3, 0x1 ;  /* 0x0000000100037802 */ /* 0x000fe20000000f00 */
[----:B------:R-:W-:Y:S01]  /*113b0*/  IMAD.MOV.U32 R4, RZ, RZ, R12 ;  /* 0x000000ffff047224 */ /* 0x000fe200078e000c */
[----:B------:R-:W-:-:S02]  /*113c0*/  MOV R0, 0x181f ;  /* 0x0000181f00007802 */ /* 0x000fc40000000f00 */
[----:B------:R-:W-:Y:S02]  /*113d0*/  MOV R5, 0x113f0 ;  /* 0x000113f000057802 */ /* 0x000fe40000000f00 */
[----:B------:R-:W-:Y:S05]  /*113e0*/  CALL.REL.NOINC `($__internal_5_$__cuda_sm70_shflsync_idx_p) ;  /* 0x0000024000007944 */ /* 0x000fea0003c00000 */
[----:B------:R-:W-:Y:S05]  /*113f0*/  BRA `(.L_x_1177) ;  /* 0xfffff75000007947 */ /* 0x000fea000383ffff */
.L_x_1164:
[----:B-1----:R-:W-:Y:S01]  /*11400*/  IMAD.MOV.U32 R4, RZ, RZ, R10 ;  /* 0x000000ffff047224 */ /* 0x002fe200078e000a */
[----:B------:R-:W-:Y:S01]  /*11410*/  MOV R3, 0x2 ;  /* 0x0000000200037802 */ /* 0x000fe20000000f00 */
[----:B----4-:R-:W-:Y:S01]  /*11420*/  IMAD.MOV.U32 R0, RZ, RZ, 0x181f ;  /* 0x0000181fff007424 */ /* 0x010fe200078e00ff */
[----:B------:R-:W-:Y:S02]  /*11430*/  MOV R5, 0x11450 ;  /* 0x0001145000057802 */ /* 0x000fe40000000f00 */
[----:B--23--:R-:W-:Y:S05]  /*11440*/  CALL.REL.NOINC `($__internal_5_$__cuda_sm70_shflsync_idx_p) ;  /* 0x000001e000007944 */ /* 0x00cfea0003c00000 */
[----:B------:R-:W-:Y:S01]  /*11450*/  MOV R2, R0 ;  /* 0x0000000000027202 */ /* 0x000fe20000000f00 */
[----:B------:R-:W-:Y:S05]  /*11460*/  BRA `(.L_x_1178) ;  /* 0xfffff86000007947 */ /* 0x000fea000383ffff */
.L_x_1165:
[----:B------:R-:W-:Y:S01]  /*11470*/  IMAD.MOV.U32 R4, RZ, RZ, R12 ;  /* 0x000000ffff047224 */ /* 0x000fe200078e000c */
[----:B------:R-:W-:Y:S01]  /*11480*/  MOV R3, 0x2 ;  /* 0x0000000200037802 */ /* 0x000fe20000000f00 */
[----:B----4-:R-:W-:Y:S01]  /*11490*/  IMAD.MOV.U32 R0, RZ, RZ, 0x181f ;  /* 0x0000181fff007424 */ /* 0x010fe200078e00ff */
[----:B------:R-:W-:Y:S02]  /*114a0*/  MOV R5, 0x114c0 ;  /* 0x000114c000057802 */ /* 0x000fe40000000f00 */
[----:B-123--:R-:W-:Y:S05]  /*114b0*/  CALL.REL.NOINC `($__internal_5_$__cuda_sm70_shflsync_idx_p) ;  /* 0x0000017000007944 */ /* 0x00efea0003c00000 */
[----:B------:R-:W-:Y:S05]  /*114c0*/  BRA `(.L_x_1179) ;  /* 0xfffff82000007947 */ /* 0x000fea000383ffff */
.L_x_1168:
[----:B-1----:R-:W-:Y:S01]  /*114d0*/  IMAD.MOV.U32 R4, RZ, RZ, R10 ;  /* 0x000000ffff047224 */ /* 0x002fe200078e000a */
[----:B------:R-:W-:Y:S01]  /*114e0*/  MOV R3, 0x3 ;  /* 0x0000000300037802 */ /* 0x000fe20000000f00 */
[----:B------:R-:W-:Y:S01]  /*114f0*/  IMAD.MOV.U32 R0, RZ, RZ, 0x181f ;  /* 0x0000181fff007424 */ /* 0x000fe200078e00ff */
[----:B------:R-:W-:-:S02]  /*11500*/  MOV R5, 0x11520 ;  /* 0x0001152000057802 */ /* 0x000fc40000000f00 */
[----:B--234-:R-:W-:Y:S05]  /*11510*/  CALL.REL.NOINC `($__internal_5_$__cuda_sm70_shflsync_idx_p) ;  /* 0x0000011000007944 */ /* 0x01cfea0003c00000 */
[----:B------:R-:W-:Y:S01]  /*11520*/  IMAD.MOV.U32 R2, RZ, RZ, R0 ;  /* 0x000000ffff027224 */ /* 0x000fe200078e0000 */
[----:B------:R-:W-:Y:S01]  /*11530*/  MOV R3, 0x3 ;  /* 0x0000000300037802 */ /* 0x000fe20000000f00 */
[----:B------:R-:W-:Y:S01]  /*11540*/  IMAD.MOV.U32 R4, RZ, RZ, R12 ;  /* 0x000000ffff047224 */ /* 0x000fe200078e000c */
[----:B------:R-:W-:-:S02]  /*11550*/  MOV R0, 0x181f ;  /* 0x0000181f00007802 */ /* 0x000fc40000000f00 */
[----:B------:R-:W-:Y:S02]  /*11560*/  MOV R5, 0x11580 ;  /* 0x0001158000057802 */ /* 0x000fe40000000f00 */
[----:B------:R-:W-:Y:S05]  /*11570*/  CALL.REL.NOINC `($__internal_5_$__cuda_sm70_shflsync_idx_p) ;  /* 0x000000b000007944 */ /* 0x000fea0003c00000 */
[----:B------:R-:W-:Y:S05]  /*11580*/  BRA `(.L_x_1180) ;  /* 0xfffff8f000007947 */ /* 0x000fea000383ffff */
.L_x_1170:
[----:B------:R-:W-:Y:S01]  /*11590*/  IMAD.MOV.U32 R4, RZ, RZ, R65 ;  /* 0x000000ffff047224 */ /* 0x000fe200078e0041 */
[----:B------:R-:W-:Y:S01]  /*115a0*/  MOV R3, RZ ;  /* 0x000000ff00037202 */ /* 0x000fe20000000f00 */
[----:B-1----:R-:W-:Y:S01]  /*115b0*/  IMAD.MOV.U32 R0, RZ, RZ, 0x1f ;  /* 0x0000001fff007424 */ /* 0x002fe200078e00ff */
[----:B------:R-:W-:Y:S02]  /*115c0*/  MOV R5, 0x115e0 ;  /* 0x000115e000057802 */ /* 0x000fe40000000f00 */
[----:B---345:R-:W-:Y:S05]  /*115d0*/  CALL.REL.NOINC `($__internal_5_$__cuda_sm70_shflsync_idx_p) ;  /* 0x0000005000007944 */ /* 0x038fea0003c00000 */
[----:B------:R-:W-:Y:S05]  /*115e0*/  BRA `(.L_x_1181) ;  /* 0xfffffa8000007947 */ /* 0x000fea000383ffff */
        .weak           $__internal_4_$__cuda_sm70_shflsync_bfly_p
        .type           $__internal_4_$__cuda_sm70_shflsync_bfly_p,@function
        .size           $__internal_4_$__cuda_sm70_shflsync_bfly_p,($__internal_5_$__cuda_sm70_shflsync_idx_p - $__internal_4_$__cuda_sm70_shflsync_bfly_p)
$__internal_4_$__cuda_sm70_shflsync_bfly_p:
[----:B------:R-:W-:Y:S04]  /*115f0*/  WARPSYNC R6 ;  /* 0x0000000600007348 */ /* 0x000fe80003800000 */
[----:B------:R1:W2:Y:S02]  /*11600*/  SHFL.BFLY PT, R5, R0, R3, R7 ;  /* 0x0c00000300057389 */ /* 0x0002a400000e0007 */
[----:B-1----:R-:W-:-:S04]  /*11610*/  MOV R3, 0x0 ;  /* 0x0000000000037802 */ /* 0x002fc80000000f00 */
[----:B--2---:R-:W-:Y:S05]  /*11620*/  RET.REL.NODEC R2 `(_ZN7cutlass13device_kernelIN5flash19enable_sm80_to_sm89INS1_16FlashAttnFwdSm80INS1_25CollectiveMainloopFwdSm80ILi8ELi2ELb1EN4cute5tupleIJNS5_1CILi128EEENS7_ILi96EEENS7_ILi192EEEEEELi192ENS_10bfloat16_tEfNS_4arch4Sm80ELb1ELb0ELb1ELb0ELb0ELb0ELb1ELb0EEENS1_21CollectiveEpilogueFwdINS6_IJS8_SA_S9_EEENS6_IJNS7_ILi1EEESI_SI_EEESC_SE_Li256ELb0ELb1ELb0ELb0EEENS1_30DynamicPersistentTileSchedulerILi256ELi256ELb0ELb1ELb0EEEEEEEEEvNT_6ParamsE) ;  /* 0xfffee9d002007950 */ /* 0x004fea0003c3ffff */
        .weak           $__internal_5_$__cuda_sm70_shflsync_idx_p
        .type           $__internal_5_$__cuda_sm70_shflsync_idx_p,@function
        .size           $__internal_5_$__cuda_sm70_shflsync_idx_p,(.L_x_2634 - $__internal_5_$__cuda_sm70_shflsync_idx_p)
$__internal_5_$__cuda_sm70_shflsync_idx_p:
[----:B------:R-:W-:Y:S04]  /*11630*/  WARPSYNC R67 ;  /* 0x0000004300007348 */ /* 0x000fe80003800000 */
[----:B------:R1:W2:Y:S02]  /*11640*/  SHFL.IDX PT, R0, R4, R3, R0 ;  /* 0x0000000304007389 */ /* 0x0002a400000e0000 */
[----:B-1----:R-:W-:Y:S02]  /*11650*/  MOV R4, R5 ;  /* 0x0000000500047202 */ /* 0x002fe40000000f00 */
[----:B------:R-:W-:-:S04]  /*11660*/  MOV R5, 0x0 ;  /* 0x0000000000057802 */ /* 0x000fc80000000f00 */
[----:B--2---:R-:W-:Y:S05]  /*11670*/  RET.REL.NODEC R4 `(_ZN7cutlass13device_kernelIN5flash19enable_sm80_to_sm89INS1_16FlashAttnFwdSm80INS1_25CollectiveMainloopFwdSm80ILi8ELi2ELb1EN4cute5tupleIJNS5_1CILi128EEENS7_ILi96EEENS7_ILi192EEEEEELi192ENS_10bfloat16_tEfNS_4arch4Sm80ELb1ELb0ELb1ELb0ELb0ELb0ELb1ELb0EEENS1_21CollectiveEpilogueFwdINS6_IJS8_SA_S9_EEENS6_IJNS7_ILi1EEESI_SI_EEESC_SE_Li256ELb0ELb1ELb0ELb0EEENS1_30DynamicPersistentTileSchedulerILi256ELi256ELb0ELb1ELb0EEEEEEEEEvNT_6ParamsE) ;  /* 0xfffee98004007950 */ /* 0x004fea0003c3ffff */
.L_x_1182:
        /* <DEDUP_REMOVED lines=16> */
.L_x_2634:


//--------------------- .text._ZN7cutlass13device_kernelIN5flash19enable_sm80_to_sm89INS1_16FlashAttnFwdSm80INS1_25CollectiveMainloopFwdSm80ILi8ELi2ELb1EN4cute5tupleIJNS5_1CILi128EEENS7_ILi96EEENS7_ILi192EEEEEELi192ENS_10bfloat16_tEfNS_4arch4Sm80ELb1ELb0ELb1ELb1ELb0ELb0ELb1ELb0EEENS1_21CollectiveEpilogueFwdINS6_IJS8_SA_S9_EEENS6_IJNS7_ILi1EEESI_SI_EEESC_SE_Li256ELb1ELb1ELb0ELb0EEENS1_19SingleTileSchedulerILb1ELb0ELb1ELi128EEEEEEEEEvNT_6ParamsE --------------------------
	.section	.text._ZN7cutlass13device_kernelIN5flash19enable_sm80_to_sm89INS1_16FlashAttnFwdSm80INS1_25CollectiveMainloopFwdSm80ILi8ELi2ELb1EN4cute5tupleIJNS5_1CILi128EEENS7_ILi96EEENS7_ILi192EEEEEELi192ENS_10bfloat16_tEfNS_4arch4Sm80ELb1ELb0ELb1ELb1ELb0ELb0ELb1ELb0EEENS1_21CollectiveEpilogueFwdINS6_IJS8_SA_S9_EEENS6_IJNS7_ILi1EEESI_SI_EEESC_SE_Li256ELb1ELb1ELb0ELb0EEENS1_19SingleTileSchedulerILb1ELb0ELb1ELi128EEEEEEEEEvNT_6ParamsE,"ax",@progbits
	.sectioninfo	@"SHI_REGISTERS=255"
	.align	128
.text._ZN7cutlass13device_kernelIN5flash19enable_sm80_to_sm89INS1_16FlashAttnFwdSm80INS1_25CollectiveMainloopFwdSm80ILi8ELi2ELb1EN4cute5tupleIJNS5_1CILi128EEENS7_ILi96EEENS7_ILi192EEEEEELi192ENS_10bfloat16_tEfNS_4arch4Sm80ELb1ELb0ELb1ELb1ELb0ELb0ELb1ELb0EEENS1_21CollectiveEpilogueFwdINS6_IJS8_SA_S9_EEENS6_IJNS7_ILi1EEESI_SI_EEESC_SE_Li256ELb1ELb1ELb0ELb0EEENS1_19SingleTileSchedulerILb1ELb0ELb1ELi128EEEEEEEEEvNT_6ParamsE:
        .type           _ZN7cutlass13device_kernelIN5flash19enable_sm80_to_sm89INS1_16FlashAttnFwdSm80INS1_25CollectiveMainloopFwdSm80ILi8ELi2ELb1EN4cute5tupleIJNS5_1CILi128EEENS7_ILi96EEENS7_ILi192EEEEEELi192ENS_10bfloat16_tEfNS_4arch4Sm80ELb1ELb0ELb1ELb1ELb0ELb0ELb1ELb0EEENS1_21CollectiveEpilogueFwdINS6_IJS8_SA_S9_EEENS6_IJNS7_ILi1EEESI_SI_EEESC_SE_Li256ELb1ELb1ELb0ELb0EEENS1_19SingleTileSchedulerILb1ELb0ELb1ELi128EEEEEEEEEvNT_6ParamsE,@function
        .size           _ZN7cutlass13device_kernelIN5flash19enable_sm80_to_sm89INS1_16FlashAttnFwdSm80INS1_25CollectiveMainloopFwdSm80ILi8ELi2ELb1EN4cute5tupleIJNS5_1CILi128EEENS7_ILi96EEENS7_ILi192EEEEEELi192ENS_10bfloat16_tEfNS_4arch4Sm80ELb1ELb0ELb1ELb1ELb0ELb0ELb1ELb0EEENS1_21CollectiveEpilogueFwdINS6_IJS8_SA_S9_EEENS6_IJNS7_ILi1EEESI_SI_EEESC_SE_Li256ELb1ELb1ELb0ELb0EEENS1_19SingleTileSchedulerILb1ELb0ELb1ELi128EEEEEEEEEvNT_6ParamsE,(.L_x_2637 - _ZN7cutlass13device_kernelIN5flash19enable_sm80_to_sm89INS1_16FlashAttnFwdSm80INS1_25CollectiveMainloopFwdSm80ILi8ELi2ELb1EN4cute5tupleIJNS5_1CILi128EEENS7_ILi96EEENS7_ILi192EEEEEELi192ENS_10bfloat16_tEfNS_4arch4Sm80ELb1ELb0ELb1ELb1ELb0ELb0ELb1ELb0EEENS1_21CollectiveEpilogueFwdINS6_IJS8_SA_S9_EEENS6_IJNS7_ILi1EEESI_SI_EEESC_SE_Li256ELb1ELb1ELb0ELb0EEENS1_19SingleTileSchedulerILb1ELb0ELb1ELi128EEEEEEEEEvNT_6ParamsE)
        .other          _ZN7cutlass13device_kernelIN5flash19enable_sm80_to_sm89INS1_16FlashAttnFwdSm80INS1_25CollectiveMainloopFwdSm80ILi8ELi2ELb1EN4cute5tupleIJNS5_1CILi128EEENS7_ILi96EEENS7_ILi192EEEEEELi192ENS_10bfloat16_tEfNS_4arch4Sm80ELb1ELb0ELb1ELb1ELb0ELb0ELb1ELb0EEENS1_21CollectiveEpilogueFwdINS6_IJS8_SA_S9_EEENS6_IJNS7_ILi1EEESI_SI_EEESC_SE_Li256ELb1ELb1ELb0ELb0EEENS1_19SingleTileSchedulerILb1ELb0ELb1ELi128EEEEEEEEEvNT_6ParamsE,@"STO_CUDA_ENTRY STV_DEFAULT"
_ZN7cutlass13device_kernelIN5flash19enable_sm80_to_sm89INS1_16FlashAttnFwdSm80INS1_25CollectiveMainloopFwdSm80ILi8ELi2ELb1EN4cute5tupleIJNS5_1CILi128EEENS7_ILi96EEENS7_ILi192EEEEEELi192ENS_10bfloat16_tEfNS_4arch4Sm80ELb1ELb0ELb1ELb1ELb0ELb0ELb1ELb0EEENS1_21CollectiveEpilogueFwdINS6_IJS8_SA_S9_EEENS6_IJNS7_ILi1EEESI_SI_EEESC_SE_Li256ELb1ELb1ELb0ELb0EEENS1_19SingleTileSchedulerILb1ELb0ELb1ELi128EEEEEEEEEvNT_6ParamsE:
        /* <DEDUP_REMOVED lines=17> */
.L_x_1184:
        /* <DEDUP_REMOVED lines=8> */
.L_x_1186:
[----:B------:R-:W-:-:S04]  /*0190*/  MOV R0, c[0x0][0x54c] ;  /* 0x0001530000007a02 */ /* 0x000fc80000000f00 */
.L_x_1185:
[----:B------:R-:W-:Y:S01]  /*01a0*/  USHF.L.U32 UR8, UR8, 0x7, URZ ;  /* 0x0000000708087899 */ /* 0x000fe2000800063f */
[----:B-----5:R-:W-:-:S05]  /*01b0*/  IMAD R0, R0, c[0x0][0x548], RZ ;  /* 0x0001520000007a24 */ /* 0x020fca00078e02ff */
[----:B------:R-:W-:-:S04]  /*01c0*/  ISETP.LE.AND P0, PT, R0, UR8, PT ;  /* 0x0000000800007c0c */ /* 0x000fc8000bf03270 */
[----:B------:R-:W-:-:S05]  /*01d0*/  SEL R0, R5, 0xffffffff, !P0 ;  /* 0xffffffff05007807 */ /* 0x000fca0004000000 */
[----:B------:R2:W-:Y:S01]  /*01e0*/  STL [R1+0x3c], R0 ;  /* 0x00003c0001007387 */ /* 0x0005e20000100800 */
[----:B------:R-:W-:Y:S05]  /*01f0*/  BRA `(.L_x_1187) ;  /* 0x0000013000007947 */ /* 0x000fea0003800000 */
.L_x_1183:
[----:B------:R-:W-:-:S04]  /*0200*/  ISETP.NE.U32.AND P0, PT, RZ, c[0x0][0x568], PT ;  /* 0x00015a00ff007a0c */ /* 0x000fc80003f05070 */
[----:B------:R-:W-:-:S13]  /*0210*/  ISETP.NE.AND.EX P0, PT, RZ, c[0x0][0x56c], PT, P0 ;  /* 0x00015b00ff007a0c */ /* 0x000fda0003f05300 */
[----:B------:R-:W-:Y:S05]  /*0220*/  @!P0 BRA `(.L_x_1188) ;  /* 0x0000002000008947 */ /* 0x000fea0003800000 */
[----:B------:R1:W5:Y:S01]  /*0230*/  LDG.E R0, [R2.64] ;  /* 0x0000001802007981 */ /* 0x000362000c1e1900 */
[----:B------:R-:W-:Y:S05]  /*0240*/  BRA `(.L_x_1189) ;  /* 0x0000009000007947 */ /* 0x000fea0003800000 */
.L_x_1188:
        /* <DEDUP_REMOVED lines=8> */
.L_x_1190:
[----:B------:R-:W-:-:S04]  /*02d0*/  MOV R0, c[0x0][0x54c] ;  /* 0x0001530000007a02 */ /* 0x000fc80000000f00 */
.L_x_1189:
[----:B------:R-:W-:Y:S01]  /*02e0*/  USHF.L.U32 UR8, UR8, 0x7, URZ ;  /* 0x0000000708087899 */ /* 0x000fe2000800063f */
[----:B-----5:R-:W-:-:S05]  /*02f0*/  IMAD R0, R0, c[0x0][0x548], RZ ;  /* 0x0001520000007a24 */ /* 0x020fca00078e02ff */
[----:B------:R-:W-:-:S04]  /*0300*/  ISETP.LE.AND P0, PT, R0, UR8, PT ;  /* 0x0000000800007c0c */ /* 0x000fc8000bf03270 */
[----:B------:R-:W-:-:S05]  /*0310*/  SEL R0, R5, 0xffffffff, !P0 ;  /* 0xffffffff05007807 */ /* 0x000fca0004000000 */
[----:B------:R2:W-:Y:S04]  /*0320*/  STL [R1+0x3c], R0 ;  /* 0x00003c0001007387 */ /* 0x0005e80000100800 */
.L_x_1187:
        /* <DEDUP_REMOVED lines=32> */
.L_x_1191:
[----:B------:R-:W-:-:S04]  /*0530*/  ISETP.NE.U32.AND P0, PT, RZ, c[0x0][0x368], PT ;  /* 0x0000da00ff007a0c */ /* 0x000fc80003f05070 */
[----:B------:R-:W-:-:S13]  /*0540*/  ISETP.NE.AND.EX P0, PT, RZ, c[0x0][0x36c], PT, P0 ;  /* 0x0000db00ff007a0c */ /* 0x000fda0003f05300 */
[----:B------:R-:W-:Y:S05]  /*0550*/  @!P0 BRA `(.L_x_1192) ;  /* 0x0000004000008947 */ /* 0x000fea0003800000 */
[----:B------:R-:W-:-:S05]  /*0560*/  IMAD.WIDE R2, R39, R26, c[0x0][0x368] ;  /* 0x0000da0027027625 */ /* 0x000fca00078e021a */
[----:B------:R-:W2:Y:S02]  /*0570*/  LDG.E R0, [R2.64] ;  /* 0x0000001802007981 */ /* 0x000ea4000c1e1900 */
[----:B--2---:R1:W2:Y:S02]  /*0580*/  R2UR UR14, R0 ;  /* 0x00000000000e73c2 */ /* 0x0042a400000e0000 */
[----:B-12---:R-:W-:Y:S05]  /*0590*/  BRA `(.L_x_1193) ;  /* 0x0000006000007947 */ /* 0x006fea0003800000 */
.L_x_1192:
[----:B------:R-:W-:Y:S05]  /*05a0*/  @!P6 BRA `(.L_x_1193) ;  /* 0x000000500000e947 */ /* 0x000fea0003800000 */
[----:B------:R1:W2:Y:S04]  /*05b0*/  LDG.E R0, [R2.64] ;  /* 0x0000001802007981 */ /* 0x0002a8000c1e1900 */
[----:B-1----:R-:W3:Y:S01]  /*05c0*/  LDG.E R2, [R2.64+0x4] ;  /* 0x0000041802027981 */ /* 0x002ee2000c1e1900 */
[----:B--2---:R-:W1:Y:S08]  /*05d0*/  R2UR UR14, R0 ;  /* 0x00000000000e73c2 */ /* 0x004e7000000e0000 */
[----:B---3--:R-:W1:Y:S02]  /*05e0*/  R2UR UR4, R2 ;  /* 0x00000000020473c2 */ /* 0x008e6400000e0000 */
[----:B-1----:R-:W-:-:S06]  /*05f0*/  UIADD3 UR14, -UR14, UR4, URZ ;  /* 0x000000040e0e7290 */ /* 0x002fcc000fffe13f */
.L_x_1193:
[----:B------:R-:W-:Y:S01]  /*0600*/  ULDC UR4, c[0x0][0x2c4] ;  /* 0x0000b10000047ab9 */ /* 0x000fe20000000800 */
[----:B-----5:R-:W-:Y:S01]  /*0610*/  IADD3 R10, R7, UR6, RZ ;  /* 0x00000006070a7c10 */ /* 0x020fe2000fffe0ff */
[----:B------:R-:W-:Y:S01]  /*0620*/  UISETP.NE.AND UP2, UPT, UR4, 0x1, UPT ;  /* 0x000000010400788c */ /* 0x000fe2000bf45270 */
[----:B------:R-:W-:Y:S01]  /*0630*/  PLOP3.LUT P1, PT, PT, PT, PT, 0x80, 0x0 ;  /* 0x000000000000781c */ /* 0x000fe20003f2f070 */
[----:B------:R-:W-:Y:S01]  /*0640*/  UIADD3 UR14, -UR6, UR14, URZ ;  /* 0x0000000e060e7290 */ /* 0x000fe2000fffe13f */
[----:B------:R-:W-:Y:S01]  /*0650*/  CS2R R98, SRZ ;  /* 0x0000000000627805 */ /* 0x000fe2000001ff00 */
[----:B------:R-:W-:Y:S01]  /*0660*/  ULDC.64 UR4, c[0x0][0x2c8] ;  /* 0x0000b20000047ab9 */ /* 0x000fe20000000a00 */
[----:B------:R-:W-:Y:S01]  /*0670*/  CS2R R14, SRZ ;  /* 0x00000000000e7805 */ /* 0x000fe2000001ff00 */
[----:B------:R-:W-:Y:S01]  /*0680*/  UIADD3 UR6, UR14, 0x5f, URZ ;  /* 0x0000005f0e067890 */ /* 0x000fe2000fffe03f */
[----:B------:R-:W-:Y:S01]  /*0690*/  IMAD.MOV.U32 R96, RZ, RZ, RZ ;  /* 0x000000ffff607224 */ /* 0x000fe200078e00ff */
[----:B------:R-:W-:Y:S01]  /*06a0*/  CS2R R8, SRZ ;  /* 0x0000000000087805 */ /* 0x000fe2000001ff00 */
[----:B------:R-:W-:Y:S01]  /*06b0*/  IMAD.MOV.U32 R94, RZ, RZ, RZ ;  /* 0x000000ffff5e7224 */ /* 0x000fe200078e00ff */
[----:B------:R-:W-:Y:S01]  /*06c0*/  UIMAD.WIDE UR6, UR6, 0x2aaaaaab, URZ ;  /* 0x2aaaaaab060678a5 */ /* 0x000fe2000f8e023f */
[----:B------:R-:W-:Y:S01]  /*06d0*/  MOV R92, RZ ;  /* 0x000000ff005c7202 */ /* 0x000fe20000000f00 */
[----:B------:R-:W-:Y:S01]  /*06e0*/  @UP2 UIADD3 UR10, UR8, 0x7f, URZ ;  /* 0x0000007f080a2890 */ /* 0x000fe2000fffe03f */
[----:B------:R-:W-:Y:S01]  /*06f0*/  IMAD.MOV.U32 R11, RZ, RZ, RZ ;  /* 0x000000ffff0b7224 */ /* 0x000fe200078e00ff */
[----:B------:R-:W-:Y:S01]  /*0700*/  USHF.R.U32.HI UR6, URZ, 0x1f, UR7 ;  /* 0x0000001f3f067899 */ /* 0x000fe20008011607 */
[----:B------:R-:W-:Y:S01]  /*0710*/  MOV R90, RZ ;  /* 0x000000ff005a7202 */ /* 0x000fe20000000f00 */
[----:B------:R-:W-:Y:S01]  /*0720*/  UIMAD.WIDE.U32 UR10, UR10, UR4, URZ ;  /* 0x000000040a0a72a5 */ /* 0x000fe2000f8e003f */
[----:B------:R-:W-:Y:S01]  /*0730*/  CS2R R12, SRZ ;  /* 0x00000000000c7805 */ /* 0x000fe2000001ff00 */
[----:B------:R-:W-:Y:S01]  /*0740*/  UIADD3 UR4, UR8, 0x7f, URZ ;  /* 0x0000007f08047890 */ /* 0x000fe2000fffe03f */
[----:B------:R-:W-:Y:S01]  /*0750*/  IMAD.MOV.U32 R88, RZ, RZ, RZ ;  /* 0x000000ffff587224 */ /* 0x000fe200078e00ff */
[----:B------:R-:W-:Y:S01]  /*0760*/  @UP2 USHF.R.U32.HI UR4, URZ, UR5, UR11 ;  /* 0x000000053f042299 */ /* 0x000fe2000801160b */
[----:B------:R-:W-:Y:S01]  /*0770*/  MOV R86, RZ ;  /* 0x000000ff00567202 */ /* 0x000fe20000000f00 */
[----:B------:R-:W-:Y:S01]  /*0780*/  UIADD3 UR5, UR14, 0x60, -UR16 ;  /* 0x000000600e057890 */ /* 0x000fe2000fffe810 */
[----:B------:R-:W-:Y:S01]  /*0790*/  CS2R R16, SRZ ;  /* 0x0000000000107805 */ /* 0x000fe2000001ff00 */
[----:B------:R-:W-:Y:S01]  /*07a0*/  ULEA.HI.SX32 UR6, UR7, UR6, 0x1c ;  /* 0x0000000607067291 */ /* 0x000fe2000f8fe23f */
[----:B------:R-:W-:Y:S01]  /*07b0*/  IMAD.MOV.U32 R84, RZ, RZ, RZ ;  /* 0x000000ffff547224 */ /* 0x000fe200078e00ff */
[----:B------:R-:W-:Y:S01]  /*07c0*/  UIADD3 UR4, UR5, UR4, URZ ;  /* 0x0000000405047290 */ /* 0x000fe2000fffe03f */
[----:B------:R-:W-:Y:S01]  /*07d0*/  MOV R82, RZ ;  /* 0x000000ff00527202 */ /* 0x000fe20000000f00 */
[----:B------:R-:W-:Y:S01]  /*07e0*/  CS2R R18, SRZ ;  /* 0x0000000000127805 */ /* 0x000fe2000001ff00 */
[----:B------:R-:W-:Y:S01]  /*07f0*/  IMAD.MOV.U32 R80, RZ, RZ, RZ ;  /* 0x000000ffff507224 */ /* 0x000fe200078e00ff */
[----:B------:R-:W-:Y:S01]  /*0800*/  UIMAD.WIDE UR4, UR4, 0x2aaaaaab, URZ ;  /* 0x2aaaaaab040478a5 */ /* 0x000fe2000f8e023f */
[----:B------:R-:W-:Y:S01]  /*0810*/  MOV R78, RZ ;  /* 0x000000ff004e7202 */ /* 0x000fe20000000f00 */
[----:B------:R-:W-:Y:S01]  /*0820*/  CS2R R20, SRZ ;  /* 0x0000000000147805 */ /* 0x000fe2000001ff00 */
[----:B------:R-:W-:Y:S01]  /*0830*/  IMAD.MOV.U32 R76, RZ, RZ, RZ ;  /* 0x000000ffff4c7224 */ /* 0x000fe200078e00ff */
[----:B------:R-:W-:Y:S01]  /*0840*/  USHF.R.U32.HI UR4, URZ, 0x1f, UR5 ;  /* 0x0000001f3f047899 */ /* 0x000fe20008011605 */
[----:B------:R-:W-:Y:S01]  /*0850*/  MOV R74, RZ ;  /* 0x000000ff004a7202 */ /* 0x000fe20000000f00 */
[----:B------:R-:W-:Y:S01]  /*0860*/  CS2R R22, SRZ ;  /* 0x0000000000167805 */ /* 0x000fe2000001ff00 */
[----:B------:R-:W-:Y:S01]  /*0870*/  IMAD.MOV.U32 R72, RZ, RZ, RZ ;  /* 0x000000ffff487224 */ /* 0x000fe200078e00ff */
[----:B------:R-:W-:Y:S01]  /*0880*/  ULEA.HI.SX32 UR4, UR5, UR4, 0x1c ;  /* 0x0000000405047291 */ /* 0x000fe2000f8fe23f */
[----:B------:R-:W-:Y:S01]  /*0890*/  MOV R70, RZ ;  /* 0x000000ff00467202 */ /* 0x000fe20000000f00 */
[----:B------:R-:W-:Y:S01]  /*08a0*/  CS2R R24, SRZ ;  /* 0x0000000000187805 */ /* 0x000fe2000001ff00 */
[----:B------:R-:W-:Y:S01]  /*08b0*/  IMAD.MOV.U32 R68, RZ, RZ, RZ ;  /* 0x000000ffff447224 */ /* 0x000fe200078e00ff */
[----:B------:R-:W-:Y:S01]  /*08c0*/  UISETP.LT.AND UP0, UPT, UR6, UR4, UPT ;  /* 0x000000040600728c */ /* 0x000fe2000bf01270 */
[----:B------:R-:W-:Y:S01]  /*08d0*/  CS2R R66, SRZ ;  /* 0x0000000000427805 */ /* 0x000fe2000001ff00 */
[----:B------:R-:W-:Y:S01]  /*08e0*/  MOV R64, RZ ;  /* 0x000000ff00407202 */ /* 0x000fe20000000f00 */
[----:B------:R-:W-:Y:S01]  /*08f0*/  CS2R R62, SRZ ;  /* 0x00000000003e7805 */ /* 0x000fe2000001ff00 */
[----:B------:R-:W-:Y:S01]  /*0900*/  USEL UR28, UR6, UR4, UP0 ;  /* 0x00000004061c7287 */ /* 0x000fe20008000000 */
[----:B------:R-:W-:Y:S01]  /*0910*/  IMAD.MOV.U32 R27, RZ, RZ, RZ ;  /* 0x000000ffff1b7224 */ /* 0x000fe200078e00ff */
[----:B------:R-:W-:Y:S01]  /*0920*/  MOV R60, RZ ;  /* 0x000000ff003c7202 */ /* 0x000fe20000000f00 */
[----:B------:R-:W-:Y:S01]  /*0930*/  CS2R R58, SRZ ;  /* 0x00000000003a7805 */ /* 0x000fe2000001ff00 */
[----:B------:R-:W-:Y:S01]  /*0940*/  UISETP.GE.AND UP0, UPT, UR28, 0x1, UPT ;  /* 0x000000011c00788c */ /* 0x000fe2000bf06270 */
[----:B------:R-:W-:Y:S01]  /*0950*/  CS2R R28, SRZ ;  /* 0x00000000001c7805 */ /* 0x000fe2000001ff00 */
[----:B------:R-:W-:Y:S01]  /*0960*/  IMAD.MOV.U32 R56, RZ, RZ, RZ ;  /* 0x000000ffff387224 */ /* 0x000fe200078e00ff */
[----:B------:R-:W-:Y:S01]  /*0970*/  CS2R R54, SRZ ;  /* 0x0000000000367805 */ /* 0x000fe2000001ff00 */
[----:B------:R-:W-:Y:S01]  /*0980*/  MOV R52, RZ ;  /* 0x000000ff00347202 */ /* 0x000fe20000000f00 */
[----:B------:R-:W-:Y:S01]  /*0990*/  CS2R R150, SRZ ;  /* 0x0000000000967805 */ /* 0x000fe2000001ff00 */
[----:B------:R-:W-:Y:S01]  /*09a0*/  PLOP3.LUT P0, PT, PT, PT, UP0, 0x80, 0x0 ;  /* 0x000000000000781c */ /* 0x000fe20003f0f008 */
        /* <DEDUP_REMOVED lines=22> */
[----:B------:R-:W-:Y:S01]  /*0b10*/  IMAD.MOV.U32 R38, RZ, RZ, RZ ;  /* 0x000000ffff267224 */ /* 0x000fe200078e00ff */
[----:B------:R-:W-:Y:S01]  /*0b20*/  MOV R112, RZ ;  /* 0x000000ff00707202 */ /* 0x000fe20000000f00 */
[----:B------:R-:W-:Y:S01]  /*0b30*/  CS2R R110, SRZ ;  /* 0x00000000006e7805 */ /* 0x000fe2000001ff00 */
[----:B------:R-:W-:Y:S01]  /*0b40*/  CS2R R108, SRZ ;  /* 0x00000000006c7805 */ /* 0x000fe2000001ff00 */
[----:B------:R-:W-:Y:S01]  /*0b50*/  CS2R R106, SRZ ;  /* 0x00000000006a7805 */ /* 0x000fe2000001ff00 */
[----:B------:R-:W-:Y:S01]  /*0b60*/  IMAD.MOV.U32 R104, RZ, RZ, RZ ;  /* 0x000000ffff687224 */ /* 0x000fe200078e00ff */
[----:B------:R-:W-:Y:S01]  /*0b70*/  MOV R42, RZ ;  /* 0x000000ff002a7202 */ /* 0x000fe20000000f00 */
[----:B------:R-:W-:Y:S01]  /*0b80*/  IMAD.MOV.U32 R41, RZ, RZ, RZ ;  /* 0x000000ffff297224 */ /* 0x000fe200078e00ff */
[----:B------:R-:W-:Y:S05]  /*0b90*/  @!P0 BRA `(.L_x_1194) ;  /* 0x0000f0f000008947 */ /* 0x000fea0003800000 */
[----:B------:R-:W-:Y:S01]  /*0ba0*/  ISETP.NE.U32.AND P4, PT, RZ, c[0x0][0x340], PT ;  /* 0x0000d000ff007a0c */ /* 0x000fe20003f85070 */
[----:B------:R-:W1:Y:S01]  /*0bb0*/  S2R R15, SR_CTAID.Y ;  /* 0x00000000000f7919 */ /* 0x000e620000002600 */
[----:B------:R-:W-:Y:S01]  /*0bc0*/  SHF.R.S32.HI R110, RZ, 0x1f, R113 ;  /* 0x0000001fff6e7819 */ /* 0x000fe20000011471 */
[----:B------:R-:W-:Y:S01]  /*0bd0*/  UMOV UR10, 0x60 ;  /* 0x00000060000a7882 */ /* 0x000fe20000000000 */
[----:B------:R-:W-:Y:S01]  /*0be0*/  ISETP.NE.AND.EX P4, PT, RZ, c[0x0][0x344], PT, P4 ;  /* 0x0000d100ff007a0c */ /* 0x000fe20003f85340 */
[----:B------:R-:W-:-:S12]  /*0bf0*/  ULDC.64 UR4, c[0x0][0x208] ;  /* 0x0000820000047ab9 */ /* 0x000fd80000000a00 */
[----:B------:R-:W-:-:S05]  /*0c00*/  @P4 IMAD.WIDE R2, R39, R26, c[0x0][0x340] ;  /* 0x0000d00027024625 */ /* 0x000fca00078e021a */
[----:B------:R2:W3:Y:S01]  /*0c10*/  @P4 LDG.E R19, [R2.64] ;  /* 0x0000001802134981 */ /* 0x0004e2000c1e1900 */
[-C--:B------:R-:W-:Y:S01]  /*0c20*/  LEA.HI R34, R110, R113.reuse, RZ, 0x3 ;  /* 0x000000716e227211 */ /* 0x080fe200078f18ff */
[----:B------:R-:W-:Y:S01]  /*0c30*/  UIMAD.WIDE.U32 UR12, UR10, UR4, URZ ;  /* 0x000000040a0c72a5 */ /* 0x000fe2000f8e003f */
[----:B------:R-:W-:Y:S01]  /*0c40*/  SHF.R.S32.HI R0, RZ, 0x1f, R6 ;  /* 0x0000001fff007819 */ /* 0x000fe20000011406 */
[----:B------:R-:W-:Y:S01]  /*0c50*/  UIMAD UR9, UR28, -0x60, UR10 ;  /* 0xffffffa01c0978a4 */ /* 0x000fe2000f8e020a */
[----:B------:R-:W-:Y:S01]  /*0c60*/  SHF.R.S32.HI R12, RZ, 0x3, R34 ;  /* 0x00000003ff0c7819 */ /* 0x000fe20000011422 */
[----:B------:R-:W-:Y:S01]  /*0c70*/  ULDC UR6, c[0x0][0x2c4] ;  /* 0x0000b10000067ab9 */ /* 0x000fe20000000800 */
[----:B------:R-:W-:Y:S01]  /*0c80*/  PLOP3.LUT P1, PT, PT, PT, UP2, 0x80, 0x0 ;  /* 0x000000000000781c */ /* 0x000fe20003f2f028 */
[----:B------:R-:W-:Y:S01]  /*0c90*/  IMAD R0, R0, c[0x0][0x178], RZ ;  /* 0x00005e0000007a24 */ /* 0x000fe200078e02ff */
[----:B------:R-:W-:Y:S01]  /*0ca0*/  PLOP3.LUT P0, PT, PT, PT, UP2, 0x80, 0x0 ;  /* 0x000000000000781c */ /* 0x000fe20003f0f028 */
[----:B------:R-:W-:Y:S01]  /*0cb0*/  IMAD.U32 R8, RZ, RZ, UR12 ;  /* 0x0000000cff087e24 */ /* 0x000fe2000f8e00ff */
[----:B-1----:R-:W-:Y:S01]  /*0cc0*/  SHF.R.S32.HI R20, RZ, 0x1f, R15 ;  /* 0x0000001fff147819 */ /* 0x002fe2000001140f */
[----:B------:R-:W-:Y:S01]  /*0cd0*/  IMAD R0, R6, c[0x0][0x17c], R0 ;  /* 0x00005f0006007a24 */ /* 0x000fe200078e0200 */
[----:B------:R-:W-:Y:S01]  /*0ce0*/  SHF.R.S32.HI R18, RZ, 0x1f, R39 ;  /* 0x0000001fff127819 */ /* 0x000fe20000011427 */
[----:B------:R-:W-:Y:S01]  /*0cf0*/  IMAD.MOV.U32 R33, RZ, RZ, R8 ;  /* 0x000000ffff217224 */ /* 0x000fe200078e0008 */
[----:B------:R-:W-:Y:S01]  /*0d00*/  IADD3 R11, R12, UR8, RZ ;  /* 0x000000080c0b7c10 */ /* 0x000fe2000fffe0ff */
[----:B------:R-:W-:Y:S01]  /*0d10*/  IMAD R7, R20, c[0x0][0x1b8], RZ ;  /* 0x00006e0014077a24 */ /* 0x000fe200078e02ff */
[----:B------:R-:W-:Y:S01]  /*0d20*/  SEL R5, R18, RZ, !P2 ;  /* 0x000000ff12057207 */ /* 0x000fe20005000000 */
[----:B------:R-:W-:Y:S01]  /*0d30*/  UIMAD UR6, UR16, UR6, URZ ;  /* 0x00000006100672a4 */ /* 0x000fe2000f8e023f */
[----:B------:R-:W-:Y:S01]  /*0d40*/  IMAD.U32 R9, RZ, RZ, UR13 ;  /* 0x0000000dff097e24 */ /* 0x000fe2000f8e00ff */
[----:B------:R-:W-:Y:S01]  /*0d50*/  IADD3 R9, R11, 0x20, RZ ;  /* 0x000000200b097810 */ /* 0x000fe20007ffe0ff */
[----:B------:R-:W-:Y:S01]  /*0d60*/  IMAD R7, R15, c[0x0][0x1bc], R7 ;  /* 0x00006f000f077a24 */ /* 0x000fe200078e0207 */
[----:B------:R-:W-:Y:S01]  /*0d70*/  UIADD3 UR15, UR28, -0x1, URZ ;  /* 0xffffffff1c0f7890 */ /* 0x000fe2000fffe03f */
[----:B------:R-:W-:Y:S01]  /*0d80*/  IMAD R5, R5, c[0x0][0x1c0], RZ ;  /* 0x0000700005057a24 */ /* 0x000fe200078e02ff */
[----:B------:R-:W-:Y:S01]  /*0d90*/  BAR.SYNC.DEFER_BLOCKING 0x0 ;  /* 0x0000000000007b1d */ /* 0x000fe20000010000 */
[----:B--2---:R-:W-:Y:S01]  /*0da0*/  LOP3.LUT R2, R34, 0xfffffff8, RZ, 0xc0, !PT ;  /* 0xfffffff822027812 */ /* 0x004fe200078ec0ff */
[----:B------:R-:W-:Y:S01]  /*0db0*/  USHF.R.S32.HI UR11, URZ, 0x1f, UR15 ;  /* 0x0000001f3f0b7899 */ /* 0x000fe2000801140f */
[----:B------:R-:W-:Y:S01]  /*0dc0*/  ISETP.GE.AND P5, PT, R9, UR6, PT ;  /* 0x0000000609007c0c */ /* 0x000fe2000bfa6270 */
[----:B------:R-:W-:Y:S01]  /*0dd0*/  IMAD.MOV.U32 R38, RZ, RZ, c[0x0][0x1e0] ;  /* 0x00007800ff267624 */ /* 0x000fe200078e00ff */
[----:B------:R-:W-:Y:S01]  /*0de0*/  IADD3 R9, R11, 0x60, RZ ;  /* 0x000000600b097810 */ /* 0x000fe20007ffe0ff */
[----:B------:R-:W-:Y:S01]  /*0df0*/  IMAD.IADD R42, R113, 0x1, -R2 ;  /* 0x00000001712a7824 */ /* 0x000fe200078e0a02 */
[----:B------:R-:W-:Y:S01]  /*0e00*/  LEA.HI R109, R110, R113, RZ, 0x5 ;  /* 0x000000716e6d7211 */ /* 0x000fe200078f28ff */
[----:B------:R-:W-:Y:S01]  /*0e10*/  IMAD.WIDE.U32 R2, R6, c[0x0][0x178], RZ ;  /* 0x00005e0006027a25 */ /* 0x000fe200078e00ff */
[----:B------:R-:W-:Y:S01]  /*0e20*/  ISETP.GE.AND P3, PT, R9, UR6, PT ;  /* 0x0000000609007c0c */ /* 0x000fe2000bf66270 */
[----:B------:R-:W-:Y:S01]  /*0e30*/  UISETP.GE.AND UP0, UPT, UR28, 0x2, UPT ;  /* 0x000000021c00788c */ /* 0x000fe2000bf06270 */
[----:B------:R-:W-:Y:S01]  /*0e40*/  STL [R1+0x40], R42 ;  /* 0x0000402a01007387 */ /* 0x000fe20000100800 */
[----:B------:R-:W-:Y:S01]  /*0e50*/  IMAD R4, R42, 0x20, R12 ;  /* 0x000000202a047824 */ /* 0x000fe200078e020c */
[----:B------:R-:W-:Y:S01]  /*0e60*/  SHF.R.S32.HI R108, RZ, 0x5, R109 ;  /* 0x00000005ff6c7819 */ /* 0x000fe2000001146d */
[----:B------:R-:W-:-:S02]  /*0e70*/  IMAD.IADD R3, R3, 0x1, R0 ;  /* 0x0000000103037824 */ /* 0x000fc400078e0200 */
[----:B------:R-:W-:Y:S01]  /*0e80*/  IMAD.MOV.U32 R239, RZ, RZ, 0x20 ;  /* 0x00000020ffef7424 */ /* 0x000fe200078e00ff */
[----:B------:R-:W-:Y:S01]  /*0e90*/  IADD3 R6, R4, UR8, RZ ;  /* 0x0000000804067c10 */ /* 0x000fe2000fffe0ff */
[----:B------:R-:W-:-:S04]  /*0ea0*/  IMAD.WIDE.U32 R2, R15, c[0x0][0x1b8], R2 ;  /* 0x00006e000f027a25 */ /* 0x000fc800078e0002 */
[----:B------:R-:W-:Y:S01]  /*0eb0*/  @P1 IMAD.HI.U32 R0, R6, c[0x0][0x2c8], RZ ;  /* 0x0000b20006001a27 */ /* 0x000fe200078e00ff */
[----:B------:R-:W-:-:S03]  /*0ec0*/  ISETP.GE.AND P1, PT, R11, UR6, PT ;  /* 0x000000060b007c0c */ /* 0x000fc6000bf26270 */
[----:B------:R-:W-:Y:S01]  /*0ed0*/  IMAD.MOV.U32 R4, RZ, RZ, R6 ;  /* 0x000000ffff047224 */ /* 0x000fe200078e0006 */
[----:B------:R-:W-:Y:S01]  /*0ee0*/  @P0 SHF.R.U32.HI R4, RZ, c[0x0][0x2cc], R0 ;  /* 0x0000b300ff040a19 */ /* 0x000fe20000011600 */
[----:B------:R-:W-:Y:S01]  /*0ef0*/  IMAD.IADD R3, R3, 0x1, R7 ;  /* 0x0000000103037824 */ /* 0x000fe200078e0207 */
[----:B------:R-:W-:-:S03]  /*0f00*/  SEL R0, R39, RZ, !P2 ;  /* 0x000000ff27007207 */ /* 0x000fc60005000000 */
[--C-:B------:R-:W-:Y:S02]  /*0f10*/  IMAD.MOV R8, RZ, RZ, -R4.reuse ;  /* 0x000000ffff087224 */ /* 0x100fe400078e0a04 */
[C---:B------:R-:W-:Y:S01]  /*0f20*/  IMAD R7, R0.reuse, c[0x0][0x1c4], R5 ;  /* 0x0000710000077a24 */ /* 0x040fe200078e0205 */
[----:B------:R-:W-:Y:S01]  /*0f30*/  SHF.R.S32.HI R5, RZ, 0x1f, R4 ;  /* 0x0000001fff057819 */ /* 0x000fe20000011404 */
[----:B------:R-:W-:-:S04]  /*0f40*/  IMAD.WIDE.U32 R2, R0, c[0x0][0x1c0], R2 ;  /* 0x0000700000027a25 */ /* 0x000fc800078e0002 */
[----:B------:R-:W-:Y:S02]  /*0f50*/  IMAD.U32 R0, RZ, RZ, UR9 ;  /* 0x00000009ff007e24 */ /* 0x000fe4000f8e00ff */
[----:B------:R-:W-:Y:S01]  /*0f60*/  IMAD R8, R8, c[0x0][0x2c4], R6 ;  /* 0x0000b10008087a24 */ /* 0x000fe200078e0206 */
[----:B------:R-:W-:Y:S01]  /*0f70*/  SHF.R.S32.HI R6, RZ, 0x1f, R10 ;  /* 0x0000001fff067819 */ /* 0x000fe2000001140a */
[----:B------:R-:W-:Y:S01]  /*0f80*/  IMAD.IADD R3, R3, 0x1, R7 ;  /* 0x0000000103037824 */ /* 0x000fe200078e0207 */
[----:B------:R-:W-:Y:S02]  /*0f90*/  IADD3 R10, P0, R10, R12, RZ ;  /* 0x0000000c0a0a7210 */ /* 0x000fe40007f1e0ff */
[----:B------:R-:W-:Y:S01]  /*0fa0*/  IADD3 R28, R0, UR14, -R12 ;  /* 0x0000000e001c7c10 */ /* 0x000fe2000fffe80c */
[----:B------:R-:W-:Y:S01]  /*0fb0*/  IMAD R0, R5, c[0x0][0x1b0], RZ ;  /* 0x00006c0005007a24 */ /* 0x000fe200078e02ff */
[C---:B------:R-:W-:Y:S01]  /*0fc0*/  LEA.HI.X.SX32 R14, R12.reuse, R6, 0x1, P0 ;  /* 0x000000060c0e7211 */ /* 0x040fe200000f0eff */
[----:B------:R-:W-:Y:S01]  /*0fd0*/  IMAD.SHL.U32 R6, R12, 0x40, RZ ;  /* 0x000000400c067824 */ /* 0x000fe200078e00ff */
[----:B------:R-:W-:Y:S01]  /*0fe0*/  IADD3 R12, R11, 0x40, RZ ;  /* 0x000000400b0c7810 */ /* 0x000fe20007ffe0ff */
[----:B------:R-:W-:-:S02]  /*0ff0*/  IMAD R13, R4, c[0x0][0x1b4], R0 ;  /* 0x00006d00040d7a24 */ /* 0x000fc400078e0200 */
[----:B------:R-:W-:Y:S01]  /*1000*/  IMAD.WIDE.U32 R4, R4, c[0x0][0x1b0], R2 ;  /* 0x00006c0004047a25 */ /* 0x000fe200078e0002 */
[----:B------:R-:W-:Y:S02]  /*1010*/  LOP3.LUT R0, R6, 0x1c0, RZ, 0xc0, !PT ;  /* 0x000001c006007812 */ /* 0x000fe400078ec0ff */
[----:B------:R-:W-:Y:S01]  /*1020*/  SHF.R.S32.HI R3, RZ, 0x1f, R8 ;  /* 0x0000001fff037819 */ /* 0x000fe20000011408 */
[----:B------:R-:W-:Y:S01]  /*1030*/  IMAD.SHL.U32 R2, R42, 0x8, RZ ;  /* 0x000000082a027824 */ /* 0x000fe200078e00ff */
[----:B------:R-:W-:Y:S01]  /*1040*/  SHF.R.U32.HI R6, RZ, 0x3, R0 ;  /* 0x00000003ff067819 */ /* 0x000fe20000011600 */
[----:B------:R-:W-:Y:S01]  /*1050*/  IMAD.IADD R5, R5, 0x1, R13 ;  /* 0x0000000105057824 */ /* 0x000fe200078e020d */
[----:B------:R-:W-:Y:S01]  /*1060*/  ISETP.GE.AND P2, PT, R12, UR6, PT ;  /* 0x000000060c007c0c */ /* 0x000fe2000bf46270 */
[----:B------:R-:W-:Y:S01]  /*1070*/  ULDC.64 UR6, c[0x0][0x1e0] ;  /* 0x0000780000067ab9 */ /* 0x000fe20000000a00 */
[--C-:B------:R-:W-:Y:S01]  /*1080*/  LOP3.LUT R7, R0, 0x38, R2.reuse, 0xf8, !PT ;  /* 0x0000003800077812 */ /* 0x100fe200078ef802 */
[----:B------:R-:W-:Y:S01]  /*1090*/  IMAD R0, R3, c[0x0][0x1a8], RZ ;  /* 0x00006a0003007a24 */ /* 0x000fe200078e02ff */
[----:B------:R-:W-:Y:S01]  /*10a0*/  SHF.R.S32.HI R3, RZ, 0x1f, R2 ;  /* 0x0000001fff037819 */ /* 0x000fe20000011402 */
[----:B------:R-:W-:Y:S01]  /*10b0*/  IMAD.WIDE.U32 R4, R8, c[0x0][0x1a8], R4 ;  /* 0x00006a0008047a25 */ /* 0x000fe200078e0004 */
[----:B------:R-:W-:Y:S01]  /*10c0*/  LOP3.LUT R13, R7, R6, RZ, 0x3c, !PT ;  /* 0x00000006070d7212 */ /* 0x000fe200078e3cff */
[----:B------:R-:W-:Y:S01]  /*10d0*/  UIMAD.WIDE.U32 UR18, UR10, UR6, URZ ;  /* 0x000000060a1272a5 */ /* 0x000fe2000f8e003f */
[----:B------:R-:W-:Y:S01]  /*10e0*/  IADD3 R31, R2, 0x40, RZ ;  /* 0x00000040021f7810 */ /* 0x000fe20007ffe0ff */
[----:B------:R-:W-:Y:S01]  /*10f0*/  IMAD R7, R8, c[0x0][0x1ac], R0 ;  /* 0x00006b0008077a24 */ /* 0x000fe200078e0200 */
[----:B------:R-:W-:Y:S01]  /*1100*/  LEA R17, P0, R4, c[0x0][0x160], 0x1 ;  /* 0x0000580004117a11 */ /* 0x000fe200078008ff */
[----:B------:R-:W-:Y:S01]  /*1110*/  IMAD R0, R14, c[0x0][0x208], RZ ;  /* 0x000082000e007a24 */ /* 0x000fe200078e02ff */
[----:B------:R-:W-:Y:S01]  /*1120*/  IADD3 R32, R2, 0x80, RZ ;  /* 0x0000008002207810 */ /* 0x000fe20007ffe0ff */
[----:B------:R-:W-:Y:S01]  /*1130*/  IMAD R6, R14, c[0x0][0x1e0], RZ ;  /* 0x000078000e067a24 */ /* 0x000fe200078e02ff */
[----:B------:R-:W-:Y:S01]  /*1140*/  LEA.HI R14, R110, R113, RZ, 0x6 ;  /* 0x000000716e0e7211 */ /* 0x000fe200078f30ff */
[----:B------:R-:W-:Y:S01]  /*1150*/  IMAD R12, R10, c[0x0][0x20c], R0 ;  /* 0x000083000a0c7a24 */ /* 0x000fe200078e0200 */
[----:B------:R-:W-:Y:S01]  /*1160*/  UIMAD UR6, UR10, UR7, URZ ;  /* 0x000000070a0672a4 */ /* 0x000fe2000f8e023f */
[----:B------:R-:W-:-:S02]  /*1170*/  IMAD.IADD R0, R5, 0x1, R7 ;  /* 0x0000000105007824 */ /* 0x000fc400078e0207 */
[C---:B------:R-:W-:Y:S01]  /*1180*/  IMAD R11, R10.reuse, c[0x0][0x1e4], R6 ;  /* 0x000079000a0b7a24 */ /* 0x040fe200078e0206 */
[----:B------:R-:W-:Y:S01]  /*1190*/  UIADD3 UR6, UR19, UR6, URZ ;  /* 0x0000000613067290 */ /* 0x000fe2000fffe03f */
[----:B------:R-:W-:Y:S01]  /*11a0*/  IMAD.WIDE.U32 R8, R10, c[0x0][0x1e0], R2 ;  /* 0x000078000a087a25 */ /* 0x000fe200078e0002 */
[----:B------:R-:W-:Y:S02]  /*11b0*/  LEA.HI.X R16, R4, c[0x0][0x164], R0, 0x1, P0 ;  /* 0x0000590004107a11 */ /* 0x000fe400000f0c00 */
[----:B------:R-:W-:Y:S01]  /*11c0*/  SHFL.IDX PT, R4, R17, RZ, 0x181f ;  /* 0x00181fff11047589 */ /* 0x000fe200000e0000 */
[----:B------:R-:W-:Y:S01]  /*11d0*/  IMAD.SHL.U32 R0, R14, 0x8, RZ ;  /* 0x000000080e007824 */ /* 0x000fe200078e00ff */
[----:B------:R-:W-:Y:S01]  /*11e0*/  ISETP.GE.AND P0, PT, R31, c[0x0][0x198], PT ;  /* 0x000066001f007a0c */ /* 0x000fe20003f06270 */
[----:B------:R-:W-:Y:S01]  /*11f0*/  IMAD.WIDE.U32 R6, R10, c[0x0][0x208], R2 ;  /* 0x000082000a067a25 */ /* 0x000fe200078e0002 */
[----:B------:R-:W1:Y:S01]  /*1200*/  SHFL.IDX PT, R5, R16, RZ, 0x181f ;  /* 0x00181fff10057589 */ /* 0x000e6200000e0000 */
[----:B------:R-:W-:Y:S01]  /*1210*/  UIMAD UR7, UR6, UR15, URZ ;  /* 0x0000000f060772a4 */ /* 0x000fe2000f8e023f */
[----:B------:R-:W-:Y:S01]  /*1220*/  LOP3.LUT R24, R13, 0xfffffe00, R0, 0xf8, !PT ;  /* 0xfffffe000d187812 */ /* 0x000fe200078ef800 */
[----:B------:R-:W-:-:S02]  /*1230*/  IMAD R10, R20, c[0x0][0x1e8], RZ ;  /* 0x00007a00140a7a24 */ /* 0x000fc400078e02ff */
[----:B------:R-:W-:Y:S01]  /*1240*/  IMAD.IADD R9, R9, 0x1, R11 ;  /* 0x0000000109097824 */ /* 0x000fe200078e020b */
[----:B------:R-:W-:Y:S01]  /*1250*/  UIMAD UR7, UR11, UR18, UR7 ;  /* 0x000000120b0772a4 */ /* 0x000fe2000f8e0207 */
[C---:B------:R-:W-:Y:S01]  /*1260*/  IMAD R0, R15.reuse, c[0x0][0x1ec], R10 ;  /* 0x00007b000f007a24 */ /* 0x040fe200078e020a */
[----:B------:R-:W-:Y:S01]  /*1270*/  STL [R1+0x38], R24 ;  /* 0x0000381801007387 */ /* 0x000fe20000100800 */
[----:B------:R-:W-:-:S04]  /*1280*/  IMAD.WIDE.U32 R8, R15, c[0x0][0x1e8], R8 ;  /* 0x00007a000f087a25 */ /* 0x000fc800078e0008 */
[----:B------:R-:W-:Y:S02]  /*1290*/  IMAD.IADD R7, R7, 0x1, R12 ;  /* 0x0000000107077824 */ /* 0x000fe400078e020c */
[----:B------:R-:W-:Y:S01]  /*12a0*/  IMAD.IADD R21, R9, 0x1, R0 ;  /* 0x0000000109157824 */ /* 0x000fe200078e0200 */
[----:B------:R-:W-:Y:S01]  /*12b0*/  @!P1 SHF.R.S32.HI R0, RZ, 0x1f, R31 ;  /* 0x0000001fff009819 */ /* 0x000fe2000001141f */
[----:B------:R-:W-:Y:S01]  /*12c0*/  IMAD.WIDE.U32 R10, R15, c[0x0][0x210], R6 ;  /* 0x000084000f0a7a25 */ /* 0x000fe200078e0006 */
[----:B------:R-:W-:Y:S02]  /*12d0*/  @!P1 SHF.R.S32.HI R9, RZ, 0x1f, R32 ;  /* 0x0000001fff099819 */ /* 0x000fe40000011420 */
[----:B------:R-:W-:Y:S01]  /*12e0*/  @!P1 LEA.HI R6, R0, R31, RZ, 0x3 ;  /* 0x0000001f00069211 */ /* 0x000fe200078f18ff */
[----:B------:R-:W-:Y:S01]  /*12f0*/  IMAD R12, R20, c[0x0][0x210], RZ ;  /* 0x00008400140c7a24 */ /* 0x000fe200078e02ff */
[----:B------:R-:W-:Y:S01]  /*1300*/  @!P1 LEA.HI R0, R9, R32, RZ, 0x3 ;  /* 0x0000002009009211 */ /* 0x000fe200078f18ff */
[----:B------:R-:W-:Y:S01]  /*1310*/  IMAD.MOV.U32 R20, RZ, RZ, R8 ;  /* 0x000000ffff147224 */ /* 0x000fe200078e0008 */
[----:B------:R-:W-:Y:S01]  /*1320*/  @!P1 LOP3.LUT R6, R6, 0xfffffff8, RZ, 0xc0, !PT ;  /* 0xfffffff806069812 */ /* 0x000fe200078ec0ff */
[----:B------:R-:W-:Y:S01]  /*1330*/  IMAD R12, R15, c[0x0][0x214], R12 ;  /* 0x000085000f0c7a24 */ /* 0x000fe200078e020c */
[----:B------:R-:W-:Y:S01]  /*1340*/  SHFL.IDX PT, R8, R17, 0x1, 0x181f ;  /* 0x00381f0011087f89 */ /* 0x000fe200000e0000 */
[----:B------:R-:W-:Y:S01]  /*1350*/  @!P1 LOP3.LUT R0, R0, 0xfffffff8, RZ, 0xc0, !PT ;  /* 0xfffffff800009812 */ /* 0x000fe200078ec0ff */
[----:B------:R-:W-:-:S02]  /*1360*/  IMAD.MOV.U32 R22, RZ, RZ, R10 ;  /* 0x000000ffff167224 */ /* 0x000fc400078e000a */
[----:B-1----:R-:W-:Y:S01]  /*1370*/  @!P1 IMAD.WIDE R14, R6, 0x2, R4 ;  /* 0x00000002060e9825 */ /* 0x002fe200078e0204 */
[----:B------:R-:W1:Y:S03]  /*1380*/  SHFL.IDX PT, R9, R16, 0x1, 0x181f ;  /* 0x00381f0010097f89 */ /* 0x000e6600000e0000 */
[----:B------:R-:W-:Y:S02]  /*1390*/  IMAD.IADD R23, R11, 0x1, R12 ;  /* 0x000000010b177824 */ /* 0x000fe400078e020c */
[----:B------:R-:W-:Y:S01]  /*13a0*/  @!P1 IMAD.WIDE R12, R0, 0x2, R4 ;  /* 0x00000002000c9825 */ /* 0x000fe200078e0204 */
[----:B------:R-:W-:-:S03]  /*13b0*/  @!P5 SHF.R.S32.HI R0, RZ, 0x1f, R32 ;  /* 0x0000001fff00d819 */ /* 0x000fc60000011420 */
[----:B------:R-:W-:Y:S01]  /*13c0*/  IMAD.SHL.U32 R35, R24, 0x2, RZ ;  /* 0x0000000218237824 */ /* 0x000fe200078e00ff */
[----:B------:R-:W-:-:S04]  /*13d0*/  @!P5 LEA.HI R0, R0, R32, RZ, 0x3 ;  /* 0x000000200000d211 */ /* 0x000fc800078f18ff */
[----:B------:R-:W-:Y:S01]  /*13e0*/  @!P5 LOP3.LUT R0, R0, 0xfffffff8, RZ, 0xc0, !PT ;  /* 0xfffffff80000d812 */ /* 0x000fe200078ec0ff */
[----:B------:R-:W-:Y:S04]  /*13f0*/  STL [R1+0x8], R35 ;  /* 0x0000082301007387 */ /* 0x000fe80000100800 */
[----:B-1----:R-:W-:Y:S01]  /*1400*/  @!P5 IMAD.WIDE R24, R0, 0x2, R8 ;  /* 0x000000020018d825 */ /* 0x002fe200078e0208 */
[----:B------:R-:W-:-:S03]  /*1410*/  @!P2 SHF.R.S32.HI R0, RZ, 0x1f, R32 ;  /* 0x0000001fff00a819 */ /* 0x000fc60000011420 */
[--C-:B---3--:R-:W-:Y:S01]  /*1420*/  @P4 IMAD.MOV.U32 R6, RZ, RZ, R19.reuse ;  /* 0x000000ffff064224 */ /* 0x108fe200078e0013 */
[----:B------:R-:W-:Y:S01]  /*1430*/  @P4 SHF.R.S32.HI R7, RZ, 0x1f, R19 ;  /* 0x0000001fff074819 */ /* 0x000fe20000011413 */
[----:B------:R-:W-:Y:S02]  /*1440*/  @!P4 IMAD.MOV.U32 R6, RZ, RZ, R39 ;  /* 0x000000ffff06c224 */ /* 0x000fe400078e0027 */
[----:B------:R-:W-:Y:S01]  /*1450*/  @!P4 IMAD.MOV.U32 R7, RZ, RZ, R18 ;  /* 0x000000ffff07c224 */ /* 0x000fe200078e0012 */
[----:B------:R-:W-:Y:S01]  /*1460*/  @!P1 LEA R10, P4, R2, R4, 0x1 ;  /* 0x00000004020a9211 */ /* 0x000fe200078808ff */
[----:B------:R-:W-:Y:S01]  /*1470*/  IMAD.MOV.U32 R39, RZ, RZ, c[0x0][0x1e4] ;  /* 0x00007900ff277624 */ /* 0x000fe200078e00ff */
[----:B------:R-:W-:Y:S01]  /*1480*/  SEL R30, R6, RZ, !P6 ;  /* 0x000000ff061e7207 */ /* 0x000fe20007000000 */
[----:B------:R-:W-:Y:S01]  /*1490*/  SHFL.IDX PT, R4, R17, 0x3, 0x181f ;  /* 0x00781f0011047f89 */ /* 0x000fe200000e0000 */
[----:B------:R-:W-:Y:S02]  /*14a0*/  @!P5 SHF.R.S32.HI R6, RZ, 0x1f, R31 ;  /* 0x0000001fff06d819 */ /* 0x000fe4000001141f */
[----:B------:R-:W-:Y:S01]  /*14b0*/  @!P1 LEA.HI.X R11, R2, R5, R3, 0x1, P4 ;  /* 0x00000005020b9211 */ /* 0x000fe200020f0c03 */
[----:B------:R-:W-:Y:S01]  /*14c0*/  IMAD.WIDE.U32 R20, R30, c[0x0][0x1f0], R20 ;  /* 0x00007c001e147a25 */ /* 0x000fe200078e0014 */
[----:B------:R-:W-:-:S02]  /*14d0*/  @!P5 LEA.HI R6, R6, R31, RZ, 0x3 ;  /* 0x0000001f0606d211 */ /* 0x000fc400078f18ff */
[----:B------:R-:W-:Y:S01]  /*14e0*/  SEL R29, R7, RZ, !P6 ;  /* 0x000000ff071d7207 */ /* 0x000fe20007000000 */
[----:B------:R-:W-:Y:S01]  /*14f0*/  IMAD.MOV.U32 R40, RZ, RZ, R20 ;  /* 0x000000ffff287224 */ /* 0x000fe200078e0014 */
[----:B------:R-:W-:Y:S01]  /*1500*/  @!P5 LOP3.LUT R5, R6, 0xfffffff8, RZ, 0xc0, !PT ;  /* 0xfffffff80605d812 */ /* 0x000fe200078ec0ff */
[----:B------:R-:W-:Y:S01]  /*1510*/  SHFL.IDX PT, R7, R16, 0x2, 0x181f ;  /* 0x00581f0010077f89 */ /* 0x000fe200000e0000 */
[----:B------:R-:W-:Y:S02]  /*1520*/  ISETP.GE.AND P6, PT, R2, c[0x0][0x198], PT ;  /* 0x0000660002007a0c */ /* 0x000fe40003fc6270 */
[----:B------:R-:W-:Y:S01]  /*1530*/  ISETP.GE.AND P4, PT, R32, c[0x0][0x198], PT ;  /* 0x0000660020007a0c */ /* 0x000fe20003f86270 */
[----:B------:R-:W1:Y:S01]  /*1540*/  SHFL.IDX PT, R6, R17, 0x2, 0x181f ;  /* 0x00581f0011067f89 */ /* 0x000e6200000e0000 */
[----:B------:R-:W-:-:S03]  /*1550*/  @!P5 IMAD.WIDE R26, R5, 0x2, R8 ;  /* 0x00000002051ad825 */ /* 0x000fc600078e0208 */
[----:B------:R2:W3:Y:S04]  /*1560*/  SHFL.IDX PT, R5, R16, 0x3, 0x181f ;  /* 0x00781f0010057f89 */ /* 0x0004e800000e0000 */
[----:B------:R4:W-:Y:S04]  /*1570*/  STL.64 [R1+0x30], R20 ;  /* 0x0000301401007387 */ /* 0x0009e80000100a00 */
[----:B------:R5:W-:Y:S04]  /*1580*/  @!P1 LDGSTS.E.BYPASS.LTC128B.128 [R35+0x100], [R10.64], !P6 ;  /* 0x001000000a239fae */ /* 0x000be8000f101d58 */
[----:B------:R1:W-:Y:S04]  /*1590*/  @!P1 LDGSTS.E.BYPASS.LTC128B.128 [R35+0x4100], [R14.64], !P0 ;  /* 0x041000000e239fae */ /* 0x0003e8000c101d58 */
[----:B------:R2:W-:Y:S01]  /*15a0*/  @!P1 LDGSTS.E.BYPASS.LTC128B.128 [R35+0x8100], [R12.64], !P4 ;  /* 0x081000000c239fae */ /* 0x0005e2000e101d58 */
[----:B-----5:R-:W-:-:S02]  /*15b0*/  @!P2 SHF.R.S32.HI R10, RZ, 0x1f, R31 ;  /* 0x0000001fff0aa819 */ /* 0x020fc4000001141f */
[----:B------:R-:W-:Y:S02]  /*15c0*/  @!P3 SHF.R.S32.HI R11, RZ, 0x1f, R32 ;  /* 0x0000001fff0bb819 */ /* 0x000fe40000011420 */
[-C--:B------:R-:W-:Y:S02]  /*15d0*/  @!P2 LEA.HI R10, R10, R31.reuse, RZ, 0x3 ;  /* 0x0000001f0a0aa211 */ /* 0x080fe400078f18ff */
[----:B-1----:R-:W-:Y:S02]  /*15e0*/  @!P2 LEA.HI R14, R0, R32, RZ, 0x3 ;  /* 0x00000020000ea211 */ /* 0x002fe400078f18ff */
[----:B--2---:R-:W-:Y:S02]  /*15f0*/  @!P3 SHF.R.S32.HI R13, RZ, 0x1f, R31 ;  /* 0x0000001fff0db819 */ /* 0x004fe4000001141f */
[----:B------:R-:W-:Y:S02]  /*1600*/  @!P5 LEA R12, P1, R2, R8, 0x1 ;  /* 0x00000008020cd211 */ /* 0x000fe400078208ff */
[----:B------:R-:W-:-:S02]  /*1610*/  @!P3 LEA.HI R8, R13, R31, RZ, 0x3 ;  /* 0x0000001f0d08b211 */ /* 0x000fc400078f18ff */
[----:B------:R-:W-:Y:S02]  /*1620*/  @!P2 LOP3.LUT R15, R10, 0xfffffff8, RZ, 0xc0, !PT ;  /* 0xfffffff80a0fa812 */ /* 0x000fe400078ec0ff */
[C---:B------:R-:W-:Y:S02]  /*1630*/  @!P5 LEA.HI.X R13, R2.reuse, R9, R3, 0x1, P1 ;  /* 0x00000009020dd211 */ /* 0x040fe400008f0c03 */
[----:B------:R-:W-:Y:S02]  /*1640*/  @!P2 LEA R10, P1, R2, R6, 0x1 ;  /* 0x00000006020aa211 */ /* 0x000fe400078208ff */
[----:B------:R-:W-:Y:S01]  /*1650*/  @!P3 LEA.HI R0, R11, R32, RZ, 0x3 ;  /* 0x000000200b00b211 */ /* 0x000fe200078f18ff */
[----:B------:R1:W-:Y:S01]  /*1660*/  @!P5 LDGSTS.E.BYPASS.LTC128B.128 [R35+0x1100], [R12.64], !P6 ;  /* 0x011000000c23dfae */ /* 0x0003e2000f101d58 */
[----:B------:R-:W-:Y:S01]  /*1670*/  @!P2 LOP3.LUT R9, R14, 0xfffffff8, RZ, 0xc0, !PT ;  /* 0xfffffff80e09a812 */ /* 0x000fe200078ec0ff */
[----:B------:R-:W-:Y:S01]  /*1680*/  @!P2 IMAD.WIDE R14, R15, 0x2, R6 ;  /* 0x000000020f0ea825 */ /* 0x000fe200078e0206 */
[----:B------:R-:W-:Y:S01]  /*1690*/  @!P3 LOP3.LUT R16, R8, 0xfffffff8, RZ, 0xc0, !PT ;  /* 0xfffffff80810b812 */ /* 0x000fe200078ec0ff */
[----:B------:R2:W-:Y:S01]  /*16a0*/  @!P5 LDGSTS.E.BYPASS.LTC128B.128 [R35+0x5100], [R26.64], !P0 ;  /* 0x051000001a23dfae */ /* 0x0005e2000c101d58 */
[----:B------:R-:W-:Y:S01]  /*16b0*/  @!P2 LEA.HI.X R11, R2, R7, R3, 0x1, P1 ;  /* 0x00000007020ba211 */ /* 0x000fe200008f0c03 */
[----:B------:R-:W-:Y:S01]  /*16c0*/  @!P2 IMAD.WIDE R6, R9, 0x2, R6 ;  /* 0x000000020906a825 */ /* 0x000fe200078e0206 */
[----:B------:R-:W-:Y:S01]  /*16d0*/  @!P3 LOP3.LUT R0, R0, 0xfffffff8, RZ, 0xc0, !PT ;  /* 0xfffffff80000b812 */ /* 0x000fe200078ec0ff */
[----:B------:R2:W-:Y:S01]  /*16e0*/  @!P5 LDGSTS.E.BYPASS.LTC128B.128 [R35+0x9100], [R24.64], !P4 ;  /* 0x091000001823dfae */ /* 0x0005e2000e101d58 */
[----:B------:R-:W-:Y:S01]  /*16f0*/  @!P3 LEA R8, P1, R2, R4, 0x1 ;  /* 0x000000040208b211 */ /* 0x000fe200078208ff */
[----:B---3--:R-:W-:Y:S01]  /*1700*/  @!P3 IMAD.WIDE R16, R16, 0x2, R4 ;  /* 0x000000021010b825 */ /* 0x008fe200078e0204 */
[----:B------:R-:W-:Y:S01]  /*1710*/  ISETP.GE.AND P5, PT, R28, 0x21, PT ;  /* 0x000000211c00780c */ /* 0x000fe20003fa6270 */
[----:B------:R3:W-:Y:S01]  /*1720*/  @!P2 LDGSTS.E.BYPASS.LTC128B.128 [R35+0x2100], [R10.64], !P6 ;  /* 0x021000000a23afae */ /* 0x0007e2000f101d58 */
[----:B------:R-:W-:Y:S01]  /*1730*/  @!P3 LEA.HI.X R9, R2, R5, R3, 0x1, P1 ;  /* 0x000000050209b211 */ /* 0x000fe200008f0c03 */
[----:B------:R-:W-:Y:S01]  /*1740*/  @!P3 IMAD.WIDE R18, R0, 0x2, R4 ;  /* 0x000000020012b825 */ /* 0x000fe200078e0204 */
[----:B------:R-:W-:Y:S01]  /*1750*/  ISETP.GT.AND P1, PT, R28, 0x40, PT ;  /* 0x000000401c00780c */ /* 0x000fe20003f24270 */
[----:B------:R5:W-:Y:S02]  /*1760*/  @!P2 LDGSTS.E.BYPASS.LTC128B.128 [R35+0x6100], [R14.64], !P0 ;  /* 0x061000000e23afae */ /* 0x000be4000c101d58 */
[----:B------:R-:W-:-:S02]  /*1770*/  IMAD R0, R29, c[0x0][0x1f0], RZ ;  /* 0x00007c001d007a24 */ /* 0x000fc400078e02ff */
[----:B------:R1:W-:Y:S01]  /*1780*/  @!P2 LDGSTS.E.BYPASS.LTC128B.128 [R35+0xa100], [R6.64], !P4 ;  /* 0x0a1000000623afae */ /* 0x0003e2000e101d58 */
[----:B------:R-:W-:Y:S02]  /*1790*/  IMAD.U32 R4, RZ, RZ, UR15 ;  /* 0x0000000fff047e24 */ /* 0x000fe4000f8e00ff */
[----:B------:R-:W-:Y:S01]  /*17a0*/  IMAD R0, R30, c[0x0][0x1f4], R0 ;  /* 0x00007d001e007a24 */ /* 0x000fe200078e0200 */
[----:B------:R2:W-:Y:S01]  /*17b0*/  @!P3 LDGSTS.E.BYPASS.LTC128B.128 [R35+0x3100], [R8.64], !P6 ;  /* 0x031000000823bfae */ /* 0x0005e2000f101d58 */
[----:B------:R-:W-:Y:S02]  /*17c0*/  ISETP.GE.AND P6, PT, R28, 0x1, PT ;  /* 0x000000011c00780c */ /* 0x000fe40003fc6270 */
[----:B------:R-:W-:Y:S01]  /*17d0*/  IMAD.IADD R41, R21, 0x1, R0 ;  /* 0x0000000115297824 */ /* 0x000fe200078e0200 */
[----:B------:R2:W-:Y:S01]  /*17e0*/  @!P3 LDGSTS.E.BYPASS.LTC128B.128 [R35+0x7100], [R16.64], !P0 ;  /* 0x071000001023bfae */ /* 0x0005e2000c101d58 */
[----:B----4-:R-:W-:-:S03]  /*17f0*/  IMAD.WIDE.U32 R20, R30, c[0x0][0x218], R22 ;  /* 0x000086001e147a25 */ /* 0x010fc600078e0016 */
[----:B------:R4:W-:Y:S01]  /*1800*/  @!P3 LDGSTS.E.BYPASS.LTC128B.128 [R35+0xb100], [R18.64], !P4 ;  /* 0x0b1000001223bfae */ /* 0x0009e2000e101d58 */
[----:B------:R-:W-:Y:S01]  /*1810*/  IMAD.WIDE.U32 R4, R4, UR18, R40 ;  /* 0x0000001204047c25 */ /* 0x000fe2000f8e0028 */
[----:B------:R-:W-:Y:S02]  /*1820*/  ISETP.GE.AND P4, PT, R2, c[0x0][0x1d4], PT ;  /* 0x0000750002007a0c */ /* 0x000fe40003f86270 */
[----:B------:R-:W-:Y:S01]  /*1830*/  ISETP.GE.AND P3, PT, R31, c[0x0][0x1d4], PT ;  /* 0x000075001f007a0c */ /* 0x000fe20003f66270 */
[----:B------:R-:W0:Y:S01]  /*1840*/  LDGDEPBAR ;  /* 0x00000000000079af */ /* 0x000e220000000000 */
[----:B------:R-:W-:Y:S01]  /*1850*/  IADD3 R0, R5, UR7, RZ ;  /* 0x0000000705007c10 */ /* 0x000fe2000fffe0ff */
[----:B---3--:R-:W-:Y:S01]  /*1860*/  IMAD.WIDE.U32 R10, R38, 0x40, RZ ;  /* 0x00000040260a7825 */ /* 0x008fe200078e00ff */
[----:B------:R-:W-:Y:S01]  /*1870*/  UIMAD UR7, UR10, UR5, URZ ;  /* 0x000000050a0772a4 */ /* 0x000fe2000f8e023f */
[----:B------:R4:W-:Y:S01]  /*1880*/  STL.64 [R1+0x18], R40 ;  /* 0x0000182801007387 */ /* 0x0009e20000100a00 */
[----:B-----5:R-:W-:Y:S01]  /*1890*/  LEA.HI R14, R110, R113, RZ, 0x4 ;  /* 0x000000716e0e7211 */ /* 0x020fe200078f20ff */
[----:B------:R-:W-:Y:S01]  /*18a0*/  IMAD R5, R29, c[0x0][0x218], RZ ;  /* 0x000086001d057a24 */ /* 0x000fe200078e02ff */
[C---:B------:R-:W-:Y:S01]  /*18b0*/  @P1 IADD3 R10, P0, R4.reuse, R10, RZ ;  /* 0x0000000a040a1210 */ /* 0x040fe20007f1e0ff */
[----:B------:R-:W-:Y:S01]  /*18c0*/  UIADD3 UR7, UR13, UR7, URZ ;  /* 0x000000070d077290 */ /* 0x000fe2000fffe03f */
[----:B-1----:R-:W-:Y:S01]  /*18d0*/  @P6 LEA R6, P2, R4, c[0x0][0x1c8], 0x1 ;  /* 0x0000720004066a11 */ /* 0x002fe200078408ff */
[----:B------:R-:W-:Y:S01]  /*18e0*/  IMAD R5, R30, c[0x0][0x21c], R5 ;  /* 0x000087001e057a24 */ /* 0x000fe200078e0205 */
[----:B------:R-:W-:Y:S01]  /*18f0*/  LOP3.LUT R3, R14, 0xfffffff0, RZ, 0xc0, !PT ;  /* 0xfffffff00e037812 */ /* 0x000fe200078ec0ff */
[----:B------:R-:W-:Y:S01]  /*1900*/  UIMAD UR10, UR7, UR15, URZ ;  /* 0x0000000f070a72a4 */ /* 0x000fe2000f8e023f */
[----:B--2---:R-:W-:Y:S01]  /*1910*/  IMAD.SHL.U32 R8, R39, 0x40, RZ ;  /* 0x0000004027087824 */ /* 0x004fe200078e00ff */
[----:B------:R-:W-:Y:S01]  /*1920*/  @P6 LEA.HI.X R7, R4, c[0x0][0x1cc], R0, 0x1, P2 ;  /* 0x0000730004076a11 */ /* 0x000fe200010f0c00 */
[----:B------:R-:W-:Y:S01]  /*1930*/  IMAD.IADD R37, R21, 0x1, R5 ;  /* 0x0000000115257824 */ /* 0x000fe200078e0205 */
[----:B------:R-:W-:Y:S01]  /*1940*/  @P5 LEA R4, P2, R38, R4, 0x5 ;  /* 0x0000000426045211 */ /* 0x000fe200078428ff */
[----:B------:R-:W-:Y:S01]  /*1950*/  IMAD.IADD R8, R11, 0x1, R8 ;  /* 0x000000010b087824 */ /* 0x000fe200078e0208 */
[----:B------:R-:W-:Y:S01]  /*1960*/  SHF.R.S32.HI R11, RZ, 0x4, R14 ;  /* 0x00000004ff0b7819 */ /* 0x000fe2000001140e */
[----:B------:R-:W-:Y:S01]  /*1970*/  IMAD.IADD R3, R113, 0x1, -R3 ;  /* 0x0000000171037824 */ /* 0x000fe200078e0a03 */
[----:B------:R1:W-:Y:S01]  /*1980*/  @P6 LDGSTS.E.BYPASS.LTC128B.128 [R35+0x12100], [R6.64], !P4 ;  /* 0x1210000006236fae */ /* 0x0003e2000e101d58 */
[----:B------:R-:W-:Y:S01]  /*1990*/  @P1 IMAD.X R13, R8, 0x1, R0, P0 ;  /* 0x00000001080d1824 */ /* 0x000fe200000e0600 */
[----:B------:R-:W-:Y:S01]  /*19a0*/  @P5 LEA.HI.X R0, R38, R0, R39, 0x5, P2 ;  /* 0x0000000026005211 */ /* 0x000fe200010f2c27 */
[----:B------:R-:W-:Y:S01]  /*19b0*/  IMAD.MOV.U32 R36, RZ, RZ, R20 ;  /* 0x000000ffff247224 */ /* 0x000fe200078e0014 */
[----:B------:R-:W-:Y:S01]  /*19c0*/  ISETP.GE.AND P2, PT, R32, c[0x0][0x1d4], PT ;  /* 0x0000750020007a0c */ /* 0x000fe20003f46270 */
[----:B------:R1:W-:Y:S01]  /*19d0*/  @P6 LDGSTS.E.BYPASS.LTC128B.128 [R35+0x15100], [R6.64+0x80], !P3 ;  /* 0x1510008006236fae */ /* 0x0003e2000d901d58 */
[----:B------:R-:W-:Y:S01]  /*19e0*/  @P5 LEA R8, P0, R4, c[0x0][0x1c8], 0x1 ;  /* 0x0000720004085a11 */ /* 0x000fe200078008ff */
[----:B------:R-:W-:Y:S01]  /*19f0*/  UIMAD UR10, UR11, UR12, UR10 ;  /* 0x0000000c0b0a72a4 */ /* 0x000fe2000f8e020a */
[----:B------:R-:W-:Y:S01]  /*1a00*/  LEA.HI R5, R14, R11, RZ, 0x1 ;  /* 0x0000000b0e057211 */ /* 0x000fe200078f08ff */
[----:B------:R-:W-:Y:S01]  /*1a10*/  USHF.L.U32 UR11, UR4, 0x6, URZ ;  /* 0x00000006040b7899 */ /* 0x000fe2000800063f */
[----:B------:R-:W-:Y:S01]  /*1a20*/  @P5 LEA.HI.X R9, R4, c[0x0][0x1cc], R0, 0x1, P0 ;  /* 0x0000730004095a11 */ /* 0x000fe200000f0c00 */
[----:B------:R4:W-:Y:S01]  /*1a30*/  STL.64 [R1+0x28], R20 ;  /* 0x0000281401007387 */ /* 0x0009e20000100a00 */
[----:B------:R-:W-:-:S02]  /*1a40*/  SHF.R.S32.HI R12, RZ, 0x1f, R3 ;  /* 0x0000001fff0c7819 */ /* 0x000fc40000011403 */
[----:B------:R-:W-:Y:S01]  /*1a50*/  @P1 LEA R4, P0, R10, c[0x0][0x1c8], 0x1 ;  /* 0x000072000a041a11 */ /* 0x000fe200078008ff */
[----:B------:R4:W-:Y:S01]  /*1a60*/  STL.64 [R1+0x20], R36 ;  /* 0x0000202401007387 */ /* 0x0009e20000100a00 */
[----:B------:R-:W-:-:S03]  /*1a70*/  LEA.HI R12, R12, R3, RZ, 0x3 ;  /* 0x000000030c0c7211 */ /* 0x000fc600078f18ff */
[----:B------:R1:W-:Y:S01]  /*1a80*/  @P6 LDGSTS.E.BYPASS.LTC128B.128 [R35+0x18100], [R6.64+0x100], !P2 ;  /* 0x1810010006236fae */ /* 0x0003e2000d101d58 */
[----:B------:R-:W-:Y:S02]  /*1a90*/  ISETP.GE.AND P6, PT, R2, c[0x0][0x1d4], PT ;  /* 0x0000750002007a0c */ /* 0x000fe40003fc6270 */
[----:B------:R-:W-:Y:S01]  /*1aa0*/  LOP3.LUT R2, R5, 0xfffffffe, RZ, 0xc0, !PT ;  /* 0xfffffffe05027812 */ /* 0x000fe200078ec0ff */
[----:B------:R2:W-:Y:S01]  /*1ab0*/  @P5 LDGSTS.E.BYPASS.LTC128B.128 [R35+0x13100], [R8.64], !P4 ;  /* 0x1310000008235fae */ /* 0x0005e2000e101d58 */
[----:B------:R-:W-:Y:S02]  /*1ac0*/  @P1 LEA.HI.X R5, R10, c[0x0][0x1cc], R13, 0x1, P0 ;  /* 0x000073000a051a11 */ /* 0x000fe400000f0c0d */
[----:B------:R-:W-:Y:S01]  /*1ad0*/  LOP3.LUT R0, R12, 0xfffffff8, RZ, 0xc0, !PT ;  /* 0xfffffff80c007812 */ /* 0x000fe200078ec0ff */
[----:B------:R2:W-:Y:S01]  /*1ae0*/  @P5 LDGSTS.E.BYPASS.LTC128B.128 [R35+0x16100], [R8.64+0x80], !P3 ;  /* 0x1610008008235fae */ /* 0x0005e2000d901d58 */
[----:B------:R-:W-:-:S03]  /*1af0*/  IMAD.IADD R13, R11, 0x1, -R2 ;  /* 0x000000010b0d7824 */ /* 0x000fc600078e0a02 */
[----:B------:R2:W-:Y:S01]  /*1b00*/  @P5 LDGSTS.E.BYPASS.LTC128B.128 [R35+0x19100], [R8.64+0x100], !P2 ;  /* 0x1910010008235fae */ /* 0x0005e2000d101d58 */
[----:B------:R-:W-:Y:S01]  /*1b10*/  IMAD.IADD R3, R3, 0x1, -R0 ;  /* 0x0000000103037824 */ /* 0x000fe200078e0a00 */
[----:B------:R-:W-:Y:S02]  /*1b20*/  ISETP.GE.AND P5, PT, R31, c[0x0][0x1d4], PT ;  /* 0x000075001f007a0c */ /* 0x000fe40003fa6270 */
[----:B------:R3:W-:Y:S01]  /*1b30*/  @P1 LDGSTS.E.BYPASS.LTC128B.128 [R35+0x14100], [R4.64], !P4 ;  /* 0x1410000004231fae */ /* 0x0007e2000e101d58 */
[----:B------:R-:W-:-:S03]  /*1b40*/  IMAD.SHL.U32 R2, R3, 0x40, RZ ;  /* 0x0000004003027824 */ /* 0x000fc600078e00ff */
[----:B------:R3:W-:Y:S02]  /*1b50*/  @P1 LDGSTS.E.BYPASS.LTC128B.128 [R35+0x17100], [R4.64+0x80], !P3 ;  /* 0x1710008004231fae */ /* 0x0007e4000d901d58 */
[----:B------:R-:W-:Y:S02]  /*1b60*/  LOP3.LUT R2, R2, 0x1c0, RZ, 0xc0, !PT ;  /* 0x000001c002027812 */ /* 0x000fe400078ec0ff */
[----:B------:R3:W-:Y:S01]  /*1b70*/  @P1 LDGSTS.E.BYPASS.LTC128B.128 [R35+0x1a100], [R4.64+0x100], !P2 ;  /* 0x1a10010004231fae */ /* 0x0007e2000d101d58 */
[----:B-1----:R-:W-:-:S03]  /*1b80*/  IMAD.WIDE.U32 R6, R33, UR15, R36 ;  /* 0x0000000f21067c25 */ /* 0x002fc6000f8e0024 */
[----:B------:R-:W0:Y:S02]  /*1b90*/  LDGDEPBAR ;  /* 0x00000000000079af */ /* 0x000e240000000000 */
[----:B------:R-:W-:Y:S01]  /*1ba0*/  IADD3 R0, R7, UR10, RZ ;  /* 0x0000000a07007c10 */ /* 0x000fe2000fffe0ff */
[----:B------:R-:W-:Y:S01]  /*1bb0*/  UMOV UR10, 0x6 ;  /* 0x00000006000a7882 */ /* 0x000fe20000000000 */
[----:B------:R-:W-:Y:S01]  /*1bc0*/  LEA R10, P0, R6, c[0x0][0x1f8], 0x1 ;  /* 0x00007e00060a7a11 */ /* 0x000fe200078008ff */
[----:B------:R-:W-:-:S03]  /*1bd0*/  USHF.L.U64.HI UR10, UR4, UR10, UR5 ;  /* 0x0000000a040a7299 */ /* 0x000fc60008010205 */
[----:B------:R-:W-:Y:S01]  /*1be0*/  LEA.HI.X R11, R6, c[0x0][0x1fc], R0, 0x1, P0 ;  /* 0x00007f00060b7a11 */ /* 0x000fe200000f0c00 */
[----:B------:R-:W-:Y:S02]  /*1bf0*/  IMAD.SHL.U32 R0, R13, 0x8, RZ ;  /* 0x000000080d007824 */ /* 0x000fe400078e00ff */
[----:B------:R-:W-:-:S03]  /*1c00*/  IMAD.U32 R6, RZ, RZ, UR11 ;  /* 0x0000000bff067e24 */ /* 0x000fc6000f8e00ff */
[----:B------:R-:W-:Y:S02]  /*1c10*/  LOP3.LUT R0, R2, 0x8, R0, 0xf8, !PT ;  /* 0x0000000802007812 */ /* 0x000fe400078ef800 */
[----:B------:R-:W-:Y:S02]  /*1c20*/  SHF.R.U32.HI R2, RZ, 0x3, R2 ;  /* 0x00000003ff027819 */ /* 0x000fe40000011602 */
[----:B------:R-:W-:Y:S02]  /*1c30*/  IADD3 R14, P1, P0, R6, 0x80, R10 ;  /* 0x00000080060e7810 */ /* 0x000fe4000783e00a */
[----:B------:R-:W-:Y:S01]  /*1c40*/  LOP3.LUT R2, R0, R2, RZ, 0x3c, !PT ;  /* 0x0000000200027212 */ /* 0x000fe200078e3cff */
[----:B---3--:R-:W-:Y:S01]  /*1c50*/  IMAD.U32 R4, RZ, RZ, UR11 ;  /* 0x0000000bff047e24 */ /* 0x008fe2000f8e00ff */
[----:B------:R-:W-:Y:S01]  /*1c60*/  IADD3.X R15, RZ, UR10, R11, P1, P0 ;  /* 0x0000000aff0f7c10 */ /* 0x000fe20008fe040b */
[----:B------:R-:W-:Y:S01]  /*1c70*/  IMAD.SHL.U32 R0, R12, 0x40, RZ ;  /* 0x000000400c007824 */ /* 0x000fe200078e00ff */
[----:B------:R-:W-:-:S04]  /*1c80*/  DEPBAR.LE SB0, 0x1 ;  /* 0x000080400000791a */ /* 0x000fc80000000000 */
[----:B------:R-:W-:Y:S01]  /*1c90*/  BAR.SYNC.DEFER_BLOCKING 0x0 ;  /* 0x0000000000007b1d */ /* 0x000fe20000010000 */
[----:B--2---:R-:W-:Y:S02]  /*1ca0*/  IADD3 R8, P1, P0, R4, 0x100, R10 ;  /* 0x0000010004087810 */ /* 0x004fe4000783e00a */
[----:B------:R-:W-:Y:S01]  /*1cb0*/  LOP3.LUT R2, R2, 0xfffffe00, R0, 0xf8, !PT ;  /* 0xfffffe0002027812 */ /* 0x000fe200078ef800 */
[----:B------:R-:W-:Y:S01]  /*1cc0*/  IMAD.MOV.U32 R0, RZ, RZ, 0x10 ;  /* 0x00000010ff007424 */ /* 0x000fe200078e00ff */
[----:B------:R-:W-:Y:S02]  /*1cd0*/  IADD3.X R9, RZ, UR10, R11, P1, P0 ;  /* 0x0000000aff097c10 */ /* 0x000fe40008fe040b */
[----:B------:R-:W-:Y:S01]  /*1ce0*/  LOP3.LUT P0, RZ, R3, 0x2, RZ, 0xc0, !PT ;  /* 0x0000000203ff7812 */ /* 0x000fe2000780c0ff */
[----:B------:R-:W-:Y:S01]  /*1cf0*/  IMAD R212, R108, 0x400, R2 ;  /* 0x000004006cd47824 */ /* 0x000fe200078e0202 */
[----:B------:R-:W-:Y:S02]  /*1d00*/  IADD3 R6, P1, R10, UR11, RZ ;  /* 0x0000000b0a067c10 */ /* 0x000fe4000ff3e0ff */
[----:B------:R-:W-:-:S02]  /*1d10*/  SEL R0, R0, 0xfffffff0, !P0 ;  /* 0xfffffff000007807 */ /* 0x000fc40004000000 */
[----:B------:R-:W-:Y:S02]  /*1d20*/  IADD3.X R7, R11, UR10, RZ, P1, !PT ;  /* 0x0000000a0b077c10 */ /* 0x000fe40008ffe4ff */
[----:B------:R-:W-:Y:S01]  /*1d30*/  LOP3.LUT P1, RZ, R3, 0x4, RZ, 0xc0, !PT ;  /* 0x0000000403ff7812 */ /* 0x000fe2000782c0ff */
[----:B------:R-:W-:Y:S01]  /*1d40*/  IMAD.SHL.U32 R240, R0, 0x2, RZ ;  /* 0x0000000200f07824 */ /* 0x000fe200078e00ff */
[C---:B------:R-:W-:Y:S01]  /*1d50*/  LEA R220, R212.reuse, 0x100, 0x1 ;  /* 0x00000100d4dc7811 */ /* 0x040fe200078e08ff */
[----:B------:R-:W-:Y:S01]  /*1d60*/  IMAD.SHL.U32 R212, R212, 0x2, RZ ;  /* 0x00000002d4d47824 */ /* 0x000fe200078e00ff */
[----:B------:R-:W-:Y:S01]  /*1d70*/  SEL R0, R239, 0xffffffe0, !P1 ;  /* 0xffffffe0ef007807 */ /* 0x000fe20004800000 */
[----:B------:R-:W-:Y:S01]  /*1d80*/  IMAD.SHL.U32 R3, R42, 0x40, RZ ;  /* 0x000000402a037824 */ /* 0x000fe200078e00ff */
[----:B------:R-:W-:Y:S01]  /*1d90*/  IADD3 R4, P0, R6, UR11, RZ ;  /* 0x0000000b06047c10 */ /* 0x000fe2000ff1e0ff */
[----:B------:R-:W-:Y:S01]  /*1da0*/  IMAD.IADD R216, R220, 0x1, R240 ;  /* 0x00000001dcd87824 */ /* 0x000fe200078e02f0 */
[----:B------:R-:W-:Y:S01]  /*1db0*/  ISETP.LT.OR P1, PT, R28, 0x1, P5 ;  /* 0x000000011c00780c */ /* 0x000fe20002f21670 */
[C---:B------:R-:W-:Y:S01]  /*1dc0*/  IMAD R220, R0.reuse, 0x2, R220 ;  /* 0x0000000200dc7824 */ /* 0x040fe200078e02dc */
[----:B------:R4:W1:Y:S01]  /*1dd0*/  LDSM.16.M88.4 R152, [R212+0x100] ;  /* 0x00010000d498783b */ /* 0x0008620000000200 */
[----:B------:R-:W-:Y:S01]  /*1de0*/  IMAD R224, R0, 0x2, R216 ;  /* 0x0000000200e07824 */ /* 0x000fe200078e02d8 */
[----:B------:R-:W-:-:S02]  /*1df0*/  IADD3.X R5, R7, UR10, RZ, P0, !PT ;  /* 0x0000000a07057c10 */ /* 0x000fc400087fe4ff */
[----:B------:R4:W2:Y:S01]  /*1e00*/  LDSM.16.M88.4 R196, [R212+0x4100] ;  /* 0x00410000d4c4783b */ /* 0x0008a20000000200 */
[----:B------:R-:W-:Y:S02]  /*1e10*/  ISETP.LT.OR P0, PT, R28, 0x1, P6 ;  /* 0x000000011c00780c */ /* 0x000fe40003701670 */
[----:B------:R-:W-:Y:S01]  /*1e20*/  LOP3.LUT R3, R3, 0x1c0, RZ, 0xc0, !PT ;  /* 0x000001c003037812 */ /* 0x000fe200078ec0ff */
[----:B------:R4:W3:Y:S03]  /*1e30*/  LDSM.16.M88.4 R156, [R216] ;  /* 0x00000000d89c783b */ /* 0x0008e60000000200 */
[----:B------:R-:W-:Y:S01]  /*1e40*/  SHF.R.U32.HI R237, RZ, 0x3, R3 ;  /* 0x00000003ffed7819 */ /* 0x000fe20000011603 */
        /* <DEDUP_REMOVED lines=43> */
[----:B------:R-:W-:-:S03]  /*2100*/  IMAD.U32 R6, RZ, RZ, UR15 ;  /* 0x0000000fff067e24 */ /* 0x000fc6000f8e00ff */
[----:B------:R-:W-:Y:S01]  /*2110*/  UIMAD UR4, UR5, UR18, UR4 ;  /* 0x00000012050472a4 */ /* 0x000fe2000f8e0204 */
[----:B------:R-:W-:-:S05]  /*2120*/  IMAD.WIDE.U32 R6, R6, UR18, R40 ;  /* 0x0000001206067c25 */ /* 0x000fca000f8e0028 */
[----:B------:R-:W-:Y:S02]  /*2130*/  IADD3 R3, R7, UR4, RZ ;  /* 0x0000000407037c10 */ /* 0x000fe4000fffe0ff */
[----:B------:R-:W-:-:S04]  /*2140*/  LEA R4, P5, R6, c[0x0][0x1c8], 0x1 ;  /* 0x0000720006047a11 */ /* 0x000fc800078a08ff */
[----:B------:R-:W-:Y:S02]  /*2150*/  LEA.HI.X R5, R6, c[0x0][0x1cc], R3, 0x1, P5 ;  /* 0x0000730006057a11 */ /* 0x000fe400028f0c03 */
[----:B------:R-:W-:-:S03]  /*2160*/  IADD3 R6, P5, R8, R4, RZ ;  /* 0x0000000408067210 */ /* 0x000fc60007fbe0ff */
[----:B------:R1:W-:Y:S02]  /*2170*/  LDGSTS.E.BYPASS.LTC128B.128 [R35+0x1b100], [R4.64], !P4 ;  /* 0x1b10000004237fae */ /* 0x0003e4000e101d58 */
[C-C-:B------:R-:W-:Y:S01]  /*2180*/  IMAD.X R7, R9.reuse, 0x1, R5.reuse, P5 ;  /* 0x0000000109077824 */ /* 0x140fe200028e0605 */
[C-C-:B------:R-:W-:Y:S01]  /*2190*/  IADD3 R12, P6, P5, R8.reuse, 0x80, R4.reuse ;  /* 0x00000080080c7810 */ /* 0x140fe20007dde004 */
[----:B------:R1:W-:Y:S03]  /*21a0*/  LDGSTS.E.BYPASS.LTC128B.128 [R35+0x1e100], [R4.64+0x80], !P3 ;  /* 0x1e10008004237fae */ /* 0x0003e6000d901d58 */
[----:B------:R-:W-:Y:S01]  /*21b0*/  IADD3.X R13, R9, RZ, R5, P6, P5 ;  /* 0x000000ff090d7210 */ /* 0x000fe200037ea405 */
[----:B------:R1:W-:Y:S01]  /*21c0*/  LDGSTS.E.BYPASS.LTC128B.128 [R35+0x21100], [R4.64+0x100], !P2 ;  /* 0x2110010004237fae */ /* 0x0003e2000d101d58 */
[----:B------:R-:W-:-:S03]  /*21d0*/  IADD3 R10, P6, P5, R8, 0x100, R4 ;  /* 0x00000100080a7810 */ /* 0x000fc60007dde004 */
[----:B------:R1:W-:Y:S01]  /*21e0*/  LDGSTS.E.BYPASS.LTC128B.128 [R35+0x1c100], [R6.64], !P4 ;  /* 0x1c10000006237fae */ /* 0x0003e2000e101d58 */
[----:B------:R-:W-:Y:S02]  /*21f0*/  IADD3.X R11, R9, RZ, R5, P6, P5 ;  /* 0x000000ff090b7210 */ /* 0x000fe400037ea405 */
[----:B------:R-:W-:Y:S01]  /*2200*/  IADD3 R8, P5, R6, R8, RZ ;  /* 0x0000000806087210 */ /* 0x000fe20007fbe0ff */
[----:B------:R1:W-:Y:S04]  /*2210*/  LDGSTS.E.BYPASS.LTC128B.128 [R35+0x1f100], [R12.64], !P3 ;  /* 0x1f1000000c237fae */ /* 0x0003e8000d901d58 */
[----:B------:R-:W-:Y:S01]  /*2220*/  IMAD.X R9, R7, 0x1, R9, P5 ;  /* 0x0000000107097824 */ /* 0x000fe200028e0609 */
[----:B------:R1:W-:Y:S04]  /*2230*/  LDGSTS.E.BYPASS.LTC128B.128 [R35+0x22100], [R10.64], !P2 ;  /* 0x221000000a237fae */ /* 0x0003e8000d101d58 */
[----:B------:R1:W-:Y:S04]  /*2240*/  LDGSTS.E.BYPASS.LTC128B.128 [R35+0x1d100], [R8.64], !P4 ;  /* 0x1d10000008237fae */ /* 0x0003e8000e101d58 */
[----:B------:R1:W-:Y:S04]  /*2250*/  LDGSTS.E.BYPASS.LTC128B.128 [R35+0x20100], [R8.64+0x80], !P3 ;  /* 0x2010008008237fae */ /* 0x0003e8000d901d58 */
[----:B------:R1:W-:Y:S02]  /*2260*/  LDGSTS.E.BYPASS.LTC128B.128 [R35+0x23100], [R8.64+0x100], !P2 ;  /* 0x2310010008237fae */ /* 0x0003e4000d101d58 */
.L_x_1195:
[----:B-1234-:R-:W0:Y:S01]  /*2270*/  LDGDEPBAR ;  /* 0x00000000000079af */ /* 0x01ee220000000000 */
[----:B------:R-:W-:Y:S01]  /*2280*/  PLOP3.LUT P5, PT, PT, PT, UP0, 0x40, 0x0 ;  /* 0x000000000000781c */ /* 0x000fe20003fae808 */
[----:B------:R-:W-:Y:S01]  /*2290*/  IMAD.SHL.U32 R237, R237, 0x2, RZ ;  /* 0x00000002eded7824 */ /* 0x000fe200078e00ff */
[----:B------:R-:W-:-:S04]  /*22a0*/  SEL R239, R239, 0xffffffe0, !P1 ;  /* 0xffffffe0efef7807 */ /* 0x000fc80004800000 */
[C---:B------:R-:W-:Y:S01]  /*22b0*/  IADD3 R233, R237.reuse, 0x12100, RZ ;  /* 0x00012100ede97810 */ /* 0x040fe20007ffe0ff */
        /* <DEDUP_REMOVED lines=46> */
.L_x_1196:
[----:B--23--:R-:W-:Y:S01]  /*25a0*/  HMMA.16816.F32.BF16 R36, R152, R16, RZ ;  /* 0x000000109824723c */ /* 0x00cfe200000418ff */
[----:B------:R-:W-:Y:S01]  /*25b0*/  IMAD.MOV.U32 R3, RZ, RZ, 0x40 ;  /* 0x00000040ff037424 */ /* 0x000fe200078e00ff */
[----:B------:R-:W-:Y:S01]  /*25c0*/  PLOP3.LUT P5, PT, PT, PT, UP2, 0x80, 0x0 ;  /* 0x000000000000781c */ /* 0x000fe20003faf028 */
[----:B------:R-:W-:Y:S01]  /*25d0*/  UIADD3 UR9, UR14, UR9, URZ ;  /* 0x000000090e097290 */ /* 0x000fe2000fffe03f */
[----:B------:R-:W0:Y:S01]  /*25e0*/  LDGDEPBAR ;  /* 0x00000000000079af */ /* 0x000e220000000000 */
[----:B------:R-:W-:Y:S01]  /*25f0*/  UISETP.GE.AND UP0, UPT, UR28, 0x3, UPT ;  /* 0x000000031c00788c */ /* 0x000fe2000bf06270 */
[----:B------:R-:W-:-:S02]  /*2600*/  SEL R232, R3, 0xffffffc0, !P0 ;  /* 0xffffffc003e87807 */ /* 0x000fc40004000000 */
[----:B------:R-:W-:Y:S01]  /*2610*/  HMMA.16816.F32.BF16 R32, R152, R18, RZ ;  /* 0x000000129820723c */ /* 0x000fe200000418ff */
[----:B------:R-:W-:Y:S02]  /*2620*/  PLOP3.LUT P0, PT, PT, PT, UP2, 0x80, 0x0 ;  /* 0x000000000000781c */ /* 0x000fe40003f0f028 */
[----:B------:R-:W-:Y:S01]  /*2630*/  IMAD.IADD R3, R237, 0x1, R232 ;  /* 0x00000001ed037824 */ /* 0x000fe200078e02e8 */
[----:B------:R-:W-:-:S04]  /*2640*/  IADD3 R5, R232, R4, RZ ;  /* 0x00000004e8057210 */ /* 0x000fc80007ffe0ff */
[C---:B----4-:R-:W-:Y:S01]  /*2650*/  HMMA.16816.F32.BF16 R16, R152.reuse, R24, RZ ;  /* 0x000000189810723c */ /* 0x050fe200000418ff */
[----:B------:R-:W-:Y:S07]  /*2660*/  LDSM.16.M88.4 R104, [R5+0x16900] ;  /* 0x016900000568783b */ /* 0x000fee0000000200 */
[C---:B-1----:R-:W-:Y:S08]  /*2670*/  HMMA.16816.F32.BF16 R8, R152.reuse, R40, RZ ;  /* 0x000000289808723c */ /* 0x042ff000000418ff */
[C---:B------:R-:W-:Y:S08]  /*2680*/  HMMA.16816.F32.BF16 R12, R152.reuse, R26, RZ ;  /* 0x0000001a980c723c */ /* 0x040ff000000418ff */
[C---:B------:R-:W-:Y:S08]  /*2690*/  HMMA.16816.F32.BF16 R28, R152.reuse, R20, RZ ;  /* 0x00000014981c723c */ /* 0x040ff000000418ff */
[C---:B------:R-:W-:Y:S08]  /*26a0*/  HMMA.16816.F32.BF16 R20, R152.reuse, R22, RZ ;  /* 0x000000169814723c */ /* 0x040ff000000418ff */
[----:B------:R-:W-:Y:S01]  /*26b0*/  HMMA.16816.F32.BF16 R24, R152, R42, RZ ;  /* 0x0000002a9818723c */ /* 0x000fe200000418ff */
[----:B------:R-:W-:Y:S07]  /*26c0*/  LDSM.16.M88.4 R40, [R3+0x13900] ;  /* 0x013900000328783b */ /* 0x000fee0000000200 */
[C---:B------:R-:W-:Y:S01]  /*26d0*/  HMMA.16816.F32.BF16 R96, R156.reuse, R54, R32 ;  /* 0x000000369c60723c */ /* 0x040fe20000041820 */
[----:B------:R-:W1:Y:S07]  /*26e0*/  LDSM.16.M88.4 R32, [R3+0x12100] ;  /* 0x012100000320783b */ /* 0x000e6e0000000200 */
[C---:B------:R-:W-:Y:S08]  /*26f0*/  HMMA.16816.F32.BF16 R68, R156.reuse, R44, R16 ;  /* 0x0000002c9c44723c */ /* 0x040ff00000041810 */
[----:B------:R-:W-:Y:S08]  /*2700*/  HMMA.16816.F32.BF16 R56, R156, R60, R8 ;  /* 0x0000003c9c38723c */ /* 0x000ff00000041808 */
[C---:B------:R-:W-:Y:S08]  /*2710*/  HMMA.16816.F32.BF16 R8, R152.reuse, R72, RZ ;  /* 0x000000489808723c */ /* 0x040ff000000418ff */
[----:B------:R-:W-:Y:S08]  /*2720*/  HMMA.16816.F32.BF16 R16, R152, R74, RZ ;  /* 0x0000004a9810723c */ /* 0x000ff000000418ff */
[C---:B------:R-:W-:Y:S01]  /*2730*/  HMMA.16816.F32.BF16 R64, R156.reuse, R46, R12 ;  /* 0x0000002e9c40723c */ /* 0x040fe2000004180c */
[----:B------:R-:W-:Y:S07]  /*2740*/  LDSM.16.M88.4 R44, [R3+0x13100] ;  /* 0x01310000032c783b */ /* 0x000fee0000000200 */
[----:B------:R-:W-:Y:S01]  /*2750*/  HMMA.16816.F32.BF16 R88, R156, R52, R36 ;  /* 0x000000349c58723c */ /* 0x000fe20000041824 */
[----:B------:R-:W-:Y:S07]  /*2760*/  LDSM.16.M88.4 R36, [R3+0x14100] ;  /* 0x014100000324783b */ /* 0x000fee0000000200 */
[----:B------:R-:W-:Y:S08]  /*2770*/  HMMA.16816.F32.BF16 R12, R152, R84, RZ ;  /* 0x00000054980c723c */ /* 0x000ff000000418ff */
[C---:B------:R-:W-:Y:S08]  /*2780*/  HMMA.16816.F32.BF16 R80, R156.reuse, R48, R28 ;  /* 0x000000309c50723c */ /* 0x040ff0000004181c */
[C---:B------:R-:W-:Y:S01]  /*2790*/  HMMA.16816.F32.BF16 R76, R156.reuse, R50, R20 ;  /* 0x000000329c4c723c */ /* 0x040fe20000041814 */
[----:B------:R-:W2:Y:S07]  /*27a0*/  LDSM.16.M88.4 R48, [R3+0x12900] ;  /* 0x012900000330783b */ /* 0x000eae0000000200 */
[----:B------:R-:W-:Y:S08]  /*27b0*/  HMMA.16816.F32.BF16 R52, R156, R62, R24 ;  /* 0x0000003e9c34723c */ /* 0x000ff00000041818 */
[----:B------:R-:W-:Y:S01]  /*27c0*/  HMMA.16816.F32.BF16 R24, R152, R86, RZ ;  /* 0x000000569818723c */ /* 0x000fe200000418ff */
[----:B------:R-:W3:Y:S07]  /*27d0*/  LDSM.16.M88.4 R84, [R3+0x14900] ;  /* 0x014900000354783b */ /* 0x000eee0000000200 */
[C---:B------:R-:W-:Y:S08]  /*27e0*/  HMMA.16816.F32.BF16 R28, R156.reuse, R92, R8 ;  /* 0x0000005c9c1c723c */ /* 0x040ff00000041808 */
[C---:B------:R-:W-:Y:S01]  /*27f0*/  HMMA.16816.F32.BF16 R20, R156.reuse, R94, R16 ;  /* 0x0000005e9c14723c */ /* 0x040fe20000041810 */
[----:B------:R-:W4:Y:S07]  /*2800*/  LDSM.16.M88.4 R92, [R5+0x12100] ;  /* 0x01210000055c783b */ /* 0x000f2e0000000200 */
[----:B------:R-:W-:Y:S08]  /*2810*/  HMMA.16816.F32.BF16 R16, R156, R100, R12 ;  /* 0x000000649c10723c */ /* 0x000ff0000004180c */
[C---:B-1----:R-:W-:Y:S01]  /*2820*/  HMMA.16816.F32.BF16 R8, R184.reuse, R32, R88 ;  /* 0x00000020b808723c */ /* 0x042fe20000041858 */
[----:B------:R-:W1:Y:S07]  /*2830*/  LDSM.16.M88.4 R88, [R5+0x12900] ;  /* 0x012900000558783b */ /* 0x000e6e0000000200 */
[----:B------:R-:W-:Y:S01]  /*2840*/  HMMA.16816.F32.BF16 R32, R184, R34, R96 ;  /* 0x00000022b820723c */ /* 0x000fe20000041860 */
[----:B------:R-:W5:Y:S07]  /*2850*/  LDSM.16.M88.4 R96, [R5+0x13100] ;  /* 0x013100000560783b */ /* 0x000f6e0000000200 */
[----:B------:R-:W-:Y:S01]  /*2860*/  HMMA.16816.F32.BF16 R12, R156, R102, R24 ;  /* 0x000000669c0c723c */ /* 0x000fe20000041818 */
[----:B------:R-:W-:Y:S07]  /*2870*/  LDSM.16.M88.4 R100, [R4+0x17900] ;  /* 0x017900000464783b */ /* 0x000fee0000000200 */
[C---:B--2---:R-:W-:Y:S08]  /*2880*/  HMMA.16816.F32.BF16 R24, R184.reuse, R50, R76 ;  /* 0x00000032b818723c */ /* 0x044ff0000004184c */
[C---:B------:R-:W-:Y:S01]  /*2890*/  HMMA.16816.F32.BF16 R72, R184.reuse, R48, R80 ;  /* 0x00000030b848723c */ /* 0x040fe20000041850 */
[----:B------:R-:W2:Y:S07]  /*28a0*/  LDSM.16.M88.4 R48, [R5+0x13900] ;  /* 0x013900000530783b */ /* 0x000eae0000000200 */
[C---:B------:R-:W-:Y:S08]  /*28b0*/  HMMA.16816.F32.BF16 R60, R184.reuse, R44, R68 ;  /* 0x0000002cb83c723c */ /* 0x040ff00000041844 */
[C---:B------:R-:W-:Y:S08]  /*28c0*/  HMMA.16816.F32.BF16 R76, R184.reuse, R46, R64 ;  /* 0x0000002eb84c723c */ /* 0x040ff00000041840 */
[----:B---3--:R-:W-:Y:S08]  /*28d0*/  HMMA.16816.F32.BF16 R44, R184, R84, R16 ;  /* 0x00000054b82c723c */ /* 0x008ff00000041810 */
[----:B----4-:R-:W-:Y:S01]  /*28e0*/  HMMA.16816.F32.BF16 R16, R188, R94, R32 ;  /* 0x0000005ebc10723c */ /* 0x010fe20000041820 */
[----:B------:R-:W3:Y:S07]  /*28f0*/  LDSM.16.M88.4 R32, [R5+0x14900] ;  /* 0x014900000520783b */ /* 0x000eee0000000200 */
[C---:B------:R-:W-:Y:S08]  /*2900*/  HMMA.16816.F32.BF16 R68, R184.reuse, R40, R56 ;  /* 0x00000028b844723c */ /* 0x040ff00000041838 */
[C---:B------:R-:W-:Y:S08]  /*2910*/  HMMA.16816.F32.BF16 R64, R184.reuse, R42, R52 ;  /* 0x0000002ab840723c */ /* 0x040ff00000041834 */
[C---:B------:R-:W-:Y:S01]  /*2920*/  HMMA.16816.F32.BF16 R56, R184.reuse, R36, R28 ;  /* 0x00000024b838723c */ /* 0x040fe2000004181c */
[----:B------:R-:W-:Y:S07]  /*2930*/  LDSM.16.M88.4 R28, [R237+0x15100] ;  /* 0x01510000ed1c783b */ /* 0x000fee0000000200 */
[C---:B------:R-:W-:Y:S01]  /*2940*/  HMMA.16816.F32.BF16 R52, R184.reuse, R38, R20 ;  /* 0x00000026b834723c */ /* 0x040fe20000041814 */
[----:B------:R-:W4:Y:S07]  /*2950*/  LDSM.16.M88.4 R36, [R5+0x14100] ;  /* 0x014100000524783b */ /* 0x000f2e0000000200 */
[----:B------:R-:W-:Y:S08]  /*2960*/  HMMA.16816.F32.BF16 R40, R184, R86, R12 ;  /* 0x00000056b828723c */ /* 0x000ff0000004180c */
[C---:B------:R-:W-:Y:S08]  /*2970*/  HMMA.16816.F32.BF16 R20, R188.reuse, R92, R8 ;  /* 0x0000005cbc14723c */ /* 0x040ff00000041808 */
[C---:B-1----:R-:W-:Y:S01]  /*2980*/  HMMA.16816.F32.BF16 R8, R188.reuse, R90, R24 ;  /* 0x0000005abc08723c */ /* 0x042fe20000041818 */
[----:B------:R-:W1:Y:S07]  /*2990*/  LDSM.16.M88.4 R24, [R237+0x15900] ;  /* 0x01590000ed18783b */ /* 0x000e6e0000000200 */
[C---:B------:R-:W-:Y:S08]  /*29a0*/  HMMA.16816.F32.BF16 R12, R188.reuse, R88, R72 ;  /* 0x00000058bc0c723c */ /* 0x040ff00000041848 */
[C---:B-----5:R-:W-:Y:S01]  /*29b0*/  HMMA.16816.F32.BF16 R92, R188.reuse, R98, R76 ;  /* 0x00000062bc5c723c */ /* 0x060fe2000004184c */
[----:B------:R-:W5:Y:S07]  /*29c0*/  LDSM.16.M88.4 R76, [R237+0x16100] ;  /* 0x01610000ed4c783b */ /* 0x000f6e0000000200 */
[C---:B--2---:R-:W-:Y:S01]  /*29d0*/  HMMA.16816.F32.BF16 R84, R188.reuse, R48, R68 ;  /* 0x00000030bc54723c */ /* 0x044fe20000041844 */
[----:B------:R-:W-:Y:S07]  /*29e0*/  LDSM.16.M88.4 R68, [R237+0x17100] ;  /* 0x01710000ed44783b */ /* 0x000fee0000000200 */
[C---:B------:R-:W-:Y:S01]  /*29f0*/  HMMA.16816.F32.BF16 R64, R188.reuse, R50, R64 ;  /* 0x00000032bc40723c */ /* 0x040fe20000041840 */
[----:B------:R-:W2:Y:S07]  /*2a00*/  LDSM.16.M88.4 R48, [R237+0x16900] ;  /* 0x01690000ed30783b */ /* 0x000eae0000000200 */
[C---:B---3--:R-:W-:Y:S01]  /*2a10*/  HMMA.16816.F32.BF16 R80, R188.reuse, R32, R44 ;  /* 0x00000020bc50723c */ /* 0x048fe2000004182c */
[----:B------:R-:W-:Y:S07]  /*2a20*/  LDSM.16.M88.4 R44, [R4+0x16900] ;  /* 0x01690000042c783b */ /* 0x000fee0000000200 */
[C---:B------:R-:W-:Y:S01]  /*2a30*/  HMMA.16816.F32.BF16 R72, R188.reuse, R34, R40 ;  /* 0x00000022bc48723c */ /* 0x040fe20000041828 */
[----:B------:R-:W3:Y:S07]  /*2a40*/  LDSM.16.M88.4 R32, [R237+0x17900] ;  /* 0x01790000ed20783b */ /* 0x000eee0000000200 */
[C---:B------:R-:W-:Y:S08]  /*2a50*/  HMMA.16816.F32.BF16 R60, R188.reuse, R96, R60 ;  /* 0x00000060bc3c723c */ /* 0x040ff0000004183c */
[C---:B----4-:R-:W-:Y:S08]  /*2a60*/  HMMA.16816.F32.BF16 R96, R188.reuse, R36, R56 ;  /* 0x00000024bc60723c */ /* 0x050ff00000041838 */
[----:B------:R-:W-:Y:S08]  /*2a70*/  HMMA.16816.F32.BF16 R88, R188, R38, R52 ;  /* 0x00000026bc58723c */ /* 0x000ff00000041834 */
[C---:B------:R-:W-:Y:S01]  /*2a80*/  HMMA.16816.F32.BF16 R56, R196.reuse, R28, R20 ;  /* 0x0000001cc438723c */ /* 0x040fe20000041814 */
[----:B------:R-:W-:Y:S07]  /*2a90*/  LDSM.16.M88.4 R20, [R4+0x16100] ;  /* 0x016100000414783b */ /* 0x000fee0000000200 */
[C---:B------:R-:W-:Y:S01]  /*2aa0*/  HMMA.16816.F32.BF16 R52, R196.reuse, R30, R16 ;  /* 0x0000001ec434723c */ /* 0x040fe20000041810 */
[----:B------:R-:W4:Y:S07]  /*2ab0*/  LDSM.16.M88.4 R28, [R4+0x15100] ;  /* 0x01510000041c783b */ /* 0x000f2e0000000200 */
[C---:B-1----:R-:W-:Y:S08]  /*2ac0*/  HMMA.16816.F32.BF16 R40, R196.reuse, R24, R12 ;  /* 0x00000018c428723c */ /* 0x042ff0000004180c */
[C---:B------:R-:W-:Y:S01]  /*2ad0*/  HMMA.16816.F32.BF16 R16, R196.reuse, R26, R8 ;  /* 0x0000001ac410723c */ /* 0x040fe20000041808 */
[----:B------:R-:W1:Y:S07]  /*2ae0*/  LDSM.16.M88.4 R24, [R4+0x15900] ;  /* 0x015900000418783b */ /* 0x000e6e0000000200 */
[C---:B-----5:R-:W-:Y:S08]  /*2af0*/  HMMA.16816.F32.BF16 R12, R196.reuse, R76, R60 ;  /* 0x0000004cc40c723c */ /* 0x060ff0000004183c */
[C---:B--2---:R-:W-:Y:S08]  /*2b00*/  HMMA.16816.F32.BF16 R36, R196.reuse, R48, R84 ;  /* 0x00000030c424723c */ /* 0x044ff00000041854 */
[C---:B------:R-:W-:Y:S08]  /*2b10*/  HMMA.16816.F32.BF16 R60, R196.reuse, R68, R96 ;  /* 0x00000044c43c723c */ /* 0x040ff00000041860 */
[C---:B------:R-:W-:Y:S01]  /*2b20*/  HMMA.16816.F32.BF16 R48, R196.reuse, R50, R64 ;  /* 0x00000032c430723c */ /* 0x040fe20000041840 */
[----:B------:R-:W2:Y:S07]  /*2b30*/  LDSM.16.M88.4 R64, [R4+0x17100] ;  /* 0x017100000440783b */ /* 0x000eae0000000200 */
[C---:B------:R-:W-:Y:S08]  /*2b40*/  HMMA.16816.F32.BF16 R68, R196.reuse, R70, R88 ;  /* 0x00000046c444723c */ /* 0x040ff00000041858 */
[C---:B---3--:R-:W-:Y:S01]  /*2b50*/  HMMA.16816.F32.BF16 R88, R196.reuse, R34, R72 ;  /* 0x00000022c458723c */ /* 0x048fe20000041848 */
[----:B------:R-:W3:Y:S07]  /*2b60*/  LDSM.16.M88.4 R72, [R3+0x15100] ;  /* 0x015100000348783b */ /* 0x000eee0000000200 */
[C---:B------:R-:W-:Y:S08]  /*2b70*/  HMMA.16816.F32.BF16 R8, R196.reuse, R78, R92 ;  /* 0x0000004ec408723c */ /* 0x040ff0000004185c */
[----:B------:R-:W-:Y:S01]  /*2b80*/  HMMA.16816.F32.BF16 R76, R196, R32, R80 ;  /* 0x00000020c44c723c */ /* 0x000fe20000041850 */
[----:B------:R-:W-:Y:S07]  /*2b90*/  LDSM.16.M88.4 R32, [R3+0x17100] ;  /* 0x017100000320783b */ /* 0x000fee0000000200 */
[C---:B----4-:R-:W-:Y:S01]  /*2ba0*/  HMMA.16816.F32.BF16 R92, R200.reuse, R28, R56 ;  /* 0x0000001cc85c723c */ /* 0x050fe20000041838 */
[----:B------:R-:W4:Y:S07]  /*2bb0*/  LDSM.16.M88.4 R56, [R3+0x15900] ;  /* 0x015900000338783b */ /* 0x000f2e0000000200 */
[C---:B------:R-:W-:Y:S01]  /*2bc0*/  HMMA.16816.F32.BF16 R80, R200.reuse, R30, R52 ;  /* 0x0000001ec850723c */ /* 0x040fe20000041834 */
[----:B------:R-:W5:Y:S07]  /*2bd0*/  LDSM.16.M88.4 R28, [R3+0x16100] ;  /* 0x01610000031c783b */ /* 0x000f6e0000000200 */
[C---:B-1----:R-:W-:Y:S08]  /*2be0*/  HMMA.16816.F32.BF16 R84, R200.reuse, R24, R40 ;  /* 0x00000018c854723c */ /* 0x042ff00000041828 */
[C---:B------:R-:W-:Y:S01]  /*2bf0*/  HMMA.16816.F32.BF16 R96, R200.reuse, R26, R16 ;  /* 0x0000001ac860723c */ /* 0x040fe20000041810 */
[----:B------:R-:W1:Y:S07]  /*2c00*/  LDSM.16.M88.4 R24, [R3+0x16900] ;  /* 0x016900000318783b */ /* 0x000e6e0000000200 */
[C---:B------:R-:W-:Y:S08]  /*2c10*/  HMMA.16816.F32.BF16 R52, R200.reuse, R20, R12 ;  /* 0x00000014c834723c */ /* 0x040ff0000004180c */
[C---:B------:R-:W-:Y:S08]  /*2c20*/  HMMA.16816.F32.BF16 R20, R200.reuse, R22, R8 ;  /* 0x00000016c814723c */ /* 0x040ff00000041808 */
[C---:B------:R-:W-:Y:S08]  /*2c30*/  HMMA.16816.F32.BF16 R16, R200.reuse, R44, R36 ;  /* 0x0000002cc810723c */ /* 0x040ff00000041824 */
[C---:B------:R-:W-:Y:S01]  /*2c40*/  HMMA.16816.F32.BF16 R12, R200.reuse, R46, R48 ;  /* 0x0000002ec80c723c */ /* 0x040fe20000041830 */
[----:B------:R-:W1:Y:S07]  /*2c50*/  LDSM.16.M88.4 R44, [R3+0x17900] ;  /* 0x01790000032c783b */ /* 0x000e6e0000000200 */
[C---:B--2---:R-:W-:Y:S08]  /*2c60*/  HMMA.16816.F32.BF16 R8, R200.reuse, R64, R60 ;  /* 0x00000040c808723c */ /* 0x044ff0000004183c */
[C---:B------:R-:W-:Y:S08]  /*2c70*/  HMMA.16816.F32.BF16 R36, R200.reuse, R66, R68 ;  /* 0x00000042c824723c */ /* 0x040ff00000041844 */
[----:B------:R-:W-:Y:S01]  /*2c80*/  HMMA.16816.F32.BF16 R40, R200, R100, R76 ;  /* 0x00000064c828723c */ /* 0x000fe2000004184c */
[----:B------:R-:W2:Y:S07]  /*2c90*/  LDSM.16.M88.4 R76, [R5+0x15100] ;  /* 0x01510000054c783b */ /* 0x000eae0000000200 */
[----:B---3--:R-:W-:Y:S01]  /*2ca0*/  HMMA.16816.F32.BF16 R64, R204, R72, R92 ;  /* 0x00000048cc40723c */ /* 0x008fe2000004185c */
[----:B------:R-:W3:Y:S07]  /*2cb0*/  LDSM.16.M88.4 R92, [R5+0x16100] ;  /* 0x01610000055c783b */ /* 0x000eee0000000200 */
[----:B------:R-:W-:Y:S01]  /*2cc0*/  HMMA.16816.F32.BF16 R60, R200, R102, R88 ;  /* 0x00000066c83c723c */ /* 0x000fe20000041858 */
[----:B------:R-:W1:Y:S04]  /*2cd0*/  LDSM.16.M88.4 R88, [R5+0x15900] ;  /* 0x015900000558783b */ /* 0x000e680000000200 */
[----:B------:R-:W-:Y:S03]  /*2ce0*/  LDSM.16.M88.4 R100, [R5+0x17100] ;  /* 0x017100000564783b */ /* 0x000fe60000000200 */
[C---:B------:R-:W-:Y:S08]  /*2cf0*/  HMMA.16816.F32.BF16 R72, R204.reuse, R74, R80 ;  /* 0x0000004acc48723c */ /* 0x040ff00000041850 */
[C---:B----4-:R-:W-:Y:S08]  /*2d00*/  HMMA.16816.F32.BF16 R84, R204.reuse, R56, R84 ;  /* 0x00000038cc54723c */ /* 0x050ff00000041854 */
[C---:B------:R-:W-:Y:S08]  /*2d10*/  HMMA.16816.F32.BF16 R80, R204.reuse, R58, R96 ;  /* 0x0000003acc50723c */ /* 0x040ff00000041860 */
[C---:B-----5:R-:W-:Y:S08]  /*2d20*/  HMMA.16816.F32.BF16 R68, R204.reuse, R28, R52 ;  /* 0x0000001ccc44723c */ /* 0x060ff00000041834 */
[C---:B------:R-:W-:Y:S01]  /*2d30*/  HMMA.16816.F32.BF16 R56, R204.reuse, R30, R20 ;  /* 0x0000001ecc38723c */ /* 0x040fe20000041814 */
[----:B------:R-:W4:Y:S07]  /*2d40*/  LDSM.16.M88.4 R28, [R5+0x17900] ;  /* 0x01790000051c783b */ /* 0x000f2e0000000200 */
[C---:B-1----:R-:W-:Y:S08]  /*2d50*/  HMMA.16816.F32.BF16 R52, R204.reuse, R24, R16 ;  /* 0x00000018cc34723c */ /* 0x042ff00000041810 */
[C---:B------:R-:W-:Y:S08]  /*2d60*/  HMMA.16816.F32.BF16 R48, R204.reuse, R26, R12 ;  /* 0x0000001acc30723c */ /* 0x040ff0000004180c */
[C---:B------:R-:W-:Y:S01]  /*2d70*/  HMMA.16816.F32.BF16 R16, R204.reuse, R44, R40 ;  /* 0x0000002ccc10723c */ /* 0x040fe20000041828 */
[----:B------:R-:W-:Y:S07]  /*2d80*/  LDSM.16.M88.4 R40, [R237+0x18900] ;  /* 0x01890000ed28783b */ /* 0x000fee0000000200 */
[C---:B------:R-:W-:Y:S01]  /*2d90*/  HMMA.16816.F32.BF16 R12, R204.reuse, R46, R60 ;  /* 0x0000002ecc0c723c */ /* 0x040fe2000004183c */
[----:B------:R-:W-:Y:S07]  /*2da0*/  LDSM.16.M88.4 R60, [R237+0x19900] ;  /* 0x01990000ed3c783b */ /* 0x000fee0000000200 */
[C---:B------:R-:W-:Y:S08]  /*2db0*/  HMMA.16816.F32.BF16 R24, R204.reuse, R32, R8 ;  /* 0x00000020cc18723c */ /* 0x040ff00000041808 */
[----:B------:R-:W-:Y:S01]  /*2dc0*/  HMMA.16816.F32.BF16 R20, R204, R34, R36 ;  /* 0x00000022cc14723c */ /* 0x000fe20000041824 */
[----:B------:R-:W1:Y:S07]  /*2dd0*/  LDSM.16.M88.4 R32, [R237+0x18100] ;  /* 0x01810000ed20783b */ /* 0x000e6e0000000200 */
[C---:B--2---:R-:W-:Y:S08]  /*2de0*/  HMMA.16816.F32.BF16 R8, R208.reuse, R76, R64 ;  /* 0x0000004cd008723c */ /* 0x044ff00000041840 */
[C---:B------:R-:W-:Y:S08]  /*2df0*/  HMMA.16816.F32.BF16 R36, R208.reuse, R78, R72 ;  /* 0x0000004ed024723c */ /* 0x040ff00000041848 */
[C---:B---3--:R-:W-:Y:S08]  /*2e00*/  HMMA.16816.F32.BF16 R76, R208.reuse, R94, R56 ;  /* 0x0000005ed04c723c */ /* 0x048ff00000041838 */
[C---:B------:R-:W-:Y:S01]  /*2e10*/  HMMA.16816.F32.BF16 R56, R208.reuse, R104, R52 ;  /* 0x00000068d038723c */ /* 0x040fe20000041834 */
[----:B------:R-:W2:Y:S07]  /*2e20*/  LDSM.16.M88.4 R52, [R237+0x19100] ;  /* 0x01910000ed34783b */ /* 0x000eae0000000200 */
[C---:B------:R-:W-:Y:S01]  /*2e30*/  HMMA.16816.F32.BF16 R96, R208.reuse, R88, R84 ;  /* 0x00000058d060723c */ /* 0x040fe20000041854 */
[----:B------:R-:W-:Y:S07]  /*2e40*/  LDSM.16.M88.4 R84, [R4+0x19100] ;  /* 0x019100000454783b */ /* 0x000fee0000000200 */
[C---:B------:R-:W-:Y:S08]  /*2e50*/  HMMA.16816.F32.BF16 R72, R208.reuse, R106, R48 ;  /* 0x0000006ad048723c */ /* 0x040ff00000041830 */
[C---:B------:R-:W-:Y:S08]  /*2e60*/  HMMA.16816.F32.BF16 R88, R208.reuse, R90, R80 ;  /* 0x0000005ad058723c */ /* 0x040ff00000041850 */
[C---:B----4-:R-:W-:Y:S08]  /*2e70*/  HMMA.16816.F32.BF16 R48, R208.reuse, R28, R16 ;  /* 0x0000001cd030723c */ /* 0x050ff00000041810 */
[C---:B------:R-:W-:Y:S01]  /*2e80*/  HMMA.16816.F32.BF16 R44, R208.reuse, R30, R12 ;  /* 0x0000001ed02c723c */ /* 0x040fe2000004180c */
[----:B------:R-:W3:Y:S07]  /*2e90*/  LDSM.16.M88.4 R28, [R237+0x1a100] ;  /* 0x01a10000ed1c783b */ /* 0x000eee0000000200 */
[C---:B------:R-:W-:Y:S01]  /*2ea0*/  HMMA.16816.F32.BF16 R80, R208.reuse, R92, R68 ;  /* 0x0000005cd050723c */ /* 0x040fe20000041844 */
[----:B------:R-:W-:Y:S07]  /*2eb0*/  LDSM.16.M88.4 R92, [R4+0x19900] ;  /* 0x01990000045c783b */ /* 0x000fee0000000200 */
[C---:B------:R-:W-:Y:S01]  /*2ec0*/  HMMA.16816.F32.BF16 R68, R208.reuse, R100, R24 ;  /* 0x00000064d044723c */ /* 0x040fe20000041818 */
[----:B------:R-:W4:Y:S07]  /*2ed0*/  LDSM.16.M88.4 R24, [R237+0x1a900] ;  /* 0x01a90000ed18783b */ /* 0x000f2e0000000200 */
[----:B------:R-:W-:Y:S01]  /*2ee0*/  HMMA.16816.F32.BF16 R64, R208, R102, R20 ;  /* 0x00000066d040723c */ /* 0x000fe20000041814 */
[----:B------:R-:W5:Y:S06]  /*2ef0*/  LDSM.16.M88.4 R20, [R4+0x18100] ;  /* 0x018100000414783b */ /* 0x000f6c0000000200 */
[----:B------:R-:W-:Y:S01]  /*2f00*/  IMAD.SHL.U32 R103, R2, 0x2, RZ ;  /* 0x0000000202677824 */ /* 0x000fe200078e00ff */
[----:B-1----:R-:W-:Y:S03]  /*2f10*/  HMMA.16816.F32.BF16 R16, R212, R32, R8 ;  /* 0x00000020d410723c */ /* 0x002fe60000041808 */
[----:B------:R-:W-:Y:S01]  /*2f20*/  IMAD.IADD R2, R240, 0x1, R103 ;  /* 0x00000001f0027824 */ /* 0x000fe200078e0267 */
[----:B------:R-:W-:-:S04]  /*2f30*/  LEA R236, R0, R103, 0x1 ;  /* 0x0000006700ec7211 */ /* 0x000fc800078e08ff */
[----:B------:R-:W-:Y:S01]  /*2f40*/  HMMA.16816.F32.BF16 R12, R212, R34, R36 ;  /* 0x00000022d40c723c */ /* 0x000fe20000041824 */
[----:B------:R-:W1:Y:S01]  /*2f50*/  LDSM.16.M88.4 R32, [R4+0x18900] ;  /* 0x018900000420783b */ /* 0x000e620000000200 */
[----:B------:R-:W-:-:S06]  /*2f60*/  IMAD.IADD R0, R240, 0x1, R236 ;  /* 0x00000001f0007824 */ /* 0x000fcc00078e02ec */
[C---:B------:R-:W-:Y:S08]  /*2f70*/  HMMA.16816.F32.BF16 R8, R212.reuse, R40, R96 ;  /* 0x00000028d408723c */ /* 0x040ff00000041860 */
[C---:B------:R-:W-:Y:S01]  /*2f80*/  HMMA.16816.F32.BF16 R36, R212.reuse, R42, R88 ;  /* 0x0000002ad424723c */ /* 0x040fe20000041858 */
[----:B------:R-:W-:Y:S07]  /*2f90*/  LDSM.16.M88.4 R88, [R4+0x1a100] ;  /* 0x01a100000458783b */ /* 0x000fee0000000200 */
[C---:B--2---:R-:W-:Y:S01]  /*2fa0*/  HMMA.16816.F32.BF16 R40, R212.reuse, R52, R80 ;  /* 0x00000034d428723c */ /* 0x044fe20000041850 */
[----:B------:R-:W2:Y:S07]  /*2fb0*/  LDSM.16.M88.4 R80, [R3+0x18100] ;  /* 0x018100000350783b */ /* 0x000eae0000000200 */
[C---:B------:R-:W-:Y:S08]  /*2fc0*/  HMMA.16816.F32.BF16 R56, R212.reuse, R60, R56 ;  /* 0x0000003cd438723c */ /* 0x040ff00000041838 */
[C---:B------:R-:W-:Y:S08]  /*2fd0*/  HMMA.16816.F32.BF16 R72, R212.reuse, R62, R72 ;  /* 0x0000003ed448723c */ /* 0x040ff00000041848 */
[C---:B---3--:R-:W-:Y:S08]  /*2fe0*/  HMMA.16816.F32.BF16 R60, R212.reuse, R28, R68 ;  /* 0x0000001cd43c723c */ /* 0x048ff00000041844 */
[C---:B------:R-:W-:Y:S08]  /*2ff0*/  HMMA.16816.F32.BF16 R52, R212.reuse, R54, R76 ;  /* 0x00000036d434723c */ /* 0x040ff0000004184c */
[C---:B------:R-:W-:Y:S01]  /*3000*/  HMMA.16816.F32.BF16 R68, R212.reuse, R30, R64 ;  /* 0x0000001ed444723c */ /* 0x040fe20000041840 */
[----:B------:R-:W-:Y:S07]  /*3010*/  LDSM.16.M88.4 R28, [R5+0x18100] ;  /* 0x01810000051c783b */ /* 0x000fee0000000200 */
[C---:B----4-:R-:W-:Y:S08]  /*3020*/  HMMA.16816.F32.BF16 R76, R212.reuse, R24, R48 ;  /* 0x00000018d44c723c */ /* 0x050ff00000041830 */
[----:B------:R-:W-:Y:S08]  /*3030*/  HMMA.16816.F32.BF16 R64, R212, R26, R44 ;  /* 0x0000001ad440723c */ /* 0x000ff0000004182c */
[C---:B-----5:R-:W-:Y:S01]  /*3040*/  HMMA.16816.F32.BF16 R48, R216.reuse, R20, R16 ;  /* 0x00000014d830723c */ /* 0x060fe20000041810 */
[----:B------:R-:W-:Y:S07]  /*3050*/  LDSM.16.M88.4 R16, [R4+0x1a900] ;  /* 0x01a900000410783b */ /* 0x000fee0000000200 */
[C---:B------:R-:W-:Y:S01]  /*3060*/  HMMA.16816.F32.BF16 R44, R216.reuse, R22, R12 ;  /* 0x00000016d82c723c */ /* 0x040fe2000004180c */
[----:B------:R-:W3:Y:S07]  /*3070*/  LDSM.16.M88.4 R12, [R3+0x18900] ;  /* 0x01890000030c783b */ /* 0x000eee0000000200 */
[C---:B-1----:R-:W-:Y:S08]  /*3080*/  HMMA.16816.F32.BF16 R24, R216.reuse, R32, R8 ;  /* 0x00000020d818723c */ /* 0x042ff00000041808 */
[----:B------:R-:W-:Y:S01]  /*3090*/  HMMA.16816.F32.BF16 R20, R216, R34, R36 ;  /* 0x00000022d814723c */ /* 0x000fe20000041824 */
[----:B------:R-:W1:Y:S07]  /*30a0*/  LDSM.16.M88.4 R36, [R3+0x19100] ;  /* 0x019100000324783b */ /* 0x000e6e0000000200 */
[----:B--2---:R-:W-:Y:S01]  /*30b0*/  HMMA.16816.F32.BF16 R8, R220, R80, R48 ;  /* 0x00000050dc08723c */ /* 0x004fe20000041830 */
[----:B------:R-:W2:Y:S07]  /*30c0*/  LDSM.16.M88.4 R48, [R5+0x18900] ;  /* 0x018900000530783b */ /* 0x000eae0000000200 */
[C---:B------:R-:W-:Y:S08]  /*30d0*/  HMMA.16816.F32.BF16 R32, R216.reuse, R84, R40 ;  /* 0x00000054d820723c */ /* 0x040ff00000041828 */
[----:B------:R-:W-:Y:S08]  /*30e0*/  HMMA.16816.F32.BF16 R52, R216, R86, R52 ;  /* 0x00000056d834723c */ /* 0x000ff00000041834 */
[----:B---3--:R-:W-:Y:S08]  /*30f0*/  HMMA.16816.F32.BF16 R24, R220, R12, R24 ;  /* 0x0000000cdc18723c */ /* 0x008ff00000041818 */
[C---:B------:R-:W-:Y:S01]  /*3100*/  HMMA.16816.F32.BF16 R84, R216.reuse, R88, R60 ;  /* 0x00000058d854723c */ /* 0x040fe2000004183c */
[----:B------:R-:W3:Y:S07]  /*3110*/  LDSM.16.M88.4 R60, [R3+0x19900] ;  /* 0x01990000033c783b */ /* 0x000eee0000000200 */
[C---:B------:R-:W-:Y:S08]  /*3120*/  HMMA.16816.F32.BF16 R56, R216.reuse, R92, R56 ;  /* 0x0000005cd838723c */ /* 0x040ff00000041838 */
[----:B------:R-:W-:Y:S08]  /*3130*/  HMMA.16816.F32.BF16 R72, R216, R94, R72 ;  /* 0x0000005ed848723c */ /* 0x000ff00000041848 */
[----:B------:R-:W-:Y:S08]  /*3140*/  HMMA.16816.F32.BF16 R40, R220, R82, R44 ;  /* 0x00000052dc28723c */ /* 0x000ff0000004182c */
[C---:B------:R-:W-:Y:S08]  /*3150*/  HMMA.16816.F32.BF16 R80, R216.reuse, R16, R76 ;  /* 0x00000010d850723c */ /* 0x040ff0000004184c */
[----:B------:R-:W-:Y:S08]  /*3160*/  HMMA.16816.F32.BF16 R92, R216, R18, R64 ;  /* 0x00000012d85c723c */ /* 0x000ff00000041840 */
[C---:B------:R-:W-:Y:S01]  /*3170*/  HMMA.16816.F32.BF16 R16, R220.reuse, R14, R20 ;  /* 0x0000000edc10723c */ /* 0x040fe20000041814 */
[----:B------:R-:W4:Y:S07]  /*3180*/  LDSM.16.M88.4 R20, [R5+0x19100] ;  /* 0x019100000514783b */ /* 0x000f2e0000000200 */
[----:B-1----:R-:W-:Y:S01]  /*3190*/  HMMA.16816.F32.BF16 R12, R220, R36, R32 ;  /* 0x00000024dc0c723c */ /* 0x002fe20000041820 */
[----:B------:R-:W-:Y:S07]  /*31a0*/  LDSM.16.M88.4 R32, [R5+0x19900] ;  /* 0x019900000520783b */ /* 0x000fee0000000200 */
[C---:B--2---:R-:W-:Y:S01]  /*31b0*/  HMMA.16816.F32.BF16 R64, R224.reuse, R48, R24 ;  /* 0x00000030e040723c */ /* 0x044fe20000041818 */
[----:B------:R-:W1:Y:S07]  /*31c0*/  LDSM.16.M88.4 R24, [R3+0x1a100] ;  /* 0x01a100000318783b */ /* 0x000e6e0000000200 */
[----:B------:R-:W-:Y:S08]  /*31d0*/  HMMA.16816.F32.BF16 R76, R224, R28, R8 ;  /* 0x0000001ce04c723c */ /* 0x000ff00000041808 */
[----:B------:R-:W-:Y:S08]  /*31e0*/  HMMA.16816.F32.BF16 R8, R220, R38, R52 ;  /* 0x00000026dc08723c */ /* 0x000ff00000041834 */
[----:B------:R-:W-:Y:S01]  /*31f0*/  HMMA.16816.F32.BF16 R44, R224, R50, R16 ;  /* 0x00000032e02c723c */ /* 0x000fe20000041810 */
[----:B------:R-:W-:Y:S07]  /*3200*/  LDSM.16.M88.4 R16, [R5+0x1a100] ;  /* 0x01a100000510783b */ /* 0x000fee0000000200 */
[----:B------:R-:W-:Y:S01]  /*3210*/  HMMA.16816.F32.BF16 R88, R216, R90, R68 ;  /* 0x0000005ad858723c */ /* 0x000fe20000041844 */
[----:B------:R-:W-:-:S04]  /*3220*/  FMUL.FTZ R4, R76, c[0x0][0x320] ;  /* 0x0000c8004c047a20 */ /* 0x000fc80000410000 */
[----:B------:R2:W5:Y:S03]  /*3230*/  MUFU.TANH R96, R4 ;  /* 0x0000000400607308 */ /* 0x0005660000002400 */
[----:B------:R-:W-:Y:S01]  /*3240*/  HMMA.16816.F32.BF16 R68, R224, R30, R40 ;  /* 0x0000001ee044723c */ /* 0x000fe20000041828 */
[----:B------:R1:W5:Y:S07]  /*3250*/  LDSM.16.M88.4 R28, [R3+0x1a900] ;  /* 0x01a90000031c783b */ /* 0x00036e0000000200 */
[----:B---3--:R-:W-:Y:S01]  /*3260*/  HMMA.16816.F32.BF16 R40, R220, R60, R56 ;  /* 0x0000003cdc28723c */ /* 0x008fe20000041838 */
[----:B--2---:R-:W-:-:S07]  /*3270*/  FMUL.FTZ R4, R77, c[0x0][0x320] ;  /* 0x0000c8004d047a20 */ /* 0x004fce0000410000 */
[----:B----4-:R-:W-:Y:S01]  /*3280*/  HMMA.16816.F32.BF16 R52, R224, R20, R12 ;  /* 0x00000014e034723c */ /* 0x010fe2000004180c */
[----:B------:R2:W3:Y:S07]  /*3290*/  MUFU.TANH R76, R4 ;  /* 0x00000004004c7308 */ /* 0x0004ee0000002400 */
[----:B------:R-:W-:Y:S01]  /*32a0*/  HMMA.16816.F32.BF16 R36, R220, R62, R72 ;  /* 0x0000003edc24723c */ /* 0x000fe20000041848 */
[----:B-1----:R-:W-:-:S04]  /*32b0*/  FMUL.FTZ R3, R65, c[0x0][0x320] ;  /* 0x0000c80041037a20 */ /* 0x002fc80000410000 */
[----:B------:R1:W-:Y:S03]  /*32c0*/  MUFU.TANH R48, R3 ;  /* 0x0000000300307308 */ /* 0x0003e60000002400 */
[----:B------:R-:W-:Y:S01]  /*32d0*/  HMMA.16816.F32.BF16 R56, R224, R22, R8 ;  /* 0x00000016e038723c */ /* 0x000fe20000041808 */
[----:B--2---:R-:W-:-:S04]  /*32e0*/  FMUL.FTZ R4, R68, c[0x0][0x320] ;  /* 0x0000c80044047a20 */ /* 0x004fc80000410000 */
[----:B------:R2:W4:Y:S03]  /*32f0*/  MUFU.TANH R68, R4 ;  /* 0x0000000400447308 */ /* 0x0005260000002400 */
[----:B------:R-:W-:Y:S01]  /*3300*/  HMMA.16816.F32.BF16 R12, R220, R24, R84 ;  /* 0x00000018dc0c723c */ /* 0x000fe20000041854 */
[----:B------:R-:W-:Y:S02]  /*3310*/  FMUL.FTZ R54, R54, c[0x0][0x320] ;  /* 0x0000c80036367a20 */ /* 0x000fe40000410000 */
[----:B-1----:R-:W-:-:S05]  /*3320*/  FMUL.FTZ R3, R44, c[0x0][0x320] ;  /* 0x0000c8002c037a20 */ /* 0x002fca0000410000 */
[----:B------:R-:W-:Y:S01]  /*3330*/  HMMA.16816.F32.BF16 R8, R220, R26, R88 ;  /* 0x0000001adc08723c */ /* 0x000fe20000041858 */
[----:B------:R1:W-:Y:S01]  /*3340*/  MUFU.TANH R44, R3 ;  /* 0x00000003002c7308 */ /* 0x0003e20000002400 */
[----:B------:R3:W3:Y:S01]  /*3350*/  LDSM.16.M88.4 R24, [R5+0x1a900] ;  /* 0x01a900000518783b */ /* 0x0006e20000000200 */
[----:B------:R-:W-:-:S04]  /*3360*/  DEPBAR.LE SB0, 0x2 ;  /* 0x000080800000791a */ /* 0x000fc80000000000 */
[----:B--2---:R-:W-:Y:S01]  /*3370*/  FMUL.FTZ R4, R69, c[0x0][0x320] ;  /* 0x0000c80045047a20 */ /* 0x004fe20000410000 */
[C---:B------:R-:W-:Y:S01]  /*3380*/  HMMA.16816.F32.BF16 R40, R224.reuse, R32, R40 ;  /* 0x00000020e028723c */ /* 0x040fe20000041828 */
[----:B------:R-:W-:Y:S02]  /*3390*/  FMUL.FTZ R59, R59, c[0x0][0x320] ;  /* 0x0000c8003b3b7a20 */ /* 0x000fe40000410000 */
[----:B------:R2:W2:Y:S05]  /*33a0*/  MUFU.TANH R61, R4 ;  /* 0x00000004003d7308 */ /* 0x0004aa0000002400 */
[----:B------:R-:W-:Y:S01]  /*33b0*/  HMMA.16816.F32.BF16 R36, R224, R34, R36 ;  /* 0x00000022e024723c */ /* 0x000fe20000041824 */
[----:B-1----:R-:W-:-:S04]  /*33c0*/  FMUL.FTZ R3, R45, c[0x0][0x320] ;  /* 0x0000c8002d037a20 */ /* 0x002fc80000410000 */
[----:B------:R1:W-:Y:S03]  /*33d0*/  MUFU.TANH R51, R3 ;  /* 0x0000000300337308 */ /* 0x0003e60000002400 */
[----:B-----5:R-:W-:Y:S01]  /*33e0*/  HMMA.16816.F32.BF16 R20, R220, R28, R80 ;  /* 0x0000001cdc14723c */ /* 0x020fe20000041850 */
[----:B--2---:R-:W-:-:S04]  /*33f0*/  FMUL.FTZ R4, R64, c[0x0][0x320] ;  /* 0x0000c80040047a20 */ /* 0x004fc80000410000 */
[----:B------:R3:W2:Y:S03]  /*3400*/  MUFU.TANH R60, R4 ;  /* 0x00000004003c7308 */ /* 0x0006a60000002400 */
[C---:B------:R-:W-:Y:S01]  /*3410*/  HMMA.16816.F32.BF16 R8, R224.reuse, R18, R8 ;  /* 0x00000012e008723c */ /* 0x040fe20000041808 */
[----:B------:R-:W-:Y:S02]  /*3420*/  FMUL.FTZ R42, R42, c[0x0][0x320] ;  /* 0x0000c8002a2a7a20 */ /* 0x000fe40000410000 */
[----:B------:R-:W-:Y:S02]  /*3430*/  FMUL.FTZ R43, R43, c[0x0][0x320] ;  /* 0x0000c8002b2b7a20 */ /* 0x000fe40000410000 */
[----:B-1----:R-:W-:Y:S02]  /*3440*/  FMUL.FTZ R3, R52, c[0x0][0x320] ;  /* 0x0000c80034037a20 */ /* 0x002fe40000410000 */
[----:B------:R-:W-:Y:S01]  /*3450*/  MUFU.TANH R42, R42 ;  /* 0x0000002a002a7308 */ /* 0x000fe20000002400 */
[----:B------:R-:W-:Y:S01]  /*3460*/  HMMA.16816.F32.BF16 R32, R224, R16, R12 ;  /* 0x00000010e020723c */ /* 0x000fe2000004180c */
[----:B------:R-:W-:-:S02]  /*3470*/  FMUL.FTZ R37, R37, c[0x0][0x320] ;  /* 0x0000c80025257a20 */ /* 0x000fc40000410000 */
[----:B------:R-:W-:Y:S02]  /*3480*/  FMUL.FTZ R38, R38, c[0x0][0x320] ;  /* 0x0000c80026267a20 */ /* 0x000fe40000410000 */
[----:B------:R-:W-:Y:S02]  /*3490*/  FMUL.FTZ R39, R39, c[0x0][0x320] ;  /* 0x0000c80027277a20 */ /* 0x000fe40000410000 */
[----:B------:R1:W5:Y:S01]  /*34a0*/  MUFU.TANH R130, R3 ;  /* 0x0000000300827308 */ /* 0x0003620000002400 */
[----:B---3--:R-:W-:Y:S07]  /*34b0*/  HMMA.16816.F32.BF16 R4, R220, R30, R92 ;  /* 0x0000001edc04723c */ /* 0x008fee000004185c */
[----:B------:R-:W-:Y:S01]  /*34c0*/  MUFU.TANH R37, R37 ;  /* 0x0000002500257308 */ /* 0x000fe20000002400 */
[----:B------:R-:W-:Y:S01]  /*34d0*/  FMUL.FTZ R8, R8, c[0x0][0x320] ;  /* 0x0000c80008087a20 */ /* 0x000fe20000410000 */
[----:B------:R-:W-:Y:S01]  /*34e0*/  HMMA.16816.F32.BF16 R20, R224, R24, R20 ;  /* 0x00000018e014723c */ /* 0x000fe20000041814 */
[----:B------:R-:W-:-:S02]  /*34f0*/  FMUL.FTZ R9, R9, c[0x0][0x320] ;  /* 0x0000c80009097a20 */ /* 0x000fc40000410000 */
[----:B-1----:R-:W-:-:S03]  /*3500*/  FMUL.FTZ R3, R53, c[0x0][0x320] ;  /* 0x0000c80035037a20 */ /* 0x002fc60000410000 */
[----:B------:R-:W-:Y:S01]  /*3510*/  MUFU.TANH R18, R8 ;  /* 0x0000000800127308 */ /* 0x000fe20000002400 */
[----:B------:R-:W-:Y:S02]  /*3520*/  FMUL.FTZ R32, R32, c[0x0][0x320] ;  /* 0x0000c80020207a20 */ /* 0x000fe40000410000 */
[----:B------:R-:W-:Y:S02]  /*3530*/  FMUL.FTZ R33, R33, c[0x0][0x320] ;  /* 0x0000c80021217a20 */ /* 0x000fe40000410000 */
[----:B------:R-:W-:Y:S02]  /*3540*/  FMUL.FTZ R34, R34, c[0x0][0x320] ;  /* 0x0000c80022227a20 */ /* 0x000fe40000410000 */
[----:B------:R-:W-:Y:S01]  /*3550*/  FMUL.FTZ R35, R35, c[0x0][0x320] ;  /* 0x0000c80023237a20 */ /* 0x000fe20000410000 */
[----:B------:R1:W3:Y:S01]  /*3560*/  MUFU.TANH R131, R3 ;  /* 0x0000000300837308 */ /* 0x0002e20000002400 */
[----:B------:R-:W-:Y:S07]  /*3570*/  HMMA.16816.F32.BF16 R12, R224, R26, R4 ;  /* 0x0000001ae00c723c */ /* 0x000fee0000041804 */
[----:B------:R-:W-:Y:S01]  /*3580*/  LEA.HI R4, R110, R113, RZ, 0x2 ;  /* 0x000000716e047211 */ /* 0x000fe200078f10ff */
[----:B------:R-:W-:Y:S01]  /*3590*/  MUFU.TANH R32, R32 ;  /* 0x0000002000207308 */ /* 0x000fe20000002400 */
[----:B------:R-:W-:Y:S01]  /*35a0*/  SHF.R.S32.HI R6, RZ, 0x1f, R108 ;  /* 0x0000001fff067819 */ /* 0x000fe2000001146c */
[----:B------:R-:W-:Y:S01]  /*35b0*/  FMUL.FTZ R21, R21, c[0x0][0x320] ;  /* 0x0000c80015157a20 */ /* 0x000fe20000410000 */
[----:B------:R-:W-:Y:S01]  /*35c0*/  LOP3.LUT R4, R4, 0xfffffffc, RZ, 0xc0, !PT ;  /* 0xfffffffc04047812 */ /* 0x000fe200078ec0ff */
[----:B------:R-:W-:Y:S01]  /*35d0*/  FMUL.FTZ R20, R20, c[0x0][0x320] ;  /* 0x0000c80014147a20 */ /* 0x000fe20000410000 */
[----:B------:R-:W-:Y:S01]  /*35e0*/  LEA.HI R6, R6, R108, RZ, 0x3 ;  /* 0x0000006c06067211 */ /* 0x000fe200078f18ff */
[----:B------:R-:W-:-:S02]  /*35f0*/  FMUL.FTZ R22, R22, c[0x0][0x320] ;  /* 0x0000c80016167a20 */ /* 0x000fc40000410000 */
[----:B-1----:R-:W-:Y:S01]  /*3600*/  FMUL.FTZ R3, R56, c[0x0][0x320] ;  /* 0x0000c80038037a20 */ /* 0x002fe20000410000 */
[----:B------:R-:W-:Y:S01]  /*3610*/  LOP3.LUT R6, R6, 0xffffff8, RZ, 0xc0, !PT ;  /* 0x0ffffff806067812 */ /* 0x000fe200078ec0ff */
[----:B------:R-:W-:Y:S01]  /*3620*/  IMAD.IADD R4, R113, 0x1, -R4 ;  /* 0x0000000171047824 */ /* 0x000fe200078e0a04 */
[----:B------:R-:W-:Y:S01]  /*3630*/  MUFU.TANH R33, R33 ;  /* 0x0000002100217308 */ /* 0x000fe20000002400 */
[----:B------:R-:W-:Y:S01]  /*3640*/  FMUL.FTZ R23, R23, c[0x0][0x320] ;  /* 0x0000c80017177a20 */ /* 0x000fe20000410000 */
[----:B------:R-:W-:Y:S02]  /*3650*/  IADD3 R8, R108, -R6, RZ ;  /* 0x800000066c087210 */ /* 0x000fe40007ffe0ff */
[----:B------:R-:W-:Y:S01]  /*3660*/  LEA.HI R7, R4, R4, RZ, 0x1 ;  /* 0x0000000404077211 */ /* 0x000fe200078f08ff */
[----:B------:R-:W-:Y:S02]  /*3670*/  FMUL.FTZ R12, R12, c[0x0][0x320] ;  /* 0x0000c8000c0c7a20 */ /* 0x000fe40000410000 */
[----:B------:R-:W-:Y:S01]  /*3680*/  FMUL.FTZ R13, R13, c[0x0][0x320] ;  /* 0x0000c8000d0d7a20 */ /* 0x000fe20000410000 */
[----:B------:R1:W1:Y:S01]  /*3690*/  MUFU.TANH R164, R3 ;  /* 0x0000000300a47308 */ /* 0x0002620000002400 */
[----:B------:R-:W-:Y:S01]  /*36a0*/  LOP3.LUT R7, R7, 0x1ffffffe, RZ, 0xc0, !PT ;  /* 0x1ffffffe07077812 */ /* 0x000fe200078ec0ff */
[----:B------:R-:W-:-:S04]  /*36b0*/  FMUL.FTZ R25, R14, c[0x0][0x320] ;  /* 0x0000c8000e197a20 */ /* 0x000fc80000410000 */
[----:B------:R-:W-:Y:S02]  /*36c0*/  IMAD.IADD R4, R4, 0x1, -R7 ;  /* 0x0000000104047824 */ /* 0x000fe400078e0a07 */
[----:B------:R-:W-:Y:S01]  /*36d0*/  FMUL.FTZ R7, R71, c[0x0][0x320] ;  /* 0x0000c80047077a20 */ /* 0x000fe20000410000 */
[----:B------:R-:W-:Y:S01]  /*36e0*/  MUFU.TANH R24, R12 ;  /* 0x0000000c00187308 */ /* 0x000fe20000002400 */
[----:B-1----:R-:W-:-:S07]  /*36f0*/  FMUL.FTZ R3, R57, c[0x0][0x320] ;  /* 0x0000c80039037a20 */ /* 0x002fce0000410000 */
[----:B------:R-:W-:Y:S08]  /*3700*/  MUFU.TANH R26, R7 ;  /* 0x00000007001a7308 */ /* 0x000ff00000002400 */
[----:B------:R1:W1:Y:S08]  /*3710*/  MUFU.TANH R165, R3 ;  /* 0x0000000300a57308 */ /* 0x0002700000002400 */
[----:B------:R-:W-:Y:S01]  /*3720*/  MUFU.TANH R17, R9 ;  /* 0x0000000900117308 */ /* 0x000fe20000002400 */
[----:B-1----:R-:W-:-:S07]  /*3730*/  FMUL.FTZ R3, R40, c[0x0][0x320] ;  /* 0x0000c80028037a20 */ /* 0x002fce0000410000 */
[----:B------:R-:W-:Y:S08]  /*3740*/  MUFU.TANH R27, R21 ;  /* 0x00000015001b7308 */ /* 0x000ff00000002400 */
[----:B------:R1:W1:Y:S08]  /*3750*/  MUFU.TANH R29, R3 ;  /* 0x00000003001d7308 */ /* 0x0002700000002400 */
[----:B------:R2:W-:Y:S01]  /*3760*/  MUFU.TANH R21, R13 ;  /* 0x0000000d00157308 */ /* 0x0005e20000002400 */
[----:B-1----:R-:W-:-:S07]  /*3770*/  FMUL.FTZ R3, R41, c[0x0][0x320] ;  /* 0x0000c80029037a20 */ /* 0x002fce0000410000 */
[----:B------:R-:W-:Y:S01]  /*3780*/  MUFU.TANH R20, R20 ;  /* 0x0000001400147308 */ /* 0x000fe20000002400 */
[----:B--2---:R-:W-:-:S07]  /*3790*/  FMUL.FTZ R13, R79, c[0x0][0x320] ;  /* 0x0000c8004f0d7a20 */ /* 0x004fce0000410000 */
[----:B------:R1:W2:Y:S08]  /*37a0*/  MUFU.TANH R28, R3 ;  /* 0x00000003001c7308 */ /* 0x0002b00000002400 */
[----:B------:R2:W-:Y:S01]  /*37b0*/  MUFU.TANH R16, R13 ;  /* 0x0000000d00107308 */ /* 0x0005e20000002400 */
[----:B-1----:R-:W-:-:S07]  /*37c0*/  FMUL.FTZ R3, R36, c[0x0][0x320] ;  /* 0x0000c80024037a20 */ /* 0x002fce0000410000 */
[----:B------:R-:W-:Y:S01]  /*37d0*/  MUFU.TANH R43, R43 ;  /* 0x0000002b002b7308 */ /* 0x000fe20000002400 */
[----:B--2---:R-:W-:-:S07]  /*37e0*/  FMUL.FTZ R13, R70, c[0x0][0x320] ;  /* 0x0000c800460d7a20 */ /* 0x004fce0000410000 */
[----:B------:R1:W2:Y:S08]  /*37f0*/  MUFU.TANH R19, R3 ;  /* 0x0000000300137308 */ /* 0x0002b00000002400 */
[----:B------:R-:W-:Y:S01]  /*3800*/  MUFU.TANH R13, R13 ;  /* 0x0000000d000d7308 */ /* 0x000fe20000002400 */
[----:B-1----:R-:W-:-:S07]  /*3810*/  LOP3.LUT R3, R109, 0xffffffe0, RZ, 0xc0, !PT ;  /* 0xffffffe06d037812 */ /* 0x002fce00078ec0ff */
[----:B------:R-:W-:Y:S01]  /*3820*/  MUFU.TANH R38, R38 ;  /* 0x0000002600267308 */ /* 0x000fe20000002400 */
[----:B------:R-:W-:-:S07]  /*3830*/  IMAD.IADD R3, R113, 0x1, -R3 ;  /* 0x0000000171037824 */ /* 0x000fce00078e0a03 */
[----:B------:R-:W-:Y:S01]  /*3840*/  MUFU.TANH R39, R39 ;  /* 0x0000002700277308 */ /* 0x000fe20000002400 */
[----:B------:R-:W-:-:S04]  /*3850*/  SHF.R.S32.HI R5, RZ, 0x1f, R3 ;  /* 0x0000001fff057819 */ /* 0x000fc80000011403 */
[----:B------:R-:W-:-:S03]  /*3860*/  LEA.HI R5, R5, R3, RZ, 0x2 ;  /* 0x0000000305057211 */ /* 0x000fc600078f10ff */
[----:B------:R-:W-:Y:S01]  /*3870*/  MUFU.TANH R34, R34 ;  /* 0x0000002200227308 */ /* 0x000fe20000002400 */
[----:B------:R-:W-:-:S05]  /*3880*/  LEA.HI.SX32 R6, R5, UR8, 0x1e ;  /* 0x0000000805067c11 */ /* 0x000fca000f8ff2ff */
[----:B------:R-:W-:Y:S02]  /*3890*/  IMAD R6, R8, 0x10, R6 ;  /* 0x0000001008067824 */ /* 0x000fe400078e0206 */
[----:B------:R-:W-:Y:S03]  /*38a0*/  MUFU.TANH R35, R35 ;  /* 0x0000002300237308 */ /* 0x000fe60000002400 */
[----:B------:R-:W-:-:S05]  /*38b0*/  LEA R111, R4, R6, 0x3 ;  /* 0x00000006046f7211 */ /* 0x000fca00078e18ff */
[----:B------:R-:W-:Y:S01]  /*38c0*/  @P5 IMAD.HI.U32 R6, R111, c[0x0][0x2c8], RZ ;  /* 0x0000b2006f065a27 */ /* 0x000fe200078e00ff */
[----:B------:R-:W-:Y:S03]  /*38d0*/  STL [R1+0x4], R111 ;  /* 0x0000046f01007387 */ /* 0x000fe60000100800 */
[----:B------:R-:W-:Y:S01]  /*38e0*/  IMAD.MOV.U32 R4, RZ, RZ, R111 ;  /* 0x000000ffff047224 */ /* 0x000fe200078e006f */
[----:B------:R-:W-:-:S05]  /*38f0*/  @P0 SHF.R.U32.HI R4, RZ, c[0x0][0x2cc], R6 ;  /* 0x0000b300ff040a19 */ /* 0x000fca0000011606 */
[----:B------:R-:W1:Y:S04]  /*3900*/  SHFL.IDX PT, R7, R4, RZ, 0x1c1f ;  /* 0x001c1fff04077589 */ /* 0x000e6800000e0000 */
[----:B------:R1:W2:Y:S02]  /*3910*/  SHFL.IDX PT, R6, R4, 0x1, 0x1c1f ;  /* 0x003c1f0004067f89 */ /* 0x0002a400000e0000 */
[----:B-1----:R-:W-:Y:S01]  /*3920*/  LOP3.LUT R4, R5, 0x7ffffffc, RZ, 0xc0, !PT ;  /* 0x7ffffffc05047812 */ /* 0x002fe200078ec0ff */
[----:B------:R-:W-:-:S04]  /*3930*/  FMUL.FTZ R5, R46, c[0x0][0x320] ;  /* 0x0000c8002e057a20 */ /* 0x000fc80000410000 */
[----:B------:R-:W-:Y:S01]  /*3940*/  IMAD.IADD R4, R3, 0x1, -R4 ;  /* 0x0000000103047824 */ /* 0x000fe200078e0a04 */
[----:B------:R-:W-:Y:S01]  /*3950*/  MOV R3, UR9 ;  /* 0x0000000900037c02 */ /* 0x000fe20008000f00 */
[----:B------:R1:W-:Y:S02]  /*3960*/  MUFU.TANH R49, R5 ;  /* 0x0000000500317308 */ /* 0x0003e40000002400 */
[----:B------:R-:W-:Y:S02]  /*3970*/  IMAD.SHL.U32 R8, R4, 0x2, RZ ;  /* 0x0000000204087824 */ /* 0x000fe400078e00ff */
[----:B------:R-:W-:-:S03]  /*3980*/  FMUL.FTZ R4, R47, c[0x0][0x320] ;  /* 0x0000c8002f047a20 */ /* 0x000fc60000410000 */
[C---:B------:R-:W-:Y:S01]  /*3990*/  IADD3 R3, -R8.reuse, 0x1, R3 ;  /* 0x0000000108037810 */ /* 0x040fe20007ffe103 */
[----:B------:R2:W-:Y:S01]  /*39a0*/  MUFU.TANH R50, R4 ;  /* 0x0000000400327308 */ /* 0x0005e20000002400 */
[----:B------:R4:W-:Y:S02]  /*39b0*/  STL [R1+0x14], R8 ;  /* 0x0000140801007387 */ /* 0x0009e40000100800 */
[----:B------:R-:W-:Y:S02]  /*39c0*/  IADD3 R3, R3, -UR16, RZ ;  /* 0x8000001003037c10 */ /* 0x000fe4000fffe0ff */
[----:B-1----:R-:W-:-:S03]  /*39d0*/  IADD3 R5, -R8, UR9, RZ ;  /* 0x0000000908057c10 */ /* 0x002fc6000fffe1ff */
[C---:B--2---:R-:W-:Y:S01]  /*39e0*/  IMAD.IADD R4, R3.reuse, 0x1, R7 ;  /* 0x0000000103047824 */ /* 0x044fe200078e0207 */
[----:B------:R-:W-:-:S04]  /*39f0*/  IADD3 R3, R3, R6, RZ ;  /* 0x0000000603037210 */ /* 0x000fc80007ffe0ff */
[C---:B------:R-:W-:Y:S02]  /*3a00*/  IMNMX R4, R5.reuse, R4, PT ;  /* 0x0000000405047217 */ /* 0x040fe40003800200 */
[----:B------:R-:W-:Y:S01]  /*3a10*/  IMNMX R3, R5, R3, PT ;  /* 0x0000000305037217 */ /* 0x000fe20003800200 */
[----:B------:R-:W-:Y:S01]  /*3a20*/  FMUL.FTZ R5, R78, c[0x0][0x320] ;  /* 0x0000c8004e057a20 */ /* 0x000fe20000410000 */
[----:B------:R-:W-:Y:S01]  /*3a30*/  BAR.SYNC.DEFER_BLOCKING 0x0 ;  /* 0x0000000000007b1d */ /* 0x000fe20000010000 */
[C---:B------:R-:W-:Y:S02]  /*3a40*/  ISETP.GT.AND P0, PT, R4.reuse, RZ, PT ;  /* 0x000000ff0400720c */ /* 0x040fe40003f04270 */
[C---:B------:R-:W-:Y:S02]  /*3a50*/  ISETP.GT.AND P6, PT, R4.reuse, 0x1, PT ;  /* 0x000000010400780c */ /* 0x040fe40003fc4270 */
[----:B------:R-:W-:Y:S01]  /*3a60*/  ISETP.GT.AND P5, PT, R4, 0x8, PT ;  /* 0x000000080400780c */ /* 0x000fe20003fa4270 */
[----:B------:R1:W2:Y:S01]  /*3a70*/  MUFU.TANH R9, R5 ;  /* 0x0000000500097308 */ /* 0x0002a20000002400 */
[----:B------:R-:W-:-:S02]  /*3a80*/  FSEL R6, R96, -INF , P0 ;  /* 0xff80000060067808 */ /* 0x000fc40000000000 */
[----:B------:R-:W-:Y:S02]  /*3a90*/  FSEL R7, R76, -INF , P6 ;  /* 0xff8000004c077808 */ /* 0x000fe40003000000 */
[C---:B------:R-:W-:Y:S02]  /*3aa0*/  ISETP.GT.AND P0, PT, R4.reuse, 0x9, PT ;  /* 0x000000090400780c */ /* 0x040fe40003f04270 */
[----:B------:R-:W-:Y:S02]  /*3ab0*/  ISETP.GT.AND P6, PT, R4, 0x10, PT ;  /* 0x000000100400780c */ /* 0x000fe40003fc4270 */
[----:B----4-:R-:W-:Y:S02]  /*3ac0*/  FSEL R8, R68, -INF , P5 ;  /* 0xff80000044087808 */ /* 0x010fe40002800000 */
[----:B------:R-:W-:Y:S02]  /*3ad0*/  ISETP.GT.AND P5, PT, R4, 0x11, PT ;  /* 0x000000110400780c */ /* 0x000fe40003fa4270 */
[----:B------:R-:W-:-:S02]  /*3ae0*/  FSEL R12, R61, -INF , P0 ;  /* 0xff8000003d0c7808 */ /* 0x000fc40000000000 */
[----:B------:R-:W-:Y:S01]  /*3af0*/  FSEL R45, R60, -INF , P6 ;  /* 0xff8000003c2d7808 */ /* 0x000fe20003000000 */
[----:B-1----:R-:W-:Y:S01]  /*3b00*/  FMUL.FTZ R5, R55, c[0x0][0x320] ;  /* 0x0000c80037057a20 */ /* 0x002fe20000410000 */
        /* <DEDUP_REMOVED lines=8> */
[----:B-----5:R-:W-:Y:S02]  /*3b90*/  FSEL R130, R130, -INF , P5 ;  /* 0xff80000082827808 */ /* 0x020fe40002800000 */
[----:B------:R-:W-:Y:S02]  /*3ba0*/  ISETP.GT.AND P5, PT, R4, 0x29, PT ;  /* 0x000000290400780c */ /* 0x000fe40003fa4270 */
[----:B---3--:R-:W-:-:S02]  /*3bb0*/  FSEL R131, R131, -INF , P0 ;  /* 0xff80000083837808 */ /* 0x008fc40000000000 */
[----:B------:R-:W-:Y:S02]  /*3bc0*/  FSEL R164, R164, -INF , P6 ;  /* 0xff800000a4a47808 */ /* 0x000fe40003000000 */
[C---:B------:R-:W-:Y:S02]  /*3bd0*/  ISETP.GT.AND P0, PT, R4.reuse, 0x30, PT ;  /* 0x000000300400780c */ /* 0x040fe40003f04270 */
[----:B------:R-:W-:Y:S02]  /*3be0*/  ISETP.GT.AND P6, PT, R4, 0x31, PT ;  /* 0x000000310400780c */ /* 0x000fe40003fc4270 */
[----:B------:R-:W-:Y:S02]  /*3bf0*/  FSEL R165, R165, -INF , P5 ;  /* 0xff800000a5a57808 */ /* 0x000fe40002800000 */
[----:B------:R-:W-:Y:S02]  /*3c00*/  FMNMX.FTZ R100, R6, R7, !PT ;  /* 0x0000000706647209 */ /* 0x000fe40007810000 */
[----:B------:R-:W-:-:S02]  /*3c10*/  ISETP.GT.AND P5, PT, R4, 0x38, PT ;  /* 0x000000380400780c */ /* 0x000fc40003fa4270 */
[----:B------:R-:W-:Y:S02]  /*3c20*/  FSEL R230, R29, -INF , P0 ;  /* 0xff8000001de67808 */ /* 0x000fe40000000000 */
[----:B------:R-:W-:Y:S01]  /*3c30*/  FSEL R229, R28, -INF , P6 ;  /* 0xff8000001ce57808 */ /* 0x000fe20003000000 */
[----:B------:R-:W-:Y:S01]  /*3c40*/  FMUL.FTZ R28, R15, c[0x0][0x320] ;  /* 0x0000c8000f1c7a20 */ /* 0x000fe20000410000 */
[C---:B------:R-:W-:Y:S01]  /*3c50*/  ISETP.GT.AND P0, PT, R4.reuse, 0x39, PT ;  /* 0x000000390400780c */ /* 0x040fe20003f04270 */
[----:B------:R-:W-:Y:S01]  /*3c60*/  MUFU.TANH R15, R25 ;  /* 0x00000019000f7308 */ /* 0x000fe20000002400 */
[----:B------:R-:W-:Y:S02]  /*3c70*/  ISETP.GT.AND P6, PT, R4, 0x40, PT ;  /* 0x000000400400780c */ /* 0x000fe40003fc4270 */
[----:B------:R-:W-:Y:S02]  /*3c80*/  FMNMX.FTZ R100, R8, R100, !PT ;  /* 0x0000006408647209 */ /* 0x000fe40007810000 */
[----:B------:R-:W-:-:S02]  /*3c90*/  FSEL R228, R19, -INF , P5 ;  /* 0xff80000013e47808 */ /* 0x000fc40002800000 */
[----:B------:R-:W-:Y:S01]  /*3ca0*/  ISETP.GT.AND P5, PT, R4, 0x41, PT ;  /* 0x000000410400780c */ /* 0x000fe20003fa4270 */
[----:B------:R1:W-:Y:S01]  /*3cb0*/  MUFU.TANH R19, R5 ;  /* 0x0000000500137308 */ /* 0x0003e20000002400 */
[----:B------:R-:W-:Y:S02]  /*3cc0*/  FSEL R231, R37, -INF , P0 ;  /* 0xff80000025e77808 */ /* 0x000fe40000000000 */
[----:B------:R-:W-:Y:S02]  /*3cd0*/  FSEL R248, R32, -INF , P6 ;  /* 0xff80000020f87808 */ /* 0x000fe40003000000 */
[C---:B------:R-:W-:Y:S02]  /*3ce0*/  ISETP.GT.AND P0, PT, R4.reuse, 0x48, PT ;  /* 0x000000480400780c */ /* 0x040fe40003f04270 */
[----:B------:R-:W-:Y:S02]  /*3cf0*/  ISETP.GT.AND P6, PT, R4, 0x49, PT ;  /* 0x000000490400780c */ /* 0x000fe40003fc4270 */
[----:B------:R-:W-:-:S02]  /*3d00*/  FMNMX.FTZ R100, R12, R100, !PT ;  /* 0x000000640c647209 */ /* 0x000fc40007810000 */
[----:B------:R-:W-:Y:S02]  /*3d10*/  FSEL R247, R33, -INF , P5 ;  /* 0xff80000021f77808 */ /* 0x000fe40002800000 */
[----:B------:R-:W-:Y:S02]  /*3d20*/  ISETP.GT.AND P5, PT, R4, 0x50, PT ;  /* 0x000000500400780c */ /* 0x000fe40003fa4270 */
[----:B------:R-:W-:Y:S01]  /*3d30*/  FSEL R251, R18, -INF , P0 ;  /* 0xff80000012fb7808 */ /* 0x000fe20000000000 */
[----:B-1----:R-:W-:Y:S01]  /*3d40*/  FMUL.FTZ R5, R66, c[0x0][0x320] ;  /* 0x0000c80042057a20 */ /* 0x002fe20000410000 */
[----:B------:R-:W-:Y:S01]  /*3d50*/  FSEL R246, R17, -INF , P6 ;  /* 0xff80000011f67808 */ /* 0x000fe20003000000 */
[----:B------:R-:W-:Y:S01]  /*3d60*/  FMUL.FTZ R18, R10, c[0x0][0x320] ;  /* 0x0000c8000a127a20 */ /* 0x000fe20000410000 */
[C---:B------:R-:W-:Y:S01]  /*3d70*/  ISETP.GT.AND P0, PT, R4.reuse, 0x51, PT ;  /* 0x000000510400780c */ /* 0x040fe20003f04270 */
[----:B------:R-:W1:Y:S01]  /*3d80*/  MUFU.TANH R44, R5 ;  /* 0x00000005002c7308 */ /* 0x000e620000002400 */
[----:B------:R-:W-:Y:S01]  /*3d90*/  ISETP.GT.AND P6, PT, R4, 0x58, PT ;  /* 0x000000580400780c */ /* 0x000fe20003fc4270 */
[----:B------:R-:W-:Y:S01]  /*3da0*/  FMUL.FTZ R17, R58, c[0x0][0x320] ;  /* 0x0000c8003a117a20 */ /* 0x000fe20000410000 */
[----:B------:R-:W-:-:S02]  /*3db0*/  FMNMX.FTZ R100, R45, R100, !PT ;  /* 0x000000642d647209 */ /* 0x000fc40007810000 */
[----:B------:R-:W-:Y:S01]  /*3dc0*/  FSEL R252, R20, -INF , P5 ;  /* 0xff80000014fc7808 */ /* 0x000fe20002800000 */
[----:B------:R-:W-:Y:S01]  /*3dd0*/  FMUL.FTZ R20, R11, c[0x0][0x320] ;  /* 0x0000c8000b147a20 */ /* 0x000fe20000410000 */
[----:B------:R-:W-:Y:S01]  /*3de0*/  ISETP.GT.AND P5, PT, R4, 0x59, PT ;  /* 0x000000590400780c */ /* 0x000fe20003fa4270 */
[----:B------:R-:W-:Y:S01]  /*3df0*/  FMUL.FTZ R4, R67, c[0x0][0x320] ;  /* 0x0000c80043047a20 */ /* 0x000fe20000410000 */
[----:B------:R-:W-:Y:S01]  /*3e00*/  FSEL R238, R27, -INF , P0 ;  /* 0xff8000001bee7808 */ /* 0x000fe20000000000 */
[----:B------:R-:W-:Y:S01]  /*3e10*/  MUFU.TANH R17, R17 ;  /* 0x0000001100117308 */ /* 0x000fe20000002400 */
[----:B------:R-:W-:Y:S02]  /*3e20*/  FSEL R166, R24, -INF , P6 ;  /* 0xff80000018a67808 */ /* 0x000fe40003000000 */
[----:B------:R-:W-:Y:S02]  /*3e30*/  FMNMX.FTZ R100, R46, R100, !PT ;  /* 0x000000642e647209 */ /* 0x000fe40007810000 */
[----:B------:R-:W-:-:S02]  /*3e40*/  ISETP.GT.AND P0, PT, R3, RZ, PT ;  /* 0x000000ff0300720c */ /* 0x000fc40003f04270 */
[----:B------:R-:W-:Y:S01]  /*3e50*/  ISETP.GT.AND P6, PT, R3, 0x1, PT ;  /* 0x000000010300780c */ /* 0x000fe20003fc4270 */
[----:B------:R3:W4:Y:S01]  /*3e60*/  MUFU.TANH R5, R4 ;  /* 0x0000000400057308 */ /* 0x0007220000002400 */
[----:B------:R-:W-:Y:S02]  /*3e70*/  FSEL R249, R21, -INF , P5 ;  /* 0xff80000015f97808 */ /* 0x000fe40002800000 */
[----:B------:R-:W-:Y:S02]  /*3e80*/  FMNMX.FTZ R100, R47, R100, !PT ;  /* 0x000000642f647209 */ /* 0x000fe40007810000 */
[----:B------:R-:W-:Y:S02]  /*3e90*/  ISETP.GT.AND P5, PT, R3, 0x8, PT ;  /* 0x000000080300780c */ /* 0x000fe40003fa4270 */
[----:B--2---:R-:W-:Y:S02]  /*3ea0*/  FSEL R10, R9, -INF , P0 ;  /* 0xff800000090a7808 */ /* 0x004fe40000000000 */
[----:B------:R-:W-:Y:S01]  /*3eb0*/  FSEL R11, R16, -INF , P6 ;  /* 0xff800000100b7808 */ /* 0x000fe20003000000 */
[----:B------:R-:W2:Y:S01]  /*3ec0*/  MUFU.TANH R9, R54 ;  /* 0x0000003600097308 */ /* 0x000ea20000002400 */
[----:B------:R-:W-:-:S02]  /*3ed0*/  FMNMX.FTZ R100, R51, R100, !PT ;  /* 0x0000006433647209 */ /* 0x000fc40007810000 */
[----:B------:R-:W-:Y:S02]  /*3ee0*/  ISETP.GT.AND P0, PT, R3, 0x9, PT ;  /* 0x000000090300780c */ /* 0x000fe40003f04270 */
[----:B------:R-:W-:Y:S02]  /*3ef0*/  FSEL R13, R13, -INF , P5 ;  /* 0xff8000000d0d7808 */ /* 0x000fe40002800000 */
[----:B---3--:R-:W-:Y:S01]  /*3f00*/  FMNMX.FTZ R4, R10, R11, !PT ;  /* 0x0000000b0a047209 */ /* 0x008fe20007810000 */
[----:B------:R-:W-:Y:S01]  /*3f10*/  MUFU.TANH R16, R23 ;  /* 0x0000001700107308 */ /* 0x000fe20000002400 */
[----:B------:R-:W-:Y:S02]  /*3f20*/  FMNMX.FTZ R100, R130, R100, !PT ;  /* 0x0000006482647209 */ /* 0x000fe40007810000 */
[----:B------:R-:W-:Y:S02]  /*3f30*/  ISETP.GT.AND P6, PT, R3, 0x10, PT ;  /* 0x000000100300780c */ /* 0x000fe40003fc4270 */
[----:B------:R-:W-:-:S02]  /*3f40*/  FSEL R14, R26, -INF , P0 ;  /* 0xff8000001a0e7808 */ /* 0x000fc40000000000 */
[----:B------:R-:W-:Y:S01]  /*3f50*/  FMNMX.FTZ R4, R13, R4, !PT ;  /* 0x000000040d047209 */ /* 0x000fe20007810000 */
[----:B------:R-:W-:Y:S01]  /*3f60*/  LDSM.16.MT88.4 R24, [R2+0x6100] ;  /* 0x006100000218783b */ /* 0x000fe20000004200 */
[----:B------:R-:W-:Y:S02]  /*3f70*/  FMNMX.FTZ R100, R131, R100, !PT ;  /* 0x0000006483647209 */ /* 0x000fe40007810000 */
[----:B------:R-:W-:Y:S02]  /*3f80*/  ISETP.GT.AND P5, PT, R3, 0x11, PT ;  /* 0x000000110300780c */ /* 0x000fe40003fa4270 */
[----:B-1----:R-:W-:Y:S02]  /*3f90*/  FSEL R44, R44, -INF , P6 ;  /* 0xff8000002c2c7808 */ /* 0x002fe40003000000 */
[----:B------:R-:W-:Y:S02]  /*3fa0*/  FMNMX.FTZ R4, R14, R4, !PT ;  /* 0x000000040e047209 */ /* 0x000fe40007810000 */
[----:B------:R-:W-:-:S02]  /*3fb0*/  FMNMX.FTZ R100, R164, R100, !PT ;  /* 0x00000064a4647209 */ /* 0x000fc40007810000 */
[----:B------:R-:W-:Y:S02]  /*3fc0*/  ISETP.GT.AND P0, PT, R3, 0x18, PT ;  /* 0x000000180300780c */ /* 0x000fe40003f04270 */
[----:B----4-:R-:W-:Y:S02]  /*3fd0*/  FSEL R48, R5, -INF , P5 ;  /* 0xff80000005307808 */ /* 0x010fe40002800000 */
[----:B------:R-:W-:Y:S01]  /*3fe0*/  FMNMX.FTZ R4, R44, R4, !PT ;  /* 0x000000042c047209 */ /* 0x000fe20007810000 */
[----:B------:R-:W1:Y:S01]  /*3ff0*/  MUFU.TANH R5, R59 ;  /* 0x0000003b00057308 */ /* 0x000e620000002400 */
        /* <DEDUP_REMOVED lines=10> */
[----:B--2---:R-:W-:Y:S02]  /*40a0*/  FSEL R101, R9, -INF , P5 ;  /* 0xff80000009657808 */ /* 0x004fe40002800000 */
[----:B------:R-:W-:Y:S01]  /*40b0*/  FMNMX.FTZ R4, R50, R4, !PT ;  /* 0x0000000432047209 */ /* 0x000fe20007810000 */
[----:B------:R-:W2:Y:S01]  /*40c0*/  MUFU.TANH R9, R18 ;  /* 0x0000001200097308 */ /* 0x000ea20000002400 */
[----:B------:R-:W-:Y:S02]  /*40d0*/  FMNMX.FTZ R100, R228, R100, !PT ;  /* 0x00000064e4647209 */ /* 0x000fe40007810000 */
[----:B------:R-:W-:Y:S02]  /*40e0*/  ISETP.GT.AND P6, PT, R3, 0x28, PT ;  /* 0x000000280300780c */ /* 0x000fe40003fc4270 */
[----:B------:R-:W-:-:S02]  /*40f0*/  FSEL R128, R19, -INF , P0 ;  /* 0xff80000013807808 */ /* 0x000fc40000000000 */
[----:B------:R-:W-:Y:S01]  /*4100*/  FMNMX.FTZ R4, R101, R4, !PT ;  /* 0x0000000465047209 */ /* 0x000fe20007810000 */
[----:B------:R-:W3:Y:S01]  /*4110*/  MUFU.TANH R18, R20 ;  /* 0x0000001400127308 */ /* 0x000ee20000002400 */
[----:B------:R-:W-:Y:S02]  /*4120*/  FMNMX.FTZ R100, R231, R100, !PT ;  /* 0x00000064e7647209 */ /* 0x000fe40007810000 */
[----:B------:R-:W-:Y:S02]  /*4130*/  ISETP.GT.AND P5, PT, R3, 0x29, PT ;  /* 0x000000290300780c */ /* 0x000fe40003fa4270 */
[----:B------:R-:W-:Y:S02]  /*4140*/  FSEL R102, R17, -INF , P6 ;  /* 0xff80000011667808 */ /* 0x000fe40003000000 */
[----:B------:R-:W-:Y:S01]  /*4150*/  FMNMX.FTZ R4, R128, R4, !PT ;  /* 0x0000000480047209 */ /* 0x000fe20007810000 */
[----:B------:R4:W5:Y:S01]  /*4160*/  MUFU.TANH R17, R22 ;  /* 0x0000001600117308 */ /* 0x0009620000002400 */
[----:B------:R-:W-:-:S02]  /*4170*/  FMNMX.FTZ R100, R248, R100, !PT ;  /* 0x00000064f8647209 */ /* 0x000fc40007810000 */
[----:B------:R-:W-:Y:S02]  /*4180*/  ISETP.GT.AND P0, PT, R3, 0x30, PT ;  /* 0x000000300300780c */ /* 0x000fe40003f04270 */
[----:B-1----:R-:W-:Y:S02]  /*4190*/  FSEL R129, R5, -INF , P5 ;  /* 0xff80000005817808 */ /* 0x002fe40002800000 */
[----:B------:R-:W-:Y:S02]  /*41a0*/  FMNMX.FTZ R4, R102, R4, !PT ;  /* 0x0000000466047209 */ /* 0x000fe40007810000 */
[----:B------:R-:W-:Y:S02]  /*41b0*/  FMNMX.FTZ R100, R247, R100, !PT ;  /* 0x00000064f7647209 */ /* 0x000fe40007810000 */
[----:B------:R-:W-:Y:S02]  /*41c0*/  ISETP.GT.AND P6, PT, R3, 0x31, PT ;  /* 0x000000310300780c */ /* 0x000fe40003fc4270 */
[----:B------:R-:W-:-:S02]  /*41d0*/  FSEL R192, R42, -INF , P0 ;  /* 0xff8000002ac07808 */ /* 0x000fc40000000000 */
[----:B------:R-:W-:Y:S01]  /*41e0*/  FMNMX.FTZ R4, R129, R4, !PT ;  /* 0x0000000481047209 */ /* 0x000fe20007810000 */
[----:B----4-:R-:W-:Y:S01]  /*41f0*/  LDSM.16.MT88.4 R20, [R0+0x100] ;  /* 0x000100000014783b */ /* 0x010fe20000004200 */
[----:B------:R-:W-:Y:S02]  /*4200*/  FMNMX.FTZ R100, R251, R100, !PT ;  /* 0x00000064fb647209 */ /* 0x000fe40007810000 */
[----:B------:R-:W-:Y:S02]  /*4210*/  ISETP.GT.AND P5, PT, R3, 0x38, PT ;  /* 0x000000380300780c */ /* 0x000fe40003fa4270 */
[----:B------:R-:W-:Y:S02]  /*4220*/  FSEL R194, R43, -INF , P6 ;  /* 0xff8000002bc27808 */ /* 0x000fe40003000000 */
[----:B------:R-:W-:Y:S01]  /*4230*/  FMNMX.FTZ R4, R192, R4, !PT ;  /* 0x00000004c0047209 */ /* 0x000fe20007810000 */
[----:B------:R-:W-:Y:S01]  /*4240*/  LDSM.16.MT88.4 R40, [R103+0x3100] ;  /* 0x003100006728783b */ /* 0x000fe20000004200 */
[----:B------:R-:W-:-:S02]  /*4250*/  FMNMX.FTZ R100, R246, R100, !PT ;  /* 0x00000064f6647209 */ /* 0x000fc40007810000 */
[C---:B------:R-:W-:Y:S02]  /*4260*/  ISETP.GT.AND P0, PT, R3.reuse, 0x39, PT ;  /* 0x000000390300780c */ /* 0x040fe40003f04270 */
        /* <DEDUP_REMOVED lines=18> */
[----:B--2---:R-:W-:Y:S01]  /*4390*/  FSEL R245, R9, -INF , P0 ;  /* 0xff80000009f57808 */ /* 0x004fe20000000000 */
[----:B------:R-:W1:Y:S01]  /*43a0*/  SHFL.BFLY PT, R5, R100, 0x2, 0x1f ;  /* 0x0c401f0064057f89 */ /* 0x000e6200000e0000 */
[----:B------:R-:W-:Y:S01]  /*43b0*/  FMNMX.FTZ R4, R242, R4, !PT ;  /* 0x00000004f2047209 */ /* 0x000fe20007810000 */
[----:B------:R2:W4:Y:S01]  /*43c0*/  MUFU.TANH R9, R28 ;  /* 0x0000001c00097308 */ /* 0x0005220000002400 */
[----:B------:R-:W-:-:S02]  /*43d0*/  ISETP.GT.AND P0, PT, R3, 0x50, PT ;  /* 0x000000500300780c */ /* 0x000fc40003f04270 */
[----:B---3--:R-:W-:Y:S02]  /*43e0*/  FSEL R244, R18, -INF , P5 ;  /* 0xff80000012f47808 */ /* 0x008fe40002800000 */
[----:B------:R-:W-:Y:S02]  /*43f0*/  FMNMX.FTZ R4, R245, R4, !PT ;  /* 0x00000004f5047209 */ /* 0x000fe40007810000 */
[----:B------:R-:W-:Y:S02]  /*4400*/  ISETP.GT.AND P5, PT, R3, 0x51, PT ;  /* 0x000000510300780c */ /* 0x000fe40003fa4270 */
[----:B-----5:R-:W-:Y:S02]  /*4410*/  FSEL R167, R17, -INF , P0 ;  /* 0xff80000011a77808 */ /* 0x020fe40000000000 */
[----:B------:R-:W-:Y:S02]  /*4420*/  FMNMX.FTZ R4, R244, R4, !PT ;  /* 0x00000004f4047209 */ /* 0x000fe40007810000 */
[----:B------:R-:W-:-:S02]  /*4430*/  ISETP.GT.AND P0, PT, R3, 0x58, PT ;  /* 0x000000580300780c */ /* 0x000fc40003f04270 */
[----:B------:R-:W-:Y:S01]  /*4440*/  FSEL R142, R16, -INF , P5 ;  /* 0xff800000108e7808 */ /* 0x000fe20002800000 */
[----:B--2---:R-:W-:Y:S01]  /*4450*/  LDSM.16.MT88.4 R28, [R2+0x3100] ;  /* 0x00310000021c783b */ /* 0x004fe20000004200 */
[----:B------:R-:W-:Y:S02]  /*4460*/  FMNMX.FTZ R4, R167, R4, !PT ;  /* 0x00000004a7047209 */ /* 0x000fe40007810000 */
[----:B------:R-:W-:Y:S01]  /*4470*/  ISETP.GT.AND P5, PT, R3, 0x59, PT ;  /* 0x000000590300780c */ /* 0x000fe20003fa4270 */
[----:B------:R-:W-:Y:S01]  /*4480*/  LDSM.16.MT88.4 R16, [R103+0x100] ;  /* 0x000100006710783b */ /* 0x000fe20000004200 */
[----:B------:R-:W-:Y:S02]  /*4490*/  FSEL R141, R15, -INF , P0 ;  /* 0xff8000000f8d7808 */ /* 0x000fe40000000000 */
[----:B------:R-:W-:Y:S02]  /*44a0*/  FMNMX.FTZ R3, R142, R4, !PT ;  /* 0x000000048e037209 */ /* 0x000fe40007810000 */
[----:B----4-:R-:W-:-:S02]  /*44b0*/  FSEL R250, R9, -INF , P5 ;  /* 0xff80000009fa7808 */ /* 0x010fc40002800000 */
        /* <DEDUP_REMOVED lines=14> */
[----:B--2---:R-:W-:-:S03]  /*45a0*/  FFMA.FTZ R4, R7, c[0x0][0x2d0], -R9 ;  /* 0x0000b40007047a23 */ /* 0x004fc60000010809 */
[----:B------:R-:W-:-:S03]  /*45b0*/  FSETP.NEU.FTZ.AND P0, PT, R3, -INF , PT ;  /* 0xff8000000300780b */ /* 0x000fc60003f1d000 */
[----:B------:R1:W-:Y:S02]  /*45c0*/  MUFU.EX2 R241, R4 ;  /* 0x0000000400f17308 */ /* 0x0003e40000000800 */
[----:B-1----:R-:W-:Y:S02]  /*45d0*/  FFMA.FTZ R4, R8, c[0x0][0x2d0], -R9 ;  /* 0x0000b40008047a23 */ /* 0x002fe40000010809 */
[----:B------:R-:W-:-:S04]  /*45e0*/  FMUL.FTZ R8, R3, c[0x0][0x2d0] ;  /* 0x0000b40003087a20 */ /* 0x000fc80000410000 */
[----:B------:R1:W-:Y:S01]  /*45f0*/  MUFU.EX2 R176, R4 ;  /* 0x0000000400b07308 */ /* 0x0003e20000000800 */
[----:B------:R-:W-:Y:S02]  /*4600*/  FSEL R8, R8, RZ, P0 ;  /* 0x000000ff08087208 */ /* 0x000fe40000000000 */
[----:B------:R-:W-:Y:S01]  /*4610*/  PLOP3.LUT P0, PT, PT, PT, UP0, 0x80, 0x0 ;  /* 0x000000000000781c */ /* 0x000fe20003f0f008 */
[----:B-1----:R-:W-:-:S04]  /*4620*/  FFMA.FTZ R4, R12, c[0x0][0x2d0], -R9 ;  /* 0x0000b4000c047a23 */ /* 0x002fc80000010809 */
[----:B------:R1:W2:Y:S02]  /*4630*/  MUFU.EX2 R137, R4 ;  /* 0x0000000400897308 */ /* 0x0002a40000000800 */
[----:B-1----:R-:W-:Y:S01]  /*4640*/  FFMA.FTZ R4, R10, c[0x0][0x2d0], -R8 ;  /* 0x0000b4000a047a23 */ /* 0x002fe20000010808 */
[----:B--2---:R-:W-:Y:S01]  /*4650*/  F2FP.BF16.PACK_AB R6, R137, R176 ;  /* 0x000000b08906723e */ /* 0x004fe200000010ff */
[----:B------:R-:W-:-:S04]  /*4660*/  FFMA.FTZ R10, R45, c[0x0][0x2d0], -R9 ;  /* 0x0000b4002d0a7a23 */ /* 0x000fc80000010809 */
[----:B------:R1:W-:Y:S08]  /*4670*/  MUFU.EX2 R136, R4 ;  /* 0x0000000400887308 */ /* 0x0003f00000000800 */
[----:B------:R2:W-:Y:S01]  /*4680*/  MUFU.EX2 R173, R10 ;  /* 0x0000000a00ad7308 */ /* 0x0005e20000000800 */
[----:B-1----:R-:W-:-:S07]  /*4690*/  FFMA.FTZ R4, R11, c[0x0][0x2d0], -R8 ;  /* 0x0000b4000b047a23 */ /* 0x002fce0000010808 */
[----:B------:R1:W3:Y:S01]  /*46a0*/  MUFU.EX2 R177, R4 ;  /* 0x0000000400b17308 */ /* 0x0002e20000000800 */
[----:B--2---:R-:W-:-:S07]  /*46b0*/  FFMA.FTZ R10, R46, c[0x0][0x2d0], -R9 ;  /* 0x0000b4002e0a7a23 */ /* 0x004fce0000010809 */
[----:B------:R2:W-:Y:S01]  /*46c0*/  MUFU.EX2 R235, R10 ;  /* 0x0000000a00eb7308 */ /* 0x0005e20000000800 */
[----:B-1----:R-:W-:Y:S01]  /*46d0*/  FFMA.FTZ R4, R13, c[0x0][0x2d0], -R8 ;  /* 0x0000b4000d047a23 */ /* 0x002fe20000010808 */
[----:B---3--:R-:W-:-:S06]  /*46e0*/  F2FP.BF16.PACK_AB R5, R177, R136 ;  /* 0x00000088b105723e */ /* 0x008fcc00000010ff */
[----:B------:R1:W-:Y:S01]  /*46f0*/  MUFU.EX2 R138, R4 ;  /* 0x00000004008a7308 */ /* 0x0003e20000000800 */
[----:B--2---:R-:W-:-:S07]  /*4700*/  FFMA.FTZ R10, R47, c[0x0][0x2d0], -R9 ;  /* 0x0000b4002f0a7a23 */ /* 0x004fce0000010809 */
[----:B------:R2:W-:Y:S01]  /*4710*/  MUFU.EX2 R172, R10 ;  /* 0x0000000a00ac7308 */ /* 0x0005e20000000800 */
[----:B-1----:R-:W-:Y:S02]  /*4720*/  FFMA.FTZ R4, R14, c[0x0][0x2d0], -R8 ;  /* 0x0000b4000e047a23 */ /* 0x002fe40000010808 */
[----:B------:R-:W1:Y:S05]  /*4730*/  LDSM.16.MT88.4 R12, [R236+0x100] ;  /* 0x00010000ec0c783b */ /* 0x000e6a0000004200 */
[----:B------:R3:W4:Y:S01]  /*4740*/  MUFU.EX2 R175, R4 ;  /* 0x0000000400af7308 */ /* 0x0007220000000800 */
[----:B--2---:R-:W-:-:S07]  /*4750*/  FFMA.FTZ R10, R51, c[0x0][0x2d0], -R9 ;  /* 0x0000b400330a7a23 */ /* 0x004fce0000010809 */
[----:B------:R2:W-:Y:S01]  /*4760*/  MUFU.EX2 R174, R10 ;  /* 0x0000000a00ae7308 */ /* 0x0005e20000000800 */
[----:B---3--:R-:W-:Y:S02]  /*4770*/  F2FP.BF16.PACK_AB R4, R241, R140 ;  /* 0x0000008cf104723e */ /* 0x008fe400000010ff */
[----:B----4-:R-:W-:Y:S01]  /*4780*/  F2FP.BF16.PACK_AB R7, R175, R138 ;  /* 0x0000008aaf07723e */ /* 0x010fe200000010ff */
[----:B--2---:R-:W-:-:S06]  /*4790*/  FFMA.FTZ R10, R44, c[0x0][0x2d0], -R8 ;  /* 0x0000b4002c0a7a23 */ /* 0x004fcc0000010808 */
[C---:B------:R-:W-:Y:S01]  /*47a0*/  HMMA.16816.F32.BF16 R88, R4.reuse, R32, RZ ;  /* 0x000000200458723c */ /* 0x040fe200000418ff */
[----:B------:R2:W-:Y:S07]  /*47b0*/  MUFU.EX2 R51, R10 ;  /* 0x0000000a00337308 */ /* 0x0005ee0000000800 */
[C---:B------:R-:W-:Y:S01]  /*47c0*/  HMMA.16816.F32.BF16 R80, R4.reuse, R34, RZ ;  /* 0x000000220450723c */ /* 0x040fe200000418ff */
[----:B------:R-:W3:Y:S07]  /*47d0*/  LDSM.16.MT88.4 R32, [R236+0x3100] ;  /* 0x00310000ec20783b */ /* 0x000eee0000004200 */
[----:B------:R-:W-:Y:S01]  /*47e0*/  HMMA.16816.F32.BF16 R120, R4, R16, RZ ;  /* 0x000000100478723c */ /* 0x000fe200000418ff */
[----:B--2---:R-:W-:-:S04]  /*47f0*/  FFMA.FTZ R10, R48, c[0x0][0x2d0], -R8 ;  /* 0x0000b400300a7a23 */ /* 0x004fc80000010808 */
[----:B------:R2:W4:Y:S03]  /*4800*/  MUFU.EX2 R11, R10 ;  /* 0x0000000a000b7308 */ /* 0x0005260000000800 */
[C---:B------:R-:W-:Y:S01]  /*4810*/  HMMA.16816.F32.BF16 R116, R4.reuse, R18, RZ ;  /* 0x000000120474723c */ /* 0x040fe200000418ff */
[----:B------:R-:W-:Y:S07]  /*4820*/  LDSM.16.MT88.4 R16, [R236+0x6100] ;  /* 0x00610000ec10783b */ /* 0x000fee0000004200 */
[----:B-1----:R-:W-:Y:S01]  /*4830*/  HMMA.16816.F32.BF16 R112, R4, R12, RZ ;  /* 0x0000000c0470723c */ /* 0x002fe200000418ff */
[----:B--2---:R-:W-:-:S07]  /*4840*/  FFMA.FTZ R10, R49, c[0x0][0x2d0], -R8 ;  /* 0x0000b400310a7a23 */ /* 0x004fce0000010808 */
[C---:B------:R-:W-:Y:S01]  /*4850*/  HMMA.16816.F32.BF16 R108, R4.reuse, R14, RZ ;  /* 0x0000000e046c723c */ /* 0x040fe200000418ff */
[----:B------:R-:W-:Y:S01]  /*4860*/  LDSM.16.MT88.4 R12, [R0+0x6100] ;  /* 0x00610000000c783b */ /* 0x000fe20000004200 */
[----:B------:R1:W-:Y:S06]  /*4870*/  MUFU.EX2 R139, R10 ;  /* 0x0000000a008b7308 */ /* 0x0003ec0000000800 */
[C---:B------:R-:W-:Y:S08]  /*4880*/  HMMA.16816.F32.BF16 R96, R4.reuse, R20, RZ ;  /* 0x000000140460723c */ /* 0x040ff000000418ff */
[----:B------:R-:W-:Y:S01]  /*4890*/  HMMA.16816.F32.BF16 R84, R4, R22, RZ ;  /* 0x000000160454723c */ /* 0x000fe200000418ff */
[----:B------:R-:W2:Y:S01]  /*48a0*/  LDSM.16.MT88.4 R20, [R103+0x6100] ;  /* 0x006100006714783b */ /* 0x000ea20000004200 */
[----:B-1----:R-:W-:-:S04]  /*48b0*/  FFMA.FTZ R10, R50, c[0x0][0x2d0], -R8 ;  /* 0x0000b400320a7a23 */ /* 0x002fc80000010808 */
[----:B------:R1:W5:Y:S02]  /*48c0*/  MUFU.EX2 R234, R10 ;  /* 0x0000000a00ea7308 */ /* 0x0003640000000800 */
[C---:B------:R-:W-:Y:S08]  /*48d0*/  HMMA.16816.F32.BF16 R76, R4.reuse, R28, RZ ;  /* 0x0000001c044c723c */ /* 0x040ff000000418ff */
[----:B------:R-:W-:Y:S01]  /*48e0*/  HMMA.16816.F32.BF16 R68, R4, R30, RZ ;  /* 0x0000001e0444723c */ /* 0x000fe200000418ff */
[----:B------:R-:W2:Y:S01]  /*48f0*/  LDSM.16.MT88.4 R28, [R2+0x900] ;  /* 0x00090000021c783b */ /* 0x000ea20000004200 */
[----:B-1----:R-:W-:-:S06]  /*4900*/  FFMA.FTZ R10, R130, c[0x0][0x2d0], -R9 ;  /* 0x0000b400820a7a23 */ /* 0x002fcc0000010809 */
[C---:B------:R-:W-:Y:S08]  /*4910*/  HMMA.16816.F32.BF16 R60, R4.reuse, R24, RZ ;  /* 0x00000018043c723c */ /* 0x040ff000000418ff */
[C---:B------:R-:W-:Y:S01]  /*4920*/  HMMA.16816.F32.BF16 R64, R4.reuse, R26, RZ ;  /* 0x0000001a0440723c */ /* 0x040fe200000418ff */
[----:B------:R-:W1:Y:S07]  /*4930*/  LDSM.16.MT88.4 R24, [R2+0x3900] ;  /* 0x003900000218783b */ /* 0x000e6e0000004200 */
[C---:B------:R-:W-:Y:S08]  /*4940*/  HMMA.16816.F32.BF16 R72, R4.reuse, R40, RZ ;  /* 0x000000280448723c */ /* 0x040ff000000418ff */
[C---:B------:R-:W-:Y:S08]  /*4950*/  HMMA.16816.F32.BF16 R56, R4.reuse, R42, RZ ;  /* 0x0000002a0438723c */ /* 0x040ff000000418ff */
[C---:B------:R-:W-:Y:S08]  /*4960*/  HMMA.16816.F32.BF16 R44, R4.reuse, R36, RZ ;  /* 0x00000024042c723c */ /* 0x040ff000000418ff */
[C---:B---3--:R-:W-:Y:S08]  /*4970*/  HMMA.16816.F32.BF16 R52, R4.reuse, R32, RZ ;  /* 0x000000200434723c */ /* 0x048ff000000418ff */
[C---:B------:R-:W-:Y:S01]  /*4980*/  HMMA.16816.F32.BF16 R40, R4.reuse, R34, RZ ;  /* 0x000000220428723c */ /* 0x040fe200000418ff */
[----:B------:R-:W3:Y:S07]  /*4990*/  LDSM.16.MT88.4 R32, [R2+0x6900] ;  /* 0x006900000220783b */ /* 0x000eee0000004200 */
[C---:B------:R-:W-:Y:S08]  /*49a0*/  HMMA.16816.F32.BF16 R36, R4.reuse, R38, RZ ;  /* 0x000000260424723c */ /* 0x040ff000000418ff */
[C---:B--2---:R-:W-:Y:S08]  /*49b0*/  HMMA.16816.F32.BF16 R92, R4.reuse, R20, RZ ;  /* 0x00000014045c723c */ /* 0x044ff000000418ff */
[C---:B------:R-:W-:Y:S01]  /*49c0*/  HMMA.16816.F32.BF16 R104, R4.reuse, R22, RZ ;  /* 0x000000160468723c */ /* 0x040fe200000418ff */
[----:B------:R-:W-:Y:S07]  /*49d0*/  LDSM.16.MT88.4 R20, [R0+0x900] ;  /* 0x000900000014783b */ /* 0x000fee0000004200 */
[C---:B------:R-:W-:Y:S08]  /*49e0*/  HMMA.16816.F32.BF16 R124, R4.reuse, R16, RZ ;  /* 0x00000010047c723c */ /* 0x040ff000000418ff */
[C---:B------:R-:W-:Y:S01]  /*49f0*/  HMMA.16816.F32.BF16 R132, R4.reuse, R18, RZ ;  /* 0x000000120484723c */ /* 0x040fe200000418ff */
[----:B------:R-:W-:Y:S07]  /*4a00*/  LDSM.16.MT88.4 R16, [R103+0x3900] ;  /* 0x003900006710783b */ /* 0x000fee0000004200 */
[C---:B------:R-:W-:Y:S08]  /*4a10*/  HMMA.16816.F32.BF16 R168, R4.reuse, R12, RZ ;  /* 0x0000000c04a8723c */ /* 0x040ff000000418ff */
[----:B------:R-:W-:Y:S01]  /*4a20*/  HMMA.16816.F32.BF16 R148, R4, R14, RZ ;  /* 0x0000000e0494723c */ /* 0x000fe200000418ff */
[----:B------:R-:W-:Y:S06]  /*4a30*/  LDSM.16.MT88.4 R12, [R236+0x3900] ;  /* 0x00390000ec0c783b */ /* 0x000fec0000004200 */
[----:B------:R-:W-:-:S02]  /*4a40*/  F2FP.BF16.PACK_AB R4, R235, R173 ;  /* 0x000000adeb04723e */ /* 0x000fc400000010ff */
[----:B----4-:R-:W-:Y:S02]  /*4a50*/  F2FP.BF16.PACK_AB R5, R11, R51 ;  /* 0x000000330b05723e */ /* 0x010fe400000010ff */
[----:B------:R-:W-:Y:S02]  /*4a60*/  F2FP.BF16.PACK_AB R6, R174, R172 ;  /* 0x000000acae06723e */ /* 0x000fe400000010ff */
[----:B-----5:R-:W-:-:S07]  /*4a70*/  F2FP.BF16.PACK_AB R7, R234, R139 ;  /* 0x0000008bea07723e */ /* 0x020fce00000010ff */
[C---:B------:R-:W-:Y:S08]  /*4a80*/  HMMA.16816.F32.BF16 R160, R4.reuse, R28, R88 ;  /* 0x0000001c04a0723c */ /* 0x040ff00000041858 */
[C---:B------:R-:W-:Y:S01]  /*4a90*/  HMMA.16816.F32.BF16 R80, R4.reuse, R30, R80 ;  /* 0x0000001e0450723c */ /* 0x040fe20000041850 */
[----:B------:R-:W2:Y:S07]  /*4aa0*/  LDSM.16.MT88.4 R28, [R103+0x900] ;  /* 0x00090000671c783b */ /* 0x000eae0000004200 */
[C---:B-1----:R-:W-:Y:S07]  /*4ab0*/  HMMA.16816.F32.BF16 R144, R4.reuse, R24, R76 ;  /* 0x000000180490723c */ /* 0x042fee000004184c */
[----:B------:R-:W-:Y:S01]  /*4ac0*/  IMAD.MOV.U32 R78, RZ, RZ, R142 ;  /* 0x000000ffff4e7224 */ /* 0x000fe200078e008e */
[----:B------:R-:W-:Y:S01]  /*4ad0*/  MOV R77, R141 ;  /* 0x0000008d004d7202 */ /* 0x000fe20000000f00 */
[----:B------:R-:W-:Y:S01]  /*4ae0*/  IMAD.MOV.U32 R76, RZ, RZ, R140 ;  /* 0x000000ffff4c7224 */ /* 0x000fe200078e008c */
[C---:B---3--:R-:W-:Y:S07]  /*4af0*/  HMMA.16816.F32.BF16 R88, R4.reuse, R32, R60 ;  /* 0x000000200458723c */ /* 0x048fee000004183c */
[----:B------:R-:W-:Y:S01]  /*4b00*/  IMAD.MOV.U32 R63, RZ, RZ, R139 ;  /* 0x000000ffff3f7224 */ /* 0x000fe200078e008b */
[----:B------:R-:W-:Y:S01]  /*4b10*/  HMMA.16816.F32.BF16 R140, R4, R26, R68 ;  /* 0x0000001a048c723c */ /* 0x000fe20000041844 */
[----:B------:R-:W1:Y:S01]  /*4b20*/  LDSM.16.MT88.4 R24, [R236+0x900] ;  /* 0x00090000ec18783b */ /* 0x000e620000004200 */
[----:B------:R-:W-:Y:S01]  /*4b30*/  IMAD.MOV.U32 R62, RZ, RZ, R138 ;  /* 0x000000ffff3e7224 */ /* 0x000fe200078e008a */
[----:B------:R-:W-:Y:S01]  /*4b40*/  MOV R61, R137 ;  /* 0x00000089003d7202 */ /* 0x000fe20000000f00 */
[----:B------:R-:W-:-:S03]  /*4b50*/  IMAD.MOV.U32 R60, RZ, RZ, R136 ;  /* 0x000000ffff3c7224 */ /* 0x000fc600078e0088 */
[----:B------:R-:W-:Y:S01]  /*4b60*/  IMAD.MOV.U32 R69, RZ, RZ, R177 ;  /* 0x000000ffff457224 */ /* 0x000fe200078e00b1 */
[----:B------:R-:W-:Y:S01]  /*4b70*/  MOV R68, R176 ;  /* 0x000000b000447202 */ /* 0x000fe20000000f00 */
[----:B------:R-:W-:Y:S01]  /*4b80*/  HMMA.16816.F32.BF16 R136, R4, R34, R64 ;  /* 0x000000220488723c */ /* 0x000fe20000041840 */
[----:B------:R-:W-:Y:S01]  /*4b90*/  LDSM.16.MT88.4 R32, [R0+0x3900] ;  /* 0x003900000020783b */ /* 0x000fe20000004200 */
[----:B------:R-:W-:Y:S02]  /*4ba0*/  IMAD.MOV.U32 R130, RZ, RZ, R60 ;  /* 0x000000ffff827224 */ /* 0x000fe400078e003c */
[----:B------:R-:W-:-:S04]  /*4bb0*/  IMAD.MOV.U32 R71, RZ, RZ, R250 ;  /* 0x000000ffff477224 */ /* 0x000fc800078e00fa */
[C---:B--2---:R-:W-:Y:S07]  /*4bc0*/  HMMA.16816.F32.BF16 R176, R4.reuse, R30, R116 ;  /* 0x0000001e04b0723c */ /* 0x044fee0000041874 */
[----:B------:R-:W-:Y:S01]  /*4bd0*/  IMAD.MOV.U32 R31, RZ, RZ, R173 ;  /* 0x000000ffff1f7224 */ /* 0x000fe200078e00ad */
[----:B------:R-:W-:Y:S01]  /*4be0*/  HMMA.16816.F32.BF16 R116, R4, R20, R96 ;  /* 0x000000140474723c */ /* 0x000fe20000041860 */
[----:B------:R-:W-:-:S07]  /*4bf0*/  IMAD.MOV.U32 R30, RZ, RZ, R172 ;  /* 0x000000ffff1e7224 */ /* 0x000fce00078e00ac */
[C---:B------:R-:W-:Y:S08]  /*4c00*/  HMMA.16816.F32.BF16 R96, R4.reuse, R16, R72 ;  /* 0x000000100460723c */ /* 0x040ff00000041848 */
[C---:B------:R-:W-:Y:S01]  /*4c10*/  HMMA.16816.F32.BF16 R72, R4.reuse, R18, R56 ;  /* 0x000000120448723c */ /* 0x040fe20000041838 */
[----:B------:R-:W2:Y:S07]  /*4c20*/  LDSM.16.MT88.4 R16, [R236+0x6900] ;  /* 0x00690000ec10783b */ /* 0x000eae0000004200 */
[C---:B------:R-:W-:Y:S08]  /*4c30*/  HMMA.16816.F32.BF16 R64, R4.reuse, R12, R52 ;  /* 0x0000000c0440723c */ /* 0x040ff00000041834 */
[C---:B------:R-:W-:Y:S01]  /*4c40*/  HMMA.16816.F32.BF16 R56, R4.reuse, R14, R40 ;  /* 0x0000000e0438723c */ /* 0x040fe20000041828 */
[----:B------:R-:W3:Y:S07]  /*4c50*/  LDSM.16.MT88.4 R12, [R103+0x6900] ;  /* 0x00690000670c783b */ /* 0x000eee0000004200 */
[C---:B------:R-:W-:Y:S07]  /*4c60*/  HMMA.16816.F32.BF16 R180, R4.reuse, R28, R120 ;  /* 0x0000001c04b4723c */ /* 0x040fee0000041878 */
[----:B------:R-:W-:Y:S01]  /*4c70*/  IMAD.MOV.U32 R29, RZ, RZ, R175 ;  /* 0x000000ffff1d7224 */ /* 0x000fe200078e00af */
[----:B------:R-:W-:Y:S01]  /*4c80*/  MOV R28, R174 ;  /* 0x000000ae001c7202 */ /* 0x000fe20000000f00 */
[C---:B-1----:R-:W-:Y:S08]  /*4c90*/  HMMA.16816.F32.BF16 R120, R4.reuse, R26, R108 ;  /* 0x0000001a0478723c */ /* 0x042ff0000004186c */
[C---:B------:R-:W-:Y:S01]  /*4ca0*/  HMMA.16816.F32.BF16 R172, R4.reuse, R24, R112 ;  /* 0x0000001804ac723c */ /* 0x040fe20000041870 */
[----:B------:R1:W-:Y:S06]  /*4cb0*/  MUFU.EX2 R24, R10 ;  /* 0x0000000a00187308 */ /* 0x0003ec0000000800 */
[----:B------:R-:W-:Y:S01]  /*4cc0*/  IMAD.MOV.U32 R114, RZ, RZ, R249 ;  /* 0x000000ffff727224 */ /* 0x000fe200078e00f9 */
[----:B--2---:R-:W-:Y:S01]  /*4cd0*/  HMMA.16816.F32.BF16 R40, R4, R16, R124 ;  /* 0x000000100428723c */ /* 0x004fe2000004187c */
[----:B------:R-:W-:-:S06]  /*4ce0*/  MOV R115, R51 ;  /* 0x0000003300737202 */ /* 0x000fcc0000000f00 */
[----:B------:R-:W-:Y:S01]  /*4cf0*/  IMAD.MOV.U32 R126, RZ, RZ, R62 ;  /* 0x000000ffff7e7224 */ /* 0x000fe200078e003e */
[C---:B------:R-:W-:Y:S01]  /*4d00*/  HMMA.16816.F32.BF16 R108, R4.reuse, R22, R84 ;  /* 0x00000016046c723c */ /* 0x040fe20000041854 */
[----:B-1----:R-:W-:Y:S01]  /*4d10*/  FFMA.FTZ R10, R131, c[0x0][0x2d0], -R9 ;  /* 0x0000b400830a7a23 */ /* 0x002fe20000010809 */
[----:B------:R-:W-:Y:S01]  /*4d20*/  MOV R131, R61 ;  /* 0x0000003d00837202 */ /* 0x000fe20000000f00 */
[----:B------:R-:W-:Y:S01]  /*4d30*/  IMAD.MOV.U32 R125, RZ, RZ, R63 ;  /* 0x000000ffff7d7224 */ /* 0x000fe200078e003f */
[----:B------:R-:W-:Y:S01]  /*4d40*/  LDSM.16.MT88.4 R20, [R2+0x1100] ;  /* 0x001100000214783b */ /* 0x000fe20000004200 */
[----:B------:R1:W2:Y:S01]  /*4d50*/  MUFU.EX2 R70, R10 ;  /* 0x0000000a00467308 */ /* 0x0002a20000000800 */
[----:B------:R-:W-:Y:S01]  /*4d60*/  MOV R124, R68 ;  /* 0x00000044007c7202 */ /* 0x000fe20000000f00 */
[----:B------:R-:W-:Y:S01]  /*4d70*/  IMAD.MOV.U32 R127, RZ, RZ, R29 ;  /* 0x000000ffff7f7224 */ /* 0x000fe200078e001d */
[C---:B------:R-:W-:Y:S01]  /*4d80*/  HMMA.16816.F32.BF16 R60, R4.reuse, R18, R132 ;  /* 0x00000012043c723c */ /* 0x040fe20000041884 */
[----:B------:R-:W-:Y:S06]  /*4d90*/  LDSM.16.MT88.4 R16, [R2+0x4100] ;  /* 0x004100000210783b */ /* 0x000fec0000004200 */
[----:B------:R-:W-:Y:S01]  /*4da0*/  MOV R135, R76 ;  /* 0x0000004c00877202 */ /* 0x000fe20000000f00 */
[----:B------:R-:W-:Y:S01]  /*4db0*/  HMMA.16816.F32.BF16 R52, R4, R32, R44 ;  /* 0x000000200434723c */ /* 0x000fe2000004182c */
[----:B------:R-:W-:-:S02]  /*4dc0*/  IMAD.MOV.U32 R134, RZ, RZ, R77 ;  /* 0x000000ffff867224 */ /* 0x000fc400078e004d */
[----:B------:R-:W-:Y:S02]  /*4dd0*/  IMAD.MOV.U32 R133, RZ, RZ, R78 ;  /* 0x000000ffff857224 */ /* 0x000fe400078e004e */
[--C-:B-1----:R-:W-:Y:S01]  /*4de0*/  FFMA.FTZ R10, R164, c[0x0][0x2d0], -R9.reuse ;  /* 0x0000b400a40a7a23 */ /* 0x102fe20000010809 */
[----:B------:R-:W-:Y:S01]  /*4df0*/  MOV R164, R246 ;  /* 0x000000f600a47202 */ /* 0x000fe20000000f00 */
[----:B--2---:R-:W-:Y:S01]  /*4e00*/  IMAD.MOV.U32 R132, RZ, RZ, R70 ;  /* 0x000000ffff847224 */ /* 0x004fe200078e0046 */
[C---:B------:R-:W-:Y:S01]  /*4e10*/  HMMA.16816.F32.BF16 R48, R4.reuse, R34, R36 ;  /* 0x000000220430723c */ /* 0x040fe20000041824 */
[----:B------:R1:W2:Y:S01]  /*4e20*/  MUFU.EX2 R249, R10 ;  /* 0x0000000a00f97308 */ /* 0x0002a20000000800 */
[----:B------:R-:W-:Y:S06]  /*4e30*/  LDSM.16.MT88.4 R32, [R0+0x4100] ;  /* 0x004100000020783b */ /* 0x000fec0000004200 */
[C---:B---3--:R-:W-:Y:S07]  /*4e40*/  HMMA.16816.F32.BF16 R44, R4.reuse, R12, R92 ;  /* 0x0000000c042c723c */ /* 0x048fee000004185c */
[----:B------:R-:W-:Y:S01]  /*4e50*/  IMAD.MOV.U32 R94, RZ, RZ, R30 ;  /* 0x000000ffff5e7224 */ /* 0x000fe200078e001e */
[----:B------:R-:W-:Y:S01]  /*4e60*/  HMMA.16816.F32.BF16 R36, R4, R14, R104 ;  /* 0x0000000e0424723c */ /* 0x000fe20000041868 */
[----:B-1----:R-:W-:Y:S01]  /*4e70*/  FFMA.FTZ R10, R165, c[0x0][0x2d0], -R9 ;  /* 0x0000b400a50a7a23 */ /* 0x002fe20000010809 */
[----:B------:R-:W-:Y:S01]  /*4e80*/  MOV R165, R24 ;  /* 0x0000001800a57202 */ /* 0x000fe20000000f00 */
[----:B------:R-:W-:Y:S01]  /*4e90*/  LDSM.16.MT88.4 R12, [R2+0x7100] ;  /* 0x00710000020c783b */ /* 0x000fe20000004200 */
[----:B------:R-:W-:Y:S01]  /*4ea0*/  IMAD.MOV.U32 R93, RZ, RZ, R31 ;  /* 0x000000ffff5d7224 */ /* 0x000fe200078e001f */
[----:B------:R1:W3:Y:S01]  /*4eb0*/  MUFU.EX2 R79, R10 ;  /* 0x0000000a004f7308 */ /* 0x0002e20000000800 */
[----:B------:R-:W-:Y:S01]  /*4ec0*/  MOV R92, R28 ;  /* 0x0000001c005c7202 */ /* 0x000fe20000000f00 */
[----:B------:R-:W4:Y:S01]  /*4ed0*/  LDSM.16.MT88.4 R24, [R0+0x6900] ;  /* 0x006900000018783b */ /* 0x000f220000004200 */
[----:B------:R-:W-:-:S03]  /*4ee0*/  MOV R95, R115 ;  /* 0x00000073005f7202 */ /* 0x000fc60000000f00 */
[----:B------:R-:W5:Y:S01]  /*4ef0*/  LDSM.16.MT88.4 R28, [R103+0x1100] ;  /* 0x00110000671c783b */ /* 0x000f620000004200 */
[----:B-1----:R-:W-:Y:S02]  /*4f00*/  FFMA.FTZ R10, R101, c[0x0][0x2d0], -R8 ;  /* 0x0000b400650a7a23 */ /* 0x002fe40000010808 */
[----:B------:R-:W-:Y:S02]  /*4f10*/  IMAD.MOV.U32 R101, RZ, RZ, R252 ;  /* 0x000000ffff657224 */ /* 0x000fe400078e00fc */
[----:B------:R1:W-:Y:S02]  /*4f20*/  MUFU.EX2 R252, R10 ;  /* 0x0000000a00fc7308 */ /* 0x0003e40000000800 */
[----:B-1----:R-:W-:Y:S02]  /*4f30*/  FFMA.FTZ R10, R128, c[0x0][0x2d0], -R8 ;  /* 0x0000b400800a7a23 */ /* 0x002fe40000010808 */
[----:B------:R-:W-:-:S04]  /*4f40*/  IMAD.MOV.U32 R128, RZ, RZ, R69 ;  /* 0x000000ffff807224 */ /* 0x000fc800078e0045 */
[----:B------:R1:W1:Y:S02]  /*4f50*/  MUFU.EX2 R250, R10 ;  /* 0x0000000a00fa7308 */ /* 0x0002640000000800 */
[----:B-1----:R-:W-:Y:S02]  /*4f60*/  FFMA.FTZ R10, R102, c[0x0][0x2d0], -R8 ;  /* 0x0000b400660a7a23 */ /* 0x002fe40000010808 */
[----:B------:R-:W-:-:S04]  /*4f70*/  IMAD.MOV.U32 R102, RZ, RZ, R114 ;  /* 0x000000ffff667224 */ /* 0x000fc800078e0072 */
[----:B------:R1:W-:Y:S02]  /*4f80*/  MUFU.EX2 R246, R10 ;  /* 0x0000000a00f67308 */ /* 0x0003e40000000800 */
[----:B-1----:R-:W-:Y:S02]  /*4f90*/  FFMA.FTZ R10, R129, c[0x0][0x2d0], -R8 ;  /* 0x0000b400810a7a23 */ /* 0x002fe40000010808 */
[----:B--2---:R-:W-:-:S04]  /*4fa0*/  IMAD.MOV.U32 R129, RZ, RZ, R249 ;  /* 0x000000ffff817224 */ /* 0x004fc800078e00f9 */
[----:B------:R3:W1:Y:S02]  /*4fb0*/  MUFU.EX2 R249, R10 ;  /* 0x0000000a00f97308 */ /* 0x0006640000000800 */
[----:B---3--:R-:W-:Y:S02]  /*4fc0*/  IMAD.MOV.U32 R10, RZ, RZ, R79 ;  /* 0x000000ffff0a7224 */ /* 0x008fe400078e004f */
[----:B----4-:R-:W-:Y:S07]  /*4fd0*/  HMMA.16816.F32.BF16 R76, R4, R24, R168 ;  /* 0x00000018044c723c */ /* 0x010fee00000418a8 */
[----:B------:R-:W-:-:S02]  /*4fe0*/  MOV R171, R71 ;  /* 0x0000004700ab7202 */ /* 0x000fc40000000f00 */
[----:B------:R-:W-:Y:S01]  /*4ff0*/  HMMA.16816.F32.BF16 R68, R4, R26, R148 ;  /* 0x0000001a0444723c */ /* 0x000fe20000041894 */
[----:B------:R-:W-:Y:S06]  /*5000*/  LDSM.16.MT88.4 R24, [R236+0x1100] ;  /* 0x00110000ec18783b */ /* 0x000fec0000004200 */
[----:B------:R-:W-:Y:S02]  /*5010*/  F2FP.BF16.PACK_AB R4, R132, R165 ;  /* 0x000000a58404723e */ /* 0x000fe400000010ff */
[----:B------:R-:W-:Y:S02]  /*5020*/  F2FP.BF16.PACK_AB R5, R250, R252 ;  /* 0x000000fcfa05723e */ /* 0x000fe400000010ff */
[----:B------:R-:W-:-:S02]  /*5030*/  F2FP.BF16.PACK_AB R6, R10, R129 ;  /* 0x000000810a06723e */ /* 0x000fc400000010ff */
[----:B-1----:R-:W-:-:S07]  /*5040*/  F2FP.BF16.PACK_AB R7, R249, R246 ;  /* 0x000000f6f907723e */ /* 0x002fce00000010ff */
[C---:B------:R-:W-:Y:S08]  /*5050*/  HMMA.16816.F32.BF16 R144, R4.reuse, R16, R144 ;  /* 0x000000100490723c */ /* 0x040ff00000041890 */
        /* <DEDUP_REMOVED lines=8> */
[C---:B-----5:R-:W-:Y:S07]  /*50e0*/  HMMA.16816.F32.BF16 R148, R4.reuse, R28, R180 ;  /* 0x0000001c0494723c */ /* 0x060fee00000418b4 */
[----:B------:R-:W-:Y:S01]  /*50f0*/  IMAD.MOV.U32 R183, RZ, RZ, R171 ;  /* 0x000000ffffb77224 */ /* 0x000fe200078e00ab */
[----:B------:R-:W-:Y:S01]  /*5100*/  MOV R181, R129 ;  /* 0x0000008100b57202 */ /* 0x000fe20000000f00 */
[----:B------:R-:W-:Y:S01]  /*5110*/  HMMA.16816.F32.BF16 R168, R4, R30, R176 ;  /* 0x0000001e04a8723c */ /* 0x000fe200000418b0 */
[----:B------:R-:W-:Y:S01]  /*5120*/  IMAD.MOV.U32 R180, RZ, RZ, R132 ;  /* 0x000000ffffb47224 */ /* 0x000fe200078e0084 */
[----:B------:R-:W-:Y:S01]  /*5130*/  MOV R28, R126 ;  /* 0x0000007e001c7202 */ /* 0x000fe20000000f00 */
[----:B------:R-:W-:-:S02]  /*5140*/  IMAD.MOV.U32 R29, RZ, RZ, R131 ;  /* 0x000000ffff1d7224 */ /* 0x000fc400078e0083 */
[----:B------:R-:W-:Y:S02]  /*5150*/  IMAD.MOV.U32 R182, RZ, RZ, R10 ;  /* 0x000000ffffb67224 */ /* 0x000fe400078e000a */
[----:B------:R-:W-:Y:S01]  /*5160*/  IMAD.MOV.U32 R176, RZ, RZ, R165 ;  /* 0x000000ffffb07224 */ /* 0x000fe200078e00a5 */
[----:B------:R-:W-:Y:S01]  /*5170*/  MOV R179, R164 ;  /* 0x000000a400b37202 */ /* 0x000fe20000000f00 */
[----:B------:R-:W-:Y:S01]  /*5180*/  IMAD.MOV.U32 R178, RZ, RZ, R167 ;  /* 0x000000ffffb27224 */ /* 0x000fe200078e00a7 */
[----:B-1----:R-:W-:Y:S01]  /*5190*/  HMMA.16816.F32.BF16 R136, R4, R16, R96 ;  /* 0x000000100488723c */ /* 0x002fe20000041860 */
[----:B------:R-:W-:Y:S02]  /*51a0*/  IMAD.MOV.U32 R177, RZ, RZ, R166 ;  /* 0x000000ffffb17224 */ /* 0x000fe400078e00a6 */
[----:B------:R-:W-:Y:S02]  /*51b0*/  IMAD.MOV.U32 R30, RZ, RZ, R124 ;  /* 0x000000ffff1e7224 */ /* 0x000fe400078e007c */
[----:B------:R-:W-:-:S02]  /*51c0*/  IMAD.MOV.U32 R31, RZ, RZ, R125 ;  /* 0x000000ffff1f7224 */ /* 0x000fc400078e007d */
[----:B------:R-:W-:Y:S01]  /*51d0*/  FFMA.FTZ R10, R230, c[0x0][0x2d0], -R9 ;  /* 0x0000b400e60a7a23 */ /* 0x000fe20000010809 */
[C---:B------:R-:W-:Y:S07]  /*51e0*/  HMMA.16816.F32.BF16 R164, R4.reuse, R24, R172 ;  /* 0x0000001804a4723c */ /* 0x040fee00000418ac */
[----:B------:R-:W-:Y:S01]  /*51f0*/  MOV R175, R133 ;  /* 0x0000008500af7202 */ /* 0x000fe20000000f00 */
[----:B------:R-:W-:Y:S01]  /*5200*/  IMAD.MOV.U32 R174, RZ, RZ, R134 ;  /* 0x000000ffffae7224 */ /* 0x000fe200078e0086 */
[----:B------:R-:W-:Y:S01]  /*5210*/  MOV R172, R128 ;  /* 0x0000008000ac7202 */ /* 0x000fe20000000f00 */
[----:B------:R-:W-:Y:S01]  /*5220*/  IMAD.MOV.U32 R173, RZ, RZ, R135 ;  /* 0x000000ffffad7224 */ /* 0x000fe200078e0087 */
[----:B------:R-:W-:Y:S01]  /*5230*/  HMMA.16816.F32.BF16 R160, R4, R26, R120 ;  /* 0x0000001a04a0723c */ /* 0x000fe20000041878 */
[----:B------:R-:W-:-:S06]  /*5240*/  IMAD.MOV.U32 R25, RZ, RZ, R130 ;  /* 0x000000ffff197224 */ /* 0x000fcc00078e0082 */
[----:B------:R-:W-:Y:S01]  /*5250*/  IMAD.MOV.U32 R120, RZ, RZ, R234 ;  /* 0x000000ffff787224 */ /* 0x000fe200078e00ea */
[C---:B------:R-:W-:Y:S01]  /*5260*/  HMMA.16816.F32.BF16 R132, R4.reuse, R18, R72 ;  /* 0x000000120484723c */ /* 0x040fe20000041848 */
[----:B------:R-:W1:Y:S01]  /*5270*/  LDSM.16.MT88.4 R16, [R236+0x7100] ;  /* 0x00710000ec10783b */ /* 0x000e620000004200 */
[----:B------:R4:W-:Y:S01]  /*5280*/  MUFU.EX2 R234, R10 ;  /* 0x0000000a00ea7308 */ /* 0x0009e20000000800 */
[----:B------:R-:W-:Y:S02]  /*5290*/  IMAD.MOV.U32 R121, RZ, RZ, R235 ;  /* 0x000000ffff797224 */ /* 0x000fe400078e00eb */
[----:B------:R-:W-:Y:S02]  /*52a0*/  IMAD.MOV.U32 R123, RZ, RZ, R93 ;  /* 0x000000ffff7b7224 */ /* 0x000fe400078e005d */
[----:B------:R-:W-:Y:S01]  /*52b0*/  MOV R74, R127 ;  /* 0x0000007f004a7202 */ /* 0x000fe20000000f00 */
[----:B--2---:R-:W-:Y:S01]  /*52c0*/  HMMA.16816.F32.BF16 R128, R4, R20, R116 ;  /* 0x000000140480723c */ /* 0x004fe20000041874 */
[----:B------:R-:W-:-:S02]  /*52d0*/  IMAD.MOV.U32 R73, RZ, RZ, R241 ;  /* 0x000000ffff497224 */ /* 0x000fc400078e00f1 */
[----:B------:R-:W-:Y:S02]  /*52e0*/  IMAD.MOV.U32 R75, RZ, RZ, R92 ;  /* 0x000000ffff4b7224 */ /* 0x000fe400078e005c */
[----:B------:R-:W-:Y:S02]  /*52f0*/  IMAD.MOV.U32 R122, RZ, RZ, R95 ;  /* 0x000000ffff7a7224 */ /* 0x000fe400078e005f */
[----:B------:R-:W-:Y:S01]  /*5300*/  MOV R21, R238 ;  /* 0x000000ee00157202 */ /* 0x000fe20000000f00 */
[----:B---3--:R-:W-:Y:S01]  /*5310*/  HMMA.16816.F32.BF16 R124, R4, R12, R64 ;  /* 0x0000000c047c723c */ /* 0x008fe20000041840 */
[----:B------:R-:W-:Y:S01]  /*5320*/  MOV R20, R94 ;  /* 0x0000005e00147202 */ /* 0x000fe20000000f00 */
[----:B----4-:R-:W-:-:S04]  /*5330*/  FFMA.FTZ R10, R229, c[0x0][0x2d0], -R9 ;  /* 0x0000b400e50a7a23 */ /* 0x010fc80000010809 */
[----:B------:R2:W3:Y:S02]  /*5340*/  MUFU.EX2 R241, R10 ;  /* 0x0000000a00f17308 */ /* 0x0004e40000000800 */
[C---:B------:R-:W-:Y:S01]  /*5350*/  HMMA.16816.F32.BF16 R116, R4.reuse, R14, R56 ;  /* 0x0000000e0474723c */ /* 0x040fe20000041838 */
[----:B------:R-:W4:Y:S07]  /*5360*/  LDSM.16.MT88.4 R12, [R103+0x7100] ;  /* 0x00710000670c783b */ /* 0x000f2e0000004200 */
[----:B------:R-:W-:Y:S01]  /*5370*/  HMMA.16816.F32.BF16 R140, R4, R22, R108 ;  /* 0x00000016048c723c */ /* 0x000fe2000004186c */
[----:B--2---:R-:W-:-:S07]  /*5380*/  FFMA.FTZ R10, R228, c[0x0][0x2d0], -R9 ;  /* 0x0000b400e40a7a23 */ /* 0x004fce0000010809 */
[C---:B------:R-:W-:Y:S01]  /*5390*/  HMMA.16816.F32.BF16 R108, R4.reuse, R32, R52 ;  /* 0x00000020046c723c */ /* 0x040fe20000041834 */
[----:B------:R2:W-:Y:S07]  /*53a0*/  MUFU.EX2 R238, R10 ;  /* 0x0000000a00ee7308 */ /* 0x0005ee0000000800 */
[C---:B------:R-:W-:Y:S01]  /*53b0*/  HMMA.16816.F32.BF16 R96, R4.reuse, R34, R48 ;  /* 0x000000220460723c */ /* 0x040fe20000041830 */
[----:B------:R-:W-:Y:S07]  /*53c0*/  LDSM.16.MT88.4 R32, [R0+0x4900] ;  /* 0x004900000020783b */ /* 0x000fee0000004200 */
[----:B-1----:R-:W-:Y:S01]  /*53d0*/  HMMA.16816.F32.BF16 R48, R4, R16, R40 ;  /* 0x000000100430723c */ /* 0x002fe20000041828 */
[----:B--2---:R-:W-:-:S04]  /*53e0*/  FFMA.FTZ R10, R231, c[0x0][0x2d0], -R9 ;  /* 0x0000b400e70a7a23 */ /* 0x004fc80000010809 */
[----:B------:R1:W-:Y:S03]  /*53f0*/  MUFU.EX2 R235, R10 ;  /* 0x0000000a00eb7308 */ /* 0x0003e60000000800 */
[C---:B----4-:R-:W-:Y:S08]  /*5400*/  HMMA.16816.F32.BF16 R92, R4.reuse, R12, R44 ;  /* 0x0000000c045c723c */ /* 0x050ff0000004182c */
[----:B------:R-:W-:Y:S01]  /*5410*/  HMMA.16816.F32.BF16 R52, R4, R14, R36 ;  /* 0x0000000e0434723c */ /* 0x000fe20000041824 */
[----:B------:R-:W-:Y:S01]  /*5420*/  LDSM.16.MT88.4 R12, [R2+0x7900] ;  /* 0x00790000020c783b */ /* 0x000fe20000004200 */
[----:B-1----:R-:W-:Y:S01]  /*5430*/  FFMA.FTZ R10, R192, c[0x0][0x2d0], -R8 ;  /* 0x0000b400c00a7a23 */ /* 0x002fe20000010808 */
[----:B------:R-:W-:-:S02]  /*5440*/  MOV R192, R25 ;  /* 0x0000001900c07202 */ /* 0x000fc40000000f00 */
[----:B------:R-:W1:Y:S01]  /*5450*/  LDSM.16.MT88.4 R24, [R0+0x7100] ;  /* 0x007100000018783b */ /* 0x000e620000004200 */
[----:B------:R2:W-:Y:S02]  /*5460*/  MUFU.EX2 R231, R10 ;  /* 0x0000000a00e77308 */ /* 0x0005e40000000800 */
[----:B------:R-:W-:Y:S01]  /*5470*/  HMMA.16816.F32.BF16 R44, R4, R18, R60 ;  /* 0x00000012042c723c */ /* 0x000fe2000004183c */
[----:B------:R-:W-:Y:S01]  /*5480*/  LDSM.16.MT88.4 R16, [R2+0x4900] ;  /* 0x004900000210783b */ /* 0x000fe20000004200 */
[----:B--2---:R-:W-:Y:S02]  /*5490*/  FFMA.FTZ R10, R194, c[0x0][0x2d0], -R8 ;  /* 0x0000b400c20a7a23 */ /* 0x004fe40000010808 */
[----:B------:R-:W-:Y:S02]  /*54a0*/  IMAD.MOV.U32 R194, RZ, RZ, R20 ;  /* 0x000000ffffc27224 */ /* 0x000fe400078e0014 */
[----:B------:R2:W4:Y:S02]  /*54b0*/  MUFU.EX2 R230, R10 ;  /* 0x0000000a00e67308 */ /* 0x0005240000000800 */
[----:B--2---:R-:W-:-:S02]  /*54c0*/  FFMA.FTZ R10, R193, c[0x0][0x2d0], -R8 ;  /* 0x0000b400c10a7a23 */ /* 0x004fc40000010808 */
[----:B------:R-:W-:Y:S01]  /*54d0*/  IMAD.MOV.U32 R193, RZ, RZ, R21 ;  /* 0x000000ffffc17224 */ /* 0x000fe200078e0015 */
[C---:B-1----:R-:W-:Y:S01]  /*54e0*/  HMMA.16816.F32.BF16 R40, R4.reuse, R24, R76 ;  /* 0x000000180428723c */ /* 0x042fe2000004184c */
[----:B------:R-:W1:Y:S02]  /*54f0*/  LDSM.16.MT88.4 R20, [R2+0x1900] ;  /* 0x001900000214783b */ /* 0x000e640000004200 */
[----:B------:R2:W-:Y:S05]  /*5500*/  MUFU.EX2 R228, R10 ;  /* 0x0000000a00e47308 */ /* 0x0005ea0000000800 */
[----:B------:R-:W-:Y:S01]  /*5510*/  HMMA.16816.F32.BF16 R36, R4, R26, R68 ;  /* 0x0000001a0424723c */ /* 0x000fe20000041844 */
[----:B------:R-:W-:Y:S06]  /*5520*/  LDSM.16.MT88.4 R24, [R236+0x1900] ;  /* 0x00190000ec18783b */ /* 0x000fec0000004200 */
[----:B---3--:R-:W-:-:S02]  /*5530*/  F2FP.BF16.PACK_AB R4, R241, R234 ;  /* 0x000000eaf104723e */ /* 0x008fc400000010ff */
[----:B----4-:R-:W-:Y:S01]  /*5540*/  F2FP.BF16.PACK_AB R5, R230, R231 ;  /* 0x000000e7e605723e */ /* 0x010fe200000010ff */
[----:B--2---:R-:W-:Y:S01]  /*5550*/  FFMA.FTZ R10, R195, c[0x0][0x2d0], -R8 ;  /* 0x0000b400c30a7a23 */ /* 0x004fe20000010808 */
[----:B------:R-:W-:Y:S02]  /*5560*/  F2FP.BF16.PACK_AB R6, R235, R238 ;  /* 0x000000eeeb06723e */ /* 0x000fe400000010ff */
[----:B------:R-:W-:Y:S01]  /*5570*/  MOV R195, R73 ;  /* 0x0000004900c37202 */ /* 0x000fe20000000f00 */
[----:B------:R-:W2:Y:S02]  /*5580*/  MUFU.EX2 R229, R10 ;  /* 0x0000000a00e57308 */ /* 0x000ea40000000800 */
[----:B--2---:R-:W-:Y:S01]  /*5590*/  F2FP.BF16.PACK_AB R7, R229, R228 ;  /* 0x000000e4e507723e */ /* 0x004fe200000010ff */
[----:B------:R-:W-:-:S06]  /*55a0*/  IMAD.MOV.U32 R10, RZ, RZ, R30 ;  /* 0x000000ffff0a7224 */ /* 0x000fcc00078e001e */
[C---:B------:R-:W-:Y:S08]  /*55b0*/  HMMA.16816.F32.BF16 R76, R4.reuse, R12, R88 ;  /* 0x0000000c044c723c */ /* 0x040ff00000041858 */
[C---:B------:R-:W-:Y:S01]  /*55c0*/  HMMA.16816.F32.BF16 R64, R4.reuse, R14, R104 ;  /* 0x0000000e0440723c */ /* 0x040fe20000041868 */
[----:B------:R-:W2:Y:S07]  /*55d0*/  LDSM.16.MT88.4 R12, [R236+0x4900] ;  /* 0x00490000ec0c783b */ /* 0x000eae0000004200 */
[C---:B-1----:R-:W-:Y:S07]  /*55e0*/  HMMA.16816.F32.BF16 R56, R4.reuse, R22, R80 ;  /* 0x000000160438723c */ /* 0x042fee0000041850 */
[----:B------:R-:W-:Y:S01]  /*55f0*/  IMAD.MOV.U32 R81, RZ, RZ, R31 ;  /* 0x000000ffff517224 */ /* 0x000fe200078e001f */
[----:B------:R-:W-:Y:S01]  /*5600*/  MOV R82, R28 ;  /* 0x0000001c00527202 */ /* 0x000fe20000000f00 */
[----:B------:R-:W-:Y:S01]  /*5610*/  IMAD.MOV.U32 R83, RZ, RZ, R29 ;  /* 0x000000ffff537224 */ /* 0x000fe200078e001d */
[C---:B------:R-:W-:Y:S01]  /*5620*/  HMMA.16816.F32.BF16 R144, R4.reuse, R16, R144 ;  /* 0x000000100490723c */ /* 0x040fe20000041890 */
[----:B------:R-:W1:Y:S07]  /*5630*/  LDSM.16.MT88.4 R28, [R103+0x1900] ;  /* 0x00190000671c783b */ /* 0x000e6e0000004200 */
[C---:B------:R-:W-:Y:S01]  /*5640*/  HMMA.16816.F32.BF16 R60, R4.reuse, R18, R84 ;  /* 0x00000012043c723c */ /* 0x040fe20000041854 */
[----:B------:R-:W3:Y:S07]  /*5650*/  LDSM.16.MT88.4 R16, [R103+0x4900] ;  /* 0x004900006710783b */ /* 0x000eee0000004200 */
[C---:B------:R-:W-:Y:S01]  /*5660*/  HMMA.16816.F32.BF16 R112, R4.reuse, R20, R112 ;  /* 0x000000140470723c */ /* 0x040fe20000041870 */
[----:B------:R-:W4:Y:S07]  /*5670*/  LDSM.16.MT88.4 R20, [R0+0x1900] ;  /* 0x001900000014783b */ /* 0x000f2e0000004200 */
[C---:B--2---:R-:W-:Y:S08]  /*5680*/  HMMA.16816.F32.BF16 R124, R4.reuse, R12, R124 ;  /* 0x0000000c047c723c */ /* 0x044ff0000004187c */
[C---:B------:R-:W-:Y:S01]  /*5690*/  HMMA.16816.F32.BF16 R84, R4.reuse, R14, R116 ;  /* 0x0000000e0454723c */ /* 0x040fe20000041874 */
[----:B------:R-:W2:Y:S06]  /*56a0*/  LDSM.16.MT88.4 R12, [R103+0x7900] ;  /* 0x00790000670c783b */ /* 0x000eac0000004200 */
[----:B------:R-:W-:Y:S01]  /*56b0*/  IMAD.MOV.U32 R119, RZ, RZ, R179 ;  /* 0x000000ffff777224 */ /* 0x000fe200078e00b3 */
[C---:B------:R-:W-:Y:S08]  /*56c0*/  HMMA.16816.F32.BF16 R108, R4.reuse, R32, R108 ;  /* 0x00000020046c723c */ /* 0x040ff0000004186c */
[C---:B-1----:R-:W-:Y:S07]  /*56d0*/  HMMA.16816.F32.BF16 R104, R4.reuse, R28, R148 ;  /* 0x0000001c0468723c */ /* 0x042fee0000041894 */
[----:B------:R-:W-:Y:S01]  /*56e0*/  IMAD.MOV.U32 R29, RZ, RZ, R120 ;  /* 0x000000ffff1d7224 */ /* 0x000fe200078e0078 */
[----:B------:R-:W-:Y:S01]  /*56f0*/  HMMA.16816.F32.BF16 R68, R4, R30, R168 ;  /* 0x0000001e0444723c */ /* 0x000fe200000418a8 */
[----:B------:R-:W-:Y:S01]  /*5700*/  MOV R28, R121 ;  /* 0x00000079001c7202 */ /* 0x000fe20000000f00 */
[----:B------:R-:W-:Y:S01]  /*5710*/  IMAD.MOV.U32 R151, RZ, RZ, R194 ;  /* 0x000000ffff977224 */ /* 0x000fe200078e00c2 */
[----:B------:R-:W-:Y:S01]  /*5720*/  MOV R150, R192 ;  /* 0x000000c000967202 */ /* 0x000fe20000000f00 */
[----:B------:R-:W-:-:S02]  /*5730*/  IMAD.MOV.U32 R149, RZ, RZ, R172 ;  /* 0x000000ffff957224 */ /* 0x000fc400078e00ac */
[----:B------:R-:W-:Y:S02]  /*5740*/  IMAD.MOV.U32 R148, RZ, RZ, R173 ;  /* 0x000000ffff947224 */ /* 0x000fe400078e00ad */
[----:B------:R-:W-:Y:S01]  /*5750*/  IMAD.MOV.U32 R31, RZ, RZ, R122 ;  /* 0x000000ffff1f7224 */ /* 0x000fe200078e007a */
[----:B---3--:R-:W-:Y:S01]  /*5760*/  HMMA.16816.F32.BF16 R136, R4, R16, R136 ;  /* 0x000000100488723c */ /* 0x008fe20000041888 */
[----:B------:R-:W-:-:S07]  /*5770*/  IMAD.MOV.U32 R30, RZ, RZ, R123 ;  /* 0x000000ffff1e7224 */ /* 0x000fce00078e007b */
[C---:B------:R-:W-:Y:S07]  /*5780*/  HMMA.16816.F32.BF16 R120, R4.reuse, R24, R164 ;  /* 0x000000180478723c */ /* 0x040fee00000418a4 */
[----:B------:R-:W-:Y:S01]  /*5790*/  MOV R25, R74 ;  /* 0x0000004a00197202 */ /* 0x000fe20000000f00 */
[----:B------:R-:W-:Y:S01]  /*57a0*/  IMAD.MOV.U32 R24, RZ, RZ, R75 ;  /* 0x000000ffff187224 */ /* 0x000fe200078e004b */
[----:B------:R-:W-:Y:S01]  /*57b0*/  HMMA.16816.F32.BF16 R132, R4, R18, R132 ;  /* 0x000000120484723c */ /* 0x000fe20000041884 */
[----:B------:R-:W1:Y:S02]  /*57c0*/  LDSM.16.MT88.4 R16, [R236+0x7900] ;  /* 0x00790000ec10783b */ /* 0x000e640000004200 */
[----:B------:R-:W-:-:S05]  /*57d0*/  IMAD.MOV.U32 R116, RZ, RZ, R24 ;  /* 0x000000ffff747224 */ /* 0x000fca00078e0018 */
[C---:B------:R-:W-:Y:S07]  /*57e0*/  HMMA.16816.F32.BF16 R72, R4.reuse, R26, R160 ;  /* 0x0000001a0448723c */ /* 0x040fee00000418a0 */
[----:B------:R-:W-:Y:S01]  /*57f0*/  IMAD.MOV.U32 R27, RZ, RZ, R81 ;  /* 0x000000ffff1b7224 */ /* 0x000fe200078e0051 */
[----:B------:R-:W-:Y:S01]  /*5800*/  MOV R160, R82 ;  /* 0x0000005200a07202 */ /* 0x000fe20000000f00 */
[----:B------:R-:W-:Y:S01]  /*5810*/  IMAD.MOV.U32 R161, RZ, RZ, R83 ;  /* 0x000000ffffa17224 */ /* 0x000fe200078e0053 */
[----:B----4-:R-:W-:Y:S01]  /*5820*/  HMMA.16816.F32.BF16 R128, R4, R20, R128 ;  /* 0x000000140480723c */ /* 0x010fe20000041880 */
[----:B------:R-:W-:Y:S01]  /*5830*/  IMAD.MOV.U32 R162, RZ, RZ, R10 ;  /* 0x000000ffffa27224 */ /* 0x000fe200078e000a */
[----:B------:R-:W-:Y:S01]  /*5840*/  MOV R163, R195 ;  /* 0x000000c300a37202 */ /* 0x000fe20000000f00 */
[----:B------:R-:W-:-:S02]  /*5850*/  FFMA.FTZ R10, R248, c[0x0][0x2d0], -R9 ;  /* 0x0000b400f80a7a23 */ /* 0x000fc40000010809 */
[----:B------:R-:W-:Y:S02]  /*5860*/  IMAD.MOV.U32 R26, RZ, RZ, R193 ;  /* 0x000000ffff1a7224 */ /* 0x000fe400078e00c1 */
[----:B------:R-:W-:Y:S01]  /*5870*/  IMAD.MOV.U32 R117, RZ, RZ, R27 ;  /* 0x000000ffff757224 */ /* 0x000fe200078e001b */
[C---:B------:R-:W-:Y:S01]  /*5880*/  HMMA.16816.F32.BF16 R80, R4.reuse, R22, R140 ;  /* 0x000000160450723c */ /* 0x040fe2000004188c */
[----:B------:R-:W3:Y:S06]  /*5890*/  LDSM.16.MT88.4 R20, [R0+0x7900] ;  /* 0x007900000014783b */ /* 0x000eec0000004200 */
[----:B------:R-:W-:Y:S01]  /*58a0*/  MOV R143, R178 ;  /* 0x000000b2008f7202 */ /* 0x000fe20000000f00 */
[----:B------:R-:W-:Y:S01]  /*58b0*/  IMAD.MOV.U32 R141, RZ, RZ, R175 ;  /* 0x000000ffff8d7224 */ /* 0x000fe200078e00af */
[----:B------:R4:W-:Y:S01]  /*58c0*/  MUFU.EX2 R178, R10 ;  /* 0x0000000a00b27308 */ /* 0x0009e20000000800 */
[----:B------:R-:W-:Y:S01]  /*58d0*/  MOV R140, R174 ;  /* 0x000000ae008c7202 */ /* 0x000fe20000000f00 */
[----:B--2---:R-:W-:Y:S01]  /*58e0*/  HMMA.16816.F32.BF16 R192, R4, R12, R92 ;  /* 0x0000000c04c0723c */ /* 0x004fe2000004185c */
[----:B------:R-:W-:-:S02]  /*58f0*/  IMAD.MOV.U32 R142, RZ, RZ, R177 ;  /* 0x000000ffff8e7224 */ /* 0x000fc400078e00b1 */
[----:B------:R-:W-:Y:S02]  /*5900*/  IMAD.MOV.U32 R118, RZ, RZ, R143 ;  /* 0x000000ffff767224 */ /* 0x000fe400078e008f */
[----:B------:R-:W-:Y:S02]  /*5910*/  IMAD.MOV.U32 R248, RZ, RZ, R142 ;  /* 0x000000fffff87224 */ /* 0x000fe400078e008e */
[----:B------:R-:W-:Y:S01]  /*5920*/  IMAD.MOV.U32 R94, RZ, RZ, R176 ;  /* 0x000000ffff5e7224 */ /* 0x000fe200078e00b0 */
[----:B------:R-:W-:Y:S01]  /*5930*/  HMMA.16816.F32.BF16 R172, R4, R14, R52 ;  /* 0x0000000e04ac723c */ /* 0x000fe20000041834 */
[----:B------:R-:W2:Y:S01]  /*5940*/  LDSM.16.MT88.4 R12, [R2+0x8100] ;  /* 0x00810000020c783b */ /* 0x000ea20000004200 */
[----:B------:R-:W-:Y:S01]  /*5950*/  MOV R93, R180 ;  /* 0x000000b4005d7202 */ /* 0x000fe20000000f00 */
[----:B------:R-:W-:Y:S02]  /*5960*/  IMAD.MOV.U32 R92, RZ, RZ, R181 ;  /* 0x000000ffff5c7224 */ /* 0x000fe400078e00b5 */
[----:B------:R-:W-:-:S02]  /*5970*/  IMAD.MOV.U32 R95, RZ, RZ, R29 ;  /* 0x000000ffff5f7224 */ /* 0x000fc400078e001d */
[----:B----4-:R-:W-:Y:S01]  /*5980*/  FFMA.FTZ R10, R247, c[0x0][0x2d0], -R9 ;  /* 0x0000b400f70a7a23 */ /* 0x010fe20000010809 */
[C---:B-1----:R-:W-:Y:S01]  /*5990*/  HMMA.16816.F32.BF16 R168, R4.reuse, R16, R48 ;  /* 0x0000001004a8723c */ /* 0x042fe20000041830 */
[----:B------:R-:W-:Y:S01]  /*59a0*/  IMAD.MOV.U32 R52, RZ, RZ, R140 ;  /* 0x000000ffff347224 */ /* 0x000fe200078e008c */
[----:B------:R-:W-:Y:S01]  /*59b0*/  MOV R54, R183 ;  /* 0x000000b700367202 */ /* 0x000fe20000000f00 */
[----:B------:R1:W-:Y:S01]  /*59c0*/  MUFU.EX2 R179, R10 ;  /* 0x0000000a00b37308 */ /* 0x0003e20000000800 */
[----:B------:R-:W-:Y:S01]  /*59d0*/  IMAD.MOV.U32 R55, RZ, RZ, R182 ;  /* 0x000000ffff377224 */ /* 0x000fe200078e00b6 */
[----:B------:R-:W-:Y:S01]  /*59e0*/  MOV R247, R26 ;  /* 0x0000001a00f77202 */ /* 0x000fe20000000f00 */
[----:B------:R-:W-:Y:S02]  /*59f0*/  IMAD.MOV.U32 R53, RZ, RZ, R102 ;  /* 0x000000ffff357224 */ /* 0x000fe400078e0066 */
[----:B------:R-:W-:Y:S01]  /*5a00*/  HMMA.16816.F32.BF16 R88, R4, R18, R44 ;  /* 0x000000120458723c */ /* 0x000fe2000004182c */
[----:B------:R-:W4:Y:S01]  /*5a10*/  LDSM.16.MT88.4 R16, [R2+0x5100] ;  /* 0x005100000210783b */ /* 0x000f220000004200 */
[----:B------:R-:W-:-:S06]  /*5a20*/  IMAD.MOV.U32 R49, RZ, RZ, R101 ;  /* 0x000000ffff317224 */ /* 0x000fcc00078e0065 */
[----:B------:R-:W-:Y:S01]  /*5a30*/  HMMA.16816.F32.BF16 R164, R4, R34, R96 ;  /* 0x0000002204a4723c */ /* 0x000fe20000041860 */
[----:B-1----:R-:W-:-:S04]  /*5a40*/  FFMA.FTZ R10, R251, c[0x0][0x2d0], -R9 ;  /* 0x0000b400fb0a7a23 */ /* 0x002fc80000010809 */
[----:B------:R1:W-:Y:S03]  /*5a50*/  MUFU.EX2 R177, R10 ;  /* 0x0000000a00b17308 */ /* 0x0003e60000000800 */
[----:B---3--:R-:W-:Y:S01]  /*5a60*/  HMMA.16816.F32.BF16 R180, R4, R20, R40 ;  /* 0x0000001404b4723c */ /* 0x008fe20000041828 */
[----:B------:R-:W-:Y:S01]  /*5a70*/  IMAD.MOV.U32 R98, RZ, RZ, R30 ;  /* 0x000000ffff627224 */ /* 0x000fe200078e001e */
[----:B------:R-:W-:Y:S01]  /*5a80*/  MOV R96, R28 ;  /* 0x0000001c00607202 */ /* 0x000fe20000000f00 */
[----:B------:R-:W-:Y:S01]  /*5a90*/  IMAD.MOV.U32 R97, RZ, RZ, R31 ;  /* 0x000000ffff617224 */ /* 0x000fe200078e001f */
[----:B------:R-:W-:Y:S02]  /*5aa0*/  MOV R99, R25 ;  /* 0x0000001900637202 */ /* 0x000fe40000000f00 */
[----:B------:R-:W-:Y:S01]  /*5ab0*/  LDSM.16.MT88.4 R24, [R2+0x2100] ;  /* 0x002100000218783b */ /* 0x000fe20000004200 */
[----:B-1----:R-:W-:Y:S01]  /*5ac0*/  FFMA.FTZ R10, R119, c[0x0][0x2d0], -R9 ;  /* 0x0000b400770a7a23 */ /* 0x002fe20000010809 */
[----:B------:R-:W-:-:S02]  /*5ad0*/  MOV R119, R141 ;  /* 0x0000008d00777202 */ /* 0x000fc40000000f00 */
[----:B------:R-:W-:Y:S01]  /*5ae0*/  HMMA.16816.F32.BF16 R140, R4, R22, R36 ;  /* 0x00000016048c723c */ /* 0x000fe20000041824 */
[----:B------:R1:W3:Y:S01]  /*5af0*/  MUFU.EX2 R176, R10 ;  /* 0x0000000a00b07308 */ /* 0x0002e20000000800 */
[----:B------:R-:W5:Y:S05]  /*5b00*/  LDSM.16.MT88.4 R20, [R103+0x2100] ;  /* 0x002100006714783b */ /* 0x000f6a0000004200 */
[----:B------:R-:W-:-:S04]  /*5b10*/  FFMA.FTZ R4, R245, c[0x0][0x2d0], -R8 ;  /* 0x0000b400f5047a23 */ /* 0x000fc80000010808 */
[----:B------:R2:W-:Y:S01]  /*5b20*/  MUFU.EX2 R51, R4 ;  /* 0x0000000400337308 */ /* 0x0005e20000000800 */
[----:B-1----:R-:W-:Y:S01]  /*5b30*/  FFMA.FTZ R10, R243, c[0x0][0x2d0], -R8 ;  /* 0x0000b400f30a7a23 */ /* 0x002fe20000010808 */
[----:B---3--:R-:W-:-:S06]  /*5b40*/  F2FP.BF16.PACK_AB R6, R176, R177 ;  /* 0x000000b1b006723e */ /* 0x008fcc00000010ff */
[----:B------:R1:W-:Y:S01]  /*5b50*/  MUFU.EX2 R101, R10 ;  /* 0x0000000a00657308 */ /* 0x0003e20000000800 */
[----:B--2---:R-:W-:-:S07]  /*5b60*/  FFMA.FTZ R4, R244, c[0x0][0x2d0], -R8 ;  /* 0x0000b400f4047a23 */ /* 0x004fce0000010808 */
[----:B------:R2:W3:Y:S01]  /*5b70*/  MUFU.EX2 R102, R4 ;  /* 0x0000000400667308 */ /* 0x0004e20000000800 */
[----:B-1----:R-:W-:-:S07]  /*5b80*/  FFMA.FTZ R10, R242, c[0x0][0x2d0], -R8 ;  /* 0x0000b400f20a7a23 */ /* 0x002fce0000010808 */
[----:B------:R-:W1:Y:S01]  /*5b90*/  MUFU.EX2 R50, R10 ;  /* 0x0000000a00327308 */ /* 0x000e620000000800 */
[----:B--2---:R-:W-:Y:S02]  /*5ba0*/  F2FP.BF16.PACK_AB R4, R179, R178 ;  /* 0x000000b2b304723e */ /* 0x004fe400000010ff */
[----:B---3--:R-:W-:Y:S02]  /*5bb0*/  F2FP.BF16.PACK_AB R7, R102, R51 ;  /* 0x000000336607723e */ /* 0x008fe400000010ff */
[----:B-1----:R-:W-:Y:S01]  /*5bc0*/  F2FP.BF16.PACK_AB R5, R50, R101 ;  /* 0x000000653205723e */ /* 0x002fe200000010ff */
[----:B------:R-:W-:-:S04]  /*5bd0*/  FFMA.FTZ R10, R49, c[0x0][0x2d0], -R9 ;  /* 0x0000b400310a7a23 */ /* 0x000fc80000010809 */
[----:B------:R1:W-:Y:S02]  /*5be0*/  MUFU.EX2 R48, R10 ;  /* 0x0000000a00307308 */ /* 0x0003e40000000800 */
[C---:B------:R-:W-:Y:S08]  /*5bf0*/  HMMA.16816.F32.BF16 R76, R4.reuse, R12, R76 ;  /* 0x0000000c044c723c */ /* 0x040ff0000004184c */
[----:B------:R-:W-:Y:S01]  /*5c00*/  HMMA.16816.F32.BF16 R32, R4, R14, R64 ;  /* 0x0000000e0420723c */ /* 0x000fe20000041840 */
[----:B------:R-:W2:Y:S01]  /*5c10*/  LDSM.16.MT88.4 R12, [R236+0x2100] ;  /* 0x00210000ec0c783b */ /* 0x000ea20000004200 */
[----:B-1----:R-:W-:-:S05]  /*5c20*/  FFMA.FTZ R10, R247, c[0x0][0x2d0], -R9 ;  /* 0x0000b400f70a7a23 */ /* 0x002fca0000010809 */
[----:B------:R-:W-:Y:S01]  /*5c30*/  MOV R66, R161 ;  /* 0x000000a100427202 */ /* 0x000fe20000000f00 */
[----:B----4-:R-:W-:Y:S01]  /*5c40*/  HMMA.16816.F32.BF16 R144, R4, R16, R144 ;  /* 0x000000100490723c */ /* 0x010fe20000041890 */
[----:B------:R-:W-:Y:S01]  /*5c50*/  IMAD.MOV.U32 R65, RZ, RZ, R160 ;  /* 0x000000ffff417224 */ /* 0x000fe200078e00a0 */
[----:B------:R1:W-:Y:S01]  /*5c60*/  MUFU.EX2 R49, R10 ;  /* 0x0000000a00317308 */ /* 0x0003e20000000800 */
[----:B------:R-:W-:-:S05]  /*5c70*/  MOV R67, R163 ;  /* 0x000000a300437202 */ /* 0x000fca0000000f00 */
[C---:B------:R-:W-:Y:S01]  /*5c80*/  HMMA.16816.F32.BF16 R28, R4.reuse, R18, R60 ;  /* 0x00000012041c723c */ /* 0x040fe2000004183c */
[----:B------:R-:W3:Y:S07]  /*5c90*/  LDSM.16.MT88.4 R16, [R0+0x2100] ;  /* 0x002100000010783b */ /* 0x000eee0000004200 */
[----:B-----5:R-:W-:Y:S01]  /*5ca0*/  HMMA.16816.F32.BF16 R104, R4, R20, R104 ;  /* 0x000000140468723c */ /* 0x020fe20000041868 */
[--C-:B-1----:R-:W-:Y:S01]  /*5cb0*/  FFMA.FTZ R10, R248, c[0x0][0x2d0], -R9.reuse ;  /* 0x0000b400f80a7a23 */ /* 0x102fe20000010809 */
[----:B------:R-:W-:Y:S01]  /*5cc0*/  MOV R248, R52 ;  /* 0x0000003400f87202 */ /* 0x000fe20000000f00 */
[----:B------:R-:W-:-:S02]  /*5cd0*/  FFMA.FTZ R9, R53, c[0x0][0x2d0], -R9 ;  /* 0x0000b40035097a23 */ /* 0x000fc40000010809 */
[----:B------:R-:W-:Y:S01]  /*5ce0*/  IMAD.MOV.U32 R52, RZ, RZ, R54 ;  /* 0x000000ffff347224 */ /* 0x000fe200078e0036 */
[----:B------:R-:W-:Y:S02]  /*5cf0*/  MOV R54, R92 ;  /* 0x0000005c00367202 */ /* 0x000fe40000000f00 */
[C---:B------:R-:W-:Y:S01]  /*5d00*/  HMMA.16816.F32.BF16 R36, R4.reuse, R22, R68 ;  /* 0x000000160424723c */ /* 0x040fe20000041844 */
[----:B------:R-:W1:Y:S01]  /*5d10*/  LDSM.16.MT88.4 R20, [R103+0x5100] ;  /* 0x005100006714783b */ /* 0x000e620000004200 */
[----:B------:R4:W-:Y:S01]  /*5d20*/  MUFU.EX2 R42, R9 ;  /* 0x00000009002a7308 */ /* 0x0009e20000000800 */
[----:B------:R-:W-:Y:S02]  /*5d30*/  IMAD.MOV.U32 R53, RZ, RZ, R55 ;  /* 0x000000ffff357224 */ /* 0x000fe400078e0037 */
[----:B------:R-:W-:Y:S01]  /*5d40*/  IMAD.MOV.U32 R55, RZ, RZ, R93 ;  /* 0x000000ffff377224 */ /* 0x000fe200078e005d */
[----:B------:R-:W-:Y:S01]  /*5d50*/  MOV R93, R95 ;  /* 0x0000005f005d7202 */ /* 0x000fe20000000f00 */
[----:B------:R-:W-:Y:S01]  /*5d60*/  IMAD.MOV.U32 R92, RZ, RZ, R94 ;  /* 0x000000ffff5c7224 */ /* 0x000fe200078e005e */
[C---:B------:R-:W-:Y:S01]  /*5d70*/  HMMA.16816.F32.BF16 R112, R4.reuse, R24, R112 ;  /* 0x000000180470723c */ /* 0x040fe20000041870 */
[----:B------:R-:W-:Y:S01]  /*5d80*/  IMAD.MOV.U32 R95, RZ, RZ, R97 ;  /* 0x000000ffff5f7224 */ /* 0x000fe200078e0061 */
[----:B------:R-:W-:Y:S01]  /*5d90*/  MOV R251, R55 ;  /* 0x0000003700fb7202 */ /* 0x000fe20000000f00 */
[----:B------:R-:W-:Y:S01]  /*5da0*/  IMAD.MOV.U32 R247, RZ, RZ, R54 ;  /* 0x000000fffff77224 */ /* 0x000fe200078e0036 */
[----:B------:R-:W5:Y:S01]  /*5db0*/  MUFU.EX2 R43, R10 ;  /* 0x0000000a002b7308 */ /* 0x000f620000000800 */
[----:B------:R-:W-:Y:S01]  /*5dc0*/  IMAD.MOV.U32 R94, RZ, RZ, R96 ;  /* 0x000000ffff5e7224 */ /* 0x000fe200078e0060 */
[----:B------:R-:W-:Y:S01]  /*5dd0*/  MOV R96, R98 ;  /* 0x0000006200607202 */ /* 0x000fe20000000f00 */
[----:B------:R-:W-:Y:S01]  /*5de0*/  IMAD.MOV.U32 R97, RZ, RZ, R99 ;  /* 0x000000ffff617224 */ /* 0x000fe200078e0063 */
[C---:B--2---:R-:W-:Y:S01]  /*5df0*/  HMMA.16816.F32.BF16 R120, R4.reuse, R12, R120 ;  /* 0x0000000c0478723c */ /* 0x044fe20000041878 */
[----:B------:R-:W-:Y:S01]  /*5e00*/  IMAD.MOV.U32 R98, RZ, RZ, R116 ;  /* 0x000000ffff627224 */ /* 0x000fe200078e0074 */
[----:B------:R-:W-:Y:S01]  /*5e10*/  MOV R99, R117 ;  /* 0x0000007500637202 */ /* 0x000fe20000000f00 */
[----:B----4-:R-:W-:Y:S01]  /*5e20*/  FFMA.FTZ R9, R118, c[0x0][0x2d0], -R8 ;  /* 0x0000b40076097a23 */ /* 0x010fe20000010808 */
[----:B------:R-:W-:Y:S01]  /*5e30*/  MOV R242, R93 ;  /* 0x0000005d00f27202 */ /* 0x000fe20000000f00 */
[----:B------:R-:W-:Y:S01]  /*5e40*/  IMAD.MOV.U32 R243, RZ, RZ, R92 ;  /* 0x000000fffff37224 */ /* 0x000fe200078e005c */
[----:B------:R-:W-:Y:S01]  /*5e50*/  MOV R64, R97 ;  /* 0x0000006100407202 */ /* 0x000fe20000000f00 */
[----:B------:R-:W-:Y:S01]  /*5e60*/  IMAD.MOV.U32 R245, RZ, RZ, R98 ;  /* 0x000000fffff57224 */ /* 0x000fe200078e0062 */
[----:B------:R-:W-:Y:S01]  /*5e70*/  HMMA.16816.F32.BF16 R44, R4, R14, R72 ;  /* 0x0000000e042c723c */ /* 0x000fe20000041848 */
[----:B------:R-:W2:Y:S01]  /*5e80*/  LDSM.16.MT88.4 R12, [R236+0x5100] ;  /* 0x00510000ec0c783b */ /* 0x000ea20000004200 */
[----:B------:R-:W-:-:S02]  /*5e90*/  MOV R244, R99 ;  /* 0x0000006300f47202 */ /* 0x000fc40000000f00 */
[----:B-----5:R-:W-:-:S03]  /*5ea0*/  F2FP.BF16.PACK_AB R98, R42, R43 ;  /* 0x0000002b2a62723e */ /* 0x020fc600000010ff */
[----:B------:R-:W-:Y:S01]  /*5eb0*/  IMAD.MOV.U32 R73, RZ, RZ, R94 ;  /* 0x000000ffff497224 */ /* 0x000fe200078e005e */
[----:B---3--:R-:W-:Y:S01]  /*5ec0*/  HMMA.16816.F32.BF16 R128, R4, R16, R128 ;  /* 0x000000100480723c */ /* 0x008fe20000041880 */
[----:B------:R-:W-:Y:S01]  /*5ed0*/  MOV R74, R95 ;  /* 0x0000005f004a7202 */ /* 0x000fe20000000f00 */
[----:B------:R-:W-:Y:S01]  /*5ee0*/  IMAD.MOV.U32 R75, RZ, RZ, R96 ;  /* 0x000000ffff4b7224 */ /* 0x000fe200078e0060 */
[----:B------:R-:W-:-:S05]  /*5ef0*/  F2FP.BF16.PACK_AB R96, R49, R48 ;  /* 0x000000303160723e */ /* 0x000fca00000010ff */
[C---:B------:R-:W-:Y:S01]  /*5f00*/  HMMA.16816.F32.BF16 R60, R4.reuse, R18, R80 ;  /* 0x00000012043c723c */ /* 0x040fe20000041850 */
[----:B------:R-:W3:Y:S04]  /*5f10*/  LDSM.16.MT88.4 R16, [R0+0x5100] ;  /* 0x005100000010783b */ /* 0x000ee80000004200 */
[----:B------:R-:W-:Y:S03]  /*5f20*/  LDSM.16.MT88.4 R80, [R2+0x8900] ;  /* 0x008900000250783b */ /* 0x000fe60000004200 */
[C---:B-1----:R-:W-:Y:S01]  /*5f30*/  HMMA.16816.F32.BF16 R136, R4.reuse, R20, R136 ;  /* 0x000000140488723c */ /* 0x042fe20000041888 */
[----:B------:R1:W-:Y:S07]  /*5f40*/  MUFU.EX2 R21, R9 ;  /* 0x0000000900157308 */ /* 0x0003ee0000000800 */
[C---:B------:R-:W-:Y:S07]  /*5f50*/  HMMA.16816.F32.BF16 R24, R4.reuse, R26, R56 ;  /* 0x0000001a0418723c */ /* 0x040fee0000041838 */
[----:B------:R-:W-:Y:S01]  /*5f60*/  IMAD.MOV.U32 R59, RZ, RZ, R162 ;  /* 0x000000ffff3b7224 */ /* 0x000fe200078e00a2 */
[----:B------:R-:W-:Y:S01]  /*5f70*/  MOV R57, R149 ;  /* 0x0000009500397202 */ /* 0x000fe20000000f00 */
[----:B-1----:R-:W-:Y:S01]  /*5f80*/  FFMA.FTZ R9, R119, c[0x0][0x2d0], -R8 ;  /* 0x0000b40077097a23 */ /* 0x002fe20000010808 */
[C---:B--2---:R-:W-:Y:S01]  /*5f90*/  HMMA.16816.F32.BF16 R68, R4.reuse, R12, R124 ;  /* 0x0000000c0444723c */ /* 0x044fe2000004187c */
[----:B------:R-:W-:Y:S01]  /*5fa0*/  LDSM.16.MT88.4 R116, [R2+0x2900] ;  /* 0x002900000274783b */ /* 0x000fe20000004200 */
[----:B------:R-:W-:Y:S01]  /*5fb0*/  IMAD.MOV.U32 R56, RZ, RZ, R148 ;  /* 0x000000ffff387224 */ /* 0x000fe200078e0094 */
[----:B------:R1:W2:Y:S01]  /*5fc0*/  MUFU.EX2 R40, R9 ;  /* 0x0000000900287308 */ /* 0x0002a20000000800 */
[----:B------:R-:W-:Y:S01]  /*5fd0*/  IMAD.MOV.U32 R58, RZ, RZ, R150 ;  /* 0x000000ffff3a7224 */ /* 0x000fe200078e0096 */
[----:B------:R-:W-:Y:S03]  /*5fe0*/  LDSM.16.MT88.4 R124, [R236+0x2900] ;  /* 0x00290000ec7c783b */ /* 0x000fe60000004200 */
[C---:B------:R-:W-:Y:S01]  /*5ff0*/  HMMA.16816.F32.BF16 R84, R4.reuse, R14, R84 ;  /* 0x0000000e0454723c */ /* 0x040fe20000041854 */
[----:B------:R-:W4:Y:S07]  /*6000*/  LDSM.16.MT88.4 R12, [R103+0x8100] ;  /* 0x00810000670c783b */ /* 0x000f2e0000004200 */
[----:B---3--:R-:W-:Y:S01]  /*6010*/  HMMA.16816.F32.BF16 R160, R4, R16, R108 ;  /* 0x0000001004a0723c */ /* 0x008fe2000004186c */
[----:B------:R-:W-:Y:S01]  /*6020*/  LDSM.16.MT88.4 R108, [R103+0x2900] ;  /* 0x00290000676c783b */ /* 0x000fe20000004200 */
[--C-:B-1----:R-:W-:Y:S01]  /*6030*/  FFMA.FTZ R9, R248, c[0x0][0x2d0], -R8.reuse ;  /* 0x0000b400f8097a23 */ /* 0x102fe20000010808 */
[----:B--2---:R-:W-:Y:S01]  /*6040*/  F2FP.BF16.PACK_AB R97, R40, R21 ;  /* 0x000000152861723e */ /* 0x004fe200000010ff */
[----:B------:R-:W-:-:S02]  /*6050*/  FFMA.FTZ R8, R52, c[0x0][0x2d0], -R8 ;  /* 0x0000b40034087a23 */ /* 0x000fc40000010808 */
[----:B------:R-:W-:Y:S01]  /*6060*/  IMAD.MOV.U32 R248, RZ, RZ, R53 ;  /* 0x000000fffff87224 */ /* 0x000fe200078e0035 */
[----:B------:R-:W-:Y:S01]  /*6070*/  MUFU.EX2 R41, R9 ;  /* 0x0000000900297308 */ /* 0x000fe20000000800 */
[C---:B------:R-:W-:Y:S01]  /*6080*/  HMMA.16816.F32.BF16 R52, R4.reuse, R22, R132 ;  /* 0x000000160434723c */ /* 0x040fe20000041884 */
[----:B------:R-:W-:Y:S06]  /*6090*/  LDSM.16.MT88.4 R132, [R0+0x2900] ;  /* 0x002900000084783b */ /* 0x000fec0000004200 */
[----:B------:R-:W-:Y:S01]  /*60a0*/  IMAD.MOV.U32 R22, RZ, RZ, R11 ;  /* 0x000000ffff167224 */ /* 0x000fe200078e000b */
[----:B------:R1:W2:Y:S01]  /*60b0*/  MUFU.EX2 R20, R8 ;  /* 0x0000000800147308 */ /* 0x0002a20000000800 */
[----:B------:R-:W-:Y:S01]  /*60c0*/  HMMA.16816.F32.BF16 R92, R4, R18, R164 ;  /* 0x00000012045c723c */ /* 0x000fe200000418a4 */
[----:B------:R-:W3:Y:S01]  /*60d0*/  LDSM.16.MT88.4 R16, [R0+0x8100] ;  /* 0x008100000010783b */ /* 0x000ee20000004200 */
[----:B------:R-:W-:-:S03]  /*60e0*/  MOV R23, R151 ;  /* 0x0000009700177202 */ /* 0x000fc60000000f00 */
[----:B------:R-:W-:Y:S04]  /*60f0*/  LDSM.16.MT88.4 R148, [R2+0x5900] ;  /* 0x005900000294783b */ /* 0x000fe80000004200 */
[----:B-1----:R-:W1:Y:S01]  /*6100*/  LDSM.16.MT88.4 R8, [R236+0x8100] ;  /* 0x00810000ec08783b */ /* 0x002e620000004200 */
[----:B--2---:R-:W-:Y:S01]  /*6110*/  F2FP.BF16.PACK_AB R99, R20, R41 ;  /* 0x000000291463723e */ /* 0x004fe200000010ff */
[C---:B----4-:R-:W-:Y:S07]  /*6120*/  HMMA.16816.F32.BF16 R164, R4.reuse, R12, R192 ;  /* 0x0000000c04a4723c */ /* 0x050fee00000418c0 */
[----:B------:R-:W-:Y:S01]  /*6130*/  IMAD.MOV.U32 R192, RZ, RZ, R64 ;  /* 0x000000ffffc07224 */ /* 0x000fe200078e0040 */
[----:B------:R-:W-:Y:S01]  /*6140*/  HMMA.16816.F32.BF16 R12, R4, R14, R172 ;  /* 0x0000000e040c723c */ /* 0x000fe200000418ac */
[----:B------:R-:W-:Y:S01]  /*6150*/  MOV R193, R75 ;  /* 0x0000004b00c17202 */ /* 0x000fe20000000f00 */
[----:B------:R-:W-:Y:S01]  /*6160*/  IMAD.MOV.U32 R194, RZ, RZ, R74 ;  /* 0x000000ffffc27224 */ /* 0x000fe200078e004a */
[----:B------:R-:W-:-:S02]  /*6170*/  MOV R195, R73 ;  /* 0x0000004900c37202 */ /* 0x000fc40000000f00 */
[----:B------:R-:W-:Y:S03]  /*6180*/  LDSM.16.MT88.4 R72, [R103+0x8900] ;  /* 0x008900006748783b */ /* 0x000fe60000004200 */
[C---:B------:R-:W-:Y:S08]  /*6190*/  HMMA.16816.F32.BF16 R112, R96.reuse, R116, R112 ;  /* 0x000000746070723c */ /* 0x040ff00000041870 */
[----:B------:R-:W-:Y:S08]  /*61a0*/  HMMA.16816.F32.BF16 R116, R96, R118, R24 ;  /* 0x000000766074723c */ /* 0x000ff00000041818 */
[C---:B---3--:R-:W-:Y:S08]  /*61b0*/  HMMA.16816.F32.BF16 R24, R4.reuse, R16, R180 ;  /* 0x000000100418723c */ /* 0x048ff000000418b4 */
[C---:B-1----:R-:W-:Y:S07]  /*61c0*/  HMMA.16816.F32.BF16 R172, R4.reuse, R10, R88 ;  /* 0x0000000a04ac723c */ /* 0x042fee0000041858 */
[----:B------:R-:W-:Y:S01]  /*61d0*/  MOV R11, R67 ;  /* 0x00000043000b7202 */ /* 0x000fe20000000f00 */
[----:B------:R-:W-:Y:S01]  /*61e0*/  IMAD.MOV.U32 R88, RZ, RZ, R56 ;  /* 0x000000ffff587224 */ /* 0x000fe200078e0038 */
[----:B------:R-:W-:Y:S01]  /*61f0*/  MOV R89, R57 ;  /* 0x0000003900597202 */ /* 0x000fe20000000f00 */
[----:B------:R-:W-:Y:S01]  /*6200*/  IMAD.MOV.U32 R90, RZ, RZ, R58 ;  /* 0x000000ffff5a7224 */ /* 0x000fe200078e003a */
[----:B------:R-:W-:Y:S01]  /*6210*/  HMMA.16816.F32.BF16 R168, R4, R8, R168 ;  /* 0x0000000804a8723c */ /* 0x000fe200000418a8 */
[----:B------:R-:W-:-:S02]  /*6220*/  MOV R91, R59 ;  /* 0x0000003b005b7202 */ /* 0x000fc40000000f00 */
[----:B------:R-:W-:Y:S01]  /*6230*/  FADD.FTZ R2, R90, R89 ;  /* 0x000000595a027221 */ /* 0x000fe20000010000 */
[----:B------:R-:W-:Y:S03]  /*6240*/  LDSM.16.MT88.4 R56, [R236+0x5900] ;  /* 0x00590000ec38783b */ /* 0x000fe60000004200 */
[----:B------:R-:W-:Y:S01]  /*6250*/  MOV R8, R65 ;  /* 0x0000004100087202 */ /* 0x000fe20000000f00 */
[----:B------:R-:W-:Y:S01]  /*6260*/  HMMA.16816.F32.BF16 R16, R4, R18, R140 ;  /* 0x000000120410723c */ /* 0x000fe2000004188c */
[----:B------:R-:W-:Y:S01]  /*6270*/  IMAD.MOV.U32 R9, RZ, RZ, R66 ;  /* 0x000000ffff097224 */ /* 0x000fe200078e0042 */
[----:B------:R-:W1:Y:S02]  /*6280*/  LDSM.16.MT88.4 R140, [R103+0x5900] ;  /* 0x00590000678c783b */ /* 0x000e640000004200 */
[----:B------:R-:W-:Y:S02]  /*6290*/  FADD.FTZ R2, R8, R2 ;  /* 0x0000000208027221 */ /* 0x000fe40000010000 */
[----:B------:R-:W2:Y:S01]  /*62a0*/  LDSM.16.MT88.4 R64, [R0+0x5900] ;  /* 0x005900000040783b */ /* 0x000ea20000004200 */
[----:B------:R-:W-:Y:S01]  /*62b0*/  FADD.FTZ R4, R88, R11 ;  /* 0x0000000b58047221 */ /* 0x000fe20000010000 */
[----:B------:R-:W-:Y:S01]  /*62c0*/  HMMA.16816.F32.BF16 R128, R96, R132, R128 ;  /* 0x000000846080723c */ /* 0x000fe20000041880 */
[----:B------:R-:W-:-:S02]  /*62d0*/  FADD.FTZ R2, R192, R2 ;  /* 0x00000002c0027221 */ /* 0x000fc40000010000 */
[----:B------:R-:W-:Y:S02]  /*62e0*/  FADD.FTZ R4, R91, R4 ;  /* 0x000000045b047221 */ /* 0x000fe40000010000 */
[----:B------:R-:W-:Y:S01]  /*62f0*/  FADD.FTZ R2, R194, R2 ;  /* 0x00000002c2027221 */ /* 0x000fe20000010000 */
[----:B------:R-:W3:Y:S01]  /*6300*/  LDSM.16.MT88.4 R88, [R236+0x8900] ;  /* 0x00890000ec58783b */ /* 0x000ee20000004200 */
[----:B------:R-:W-:Y:S01]  /*6310*/  FADD.FTZ R4, R9, R4 ;  /* 0x0000000409047221 */ /* 0x000fe20000010000 */
[----:B------:R-:W-:Y:S01]  /*6320*/  HMMA.16816.F32.BF16 R132, R96, R134, R60 ;  /* 0x000000866084723c */ /* 0x000fe2000004183c */
[----:B------:R-:W-:Y:S01]  /*6330*/  FADD.FTZ R2, R22, R2 ;  /* 0x0000000216027221 */ /* 0x000fe20000010000 */
[----:B------:R4:W5:Y:S01]  /*6340*/  LDSM.16.MT88.4 R8, [R0+0x8900] ;  /* 0x008900000008783b */ /* 0x0009620000004200 */
[----:B------:R-:W-:-:S04]  /*6350*/  FADD.FTZ R4, R193, R4 ;  /* 0x00000004c1047221 */ /* 0x000fc80000010000 */
[----:B------:R-:W-:Y:S01]  /*6360*/  FADD.FTZ R4, R195, R4 ;  /* 0x00000004c3047221 */ /* 0x000fe20000010000 */
[C---:B------:R-:W-:Y:S03]  /*6370*/  HMMA.16816.F32.BF16 R144, R96.reuse, R148, R144 ;  /* 0x000000946090723c */ /* 0x040fe60000041890 */
[----:B------:R-:W-:Y:S02]  /*6380*/  FADD.FTZ R5, R23, R4 ;  /* 0x0000000417057221 */ /* 0x000fe40000010000 */
[----:B------:R-:W-:Y:S02]  /*6390*/  FADD.FTZ R4, R244, R2 ;  /* 0x00000002f4047221 */ /* 0x000fe40000010000 */
[----:B------:R-:W-:Y:S01]  /*63a0*/  FADD.FTZ R2, R245, R5 ;  /* 0x00000005f5027221 */ /* 0x000fe20000010000 */
[----:B------:R-:W-:Y:S03]  /*63b0*/  HMMA.16816.F32.BF16 R76, R96, R80, R76 ;  /* 0x00000050604c723c */ /* 0x000fe6000004184c */
[----:B------:R-:W-:-:S04]  /*63c0*/  FADD.FTZ R2, R243, R2 ;  /* 0x00000002f3027221 */ /* 0x000fc80000010000 */
[----:B------:R-:W-:Y:S01]  /*63d0*/  FADD.FTZ R2, R251, R2 ;  /* 0x00000002fb027221 */ /* 0x000fe20000010000 */
[C---:B------:R-:W-:Y:S01]  /*63e0*/  HMMA.16816.F32.BF16 R104, R96.reuse, R108, R104 ;  /* 0x0000006c6068723c */ /* 0x040fe20000041868 */
[----:B----4-:R-:W-:Y:S02]  /*63f0*/  FADD.FTZ R0, R242, R4 ;  /* 0x00000004f2007221 */ /* 0x010fe40000010000 */
[----:B------:R-:W-:Y:S02]  /*6400*/  FADD.FTZ R2, R247, R2 ;  /* 0x00000002f7027221 */ /* 0x000fe40000010000 */
[----:B------:R-:W-:Y:S02]  /*6410*/  FADD.FTZ R0, R252, R0 ;  /* 0x00000000fc007221 */ /* 0x000fe40000010000 */
[----:B------:R-:W-:Y:S01]  /*6420*/  FADD.FTZ R2, R248, R2 ;  /* 0x00000002f8027221 */ /* 0x000fe20000010000 */
[----:B-1----:R-:W-:Y:S01]  /*6430*/  HMMA.16816.F32.BF16 R136, R96, R140, R136 ;  /* 0x0000008c6088723c */ /* 0x002fe20000041888 */
        /* <DEDUP_REMOVED lines=18> */
[----:B--2---:R-:W-:Y:S01]  /*6560*/  HMMA.16816.F32.BF16 R60, R96, R64, R160 ;  /* 0x00000040603c723c */ /* 0x004fe200000418a0 */
[----:B------:R-:W-:-:S04]  /*6570*/  FADD.FTZ R0, R50, R0 ;  /* 0x0000000032007221 */ /* 0x000fc80000010000 */
[----:B------:R-:W-:Y:S02]  /*6580*/  FADD.FTZ R2, R51, R0 ;  /* 0x0000000033027221 */ /* 0x000fe40000010000 */
        /* <DEDUP_REMOVED lines=14> */
[C---:B---3--:R-:W-:Y:S02]  /*6670*/  HMMA.16816.F32.BF16 R84, R96.reuse, R88, R168 ;  /* 0x000000586054723c */ /* 0x048fe400000418a8 */
[----:B------:R1:W-:Y:S06]  /*6680*/  STL [R1+0xc], R4 ;  /* 0x00000c0401007387 */ /* 0x0003ec0000100800 */
[C---:B------:R-:W-:Y:S08]  /*6690*/  HMMA.16816.F32.BF16 R148, R96.reuse, R150, R28 ;  /* 0x000000966094723c */ /* 0x040ff0000004181c */
[C---:B------:R-:W-:Y:S08]  /*66a0*/  HMMA.16816.F32.BF16 R80, R96.reuse, R82, R32 ;  /* 0x000000526050723c */ /* 0x040ff00000041820 */
[C---:B------:R-:W-:Y:S08]  /*66b0*/  HMMA.16816.F32.BF16 R108, R96.reuse, R110, R36 ;  /* 0x0000006e606c723c */ /* 0x040ff00000041824 */
[C---:B------:R-:W-:Y:S08]  /*66c0*/  HMMA.16816.F32.BF16 R124, R96.reuse, R126, R44 ;  /* 0x0000007e607c723c */ /* 0x040ff0000004182c */
[C---:B------:R-:W-:Y:S08]  /*66d0*/  HMMA.16816.F32.BF16 R72, R96.reuse, R74, R12 ;  /* 0x0000004a6048723c */ /* 0x040ff0000004180c */
[C---:B------:R-:W-:Y:S08]  /*66e0*/  HMMA.16816.F32.BF16 R88, R96.reuse, R90, R172 ;  /* 0x0000005a6058723c */ /* 0x040ff000000418ac */
[C---:B-----5:R-:W-:Y:S08]  /*66f0*/  HMMA.16816.F32.BF16 R92, R96.reuse, R8, R24 ;  /* 0x00000008605c723c */ /* 0x060ff00000041818 */
[----:B------:R-:W-:Y:S01]  /*6700*/  HMMA.16816.F32.BF16 R96, R96, R10, R16 ;  /* 0x0000000a6060723c */ /* 0x000fe20000041810 */
[----:B------:R-:W-:Y:S07]  /*6710*/  @!P0 BRA `(.L_x_1197) ;  /* 0x0000023000008947 */ /* 0x000fee0003800000 */
[----:B-1----:R-:W2:Y:S04]  /*6720*/  LDL.64 R242, [R1+0x18] ;  /* 0x0000180001f27983 */ /* 0x002ea80000100a00 */
[----:B------:R-:W3:Y:S01]  /*6730*/  LDL R248, [R1+0x8] ;  /* 0x0000080001f87983 */ /* 0x000ee20000100800 */
[----:B------:R-:W-:Y:S01]  /*6740*/  UIADD3 UR5, UR28, -0x3, URZ ;  /* 0xfffffffd1c057890 */ /* 0x000fe2000fffe03f */
[----:B------:R-:W-:-:S02]  /*6750*/  IMAD.MOV.U32 R247, RZ, RZ, c[0x0][0x1e0] ;  /* 0x00007800fff77624 */ /* 0x000fc400078e00ff */
[----:B------:R-:W-:Y:S01]  /*6760*/  IMAD.MOV.U32 R251, RZ, RZ, c[0x0][0x1e4] ;  /* 0x00007900fffb7624 */ /* 0x000fe200078e00ff */
[----:B------:R-:W-:Y:S01]  /*6770*/  USHF.R.S32.HI UR4, URZ, 0x1f, UR5 ;  /* 0x0000001f3f047899 */ /* 0x000fe20008011405 */
[C---:B------:R-:W-:Y:S01]  /*6780*/  IMAD.SHL.U32 R8, R247.reuse, 0x40, RZ ;  /* 0x00000040f7087824 */ /* 0x040fe200078e00ff */
[----:B------:R-:W-:Y:S01]  /*6790*/  UIMAD UR6, UR6, UR5, URZ ;  /* 0x00000005060672a4 */ /* 0x000fe2000f8e023f */
[----:B------:R-:W-:Y:S01]  /*67a0*/  IMAD.U32 R6, RZ, RZ, UR5 ;  /* 0x00000005ff067e24 */ /* 0x000fe2000f8e00ff */
[----:B------:R-:W-:Y:S02]  /*67b0*/  SHF.L.U64.HI R2, R247, 0x6, R251 ;  /* 0x00000006f7027819 */ /* 0x000fe400000102fb */
[----:B------:R-:W-:Y:S01]  /*67c0*/  UIMAD UR4, UR4, UR18, UR6 ;  /* 0x00000012040472a4 */ /* 0x000fe2000f8e0206 */
[----:B--2---:R-:W-:-:S05]  /*67d0*/  IMAD.WIDE.U32 R6, R6, UR18, R242 ;  /* 0x0000001206067c25 */ /* 0x004fca000f8e00f2 */
[----:B------:R-:W-:Y:S02]  /*67e0*/  IADD3 R0, R7, UR4, RZ ;  /* 0x0000000407007c10 */ /* 0x000fe4000fffe0ff */
[----:B------:R-:W-:-:S04]  /*67f0*/  LEA R4, P0, R6, c[0x0][0x1c8], 0x1 ;  /* 0x0000720006047a11 */ /* 0x000fc800078008ff */
[----:B------:R-:W-:Y:S02]  /*6800*/  LEA.HI.X R5, R6, c[0x0][0x1cc], R0, 0x1, P0 ;  /* 0x0000730006057a11 */ /* 0x000fe400000f0c00 */
[--C-:B------:R-:W-:Y:S02]  /*6810*/  IADD3 R12, P6, P5, R8, 0x80, R4.reuse ;  /* 0x00000080080c7810 */ /* 0x100fe40007dde004 */
[-C--:B------:R-:W-:Y:S01]  /*6820*/  IADD3 R6, P0, R4, R8.reuse, RZ ;  /* 0x0000000804067210 */ /* 0x080fe20007f1e0ff */
[----:B------:R-:W-:Y:S01]  /*6830*/  @!PT LDS RZ, [RZ] ;  /* 0x00000000fffff984 */ /* 0x000fe20000000800 */
[----:B------:R-:W-:Y:S01]  /*6840*/  @!PT LDS RZ, [RZ] ;  /* 0x00000000fffff984 */ /* 0x000fe20000000800 */
[----:B------:R-:W-:Y:S01]  /*6850*/  @!PT LDS RZ, [RZ] ;  /* 0x00000000fffff984 */ /* 0x000fe20000000800 */
[----:B---3--:R1:W-:Y:S01]  /*6860*/  LDGSTS.E.BYPASS.LTC128B.128 [R248+0x12100], [R4.64], !P4 ;  /* 0x1210000004f87fae */ /* 0x0083e2000e101d58 */
[--C-:B------:R-:W-:Y:S02]  /*6870*/  IADD3.X R13, R2, RZ, R5.reuse, P6, P5 ;  /* 0x000000ff020d7210 */ /* 0x100fe400037ea405 */
        /* <DEDUP_REMOVED lines=13> */
.L_x_1197:
[----:B-1----:R-:W-:Y:S01]  /*6950*/  ULDC.64 UR4, c[0x0][0x2c8] ;  /* 0x0000b20000047ab9 */ /* 0x002fe20000000a00 */
[----:B------:R-:W0:Y:S01]  /*6960*/  LDGDEPBAR ;  /* 0x00000000000079af */ /* 0x000e220000000000 */
[----:B------:R-:W-:-:S02]  /*6970*/  UIMAD.WIDE.U32 UR6, UR8, UR4, URZ ;  /* 0x00000004080672a5 */ /* 0x000fc4000f8e003f */
[----:B------:R-:W-:Y:S02]  /*6980*/  UIADD3 UR28, UR28, -0x2, URZ ;  /* 0xfffffffe1c1c7890 */ /* 0x000fe4000fffe03f */
[----:B------:R-:W-:Y:S02]  /*6990*/  @UP2 USHF.R.U32.HI UR8, URZ, UR5, UR7 ;  /* 0x000000053f082299 */ /* 0x000fe40008011607 */
[----:B------:R-:W-:Y:S02]  /*69a0*/  UMOV UR12, URZ ;  /* 0x0000003f000c7c82 */ /* 0x000fe40008000000 */
[----:B------:R-:W-:-:S04]  /*69b0*/  UIADD3 UR8, UR8, UR14, -UR16 ;  /* 0x0000000e08087290 */ /* 0x000fc8000fffe810 */
[----:B------:R-:W-:-:S04]  /*69c0*/  UIMAD.WIDE UR4, UR8, 0x2aaaaaab, URZ ;  /* 0x2aaaaaab080478a5 */ /* 0x000fc8000f8e023f */
[----:B------:R-:W-:-:S04]  /*69d0*/  USHF.R.U32.HI UR13, URZ, 0x1f, UR5 ;  /* 0x0000001f3f0d7899 */ /* 0x000fc80008011605 */
[----:B------:R-:W-:-:S03]  /*69e0*/  ULEA.HI.SX32 UR13, UR5, UR13, 0x1c ;  /* 0x0000000d050d7291 */ /* 0x000fc6000f8fe23f */
[----:B------:R-:W-:Y:S02]  /*69f0*/  UMOV UR5, 0x1 ;  /* 0x0000000100057882 */ /* 0x000fe40000000000 */
[----:B------:R-:W-:-:S04]  /*6a00*/  UISETP.LT.AND UP0, UPT, URZ, UR13, UPT ;  /* 0x0000000d3f00728c */ /* 0x000fc8000bf01270 */
[----:B------:R-:W-:-:S04]  /*6a10*/  USEL UR13, URZ, UR13, !UP0 ;  /* 0x0000000d3f0d7287 */ /* 0x000fc8000c000000 */
[----:B------:R-:W-:-:S06]  /*6a20*/  UISETP.GE.AND UP0, UPT, UR28, UR13, UPT ;  /* 0x0000000d1c00728c */ /* 0x000fcc000bf06270 */
[----:B------:R-:W-:-:S13]  /*6a30*/  PLOP3.LUT P0, PT, PT, PT, UP0, 0x80, 0x0 ;  /* 0x000000000000781c */ /* 0x000fda0003f0f008 */
[----:B------:R-:W-:Y:S05]  /*6a40*/  @!P0 BRA `(.L_x_1198) ;  /* 0x0000489000008947 */ /* 0x000fea0003800000 */
[----:B------:R-:W2:Y:S01]  /*6a50*/  LDL R0, [R1+0x4] ;  /* 0x0000040001007983 */ /* 0x000ea20000100800 */
[----:B------:R-:W-:Y:S01]  /*6a60*/  PLOP3.LUT P5, PT, PT, PT, UP2, 0x80, 0x0 ;  /* 0x000000000000781c */ /* 0x000fe20003faf028 */
[----:B------:R-:W-:Y:S01]  /*6a70*/  IMAD.MOV.U32 R239, RZ, RZ, 0x20 ;  /* 0x00000020ffef7424 */ /* 0x000fe200078e00ff */
[----:B------:R-:W-:Y:S01]  /*6a80*/  PLOP3.LUT P0, PT, PT, PT, UP2, 0x80, 0x0 ;  /* 0x000000000000781c */ /* 0x000fe20003f0f028 */
[----:B------:R-:W-:Y:S01]  /*6a90*/  IMAD.MOV.U32 R102, RZ, RZ, R3 ;  /* 0x000000ffff667224 */ /* 0x000fe200078e0003 */
[----:B------:R-:W-:Y:S01]  /*6aa0*/  UMOV UR12, URZ ;  /* 0x0000003f000c7c82 */ /* 0x000fe20008000000 */
[----:B------:R-:W-:Y:S01]  /*6ab0*/  IMAD.MOV.U32 R101, RZ, RZ, R100 ;  /* 0x000000ffff657224 */ /* 0x000fe200078e0064 */
[----:B------:R-:W-:Y:S01]  /*6ac0*/  SEL R239, R239, 0xffffffe0, !P1 ;  /* 0xffffffe0efef7807 */ /* 0x000fe20004800000 */
[----:B------:R-:W-:Y:S02]  /*6ad0*/  UMOV UR5, 0x1 ;  /* 0x0000000100057882 */ /* 0x000fe40000000000 */
[----:B------:R-:W-:-:S02]  /*6ae0*/  UMOV UR15, UR28 ;  /* 0x0000001c000f7c82 */ /* 0x000fc40008000000 */
[----:B------:R-:W-:Y:S02]  /*6af0*/  ULDC.64 UR8, c[0x0][0x208] ;  /* 0x0000820000087ab9 */ /* 0x000fe40000000a00 */
[----:B------:R-:W-:Y:S01]  /*6b00*/  ULDC.64 UR6, c[0x0][0x1e0] ;  /* 0x0000780000067ab9 */ /* 0x000fe20000000a00 */
[----:B--2---:R-:W-:-:S05]  /*6b10*/  @P5 IMAD.HI.U32 R0, R0, c[0x0][0x2c8], RZ ;  /* 0x0000b20000005a27 */ /* 0x004fca00078e00ff */
[----:B------:R-:W-:-:S05]  /*6b20*/  @P0 SHF.R.U32.HI R0, RZ, c[0x0][0x2cc], R0 ;  /* 0x0000b300ff000a19 */ /* 0x000fca0000011600 */
[----:B------:R1:W-:Y:S02]  /*6b30*/  @P0 STL [R1], R0 ;  /* 0x0000000001000387 */ /* 0x0003e40000100800 */
.L_x_1199:
[----:B------:R-:W2:Y:S01]  /*6b40*/  LDL.64 R38, [R1+0x20] ;  /* 0x0000200001267983 */ /* 0x000ea20000100a00 */
[----:B------:R-:W-:Y:S04]  /*6b50*/  DEPBAR.LE SB0, 0x2 ;  /* 0x000080800000791a */ /* 0x000fe80000000000 */
[----:B------:R-:W-:Y:S01]  /*6b60*/  MOV R3, UR5 ;  /* 0x0000000500037c02 */ /* 0x000fe20008000f00 */
[----:B------:R-:W3:Y:S01]  /*6b70*/  LDL.64 R36, [R1+0x28] ;  /* 0x0000280001247983 */ /* 0x000ee20000100a00 */
[----:B------:R-:W-:Y:S01]  /*6b80*/  UISETP.GE.AND UP0, UPT, UR15, 0x1, UPT ;  /* 0x000000010f00788c */ /* 0x000fe2000bf06270 */
[----:B------:R-:W-:Y:S01]  /*6b90*/  MOV R100, UR12 ;  /* 0x0000000c00647c02 */ /* 0x000fe20008000f00 */
[----:B------:R-:W-:Y:S01]  /*6ba0*/  UIADD3 UR28, UR15, -0x1, URZ ;  /* 0xffffffff0f1c7890 */ /* 0x000fe2000fffe03f */
[C---:B------:R-:W-:Y:S01]  /*6bb0*/  IMAD R48, R3.reuse, 0x9000, R237 ;  /* 0x0000900003307824 */ /* 0x040fe200078e02ed */
[----:B------:R-:W-:Y:S01]  /*6bc0*/  UIMAD UR4, UR5, 0x9000, URZ ;  /* 0x00009000050478a4 */ /* 0x000fe2000f8e023f */
[----:B------:R-:W4:Y:S04]  /*6bd0*/  LDL R46, [R1+0x8] ;  /* 0x00000800012e7983 */ /* 0x000f280000100800 */
[----:B------:R-:W-:Y:S01]  /*6be0*/  BAR.SYNC.DEFER_BLOCKING 0x0 ;  /* 0x0000000000007b1d */ /* 0x000fe20000010000 */
[----:B------:R-:W-:Y:S01]  /*6bf0*/  PLOP3.LUT P0, PT, PT, PT, UP0, 0x80, 0x0 ;  /* 0x000000000000781c */ /* 0x000fe20003f0f008 */
[----:B------:R-:W-:Y:S01]  /*6c00*/  @UP0 USHF.R.S32.HI UR17, URZ, 0x1f, UR28 ;  /* 0x0000001f3f110899 */ /* 0x000fe2000801141c */
[----:B------:R-:W-:Y:S01]  /*6c10*/  IMAD R3, R3, 0x9000, R233 ;  /* 0x0000900003037824 */ /* 0x000fe200078e02e9 */
[----:B------:R-:W-:Y:S02]  /*6c20*/  @UP0 UIMAD.WIDE.U32 UR18, UR28, UR8, URZ ;  /* 0x000000081c1202a5 */ /* 0x000fe4000f8e003f */
[----:B------:R-:W-:Y:S02]  /*6c30*/  @UP0 UIMAD UR17, UR17, UR8, URZ ;  /* 0x00000008111102a4 */ /* 0x000fe4000f8e023f */
[----:B-1----:R-:W-:Y:S01]  /*6c40*/  IADD3 R0, R239, R3, RZ ;  /* 0x00000003ef007210 */ /* 0x002fe20007ffe0ff */
[----:B------:R-:W-:Y:S01]  /*6c50*/  UISETP.GE.AND UP1, UPT, UR12, 0x1, UPT ;  /* 0x000000010c00788c */ /* 0x000fe2000bf26270 */
[----:B------:R-:W-:Y:S01]  /*6c60*/  MOV R2, UR18 ;  /* 0x0000001200027c02 */ /* 0x000fe20008000f00 */
[----:B------:R-:W-:Y:S04]  /*6c70*/  @UP0 UIMAD UR17, UR28, UR9, UR17 ;  /* 0x000000091c1102a4 */ /* 0x000fe8000f8e0211 */
[----:B------:R-:W-:Y:S04]  /*6c80*/  @UP0 UIADD3 UR17, UR19, UR17, URZ ;  /* 0x0000001113110290 */ /* 0x000fe8000fffe03f */
[----:B------:R-:W-:Y:S02]  /*6c90*/  @UP0 UIMAD UR17, UR17, 0x60, URZ ;  /* 0x00000060111108a4 */ /* 0x000fe4000f8e023f */
[----:B------:R-:W-:Y:S01]  /*6ca0*/  UISETP.GE.AND UP0, UPT, UR15, 0x2, UPT ;  /* 0x000000020f00788c */ /* 0x000fe2000bf06270 */
[----:B------:R-:W1:Y:S08]  /*6cb0*/  LDSM.16.M88.4 R8, [R48+0x12100] ;  /* 0x012100003008783b */ /* 0x000e700000000200 */
[----:B------:R-:W5:Y:S02]  /*6cc0*/  LDSM.16.M88.4 R16, [R48+0x12900] ;  /* 0x012900003010783b */ /* 0x000f640000000200 */
[----:B------:R-:W-:Y:S04]  /*6cd0*/  @UP0 UIADD3 UR18, UR15, -0x2, URZ ;  /* 0xfffffffe0f120890 */ /* 0x000fe8000fffe03f */
[----:B------:R-:W-:Y:S02]  /*6ce0*/  @UP0 UIMAD.WIDE.U32 UR20, UR18, UR6, URZ ;  /* 0x00000006121402a5 */ /* 0x000fe4000f8e003f */
[----:B------:R-:W5:Y:S08]  /*6cf0*/  LDSM.16.M88.4 R24, [R48+0x13100] ;  /* 0x013100003018783b */ /* 0x000f700000000200 */
[----:B------:R-:W4:Y:S04]  /*6d00*/  LDL R234, [R1+0x14] ;  /* 0x0000140001ea7983 */ /* 0x000f280000100800 */
[----:B------:R-:W5:Y:S08]  /*6d10*/  LDSM.16.M88.4 R32, [R48+0x13900] ;  /* 0x013900003020783b */ /* 0x000f700000000200 */
[----:B------:R-:W2:Y:S01]  /*6d20*/  LDSM.16.M88.4 R40, [R48+0x14100] ;  /* 0x014100003028783b */ /* 0x000ea20000000200 */
[C---:B-1----:R-:W-:Y:S07]  /*6d30*/  HMMA.16816.F32.BF16 R4, R152.reuse, R8, RZ ;  /* 0x000000089804723c */ /* 0x042fee00000418ff */
[----:B------:R-:W1:Y:S01]  /*6d40*/  LDSM.16.M88.4 R48, [R48+0x14900] ;  /* 0x014900003030783b */ /* 0x000e620000000200 */
[C---:B------:R-:W-:Y:S07]  /*6d50*/  HMMA.16816.F32.BF16 R8, R152.reuse, R10, RZ ;  /* 0x0000000a9808723c */ /* 0x040fee00000418ff */
[----:B------:R-:W1:Y:S01]  /*6d60*/  LDSM.16.M88.4 R160, [R0] ;  /* 0x0000000000a0783b */ /* 0x000e620000000200 */
[C---:B-----5:R-:W-:Y:S07]  /*6d70*/  HMMA.16816.F32.BF16 R12, R152.reuse, R16, RZ ;  /* 0x00000010980c723c */ /* 0x060fee00000418ff */
[----:B------:R-:W5:Y:S01]  /*6d80*/  LDSM.16.M88.4 R164, [R0+0x800] ;  /* 0x0008000000a4783b */ /* 0x000f620000000200 */
[C---:B------:R-:W-:Y:S07]  /*6d90*/  HMMA.16816.F32.BF16 R16, R152.reuse, R18, RZ ;  /* 0x000000129810723c */ /* 0x040fee00000418ff */
[----:B------:R-:W1:Y:S01]  /*6da0*/  LDSM.16.M88.4 R168, [R0+0x1000] ;  /* 0x0010000000a8783b */ /* 0x000e620000000200 */
[C---:B------:R-:W-:Y:S07]  /*6db0*/  HMMA.16816.F32.BF16 R20, R152.reuse, R24, RZ ;  /* 0x000000189814723c */ /* 0x040fee00000418ff */
[----:B------:R-:W1:Y:S01]  /*6dc0*/  LDSM.16.M88.4 R172, [R0+0x1800] ;  /* 0x0018000000ac783b */ /* 0x000e620000000200 */
[C---:B------:R-:W-:Y:S07]  /*6dd0*/  HMMA.16816.F32.BF16 R24, R152.reuse, R26, RZ ;  /* 0x0000001a9818723c */ /* 0x040fee00000418ff */
[----:B------:R-:W1:Y:S01]  /*6de0*/  LDSM.16.M88.4 R176, [R0+0x2000] ;  /* 0x0020000000b0783b */ /* 0x000e620000000200 */
[C---:B------:R-:W-:Y:S07]  /*6df0*/  HMMA.16816.F32.BF16 R28, R152.reuse, R32, RZ ;  /* 0x00000020981c723c */ /* 0x040fee00000418ff */
[----:B------:R-:W1:Y:S01]  /*6e00*/  LDSM.16.M88.4 R180, [R0+0x2800] ;  /* 0x0028000000b4783b */ /* 0x000e620000000200 */
[C---:B------:R-:W-:Y:S07]  /*6e10*/  HMMA.16816.F32.BF16 R32, R152.reuse, R34, RZ ;  /* 0x000000229820723c */ /* 0x040fee00000418ff */
[----:B------:R-:W4:Y:S01]  /*6e20*/  LDL R235, [R1] ;  /* 0x0000000001eb7983 */ /* 0x000f220000100800 */
[----:B--2---:R-:W-:Y:S01]  /*6e30*/  @P0 MOV R45, R39 ;  /* 0x00000027002d0202 */ /* 0x004fe20000000f00 */
[----:B---3--:R-:W-:Y:S02]  /*6e40*/  @P0 IMAD.MOV.U32 R44, RZ, RZ, R36 ;  /* 0x000000ffff2c0224 */ /* 0x008fe400078e0024 */
[C---:B------:R-:W-:Y:S02]  /*6e50*/  HMMA.16816.F32.BF16 R36, R152.reuse, R40, RZ ;  /* 0x000000289824723c */ /* 0x040fe400000418ff */
[----:B------:R-:W-:Y:S04]  /*6e60*/  @P0 IMAD.WIDE.U32 R44, R2, 0x60, R44 ;  /* 0x00000060022c0825 */ /* 0x000fe800078e002c */
[----:B----4-:R-:W-:Y:S01]  /*6e70*/  @P0 IMAD R100, R100, 0x9000, R46 ;  /* 0x0000900064640824 */ /* 0x010fe200078e022e */
[----:B------:R-:W-:Y:S01]  /*6e80*/  @P0 SHF.L.U32 R2, R44, 0x1, RZ ;  /* 0x000000012c020819 */ /* 0x000fe200000006ff */
[C---:B------:R-:W-:Y:S01]  /*6e90*/  HMMA.16816.F32.BF16 R40, R152.reuse, R42, RZ ;  /* 0x0000002a9828723c */ /* 0x040fe200000418ff */
[----:B------:R-:W-:Y:S01]  /*6ea0*/  @P0 IADD3 R194, R45, UR17, RZ ;  /* 0x000000112dc20c10 */ /* 0x000fe2000fffe0ff */
[----:B------:R-:W-:Y:S02]  /*6eb0*/  UIMAD UR17, UR15, -0x60, URZ ;  /* 0xffffffa00f1178a4 */ /* 0x000fe4000f8e023f */
[----:B------:R-:W-:Y:S02]  /*6ec0*/  @P0 IADD3 R192, P1, R2, c[0x0][0x1f8], RZ ;  /* 0x00007e0002c00a10 */ /* 0x000fe40007f3e0ff */
[----:B------:R-:W-:Y:S02]  /*6ed0*/  @P0 SHF.L.U64.HI R194, R44, 0x1, R194 ;  /* 0x000000012cc20819 */ /* 0x000fe400000102c2 */
[C---:B-1----:R-:W-:Y:S01]  /*6ee0*/  HMMA.16816.F32.BF16 R44, R152.reuse, R48, RZ ;  /* 0x00000030982c723c */ /* 0x042fe200000418ff */
[----:B------:R-:W-:Y:S03]  /*6ef0*/  @P0 IADD3 R228, P5, R2, 0x80, RZ ;  /* 0x0000008002e40810 */ /* 0x000fe60007fbe0ff */
[----:B------:R-:W-:Y:S02]  /*6f00*/  @P0 IADD3.X R193, R194, c[0x0][0x1fc], RZ, P1, !PT ;  /* 0x00007f00c2c10a10 */ /* 0x000fe40000ffe4ff */
[----:B------:R-:W-:Y:S02]  /*6f10*/  @P0 IADD3 R228, P1, R228, c[0x0][0x1f8], RZ ;  /* 0x00007e00e4e40a10 */ /* 0x000fe40007f3e0ff */
[----:B------:R-:W-:Y:S01]  /*6f20*/  HMMA.16816.F32.BF16 R48, R152, R50, RZ ;  /* 0x000000329830723c */ /* 0x000fe200000418ff */
[----:B------:R-:W-:Y:S01]  /*6f30*/  @!PT LDS RZ, [RZ] ;  /* 0x00000000fffff984 */ /* 0x000fe20000000800 */
[----:B------:R-:W-:Y:S01]  /*6f40*/  @!PT LDS RZ, [RZ] ;  /* 0x00000000fffff984 */ /* 0x000fe20000000800 */
[----:B------:R-:W-:Y:S01]  /*6f50*/  @!PT LDS RZ, [RZ] ;  /* 0x00000000fffff984 */ /* 0x000fe20000000800 */
[----:B------:R1:W-:Y:S03]  /*6f60*/  @P0 LDGSTS.E.BYPASS.LTC128B.128 [R100+0x100], [R192.64], !P4 ;  /* 0x00100000c0640fae */ /* 0x0003e6000e101d58 */
[--C-:B------:R-:W-:Y:S02]  /*6f70*/  @P0 IADD3.X R229, RZ, c[0x0][0x1fc], R194.reuse, P1, P5 ;  /* 0x00007f00ffe50a10 */ /* 0x100fe40000fea4c2 */
[----:B------:R-:W-:Y:S02]  /*6f80*/  @P0 IADD3 R2, P6, R2, 0x100, RZ ;  /* 0x0000010002020810 */ /* 0x000fe40007fde0ff */
[C---:B------:R-:W-:Y:S01]  /*6f90*/  HMMA.16816.F32.BF16 R4, R156.reuse, R160, R4 ;  /* 0x000000a09c04723c */ /* 0x040fe20000041804 */
[----:B------:R2:W-:Y:S06]  /*6fa0*/  @P0 LDGSTS.E.BYPASS.LTC128B.128 [R100+0x3100], [R228.64], !P3 ;  /* 0x03100000e4640fae */ /* 0x0005ec000d901d58 */
[----:B------:R-:W-:Y:S01]  /*6fb0*/  @P0 IADD3 R160, P1, R192, UR11, RZ ;  /* 0x0000000bc0a00c10 */ /* 0x000fe2000ff3e0ff */
[C---:B------:R-:W-:Y:S04]  /*6fc0*/  HMMA.16816.F32.BF16 R8, R156.reuse, R162, R8 ;  /* 0x000000a29c08723c */ /* 0x040fe80000041808 */
[----:B------:R-:W-:Y:S03]  /*6fd0*/  @P0 IADD3.X R161, R193, UR10, RZ, P1, !PT ;  /* 0x0000000ac1a10c10 */ /* 0x000fe60008ffe4ff */
[----:B------:R-:W-:Y:S01]  /*6fe0*/  @P0 IADD3 R162, P1, R160, UR11, RZ ;  /* 0x0000000ba0a20c10 */ /* 0x000fe2000ff3e0ff */
[C---:B-----5:R-:W-:Y:S04]  /*6ff0*/  HMMA.16816.F32.BF16 R12, R156.reuse, R164, R12 ;  /* 0x000000a49c0c723c */ /* 0x060fe8000004180c */
[----:B------:R-:W-:Y:S04]  /*7000*/  @P0 IADD3.X R163, R161, UR10, RZ, P1, !PT ;  /* 0x0000000aa1a30c10 */ /* 0x000fe80008ffe4ff */
[C---:B------:R-:W-:Y:S04]  /*7010*/  HMMA.16816.F32.BF16 R16, R156.reuse, R166, R16 ;  /* 0x000000a69c10723c */ /* 0x040fe80000041810 */
[----:B--2---:R-:W-:Y:S01]  /*7020*/  @P0 IADD3 R228, P5, R2, c[0x0][0x1f8], RZ ;  /* 0x00007e0002e40a10 */ /* 0x004fe20007fbe0ff */
[C---:B------:R-:W-:Y:S03]  /*7030*/  IMAD.IADD R2, R232.reuse, 0x1, R3 ;  /* 0x00000001e8027824 */ /* 0x040fe600078e0203 */
[C---:B------:R-:W-:Y:S04]  /*7040*/  HMMA.16816.F32.BF16 R20, R156.reuse, R168, R20 ;  /* 0x000000a89c14723c */ /* 0x040fe80000041814 */
[----:B------:R-:W-:Y:S04]  /*7050*/  @P0 IADD3.X R229, RZ, c[0x0][0x1fc], R194, P5, P6 ;  /* 0x00007f00ffe50a10 */ /* 0x000fe80002fec4c2 */
[C---:B------:R-:W-:Y:S01]  /*7060*/  HMMA.16816.F32.BF16 R24, R156.reuse, R170, R24 ;  /* 0x000000aa9c18723c */ /* 0x040fe20000041818 */
[----:B------:R2:W-:Y:S07]  /*7070*/  @P0 LDGSTS.E.BYPASS.LTC128B.128 [R100+0x6100], [R228.64], !P2 ;  /* 0x06100000e4640fae */ /* 0x0005ee000d101d58 */
[C---:B------:R-:W-:Y:S01]  /*7080*/  HMMA.16816.F32.BF16 R28, R156.reuse, R172, R28 ;  /* 0x000000ac9c1c723c */ /* 0x040fe2000004181c */
[----:B------:R1:W-:Y:S07]  /*7090*/  @P0 LDGSTS.E.BYPASS.LTC128B.128 [R100+0x1100], [R160.64], !P4 ;  /* 0x01100000a0640fae */ /* 0x0003ee000e101d58 */
[C---:B------:R-:W-:Y:S01]  /*70a0*/  HMMA.16816.F32.BF16 R32, R156.reuse, R174, R32 ;  /* 0x000000ae9c20723c */ /* 0x040fe20000041820 */
[----:B------:R1:W-:Y:S07]  /*70b0*/  @P0 LDGSTS.E.BYPASS.LTC128B.128 [R100+0x4100], [R160.64+0x80], !P3 ;  /* 0x04100080a0640fae */ /* 0x0003ee000d901d58 */
[C---:B------:R-:W-:Y:S01]  /*70c0*/  HMMA.16816.F32.BF16 R36, R156.reuse, R176, R36 ;  /* 0x000000b09c24723c */ /* 0x040fe20000041824 */
[----:B------:R1:W-:Y:S03]  /*70d0*/  @P0 LDGSTS.E.BYPASS.LTC128B.128 [R100+0x7100], [R160.64+0x100], !P2 ;  /* 0x07100100a0640fae */ /* 0x0003e6000d101d58 */
[----:B--2---:R-:W-:Y:S04]  /*70e0*/  IADD3 R228, R232, R0, RZ ;  /* 0x00000000e8e47210 */ /* 0x004fe80007ffe0ff */
[C---:B------:R-:W-:Y:S01]  /*70f0*/  HMMA.16816.F32.BF16 R40, R156.reuse, R178, R40 ;  /* 0x000000b29c28723c */ /* 0x040fe20000041828 */
[----:B------:R1:W-:Y:S07]  /*7100*/  @P0 LDGSTS.E.BYPASS.LTC128B.128 [R100+0x2100], [R162.64], !P4 ;  /* 0x02100000a2640fae */ /* 0x0003ee000e101d58 */
[C---:B------:R-:W-:Y:S01]  /*7110*/  HMMA.16816.F32.BF16 R44, R156.reuse, R180, R44 ;  /* 0x000000b49c2c723c */ /* 0x040fe2000004182c */
[----:B------:R1:W-:Y:S07]  /*7120*/  @P0 LDGSTS.E.BYPASS.LTC128B.128 [R100+0x5100], [R162.64+0x80], !P3 ;  /* 0x05100080a2640fae */ /* 0x0003ee000d901d58 */
[----:B------:R-:W-:Y:S01]  /*7130*/  HMMA.16816.F32.BF16 R48, R156, R182, R48 ;  /* 0x000000b69c30723c */ /* 0x000fe20000041830 */
[----:B------:R1:W-:Y:S01]  /*7140*/  @P0 LDGSTS.E.BYPASS.LTC128B.128 [R100+0x8100], [R162.64+0x100], !P2 ;  /* 0x08100100a2640fae */ /* 0x0003e2000d101d58 */
[----:B------:R-:W-:Y:S07]  /*7150*/  PLOP3.LUT P0, PT, PT, PT, UP2, 0x80, 0x0 ;  /* 0x000000000000781c */ /* 0x000fee0003f0f028 */
[----:B------:R-:W-:Y:S08]  /*7160*/  LDSM.16.M88.4 R164, [R2+0x800] ;  /* 0x0008000002a4783b */ /* 0x000ff00000000200 */
[----:B------:R-:W-:Y:S08]  /*7170*/  LDSM.16.M88.4 R168, [R2+0x1000] ;  /* 0x0010000002a8783b */ /* 0x000ff00000000200 */
[----:B------:R-:W-:Y:S01]  /*7180*/  LDSM.16.M88.4 R172, [R2+0x1800] ;  /* 0x0018000002ac783b */ /* 0x000fe20000000200 */
[----:B-1----:R-:W-:Y:S07]  /*7190*/  IADD3 R100, R239, R3, R232 ;  /* 0x00000003ef647210 */ /* 0x002fee0007ffe0e8 */
[----:B------:R-:W1:Y:S08]  /*71a0*/  LDSM.16.M88.4 R160, [R2] ;  /* 0x0000000002a0783b */ /* 0x000e700000000200 */
[----:B------:R-:W0:Y:S08]  /*71b0*/  LDGDEPBAR ;  /* 0x00000000000079af */ /* 0x000e300000000000 */
[----:B------:R-:W2:Y:S08]  /*71c0*/  LDSM.16.M88.4 R176, [R2+0x2000] ;  /* 0x0020000002b0783b */ /* 0x000eb00000000200 */
[----:B------:R-:W-:Y:S08]  /*71d0*/  LDSM.16.M88.4 R180, [R228+0x800] ;  /* 0x00080000e4b4783b */ /* 0x000ff00000000200 */
[----:B------:R-:W-:Y:S01]  /*71e0*/  LDSM.16.M88.4 R192, [R228+0x1000] ;  /* 0x00100000e4c0783b */ /* 0x000fe20000000200 */
[C---:B-1----:R-:W-:Y:S08]  /*71f0*/  HMMA.16816.F32.BF16 R4, R184.reuse, R160, R4 ;  /* 0x000000a0b804723c */ /* 0x042ff00000041804 */
[C---:B------:R-:W-:Y:S01]  /*7200*/  HMMA.16816.F32.BF16 R8, R184.reuse, R162, R8 ;  /* 0x000000a2b808723c */ /* 0x040fe20000041808 */
[----:B------:R-:W1:Y:S07]  /*7210*/  LDSM.16.M88.4 R160, [R2+0x2800] ;  /* 0x0028000002a0783b */ /* 0x000e6e0000000200 */
[C---:B------:R-:W-:Y:S08]  /*7220*/  HMMA.16816.F32.BF16 R12, R184.reuse, R164, R12 ;  /* 0x000000a4b80c723c */ /* 0x040ff0000004180c */
[C---:B------:R-:W-:Y:S01]  /*7230*/  HMMA.16816.F32.BF16 R16, R184.reuse, R166, R16 ;  /* 0x000000a6b810723c */ /* 0x040fe20000041810 */
[----:B------:R-:W3:Y:S07]  /*7240*/  LDSM.16.M88.4 R164, [R228] ;  /* 0x00000000e4a4783b */ /* 0x000eee0000000200 */
[C---:B------:R-:W-:Y:S08]  /*7250*/  HMMA.16816.F32.BF16 R20, R184.reuse, R168, R20 ;  /* 0x000000a8b814723c */ /* 0x040ff00000041814 */
[C---:B------:R-:W-:Y:S01]  /*7260*/  HMMA.16816.F32.BF16 R24, R184.reuse, R170, R24 ;  /* 0x000000aab818723c */ /* 0x040fe20000041818 */
[----:B------:R-:W4:Y:S07]  /*7270*/  LDSM.16.M88.4 R168, [R228+0x1800] ;  /* 0x00180000e4a8783b */ /* 0x000f2e0000000200 */
[C---:B------:R-:W-:Y:S08]  /*7280*/  HMMA.16816.F32.BF16 R28, R184.reuse, R172, R28 ;  /* 0x000000acb81c723c */ /* 0x040ff0000004181c */
[C---:B------:R-:W-:Y:S01]  /*7290*/  HMMA.16816.F32.BF16 R32, R184.reuse, R174, R32 ;  /* 0x000000aeb820723c */ /* 0x040fe20000041820 */
[----:B------:R-:W5:Y:S07]  /*72a0*/  LDSM.16.M88.4 R172, [R228+0x2000] ;  /* 0x00200000e4ac783b */ /* 0x000f6e0000000200 */
[C---:B--2---:R-:W-:Y:S08]  /*72b0*/  HMMA.16816.F32.BF16 R36, R184.reuse, R176, R36 ;  /* 0x000000b0b824723c */ /* 0x044ff00000041824 */
        /* <DEDUP_REMOVED lines=8> */
[C---:B------:R-:W-:Y:S08]  /*7340*/  HMMA.16816.F32.BF16 R12, R188.reuse, R180, R12 ;  /* 0x000000b4bc0c723c */ /* 0x040ff0000004180c */
[C---:B------:R-:W-:Y:S01]  /*7350*/  HMMA.16816.F32.BF16 R16, R188.reuse, R182, R16 ;  /* 0x000000b6bc10723c */ /* 0x040fe20000041810 */
[----:B------:R-:W-:Y:S07]  /*7360*/  LDSM.16.M88.4 R180, [R3+0x5000] ;  /* 0x0050000003b4783b */ /* 0x000fee0000000200 */
[C---:B------:R-:W-:Y:S08]  /*7370*/  HMMA.16816.F32.BF16 R20, R188.reuse, R192, R20 ;  /* 0x000000c0bc14723c */ /* 0x040ff00000041814 */
        /* <DEDUP_REMOVED lines=8> */
[C---:B--2---:R-:W-:Y:S08]  /*7400*/  HMMA.16816.F32.BF16 R44, R188.reuse, R176, R44 ;  /* 0x000000b0bc2c723c */ /* 0x044ff0000004182c */
        /* <DEDUP_REMOVED lines=14> */
[C---:B------:R-:W-:Y:S08]  /*74f0*/  HMMA.16816.F32.BF16 R36, R196.reuse, R180, R36 ;  /* 0x000000b4c424723c */ /* 0x040ff00000041824 */
        /* <DEDUP_REMOVED lines=21> */
[----:B------:R-:W-:Y:S01]  /*7650*/  HMMA.16816.F32.BF16 R48, R200, R182, R48 ;  /* 0x000000b6c830723c */ /* 0x000fe20000041830 */
[----:B------:R-:W-:Y:S07]  /*7660*/  LDSM.16.M88.4 R180, [R3+0x6800] ;  /* 0x0068000003b4783b */ /* 0x000fee0000000200 */
[C---:B--2---:R-:W-:Y:S08]  /*7670*/  HMMA.16816.F32.BF16 R4, R204.reuse, R176, R4 ;  /* 0x000000b0cc04723c */ /* 0x044ff00000041804 */
[C---:B------:R-:W-:Y:S01]  /*7680*/  HMMA.16816.F32.BF16 R8, R204.reuse, R178, R8 ;  /* 0x000000b2cc08723c */ /* 0x040fe20000041808 */
[----:B------:R-:W-:Y:S07]  /*7690*/  LDSM.16.M88.4 R176, [R228+0x3000] ;  /* 0x00300000e4b0783b */ /* 0x000fee0000000200 */
[C---:B-1----:R-:W-:Y:S01]  /*76a0*/  HMMA.16816.F32.BF16 R12, R204.reuse, R160, R12 ;  /* 0x000000a0cc0c723c */ /* 0x042fe2000004180c */
[----:B------:R-:W-:Y:S07]  /*76b0*/  LDSM.16.M88.4 R228, [R228+0x6000] ;  /* 0x00600000e4e4783b */ /* 0x000fee0000000200 */
[C---:B------:R-:W-:Y:S01]  /*76c0*/  HMMA.16816.F32.BF16 R16, R204.reuse, R162, R16 ;  /* 0x000000a2cc10723c */ /* 0x040fe20000041810 */
[----:B------:R-:W1:Y:S07]  /*76d0*/  LDSM.16.M88.4 R160, [R2+0x5800] ;  /* 0x0058000002a0783b */ /* 0x000e6e0000000200 */
[C---:B---3--:R-:W-:Y:S08]  /*76e0*/  HMMA.16816.F32.BF16 R20, R204.reuse, R164, R20 ;  /* 0x000000a4cc14723c */ /* 0x048ff00000041814 */
[C---:B------:R-:W-:Y:S01]  /*76f0*/  HMMA.16816.F32.BF16 R24, R204.reuse, R166, R24 ;  /* 0x000000a6cc18723c */ /* 0x040fe20000041818 */
[----:B------:R-:W2:Y:S07]  /*7700*/  LDSM.16.M88.4 R164, [R100+0x3800] ;  /* 0x0038000064a4783b */ /* 0x000eae0000000200 */
[C---:B----4-:R-:W-:Y:S08]  /*7710*/  HMMA.16816.F32.BF16 R28, R204.reuse, R168, R28 ;  /* 0x000000a8cc1c723c */ /* 0x050ff0000004181c */
[C---:B------:R-:W-:Y:S01]  /*7720*/  HMMA.16816.F32.BF16 R32, R204.reuse, R170, R32 ;  /* 0x000000aacc20723c */ /* 0x040fe20000041820 */
[----:B------:R-:W3:Y:S07]  /*7730*/  LDSM.16.M88.4 R168, [R100+0x4000] ;  /* 0x0040000064a8783b */ /* 0x000eee0000000200 */
[C---:B-----5:R-:W-:Y:S08]  /*7740*/  HMMA.16816.F32.BF16 R36, R204.reuse, R172, R36 ;  /* 0x000000accc24723c */ /* 0x060ff00000041824 */
[C---:B------:R-:W-:Y:S01]  /*7750*/  HMMA.16816.F32.BF16 R40, R204.reuse, R174, R40 ;  /* 0x000000aecc28723c */ /* 0x040fe20000041828 */
[----:B------:R-:W4:Y:S07]  /*7760*/  LDSM.16.M88.4 R172, [R100+0x4800] ;  /* 0x0048000064ac783b */ /* 0x000f2e0000000200 */
[C---:B-1----:R-:W-:Y:S08]  /*7770*/  HMMA.16816.F32.BF16 R44, R204.reuse, R160, R44 ;  /* 0x000000a0cc2c723c */ /* 0x042ff0000004182c */
[----:B------:R-:W-:Y:S01]  /*7780*/  HMMA.16816.F32.BF16 R48, R204, R162, R48 ;  /* 0x000000a2cc30723c */ /* 0x000fe20000041830 */
        /* <DEDUP_REMOVED lines=13> */
[C---:B-1----:R-:W-:Y:S08]  /*7860*/  HMMA.16816.F32.BF16 R36, R208.reuse, R160, R36 ;  /* 0x000000a0d024723c */ /* 0x042ff00000041824 */
[C---:B------:R-:W-:Y:S01]  /*7870*/  HMMA.16816.F32.BF16 R40, R208.reuse, R162, R40 ;  /* 0x000000a2d028723c */ /* 0x040fe20000041828 */
[----:B------:R-:W1:Y:S07]  /*7880*/  LDSM.16.M88.4 R160, [R3+0x8000] ;  /* 0x0080000003a0783b */ /* 0x000e6e0000000200 */
[C---:B--2---:R-:W-:Y:S08]  /*7890*/  HMMA.16816.F32.BF16 R44, R208.reuse, R164, R44 ;  /* 0x000000a4d02c723c */ /* 0x044ff0000004182c */
[----:B------:R-:W-:Y:S01]  /*78a0*/  HMMA.16816.F32.BF16 R48, R208, R166, R48 ;  /* 0x000000a6d030723c */ /* 0x000fe20000041830 */
[----:B------:R-:W2:Y:S07]  /*78b0*/  LDSM.16.M88.4 R164, [R3+0x8800] ;  /* 0x0088000003a4783b */ /* 0x000eae0000000200 */
[C---:B------:R-:W-:Y:S08]  /*78c0*/  HMMA.16816.F32.BF16 R4, R212.reuse, R176, R4 ;  /* 0x000000b0d404723c */ /* 0x040ff00000041804 */
[C---:B------:R-:W-:Y:S01]  /*78d0*/  HMMA.16816.F32.BF16 R8, R212.reuse, R178, R8 ;  /* 0x000000b2d408723c */ /* 0x040fe20000041808 */
[----:B------:R-:W4:Y:S07]  /*78e0*/  LDSM.16.M88.4 R176, [R0+0x6800] ;  /* 0x0068000000b0783b */ /* 0x000f2e0000000200 */
[C---:B------:R-:W-:Y:S08]  /*78f0*/  HMMA.16816.F32.BF16 R12, R212.reuse, R180, R12 ;  /* 0x000000b4d40c723c */ /* 0x040ff0000004180c */
[C---:B------:R-:W-:Y:S01]  /*7900*/  HMMA.16816.F32.BF16 R16, R212.reuse, R182, R16 ;  /* 0x000000b6d410723c */ /* 0x040fe20000041810 */
[----:B------:R-:W5:Y:S07]  /*7910*/  LDSM.16.M88.4 R180, [R0+0x7000] ;  /* 0x0070000000b4783b */ /* 0x000f6e0000000200 */
        /* <DEDUP_REMOVED lines=8> */
[----:B------:R1:W3:Y:S07]  /*79a0*/  LDSM.16.M88.4 R160, [R0+0x8800] ;  /* 0x0088000000a0783b */ /* 0x0002ee0000000200 */
[C---:B--2---:R-:W-:Y:S08]  /*79b0*/  HMMA.16816.F32.BF16 R44, R212.reuse, R164, R44 ;  /* 0x000000a4d42c723c */ /* 0x044ff0000004182c */
[----:B------:R-:W-:Y:S01]  /*79c0*/  HMMA.16816.F32.BF16 R48, R212, R166, R48 ;  /* 0x000000a6d430723c */ /* 0x000fe20000041830 */
[----:B------:R-:W3:Y:S07]  /*79d0*/  LDSM.16.M88.4 R164, [R2+0x6000] ;  /* 0x0060000002a4783b */ /* 0x000eee0000000200 */
[C---:B------:R-:W-:Y:S01]  /*79e0*/  HMMA.16816.F32.BF16 R4, R216.reuse, R172, R4 ;  /* 0x000000acd804723c */ /* 0x040fe20000041804 */
[----:B-1----:R1:W2:Y:S07]  /*79f0*/  LDL R0, [R1+0x4] ;  /* 0x0000040001007983 */ /* 0x0022ae0000100800 */
[C---:B------:R-:W-:Y:S01]  /*7a00*/  HMMA.16816.F32.BF16 R8, R216.reuse, R174, R8 ;  /* 0x000000aed808723c */ /* 0x040fe20000041808 */
[----:B------:R-:W1:Y:S07]  /*7a10*/  LDSM.16.M88.4 R172, [R2+0x6800] ;  /* 0x0068000002ac783b */ /* 0x000e6e0000000200 */
[C---:B----4-:R-:W-:Y:S08]  /*7a20*/  HMMA.16816.F32.BF16 R12, R216.reuse, R176, R12 ;  /* 0x000000b0d80c723c */ /* 0x050ff0000004180c */
        /* <DEDUP_REMOVED lines=8> */
[C---:B---3--:R-:W-:Y:S08]  /*7ab0*/  HMMA.16816.F32.BF16 R36, R216.reuse, R168, R36 ;  /* 0x000000a8d824723c */ /* 0x048ff00000041824 */
[C---:B------:R-:W-:Y:S01]  /*7ac0*/  HMMA.16816.F32.BF16 R40, R216.reuse, R170, R40 ;  /* 0x000000aad828723c */ /* 0x040fe20000041828 */
[----:B------:R3:W4:Y:S07]  /*7ad0*/  LDSM.16.M88.4 R168, [R2+0x7000] ;  /* 0x0070000002a8783b */ /* 0x00072e0000000200 */
[C---:B------:R-:W-:Y:S08]  /*7ae0*/  HMMA.16816.F32.BF16 R44, R216.reuse, R160, R44 ;  /* 0x000000a0d82c723c */ /* 0x040ff0000004182c */
[----:B------:R-:W-:Y:S01]  /*7af0*/  HMMA.16816.F32.BF16 R48, R216, R162, R48 ;  /* 0x000000a2d830723c */ /* 0x000fe20000041830 */
[----:B------:R-:W5:Y:S07]  /*7b00*/  LDSM.16.M88.4 R160, [R100+0x6800] ;  /* 0x0068000064a0783b */ /* 0x000f6e0000000200 */
[C---:B------:R-:W-:Y:S01]  /*7b10*/  HMMA.16816.F32.BF16 R4, R220.reuse, R164, R4 ;  /* 0x000000a4dc04723c */ /* 0x040fe20000041804 */
[----:B---3--:R-:W-:Y:S07]  /*7b20*/  IMAD.U32 R2, RZ, RZ, UR16 ;  /* 0x00000010ff027e24 */ /* 0x008fee000f8e00ff */
[C---:B------:R-:W-:Y:S08]  /*7b30*/  HMMA.16816.F32.BF16 R8, R220.reuse, R166, R8 ;  /* 0x000000a6dc08723c */ /* 0x040ff00000041808 */
[C---:B-1----:R-:W-:Y:S08]  /*7b40*/  HMMA.16816.F32.BF16 R12, R220.reuse, R172, R12 ;  /* 0x000000acdc0c723c */ /* 0x042ff0000004180c */
        /* <DEDUP_REMOVED lines=11> */
[C---:B-----5:R-:W-:Y:S08]  /*7c00*/  HMMA.16816.F32.BF16 R12, R224.reuse, R160, R12 ;  /* 0x000000a0e00c723c */ /* 0x060ff0000004180c */
        /* <DEDUP_REMOVED lines=21> */
[----:B------:R-:W5:Y:S10]  /*7d60*/  MUFU.TANH R165, R8 ;  /* 0x0000000800a57308 */ /* 0x000f740000002400 */
[----:B------:R-:W1:Y:S01]  /*7d70*/  MUFU.TANH R164, R9 ;  /* 0x0000000900a47308 */ /* 0x000e620000002400 */
[----:B----4-:R-:W4:Y:S09]  /*7d80*/  LDSM.16.M88.4 R4, [R100+0x7000] ;  /* 0x007000006404783b */ /* 0x010f320000000200 */
[----:B------:R-:W-:Y:S10]  /*7d90*/  MUFU.TANH R161, R10 ;  /* 0x0000000a00a17308 */ /* 0x000ff40000002400 */
[----:B------:R1:W-:Y:S01]  /*7da0*/  MUFU.TANH R160, R11 ;  /* 0x0000000b00a07308 */ /* 0x0003e20000002400 */
[----:B--2---:R-:W-:Y:S09]  /*7db0*/  @P0 MOV R0, R235 ;  /* 0x000000eb00000202 */ /* 0x004ff20000000f00 */
[----:B------:R-:W-:Y:S01]  /*7dc0*/  MUFU.TANH R15, R15 ;  /* 0x0000000f000f7308 */ /* 0x000fe20000002400 */
[----:B------:R-:W-:Y:S09]  /*7dd0*/  SHFL.IDX PT, R3, R0, 0x1, 0x1c1f ;  /* 0x003c1f0000037f89 */ /* 0x000ff200000e0000 */
[----:B------:R-:W2:Y:S01]  /*7de0*/  MUFU.TANH R12, R12 ;  /* 0x0000000c000c7308 */ /* 0x000ea20000002400 */
[C---:B----4-:R-:W-:Y:S01]  /*7df0*/  HMMA.16816.F32.BF16 R20, R224.reuse, R4, R20 ;  /* 0x00000004e014723c */ /* 0x050fe20000041814 */
[----:B-1----:R-:W1:Y:S08]  /*7e00*/  LDSM.16.M88.4 R8, [R100+0x7800] ;  /* 0x007800006408783b */ /* 0x002e700000000200 */
[----:B------:R-:W4:Y:S01]  /*7e10*/  MUFU.TANH R13, R13 ;  /* 0x0000000d000d7308 */ /* 0x000f220000002400 */
[C---:B------:R-:W-:Y:S01]  /*7e20*/  HMMA.16816.F32.BF16 R24, R224.reuse, R6, R24 ;  /* 0x00000006e018723c */ /* 0x040fe20000041818 */
[----:B------:R-:W2:Y:S08]  /*7e30*/  LDSM.16.M88.4 R4, [R100+0x8000] ;  /* 0x008000006404783b */ /* 0x000eb00000000200 */
[----:B------:R-:W1:Y:S05]  /*7e40*/  MUFU.TANH R16, R16 ;  /* 0x0000001000107308 */ /* 0x000e6a0000002400 */
        /* <DEDUP_REMOVED lines=16> */
[----:B------:R2:W1:Y:S01]  /*7f50*/  SHFL.IDX PT, R4, R0, RZ, 0x1c1f ;  /* 0x001c1fff00047589 */ /* 0x00046200000e0000 */
[----:B------:R-:W-:Y:S06]  /*7f60*/  MUFU.TANH R23, R23 ;  /* 0x0000001700177308 */ /* 0x000fec0000002400 */
[C---:B------:R-:W-:Y:S04]  /*7f70*/  HMMA.16816.F32.BF16 R40, R224.reuse, R6, R40 ;  /* 0x00000006e028723c */ /* 0x040fe80000041828 */
[----:B------:R-:W-:Y:S01]  /*7f80*/  MUFU.TANH R22, R22 ;  /* 0x0000001600167308 */ /* 0x000fe20000002400 */
[----:B------:R-:W-:Y:S01]  /*7f90*/  BAR.SYNC.DEFER_BLOCKING 0x0 ;  /* 0x0000000000007b1d */ /* 0x000fe20000010000 */
[----:B------:R-:W-:Y:S02]  /*7fa0*/  FMUL.FTZ R28, R28, c[0x0][0x320] ;  /* 0x0000c8001c1c7a20 */ /* 0x000fe40000410000 */
[----:B------:R-:W-:Y:S04]  /*7fb0*/  FMUL.FTZ R29, R29, c[0x0][0x320] ;  /* 0x0000c8001d1d7a20 */ /* 0x000fe80000410000 */
[----:B------:R-:W-:Y:S02]  /*7fc0*/  FMUL.FTZ R31, R31, c[0x0][0x320] ;  /* 0x0000c8001f1f7a20 */ /* 0x000fe40000410000 */
[----:B------:R-:W-:Y:S01]  /*7fd0*/  FMUL.FTZ R30, R30, c[0x0][0x320] ;  /* 0x0000c8001e1e7a20 */ /* 0x000fe20000410000 */
[----:B--2---:R-:W-:Y:S01]  /*7fe0*/  MOV R0, UR17 ;  /* 0x0000001100007c02 */ /* 0x004fe20008000f00 */
[----:B------:R-:W-:Y:S01]  /*7ff0*/  FMUL.FTZ R36, R36, c[0x0][0x320] ;  /* 0x0000c80024247a20 */ /* 0x000fe20000410000 */
[----:B------:R-:W-:Y:S01]  /*8000*/  @UP0 USHF.R.S32.HI UR17, URZ, 0x1f, UR18 ;  /* 0x0000001f3f110899 */ /* 0x000fe20008011412 */
[----:B------:R-:W-:Y:S01]  /*8010*/  FMUL.FTZ R37, R37, c[0x0][0x320] ;  /* 0x0000c80025257a20 */ /* 0x000fe20000410000 */
[----:B------:R-:W-:Y:S01]  /*8020*/  IADD3 R0, -R234, 0x1, R0 ;  /* 0x00000001ea007810 */ /* 0x000fe20007ffe100 */
[----:B------:R-:W-:Y:S01]  /*8030*/  FMUL.FTZ R38, R38, c[0x0][0x320] ;  /* 0x0000c80026267a20 */ /* 0x000fe20000410000 */
[----:B------:R-:W-:Y:S01]  /*8040*/  @UP0 UIMAD UR17, UR17, UR6, URZ ;  /* 0x00000006111102a4 */ /* 0x000fe2000f8e023f */
[----:B------:R-:W-:Y:S01]  /*8050*/  FMUL.FTZ R39, R39, c[0x0][0x320] ;  /* 0x0000c80027277a20 */ /* 0x000fe20000410000 */
[----:B------:R-:W-:Y:S01]  /*8060*/  IADD3 R0, -R2, UR14, R0 ;  /* 0x0000000e02007c10 */ /* 0x000fe2000fffe100 */
[C---:B-1----:R-:W-:Y:S01]  /*8070*/  HMMA.16816.F32.BF16 R44, R224.reuse, R8, R44 ;  /* 0x00000008e02c723c */ /* 0x042fe2000004182c */
[----:B------:R-:W-:Y:S02]  /*8080*/  @UP0 UIMAD UR17, UR18, UR7, UR17 ;  /* 0x00000007121102a4 */ /* 0x000fe4000f8e0211 */
[C---:B------:R-:W-:Y:S01]  /*8090*/  IADD3 R2, R0.reuse, R4, RZ ;  /* 0x0000000400027210 */ /* 0x040fe20007ffe0ff */
[----:B------:R-:W-:Y:S01]  /*80a0*/  MUFU.TANH R28, R28 ;  /* 0x0000001c001c7308 */ /* 0x000fe20000002400 */
[----:B------:R-:W-:Y:S01]  /*80b0*/  IADD3 R0, R0, R3, RZ ;  /* 0x0000000300007210 */ /* 0x000fe20007ffe0ff */
[----:B------:R-:W-:Y:S01]  /*80c0*/  FMUL.FTZ R42, R42, c[0x0][0x320] ;  /* 0x0000c8002a2a7a20 */ /* 0x000fe20000410000 */
[C---:B------:R-:W-:Y:S01]  /*80d0*/  ISETP.GT.AND P5, PT, R2.reuse, RZ, PT ;  /* 0x000000ff0200720c */ /* 0x040fe20003fa4270 */
[----:B------:R-:W-:Y:S01]  /*80e0*/  HMMA.16816.F32.BF16 R48, R224, R10, R48 ;  /* 0x0000000ae030723c */ /* 0x000fe20000041830 */
[----:B------:R-:W-:Y:S02]  /*80f0*/  UIADD3 UR18, UR12, 0x1, URZ ;  /* 0x000000010c127890 */ /* 0x000fe4000fffe03f */
[----:B------:R-:W-:Y:S01]  /*8100*/  ISETP.GT.AND P1, PT, R2, 0x1, PT ;  /* 0x000000010200780c */ /* 0x000fe20003f24270 */
[----:B------:R-:W-:Y:S01]  /*8110*/  FMUL.FTZ R32, R32, c[0x0][0x320] ;  /* 0x0000c80020207a20 */ /* 0x000fe20000410000 */
[----:B------:R-:W-:Y:S01]  /*8120*/  FSEL R4, R170, -INF , P5 ;  /* 0xff800000aa047808 */ /* 0x000fe20002800000 */
[----:B------:R-:W1:Y:S01]  /*8130*/  MUFU.TANH R24, R24 ;  /* 0x0000001800187308 */ /* 0x000e620000002400 */
[----:B---3--:R-:W-:Y:S01]  /*8140*/  FSEL R3, R169, -INF , P1 ;  /* 0xff800000a9037808 */ /* 0x008fe20000800000 */
[----:B------:R-:W-:Y:S01]  /*8150*/  FMUL.FTZ R33, R33, c[0x0][0x320] ;  /* 0x0000c80021217a20 */ /* 0x000fe20000410000 */
[C---:B------:R-:W-:Y:S01]  /*8160*/  ISETP.GT.AND P5, PT, R2.reuse, 0x8, PT ;  /* 0x000000080200780c */ /* 0x040fe20003fa4270 */
[----:B------:R-:W-:Y:S01]  /*8170*/  USEL UR12, UR18, URZ, !UP1 ;  /* 0x0000003f120c7287 */ /* 0x000fe2000c800000 */
[----:B------:R-:W-:Y:S01]  /*8180*/  ISETP.GT.AND P1, PT, R2, 0x9, PT ;  /* 0x000000090200780c */ /* 0x000fe20003f24270 */
[----:B------:R-:W-:Y:S01]  /*8190*/  FMUL.FTZ R35, R35, c[0x0][0x320] ;  /* 0x0000c80023237a20 */ /* 0x000fe20000410000 */
[----:B------:R-:W-:Y:S01]  /*81a0*/  FMNMX.FTZ R11, R4, R101, !PT ;  /* 0x00000065040b7209 */ /* 0x000fe20007810000 */
[----:B------:R-:W-:Y:S01]  /*81b0*/  FMUL.FTZ R40, R40, c[0x0][0x320] ;  /* 0x0000c80028287a20 */ /* 0x000fe20000410000 */
[----:B-----5:R-:W-:Y:S01]  /*81c0*/  FSEL R6, R165, -INF , P5 ;  /* 0xff800000a5067808 */ /* 0x020fe20002800000 */
[----:B------:R-:W2:Y:S01]  /*81d0*/  MUFU.TANH R25, R25 ;  /* 0x0000001900197308 */ /* 0x000ea20000002400 */
[----:B------:R-:W-:Y:S01]  /*81e0*/  FMNMX.FTZ R11, R3, R11, !PT ;  /* 0x0000000b030b7209 */ /* 0x000fe20007810000 */
[----:B------:R-:W-:Y:S01]  /*81f0*/  FMUL.FTZ R34, R34, c[0x0][0x320] ;  /* 0x0000c80022227a20 */ /* 0x000fe20000410000 */
[----:B------:R-:W-:Y:S01]  /*8200*/  ISETP.GT.AND P5, PT, R2, 0x10, PT ;  /* 0x000000100200780c */ /* 0x000fe20003fa4270 */
[----:B------:R-:W-:Y:S01]  /*8210*/  FMUL.FTZ R41, R41, c[0x0][0x320] ;  /* 0x0000c80029297a20 */ /* 0x000fe20000410000 */
[----:B------:R-:W-:Y:S01]  /*8220*/  FSEL R5, R164, -INF , P1 ;  /* 0xff800000a4057808 */ /* 0x000fe20000800000 */
[----:B------:R-:W-:Y:S01]  /*8230*/  FMUL.FTZ R44, R44, c[0x0][0x320] ;  /* 0x0000c8002c2c7a20 */ /* 0x000fe20000410000 */
[----:B------:R-:W-:Y:S01]  /*8240*/  FMNMX.FTZ R11, R6, R11, !PT ;  /* 0x0000000b060b7209 */ /* 0x000fe20007810000 */
[----:B------:R-:W-:Y:S01]  /*8250*/  FMUL.FTZ R45, R45, c[0x0][0x320] ;  /* 0x0000c8002d2d7a20 */ /* 0x000fe20000410000 */
[----:B------:R-:W-:Y:S01]  /*8260*/  ISETP.GT.AND P6, PT, R0, 0x1, PT ;  /* 0x000000010000780c */ /* 0x000fe20003fc4270 */
[----:B------:R-:W3:Y:S01]  /*8270*/  MUFU.TANH R29, R29 ;  /* 0x0000001d001d7308 */ /* 0x000ee20000002400 */
[----:B------:R-:W-:Y:S01]  /*8280*/  ISETP.GT.AND P1, PT, R2, 0x11, PT ;  /* 0x000000110200780c */ /* 0x000fe20003f24270 */
[----:B------:R-:W-:Y:S01]  /*8290*/  FMUL.FTZ R48, R48, c[0x0][0x320] ;  /* 0x0000c80030307a20 */ /* 0x000fe20000410000 */
[----:B------:R-:W-:Y:S01]  /*82a0*/  FSEL R8, R166, -INF , P6 ;  /* 0xff800000a6087808 */ /* 0x000fe20003000000 */
[----:B------:R-:W-:Y:S01]  /*82b0*/  FMUL.FTZ R49, R49, c[0x0][0x320] ;  /* 0x0000c80031317a20 */ /* 0x000fe20000410000 */
[----:B------:R-:W-:Y:S01]  /*82c0*/  FSEL R166, R12, -INF , P5 ;  /* 0xff8000000ca67808 */ /* 0x000fe20002800000 */
[----:B------:R-:W-:Y:S01]  /*82d0*/  FMUL.FTZ R43, R43, c[0x0][0x320] ;  /* 0x0000c8002b2b7a20 */ /* 0x000fe20000410000 */
[----:B------:R-:W-:Y:S01]  /*82e0*/  FMNMX.FTZ R11, R5, R11, !PT ;  /* 0x0000000b050b7209 */ /* 0x000fe20007810000 */
[----:B------:R-:W-:Y:S01]  /*82f0*/  FMUL.FTZ R46, R46, c[0x0][0x320] ;  /* 0x0000c8002e2e7a20 */ /* 0x000fe20000410000 */
[----:B------:R-:W-:Y:S01]  /*8300*/  ISETP.GT.AND P0, PT, R0, RZ, PT ;  /* 0x000000ff0000720c */ /* 0x000fe20003f04270 */
[----:B------:R-:W5:Y:S01]  /*8310*/  MUFU.TANH R19, R19 ;  /* 0x0000001300137308 */ /* 0x000f620000002400 */
[----:B------:R-:W-:Y:S01]  /*8320*/  ISETP.GT.AND P5, PT, R2, 0x18, PT ;  /* 0x000000180200780c */ /* 0x000fe20003fa4270 */
[----:B------:R-:W-:Y:S01]  /*8330*/  @UP0 USHF.L.U64.HI UR18, UR6, 0x6, UR7 ;  /* 0x0000000606120899 */ /* 0x000fe20008010207 */
[----:B------:R-:W-:Y:S01]  /*8340*/  FSEL R9, R167, -INF , P0 ;  /* 0xff800000a7097808 */ /* 0x000fe20000000000 */
[----:B------:R-:W-:Y:S01]  /*8350*/  @UP0 UIADD3 UR17, UR21, UR17, URZ ;  /* 0x0000001115110290 */ /* 0x000fe2000fffe03f */
[----:B----4-:R-:W-:Y:S01]  /*8360*/  FSEL R167, R13, -INF , P1 ;  /* 0xff8000000da77808 */ /* 0x010fe20000800000 */
[----:B------:R-:W-:Y:S01]  /*8370*/  FMUL.FTZ R13, R50, c[0x0][0x320] ;  /* 0x0000c800320d7a20 */ /* 0x000fe20000410000 */
[----:B------:R-:W-:Y:S01]  /*8380*/  FMNMX.FTZ R11, R166, R11, !PT ;  /* 0x0000000ba60b7209 */ /* 0x000fe20007810000 */
[----:B------:R-:W-:Y:S01]  /*8390*/  @UP0 UIMAD UR17, UR17, 0x60, URZ ;  /* 0x00000060111108a4 */ /* 0x000fe2000f8e023f */
[----:B------:R-:W-:Y:S01]  /*83a0*/  FSEL R170, R16, -INF , P5 ;  /* 0xff80000010aa7808 */ /* 0x000fe20002800000 */
[----:B------:R4:W1:Y:S01]  /*83b0*/  MUFU.TANH R168, R14 ;  /* 0x0000000e00a87308 */ /* 0x0008620000002400 */
[C---:B------:R-:W-:Y:S01]  /*83c0*/  ISETP.GT.AND P1, PT, R2.reuse, 0x19, PT ;  /* 0x000000190200780c */ /* 0x040fe20003f24270 */
[----:B------:R-:W-:Y:S01]  /*83d0*/  UISETP.GE.AND UP1, UPT, UR5, 0x1, UPT ;  /* 0x000000010500788c */ /* 0x000fe2000bf26270 */
[----:B------:R-:W-:Y:S02]  /*83e0*/  FMNMX.FTZ R11, R167, R11, !PT ;  /* 0x0000000ba70b7209 */ /* 0x000fe40007810000 */
[----:B------:R-:W-:Y:S02]  /*83f0*/  ISETP.GT.AND P5, PT, R2, 0x20, PT ;  /* 0x000000200200780c */ /* 0x000fe40003fa4270 */
[----:B------:R-:W-:Y:S02]  /*8400*/  FSEL R171, R17, -INF , P1 ;  /* 0xff80000011ab7808 */ /* 0x000fe40000800000 */
[----:B------:R-:W-:Y:S01]  /*8410*/  FMNMX.FTZ R11, R170, R11, !PT ;  /* 0x0000000baa0b7209 */ /* 0x000fe20007810000 */
[----:B------:R-:W3:Y:S01]  /*8420*/  MUFU.TANH R32, R32 ;  /* 0x0000002000207308 */ /* 0x000ee20000002400 */
[----:B------:R-:W-:Y:S02]  /*8430*/  FSEL R174, R20, -INF , P5 ;  /* 0xff80000014ae7808 */ /* 0x000fe40002800000 */
[----:B------:R-:W-:Y:S02]  /*8440*/  ISETP.GT.AND P1, PT, R2, 0x21, PT ;  /* 0x000000210200780c */ /* 0x000fe40003f24270 */
[----:B------:R-:W-:Y:S02]  /*8450*/  FMNMX.FTZ R11, R171, R11, !PT ;  /* 0x0000000bab0b7209 */ /* 0x000fe40007810000 */
[----:B------:R-:W-:Y:S02]  /*8460*/  FSEL R175, R21, -INF , P1 ;  /* 0xff80000015af7808 */ /* 0x000fe40000800000 */
[----:B------:R-:W-:Y:S01]  /*8470*/  FMNMX.FTZ R11, R174, R11, !PT ;  /* 0x0000000bae0b7209 */ /* 0x000fe20007810000 */
[----:B------:R-:W-:Y:S01]  /*8480*/  MUFU.TANH R27, R27 ;  /* 0x0000001b001b7308 */ /* 0x000fe20000002400 */
[----:B------:R-:W-:Y:S02]  /*8490*/  ISETP.GT.AND P5, PT, R2, 0x28, PT ;  /* 0x000000280200780c */ /* 0x000fe40003fa4270 */
[----:B------:R-:W-:Y:S01]  /*84a0*/  ISETP.GT.AND P6, PT, R0, 0x9, PT ;  /* 0x000000090000780c */ /* 0x000fe20003fc4270 */
[----:B----4-:R-:W-:Y:S01]  /*84b0*/  FMUL.FTZ R14, R47, c[0x0][0x320] ;  /* 0x0000c8002f0e7a20 */ /* 0x010fe20000410000 */
[----:B-1----:R-:W-:Y:S02]  /*84c0*/  FSEL R178, R24, -INF , P5 ;  /* 0xff80000018b27808 */ /* 0x002fe40002800000 */
[C---:B------:R-:W-:Y:S02]  /*84d0*/  ISETP.GT.AND P1, PT, R2.reuse, 0x29, PT ;  /* 0x000000290200780c */ /* 0x040fe40003f24270 */
[----:B------:R-:W-:Y:S01]  /*84e0*/  FMNMX.FTZ R11, R175, R11, !PT ;  /* 0x0000000baf0b7209 */ /* 0x000fe20007810000 */
[----:B------:R-:W1:Y:S01]  /*84f0*/  MUFU.TANH R18, R18 ;  /* 0x0000001200127308 */ /* 0x000e620000002400 */
[----:B------:R-:W-:Y:S02]  /*8500*/  ISETP.GT.AND P5, PT, R2, 0x30, PT ;  /* 0x000000300200780c */ /* 0x000fe40003fa4270 */
[----:B--2---:R-:W-:Y:S02]  /*8510*/  FSEL R179, R25, -INF , P1 ;  /* 0xff80000019b37808 */ /* 0x004fe40000800000 */
[----:B------:R-:W-:Y:S02]  /*8520*/  FMNMX.FTZ R11, R178, R11, !PT ;  /* 0x0000000bb20b7209 */ /* 0x000fe40007810000 */
[----:B------:R-:W-:Y:S02]  /*8530*/  FSEL R10, R160, -INF , P6 ;  /* 0xff800000a00a7808 */ /* 0x000fe40003000000 */
[C---:B------:R-:W-:Y:S01]  /*8540*/  ISETP.GT.AND P6, PT, R0.reuse, 0x11, PT ;  /* 0x000000110000780c */ /* 0x040fe20003fc4270 */
[----:B------:R-:W2:Y:S01]  /*8550*/  MUFU.TANH R33, R33 ;  /* 0x0000002100217308 */ /* 0x000ea20000002400 */
[----:B------:R-:W-:Y:S02]  /*8560*/  FMNMX.FTZ R12, R9, R102, !PT ;  /* 0x00000066090c7209 */ /* 0x000fe40007810000 */
[----:B------:R-:W-:Y:S02]  /*8570*/  ISETP.GT.AND P0, PT, R0, 0x8, PT ;  /* 0x000000080000780c */ /* 0x000fe40003f04270 */
[----:B------:R-:W-:Y:S02]  /*8580*/  FSEL R169, R15, -INF , P6 ;  /* 0xff8000000fa97808 */ /* 0x000fe40003000000 */
[----:B------:R-:W-:Y:S02]  /*8590*/  FSEL R182, R28, -INF , P5 ;  /* 0xff8000001cb67808 */ /* 0x000fe40002800000 */
[----:B------:R-:W-:Y:S01]  /*85a0*/  ISETP.GT.AND P1, PT, R2, 0x31, PT ;  /* 0x000000310200780c */ /* 0x000fe20003f24270 */
[----:B------:R-:W4:Y:S01]  /*85b0*/  MUFU.TANH R31, R31 ;  /* 0x0000001f001f7308 */ /* 0x000f220000002400 */
[----:B------:R-:W-:Y:S02]  /*85c0*/  ISETP.GT.AND P6, PT, R0, 0x19, PT ;  /* 0x000000190000780c */ /* 0x000fe40003fc4270 */
[----:B------:R-:W-:Y:S02]  /*85d0*/  FMNMX.FTZ R11, R179, R11, !PT ;  /* 0x0000000bb30b7209 */ /* 0x000fe40007810000 */
[----:B------:R-:W-:Y:S02]  /*85e0*/  FSEL R7, R161, -INF , P0 ;  /* 0xff800000a1077808 */ /* 0x000fe40000000000 */
[----:B------:R-:W-:Y:S02]  /*85f0*/  FMNMX.FTZ R12, R8, R12, !PT ;  /* 0x0000000c080c7209 */ /* 0x000fe40007810000 */
[----:B---3--:R-:W-:Y:S01]  /*8600*/  FSEL R183, R29, -INF , P1 ;  /* 0xff8000001db77808 */ /* 0x008fe20000800000 */
[----:B------:R-:W3:Y:S01]  /*8610*/  MUFU.TANH R36, R36 ;  /* 0x0000002400247308 */ /* 0x000ee20000002400 */
[----:B-----5:R-:W-:Y:S02]  /*8620*/  FSEL R173, R19, -INF , P6 ;  /* 0xff80000013ad7808 */ /* 0x020fe40003000000 */
[C---:B------:R-:W-:Y:S02]  /*8630*/  ISETP.GT.AND P6, PT, R0.reuse, 0x21, PT ;  /* 0x000000210000780c */ /* 0x040fe40003fc4270 */
[----:B------:R-:W-:Y:S02]  /*8640*/  ISETP.GT.AND P0, PT, R0, 0x10, PT ;  /* 0x000000100000780c */ /* 0x000fe40003f04270 */
[----:B------:R-:W-:Y:S02]  /*8650*/  ISETP.GT.AND P5, PT, R2, 0x38, PT ;  /* 0x000000380200780c */ /* 0x000fe40003fa4270 */
[----:B------:R-:W-:Y:S01]  /*8660*/  FMNMX.FTZ R11, R182, R11, !PT ;  /* 0x0000000bb60b7209 */ /* 0x000fe20007810000 */
[----:B------:R-:W5:Y:S01]  /*8670*/  MUFU.TANH R37, R37 ;  /* 0x0000002500257308 */ /* 0x000f620000002400 */
[----:B------:R-:W-:Y:S02]  /*8680*/  FMNMX.FTZ R12, R7, R12, !PT ;  /* 0x0000000c070c7209 */ /* 0x000fe40007810000 */
[----:B------:R-:W-:Y:S02]  /*8690*/  FSEL R177, R23, -INF , P6 ;  /* 0xff80000017b17808 */ /* 0x000fe40003000000 */
[----:B------:R-:W-:Y:S02]  /*86a0*/  FSEL R168, R168, -INF , P0 ;  /* 0xff800000a8a87808 */ /* 0x000fe40000000000 */
[----:B------:R-:W-:Y:S02]  /*86b0*/  FSEL R229, R32, -INF , P5 ;  /* 0xff80000020e57808 */ /* 0x000fe40002800000 */
[C---:B------:R-:W-:Y:S01]  /*86c0*/  ISETP.GT.AND P0, PT, R0.reuse, 0x18, PT ;  /* 0x000000180000780c */ /* 0x040fe20003f04270 */
[----:B------:R-:W3:Y:S01]  /*86d0*/  MUFU.TANH R26, R26 ;  /* 0x0000001a001a7308 */ /* 0x000ee20000002400 */
[----:B------:R-:W-:Y:S02]  /*86e0*/  ISETP.GT.AND P6, PT, R0, 0x29, PT ;  /* 0x000000290000780c */ /* 0x000fe40003fc4270 */
[----:B------:R-:W-:Y:S02]  /*86f0*/  ISETP.GT.AND P1, PT, R2, 0x39, PT ;  /* 0x000000390200780c */ /* 0x000fe40003f24270 */
[----:B------:R-:W-:Y:S02]  /*8700*/  FMNMX.FTZ R11, R183, R11, !PT ;  /* 0x0000000bb70b7209 */ /* 0x000fe40007810000 */
[----:B------:R-:W-:Y:S02]  /*8710*/  FMNMX.FTZ R12, R10, R12, !PT ;  /* 0x0000000c0a0c7209 */ /* 0x000fe40007810000 */
[----:B-1----:R-:W-:Y:S01]  /*8720*/  FSEL R172, R18, -INF , P0 ;  /* 0xff80000012ac7808 */ /* 0x002fe20000000000 */
[----:B------:R-:W1:Y:S01]  /*8730*/  MUFU.TANH R35, R35 ;  /* 0x0000002300237308 */ /* 0x000e620000002400 */
[C---:B------:R-:W-:Y:S02]  /*8740*/  ISETP.GT.AND P0, PT, R0.reuse, 0x20, PT ;  /* 0x000000200000780c */ /* 0x040fe40003f04270 */
[----:B------:R-:W-:Y:S02]  /*8750*/  FSEL R181, R27, -INF , P6 ;  /* 0xff8000001bb57808 */ /* 0x000fe40003000000 */
[----:B------:R-:W-:Y:S02]  /*8760*/  ISETP.GT.AND P6, PT, R0, 0x31, PT ;  /* 0x000000310000780c */ /* 0x000fe40003fc4270 */
[----:B------:R-:W-:Y:S02]  /*8770*/  ISETP.GT.AND P5, PT, R2, 0x40, PT ;  /* 0x000000400200780c */ /* 0x000fe40003fa4270 */
[----:B------:R-:W-:Y:S01]  /*8780*/  FMNMX.FTZ R11, R229, R11, !PT ;  /* 0x0000000be50b7209 */ /* 0x000fe20007810000 */
[----:B------:R-:W1:Y:S01]  /*8790*/  MUFU.TANH R30, R30 ;  /* 0x0000001e001e7308 */ /* 0x000e620000002400 */
[----:B--2---:R-:W-:Y:S02]  /*87a0*/  FSEL R230, R33, -INF , P1 ;  /* 0xff80000021e67808 */ /* 0x004fe40000800000 */
[----:B------:R-:W-:Y:S02]  /*87b0*/  FMNMX.FTZ R12, R168, R12, !PT ;  /* 0x0000000ca80c7209 */ /* 0x000fe40007810000 */
[----:B------:R-:W-:Y:S02]  /*87c0*/  FSEL R176, R22, -INF , P0 ;  /* 0xff80000016b07808 */ /* 0x000fe40000000000 */
[----:B----4-:R-:W-:Y:S02]  /*87d0*/  FSEL R228, R31, -INF , P6 ;  /* 0xff8000001fe47808 */ /* 0x010fe40003000000 */
[----:B---3--:R-:W-:Y:S01]  /*87e0*/  FSEL R248, R36, -INF , P5 ;  /* 0xff80000024f87808 */ /* 0x008fe20002800000 */
[----:B------:R-:W2:Y:S01]  /*87f0*/  MUFU.TANH R40, R40 ;  /* 0x0000002800287308 */ /* 0x000ea20000002400 */
[----:B------:R-:W-:Y:S02]  /*8800*/  ISETP.GT.AND P1, PT, R2, 0x41, PT ;  /* 0x000000410200780c */ /* 0x000fe40003f24270 */
[----:B------:R-:W-:Y:S02]  /*8810*/  FMNMX.FTZ R11, R230, R11, !PT ;  /* 0x0000000be60b7209 */ /* 0x000fe40007810000 */
[C---:B------:R-:W-:Y:S02]  /*8820*/  ISETP.GT.AND P0, PT, R0.reuse, 0x28, PT ;  /* 0x000000280000780c */ /* 0x040fe40003f04270 */
[----:B------:R-:W-:Y:S02]  /*8830*/  ISETP.GT.AND P6, PT, R0, 0x39, PT ;  /* 0x000000390000780c */ /* 0x000fe40003fc4270 */
[----:B------:R-:W-:Y:S01]  /*8840*/  FMNMX.FTZ R12, R169, R12, !PT ;  /* 0x0000000ca90c7209 */ /* 0x000fe20007810000 */
[----:B------:R-:W3:Y:S01]  /*8850*/  MUFU.TANH R34, R34 ;  /* 0x0000002200227308 */ /* 0x000ee20000002400 */
[----:B-----5:R-:W-:Y:S02]  /*8860*/  FSEL R249, R37, -INF , P1 ;  /* 0xff80000025f97808 */ /* 0x020fe40000800000 */
[----:B------:R-:W-:Y:S02]  /*8870*/  FMNMX.FTZ R11, R248, R11, !PT ;  /* 0x0000000bf80b7209 */ /* 0x000fe40007810000 */
[----:B------:R-:W-:Y:S02]  /*8880*/  FSEL R180, R26, -INF , P0 ;  /* 0xff8000001ab47808 */ /* 0x000fe40000000000 */
[----:B------:R-:W-:Y:S02]  /*8890*/  ISETP.GT.AND P0, PT, R0, 0x30, PT ;  /* 0x000000300000780c */ /* 0x000fe40003f04270 */
[----:B-1----:R-:W-:Y:S01]  /*88a0*/  FSEL R238, R35, -INF , P6 ;  /* 0xff80000023ee7808 */ /* 0x002fe20003000000 */
[----:B------:R-:W1:Y:S01]  /*88b0*/  MUFU.TANH R41, R41 ;  /* 0x0000002900297308 */ /* 0x000e620000002400 */
[----:B------:R-:W-:Y:S02]  /*88c0*/  ISETP.GT.AND P6, PT, R2, 0x48, PT ;  /* 0x000000480200780c */ /* 0x000fe40003fc4270 */
[----:B------:R-:W-:Y:S02]  /*88d0*/  FMNMX.FTZ R12, R172, R12, !PT ;  /* 0x0000000cac0c7209 */ /* 0x000fe40007810000 */
[----:B------:R-:W-:Y:S02]  /*88e0*/  FSEL R193, R30, -INF , P0 ;  /* 0xff8000001ec17808 */ /* 0x000fe40000000000 */
[----:B------:R-:W-:Y:S01]  /*88f0*/  FMNMX.FTZ R100, R249, R11, !PT ;  /* 0x0000000bf9647209 */ /* 0x000fe20007810000 */
[----:B------:R-:W-:Y:S01]  /*8900*/  LDSM.16.MT88.4 R28, [R236+UR4+0x100] ;  /* 0x00010004ec1c783b */ /* 0x000fe20008004200 */
[----:B--2---:R-:W-:Y:S01]  /*8910*/  FSEL R192, R40, -INF , P6 ;  /* 0xff80000028c07808 */ /* 0x004fe20003000000 */
[----:B------:R-:W2:Y:S01]  /*8920*/  MUFU.TANH R38, R38 ;  /* 0x0000002600267308 */ /* 0x000ea20000002400 */
[----:B------:R-:W-:Y:S02]  /*8930*/  ISETP.GT.AND P0, PT, R0, 0x38, PT ;  /* 0x000000380000780c */ /* 0x000fe40003f04270 */
[----:B------:R-:W-:Y:S02]  /*8940*/  ISETP.GT.AND P5, PT, R2, 0x49, PT ;  /* 0x000000490200780c */ /* 0x000fe40003fa4270 */
[----:B------:R-:W-:Y:S02]  /*8950*/  FMNMX.FTZ R12, R173, R12, !PT ;  /* 0x0000000cad0c7209 */ /* 0x000fe40007810000 */
[----:B---3--:R-:W-:Y:S02]  /*8960*/  FSEL R235, R34, -INF , P0 ;  /* 0xff80000022eb7808 */ /* 0x008fe40000000000 */
[----:B------:R-:W-:Y:S01]  /*8970*/  ISETP.GT.AND P0, PT, R0, 0x40, PT ;  /* 0x000000400000780c */ /* 0x000fe20003f04270 */
[----:B------:R-:W3:Y:S01]  /*8980*/  MUFU.TANH R44, R44 ;  /* 0x0000002c002c7308 */ /* 0x000ee20000002400 */
[----:B------:R-:W-:Y:S02]  /*8990*/  ISETP.GT.AND P1, PT, R2, 0x50, PT ;  /* 0x000000500200780c */ /* 0x000fe40003f24270 */
[----:B------:R-:W-:Y:S02]  /*89a0*/  FMNMX.FTZ R100, R192, R100, !PT ;  /* 0x00000064c0647209 */ /* 0x000fe40007810000 */
[----:B-1----:R-:W-:Y:S02]  /*89b0*/  FSEL R194, R41, -INF , P5 ;  /* 0xff80000029c27808 */ /* 0x002fe40002800000 */
[----:B------:R-:W-:Y:S02]  /*89c0*/  FMNMX.FTZ R12, R176, R12, !PT ;  /* 0x0000000cb00c7209 */ /* 0x000fe40007810000 */
[----:B------:R-:W-:Y:S01]  /*89d0*/  FMNMX.FTZ R100, R194, R100, !PT ;  /* 0x00000064c2647209 */ /* 0x000fe20007810000 */
[----:B------:R-:W1:Y:S01]  /*89e0*/  MUFU.TANH R45, R45 ;  /* 0x0000002d002d7308 */ /* 0x000e620000002400 */
[----:B------:R-:W-:Y:S02]  /*89f0*/  FMNMX.FTZ R12, R177, R12, !PT ;  /* 0x0000000cb10c7209 */ /* 0x000fe40007810000 */
[----:B------:R-:W-:Y:S02]  /*8a00*/  ISETP.GT.AND P6, PT, R2, 0x58, PT ;  /* 0x000000580200780c */ /* 0x000fe40003fc4270 */
[----:B--2---:R-:W-:Y:S02]  /*8a10*/  FSEL R250, R38, -INF , P0 ;  /* 0xff80000026fa7808 */ /* 0x004fe40000000000 */
[----:B------:R-:W-:Y:S02]  /*8a20*/  ISETP.GT.AND P0, PT, R2, 0x51, PT ;  /* 0x000000510200780c */ /* 0x000fe40003f04270 */
[----:B------:R-:W-:Y:S01]  /*8a30*/  FMNMX.FTZ R12, R180, R12, !PT ;  /* 0x0000000cb40c7209 */ /* 0x000fe20007810000 */
[----:B------:R-:W2:Y:S01]  /*8a40*/  MUFU.TANH R48, R48 ;  /* 0x0000003000307308 */ /* 0x000ea20000002400 */
[----:B------:R-:W-:Y:S02]  /*8a50*/  ISETP.GT.AND P5, PT, R2, 0x59, PT ;  /* 0x000000590200780c */ /* 0x000fe40003fa4270 */
[----:B------:R-:W-:Y:S01]  /*8a60*/  FMNMX.FTZ R2, R181, R12, !PT ;  /* 0x0000000cb5027209 */ /* 0x000fe20007810000 */
[----:B------:R-:W-:Y:S01]  /*8a70*/  FMUL.FTZ R12, R51, c[0x0][0x320] ;  /* 0x0000c800330c7a20 */ /* 0x000fe20000410000 */
[----:B---3--:R-:W-:Y:S02]  /*8a80*/  FSEL R47, R44, -INF , P1 ;  /* 0xff8000002c2f7808 */ /* 0x008fe40000800000 */
[----:B------:R-:W-:Y:S02]  /*8a90*/  FMNMX.FTZ R2, R193, R2, !PT ;  /* 0x00000002c1027209 */ /* 0x000fe40007810000 */
[----:B------:R-:W-:Y:S01]  /*8aa0*/  FMNMX.FTZ R100, R47, R100, !PT ;  /* 0x000000642f647209 */ /* 0x000fe20007810000 */
[----:B------:R-:W3:Y:S01]  /*8ab0*/  MUFU.TANH R49, R49 ;  /* 0x0000003100317308 */ /* 0x000ee20000002400 */
[----:B------:R-:W-:Y:S02]  /*8ac0*/  FMNMX.FTZ R2, R228, R2, !PT ;  /* 0x00000002e4027209 */ /* 0x000fe40007810000 */
[----:B------:R-:W-:Y:S02]  /*8ad0*/  ISETP.GT.AND P1, PT, R0, 0x41, PT ;  /* 0x000000410000780c */ /* 0x000fe40003f24270 */
[----:B-1----:R-:W-:Y:S02]  /*8ae0*/  FSEL R25, R45, -INF , P0 ;  /* 0xff8000002d197808 */ /* 0x002fe40000000000 */
[----:B------:R-:W-:Y:S02]  /*8af0*/  FMNMX.FTZ R2, R235, R2, !PT ;  /* 0x00000002eb027209 */ /* 0x000fe40007810000 */
[----:B------:R-:W-:Y:S01]  /*8b00*/  FMNMX.FTZ R100, R25, R100, !PT ;  /* 0x0000006419647209 */ /* 0x000fe20007810000 */
[----:B------:R-:W1:Y:S01]  /*8b10*/  MUFU.TANH R39, R39 ;  /* 0x0000002700277308 */ /* 0x000e620000002400 */
[----:B------:R-:W-:Y:S02]  /*8b20*/  FMNMX.FTZ R2, R238, R2, !PT ;  /* 0x00000002ee027209 */ /* 0x000fe40007810000 */
[----:B------:R-:W-:Y:S02]  /*8b30*/  ISETP.GT.AND P0, PT, R0, 0x48, PT ;  /* 0x000000480000780c */ /* 0x000fe40003f04270 */
[----:B--2---:R-:W-:Y:S02]  /*8b40*/  FSEL R234, R48, -INF , P6 ;  /* 0xff80000030ea7808 */ /* 0x004fe40003000000 */
[----:B------:R-:W-:Y:S02]  /*8b50*/  FMNMX.FTZ R2, R250, R2, !PT ;  /* 0x00000002fa027209 */ /* 0x000fe40007810000 */
[----:B------:R-:W-:Y:S01]  /*8b60*/  FMNMX.FTZ R100, R234, R100, !PT ;  /* 0x00000064ea647209 */ /* 0x000fe20007810000 */
[----:B------:R-:W2:Y:S01]  /*8b70*/  MUFU.TANH R42, R42 ;  /* 0x0000002a002a7308 */ /* 0x000ea20000002400 */
[----:B---3--:R-:W-:Y:S04]  /*8b80*/  FSEL R231, R49, -INF , P5 ;  /* 0xff80000031e77808 */ /* 0x008fe80002800000 */
[----:B------:R-:W-:Y:S05]  /*8b90*/  FMNMX.FTZ R100, R231, R100, !PT ;  /* 0x00000064e7647209 */ /* 0x000fea0007810000 */
[----:B------:R-:W3:Y:S01]  /*8ba0*/  MUFU.TANH R43, R43 ;  /* 0x0000002b002b7308 */ /* 0x000ee20000002400 */
[----:B------:R-:W4:Y:S01]  /*8bb0*/  SHFL.BFLY PT, R11, R100, 0x2, 0x1f ;  /* 0x0c401f00640b7f89 */ /* 0x000f2200000e0000 */
[----:B-1----:R-:W-:Y:S02]  /*8bc0*/  FSEL R247, R39, -INF , P1 ;  /* 0xff80000027f77808 */ /* 0x002fe40000800000 */
[----:B------:R-:W-:Y:S02]  /*8bd0*/  ISETP.GT.AND P1, PT, R0, 0x49, PT ;  /* 0x000000490000780c */ /* 0x000fe40003f24270 */
[----:B------:R-:W-:Y:S04]  /*8be0*/  FMNMX.FTZ R2, R247, R2, !PT ;  /* 0x00000002f7027209 */ /* 0x000fe80007810000 */
[----:B------:R-:W1:Y:S01]  /*8bf0*/  MUFU.TANH R46, R46 ;  /* 0x0000002e002e7308 */ /* 0x000e620000002400 */
[----:B--2---:R-:W-:Y:S02]  /*8c00*/  FSEL R251, R42, -INF , P0 ;  /* 0xff8000002afb7808 */ /* 0x004fe40000000000 */
[C---:B------:R-:W-:Y:S02]  /*8c10*/  ISETP.GT.AND P0, PT, R0.reuse, 0x50, PT ;  /* 0x000000500000780c */ /* 0x040fe40003f04270 */
[----:B------:R-:W-:Y:S05]  /*8c20*/  FMNMX.FTZ R2, R251, R2, !PT ;  /* 0x00000002fb027209 */ /* 0x000fea0007810000 */
[----:B------:R-:W2:Y:S01]  /*8c30*/  MUFU.TANH R14, R14 ;  /* 0x0000000e000e7308 */ /* 0x000ea20000002400 */
[----:B---3--:R-:W-:Y:S02]  /*8c40*/  FSEL R252, R43, -INF , P1 ;  /* 0xff8000002bfc7808 */ /* 0x008fe40000800000 */
[----:B------:R-:W-:Y:S02]  /*8c50*/  ISETP.GT.AND P1, PT, R0, 0x51, PT ;  /* 0x000000510000780c */ /* 0x000fe40003f24270 */
[----:B------:R-:W-:Y:S05]  /*8c60*/  FMNMX.FTZ R2, R252, R2, !PT ;  /* 0x00000002fc027209 */ /* 0x000fea0007810000 */
[----:B------:R-:W3:Y:S01]  /*8c70*/  MUFU.TANH R13, R13 ;  /* 0x0000000d000d7308 */ /* 0x000ee20000002400 */
[----:B----4-:R-:W-:Y:S02]  /*8c80*/  FMNMX.FTZ R100, R100, R11, !PT ;  /* 0x0000000b64647209 */ /* 0x010fe40007810000 */
[----:B-1----:R-:W-:Y:S02]  /*8c90*/  FSEL R244, R46, -INF , P0 ;  /* 0xff8000002ef47808 */ /* 0x002fe40000000000 */
[----:B------:R-:W-:Y:S01]  /*8ca0*/  ISETP.GT.AND P0, PT, R0, 0x58, PT ;  /* 0x000000580000780c */ /* 0x000fe20003f04270 */
[----:B------:R-:W1:Y:S01]  /*8cb0*/  SHFL.BFLY PT, R11, R100, 0x1, 0x1f ;  /* 0x0c201f00640b7f89 */ /* 0x000e6200000e0000 */
[----:B------:R-:W-:Y:S03]  /*8cc0*/  FMNMX.FTZ R2, R244, R2, !PT ;  /* 0x00000002f4027209 */ /* 0x000fe60007810000 */
[----:B------:R-:W4:Y:S01]  /*8cd0*/  MUFU.TANH R12, R12 ;  /* 0x0000000c000c7308 */ /* 0x000f220000002400 */
[----:B--2---:R-:W-:Y:S02]  /*8ce0*/  FSEL R241, R14, -INF , P1 ;  /* 0xff8000000ef17808 */ /* 0x004fe40000800000 */
[----:B------:R-:W-:Y:S02]  /*8cf0*/  ISETP.GT.AND P1, PT, R0, 0x59, PT ;  /* 0x000000590000780c */ /* 0x000fe40003f24270 */
[----:B------:R-:W-:Y:S02]  /*8d00*/  FMNMX.FTZ R0, R241, R2, !PT ;  /* 0x00000002f1007209 */ /* 0x000fe40007810000 */
[----:B---3--:R-:W-:Y:S04]  /*8d10*/  FSEL R195, R13, -INF , P0 ;  /* 0xff8000000dc37808 */ /* 0x008fe80000000000 */
[----:B------:R-:W-:Y:S02]  /*8d20*/  FMNMX.FTZ R0, R195, R0, !PT ;  /* 0x00000000c3007209 */ /* 0x000fe40007810000 */
[----:B-1----:R-:W-:Y:S02]  /*8d30*/  FMNMX.FTZ R100, R100, R11, !PT ;  /* 0x0000000b64647209 */ /* 0x002fe40007810000 */
[----:B----4-:R-:W-:Y:S03]  /*8d40*/  FSEL R24, R12, -INF , P1 ;  /* 0xff8000000c187808 */ /* 0x010fe60000800000 */
[C---:B------:R-:W-:Y:S01]  /*8d50*/  FMUL.FTZ R164, R100.reuse, c[0x0][0x2d0] ;  /* 0x0000b40064a47a20 */ /* 0x040fe20000410000 */
[----:B------:R-:W-:Y:S01]  /*8d60*/  FSETP.NEU.FTZ.AND P1, PT, R100, -INF , PT ;  /* 0xff8000006400780b */ /* 0x000fe20003f3d000 */
[----:B------:R-:W-:Y:S01]  /*8d70*/  LDSM.16.MT88.4 R12, [R103+UR4+0x100] ;  /* 0x00010004670c783b */ /* 0x000fe20008004200 */
[----:B------:R-:W-:Y:S02]  /*8d80*/  FMNMX.FTZ R0, R24, R0, !PT ;  /* 0x0000000018007209 */ /* 0x000fe40007810000 */
[----:B------:R-:W-:Y:S05]  /*8d90*/  FSEL R164, R164, RZ, P1 ;  /* 0x000000ffa4a47208 */ /* 0x000fea0000800000 */
[----:B------:R-:W1:Y:S01]  /*8da0*/  SHFL.BFLY PT, R2, R0, 0x2, 0x1f ;  /* 0x0c401f0000027f89 */ /* 0x000e6200000e0000 */
[--C-:B------:R-:W-:Y:S02]  /*8db0*/  FFMA.FTZ R3, R3, c[0x0][0x2d0], -R164.reuse ;  /* 0x0000b40003037a23 */ /* 0x100fe400000108a4 */
[--C-:B------:R-:W-:Y:S02]  /*8dc0*/  FFMA.FTZ R4, R4, c[0x0][0x2d0], -R164.reuse ;  /* 0x0000b40004047a23 */ /* 0x100fe400000108a4 */
[----:B------:R-:W-:Y:S01]  /*8dd0*/  MUFU.EX2 R245, R3 ;  /* 0x0000000300f57308 */ /* 0x000fe20000000800 */
[--C-:B------:R-:W-:Y:S02]  /*8de0*/  FFMA.FTZ R6, R6, c[0x0][0x2d0], -R164.reuse ;  /* 0x0000b40006067a23 */ /* 0x100fe400000108a4 */
[----:B------:R-:W-:Y:S07]  /*8df0*/  FFMA.FTZ R5, R5, c[0x0][0x2d0], -R164 ;  /* 0x0000b40005057a23 */ /* 0x000fee00000108a4 */
[----:B------:R-:W2:Y:S01]  /*8e00*/  MUFU.EX2 R242, R4 ;  /* 0x0000000400f27308 */ /* 0x000ea20000000800 */
[----:B-1----:R-:W-:Y:S09]  /*8e10*/  FMNMX.FTZ R0, R0, R2, !PT ;  /* 0x0000000200007209 */ /* 0x002ff20007810000 */
[----:B------:R-:W-:Y:S01]  /*8e20*/  MUFU.EX2 R19, R6 ;  /* 0x0000000600137308 */ /* 0x000fe20000000800 */
[----:B------:R-:W1:Y:S09]  /*8e30*/  SHFL.BFLY PT, R2, R0, 0x1, 0x1f ;  /* 0x0c201f0000027f89 */ /* 0x000e7200000e0000 */
[----:B------:R-:W3:Y:S01]  /*8e40*/  MUFU.EX2 R246, R5 ;  /* 0x0000000500f67308 */ /* 0x000ee20000000800 */
[----:B--2---:R-:W-:Y:S02]  /*8e50*/  F2FP.BF16.PACK_AB R160, R245, R242 ;  /* 0x000000f2f5a0723e */ /* 0x004fe400000010ff */
[----:B-1----:R-:W-:Y:S02]  /*8e60*/  FMNMX.FTZ R3, R0, R2, !PT ;  /* 0x0000000200037209 */ /* 0x002fe40007810000 */
[----:B------:R-:W-:Y:S02]  /*8e70*/  FSEL R2, R100, RZ, P1 ;  /* 0x000000ff64027208 */ /* 0x000fe40000800000 */
[C---:B------:R-:W-:Y:S01]  /*8e80*/  FSETP.NEU.FTZ.AND P0, PT, R3.reuse, -INF , PT ;  /* 0xff8000000300780b */ /* 0x040fe20003f1d000 */
[C---:B------:R-:W-:Y:S01]  /*8e90*/  FMUL.FTZ R165, R3.reuse, c[0x0][0x2d0] ;  /* 0x0000b40003a57a20 */ /* 0x040fe20000410000 */
[----:B---3--:R-:W-:Y:S01]  /*8ea0*/  F2FP.BF16.PACK_AB R162, R246, R19 ;  /* 0x00000013f6a2723e */ /* 0x008fe200000010ff */
[----:B------:R-:W-:Y:S01]  /*8eb0*/  FADD.FTZ R2, -R2, R101 ;  /* 0x0000006502027221 */ /* 0x000fe20000010100 */
[----:B------:R-:W-:Y:S02]  /*8ec0*/  FSEL R0, R3, RZ, P0 ;  /* 0x000000ff03007208 */ /* 0x000fe40000000000 */
[----:B------:R-:W-:Y:S01]  /*8ed0*/  FSEL R165, R165, RZ, P0 ;  /* 0x000000ffa5a57208 */ /* 0x000fe20000000000 */
[----:B------:R-:W-:Y:S01]  /*8ee0*/  FMUL.FTZ R2, R2, c[0x0][0x2d0] ;  /* 0x0000b40002027a20 */ /* 0x000fe20000410000 */
[----:B------:R-:W-:Y:S01]  /*8ef0*/  IADD3 R101, R236, UR4, RZ ;  /* 0x00000004ec657c10 */ /* 0x000fe2000fffe0ff */
[----:B------:R-:W-:Y:S01]  /*8f00*/  FADD.FTZ R0, -R0, R102 ;  /* 0x0000006600007221 */ /* 0x000fe20000010100 */
[----:B------:R-:W-:Y:S01]  /*8f10*/  IADD3 R102, R103, UR4, RZ ;  /* 0x0000000467667c10 */ /* 0x000fe2000fffe0ff */
[--C-:B------:R-:W-:Y:S01]  /*8f20*/  FFMA.FTZ R9, R9, c[0x0][0x2d0], -R165.reuse ;  /* 0x0000b40009097a23 */ /* 0x100fe200000108a5 */
[----:B------:R-:W-:Y:S01]  /*8f30*/  PLOP3.LUT P0, PT, PT, PT, UP0, 0x80, 0x0 ;  /* 0x000000000000781c */ /* 0x000fe20003f0f008 */
[----:B------:R-:W-:Y:S01]  /*8f40*/  FMUL.FTZ R0, R0, c[0x0][0x2d0] ;  /* 0x0000b40000007a20 */ /* 0x000fe20000410000 */
[----:B------:R-:W1:Y:S01]  /*8f50*/  MUFU.EX2 R2, R2 ;  /* 0x0000000200027308 */ /* 0x000e620000000800 */
[--C-:B------:R-:W-:Y:S01]  /*8f60*/  FFMA.FTZ R8, R8, c[0x0][0x2d0], -R165.reuse ;  /* 0x0000b40008087a23 */ /* 0x100fe200000108a5 */
[----:B------:R-:W-:Y:S01]  /*8f70*/  IADD3 R102, R240, R102, RZ ;  /* 0x00000066f0667210 */ /* 0x000fe20007ffe0ff */
[--C-:B------:R-:W-:Y:S02]  /*8f80*/  FFMA.FTZ R7, R7, c[0x0][0x2d0], -R165.reuse ;  /* 0x0000b40007077a23 */ /* 0x100fe400000108a5 */
[----:B------:R-:W-:Y:S02]  /*8f90*/  FFMA.FTZ R10, R10, c[0x0][0x2d0], -R165 ;  /* 0x0000b4000a0a7a23 */ /* 0x000fe400000108a5 */
[----:B------:R-:W2:Y:S01]  /*8fa0*/  LDSM.16.MT88.4 R20, [R102+0x100] ;  /* 0x000100006614783b */ /* 0x000ea20000004200 */
[----:B------:R-:W-:Y:S02]  /*8fb0*/  IMAD.IADD R101, R240, 0x1, R101 ;  /* 0x00000001f0657824 */ /* 0x000fe400078e0265 */
[----:B------:R-:W3:Y:S05]  /*8fc0*/  MUFU.EX2 R243, R9 ;  /* 0x0000000900f37308 */ /* 0x000eea0000000800 */
[----:B------:R-:W4:Y:S05]  /*8fd0*/  LDSM.16.MT88.4 R36, [R101+0x100] ;  /* 0x000100006524783b */ /* 0x000f2a0000004200 */
[----:B------:R-:W5:Y:S01]  /*8fe0*/  MUFU.EX2 R26, R8 ;  /* 0x00000008001a7308 */ /* 0x000f620000000800 */
[C---:B-1----:R-:W-:Y:S02]  /*8ff0*/  FMUL.FTZ R4, R2.reuse, R104 ;  /* 0x0000006802047220 */ /* 0x042fe40000410000 */
[C---:B------:R-:W-:Y:S02]  /*9000*/  FMUL.FTZ R5, R2.reuse, R105 ;  /* 0x0000006902057220 */ /* 0x040fe40000410000 */
[C---:B------:R-:W-:Y:S05]  /*9010*/  FMUL.FTZ R16, R2.reuse, R116 ;  /* 0x0000007402107220 */ /* 0x040fea0000410000 */
[----:B------:R-:W1:Y:S01]  /*9020*/  MUFU.EX2 R17, R7 ;  /* 0x0000000700117308 */ /* 0x000e620000000800 */
[C---:B------:R-:W-:Y:S01]  /*9030*/  FMUL.FTZ R32, R2.reuse, R132 ;  /* 0x0000008402207220 */ /* 0x040fe20000410000 */
[----:B------:R-:W-:Y:S01]  /*9040*/  MOV R132, R242 ;  /* 0x000000f200847202 */ /* 0x000fe20000000f00 */
[C---:B------:R-:W-:Y:S01]  /*9050*/  FMUL.FTZ R33, R2.reuse, R133 ;  /* 0x0000008502217220 */ /* 0x040fe20000410000 */
[----:B---3--:R-:W-:Y:S01]  /*9060*/  MOV R133, R243 ;  /* 0x000000f300857202 */ /* 0x008fe20000000f00 */
[C---:B------:R-:W-:Y:S02]  /*9070*/  FMUL.FTZ R9, R2.reuse, R109 ;  /* 0x0000006d02097220 */ /* 0x040fe40000410000 */
[C---:B------:R-:W-:Y:S02]  /*9080*/  FMUL.FTZ R40, R2.reuse, R140 ;  /* 0x0000008c02287220 */ /* 0x040fe40000410000 */
[C---:B------:R-:W-:Y:S01]  /*9090*/  FMUL.FTZ R41, R2.reuse, R141 ;  /* 0x0000008d02297220 */ /* 0x040fe20000410000 */
[----:B------:R-:W3:Y:S01]  /*90a0*/  MUFU.EX2 R18, R10 ;  /* 0x0000000a00127308 */ /* 0x000ee20000000800 */
[C---:B------:R-:W-:Y:S02]  /*90b0*/  FMUL.FTZ R48, R2.reuse, R148 ;  /* 0x0000009402307220 */ /* 0x040fe40000410000 */
[----:B------:R-:W-:Y:S01]  /*90c0*/  FMUL.FTZ R49, R2, R149 ;  /* 0x0000009502317220 */ /* 0x000fe20000410000 */
[----:B-----5:R-:W-:Y:S01]  /*90d0*/  F2FP.BF16.PACK_AB R161, R26, R243 ;  /* 0x000000f31aa1723e */ /* 0x020fe200000010ff */
[C---:B------:R-:W-:Y:S01]  /*90e0*/  FMUL.FTZ R8, R2.reuse, R108 ;  /* 0x0000006c02087220 */ /* 0x040fe20000410000 */
[----:B------:R-:W-:Y:S01]  /*90f0*/  MOV R149, R195 ;  /* 0x000000c300957202 */ /* 0x000fe20000000f00 */
[C---:B------:R-:W-:Y:S02]  /*9100*/  FMUL.FTZ R52, R2.reuse, R52 ;  /* 0x0000003402347220 */ /* 0x040fe40000410000 */
[C---:B------:R-:W-:Y:S01]  /*9110*/  FMUL.FTZ R53, R2.reuse, R53 ;  /* 0x0000003502357220 */ /* 0x040fe20000410000 */
[----:B------:R-:W5:Y:S01]  /*9120*/  MUFU.EX2 R0, R0 ;  /* 0x0000000000007308 */ /* 0x000f620000000800 */
[C---:B------:R-:W-:Y:S02]  /*9130*/  FMUL.FTZ R56, R2.reuse, R56 ;  /* 0x0000003802387220 */ /* 0x040fe40000410000 */
[C---:B------:R-:W-:Y:S01]  /*9140*/  FMUL.FTZ R57, R2.reuse, R57 ;  /* 0x0000003902397220 */ /* 0x040fe20000410000 */
[----:B-1----:R-:W-:Y:S01]  /*9150*/  MOV R116, R17 ;  /* 0x0000001100747202 */ /* 0x002fe20000000f00 */
[C---:B------:R-:W-:Y:S02]  /*9160*/  FMUL.FTZ R60, R2.reuse, R60 ;  /* 0x0000003c023c7220 */ /* 0x040fe40000410000 */
[C---:B------:R-:W-:Y:S01]  /*9170*/  FMUL.FTZ R61, R2.reuse, R61 ;  /* 0x0000003d023d7220 */ /* 0x040fe20000410000 */
[----:B------:R-:W-:Y:S01]  /*9180*/  MOV R140, R116 ;  /* 0x00000074008c7202 */ /* 0x000fe20000000f00 */
[C---:B------:R-:W-:Y:S02]  /*9190*/  FMUL.FTZ R64, R2.reuse, R64 ;  /* 0x0000004002407220 */ /* 0x040fe40000410000 */
[C---:B------:R-:W-:Y:S02]  /*91a0*/  FMUL.FTZ R65, R2.reuse, R65 ;  /* 0x0000004102417220 */ /* 0x040fe40000410000 */
[----:B------:R-:W-:Y:S01]  /*91b0*/  FMUL.FTZ R68, R2, R68 ;  /* 0x0000004402447220 */ /* 0x000fe20000410000 */
[----:B---3--:R-:W-:Y:S01]  /*91c0*/  F2FP.BF16.PACK_AB R163, R18, R17 ;  /* 0x0000001112a3723e */ /* 0x008fe200000010ff */
[C---:B------:R-:W-:Y:S01]  /*91d0*/  FMUL.FTZ R17, R2.reuse, R117 ;  /* 0x0000007502117220 */ /* 0x040fe20000410000 */
[----:B------:R-:W-:Y:S01]  /*91e0*/  MOV R117, R18 ;  /* 0x0000001200757202 */ /* 0x000fe20000000f00 */
[C---:B------:R-:W-:Y:S02]  /*91f0*/  FMUL.FTZ R69, R2.reuse, R69 ;  /* 0x0000004502457220 */ /* 0x040fe40000410000 */
[C---:B------:R-:W-:Y:S02]  /*9200*/  FMUL.FTZ R72, R2.reuse, R72 ;  /* 0x0000004802487220 */ /* 0x040fe40000410000 */
[C---:B------:R-:W-:Y:S02]  /*9210*/  FMUL.FTZ R73, R2.reuse, R73 ;  /* 0x0000004902497220 */ /* 0x040fe40000410000 */
[----:B------:R-:W-:Y:S02]  /*9220*/  FMUL.FTZ R76, R2, R76 ;  /* 0x0000004c024c7220 */ /* 0x000fe40000410000 */
[C---:B-----5:R-:W-:Y:S02]  /*9230*/  FMUL.FTZ R6, R0.reuse, R106 ;  /* 0x0000006a00067220 */ /* 0x060fe40000410000 */
[C---:B------:R-:W-:Y:S02]  /*9240*/  FMUL.FTZ R7, R0.reuse, R107 ;  /* 0x0000006b00077220 */ /* 0x040fe40000410000 */
[----:B------:R-:W-:Y:S01]  /*9250*/  LDSM.16.MT88.4 R104, [R102+0x3100] ;  /* 0x003100006668783b */ /* 0x000fe20000004200 */
[C---:B------:R-:W-:Y:S02]  /*9260*/  FMUL.FTZ R10, R0.reuse, R110 ;  /* 0x0000006e000a7220 */ /* 0x040fe40000410000 */
[C---:B------:R-:W-:Y:S02]  /*9270*/  FMUL.FTZ R11, R0.reuse, R111 ;  /* 0x0000006f000b7220 */ /* 0x040fe40000410000 */
[C---:B------:R-:W-:Y:S03]  /*9280*/  HMMA.16816.F32.BF16 R4, R160.reuse, R12, R4 ;  /* 0x0000000ca004723c */ /* 0x040fe60000041804 */
[----:B------:R-:W-:Y:S02]  /*9290*/  LDSM.16.MT88.4 R108, [R236+UR4+0x3100] ;  /* 0x00310004ec6c783b */ /* 0x000fe40008004200 */
[----:B------:R-:W-:Y:S02]  /*92a0*/  FMUL.FTZ R27, R0, R127 ;  /* 0x0000007f001b7220 */ /* 0x000fe40000410000 */
[C---:B------:R-:W-:Y:S01]  /*92b0*/  FMUL.FTZ R12, R2.reuse, R112 ;  /* 0x00000070020c7220 */ /* 0x040fe20000410000 */
[C---:B------:R-:W-:Y:S04]  /*92c0*/  HMMA.16816.F32.BF16 R8, R160.reuse, R14, R8 ;  /* 0x0000000ea008723c */ /* 0x040fe80000041808 */
[----:B------:R-:W-:Y:S02]  /*92d0*/  FMUL.FTZ R13, R2, R113 ;  /* 0x00000071020d7220 */ /* 0x000fe40000410000 */
[C---:B------:R-:W-:Y:S01]  /*92e0*/  FMUL.FTZ R18, R0.reuse, R118 ;  /* 0x0000007600127220 */ /* 0x040fe20000410000 */
[----:B------:R-:W-:Y:S01]  /*92f0*/  MOV R118, R19 ;  /* 0x0000001300767202 */ /* 0x000fe20000000f00 */
[C---:B------:R-:W-:Y:S04]  /*9300*/  FMUL.FTZ R14, R0.reuse, R114 ;  /* 0x00000072000e7220 */ /* 0x040fe80000410000 */
[C---:B------:R-:W-:Y:S02]  /*9310*/  FMUL.FTZ R15, R0.reuse, R115 ;  /* 0x00000073000f7220 */ /* 0x040fe40000410000 */
[----:B------:R-:W-:Y:S01]  /*9320*/  LDSM.16.MT88.4 R112, [R101+0x3100] ;  /* 0x003100006570783b */ /* 0x000fe20000004200 */
[C---:B------:R-:W-:Y:S02]  /*9330*/  FMUL.FTZ R19, R0.reuse, R119 ;  /* 0x0000007700137220 */ /* 0x040fe40000410000 */
[----:B------:R-:W-:Y:S02]  /*9340*/  IMAD.MOV.U32 R119, RZ, RZ, R26 ;  /* 0x000000ffff777224 */ /* 0x000fe400078e001a */
        /* <DEDUP_REMOVED lines=12> */
[----:B------:R-:W-:Y:S01]  /*9410*/  FMUL.FTZ R24, R2, R124 ;  /* 0x0000007c02187220 */ /* 0x000fe20000410000 */
[----:B------:R-:W1:Y:S01]  /*9420*/  LDSM.16.MT88.4 R44, [R103+UR4+0x3100] ;  /* 0x00310004672c783b */ /* 0x000e620008004200 */
[----:B------:R-:W-:Y:S01]  /*9430*/  MOV R148, R121 ;  /* 0x0000007900947202 */ /* 0x000fe20000000f00 */
[C---:B------:R-:W-:Y:S01]  /*9440*/  FMUL.FTZ R35, R0.reuse, R135 ;  /* 0x0000008700237220 */ /* 0x040fe20000410000 */
[----:B------:R-:W-:Y:S01]  /*9450*/  MOV R135, R117 ;  /* 0x0000007500877202 */ /* 0x000fe20000000f00 */
[C---:B------:R-:W-:Y:S03]  /*9460*/  HMMA.16816.F32.BF16 R20, R160.reuse, R28, R20 ;  /* 0x0000001ca014723c */ /* 0x040fe60000041814 */
[----:B------:R-:W-:Y:S01]  /*9470*/  FMUL.FTZ R42, R0, R142 ;  /* 0x0000008e002a7220 */ /* 0x000fe20000410000 */
[----:B------:R-:W-:Y:S01]  /*9480*/  LDSM.16.MT88.4 R124, [R103+UR4+0x3900] ;  /* 0x00390004677c783b */ /* 0x000fe20008004200 */
[----:B------:R-:W-:Y:S02]  /*9490*/  IMAD.MOV.U32 R142, RZ, RZ, R118 ;  /* 0x000000ffff8e7224 */ /* 0x000fe400078e0076 */
[C---:B------:R-:W-:Y:S01]  /*94a0*/  FMUL.FTZ R28, R2.reuse, R128 ;  /* 0x00000080021c7220 */ /* 0x040fe20000410000 */
[C---:B------:R-:W-:Y:S04]  /*94b0*/  HMMA.16816.F32.BF16 R24, R160.reuse, R30, R24 ;  /* 0x0000001ea018723c */ /* 0x040fe80000041818 */
[----:B------:R-:W-:Y:S02]  /*94c0*/  FMUL.FTZ R29, R2, R129 ;  /* 0x00000081021d7220 */ /* 0x000fe40000410000 */
[C---:B------:R-:W-:Y:S01]  /*94d0*/  FMUL.FTZ R43, R0.reuse, R143 ;  /* 0x0000008f002b7220 */ /* 0x040fe20000410000 */
[----:B------:R-:W-:Y:S01]  /*94e0*/  MOV R143, R119 ;  /* 0x00000077008f7202 */ /* 0x000fe20000000f00 */
[C---:B------:R-:W-:Y:S01]  /*94f0*/  FMUL.FTZ R30, R0.reuse, R130 ;  /* 0x00000082001e7220 */ /* 0x040fe20000410000 */
[----:B------:R-:W-:Y:S03]  /*9500*/  LDSM.16.MT88.4 R116, [R102+0x900] ;  /* 0x000900006674783b */ /* 0x000fe60000004200 */
[C---:B------:R-:W-:Y:S02]  /*9510*/  FMUL.FTZ R31, R0.reuse, R131 ;  /* 0x00000083001f7220 */ /* 0x040fe40000410000 */
[C---:B------:R-:W-:Y:S01]  /*9520*/  FMUL.FTZ R50, R0.reuse, R150 ;  /* 0x0000009600327220 */ /* 0x040fe20000410000 */
[----:B------:R-:W-:Y:S01]  /*9530*/  MOV R150, R231 ;  /* 0x000000e700967202 */ /* 0x000fe20000000f00 */
[C---:B------:R-:W-:Y:S01]  /*9540*/  FMUL.FTZ R51, R0.reuse, R151 ;  /* 0x0000009700337220 */ /* 0x040fe20000410000 */
[----:B------:R-:W-:Y:S01]  /*9550*/  LDSM.16.MT88.4 R128, [R102+0x3900] ;  /* 0x003900006680783b */ /* 0x000fe20000004200 */
[----:B------:R-:W-:Y:S01]  /*9560*/  MOV R151, R234 ;  /* 0x000000ea00977202 */ /* 0x000fe20000000f00 */
[C---:B----4-:R-:W-:Y:S03]  /*9570*/  HMMA.16816.F32.BF16 R28, R160.reuse, R36, R28 ;  /* 0x00000024a01c723c */ /* 0x050fe6000004181c */
[C---:B------:R-:W-:Y:S02]  /*9580*/  FMUL.FTZ R54, R0.reuse, R54 ;  /* 0x0000003600367220 */ /* 0x040fe40000410000 */
[----:B------:R-:W-:Y:S02]  /*9590*/  FMUL.FTZ R55, R0, R55 ;  /* 0x0000003700377220 */ /* 0x000fe40000410000 */
[C---:B------:R-:W-:Y:S01]  /*95a0*/  FMUL.FTZ R36, R2.reuse, R136 ;  /* 0x0000008802247220 */ /* 0x040fe20000410000 */
[C---:B------:R-:W-:Y:S04]  /*95b0*/  HMMA.16816.F32.BF16 R32, R160.reuse, R38, R32 ;  /* 0x00000026a020723c */ /* 0x040fe80000041820 */
[----:B------:R-:W-:Y:S02]  /*95c0*/  FMUL.FTZ R37, R2, R137 ;  /* 0x0000008902257220 */ /* 0x000fe40000410000 */
[C---:B------:R-:W-:Y:S02]  /*95d0*/  FMUL.FTZ R58, R0.reuse, R58 ;  /* 0x0000003a003a7220 */ /* 0x040fe40000410000 */
[C---:B------:R-:W-:Y:S04]  /*95e0*/  FMUL.FTZ R38, R0.reuse, R138 ;  /* 0x0000008a00267220 */ /* 0x040fe80000410000 */
[C---:B------:R-:W-:Y:S01]  /*95f0*/  FMUL.FTZ R39, R0.reuse, R139 ;  /* 0x0000008b00277220 */ /* 0x040fe20000410000 */
[----:B------:R-:W-:Y:S01]  /*9600*/  MOV R139, R246 ;  /* 0x000000f6008b7202 */ /* 0x000fe20000000f00 */
[C---:B------:R-:W-:Y:S02]  /*9610*/  FMUL.FTZ R59, R0.reuse, R59 ;  /* 0x0000003b003b7220 */ /* 0x040fe40000410000 */
[C---:B------:R-:W-:Y:S02]  /*9620*/  FMUL.FTZ R62, R0.reuse, R62 ;  /* 0x0000003e003e7220 */ /* 0x040fe40000410000 */
[C---:B------:R-:W-:Y:S01]  /*9630*/  FMUL.FTZ R63, R0.reuse, R63 ;  /* 0x0000003f003f7220 */ /* 0x040fe20000410000 */
[C---:B-1----:R-:W-:Y:S03]  /*9640*/  HMMA.16816.F32.BF16 R36, R160.reuse, R44, R36 ;  /* 0x0000002ca024723c */ /* 0x042fe60000041824 */
[C---:B------:R-:W-:Y:S02]  /*9650*/  FMUL.FTZ R66, R0.reuse, R66 ;  /* 0x0000004200427220 */ /* 0x040fe40000410000 */
[----:B------:R-:W-:Y:S02]  /*9660*/  FMUL.FTZ R67, R0, R67 ;  /* 0x0000004300437220 */ /* 0x000fe40000410000 */
[C---:B------:R-:W-:Y:S01]  /*9670*/  FMUL.FTZ R44, R2.reuse, R144 ;  /* 0x00000090022c7220 */ /* 0x040fe20000410000 */
[C---:B------:R-:W-:Y:S04]  /*9680*/  HMMA.16816.F32.BF16 R40, R160.reuse, R46, R40 ;  /* 0x0000002ea028723c */ /* 0x040fe80000041828 */
[----:B------:R-:W-:Y:S02]  /*9690*/  FMUL.FTZ R45, R2, R145 ;  /* 0x00000091022d7220 */ /* 0x000fe40000410000 */
[C---:B------:R-:W-:Y:S02]  /*96a0*/  FMUL.FTZ R70, R0.reuse, R70 ;  /* 0x0000004600467220 */ /* 0x040fe40000410000 */
[C---:B------:R-:W-:Y:S04]  /*96b0*/  FMUL.FTZ R46, R0.reuse, R146 ;  /* 0x00000092002e7220 */ /* 0x040fe80000410000 */
[C---:B------:R-:W-:Y:S02]  /*96c0*/  FMUL.FTZ R47, R0.reuse, R147 ;  /* 0x00000093002f7220 */ /* 0x040fe40000410000 */
[C---:B------:R-:W-:Y:S02]  /*96d0*/  FMUL.FTZ R71, R0.reuse, R71 ;  /* 0x0000004700477220 */ /* 0x040fe40000410000 */
[C---:B------:R-:W-:Y:S02]  /*96e0*/  FMUL.FTZ R74, R0.reuse, R74 ;  /* 0x0000004a004a7220 */ /* 0x040fe40000410000 */
[----:B------:R-:W-:Y:S01]  /*96f0*/  FMUL.FTZ R75, R0, R75 ;  /* 0x0000004b004b7220 */ /* 0x000fe20000410000 */
[C---:B------:R-:W-:Y:S03]  /*9700*/  HMMA.16816.F32.BF16 R44, R160.reuse, R104, R44 ;  /* 0x00000068a02c723c */ /* 0x040fe6000004182c */
[----:B------:R-:W-:Y:S02]  /*9710*/  FMUL.FTZ R77, R2, R77 ;  /* 0x0000004d024d7220 */ /* 0x000fe40000410000 */
[C---:B------:R-:W-:Y:S02]  /*9720*/  FMUL.FTZ R78, R0.reuse, R78 ;  /* 0x0000004e004e7220 */ /* 0x040fe40000410000 */
[----:B------:R-:W-:Y:S01]  /*9730*/  FMUL.FTZ R79, R0, R79 ;  /* 0x0000004f004f7220 */ /* 0x000fe20000410000 */
[C---:B------:R-:W-:Y:S01]  /*9740*/  HMMA.16816.F32.BF16 R48, R160.reuse, R106, R48 ;  /* 0x0000006aa030723c */ /* 0x040fe20000041830 */
[----:B------:R-:W1:Y:S03]  /*9750*/  LDSM.16.MT88.4 R104, [R103+UR4+0x6100] ;  /* 0x006100046768783b */ /* 0x000e660008004200 */
[C---:B------:R-:W-:Y:S02]  /*9760*/  FMUL.FTZ R80, R2.reuse, R80 ;  /* 0x0000005002507220 */ /* 0x040fe40000410000 */
[----:B------:R-:W-:Y:S02]  /*9770*/  FMUL.FTZ R81, R2, R81 ;  /* 0x0000005102517220 */ /* 0x000fe40000410000 */
[C---:B------:R-:W-:Y:S04]  /*9780*/  HMMA.16816.F32.BF16 R52, R160.reuse, R108, R52 ;  /* 0x0000006ca034723c */ /* 0x040fe80000041834 */
[C---:B------:R-:W-:Y:S02]  /*9790*/  FMUL.FTZ R82, R0.reuse, R82 ;  /* 0x0000005200527220 */ /* 0x040fe40000410000 */
[----:B------:R-:W-:Y:S02]  /*97a0*/  FMUL.FTZ R83, R0, R83 ;  /* 0x0000005300537220 */ /* 0x000fe40000410000 */
[C---:B------:R-:W-:Y:S04]  /*97b0*/  HMMA.16816.F32.BF16 R56, R160.reuse, R110, R56 ;  /* 0x0000006ea038723c */ /* 0x040fe80000041838 */
[--C-:B------:R-:W-:Y:S02]  /*97c0*/  FFMA.FTZ R108, R166, c[0x0][0x2d0], -R164.reuse ;  /* 0x0000b400a66c7a23 */ /* 0x100fe400000108a4 */
[C---:B------:R-:W-:Y:S02]  /*97d0*/  FMUL.FTZ R84, R2.reuse, R84 ;  /* 0x0000005402547220 */ /* 0x040fe40000410000 */
[C---:B------:R-:W-:Y:S01]  /*97e0*/  HMMA.16816.F32.BF16 R60, R160.reuse, R112, R60 ;  /* 0x00000070a03c723c */ /* 0x040fe2000004183c */
[----:B------:R2:W-:Y:S03]  /*97f0*/  MUFU.EX2 R136, R108 ;  /* 0x0000006c00887308 */ /* 0x0005e60000000800 */
[----:B------:R-:W-:Y:S02]  /*9800*/  FMUL.FTZ R85, R2, R85 ;  /* 0x0000005502557220 */ /* 0x000fe40000410000 */
[C---:B------:R-:W-:Y:S02]  /*9810*/  FMUL.FTZ R86, R0.reuse, R86 ;  /* 0x0000005600567220 */ /* 0x040fe40000410000 */
[C---:B------:R-:W-:Y:S04]  /*9820*/  HMMA.16816.F32.BF16 R64, R160.reuse, R114, R64 ;  /* 0x00000072a040723c */ /* 0x040fe80000041840 */
[----:B------:R-:W-:Y:S01]  /*9830*/  FFMA.FTZ R112, R167, c[0x0][0x2d0], -R164 ;  /* 0x0000b400a7707a23 */ /* 0x000fe200000108a4 */
[----:B------:R-:W-:Y:S01]  /*9840*/  MOV R167, R244 ;  /* 0x000000f400a77202 */ /* 0x000fe20000000f00 */
[----:B------:R-:W-:Y:S02]  /*9850*/  FMUL.FTZ R87, R0, R87 ;  /* 0x0000005700577220 */ /* 0x000fe40000410000 */
[----:B------:R3:W-:Y:S01]  /*9860*/  MUFU.EX2 R138, R112 ;  /* 0x00000070008a7308 */ /* 0x0007e20000000800 */
[C---:B-1----:R-:W-:Y:S03]  /*9870*/  HMMA.16816.F32.BF16 R68, R160.reuse, R104, R68 ;  /* 0x00000068a044723c */ /* 0x042fe60000041844 */
[C---:B------:R-:W-:Y:S02]  /*9880*/  FMUL.FTZ R88, R2.reuse, R88 ;  /* 0x0000005802587220 */ /* 0x040fe40000410000 */
[----:B------:R-:W-:Y:S02]  /*9890*/  FMUL.FTZ R89, R2, R89 ;  /* 0x0000005902597220 */ /* 0x000fe40000410000 */
[----:B------:R-:W-:Y:S01]  /*98a0*/  FFMA.FTZ R104, R169, c[0x0][0x2d0], -R165 ;  /* 0x0000b400a9687a23 */ /* 0x000fe200000108a5 */
[C---:B------:R-:W-:Y:S01]  /*98b0*/  HMMA.16816.F32.BF16 R72, R160.reuse, R106, R72 ;  /* 0x0000006aa048723c */ /* 0x040fe20000041848 */
[----:B--2---:R-:W1:Y:S02]  /*98c0*/  LDSM.16.MT88.4 R108, [R102+0x6100] ;  /* 0x00610000666c783b */ /* 0x004e640000004200 */
[----:B------:R2:W-:Y:S01]  /*98d0*/  MUFU.EX2 R141, R104 ;  /* 0x00000068008d7308 */ /* 0x0005e20000000800 */
[----:B------:R-:W-:Y:S02]  /*98e0*/  IMAD.MOV.U32 R169, RZ, RZ, R122 ;  /* 0x000000ffffa97224 */ /* 0x000fe400078e007a */
[C---:B------:R-:W-:Y:S02]  /*98f0*/  FMUL.FTZ R90, R0.reuse, R90 ;  /* 0x0000005a005a7220 */ /* 0x040fe40000410000 */
[----:B------:R-:W-:Y:S04]  /*9900*/  FMUL.FTZ R91, R0, R91 ;  /* 0x0000005b005b7220 */ /* 0x000fe80000410000 */
[----:B------:R-:W-:Y:S02]  /*9910*/  IMAD.MOV.U32 R137, RZ, RZ, R245 ;  /* 0x000000ffff897224 */ /* 0x000fe400078e00f5 */
[----:B------:R-:W-:Y:S02]  /*9920*/  FMUL.FTZ R92, R2, R92 ;  /* 0x0000005c025c7220 */ /* 0x000fe40000410000 */
[----:B---3--:R-:W-:Y:S01]  /*9930*/  FFMA.FTZ R112, R168, c[0x0][0x2d0], -R165 ;  /* 0x0000b400a8707a23 */ /* 0x008fe200000108a5 */
[----:B------:R-:W-:Y:S01]  /*9940*/  MOV R168, R120 ;  /* 0x0000007800a87202 */ /* 0x000fe20000000f00 */
[----:B------:R-:W-:Y:S01]  /*9950*/  FMUL.FTZ R93, R2, R93 ;  /* 0x0000005d025d7220 */ /* 0x000fe20000410000 */
[----:B------:R-:W-:Y:S01]  /*9960*/  LDSM.16.MT88.4 R120, [R101+0x900] ;  /* 0x000900006578783b */ /* 0x000fe20000004200 */
[----:B------:R3:W4:Y:S01]  /*9970*/  MUFU.EX2 R134, R112 ;  /* 0x0000007000867308 */ /* 0x0007220000000800 */
[C---:B------:R-:W-:Y:S02]  /*9980*/  FMUL.FTZ R94, R0.reuse, R94 ;  /* 0x0000005e005e7220 */ /* 0x040fe40000410000 */
[----:B------:R-:W-:Y:S02]  /*9990*/  FMUL.FTZ R95, R0, R95 ;  /* 0x0000005f005f7220 */ /* 0x000fe40000410000 */
[----:B------:R-:W-:Y:S02]  /*99a0*/  FMUL.FTZ R96, R2, R96 ;  /* 0x0000006002607220 */ /* 0x000fe40000410000 */
[----:B--2---:R-:W-:Y:S02]  /*99b0*/  FFMA.FTZ R104, R170, c[0x0][0x2d0], -R164 ;  /* 0x0000b400aa687a23 */ /* 0x004fe400000108a4 */
[----:B------:R-:W-:Y:S02]  /*99c0*/  IMAD.MOV.U32 R170, RZ, RZ, R194 ;  /* 0x000000ffffaa7224 */ /* 0x000fe400078e00c2 */
[----:B------:R2:W-:Y:S01]  /*99d0*/  MUFU.EX2 R144, R104 ;  /* 0x0000006800907308 */ /* 0x0005e20000000800 */
[----:B------:R-:W-:Y:S02]  /*99e0*/  FMUL.FTZ R97, R2, R97 ;  /* 0x0000006102617220 */ /* 0x000fe40000410000 */
[C---:B------:R-:W-:Y:S02]  /*99f0*/  FMUL.FTZ R98, R0.reuse, R98 ;  /* 0x0000006200627220 */ /* 0x040fe40000410000 */
[----:B------:R-:W-:Y:S02]  /*9a00*/  FMUL.FTZ R99, R0, R99 ;  /* 0x0000006300637220 */ /* 0x000fe40000410000 */
[----:B------:R-:W-:Y:S01]  /*9a10*/  IMAD.MOV.U32 R166, RZ, RZ, R241 ;  /* 0x000000ffffa67224 */ /* 0x000fe200078e00f1 */
[C---:B-1----:R-:W-:Y:S01]  /*9a20*/  HMMA.16816.F32.BF16 R76, R160.reuse, R108, R76 ;  /* 0x0000006ca04c723c */ /* 0x042fe2000004184c */
[----:B---3--:R-:W1:Y:S06]  /*9a30*/  LDSM.16.MT88.4 R112, [R236+UR4+0x6100] ;  /* 0x00610004ec70783b */ /* 0x008e6c0008004200 */
[--C-:B------:R-:W-:Y:S01]  /*9a40*/  FFMA.FTZ R108, R171, c[0x0][0x2d0], -R164.reuse ;  /* 0x0000b400ab6c7a23 */ /* 0x100fe200000108a4 */
[C---:B------:R-:W-:Y:S03]  /*9a50*/  HMMA.16816.F32.BF16 R80, R160.reuse, R110, R80 ;  /* 0x0000006ea050723c */ /* 0x040fe60000041850 */
[----:B------:R3:W5:Y:S01]  /*9a60*/  MUFU.EX2 R147, R108 ;  /* 0x0000006c00937308 */ /* 0x0007620000000800 */
[----:B------:R-:W-:Y:S01]  /*9a70*/  MOV R171, R192 ;  /* 0x000000c000ab7202 */ /* 0x000fe20000000f00 */
[----:B--2---:R-:W2:Y:S01]  /*9a80*/  LDSM.16.MT88.4 R104, [R101+0x6100] ;  /* 0x006100006568783b */ /* 0x004ea20000004200 */
[--C-:B---3--:R-:W-:Y:S07]  /*9a90*/  FFMA.FTZ R108, R172, c[0x0][0x2d0], -R165.reuse ;  /* 0x0000b400ac6c7a23 */ /* 0x108fee00000108a5 */
[----:B------:R3:W-:Y:S01]  /*9aa0*/  MUFU.EX2 R145, R108 ;  /* 0x0000006c00917308 */ /* 0x0007e20000000800 */
[C---:B-1----:R-:W-:Y:S07]  /*9ab0*/  HMMA.16816.F32.BF16 R84, R160.reuse, R112, R84 ;  /* 0x00000070a054723c */ /* 0x042fee0000041854 */
[--C-:B------:R-:W-:Y:S01]  /*9ac0*/  FFMA.FTZ R112, R173, c[0x0][0x2d0], -R165.reuse ;  /* 0x0000b400ad707a23 */ /* 0x100fe200000108a5 */
[C---:B------:R-:W-:Y:S03]  /*9ad0*/  HMMA.16816.F32.BF16 R88, R160.reuse, R114, R88 ;  /* 0x00000072a058723c */ /* 0x040fe60000041858 */
[----:B------:R1:W1:Y:S05]  /*9ae0*/  MUFU.EX2 R146, R112 ;  /* 0x0000007000927308 */ /* 0x00026a0000000800 */
[C---:B--2---:R-:W-:Y:S01]  /*9af0*/  HMMA.16816.F32.BF16 R92, R160.reuse, R104, R92 ;  /* 0x00000068a05c723c */ /* 0x044fe2000004185c */
[----:B---3--:R-:W2:Y:S06]  /*9b00*/  LDSM.16.MT88.4 R108, [R103+UR4+0x900] ;  /* 0x00090004676c783b */ /* 0x008eac0008004200 */
[----:B----4-:R-:W-:Y:S01]  /*9b10*/  F2FP.BF16.PACK_AB R105, R141, R134 ;  /* 0x000000868d69723e */ /* 0x010fe200000010ff */
[----:B------:R-:W-:Y:S04]  /*9b20*/  HMMA.16816.F32.BF16 R96, R160, R106, R96 ;  /* 0x0000006aa060723c */ /* 0x000fe80000041860 */
[----:B------:R-:W-:Y:S03]  /*9b30*/  F2FP.BF16.PACK_AB R104, R138, R136 ;  /* 0x000000888a68723e */ /* 0x000fe600000010ff */
[----:B-----5:R-:W-:Y:S01]  /*9b40*/  F2FP.BF16.PACK_AB R106, R147, R144 ;  /* 0x00000090936a723e */ /* 0x020fe200000010ff */
[----:B-1----:R-:W1:Y:S01]  /*9b50*/  LDSM.16.MT88.4 R112, [R236+UR4+0x900] ;  /* 0x00090004ec70783b */ /* 0x002e620008004200 */
        /* <DEDUP_REMOVED lines=10> */
[C---:B------:R-:W-:Y:S07]  /*9c00*/  HMMA.16816.F32.BF16 R28, R104.reuse, R120, R28 ;  /* 0x00000078681c723c */ /* 0x040fee000004181c */
[--C-:B------:R-:W-:Y:S01]  /*9c10*/  FFMA.FTZ R120, R174, c[0x0][0x2d0], -R164.reuse ;  /* 0x0000b400ae787a23 */ /* 0x100fe200000108a4 */
[C---:B------:R-:W-:Y:S03]  /*9c20*/  HMMA.16816.F32.BF16 R32, R104.reuse, R122, R32 ;  /* 0x0000007a6820723c */ /* 0x040fe60000041820 */
[----:B------:R4:W-:Y:S05]  /*9c30*/  MUFU.EX2 R246, R120 ;  /* 0x0000007800f67308 */ /* 0x0009ea0000000800 */
[C---:B------:R-:W-:Y:S08]  /*9c40*/  HMMA.16816.F32.BF16 R36, R104.reuse, R124, R36 ;  /* 0x0000007c6824723c */ /* 0x040ff00000041824 */
[C---:B------:R-:W-:Y:S01]  /*9c50*/  HMMA.16816.F32.BF16 R40, R104.reuse, R126, R40 ;  /* 0x0000007e6828723c */ /* 0x040fe20000041828 */
[----:B------:R-:W-:Y:S07]  /*9c60*/  LDSM.16.MT88.4 R124, [R101+0x6900] ;  /* 0x00690000657c783b */ /* 0x000fee0000004200 */
[C---:B------:R-:W-:Y:S01]  /*9c70*/  HMMA.16816.F32.BF16 R44, R104.reuse, R128, R44 ;  /* 0x00000080682c723c */ /* 0x040fe2000004182c */
[----:B----4-:R-:W4:Y:S07]  /*9c80*/  LDSM.16.MT88.4 R120, [R102+0x6900] ;  /* 0x006900006678783b */ /* 0x010f2e0000004200 */
[C---:B------:R-:W-:Y:S01]  /*9c90*/  HMMA.16816.F32.BF16 R48, R104.reuse, R130, R48 ;  /* 0x000000826830723c */ /* 0x040fe20000041830 */
[----:B------:R-:W-:Y:S07]  /*9ca0*/  LDSM.16.MT88.4 R128, [R236+UR4+0x4100] ;  /* 0x00410004ec80783b */ /* 0x000fee0008004200 */
[C---:B--2---:R-:W-:Y:S07]  /*9cb0*/  HMMA.16816.F32.BF16 R52, R104.reuse, R108, R52 ;  /* 0x0000006c6834723c */ /* 0x044fee0000041834 */
[--C-:B------:R-:W-:Y:S01]  /*9cc0*/  FFMA.FTZ R108, R175, c[0x0][0x2d0], -R164.reuse ;  /* 0x0000b400af6c7a23 */ /* 0x100fe200000108a4 */
[C---:B------:R-:W-:Y:S03]  /*9cd0*/  HMMA.16816.F32.BF16 R56, R104.reuse, R110, R56 ;  /* 0x0000006e6838723c */ /* 0x040fe60000041838 */
[----:B------:R2:W5:Y:S05]  /*9ce0*/  MUFU.EX2 R245, R108 ;  /* 0x0000006c00f57308 */ /* 0x00056a0000000800 */
[C---:B---3--:R-:W-:Y:S07]  /*9cf0*/  HMMA.16816.F32.BF16 R60, R104.reuse, R116, R60 ;  /* 0x00000074683c723c */ /* 0x048fee000004183c */
[--C-:B------:R-:W-:Y:S01]  /*9d00*/  FFMA.FTZ R116, R177, c[0x0][0x2d0], -R165.reuse ;  /* 0x0000b400b1747a23 */ /* 0x100fe200000108a5 */
[C---:B------:R-:W-:Y:S03]  /*9d10*/  HMMA.16816.F32.BF16 R64, R104.reuse, R118, R64 ;  /* 0x000000766840723c */ /* 0x040fe60000041840 */
[----:B------:R3:W-:Y:S05]  /*9d20*/  MUFU.EX2 R243, R116 ;  /* 0x0000007400f37308 */ /* 0x0007ea0000000800 */
[C---:B-1----:R-:W-:Y:S04]  /*9d30*/  HMMA.16816.F32.BF16 R68, R104.reuse, R112, R68 ;  /* 0x000000706844723c */ /* 0x042fe80000041844 */
[--C-:B--2---:R-:W-:Y:S03]  /*9d40*/  FFMA.FTZ R108, R176, c[0x0][0x2d0], -R165.reuse ;  /* 0x0000b400b06c7a23 */ /* 0x104fe600000108a5 */
[--C-:B------:R-:W-:Y:S01]  /*9d50*/  FFMA.FTZ R112, R179, c[0x0][0x2d0], -R164.reuse ;  /* 0x0000b400b3707a23 */ /* 0x100fe200000108a4 */
[C---:B------:R-:W-:Y:S01]  /*9d60*/  HMMA.16816.F32.BF16 R72, R104.reuse, R114, R72 ;  /* 0x000000726848723c */ /* 0x040fe20000041848 */
[----:B------:R1:W2:Y:S07]  /*9d70*/  MUFU.EX2 R244, R108 ;  /* 0x0000006c00f47308 */ /* 0x0002ae0000000800 */
[C---:B----4-:R-:W-:Y:S03]  /*9d80*/  HMMA.16816.F32.BF16 R76, R104.reuse, R120, R76 ;  /* 0x00000078684c723c */ /* 0x050fe6000004184c */
[----:B------:R4:W-:Y:S01]  /*9d90*/  MUFU.EX2 R241, R112 ;  /* 0x0000007000f17308 */ /* 0x0009e20000000800 */
[--C-:B---3--:R-:W-:Y:S03]  /*9da0*/  FFMA.FTZ R116, R178, c[0x0][0x2d0], -R164.reuse ;  /* 0x0000b400b2747a23 */ /* 0x108fe600000108a4 */
[--C-:B------:R-:W-:Y:S01]  /*9db0*/  FFMA.FTZ R120, R181, c[0x0][0x2d0], -R165.reuse ;  /* 0x0000b400b5787a23 */ /* 0x100fe200000108a5 */
[C---:B------:R-:W-:Y:S05]  /*9dc0*/  HMMA.16816.F32.BF16 R80, R104.reuse, R122, R80 ;  /* 0x0000007a6850723c */ /* 0x040fea0000041850 */
[----:B------:R3:W2:Y:S01]  /*9dd0*/  MUFU.EX2 R242, R116 ;  /* 0x0000007400f27308 */ /* 0x0006a20000000800 */
[----:B-1----:R-:W1:Y:S09]  /*9de0*/  LDSM.16.MT88.4 R108, [R236+UR4+0x6900] ;  /* 0x00690004ec6c783b */ /* 0x002e720008004200 */
[----:B------:R2:W-:Y:S01]  /*9df0*/  MUFU.EX2 R234, R120 ;  /* 0x0000007800ea7308 */ /* 0x0005e20000000800 */
[--C-:B----4-:R-:W-:Y:S09]  /*9e00*/  FFMA.FTZ R112, R180, c[0x0][0x2d0], -R165.reuse ;  /* 0x0000b400b4707a23 */ /* 0x110ff200000108a5 */
[----:B------:R4:W1:Y:S01]  /*9e10*/  MUFU.EX2 R231, R112 ;  /* 0x0000007000e77308 */ /* 0x0008620000000800 */
[----:B---3--:R-:W-:Y:S08]  /*9e20*/  LDSM.16.MT88.4 R116, [R102+0x1100] ;  /* 0x001100006674783b */ /* 0x008ff00000004200 */
[----:B--2---:R-:W-:Y:S01]  /*9e30*/  LDSM.16.MT88.4 R120, [R101+0x1100] ;  /* 0x001100006578783b */ /* 0x004fe20000004200 */
[C---:B-1----:R-:W-:Y:S07]  /*9e40*/  HMMA.16816.F32.BF16 R84, R104.reuse, R108, R84 ;  /* 0x0000006c6854723c */ /* 0x042fee0000041854 */
[----:B----4-:R-:W1:Y:S01]  /*9e50*/  LDSM.16.MT88.4 R112, [R103+UR4+0x1100] ;  /* 0x001100046770783b */ /* 0x010e620008004200 */
[C---:B------:R-:W-:Y:S07]  /*9e60*/  HMMA.16816.F32.BF16 R88, R104.reuse, R110, R88 ;  /* 0x0000006e6858723c */ /* 0x040fee0000041858 */
[----:B------:R-:W2:Y:S01]  /*9e70*/  LDSM.16.MT88.4 R108, [R236+UR4+0x1100] ;  /* 0x00110004ec6c783b */ /* 0x000ea20008004200 */
        /* <DEDUP_REMOVED lines=16> */
[C---:B------:R-:W-:Y:S07]  /*9f80*/  HMMA.16816.F32.BF16 R28, R104.reuse, R120, R28 ;  /* 0x00000078681c723c */ /* 0x040fee000004181c */
[--C-:B------:R-:W-:Y:S01]  /*9f90*/  FFMA.FTZ R120, R182, c[0x0][0x2d0], -R164.reuse ;  /* 0x0000b400b6787a23 */ /* 0x100fe200000108a4 */
[C---:B------:R-:W-:Y:S03]  /*9fa0*/  HMMA.16816.F32.BF16 R32, R104.reuse, R122, R32 ;  /* 0x0000007a6820723c */ /* 0x040fe60000041820 */
[----:B------:R4:W-:Y:S05]  /*9fb0*/  MUFU.EX2 R192, R120 ;  /* 0x0000007800c07308 */ /* 0x0009ea0000000800 */
[C---:B-1----:R-:W-:Y:S08]  /*9fc0*/  HMMA.16816.F32.BF16 R36, R104.reuse, R112, R36 ;  /* 0x000000706824723c */ /* 0x042ff00000041824 */
[C---:B------:R-:W-:Y:S01]  /*9fd0*/  HMMA.16816.F32.BF16 R40, R104.reuse, R114, R40 ;  /* 0x000000726828723c */ /* 0x040fe20000041828 */
[----:B------:R-:W1:Y:S07]  /*9fe0*/  LDSM.16.MT88.4 R112, [R102+0x7100] ;  /* 0x007100006670783b */ /* 0x000e6e0000004200 */
[C---:B------:R-:W-:Y:S01]  /*9ff0*/  HMMA.16816.F32.BF16 R44, R104.reuse, R124, R44 ;  /* 0x0000007c682c723c */ /* 0x040fe2000004182c */
[----:B----4-:R-:W4:Y:S07]  /*a000*/  LDSM.16.MT88.4 R120, [R236+UR4+0x7100] ;  /* 0x00710004ec78783b */ /* 0x010f2e0008004200 */
        /* <DEDUP_REMOVED lines=8> */
[----:B------:R3:W5:Y:S05]  /*a090*/  MUFU.EX2 R195, R116 ;  /* 0x0000007400c37308 */ /* 0x00076a0000000800 */
[C---:B--2---:R-:W-:Y:S07]  /*a0a0*/  HMMA.16816.F32.BF16 R68, R104.reuse, R108, R68 ;  /* 0x0000006c6844723c */ /* 0x044fee0000041844 */
[--C-:B------:R-:W-:Y:S01]  /*a0b0*/  FFMA.FTZ R108, R228, c[0x0][0x2d0], -R165.reuse ;  /* 0x0000b400e46c7a23 */ /* 0x100fe200000108a5 */
[C---:B------:R-:W-:Y:S04]  /*a0c0*/  HMMA.16816.F32.BF16 R72, R104.reuse, R110, R72 ;  /* 0x0000006e6848723c */ /* 0x040fe80000041848 */
[----:B------:R-:W-:Y:S04]  /*a0d0*/  MOV R228, R132 ;  /* 0x0000008400e47202 */ /* 0x000fe80000000f00 */
[C---:B-1----:R-:W-:Y:S04]  /*a0e0*/  HMMA.16816.F32.BF16 R76, R104.reuse, R112, R76 ;  /* 0x00000070684c723c */ /* 0x042fe8000004184c */
[--C-:B---3--:R-:W-:Y:S02]  /*a0f0*/  FFMA.FTZ R116, R193, c[0x0][0x2d0], -R165.reuse ;  /* 0x0000b400c1747a23 */ /* 0x108fe400000108a5 */
[----:B------:R1:W-:Y:S02]  /*a100*/  MUFU.EX2 R193, R108 ;  /* 0x0000006c00c17308 */ /* 0x0003e40000000800 */
[C---:B------:R-:W-:Y:S01]  /*a110*/  HMMA.16816.F32.BF16 R80, R104.reuse, R114, R80 ;  /* 0x000000726850723c */ /* 0x040fe20000041850 */
[----:B------:R-:W-:Y:S07]  /*a120*/  LDSM.16.MT88.4 R112, [R102+0x1900] ;  /* 0x001900006670783b */ /* 0x000fee0000004200 */
[C---:B----4-:R-:W-:Y:S01]  /*a130*/  HMMA.16816.F32.BF16 R84, R104.reuse, R120, R84 ;  /* 0x000000786854723c */ /* 0x050fe20000041854 */
[----:B------:R2:W2:Y:S06]  /*a140*/  MUFU.EX2 R194, R116 ;  /* 0x0000007400c27308 */ /* 0x0004ac0000000800 */
[--C-:B------:R-:W-:Y:S01]  /*a150*/  FFMA.FTZ R120, R238, c[0x0][0x2d0], -R165.reuse ;  /* 0x0000b400ee787a23 */ /* 0x100fe200000108a5 */
[C---:B------:R-:W-:Y:S03]  /*a160*/  HMMA.16816.F32.BF16 R88, R104.reuse, R122, R88 ;  /* 0x0000007a6858723c */ /* 0x040fe60000041858 */
[----:B------:R4:W-:Y:S01]  /*a170*/  MUFU.EX2 R181, R120 ;  /* 0x0000007800b57308 */ /* 0x0009e20000000800 */
[----:B------:R-:W-:Y:S01]  /*a180*/  MOV R238, R141 ;  /* 0x0000008d00ee7202 */ /* 0x000fe20000000f00 */
[--C-:B-1----:R-:W-:Y:S01]  /*a190*/  FFMA.FTZ R108, R229, c[0x0][0x2d0], -R164.reuse ;  /* 0x0000b400e56c7a23 */ /* 0x102fe200000108a4 */
[----:B------:R-:W-:Y:S02]  /*a1a0*/  MOV R229, R147 ;  /* 0x0000009300e57202 */ /* 0x000fe40000000f00 */
[----:B------:R-:W4:Y:S05]  /*a1b0*/  LDL.LU R147, [R1+0xc] ;  /* 0x00000c0001937983 */ /* 0x000f2a0000300800 */
[----:B------:R1:W-:Y:S01]  /*a1c0*/  MUFU.EX2 R183, R108 ;  /* 0x0000006c00b77308 */ /* 0x0003e20000000800 */
[----:B--2---:R-:W2:Y:S08]  /*a1d0*/  LDSM.16.MT88.4 R116, [R101+0x7100] ;  /* 0x007100006574783b */ /* 0x004eb00000004200 */
[----:B----4-:R-:W-:Y:S01]  /*a1e0*/  LDSM.16.MT88.4 R120, [R236+UR4+0x1900] ;  /* 0x00190004ec78783b */ /* 0x010fe20008004200 */
[----:B-1----:R-:W-:Y:S01]  /*a1f0*/  FFMA.FTZ R108, R230, c[0x0][0x2d0], -R164 ;  /* 0x0000b400e66c7a23 */ /* 0x002fe200000108a4 */
[----:B------:R-:W-:Y:S02]  /*a200*/  MOV R230, R145 ;  /* 0x0000009100e67202 */ /* 0x000fe40000000f00 */
[----:B------:R-:W-:Y:S01]  /*a210*/  MOV R145, R133 ;  /* 0x0000008500917202 */ /* 0x000fe20000000f00 */
[----:B------:R1:W4:Y:S01]  /*a220*/  MUFU.EX2 R182, R108 ;  /* 0x0000006c00b67308 */ /* 0x0003220000000800 */
[C---:B--2---:R-:W-:Y:S08]  /*a230*/  HMMA.16816.F32.BF16 R92, R104.reuse, R116, R92 ;  /* 0x00000074685c723c */ /* 0x044ff0000004185c */
[----:B------:R-:W-:Y:S01]  /*a240*/  HMMA.16816.F32.BF16 R96, R104, R118, R96 ;  /* 0x000000766860723c */ /* 0x000fe20000041860 */
[----:B------:R-:W-:Y:S03]  /*a250*/  LDSM.16.MT88.4 R116, [R102+0x4900] ;  /* 0x004900006674783b */ /* 0x000fe60000004200 */
[--C-:B-1----:R-:W-:Y:S02]  /*a260*/  FFMA.FTZ R108, R235, c[0x0][0x2d0], -R165.reuse ;  /* 0x0000b400eb6c7a23 */ /* 0x102fe400000108a5 */
[----:B------:R-:W-:Y:S01]  /*a270*/  IMAD.MOV.U32 R235, RZ, RZ, R144 ;  /* 0x000000ffffeb7224 */ /* 0x000fe200078e0090 */
[----:B-----5:R-:W-:Y:S01]  /*a280*/  F2FP.BF16.PACK_AB R104, R195, R192 ;  /* 0x000000c0c368723e */ /* 0x020fe200000010ff */
[----:B------:R1:W2:Y:S01]  /*a290*/  MUFU.EX2 R180, R108 ;  /* 0x0000006c00b47308 */ /* 0x0002a20000000800 */
[----:B------:R-:W-:Y:S03]  /*a2a0*/  F2FP.BF16.PACK_AB R105, R193, R194 ;  /* 0x000000c2c169723e */ /* 0x000fe600000010ff */
[----:B----4-:R-:W-:Y:S02]  /*a2b0*/  F2FP.BF16.PACK_AB R106, R182, R183 ;  /* 0x000000b7b66a723e */ /* 0x010fe400000010ff */
[----:B------:R-:W-:Y:S01]  /*a2c0*/  MOV R144, R142 ;  /* 0x0000008e00907202 */ /* 0x000fe20000000f00 */
        /* <DEDUP_REMOVED lines=9> */
[----:B------:R-:W-:Y:S01]  /*a360*/  FFMA.FTZ R120, R248, c[0x0][0x2d0], -R164 ;  /* 0x0000b400f8787a23 */ /* 0x000fe200000108a4 */
[C---:B------:R-:W-:Y:S03]  /*a370*/  HMMA.16816.F32.BF16 R24, R104.reuse, R122, R24 ;  /* 0x0000007a6818723c */ /* 0x040fe60000041818 */
        /* <DEDUP_REMOVED lines=9> */
[----:B------:R-:W-:Y:S04]  /*a410*/  IMAD.MOV.U32 R252, RZ, RZ, R134 ;  /* 0x000000fffffc7224 */ /* 0x000fe800078e0086 */
[C---:B------:R-:W-:Y:S07]  /*a420*/  HMMA.16816.F32.BF16 R44, R104.reuse, R116, R44 ;  /* 0x00000074682c723c */ /* 0x040fee000004182c */
[--C-:B------:R-:W-:Y:S01]  /*a430*/  FFMA.FTZ R116, R249, c[0x0][0x2d0], -R164.reuse ;  /* 0x0000b400f9747a23 */ /* 0x100fe200000108a4 */
[C---:B------:R-:W-:Y:S01]  /*a440*/  HMMA.16816.F32.BF16 R48, R104.reuse, R118, R48 ;  /* 0x000000766830723c */ /* 0x040fe20000041830 */
[----:B------:R-:W3:Y:S02]  /*a450*/  LDL.64 R248, [R1+0x30] ;  /* 0x0000300001f87983 */ /* 0x000ee40000100a00 */
[----:B------:R2:W2:Y:S05]  /*a460*/  MUFU.EX2 R179, R116 ;  /* 0x0000007400b37308 */ /* 0x0004aa0000000800 */
[C---:B-1----:R-:W-:Y:S01]  /*a470*/  HMMA.16816.F32.BF16 R52, R104.reuse, R108, R52 ;  /* 0x0000006c6834723c */ /* 0x042fe20000041834 */
[----:B-----5:R-:W-:Y:S06]  /*a480*/  LDSM.16.MT88.4 R128, [R236+UR4+0x5100] ;  /* 0x00510004ec80783b */ /* 0x020fec0008004200 */
[--C-:B------:R-:W-:Y:S01]  /*a490*/  FFMA.FTZ R108, R247, c[0x0][0x2d0], -R165.reuse ;  /* 0x0000b400f76c7a23 */ /* 0x100fe200000108a5 */
[C---:B------:R-:W-:Y:S03]  /*a4a0*/  HMMA.16816.F32.BF16 R56, R104.reuse, R110, R56 ;  /* 0x0000006e6838723c */ /* 0x040fe60000041838 */
[----:B------:R1:W-:Y:S01]  /*a4b0*/  MUFU.EX2 R176, R108 ;  /* 0x0000006c00b07308 */ /* 0x0003e20000000800 */
[----:B------:R-:W-:Y:S02]  /*a4c0*/  MOV R247, R138 ;  /* 0x0000008a00f77202 */ /* 0x000fe40000000f00 */
[----:B------:R-:W-:Y:S02]  /*a4d0*/  MOV R138, R137 ;  /* 0x00000089008a7202 */ /* 0x000fe40000000f00 */
[C---:B--2---:R-:W-:Y:S04]  /*a4e0*/  HMMA.16816.F32.BF16 R60, R104.reuse, R112, R60 ;  /* 0x00000070683c723c */ /* 0x044fe8000004183c */
[--C-:B------:R-:W-:Y:S01]  /*a4f0*/  FFMA.FTZ R116, R250, c[0x0][0x2d0], -R165.reuse ;  /* 0x0000b400fa747a23 */ /* 0x100fe200000108a5 */
[----:B------:R-:W-:Y:S02]  /*a500*/  MOV R137, R135 ;  /* 0x0000008700897202 */ /* 0x000fe40000000f00 */
[--C-:B------:R-:W-:Y:S01]  /*a510*/  FFMA.FTZ R112, R171, c[0x0][0x2d0], -R164.reuse ;  /* 0x0000b400ab707a23 */ /* 0x100fe200000108a4 */
[C---:B------:R-:W-:Y:S01]  /*a520*/  HMMA.16816.F32.BF16 R64, R104.reuse, R114, R64 ;  /* 0x000000726840723c */ /* 0x040fe20000041840 */
[----:B------:R2:W5:Y:S01]  /*a530*/  MUFU.EX2 R174, R116 ;  /* 0x0000007400ae7308 */ /* 0x0005620000000800 */
[----:B------:R-:W-:Y:S06]  /*a540*/  LDSM.16.MT88.4 R132, [R101+0x2900] ;  /* 0x002900006584783b */ /* 0x000fec0000004200 */
[C---:B----4-:R-:W-:Y:S03]  /*a550*/  HMMA.16816.F32.BF16 R68, R104.reuse, R120, R68 ;  /* 0x000000786844723c */ /* 0x050fe60000041844 */
[----:B------:R4:W-:Y:S01]  /*a560*/  MUFU.EX2 R177, R112 ;  /* 0x0000007000b17308 */ /* 0x0009e20000000800 */
[----:B-1----:R-:W-:Y:S04]  /*a570*/  LDSM.16.MT88.4 R108, [R236+UR4+0x7900] ;  /* 0x00790004ec6c783b */ /* 0x002fe80008004200 */
[C---:B------:R-:W-:Y:S04]  /*a580*/  HMMA.16816.F32.BF16 R72, R104.reuse, R122, R72 ;  /* 0x0000007a6848723c */ /* 0x040fe80000041848 */
[----:B------:R-:W-:Y:S08]  /*a590*/  LDSM.16.MT88.4 R120, [R102+0x2100] ;  /* 0x002100006678783b */ /* 0x000ff00000004200 */
[----:B--2---:R-:W1:Y:S01]  /*a5a0*/  LDSM.16.MT88.4 R116, [R102+0x7900] ;  /* 0x007900006674783b */ /* 0x004e620000004200 */
[----:B----4-:R-:W-:Y:S04]  /*a5b0*/  FFMA.FTZ R112, R170, c[0x0][0x2d0], -R164 ;  /* 0x0000b400aa707a23 */ /* 0x010fe800000108a4 */
[----:B------:R2:W4:Y:S01]  /*a5c0*/  MUFU.EX2 R175, R112 ;  /* 0x0000007000af7308 */ /* 0x0005220000000800 */
[----:B------:R-:W-:Y:S01]  /*a5d0*/  FFMA.FTZ R2, R2, R147, R228 ;  /* 0x0000009302027223 */ /* 0x000fe200000100e4 */
[----:B------:R-:W-:Y:S01]  /*a5e0*/  MOV R228, R146 ;  /* 0x0000009200e47202 */ /* 0x000fe20000000f00 */
[--C-:B--2---:R-:W-:Y:S02]  /*a5f0*/  FFMA.FTZ R112, R251, c[0x0][0x2d0], -R165.reuse ;  /* 0x0000b400fb707a23 */ /* 0x104fe400000108a5 */
[----:B------:R-:W2:Y:S05]  /*a600*/  LDL.64 R250, [R1+0x18] ;  /* 0x0000180001fa7983 */ /* 0x000eaa0000100a00 */
        /* <DEDUP_REMOVED lines=12> */
[----:B-----5:R-:W-:Y:S03]  /*a6d0*/  F2FP.BF16.PACK_AB R105, R176, R174 ;  /* 0x000000aeb069723e */ /* 0x020fe600000010ff */
[----:B------:R-:W-:Y:S02]  /*a6e0*/  F2FP.BF16.PACK_AB R106, R175, R177 ;  /* 0x000000b1af6a723e */ /* 0x000fe400000010ff */
        /* <DEDUP_REMOVED lines=17> */
[----:B------:R-:W-:Y:S01]  /*a800*/  FFMA.FTZ R124, R169, c[0x0][0x2d0], -R164 ;  /* 0x0000b400a97c7a23 */ /* 0x000fe200000108a4 */
[C---:B------:R-:W-:Y:S03]  /*a810*/  HMMA.16816.F32.BF16 R48, R104.reuse, R126, R48 ;  /* 0x0000007e6830723c */ /* 0x040fe60000041830 */
[----:B------:R1:W-:Y:S05]  /*a820*/  MUFU.EX2 R171, R124 ;  /* 0x0000007c00ab7308 */ /* 0x0003ea0000000800 */
[C---:B------:R-:W-:Y:S07]  /*a830*/  HMMA.16816.F32.BF16 R52, R104.reuse, R128, R52 ;  /* 0x000000806834723c */ /* 0x040fee0000041834 */
[----:B------:R-:W-:Y:S01]  /*a840*/  MOV R128, R143 ;  /* 0x0000008f00807202 */ /* 0x000fe20000000f00 */
[C---:B------:R-:W-:Y:S04]  /*a850*/  HMMA.16816.F32.BF16 R56, R104.reuse, R130, R56 ;  /* 0x000000826838723c */ /* 0x040fe80000041838 */
[----:B------:R-:W-:Y:S02]  /*a860*/  IMAD.MOV.U32 R129, RZ, RZ, R140 ;  /* 0x000000ffff817224 */ /* 0x000fe400078e008c */
[----:B------:R-:W-:Y:S02]  /*a870*/  LDSM.16.MT88.4 R140, [R103+UR4+0x5900] ;  /* 0x00590004678c783b */ /* 0x000fe40008004200 */
[C---:B-----5:R-:W-:Y:S06]  /*a880*/  HMMA.16816.F32.BF16 R60, R104.reuse, R120, R60 ;  /* 0x00000078683c723c */ /* 0x060fec000004183c */
[----:B-1----:R-:W-:Y:S01]  /*a890*/  LDSM.16.MT88.4 R124, [R236+UR4+0x2900] ;  /* 0x00290004ec7c783b */ /* 0x002fe20008004200 */
[--C-:B------:R-:W-:Y:S01]  /*a8a0*/  FFMA.FTZ R120, R168, c[0x0][0x2d0], -R164.reuse ;  /* 0x0000b400a8787a23 */ /* 0x100fe200000108a4 */
[C---:B------:R-:W-:Y:S03]  /*a8b0*/  HMMA.16816.F32.BF16 R64, R104.reuse, R122, R64 ;  /* 0x0000007a6840723c */ /* 0x040fe60000041840 */
[----:B------:R1:W5:Y:S05]  /*a8c0*/  MUFU.EX2 R170, R120 ;  /* 0x0000007800aa7308 */ /* 0x00036a0000000800 */
[C---:B----4-:R-:W-:Y:S07]  /*a8d0*/  HMMA.16816.F32.BF16 R68, R104.reuse, R108, R68 ;  /* 0x0000006c6844723c */ /* 0x050fee0000041844 */
[--C-:B------:R-:W-:Y:S01]  /*a8e0*/  FFMA.FTZ R108, R166, c[0x0][0x2d0], -R165.reuse ;  /* 0x0000b400a66c7a23 */ /* 0x100fe200000108a5 */
[C---:B------:R-:W-:Y:S03]  /*a8f0*/  HMMA.16816.F32.BF16 R72, R104.reuse, R110, R72 ;  /* 0x0000006e6848723c */ /* 0x040fe60000041848 */
[----:B------:R4:W-:Y:S05]  /*a900*/  MUFU.EX2 R168, R108 ;  /* 0x0000006c00a87308 */ /* 0x0009ea0000000800 */
[C---:B------:R-:W-:Y:S04]  /*a910*/  HMMA.16816.F32.BF16 R76, R104.reuse, R112, R76 ;  /* 0x00000070684c723c */ /* 0x040fe8000004184c */
[--C-:B-1----:R-:W-:Y:S01]  /*a920*/  FFMA.FTZ R120, R167, c[0x0][0x2d0], -R165.reuse ;  /* 0x0000b400a7787a23 */ /* 0x102fe200000108a5 */
[----:B-----5:R-:W-:Y:S03]  /*a930*/  F2FP.BF16.PACK_AB R160, R170, R171 ;  /* 0x000000abaaa0723e */ /* 0x020fe600000010ff */
[C---:B------:R-:W-:Y:S01]  /*a940*/  HMMA.16816.F32.BF16 R80, R104.reuse, R114, R80 ;  /* 0x000000726850723c */ /* 0x040fe20000041850 */
[----:B------:R-:W1:Y:S07]  /*a950*/  MUFU.EX2 R169, R120 ;  /* 0x0000007800a97308 */ /* 0x000e6e0000000800 */
[C---:B------:R-:W-:Y:S04]  /*a960*/  HMMA.16816.F32.BF16 R84, R104.reuse, R116, R84 ;  /* 0x000000746854723c */ /* 0x040fe80000041854 */
[--C-:B----4-:R-:W-:Y:S02]  /*a970*/  FFMA.FTZ R108, R151, c[0x0][0x2d0], -R164.reuse ;  /* 0x0000b400976c7a23 */ /* 0x110fe400000108a4 */
[----:B------:R-:W-:Y:S02]  /*a980*/  FFMA.FTZ R164, R150, c[0x0][0x2d0], -R164 ;  /* 0x0000b40096a47a23 */ /* 0x000fe400000108a4 */
[C---:B------:R-:W-:Y:S01]  /*a990*/  HMMA.16816.F32.BF16 R88, R104.reuse, R118, R88 ;  /* 0x000000766858723c */ /* 0x040fe20000041858 */
[----:B------:R4:W-:Y:S01]  /*a9a0*/  MUFU.EX2 R167, R108 ;  /* 0x0000006c00a77308 */ /* 0x0009e20000000800 */
[----:B------:R-:W-:Y:S02]  /*a9b0*/  LDSM.16.MT88.4 R116, [R102+0x2900] ;  /* 0x002900006674783b */ /* 0x000fe40000004200 */
[----:B-1----:R-:W-:Y:S06]  /*a9c0*/  F2FP.BF16.PACK_AB R161, R168, R169 ;  /* 0x000000a9a8a1723e */ /* 0x002fec00000010ff */
[----:B------:R-:W1:Y:S01]  /*a9d0*/  LDSM.16.MT88.4 R120, [R101+0x8100] ;  /* 0x008100006578783b */ /* 0x000e620000004200 */
[----:B------:R-:W5:Y:S01]  /*a9e0*/  MUFU.EX2 R166, R164 ;  /* 0x000000a400a67308 */ /* 0x000f620000000800 */
[--C-:B----4-:R-:W-:Y:S02]  /*a9f0*/  FFMA.FTZ R108, R149, c[0x0][0x2d0], -R165.reuse ;  /* 0x0000b400956c7a23 */ /* 0x110fe400000108a5 */
[----:B------:R-:W-:Y:S07]  /*aa00*/  FFMA.FTZ R165, R148, c[0x0][0x2d0], -R165 ;  /* 0x0000b40094a57a23 */ /* 0x000fee00000108a5 */
[----:B------:R4:W-:Y:S01]  /*aa10*/  MUFU.EX2 R164, R108 ;  /* 0x0000006c00a47308 */ /* 0x0009e20000000800 */
[----:B------:R-:W-:Y:S01]  /*aa20*/  LDSM.16.MT88.4 R148, [R102+0x5900] ;  /* 0x005900006694783b */ /* 0x000fe20000004200 */
[----:B-----5:R-:W-:Y:S08]  /*aa30*/  F2FP.BF16.PACK_AB R162, R166, R167 ;  /* 0x000000a7a6a2723e */ /* 0x020ff000000010ff */
[----:B------:R-:W5:Y:S01]  /*aa40*/  MUFU.EX2 R165, R165 ;  /* 0x000000a500a57308 */ /* 0x000f620000000800 */
[C---:B-1----:R-:W-:Y:S01]  /*aa50*/  HMMA.16816.F32.BF16 R92, R104.reuse, R120, R92 ;  /* 0x00000078685c723c */ /* 0x042fe2000004185c */
[----:B----4-:R-:W1:Y:S07]  /*aa60*/  LDSM.16.MT88.4 R108, [R103+UR4+0x2900] ;  /* 0x00290004676c783b */ /* 0x010e6e0008004200 */
[----:B------:R-:W-:Y:S04]  /*aa70*/  HMMA.16816.F32.BF16 R96, R104, R122, R96 ;  /* 0x0000007a6860723c */ /* 0x000fe80000041860 */
[----:B-----5:R-:W-:Y:S07]  /*aa80*/  F2FP.BF16.PACK_AB R163, R165, R164 ;  /* 0x000000a4a5a3723e */ /* 0x020fee00000010ff */
[C---:B-1----:R-:W-:Y:S01]  /*aa90*/  HMMA.16816.F32.BF16 R104, R160.reuse, R108, R4 ;  /* 0x0000006ca068723c */ /* 0x042fe20000041804 */
[----:B------:R-:W1:Y:S07]  /*aaa0*/  LDSM.16.MT88.4 R4, [R236+UR4+0x5900] ;  /* 0x00590004ec04783b */ /* 0x000e6e0008004200 */
[C---:B------:R-:W-:Y:S01]  /*aab0*/  HMMA.16816.F32.BF16 R108, R160.reuse, R110, R8 ;  /* 0x0000006ea06c723c */ /* 0x040fe20000041808 */
[----:B------:R-:W4:Y:S07]  /*aac0*/  LDSM.16.MT88.4 R8, [R101+0x5900] ;  /* 0x005900006508783b */ /* 0x000f2e0000004200 */
[C---:B------:R-:W-:Y:S07]  /*aad0*/  HMMA.16816.F32.BF16 R112, R160.reuse, R116, R12 ;  /* 0x00000074a070723c */ /* 0x040fee000004180c */
[----:B------:R-:W-:Y:S01]  /*aae0*/  IMAD.MOV.U32 R13, RZ, RZ, R144 ;  /* 0x000000ffff0d7224 */ /* 0x000fe200078e0090 */
[C---:B------:R-:W-:Y:S01]  /*aaf0*/  HMMA.16816.F32.BF16 R116, R160.reuse, R118, R16 ;  /* 0x00000076a074723c */ /* 0x040fe20000041810 */
[----:B------:R-:W5:Y:S03]  /*ab00*/  LDL.LU R144, [R1+0x10] ;  /* 0x0000100001907983 */ /* 0x000f660000300800 */
[----:B------:R-:W-:Y:S02]  /*ab10*/  MOV R12, R128 ;  /* 0x00000080000c7202 */ /* 0x000fe40000000f00 */
[----:B------:R-:W-:Y:S01]  /*ab20*/  MOV R14, R129 ;  /* 0x00000081000e7202 */ /* 0x000fe20000000f00 */
[----:B------:R-:W-:Y:S01]  /*ab30*/  IMAD.MOV.U32 R18, RZ, RZ, R137 ;  /* 0x000000ffff127224 */ /* 0x000fe200078e0089 */
[C---:B------:R-:W-:Y:S01]  /*ab40*/  HMMA.16816.F32.BF16 R120, R160.reuse, R124, R20 ;  /* 0x0000007ca078723c */ /* 0x040fe20000041814 */
[----:B------:R-:W2:Y:S03]  /*ab50*/  LDL R21, [R1+0x38] ;  /* 0x0000380001157983 */ /* 0x000ea60000100800 */
[----:B------:R-:W-:Y:S02]  /*ab60*/  MOV R15, R139 ;  /* 0x0000008b000f7202 */ /* 0x000fe40000000f00 */
[----:B------:R-:W-:Y:S02]  /*ab70*/  MOV R17, R138 ;  /* 0x0000008a00117202 */ /* 0x000fe40000000f00 */
[C---:B------:R-:W-:Y:S04]  /*ab80*/  HMMA.16816.F32.BF16 R124, R160.reuse, R126, R24 ;  /* 0x0000007ea07c723c */ /* 0x040fe80000041818 */
[----:B------:R-:W-:Y:S01]  /*ab90*/  FADD.FTZ R2, R17, R2 ;  /* 0x0000000211027221 */ /* 0x000fe20000010000 */
[----:B------:R-:W-:Y:S03]  /*aba0*/  MOV R19, R136 ;  /* 0x0000008800137202 */ /* 0x000fe60000000f00 */
[C---:B------:R-:W-:Y:S04]  /*abb0*/  HMMA.16816.F32.BF16 R128, R160.reuse, R132, R28 ;  /* 0x00000084a080723c */ /* 0x040fe8000004181c */
[----:B------:R-:W-:Y:S04]  /*abc0*/  FADD.FTZ R2, R13, R2 ;  /* 0x000000020d027221 */ /* 0x000fe80000010000 */
[C---:B------:R-:W-:Y:S08]  /*abd0*/  HMMA.16816.F32.BF16 R132, R160.reuse, R134, R32 ;  /* 0x00000086a084723c */ /* 0x040ff00000041820 */
[C---:B------:R-:W-:Y:S08]  /*abe0*/  HMMA.16816.F32.BF16 R136, R160.reuse, R140, R36 ;  /* 0x0000008ca088723c */ /* 0x040ff00000041824 */
[C---:B------:R-:W-:Y:S04]  /*abf0*/  HMMA.16816.F32.BF16 R140, R160.reuse, R142, R40 ;  /* 0x0000008ea08c723c */ /* 0x040fe80000041828 */
[----:B-----5:R-:W-:Y:S04]  /*ac00*/  FFMA.FTZ R0, R0, R144, R145 ;  /* 0x0000009000007223 */ /* 0x020fe80000010091 */
[C---:B------:R-:W-:Y:S04]  /*ac10*/  HMMA.16816.F32.BF16 R144, R160.reuse, R148, R44 ;  /* 0x00000094a090723c */ /* 0x040fe8000004182c */
[----:B------:R-:W-:Y:S04]  /*ac20*/  FADD.FTZ R0, R12, R0 ;  /* 0x000000000c007221 */ /* 0x000fe80000010000 */
[----:B------:R-:W-:Y:S01]  /*ac30*/  FADD.FTZ R16, R14, R0 ;  /* 0x000000000e107221 */ /* 0x000fe20000010000 */
[C---:B------:R-:W-:Y:S03]  /*ac40*/  HMMA.16816.F32.BF16 R148, R160.reuse, R150, R48 ;  /* 0x00000096a094723c */ /* 0x040fe60000041830 */
[----:B------:R-:W-:Y:S02]  /*ac50*/  FADD.FTZ R0, R15, R2 ;  /* 0x000000020f007221 */ /* 0x000fe40000010000 */
[----:B------:R-:W5:Y:S01]  /*ac60*/  LDSM.16.MT88.4 R12, [R103+UR4+0x8900] ;  /* 0x00890004670c783b */ /* 0x000f620008004200 */
[----:B------:R-:W-:Y:S02]  /*ac70*/  FADD.FTZ R2, R18, R16 ;  /* 0x0000001012027221 */ /* 0x000fe40000010000 */
[C---:B-1----:R-:W-:Y:S04]  /*ac80*/  HMMA.16816.F32.BF16 R52, R160.reuse, R4, R52 ;  /* 0x00000004a034723c */ /* 0x042fe80000041834 */
[----:B---3--:R-:W-:Y:S01]  /*ac90*/  @P0 MOV R18, R248 ;  /* 0x000000f800120202 */ /* 0x008fe20000000f00 */
[----:B------:R-:W-:Y:S01]  /*aca0*/  FADD.FTZ R0, R19, R0 ;  /* 0x0000000013007221 */ /* 0x000fe20000010000 */
[----:B--2---:R-:W-:Y:S01]  /*acb0*/  @P0 MOV R19, R251 ;  /* 0x000000fb00130202 */ /* 0x004fe20000000f00 */
[----:B------:R-:W-:Y:S01]  /*acc0*/  IMAD.U32 R5, RZ, RZ, UR21 ;  /* 0x00000015ff057e24 */ /* 0x000fe2000f8e00ff */
[----:B------:R-:W-:Y:S01]  /*acd0*/  MOV R4, UR20 ;  /* 0x0000001400047c02 */ /* 0x000fe20008000f00 */
[C---:B------:R-:W-:Y:S03]  /*ace0*/  HMMA.16816.F32.BF16 R56, R160.reuse, R6, R56 ;  /* 0x00000006a038723c */ /* 0x040fe60000041838 */
[----:B------:R-:W-:Y:S02]  /*acf0*/  FADD.FTZ R2, R252, R2 ;  /* 0x00000002fc027221 */ /* 0x000fe40000010000 */
[----:B------:R-:W-:Y:S02]  /*ad00*/  @P0 IMAD.WIDE.U32 R18, R4, 0x60, R18 ;  /* 0x0000006004120825 */ /* 0x000fe400078e0012 */
[----:B------:R1:W2:Y:S01]  /*ad10*/  LDSM.16.MT88.4 R4, [R102+0x8900] ;  /* 0x008900006604783b */ /* 0x0002a20000004200 */
[C---:B----4-:R-:W-:Y:S04]  /*ad20*/  HMMA.16816.F32.BF16 R60, R160.reuse, R8, R60 ;  /* 0x00000008a03c723c */ /* 0x050fe8000004183c */
[----:B------:R-:W-:Y:S02]  /*ad30*/  FADD.FTZ R0, R247, R0 ;  /* 0x00000000f7007221 */ /* 0x000fe40000010000 */
[----:B------:R-:W-:Y:S02]  /*ad40*/  FADD.FTZ R2, R238, R2 ;  /* 0x00000002ee027221 */ /* 0x000fe40000010000 */
[----:B------:R-:W-:Y:S01]  /*ad50*/  FADD.FTZ R0, R235, R0 ;  /* 0x00000000eb007221 */ /* 0x000fe20000010000 */
[C---:B------:R-:W-:Y:S01]  /*ad60*/  HMMA.16816.F32.BF16 R64, R160.reuse, R10, R64 ;  /* 0x0000000aa040723c */ /* 0x040fe20000041840 */
[----:B------:R-:W3:Y:S02]  /*ad70*/  LDSM.16.MT88.4 R8, [R236+UR4+0x8900] ;  /* 0x00890004ec08783b */ /* 0x000ee40008004200 */
[----:B------:R-:W-:Y:S02]  /*ad80*/  FADD.FTZ R2, R230, R2 ;  /* 0x00000002e6027221 */ /* 0x000fe40000010000 */
[----:B------:R-:W-:Y:S02]  /*ad90*/  FADD.FTZ R0, R229, R0 ;  /* 0x00000000e5007221 */ /* 0x000fe40000010000 */
[----:B------:R-:W-:Y:S02]  /*ada0*/  FADD.FTZ R16, R228, R2 ;  /* 0x00000002e4107221 */ /* 0x000fe40000010000 */
[----:B------:R-:W-:Y:S01]  /*adb0*/  FADD.FTZ R2, R246, R0 ;  /* 0x00000000f6027221 */ /* 0x000fe20000010000 */
[C---:B-----5:R-:W-:Y:S03]  /*adc0*/  HMMA.16816.F32.BF16 R68, R160.reuse, R12, R68 ;  /* 0x0000000ca044723c */ /* 0x060fe60000041844 */
[----:B------:R-:W-:Y:S01]  /*add0*/  FADD.FTZ R2, R245, R2 ;  /* 0x00000002f5027221 */ /* 0x000fe20000010000 */
[----:B-1----:R-:W-:Y:S01]  /*ade0*/  MOV R102, R3 ;  /* 0x0000000300667202 */ /* 0x002fe20000000f00 */
[----:B------:R-:W-:Y:S03]  /*adf0*/  FADD.FTZ R0, R244, R16 ;  /* 0x00000010f4007221 */ /* 0x000fe60000010000 */
[C---:B------:R-:W-:Y:S01]  /*ae00*/  HMMA.16816.F32.BF16 R72, R160.reuse, R14, R72 ;  /* 0x0000000ea048723c */ /* 0x040fe20000041848 */
[----:B------:R1:W4:Y:S03]  /*ae10*/  LDSM.16.MT88.4 R12, [R101+0x8900] ;  /* 0x00890000650c783b */ /* 0x0003260000004200 */
[----:B------:R-:W-:Y:S02]  /*ae20*/  FADD.FTZ R16, R243, R0 ;  /* 0x00000000f3107221 */ /* 0x000fe40000010000 */
[----:B------:R-:W-:Y:S02]  /*ae30*/  FADD.FTZ R0, R242, R2 ;  /* 0x00000002f2007221 */ /* 0x000fe40000010000 */
[----:B------:R-:W-:Y:S01]  /*ae40*/  @P0 IMAD.SHL.U32 R2, R18, 0x2, RZ ;  /* 0x0000000212020824 */ /* 0x000fe200078e00ff */
[C---:B--2---:R-:W-:Y:S03]  /*ae50*/  HMMA.16816.F32.BF16 R76, R160.reuse, R4, R76 ;  /* 0x00000004a04c723c */ /* 0x044fe6000004184c */
[----:B------:R-:W-:Y:S01]  /*ae60*/  FADD.FTZ R17, R241, R0 ;  /* 0x00000000f1117221 */ /* 0x000fe20000010000 */
[----:B------:R-:W-:Y:S01]  /*ae70*/  MOV R0, UR12 ;  /* 0x0000000c00007c02 */ /* 0x000fe20008000f00 */
[----:B------:R-:W-:Y:S01]  /*ae80*/  FADD.FTZ R20, R231, R16 ;  /* 0x00000010e7147221 */ /* 0x000fe20000010000 */
[----:B------:R-:W-:Y:S01]  /*ae90*/  @P0 IADD3 R16, R19, UR17, RZ ;  /* 0x0000001113100c10 */ /* 0x000fe2000fffe0ff */
[----:B------:R-:W-:Y:S01]  /*aea0*/  FADD.FTZ R22, R192, R17 ;  /* 0x00000011c0167221 */ /* 0x000fe20000010000 */
[C---:B------:R-:W-:Y:S01]  /*aeb0*/  HMMA.16816.F32.BF16 R80, R160.reuse, R6, R80 ;  /* 0x00000006a050723c */ /* 0x040fe20000041850 */
[----:B------:R-:W-:Y:S02]  /*aec0*/  @UP0 USHF.L.U32 UR17, UR6, 0x6, URZ ;  /* 0x0000000606110899 */ /* 0x000fe4000800063f */
[----:B------:R-:W-:Y:S01]  /*aed0*/  UISETP.GT.AND UP0, UPT, UR15, UR13, UPT ;  /* 0x0000000d0f00728c */ /* 0x000fe2000bf04270 */
[----:B------:R-:W-:Y:S01]  /*aee0*/  @P0 IMAD R0, R0, 0x4800, R21 ;  /* 0x0000480000000824 */ /* 0x000fe200078e0215 */
[----:B------:R-:W-:Y:S01]  /*aef0*/  @P0 SHF.L.U64.HI R18, R18, 0x1, R16 ;  /* 0x0000000112120819 */ /* 0x000fe20000010210 */
[----:B------:R-:W-:Y:S01]  /*af00*/  FADD.FTZ R19, R234, R20 ;  /* 0x00000014ea137221 */ /* 0x000fe20000010000 */
[----:B------:R-:W-:Y:S01]  /*af10*/  @P0 IADD3 R16, P6, R2, c[0x0][0x1c8], RZ ;  /* 0x0000720002100a10 */ /* 0x000fe20007fde0ff */
[----:B------:R-:W-:Y:S01]  /*af20*/  FADD.FTZ R22, R195, R22 ;  /* 0x00000016c3167221 */ /* 0x000fe20000010000 */
[----:B------:R-:W-:Y:S01]  /*af30*/  @P0 SHF.L.U32 R0, R0, 0x1, RZ ;  /* 0x0000000100000819 */ /* 0x000fe200000006ff */
[C---:B---3--:R-:W-:Y:S01]  /*af40*/  HMMA.16816.F32.BF16 R84, R160.reuse, R8, R84 ;  /* 0x00000008a054723c */ /* 0x048fe20000041854 */
[----:B------:R-:W-:Y:S02]  /*af50*/  UIADD3 UR15, UR5, 0x1, URZ ;  /* 0x00000001050f7890 */ /* 0x000fe4000fffe03f */
[----:B------:R-:W-:Y:S01]  /*af60*/  @P0 IADD3.X R17, R18, c[0x0][0x1cc], RZ, P6, !PT ;  /* 0x0000730012110a10 */ /* 0x000fe200037fe4ff */
[----:B------:R-:W-:Y:S01]  /*af70*/  FADD.FTZ R4, R183, R22 ;  /* 0x00000016b7047221 */ /* 0x000fe20000010000 */
[----:B------:R-:W-:Y:S01]  /*af80*/  @P0 IADD3 R20, P5, R2, 0x80, RZ ;  /* 0x0000008002140810 */ /* 0x000fe20007fbe0ff */
[----:B------:R-:W-:Y:S01]  /*af90*/  FADD.FTZ R19, R194, R19 ;  /* 0x00000013c2137221 */ /* 0x000fe20000010000 */
[----:B------:R-:W-:Y:S01]  /*afa0*/  USEL UR5, UR15, URZ, !UP1 ;  /* 0x0000003f0f057287 */ /* 0x000fe2000c800000 */
[----:B------:R-:W-:Y:S01]  /*afb0*/  @!PT LDS RZ, [RZ] ;  /* 0x00000000fffff984 */ /* 0x000fe20000000800 */
[----:B------:R-:W-:Y:S01]  /*afc0*/  @!PT LDS RZ, [RZ] ;  /* 0x00000000fffff984 */ /* 0x000fe20000000800 */
[----:B------:R-:W-:Y:S01]  /*afd0*/  @!PT LDS RZ, [RZ] ;  /* 0x00000000fffff984 */ /* 0x000fe20000000800 */
[----:B------:R2:W-:Y:S01]  /*afe0*/  @P0 LDGSTS.E.BYPASS.LTC128B.128 [R0+0x12100], [R16.64], !P4 ;  /* 0x1210000010000fae */ /* 0x0005e2000e101d58 */
[----:B------:R-:W-:Y:S01]  /*aff0*/  @P0 IADD3 R20, P1, R20, c[0x0][0x1c8], RZ ;  /* 0x0000720014140a10 */ /* 0x000fe20007f3e0ff */
[C---:B------:R-:W-:Y:S01]  /*b000*/  HMMA.16816.F32.BF16 R88, R160.reuse, R10, R88 ;  /* 0x0000000aa058723c */ /* 0x040fe20000041858 */
[----:B------:R-:W-:Y:S02]  /*b010*/  UMOV UR15, UR28 ;  /* 0x0000001c000f7c82 */ /* 0x000fe40008000000 */
[----:B------:R-:W-:Y:S01]  /*b020*/  @P0 IADD3.X R21, RZ, c[0x0][0x1cc], R18, P1, P5 ;  /* 0x00007300ff150a10 */ /* 0x000fe20000fea412 */
[----:B------:R-:W-:Y:S01]  /*b030*/  FADD.FTZ R4, R182, R4 ;  /* 0x00000004b6047221 */ /* 0x000fe20000010000 */
[----:B------:R-:W-:Y:S01]  /*b040*/  @P0 IADD3 R2, P5, R2, 0x100, RZ ;  /* 0x0000010002020810 */ /* 0x000fe20007fbe0ff */
[----:B------:R-:W-:Y:S01]  /*b050*/  FADD.FTZ R5, R193, R19 ;  /* 0x00000013c1057221 */ /* 0x000fe20000010000 */
[----:B-1----:R-:W-:Y:S01]  /*b060*/  MOV R101, R100 ;  /* 0x0000006400657202 */ /* 0x002fe20000000f00 */
[----:B------:R2:W-:Y:S01]  /*b070*/  @P0 LDGSTS.E.BYPASS.LTC128B.128 [R0+0x15100], [R20.64], !P3 ;  /* 0x1510000014000fae */ /* 0x0005e2000d901d58 */
[----:B------:R-:W-:Y:S01]  /*b080*/  @P0 IADD3 R6, P1, R2, c[0x0][0x1c8], RZ ;  /* 0x0000720002060a10 */ /* 0x000fe20007f3e0ff */
[C---:B----4-:R-:W-:Y:S03]  /*b090*/  HMMA.16816.F32.BF16 R92, R160.reuse, R12, R92 ;  /* 0x0000000ca05c723c */ /* 0x050fe6000004185c */
[----:B------:R-:W-:Y:S01]  /*b0a0*/  @P0 IADD3.X R7, RZ, c[0x0][0x1cc], R18, P1, P5 ;  /* 0x00007300ff070a10 */ /* 0x000fe20000fea412 */
[----:B------:R-:W-:Y:S04]  /*b0b0*/  FADD.FTZ R5, R180, R5 ;  /* 0x00000005b4057221 */ /* 0x000fe80000010000 */
[----:B------:R1:W-:Y:S01]  /*b0c0*/  @P0 LDGSTS.E.BYPASS.LTC128B.128 [R0+0x18100], [R6.64], !P2 ;  /* 0x1810000006000fae */ /* 0x0003e2000d101d58 */
[----:B------:R-:W-:Y:S01]  /*b0d0*/  FADD.FTZ R2, R181, R5 ;  /* 0x00000005b5027221 */ /* 0x000fe20000010000 */
[----:B------:R-:W-:Y:S03]  /*b0e0*/  HMMA.16816.F32.BF16 R96, R160, R14, R96 ;  /* 0x0000000ea060723c */ /* 0x000fe60000041860 */
[----:B------:R-:W-:Y:S01]  /*b0f0*/  FADD.FTZ R5, R178, R4 ;  /* 0x00000004b2057221 */ /* 0x000fe20000010000 */
[----:B------:R-:W-:Y:S01]  /*b100*/  @P0 IADD3 R4, P1, R16, UR17, RZ ;  /* 0x0000001110040c10 */ /* 0x000fe2000ff3e0ff */
[----:B------:R-:W-:Y:S02]  /*b110*/  FADD.FTZ R18, R174, R2 ;  /* 0x00000002ae127221 */ /* 0x000fe40000010000 */
[----:B------:R-:W-:Y:S01]  /*b120*/  FADD.FTZ R2, R179, R5 ;  /* 0x00000005b3027221 */ /* 0x000fe20000010000 */
[----:B------:R-:W-:Y:S01]  /*b130*/  @P0 IADD3.X R5, R17, UR18, RZ, P1, !PT ;  /* 0x0000001211050c10 */ /* 0x000fe20008ffe4ff */
[----:B------:R-:W-:Y:S03]  /*b140*/  FADD.FTZ R8, R176, R18 ;  /* 0x00000012b0087221 */ /* 0x000fe60000010000 */
[----:B------:R-:W-:Y:S01]  /*b150*/  FADD.FTZ R2, R177, R2 ;  /* 0x00000002b1027221 */ /* 0x000fe20000010000 */
[----:B------:R3:W-:Y:S03]  /*b160*/  @P0 LDGSTS.E.BYPASS.LTC128B.128 [R0+0x13100], [R4.64], !P4 ;  /* 0x1310000004000fae */ /* 0x0007e6000e101d58 */
[----:B------:R-:W-:Y:S04]  /*b170*/  FADD.FTZ R2, R175, R2 ;  /* 0x00000002af027221 */ /* 0x000fe80000010000 */
[----:B------:R-:W-:Y:S01]  /*b180*/  FADD.FTZ R2, R171, R2 ;  /* 0x00000002ab027221 */ /* 0x000fe20000010000 */
[----:B------:R3:W-:Y:S03]  /*b190*/  @P0 LDGSTS.E.BYPASS.LTC128B.128 [R0+0x16100], [R4.64+0x80], !P3 ;  /* 0x1610008004000fae */ /* 0x0007e6000d901d58 */
[----:B------:R-:W-:Y:S01]  /*b1a0*/  FADD.FTZ R2, R170, R2 ;  /* 0x00000002aa027221 */ /* 0x000fe20000010000 */
[----:B-1----:R-:W-:Y:S03]  /*b1b0*/  @P0 IADD3 R6, P1, R4, UR17, RZ ;  /* 0x0000001104060c10 */ /* 0x002fe6000ff3e0ff */
[----:B------:R-:W-:Y:S01]  /*b1c0*/  FADD.FTZ R2, R167, R2 ;  /* 0x00000002a7027221 */ /* 0x000fe20000010000 */
[----:B------:R3:W-:Y:S01]  /*b1d0*/  @P0 LDGSTS.E.BYPASS.LTC128B.128 [R0+0x19100], [R4.64+0x100], !P2 ;  /* 0x1910010004000fae */ /* 0x0007e2000d101d58 */
[----:B------:R-:W-:Y:S02]  /*b1e0*/  @P0 IADD3.X R7, R5, UR18, RZ, P1, !PT ;  /* 0x0000001205070c10 */ /* 0x000fe40008ffe4ff */
[----:B------:R-:W-:Y:S05]  /*b1f0*/  FADD.FTZ R2, R166, R2 ;  /* 0x00000002a6027221 */ /* 0x000fea0000010000 */
[----:B------:R2:W-:Y:S08]  /*b200*/  @P0 LDGSTS.E.BYPASS.LTC128B.128 [R0+0x14100], [R6.64], !P4 ;  /* 0x1410000006000fae */ /* 0x0005f0000e101d58 */
[----:B------:R2:W-:Y:S08]  /*b210*/  @P0 LDGSTS.E.BYPASS.LTC128B.128 [R0+0x17100], [R6.64+0x80], !P3 ;  /* 0x1710008006000fae */ /* 0x0005f0000d901d58 */
[----:B------:R2:W-:Y:S01]  /*b220*/  @P0 LDGSTS.E.BYPASS.LTC128B.128 [R0+0x1a100], [R6.64+0x100], !P2 ;  /* 0x1a10010006000fae */ /* 0x0005e2000d101d58 */
[----:B------:R-:W-:Y:S01]  /*b230*/  PLOP3.LUT P0, PT, PT, PT, UP0, 0x80, 0x0 ;  /* 0x000000000000781c */ /* 0x000fe20003f0f008 */
[----:B---3--:R-:W-:Y:S06]  /*b240*/  FADD.FTZ R4, R173, R8 ;  /* 0x00000008ad047221 */ /* 0x008fec0000010000 */
[----:B------:R1:W-:Y:S04]  /*b250*/  STL [R1+0xc], R2 ;  /* 0x00000c0201007387 */ /* 0x0003e80000100800 */
[----:B------:R-:W0:Y:S01]  /*b260*/  LDGDEPBAR ;  /* 0x00000000000079af */ /* 0x000e220000000000 */
[----:B--2---:R-:W-:Y:S04]  /*b270*/  FADD.FTZ R0, R172, R4 ;  /* 0x00000004ac007221 */ /* 0x004fe80000010000 */
[----:B------:R-:W-:Y:S04]  /*b280*/  FADD.FTZ R0, R169, R0 ;  /* 0x00000000a9007221 */ /* 0x000fe80000010000 */
[----:B------:R-:W-:Y:S04]  /*b290*/  FADD.FTZ R0, R168, R0 ;  /* 0x00000000a8007221 */ /* 0x000fe80000010000 */
[----:B------:R-:W-:Y:S04]  /*b2a0*/  FADD.FTZ R0, R164, R0 ;  /* 0x00000000a4007221 */ /* 0x000fe80000010000 */
[----:B------:R-:W-:Y:S05]  /*b2b0*/  FADD.FTZ R0, R165, R0 ;  /* 0x00000000a5007221 */ /* 0x000fea0000010000 */
[----:B------:R1:W-:Y:S01]  /*b2c0*/  STL [R1+0x10], R0 ;  /* 0x0000100001007387 */ /* 0x0003e20000100800 */
[----:B------:R-:W-:-:S05]  /*b2d0*/  @P0 BRA `(.L_x_1199) ;  /* 0xffffb86000000947 */ /* 0x000fca000383ffff */
.L_x_1198:
[----:B------:R-:W-:-:S13]  /*b2e0*/  ISETP.LE.AND P0, PT, RZ, UR28, PT ;  /* 0x0000001cff007c0c */ /* 0x000fda000bf03270 */
[----:B------:R-:W-:Y:S05]  /*b2f0*/  @!P0 BRA `(.L_x_1200) ;  /* 0x000041c000008947 */ /* 0x000fea0003800000 */
[----:B-1----:R-:W2:Y:S01]  /*b300*/  LDL.LU R0, [R1+0x40] ;  /* 0x0000400001007983 */ /* 0x002ea20000300800 */
[----:B------:R-:W-:Y:S01]  /*b310*/  ULDC.64 UR6, c[0x0][0x1e0] ;  /* 0x0000780000067ab9 */ /* 0x000fe20000000a00 */
[----:B------:R-:W-:Y:S01]  /*b320*/  IMAD.MOV.U32 R238, RZ, RZ, 0x40 ;  /* 0x00000040ffee7424 */ /* 0x000fe200078e00ff */
[----:B------:R-:W-:Y:S01]  /*b330*/  UIADD3 UR21, UP1, UR11, 0x80, URZ ;  /* 0x000000800b157890 */ /* 0x000fe2000ff3e03f */
[----:B------:R-:W-:Y:S01]  /*b340*/  MOV R101, R3 ;  /* 0x0000000300657202 */ /* 0x000fe20000000f00 */
[----:B------:R-:W-:Y:S02]  /*b350*/  UIADD3 UR23, UP0, UR11, 0x100, URZ ;  /* 0x000001000b177890 */ /* 0x000fe4000ff1e03f */
[----:B------:R-:W-:Y:S02]  /*b360*/  UIMAD.WIDE.U32 UR8, UR6, 0x40, URZ ;  /* 0x00000040060878a5 */ /* 0x000fe4000f8e003f */
[----:B------:R-:W-:Y:S02]  /*b370*/  USHF.L.U32 UR18, UR7, 0x6, URZ ;  /* 0x0000000607127899 */ /* 0x000fe4000800063f */
[----:B------:R-:W-:-:S02]  /*b380*/  UIADD3.X UR20, URZ, UR10, URZ, UP1, !UPT ;  /* 0x0000000a3f147290 */ /* 0x000fc40008ffe43f */
[----:B------:R-:W-:Y:S02]  /*b390*/  UIADD3.X UR22, URZ, UR10, URZ, UP0, !UPT ;  /* 0x0000000a3f167290 */ /* 0x000fe400087fe43f */
[----:B------:R-:W-:Y:S02]  /*b3a0*/  UIADD3 UR18, UR9, UR18, URZ ;  /* 0x0000001209127290 */ /* 0x000fe4000fffe03f */
[----:B------:R-:W-:Y:S02]  /*b3b0*/  UIADD3 UR17, UP1, UR8, 0x80, URZ ;  /* 0x0000008008117890 */ /* 0x000fe4000ff3e03f */
[----:B------:R-:W-:Y:S02]  /*b3c0*/  UIADD3 UR19, UP0, UR8, 0x100, URZ ;  /* 0x0000010008137890 */ /* 0x000fe4000ff1e03f */
[----:B------:R-:W-:Y:S02]  /*b3d0*/  USHF.L.U64.HI UR14, UR6, 0x6, UR7 ;  /* 0x00000006060e7899 */ /* 0x000fe40008010207 */
[----:B------:R-:W-:-:S02]  /*b3e0*/  USHF.L.U32 UR13, UR6, 0x6, URZ ;  /* 0x00000006060d7899 */ /* 0x000fc4000800063f */
[----:B------:R-:W-:Y:S02]  /*b3f0*/  UIADD3.X UR16, URZ, UR18, URZ, UP1, !UPT ;  /* 0x000000123f107290 */ /* 0x000fe40008ffe43f */
[----:B------:R-:W-:Y:S02]  /*b400*/  UIADD3.X UR18, URZ, UR18, URZ, UP0, !UPT ;  /* 0x000000123f127290 */ /* 0x000fe400087fe43f */
[----:B------:R-:W-:Y:S02]  /*b410*/  ULDC.64 UR8, c[0x0][0x208] ;  /* 0x0000820000087ab9 */ /* 0x000fe40000000a00 */
[----:B------:R-:W-:Y:S01]  /*b420*/  ULDC.64 UR6, c[0x0][0x1e0] ;  /* 0x0000780000067ab9 */ /* 0x000fe20000000a00 */
[----:B--2---:R-:W-:Y:S01]  /*b430*/  LOP3.LUT P0, RZ, R0, 0x4, RZ, 0xc0, !PT ;  /* 0x0000000400ff7812 */ /* 0x004fe2000780c0ff */
[----:B------:R-:W-:-:S03]  /*b440*/  IMAD.MOV.U32 R0, RZ, RZ, R100 ;  /* 0x000000ffff007224 */ /* 0x000fc600078e0064 */
[----:B------:R-:W-:Y:S02]  /*b450*/  SEL R238, R238, 0xffffffc0, !P0 ;  /* 0xffffffc0eeee7807 */ /* 0x000fe40004000000 */
.L_x_1201:
[----:B------:R-:W2:Y:S01]  /*b460*/  LDL.64 R44, [R1+0x20] ;  /* 0x00002000012c7983 */ /* 0x000ea20000100a00 */
[----:B------:R-:W-:Y:S04]  /*b470*/  DEPBAR.LE SB0, 0x2 ;  /* 0x000080800000791a */ /* 0x000fe80000000000 */
[----:B------:R-:W-:Y:S01]  /*b480*/  UIMAD UR4, UR5, 0x9000, URZ ;  /* 0x00009000050478a4 */ /* 0x000fe2000f8e023f */
[----:B------:R-:W2:Y:S01]  /*b490*/  LDL.64 R38, [R1+0x28] ;  /* 0x0000280001267983 */ /* 0x000ea20000100a00 */
[----:B------:R-:W-:Y:S01]  /*b4a0*/  UISETP.NE.AND UP0, UPT, UR28, URZ, UPT ;  /* 0x0000003f1c00728c */ /* 0x000fe2000bf05270 */
[----:B------:R-:W-:Y:S01]  /*b4b0*/  MOV R100, UR12 ;  /* 0x0000000c00647c02 */ /* 0x000fe20008000f00 */
[----:B------:R-:W-:Y:S02]  /*b4c0*/  UIADD3 UR27, UR28, -0x1, URZ ;  /* 0xffffffff1c1b7890 */ /* 0x000fe4000fffe03f */
[----:B------:R-:W-:Y:S01]  /*b4d0*/  IADD3 R3, R237, UR4, RZ ;  /* 0x00000004ed037c10 */ /* 0x000fe2000fffe0ff */
[----:B------:R-:W3:Y:S04]  /*b4e0*/  LDL R46, [R1+0x8] ;  /* 0x00000800012e7983 */ /* 0x000ee80000100800 */
[----:B------:R-:W-:Y:S01]  /*b4f0*/  BAR.SYNC.DEFER_BLOCKING 0x0 ;  /* 0x0000000000007b1d */ /* 0x000fe20000010000 */
[----:B------:R-:W-:Y:S01]  /*b500*/  PLOP3.LUT P0, PT, PT, PT, UP0, 0x80, 0x0 ;  /* 0x000000000000781c */ /* 0x000fe20003f0f008 */
[----:B------:R-:W-:Y:S01]  /*b510*/  @UP0 USHF.R.S32.HI UR15, URZ, 0x1f, UR27 ;  /* 0x0000001f3f0f0899 */ /* 0x000fe2000801141b */
[-C--:B-1----:R-:W-:Y:S01]  /*b520*/  IADD3 R2, R239, R3.reuse, RZ ;  /* 0x00000003ef027210 */ /* 0x082fe20007ffe0ff */
[----:B------:R-:W-:Y:S01]  /*b530*/  @UP0 UIMAD.WIDE.U32 UR30, UR27, UR8, URZ ;  /* 0x000000081b1e02a5 */ /* 0x000fe2000f8e003f */
[----:B------:R-:W-:Y:S01]  /*b540*/  IADD3 R3, R238, R3, RZ ;  /* 0x00000003ee037210 */ /* 0x000fe20007ffe0ff */
[----:B------:R-:W-:Y:S04]  /*b550*/  @UP0 UIMAD UR15, UR15, UR8, URZ ;  /* 0x000000080f0f02a4 */ /* 0x000fe8000f8e023f */
[----:B------:R-:W-:Y:S01]  /*b560*/  MOV R36, UR30 ;  /* 0x0000001e00247c02 */ /* 0x000fe20008000f00 */
[----:B------:R-:W-:Y:S04]  /*b570*/  @UP0 UIMAD UR15, UR27, UR9, UR15 ;  /* 0x000000091b0f02a4 */ /* 0x000fe8000f8e020f */
[----:B------:R-:W-:Y:S04]  /*b580*/  @UP0 UIADD3 UR15, UR31, UR15, URZ ;  /* 0x0000000f1f0f0290 */ /* 0x000fe8000fffe03f */
[----:B------:R-:W-:Y:S02]  /*b590*/  @UP0 UIMAD UR15, UR15, 0x60, URZ ;  /* 0x000000600f0f08a4 */ /* 0x000fe4000f8e023f */
[----:B------:R-:W-:Y:S01]  /*b5a0*/  UISETP.GE.AND UP0, UPT, UR28, 0x2, UPT ;  /* 0x000000021c00788c */ /* 0x000fe2000bf06270 */
[----:B------:R-:W1:Y:S08]  /*b5b0*/  LDSM.16.M88.4 R8, [R237+UR4+0x12100] ;  /* 0x01210004ed08783b */ /* 0x000e700008000200 */
[----:B------:R-:W4:Y:S02]  /*b5c0*/  LDSM.16.M88.4 R16, [R237+UR4+0x12900] ;  /* 0x01290004ed10783b */ /* 0x000f240008000200 */
[----:B------:R-:W-:Y:S04]  /*b5d0*/  @UP0 UIADD3 UR26, UR28, -0x2, URZ ;  /* 0xfffffffe1c1a0890 */ /* 0x000fe8000fffe03f */
[----:B------:R-:W-:Y:S02]  /*b5e0*/  @UP0 UIMAD.WIDE.U32 UR30, UR26, UR6, URZ ;  /* 0x000000061a1e02a5 */ /* 0x000fe4000f8e003f */
[----:B------:R-:W5:Y:S08]  /*b5f0*/  LDSM.16.M88.4 R24, [R237+UR4+0x13100] ;  /* 0x01310004ed18783b */ /* 0x000f700008000200 */
[----:B------:R-:W5:Y:S08]  /*b600*/  LDSM.16.M88.4 R32, [R237+UR4+0x13900] ;  /* 0x01390004ed20783b */ /* 0x000f700008000200 */
[----:B------:R-:W2:Y:S01]  /*b610*/  LDSM.16.M88.4 R40, [R237+UR4+0x14100] ;  /* 0x01410004ed28783b */ /* 0x000ea20008000200 */
[C---:B-1----:R-:W-:Y:S07]  /*b620*/  HMMA.16816.F32.BF16 R4, R152.reuse, R8, RZ ;  /* 0x000000089804723c */ /* 0x042fee00000418ff */
[----:B------:R-:W1:Y:S01]  /*b630*/  LDSM.16.M88.4 R48, [R237+UR4+0x14900] ;  /* 0x01490004ed30783b */ /* 0x000e620008000200 */
[C---:B------:R-:W-:Y:S07]  /*b640*/  HMMA.16816.F32.BF16 R8, R152.reuse, R10, RZ ;  /* 0x0000000a9808723c */ /* 0x040fee00000418ff */
[----:B------:R-:W1:Y:S01]  /*b650*/  LDSM.16.M88.4 R160, [R2+0x12100] ;  /* 0x0121000002a0783b */ /* 0x000e620000000200 */
[C---:B----4-:R-:W-:Y:S07]  /*b660*/  HMMA.16816.F32.BF16 R12, R152.reuse, R16, RZ ;  /* 0x00000010980c723c */ /* 0x050fee00000418ff */
[----:B------:R-:W4:Y:S01]  /*b670*/  LDSM.16.M88.4 R164, [R2+0x12900] ;  /* 0x0129000002a4783b */ /* 0x000f220000000200 */
[C---:B------:R-:W-:Y:S07]  /*b680*/  HMMA.16816.F32.BF16 R16, R152.reuse, R18, RZ ;  /* 0x000000129810723c */ /* 0x040fee00000418ff */
[----:B------:R-:W1:Y:S01]  /*b690*/  LDSM.16.M88.4 R168, [R2+0x13100] ;  /* 0x0131000002a8783b */ /* 0x000e620000000200 */
[C---:B-----5:R-:W-:Y:S07]  /*b6a0*/  HMMA.16816.F32.BF16 R20, R152.reuse, R24, RZ ;  /* 0x000000189814723c */ /* 0x060fee00000418ff */
[----:B------:R-:W5:Y:S01]  /*b6b0*/  LDSM.16.M88.4 R172, [R2+0x13900] ;  /* 0x0139000002ac783b */ /* 0x000f620000000200 */
[C---:B------:R-:W-:Y:S07]  /*b6c0*/  HMMA.16816.F32.BF16 R24, R152.reuse, R26, RZ ;  /* 0x0000001a9818723c */ /* 0x040fee00000418ff */
[----:B------:R-:W1:Y:S01]  /*b6d0*/  LDSM.16.M88.4 R176, [R2+0x14100] ;  /* 0x0141000002b0783b */ /* 0x000e620000000200 */
[C---:B------:R-:W-:Y:S07]  /*b6e0*/  HMMA.16816.F32.BF16 R28, R152.reuse, R32, RZ ;  /* 0x00000020981c723c */ /* 0x040fee00000418ff */
[----:B------:R-:W1:Y:S01]  /*b6f0*/  LDSM.16.M88.4 R180, [R2+0x14900] ;  /* 0x0149000002b4783b */ /* 0x000e620000000200 */
[C---:B------:R-:W-:Y:S01]  /*b700*/  HMMA.16816.F32.BF16 R32, R152.reuse, R34, RZ ;  /* 0x000000229820723c */ /* 0x040fe200000418ff */
[----:B--2---:R-:W-:Y:S05]  /*b710*/  @P0 MOV R44, R38 ;  /* 0x00000026002c0202 */ /* 0x004fea0000000f00 */
[----:B------:R-:W-:Y:S02]  /*b720*/  @P0 IMAD.WIDE.U32 R44, R36, 0x60, R44 ;  /* 0x00000060242c0825 */ /* 0x000fe400078e002c */
[C---:B------:R-:W-:Y:S04]  /*b730*/  HMMA.16816.F32.BF16 R36, R152.reuse, R40, RZ ;  /* 0x000000289824723c */ /* 0x040fe800000418ff */
[----:B---3--:R-:W-:Y:S01]  /*b740*/  @P0 IMAD R100, R100, 0x9000, R46 ;  /* 0x0000900064640824 */ /* 0x008fe200078e022e */
[----:B------:R-:W-:Y:S02]  /*b750*/  @P0 SHF.L.U32 R192, R44, 0x1, RZ ;  /* 0x000000012cc00819 */ /* 0x000fe400000006ff */
[----:B------:R-:W-:Y:S01]  /*b760*/  @P0 IADD3 R102, R45, UR15, RZ ;  /* 0x0000000f2d660c10 */ /* 0x000fe2000fffe0ff */
[----:B------:R-:W-:Y:S01]  /*b770*/  @UP0 USHF.R.S32.HI UR15, URZ, 0x1f, UR26 ;  /* 0x0000001f3f0f0899 */ /* 0x000fe2000801141a */
[----:B------:R-:W-:Y:S01]  /*b780*/  @P0 IADD3 R228, P6, R192, 0x80, RZ ;  /* 0x00000080c0e40810 */ /* 0x000fe20007fde0ff */
[C---:B------:R-:W-:Y:S02]  /*b790*/  HMMA.16816.F32.BF16 R40, R152.reuse, R42, RZ ;  /* 0x0000002a9828723c */ /* 0x040fe400000418ff */
[----:B------:R-:W-:Y:S01]  /*b7a0*/  @P0 SHF.L.U64.HI R102, R44, 0x1, R102 ;  /* 0x000000012c660819 */ /* 0x000fe20000010266 */
[----:B------:R-:W-:Y:S01]  /*b7b0*/  @UP0 UIMAD UR15, UR15, UR6, URZ ;  /* 0x000000060f0f02a4 */ /* 0x000fe2000f8e023f */
[----:B------:R-:W-:Y:S02]  /*b7c0*/  @P0 IADD3 R228, P5, R228, c[0x0][0x1f8], RZ ;  /* 0x00007e00e4e40a10 */ /* 0x000fe40007fbe0ff */
[C---:B------:R-:W-:Y:S01]  /*b7d0*/  @P0 IADD3 R194, P1, R192.reuse, 0x100, RZ ;  /* 0x00000100c0c20810 */ /* 0x040fe20007f3e0ff */
[----:B------:R-:W-:Y:S01]  /*b7e0*/  @UP0 UIMAD UR15, UR26, UR7, UR15 ;  /* 0x000000071a0f02a4 */ /* 0x000fe2000f8e020f */
[C---:B-1----:R-:W-:Y:S01]  /*b7f0*/  HMMA.16816.F32.BF16 R44, R152.reuse, R48, RZ ;  /* 0x00000030982c723c */ /* 0x042fe200000418ff */
[--C-:B------:R-:W-:Y:S01]  /*b800*/  @P0 IADD3.X R229, RZ, c[0x0][0x1fc], R102.reuse, P5, P6 ;  /* 0x00007f00ffe50a10 */ /* 0x100fe20002fec466 */
[----:B------:R-:W-:Y:S02]  /*b810*/  UIADD3 UR26, UR12, 0x1, URZ ;  /* 0x000000010c1a7890 */ /* 0x000fe4000fffe03f */
[----:B------:R-:W-:Y:S01]  /*b820*/  @P0 IADD3 R192, P6, R192, c[0x0][0x1f8], RZ ;  /* 0x00007e00c0c00a10 */ /* 0x000fe20007fde0ff */
[----:B------:R-:W-:Y:S01]  /*b830*/  @UP0 UIADD3 UR15, UR31, UR15, URZ ;  /* 0x0000000f1f0f0290 */ /* 0x000fe2000fffe03f */
[----:B------:R-:W-:Y:S02]  /*b840*/  @P0 IADD3 R194, P5, R194, c[0x0][0x1f8], RZ ;  /* 0x00007e00c2c20a10 */ /* 0x000fe40007fbe0ff */
[----:B------:R-:W-:Y:S01]  /*b850*/  HMMA.16816.F32.BF16 R48, R152, R50, RZ ;  /* 0x000000329830723c */ /* 0x000fe200000418ff */
[----:B------:R-:W-:Y:S01]  /*b860*/  @P0 IADD3.X R193, R102, c[0x0][0x1fc], RZ, P6, !PT ;  /* 0x00007f0066c10a10 */ /* 0x000fe200037fe4ff */
[----:B------:R-:W-:Y:S02]  /*b870*/  @UP0 UIMAD UR15, UR15, 0x60, URZ ;  /* 0x000000600f0f08a4 */ /* 0x000fe4000f8e023f */
[----:B------:R-:W-:Y:S02]  /*b880*/  @P0 IADD3.X R195, RZ, c[0x0][0x1fc], R102, P5, P1 ;  /* 0x00007f00ffc30a10 */ /* 0x000fe40002fe2466 */
[----:B------:R-:W-:Y:S01]  /*b890*/  @!PT LDS RZ, [RZ] ;  /* 0x00000000fffff984 */ /* 0x000fe20000000800 */
[----:B------:R-:W-:Y:S01]  /*b8a0*/  @!PT LDS RZ, [RZ] ;  /* 0x00000000fffff984 */ /* 0x000fe20000000800 */
[----:B------:R-:W-:Y:S01]  /*b8b0*/  @!PT LDS RZ, [RZ] ;  /* 0x00000000fffff984 */ /* 0x000fe20000000800 */
[----:B------:R1:W-:Y:S01]  /*b8c0*/  @P0 LDGSTS.E.BYPASS.LTC128B.128 [R100+0x100], [R192.64], !P4 ;  /* 0x00100000c0640fae */ /* 0x0003e2000e101d58 */
[----:B------:R-:W-:Y:S01]  /*b8d0*/  IADD3 R102, R238, R2, RZ ;  /* 0x00000002ee667210 */ /* 0x000fe20007ffe0ff */
[C---:B------:R-:W-:Y:S06]  /*b8e0*/  HMMA.16816.F32.BF16 R4, R156.reuse, R160, R4 ;  /* 0x000000a09c04723c */ /* 0x040fec0000041804 */
[----:B------:R2:W-:Y:S02]  /*b8f0*/  @P0 LDGSTS.E.BYPASS.LTC128B.128 [R100+0x3100], [R228.64], !P3 ;  /* 0x03100000e4640fae */ /* 0x0005e4000d901d58 */
[C---:B------:R-:W-:Y:S06]  /*b900*/  HMMA.16816.F32.BF16 R8, R156.reuse, R162, R8 ;  /* 0x000000a29c08723c */ /* 0x040fec0000041808 */
[----:B------:R3:W-:Y:S02]  /*b910*/  @P0 LDGSTS.E.BYPASS.LTC128B.128 [R100+0x6100], [R194.64], !P2 ;  /* 0x06100000c2640fae */ /* 0x0007e4000d101d58 */
[C---:B----4-:R-:W-:Y:S08]  /*b920*/  HMMA.16816.F32.BF16 R12, R156.reuse, R164, R12 ;  /* 0x000000a49c0c723c */ /* 0x050ff0000004180c */
[C---:B------:R-:W-:Y:S04]  /*b930*/  HMMA.16816.F32.BF16 R16, R156.reuse, R166, R16 ;  /* 0x000000a69c10723c */ /* 0x040fe80000041810 */
[----:B-1----:R-:W-:Y:S04]  /*b940*/  @P0 IADD3 R192, P1, R192, UR11, RZ ;  /* 0x0000000bc0c00c10 */ /* 0x002fe8000ff3e0ff */
[C---:B------:R-:W-:Y:S04]  /*b950*/  HMMA.16816.F32.BF16 R20, R156.reuse, R168, R20 ;  /* 0x000000a89c14723c */ /* 0x040fe80000041814 */
[----:B------:R-:W-:Y:S02]  /*b960*/  @P0 IADD3.X R193, R193, UR10, RZ, P1, !PT ;  /* 0x0000000ac1c10c10 */ /* 0x000fe40008ffe4ff */
[C---:B------:R-:W-:Y:S02]  /*b970*/  @P0 IADD3 R160, P6, R192.reuse, UR11, RZ ;  /* 0x0000000bc0a00c10 */ /* 0x040fe4000ffde0ff */
[C---:B------:R-:W-:Y:S01]  /*b980*/  HMMA.16816.F32.BF16 R24, R156.reuse, R170, R24 ;  /* 0x000000aa9c18723c */ /* 0x040fe20000041818 */
[----:B------:R1:W-:Y:S03]  /*b990*/  @P0 LDGSTS.E.BYPASS.LTC128B.128 [R100+0x1100], [R192.64], !P4 ;  /* 0x01100000c0640fae */ /* 0x0003e6000e101d58 */
[C---:B------:R-:W-:Y:S02]  /*b9a0*/  @P0 IADD3.X R161, R193.reuse, UR10, RZ, P6, !PT ;  /* 0x0000000ac1a10c10 */ /* 0x040fe4000b7fe4ff */
[C---:B--2---:R-:W-:Y:S02]  /*b9b0*/  @P0 IADD3 R228, P5, R192.reuse, UR21, RZ ;  /* 0x00000015c0e40c10 */ /* 0x044fe4000ffbe0ff */
[C---:B-----5:R-:W-:Y:S01]  /*b9c0*/  HMMA.16816.F32.BF16 R28, R156.reuse, R172, R28 ;  /* 0x000000ac9c1c723c */ /* 0x060fe2000004181c */
[----:B------:R1:W-:Y:S03]  /*b9d0*/  @P0 LDGSTS.E.BYPASS.LTC128B.128 [R100+0x4100], [R192.64+0x80], !P3 ;  /* 0x04100080c0640fae */ /* 0x0003e6000d901d58 */
[C---:B------:R-:W-:Y:S02]  /*b9e0*/  @P0 IADD3.X R229, R193.reuse, UR20, RZ, P5, !PT ;  /* 0x00000014c1e50c10 */ /* 0x040fe4000affe4ff */
[----:B---3--:R-:W-:Y:S02]  /*b9f0*/  @P0 IADD3 R194, P1, R192, UR23, RZ ;  /* 0x00000017c0c20c10 */ /* 0x008fe4000ff3e0ff */
[C---:B------:R-:W-:Y:S01]  /*ba00*/  HMMA.16816.F32.BF16 R32, R156.reuse, R174, R32 ;  /* 0x000000ae9c20723c */ /* 0x040fe20000041820 */
[----:B------:R1:W-:Y:S03]  /*ba10*/  @P0 LDGSTS.E.BYPASS.LTC128B.128 [R100+0x7100], [R192.64+0x100], !P2 ;  /* 0x07100100c0640fae */ /* 0x0003e6000d101d58 */
[----:B------:R-:W-:Y:S04]  /*ba20*/  @P0 IADD3.X R195, R193, UR22, RZ, P1, !PT ;  /* 0x00000016c1c30c10 */ /* 0x000fe80008ffe4ff */
[C---:B------:R-:W-:Y:S01]  /*ba30*/  HMMA.16816.F32.BF16 R36, R156.reuse, R176, R36 ;  /* 0x000000b09c24723c */ /* 0x040fe20000041824 */
[----:B------:R2:W-:Y:S07]  /*ba40*/  @P0 LDGSTS.E.BYPASS.LTC128B.128 [R100+0x2100], [R160.64], !P4 ;  /* 0x02100000a0640fae */ /* 0x0005ee000e101d58 */
[C---:B------:R-:W-:Y:S01]  /*ba50*/  HMMA.16816.F32.BF16 R40, R156.reuse, R178, R40 ;  /* 0x000000b29c28723c */ /* 0x040fe20000041828 */
[----:B------:R1:W-:Y:S07]  /*ba60*/  @P0 LDGSTS.E.BYPASS.LTC128B.128 [R100+0x5100], [R228.64], !P3 ;  /* 0x05100000e4640fae */ /* 0x0003ee000d901d58 */
[C---:B------:R-:W-:Y:S01]  /*ba70*/  HMMA.16816.F32.BF16 R44, R156.reuse, R180, R44 ;  /* 0x000000b49c2c723c */ /* 0x040fe2000004182c */
[----:B------:R1:W-:Y:S01]  /*ba80*/  @P0 LDGSTS.E.BYPASS.LTC128B.128 [R100+0x8100], [R194.64], !P2 ;  /* 0x08100000c2640fae */ /* 0x0003e2000d101d58 */
[----:B------:R-:W-:Y:S01]  /*ba90*/  PLOP3.LUT P0, PT, PT, PT, UP0, 0x80, 0x0 ;  /* 0x000000000000781c */ /* 0x000fe20003f0f008 */
[----:B------:R-:W-:Y:S04]  /*baa0*/  UISETP.GE.AND UP0, UPT, UR12, 0x1, UPT ;  /* 0x000000010c00788c */ /* 0x000fe8000bf06270 */
[----:B------:R-:W-:Y:S01]  /*bab0*/  USEL UR12, UR26, URZ, !UP0 ;  /* 0x0000003f1a0c7287 */ /* 0x000fe2000c000000 */
[----:B------:R-:W-:Y:S01]  /*bac0*/  HMMA.16816.F32.BF16 R48, R156, R182, R48 ;  /* 0x000000b69c30723c */ /* 0x000fe20000041830 */
[----:B------:R-:W-:Y:S01]  /*bad0*/  LDSM.16.M88.4 R164, [R3+0x13100] ;  /* 0x0131000003a4783b */ /* 0x000fe20000000200 */
[----:B------:R-:W-:Y:S07]  /*bae0*/  UISETP.GE.AND UP0, UPT, UR5, 0x1, UPT ;  /* 0x000000010500788c */ /* 0x000fee000bf06270 */
[----:B--2---:R-:W2:Y:S08]  /*baf0*/  LDSM.16.M88.4 R160, [R3+0x12100] ;  /* 0x0121000003a0783b */ /* 0x004eb00000000200 */
[----:B------:R-:W0:Y:S01]  /*bb00*/  LDGDEPBAR ;  /* 0x00000000000079af */ /* 0x000e220000000000 */
[----:B-1----:R-:W-:Y:S04]  /*bb10*/  IADD3 R100, R238, UR4, R237 ;  /* 0x00000004ee647c10 */ /* 0x002fe8000fffe0ed */
[----:B------:R-:W-:Y:S03]  /*bb20*/  IADD3 R100, R239, R100, RZ ;  /* 0x00000064ef647210 */ /* 0x000fe60007ffe0ff */
[----:B------:R-:W1:Y:S08]  /*bb30*/  LDSM.16.M88.4 R192, [R3+0x12900] ;  /* 0x0129000003c0783b */ /* 0x000e700000000200 */
[----:B------:R-:W3:Y:S08]  /*bb40*/  LDSM.16.M88.4 R168, [R3+0x13900] ;  /* 0x0139000003a8783b */ /* 0x000ef00000000200 */
[----:B------:R-:W4:Y:S01]  /*bb50*/  LDSM.16.M88.4 R172, [R3+0x14100] ;  /* 0x0141000003ac783b */ /* 0x000f220000000200 */
[C---:B--2---:R-:W-:Y:S07]  /*bb60*/  HMMA.16816.F32.BF16 R4, R184.reuse, R160, R4 ;  /* 0x000000a0b804723c */ /* 0x044fee0000041804 */
[----:B------:R-:W-:Y:S01]  /*bb70*/  LDSM.16.M88.4 R176, [R102+0x12100] ;  /* 0x0121000066b0783b */ /* 0x000fe20000000200 */
[C---:B------:R-:W-:Y:S07]  /*bb80*/  HMMA.16816.F32.BF16 R8, R184.reuse, R162, R8 ;  /* 0x000000a2b808723c */ /* 0x040fee0000041808 */
[----:B------:R-:W2:Y:S01]  /*bb90*/  LDSM.16.M88.4 R160, [R3+0x14900] ;  /* 0x0149000003a0783b */ /* 0x000ea20000000200 */
[C---:B-1----:R-:W-:Y:S07]  /*bba0*/  HMMA.16816.F32.BF16 R12, R184.reuse, R192, R12 ;  /* 0x000000c0b80c723c */ /* 0x042fee000004180c */
[----:B------:R-:W1:Y:S01]  /*bbb0*/  LDSM.16.M88.4 R180, [R102+0x12900] ;  /* 0x0129000066b4783b */ /* 0x000e620000000200 */
[C---:B------:R-:W-:Y:S07]  /*bbc0*/  HMMA.16816.F32.BF16 R16, R184.reuse, R194, R16 ;  /* 0x000000c2b810723c */ /* 0x040fee0000041810 */
[----:B------:R-:W-:Y:S01]  /*bbd0*/  LDSM.16.M88.4 R192, [R237+UR4+0x16100] ;  /* 0x01610004edc0783b */ /* 0x000fe20008000200 */
[C---:B------:R-:W-:Y:S07]  /*bbe0*/  HMMA.16816.F32.BF16 R20, R184.reuse, R164, R20 ;  /* 0x000000a4b814723c */ /* 0x040fee0000041814 */
[----:B------:R-:W-:Y:S01]  /*bbf0*/  LDSM.16.M88.4 R228, [R237+UR4+0x16900] ;  /* 0x01690004ede4783b */ /* 0x000fe20008000200 */
[C---:B------:R-:W-:Y:S07]  /*bc00*/  HMMA.16816.F32.BF16 R24, R184.reuse, R166, R24 ;  /* 0x000000a6b818723c */ /* 0x040fee0000041818 */
[----:B------:R-:W5:Y:S01]  /*bc10*/  LDSM.16.M88.4 R164, [R102+0x13100] ;  /* 0x0131000066a4783b */ /* 0x000f620000000200 */
[C---:B---3--:R-:W-:Y:S07]  /*bc20*/  HMMA.16816.F32.BF16 R28, R184.reuse, R168, R28 ;  /* 0x000000a8b81c723c */ /* 0x048fee000004181c */
[----:B------:R-:W-:Y:S01]  /*bc30*/  LDSM.16.M88.4 R232, [R2+0x19900] ;  /* 0x0199000002e8783b */ /* 0x000fe20000000200 */
[C---:B------:R-:W-:Y:S07]  /*bc40*/  HMMA.16816.F32.BF16 R32, R184.reuse, R170, R32 ;  /* 0x000000aab820723c */ /* 0x040fee0000041820 */
[----:B------:R-:W3:Y:S01]  /*bc50*/  LDSM.16.M88.4 R168, [R102+0x13900] ;  /* 0x0139000066a8783b */ /* 0x000ee20000000200 */
[C---:B----4-:R-:W-:Y:S08]  /*bc60*/  HMMA.16816.F32.BF16 R36, R184.reuse, R172, R36 ;  /* 0x000000acb824723c */ /* 0x050ff00000041824 */
[C---:B------:R-:W-:Y:S01]  /*bc70*/  HMMA.16816.F32.BF16 R40, R184.reuse, R174, R40 ;  /* 0x000000aeb828723c */ /* 0x040fe20000041828 */
[----:B------:R-:W-:Y:S07]  /*bc80*/  LDSM.16.M88.4 R172, [R102+0x14900] ;  /* 0x0149000066ac783b */ /* 0x000fee0000000200 */
[C---:B--2---:R-:W-:Y:S08]  /*bc90*/  HMMA.16816.F32.BF16 R44, R184.reuse, R160, R44 ;  /* 0x000000a0b82c723c */ /* 0x044ff0000004182c */
[----:B------:R-:W-:Y:S01]  /*bca0*/  HMMA.16816.F32.BF16 R48, R184, R162, R48 ;  /* 0x000000a2b830723c */ /* 0x000fe20000041830 */
[----:B------:R-:W2:Y:S07]  /*bcb0*/  LDSM.16.M88.4 R160, [R102+0x14100] ;  /* 0x0141000066a0783b */ /* 0x000eae0000000200 */
[C---:B------:R-:W-:Y:S08]  /*bcc0*/  HMMA.16816.F32.BF16 R4, R188.reuse, R176, R4 ;  /* 0x000000b0bc04723c */ /* 0x040ff00000041804 */
[C---:B------:R-:W-:Y:S01]  /*bcd0*/  HMMA.16816.F32.BF16 R8, R188.reuse, R178, R8 ;  /* 0x000000b2bc08723c */ /* 0x040fe20000041808 */
[----:B------:R-:W4:Y:S07]  /*bce0*/  LDSM.16.M88.4 R176, [R237+UR4+0x15100] ;  /* 0x01510004edb0783b */ /* 0x000f2e0008000200 */
[C---:B-1----:R-:W-:Y:S08]  /*bcf0*/  HMMA.16816.F32.BF16 R12, R188.reuse, R180, R12 ;  /* 0x000000b4bc0c723c */ /* 0x042ff0000004180c */
[C---:B------:R-:W-:Y:S01]  /*bd00*/  HMMA.16816.F32.BF16 R16, R188.reuse, R182, R16 ;  /* 0x000000b6bc10723c */ /* 0x040fe20000041810 */
[----:B------:R-:W1:Y:S07]  /*bd10*/  LDSM.16.M88.4 R180, [R237+UR4+0x15900] ;  /* 0x01590004edb4783b */ /* 0x000e6e0008000200 */
[C---:B-----5:R-:W-:Y:S08]  /*bd20*/  HMMA.16816.F32.BF16 R20, R188.reuse, R164, R20 ;  /* 0x000000a4bc14723c */ /* 0x060ff00000041814 */
[C---:B------:R-:W-:Y:S01]  /*bd30*/  HMMA.16816.F32.BF16 R24, R188.reuse, R166, R24 ;  /* 0x000000a6bc18723c */ /* 0x040fe20000041818 */
[----:B------:R-:W5:Y:S07]  /*bd40*/  LDSM.16.M88.4 R164, [R237+UR4+0x17100] ;  /* 0x01710004eda4783b */ /* 0x000f6e0008000200 */
[C---:B---3--:R-:W-:Y:S08]  /*bd50*/  HMMA.16816.F32.BF16 R28, R188.reuse, R168, R28 ;  /* 0x000000a8bc1c723c */ /* 0x048ff0000004181c */
[C---:B------:R-:W-:Y:S01]  /*bd60*/  HMMA.16816.F32.BF16 R32, R188.reuse, R170, R32 ;  /* 0x000000aabc20723c */ /* 0x040fe20000041820 */
[----:B------:R-:W3:Y:S07]  /*bd70*/  LDSM.16.M88.4 R168, [R237+UR4+0x17900] ;  /* 0x01790004eda8783b */ /* 0x000eee0008000200 */
[C---:B--2---:R-:W-:Y:S08]  /*bd80*/  HMMA.16816.F32.BF16 R36, R188.reuse, R160, R36 ;  /* 0x000000a0bc24723c */ /* 0x044ff00000041824 */
[C---:B------:R-:W-:Y:S01]  /*bd90*/  HMMA.16816.F32.BF16 R40, R188.reuse, R162, R40 ;  /* 0x000000a2bc28723c */ /* 0x040fe20000041828 */
[----:B------:R-:W2:Y:S07]  /*bda0*/  LDSM.16.M88.4 R160, [R2+0x15100] ;  /* 0x0151000002a0783b */ /* 0x000eae0000000200 */
[C---:B------:R-:W-:Y:S08]  /*bdb0*/  HMMA.16816.F32.BF16 R44, R188.reuse, R172, R44 ;  /* 0x000000acbc2c723c */ /* 0x040ff0000004182c */
[----:B------:R-:W-:Y:S01]  /*bdc0*/  HMMA.16816.F32.BF16 R48, R188, R174, R48 ;  /* 0x000000aebc30723c */ /* 0x000fe20000041830 */
[----:B------:R-:W2:Y:S07]  /*bdd0*/  LDSM.16.M88.4 R172, [R2+0x15900] ;  /* 0x0159000002ac783b */ /* 0x000eae0000000200 */
[C---:B----4-:R-:W-:Y:S08]  /*bde0*/  HMMA.16816.F32.BF16 R4, R196.reuse, R176, R4 ;  /* 0x000000b0c404723c */ /* 0x050ff00000041804 */
[C---:B------:R-:W-:Y:S01]  /*bdf0*/  HMMA.16816.F32.BF16 R8, R196.reuse, R178, R8 ;  /* 0x000000b2c408723c */ /* 0x040fe20000041808 */
[----:B------:R-:W4:Y:S07]  /*be00*/  LDSM.16.M88.4 R176, [R2+0x16100] ;  /* 0x0161000002b0783b */ /* 0x000f2e0000000200 */
[C---:B-1----:R-:W-:Y:S08]  /*be10*/  HMMA.16816.F32.BF16 R12, R196.reuse, R180, R12 ;  /* 0x000000b4c40c723c */ /* 0x042ff0000004180c */
        /* <DEDUP_REMOVED lines=8> */
[C---:B-----5:R-:W-:Y:S08]  /*bea0*/  HMMA.16816.F32.BF16 R36, R196.reuse, R164, R36 ;  /* 0x000000a4c424723c */ /* 0x060ff00000041824 */
[C---:B------:R-:W-:Y:S01]  /*beb0*/  HMMA.16816.F32.BF16 R40, R196.reuse, R166, R40 ;  /* 0x000000a6c428723c */ /* 0x040fe20000041828 */
[----:B------:R-:W1:Y:S07]  /*bec0*/  LDSM.16.M88.4 R164, [R2+0x16900] ;  /* 0x0169000002a4783b */ /* 0x000e6e0000000200 */
[C---:B---3--:R-:W-:Y:S08]  /*bed0*/  HMMA.16816.F32.BF16 R44, R196.reuse, R168, R44 ;  /* 0x000000a8c42c723c */ /* 0x048ff0000004182c */
[----:B------:R-:W-:Y:S01]  /*bee0*/  HMMA.16816.F32.BF16 R48, R196, R170, R48 ;  /* 0x000000aac430723c */ /* 0x000fe20000041830 */
[----:B------:R-:W3:Y:S07]  /*bef0*/  LDSM.16.M88.4 R168, [R2+0x17100] ;  /* 0x0171000002a8783b */ /* 0x000eee0000000200 */
[C---:B--2---:R-:W-:Y:S08]  /*bf00*/  HMMA.16816.F32.BF16 R4, R200.reuse, R160, R4 ;  /* 0x000000a0c804723c */ /* 0x044ff00000041804 */
[C---:B------:R-:W-:Y:S01]  /*bf10*/  HMMA.16816.F32.BF16 R8, R200.reuse, R162, R8 ;  /* 0x000000a2c808723c */ /* 0x040fe20000041808 */
[----:B------:R-:W2:Y:S07]  /*bf20*/  LDSM.16.M88.4 R160, [R3+0x16100] ;  /* 0x0161000003a0783b */ /* 0x000eae0000000200 */
[C---:B------:R-:W-:Y:S08]  /*bf30*/  HMMA.16816.F32.BF16 R12, R200.reuse, R172, R12 ;  /* 0x000000acc80c723c */ /* 0x040ff0000004180c */
[C---:B------:R-:W-:Y:S01]  /*bf40*/  HMMA.16816.F32.BF16 R16, R200.reuse, R174, R16 ;  /* 0x000000aec810723c */ /* 0x040fe20000041810 */
[----:B------:R-:W5:Y:S07]  /*bf50*/  LDSM.16.M88.4 R172, [R3+0x16900] ;  /* 0x0169000003ac783b */ /* 0x000f6e0000000200 */
[C---:B----4-:R-:W-:Y:S08]  /*bf60*/  HMMA.16816.F32.BF16 R20, R200.reuse, R176, R20 ;  /* 0x000000b0c814723c */ /* 0x050ff00000041814 */
[C---:B------:R-:W-:Y:S01]  /*bf70*/  HMMA.16816.F32.BF16 R24, R200.reuse, R178, R24 ;  /* 0x000000b2c818723c */ /* 0x040fe20000041818 */
[----:B------:R-:W-:Y:S07]  /*bf80*/  LDSM.16.M88.4 R176, [R100+0x16100] ;  /* 0x0161000064b0783b */ /* 0x000fee0000000200 */
[C---:B-1----:R-:W-:Y:S08]  /*bf90*/  HMMA.16816.F32.BF16 R28, R200.reuse, R164, R28 ;  /* 0x000000a4c81c723c */ /* 0x042ff0000004181c */
[C---:B------:R-:W-:Y:S01]  /*bfa0*/  HMMA.16816.F32.BF16 R32, R200.reuse, R166, R32 ;  /* 0x000000a6c820723c */ /* 0x040fe20000041820 */
[----:B------:R-:W1:Y:S07]  /*bfb0*/  LDSM.16.M88.4 R164, [R3+0x17100] ;  /* 0x0171000003a4783b */ /* 0x000e6e0000000200 */
[C---:B---3--:R-:W-:Y:S08]  /*bfc0*/  HMMA.16816.F32.BF16 R36, R200.reuse, R168, R36 ;  /* 0x000000a8c824723c */ /* 0x048ff00000041824 */
[C---:B------:R-:W-:Y:S01]  /*bfd0*/  HMMA.16816.F32.BF16 R40, R200.reuse, R170, R40 ;  /* 0x000000aac828723c */ /* 0x040fe20000041828 */
[----:B------:R-:W3:Y:S07]  /*bfe0*/  LDSM.16.M88.4 R168, [R3+0x17900] ;  /* 0x0179000003a8783b */ /* 0x000eee0000000200 */
[C---:B------:R-:W-:Y:S08]  /*bff0*/  HMMA.16816.F32.BF16 R44, R200.reuse, R180, R44 ;  /* 0x000000b4c82c723c */ /* 0x040ff0000004182c */
[----:B------:R-:W-:Y:S01]  /*c000*/  HMMA.16816.F32.BF16 R48, R200, R182, R48 ;  /* 0x000000b6c830723c */ /* 0x000fe20000041830 */
[----:B------:R-:W-:Y:S07]  /*c010*/  LDSM.16.M88.4 R180, [R100+0x16900] ;  /* 0x0169000064b4783b */ /* 0x000fee0000000200 */
[C---:B------:R-:W-:Y:S08]  /*c020*/  HMMA.16816.F32.BF16 R4, R204.reuse, R192, R4 ;  /* 0x000000c0cc04723c */ /* 0x040ff00000041804 */
[C---:B------:R-:W-:Y:S01]  /*c030*/  HMMA.16816.F32.BF16 R8, R204.reuse, R194, R8 ;  /* 0x000000c2cc08723c */ /* 0x040fe20000041808 */
[----:B------:R-:W-:Y:S07]  /*c040*/  LDSM.16.M88.4 R192, [R237+UR4+0x18100] ;  /* 0x01810004edc0783b */ /* 0x000fee0008000200 */
[C---:B------:R-:W-:Y:S08]  /*c050*/  HMMA.16816.F32.BF16 R12, R204.reuse, R228, R12 ;  /* 0x000000e4cc0c723c */ /* 0x040ff0000004180c */
[C---:B------:R-:W-:Y:S01]  /*c060*/  HMMA.16816.F32.BF16 R16, R204.reuse, R230, R16 ;  /* 0x000000e6cc10723c */ /* 0x040fe20000041810 */
[----:B------:R-:W-:Y:S07]  /*c070*/  LDSM.16.M88.4 R228, [R237+UR4+0x1a900] ;  /* 0x01a90004ede4783b */ /* 0x000fee0008000200 */
[C---:B--2---:R-:W-:Y:S08]  /*c080*/  HMMA.16816.F32.BF16 R20, R204.reuse, R160, R20 ;  /* 0x000000a0cc14723c */ /* 0x044ff00000041814 */
[C---:B------:R-:W-:Y:S01]  /*c090*/  HMMA.16816.F32.BF16 R24, R204.reuse, R162, R24 ;  /* 0x000000a2cc18723c */ /* 0x040fe20000041818 */
[----:B------:R-:W2:Y:S07]  /*c0a0*/  LDSM.16.M88.4 R160, [R102+0x15100] ;  /* 0x0151000066a0783b */ /* 0x000eae0000000200 */
[C---:B-----5:R-:W-:Y:S08]  /*c0b0*/  HMMA.16816.F32.BF16 R28, R204.reuse, R172, R28 ;  /* 0x000000accc1c723c */ /* 0x060ff0000004181c */
[C---:B------:R-:W-:Y:S01]  /*c0c0*/  HMMA.16816.F32.BF16 R32, R204.reuse, R174, R32 ;  /* 0x000000aecc20723c */ /* 0x040fe20000041820 */
[----:B------:R-:W4:Y:S07]  /*c0d0*/  LDSM.16.M88.4 R172, [R100+0x15900] ;  /* 0x0159000064ac783b */ /* 0x000f2e0000000200 */
[C---:B-1----:R-:W-:Y:S08]  /*c0e0*/  HMMA.16816.F32.BF16 R36, R204.reuse, R164, R36 ;  /* 0x000000a4cc24723c */ /* 0x042ff00000041824 */
[C---:B------:R-:W-:Y:S01]  /*c0f0*/  HMMA.16816.F32.BF16 R40, R204.reuse, R166, R40 ;  /* 0x000000a6cc28723c */ /* 0x040fe20000041828 */
[----:B------:R-:W1:Y:S07]  /*c100*/  LDSM.16.M88.4 R164, [R100+0x17100] ;  /* 0x0171000064a4783b */ /* 0x000e6e0000000200 */
[C---:B---3--:R-:W-:Y:S08]  /*c110*/  HMMA.16816.F32.BF16 R44, R204.reuse, R168, R44 ;  /* 0x000000a8cc2c723c */ /* 0x048ff0000004182c */
[----:B------:R-:W-:Y:S01]  /*c120*/  HMMA.16816.F32.BF16 R48, R204, R170, R48 ;  /* 0x000000aacc30723c */ /* 0x000fe20000041830 */
[----:B------:R-:W3:Y:S07]  /*c130*/  LDSM.16.M88.4 R168, [R100+0x17900] ;  /* 0x0179000064a8783b */ /* 0x000eee0000000200 */
[C---:B--2---:R-:W-:Y:S08]  /*c140*/  HMMA.16816.F32.BF16 R4, R208.reuse, R160, R4 ;  /* 0x000000a0d004723c */ /* 0x044ff00000041804 */
[C---:B------:R-:W-:Y:S01]  /*c150*/  HMMA.16816.F32.BF16 R8, R208.reuse, R162, R8 ;  /* 0x000000a2d008723c */ /* 0x040fe20000041808 */
[----:B------:R-:W2:Y:S07]  /*c160*/  LDSM.16.M88.4 R160, [R237+UR4+0x18900] ;  /* 0x01890004eda0783b */ /* 0x000eae0008000200 */
[C---:B----4-:R-:W-:Y:S08]  /*c170*/  HMMA.16816.F32.BF16 R12, R208.reuse, R172, R12 ;  /* 0x000000acd00c723c */ /* 0x050ff0000004180c */
[C---:B------:R-:W-:Y:S01]  /*c180*/  HMMA.16816.F32.BF16 R16, R208.reuse, R174, R16 ;  /* 0x000000aed010723c */ /* 0x040fe20000041810 */
[----:B------:R-:W4:Y:S07]  /*c190*/  LDSM.16.M88.4 R172, [R237+UR4+0x19100] ;  /* 0x01910004edac783b */ /* 0x000f2e0008000200 */
[C---:B------:R-:W-:Y:S08]  /*c1a0*/  HMMA.16816.F32.BF16 R20, R208.reuse, R176, R20 ;  /* 0x000000b0d014723c */ /* 0x040ff00000041814 */
[C---:B------:R-:W-:Y:S01]  /*c1b0*/  HMMA.16816.F32.BF16 R24, R208.reuse, R178, R24 ;  /* 0x000000b2d018723c */ /* 0x040fe20000041818 */
[----:B------:R-:W5:Y:S07]  /*c1c0*/  LDSM.16.M88.4 R176, [R237+UR4+0x19900] ;  /* 0x01990004edb0783b */ /* 0x000f6e0008000200 */
[C---:B------:R-:W-:Y:S08]  /*c1d0*/  HMMA.16816.F32.BF16 R28, R208.reuse, R180, R28 ;  /* 0x000000b4d01c723c */ /* 0x040ff0000004181c */
[C---:B------:R-:W-:Y:S01]  /*c1e0*/  HMMA.16816.F32.BF16 R32, R208.reuse, R182, R32 ;  /* 0x000000b6d020723c */ /* 0x040fe20000041820 */
[----:B------:R-:W2:Y:S07]  /*c1f0*/  LDSM.16.M88.4 R180, [R237+UR4+0x1a100] ;  /* 0x01a10004edb4783b */ /* 0x000eae0008000200 */
[C---:B-1----:R-:W-:Y:S08]  /*c200*/  HMMA.16816.F32.BF16 R36, R208.reuse, R164, R36 ;  /* 0x000000a4d024723c */ /* 0x042ff00000041824 */
[C---:B------:R-:W-:Y:S01]  /*c210*/  HMMA.16816.F32.BF16 R40, R208.reuse, R166, R40 ;  /* 0x000000a6d028723c */ /* 0x040fe20000041828 */
[----:B------:R-:W1:Y:S07]  /*c220*/  LDSM.16.M88.4 R164, [R2+0x18100] ;  /* 0x0181000002a4783b */ /* 0x000e6e0000000200 */
[C---:B---3--:R-:W-:Y:S08]  /*c230*/  HMMA.16816.F32.BF16 R44, R208.reuse, R168, R44 ;  /* 0x000000a8d02c723c */ /* 0x048ff0000004182c */
[----:B------:R-:W-:Y:S01]  /*c240*/  HMMA.16816.F32.BF16 R48, R208, R170, R48 ;  /* 0x000000aad030723c */ /* 0x000fe20000041830 */
[----:B------:R-:W3:Y:S07]  /*c250*/  LDSM.16.M88.4 R168, [R2+0x18900] ;  /* 0x0189000002a8783b */ /* 0x000eee0000000200 */
[C---:B------:R-:W-:Y:S08]  /*c260*/  HMMA.16816.F32.BF16 R4, R212.reuse, R192, R4 ;  /* 0x000000c0d404723c */ /* 0x040ff00000041804 */
        /* <DEDUP_REMOVED lines=32> */
[C---:B----4-:R-:W-:Y:S08]  /*c470*/  HMMA.16816.F32.BF16 R44, R216.reuse, R172, R44 ;  /* 0x000000acd82c723c */ /* 0x050ff0000004182c */
[----:B------:R-:W-:Y:S08]  /*c480*/  HMMA.16816.F32.BF16 R48, R216, R174, R48 ;  /* 0x000000aed830723c */ /* 0x000ff00000041830 */
[C---:B-----5:R-:W-:Y:S08]  /*c490*/  HMMA.16816.F32.BF16 R4, R220.reuse, R176, R4 ;  /* 0x000000b0dc04723c */ /* 0x060ff00000041804 */
[C---:B------:R-:W-:Y:S08]  /*c4a0*/  HMMA.16816.F32.BF16 R8, R220.reuse, R178, R8 ;  /* 0x000000b2dc08723c */ /* 0x040ff00000041808 */
[C---:B-1----:R-:W-:Y:S08]  /*c4b0*/  HMMA.16816.F32.BF16 R12, R220.reuse, R164, R12 ;  /* 0x000000a4dc0c723c */ /* 0x042ff0000004180c */
        /* <DEDUP_REMOVED lines=42> */
[----:B------:R2:W-:Y:S10]  /*c760*/  MUFU.TANH R165, R11 ;  /* 0x0000000b00a57308 */ /* 0x0005f40000002400 */
[----:B------:R-:W5:Y:S10]  /*c770*/  MUFU.TANH R162, R12 ;  /* 0x0000000c00a27308 */ /* 0x000f740000002400 */
[----:B------:R-:W3:Y:S01]  /*c780*/  MUFU.TANH R163, R13 ;  /* 0x0000000d00a37308 */ /* 0x000ee20000002400 */
[C---:B-1----:R-:W-:Y:S01]  /*c790*/  HMMA.16816.F32.BF16 R20, R224.reuse, R4, R20 ;  /* 0x00000004e014723c */ /* 0x042fe20000041814 */
[----:B--2---:R-:W1:Y:S08]  /*c7a0*/  LDSM.16.M88.4 R8, [R100+0x19900] ;  /* 0x019900006408783b */ /* 0x004e700000000200 */
[----:B------:R-:W2:Y:S01]  /*c7b0*/  MUFU.TANH R173, R14 ;  /* 0x0000000e00ad7308 */ /* 0x000ea20000002400 */
        /* <DEDUP_REMOVED lines=19> */
[----:B------:R-:W-:Y:S07]  /*c8f0*/  BAR.SYNC.DEFER_BLOCKING 0x0 ;  /* 0x0000000000007b1d */ /* 0x000fee0000010000 */
[C---:B------:R-:W-:Y:S04]  /*c900*/  HMMA.16816.F32.BF16 R40, R224.reuse, R6, R40 ;  /* 0x00000006e028723c */ /* 0x040fe80000041828 */
[----:B------:R-:W-:Y:S02]  /*c910*/  FMUL.FTZ R28, R28, c[0x0][0x320] ;  /* 0x0000c8001c1c7a20 */ /* 0x000fe40000410000 */
[----:B------:R-:W-:Y:S02]  /*c920*/  FMUL.FTZ R29, R29, c[0x0][0x320] ;  /* 0x0000c8001d1d7a20 */ /* 0x000fe40000410000 */
[----:B------:R-:W-:Y:S01]  /*c930*/  FMUL.FTZ R30, R30, c[0x0][0x320] ;  /* 0x0000c8001e1e7a20 */ /* 0x000fe20000410000 */
[----:B---3--:R-:W-:Y:S03]  /*c940*/  FMNMX.FTZ R100, R102, R2, !PT ;  /* 0x0000000266647209 */ /* 0x008fe60007810000 */
[----:B------:R-:W-:Y:S01]  /*c950*/  FMUL.FTZ R31, R31, c[0x0][0x320] ;  /* 0x0000c8001f1f7a20 */ /* 0x000fe20000410000 */
[----:B----4-:R-:W-:Y:S01]  /*c960*/  FMNMX.FTZ R2, R164, R3, !PT ;  /* 0x00000003a4027209 */ /* 0x010fe20007810000 */
[----:B------:R-:W-:Y:S01]  /*c970*/  FMUL.FTZ R32, R32, c[0x0][0x320] ;  /* 0x0000c80020207a20 */ /* 0x000fe20000410000 */
[----:B-----5:R-:W-:Y:S01]  /*c980*/  FMNMX.FTZ R100, R162, R100, !PT ;  /* 0x00000064a2647209 */ /* 0x020fe20007810000 */
[----:B------:R-:W-:Y:S01]  /*c990*/  FMUL.FTZ R36, R36, c[0x0][0x320] ;  /* 0x0000c80024247a20 */ /* 0x000fe20000410000 */
[----:B------:R-:W2:Y:S01]  /*c9a0*/  MUFU.TANH R172, R17 ;  /* 0x0000001100ac7308 */ /* 0x000ea20000002400 */
[----:B------:R-:W-:Y:S01]  /*c9b0*/  LDSM.16.MT88.4 R12, [R103+UR4+0x100] ;  /* 0x00010004670c783b */ /* 0x000fe20008004200 */
[----:B------:R-:W-:Y:S01]  /*c9c0*/  FMUL.FTZ R37, R37, c[0x0][0x320] ;  /* 0x0000c80025257a20 */ /* 0x000fe20000410000 */
[----:B------:R-:W-:Y:S01]  /*c9d0*/  FMNMX.FTZ R2, R165, R2, !PT ;  /* 0x00000002a5027209 */ /* 0x000fe20007810000 */
[----:B------:R-:W-:Y:S01]  /*c9e0*/  FMUL.FTZ R38, R38, c[0x0][0x320] ;  /* 0x0000c80026267a20 */ /* 0x000fe20000410000 */
[----:B------:R-:W-:Y:S01]  /*c9f0*/  FMNMX.FTZ R100, R163, R100, !PT ;  /* 0x00000064a3647209 */ /* 0x000fe20007810000 */
[----:B------:R-:W-:Y:S01]  /*ca00*/  FMUL.FTZ R39, R39, c[0x0][0x320] ;  /* 0x0000c80027277a20 */ /* 0x000fe20000410000 */
[----:B------:R-:W-:Y:S01]  /*ca10*/  FMNMX.FTZ R2, R173, R2, !PT ;  /* 0x00000002ad027209 */ /* 0x000fe20007810000 */
[C---:B-1----:R-:W-:Y:S02]  /*ca20*/  HMMA.16816.F32.BF16 R44, R224.reuse, R8, R44 ;  /* 0x00000008e02c723c */ /* 0x042fe4000004182c */
[----:B------:R-:W-:Y:S01]  /*ca30*/  MUFU.TANH R193, R28 ;  /* 0x0000001c00c17308 */ /* 0x000fe20000002400 */
[----:B------:R-:W-:Y:S01]  /*ca40*/  FMUL.FTZ R33, R33, c[0x0][0x320] ;  /* 0x0000c80021217a20 */ /* 0x000fe20000410000 */
[----:B------:R-:W-:Y:S01]  /*ca50*/  FMNMX.FTZ R100, R171, R100, !PT ;  /* 0x00000064ab647209 */ /* 0x000fe20007810000 */
[----:B------:R-:W-:Y:S01]  /*ca60*/  FMUL.FTZ R34, R34, c[0x0][0x320] ;  /* 0x0000c80022227a20 */ /* 0x000fe20000410000 */
[----:B------:R-:W-:Y:S01]  /*ca70*/  FMNMX.FTZ R2, R175, R2, !PT ;  /* 0x00000002af027209 */ /* 0x000fe20007810000 */
[----:B------:R-:W-:Y:S01]  /*ca80*/  FMUL.FTZ R35, R35, c[0x0][0x320] ;  /* 0x0000c80023237a20 */ /* 0x000fe20000410000 */
[----:B------:R-:W-:Y:S04]  /*ca90*/  HMMA.16816.F32.BF16 R48, R224, R10, R48 ;  /* 0x0000000ae030723c */ /* 0x000fe80000041830 */
[----:B------:R-:W1:Y:S01]  /*caa0*/  MUFU.TANH R180, R24 ;  /* 0x0000001800b47308 */ /* 0x000e620000002400 */
[----:B------:R-:W-:Y:S02]  /*cab0*/  FMUL.FTZ R42, R42, c[0x0][0x320] ;  /* 0x0000c8002a2a7a20 */ /* 0x000fe40000410000 */
[----:B------:R-:W-:Y:S01]  /*cac0*/  FMUL.FTZ R40, R40, c[0x0][0x320] ;  /* 0x0000c80028287a20 */ /* 0x000fe20000410000 */
[----:B--2---:R-:W-:Y:S01]  /*cad0*/  FMNMX.FTZ R100, R172, R100, !PT ;  /* 0x00000064ac647209 */ /* 0x004fe20007810000 */
[----:B------:R-:W-:Y:S03]  /*cae0*/  FMUL.FTZ R41, R41, c[0x0][0x320] ;  /* 0x0000c80029297a20 */ /* 0x000fe60000410000 */
[----:B------:R-:W-:Y:S01]  /*caf0*/  FMNMX.FTZ R100, R177, R100, !PT ;  /* 0x00000064b1647209 */ /* 0x000fe20007810000 */
[----:B------:R-:W-:Y:S01]  /*cb00*/  FMUL.FTZ R43, R43, c[0x0][0x320] ;  /* 0x0000c8002b2b7a20 */ /* 0x000fe20000410000 */
[----:B------:R-:W2:Y:S02]  /*cb10*/  MUFU.TANH R179, R25 ;  /* 0x0000001900b37308 */ /* 0x000ea40000002400 */
[----:B------:R-:W-:Y:S01]  /*cb20*/  FMNMX.FTZ R100, R178, R100, !PT ;  /* 0x00000064b2647209 */ /* 0x000fe20007810000 */
        /* <DEDUP_REMOVED lines=10> */
[----:B------:R-:W1:Y:S01]  /*cbd0*/  MUFU.TANH R241, R32 ;  /* 0x0000002000f17308 */ /* 0x000e620000002400 */
[----:B--2---:R-:W-:Y:S04]  /*cbe0*/  FMNMX.FTZ R100, R179, R100, !PT ;  /* 0x00000064b3647209 */ /* 0x004fe80007810000 */
[----:B------:R-:W-:Y:S05]  /*cbf0*/  FMNMX.FTZ R100, R193, R100, !PT ;  /* 0x00000064c1647209 */ /* 0x000fea0007810000 */
[----:B------:R-:W2:Y:S01]  /*cc00*/  MUFU.TANH R242, R33 ;  /* 0x0000002100f27308 */ /* 0x000ea20000002400 */
[----:B---3--:R-:W-:Y:S09]  /*cc10*/  FMNMX.FTZ R100, R194, R100, !PT ;  /* 0x00000064c2647209 */ /* 0x008ff20007810000 */
[----:B------:R-:W3:Y:S01]  /*cc20*/  MUFU.TANH R233, R36 ;  /* 0x0000002400e97308 */ /* 0x000ee20000002400 */
[----:B-1----:R-:W-:Y:S09]  /*cc30*/  FMNMX.FTZ R100, R241, R100, !PT ;  /* 0x00000064f1647209 */ /* 0x002ff20007810000 */
[----:B------:R-:W-:Y:S01]  /*cc40*/  MUFU.TANH R250, R48 ;  /* 0x0000003000fa7308 */ /* 0x000fe20000002400 */
[----:B--2---:R-:W-:Y:S09]  /*cc50*/  FMNMX.FTZ R100, R242, R100, !PT ;  /* 0x00000064f2647209 */ /* 0x004ff20007810000 */
[----:B------:R-:W1:Y:S01]  /*cc60*/  MUFU.TANH R251, R42 ;  /* 0x0000002a00fb7308 */ /* 0x000e620000002400 */
[----:B---3--:R-:W-:Y:S09]  /*cc70*/  FMNMX.FTZ R100, R233, R100, !PT ;  /* 0x00000064e9647209 */ /* 0x008ff20007810000 */
[----:B------:R-:W2:Y:S10]  /*cc80*/  MUFU.TANH R24, R37 ;  /* 0x0000002500187308 */ /* 0x000eb40000002400 */
[----:B------:R-:W3:Y:S01]  /*cc90*/  MUFU.TANH R245, R40 ;  /* 0x0000002800f57308 */ /* 0x000ee20000002400 */
[----:B-1----:R-:W-:Y:S09]  /*cca0*/  MOV R48, R251 ;  /* 0x000000fb00307202 */ /* 0x002ff20000000f00 */
        /* <DEDUP_REMOVED lines=9> */
[----:B---3--:R-:W-:Y:S04]  /*cd40*/  FMNMX.FTZ R100, R234, R100, !PT ;  /* 0x00000064ea647209 */ /* 0x008fe80007810000 */
[----:B------:R-:W-:Y:S05]  /*cd50*/  FMNMX.FTZ R100, R250, R100, !PT ;  /* 0x00000064fa647209 */ /* 0x000fea0007810000 */
        /* <DEDUP_REMOVED lines=31> */
[----:B------:R2:W-:Y:S01]  /*cf50*/  MUFU.EX2 R5, R4 ;  /* 0x0000000400057308 */ /* 0x0005e20000000800 */
[----:B---3--:R-:W-:Y:S09]  /*cf60*/  FMNMX.FTZ R2, R247, R2, !PT ;  /* 0x00000002f7027209 */ /* 0x008ff20007810000 */
[----:B------:R-:W3:Y:S01]  /*cf70*/  MUFU.TANH R230, R43 ;  /* 0x0000002b00e67308 */ /* 0x000ee20000002400 */
[----:B-1----:R-:W-:Y:S04]  /*cf80*/  FMNMX.FTZ R2, R246, R2, !PT ;  /* 0x00000002f6027209 */ /* 0x002fe80007810000 */
[----:B------:R-:W-:Y:S05]  /*cf90*/  FMNMX.FTZ R2, R48, R2, !PT ;  /* 0x0000000230027209 */ /* 0x000fea0007810000 */
[----:B------:R-:W1:Y:S01]  /*cfa0*/  MUFU.TANH R248, R46 ;  /* 0x0000002e00f87308 */ /* 0x000e620000002400 */
[--C-:B--2---:R-:W-:Y:S01]  /*cfb0*/  FFMA.FTZ R4, R167, c[0x0][0x2d0], -R160.reuse ;  /* 0x0000b400a7047a23 */ /* 0x104fe200000108a0 */
[----:B------:R-:W-:Y:S08]  /*cfc0*/  MOV R167, R16 ;  /* 0x0000001000a77202 */ /* 0x000ff00000000f00 */
[----:B------:R-:W2:Y:S01]  /*cfd0*/  MUFU.TANH R249, R47 ;  /* 0x0000002f00f97308 */ /* 0x000ea20000002400 */
[----:B---3--:R-:W-:Y:S09]  /*cfe0*/  FMNMX.FTZ R2, R230, R2, !PT ;  /* 0x00000002e6027209 */ /* 0x008ff20007810000 */
[----:B------:R-:W3:Y:S01]  /*cff0*/  MUFU.TANH R231, R50 ;  /* 0x0000003200e77308 */ /* 0x000ee20000002400 */
[----:B-1----:R-:W-:Y:S09]  /*d000*/  FMNMX.FTZ R2, R248, R2, !PT ;  /* 0x00000002f8027209 */ /* 0x002ff20007810000 */
[----:B------:R-:W1:Y:S01]  /*d010*/  MUFU.TANH R235, R51 ;  /* 0x0000003300eb7308 */ /* 0x000e620000002400 */
[----:B--2---:R-:W-:Y:S01]  /*d020*/  FMNMX.FTZ R2, R249, R2, !PT ;  /* 0x00000002f9027209 */ /* 0x004fe20007810000 */
[----:B------:R-:W-:Y:S08]  /*d030*/  LDSM.16.MT88.4 R44, [R103+UR4+0x3100] ;  /* 0x00310004672c783b */ /* 0x000ff00008004200 */
[----:B------:R2:W4:Y:S01]  /*d040*/  MUFU.EX2 R6, R4 ;  /* 0x0000000400067308 */ /* 0x0005220000000800 */
[----:B---3--:R-:W-:Y:S04]  /*d050*/  FMNMX.FTZ R2, R231, R2, !PT ;  /* 0x00000002e7027209 */ /* 0x008fe80007810000 */
[----:B-1----:R-:W-:Y:S05]  /*d060*/  FMNMX.FTZ R2, R235, R2, !PT ;  /* 0x00000002eb027209 */ /* 0x002fea0007810000 */
        /* <DEDUP_REMOVED lines=11> */
[----:B------:R1:W5:Y:S02]  /*d120*/  MUFU.EX2 R2, R0 ;  /* 0x0000000000027308 */ /* 0x0003640000000800 */
[C---:B------:R-:W-:Y:S04]  /*d130*/  FMUL.FTZ R161, R3.reuse, c[0x0][0x2d0] ;  /* 0x0000b40003a17a20 */ /* 0x040fe80000410000 */
[----:B--2---:R-:W-:Y:S01]  /*d140*/  FFMA.FTZ R4, R170, c[0x0][0x2d0], -R161 ;  /* 0x0000b400aa047a23 */ /* 0x004fe200000108a1 */
[----:B----4-:R-:W-:Y:S03]  /*d150*/  MOV R170, R6 ;  /* 0x0000000600aa7202 */ /* 0x010fe60000000f00 */
[----:B------:R2:W-:Y:S01]  /*d160*/  MUFU.EX2 R169, R4 ;  /* 0x0000000400a97308 */ /* 0x0005e20000000800 */
[----:B-1----:R-:W-:Y:S01]  /*d170*/  FADD.FTZ R0, -R3, R101 ;  /* 0x0000006503007221 */ /* 0x002fe20000010100 */
[----:B------:R-:W-:Y:S01]  /*d180*/  IADD3 R101, R236, UR4, RZ ;  /* 0x00000004ec657c10 */ /* 0x000fe2000fffe0ff */
[----:B-----5:R-:W-:Y:S02]  /*d190*/  FMUL.FTZ R8, R2, R108 ;  /* 0x0000006c02087220 */ /* 0x020fe40000410000 */
        /* <DEDUP_REMOVED lines=12> */
[----:B------:R4:W-:Y:S01]  /*d260*/  MUFU.EX2 R229, R4 ;  /* 0x0000000400e57308 */ /* 0x0009e20000000800 */
        /* <DEDUP_REMOVED lines=9> */
[----:B------:R-:W-:Y:S02]  /*d300*/  FMUL.FTZ R57, R2, R57 ;  /* 0x0000003902397220 */ /* 0x000fe40000410000 */
[----:B-1----:R-:W-:Y:S01]  /*d310*/  FMUL.FTZ R6, R0, R106 ;  /* 0x0000006a00067220 */ /* 0x002fe20000410000 */
[----:B------:R-:W-:Y:S01]  /*d320*/  F2FP.BF16.PACK_AB R106, R252, R166 ;  /* 0x000000a6fc6a723e */ /* 0x000fe200000010ff */
[C---:B------:R-:W-:Y:S02]  /*d330*/  FMUL.FTZ R7, R0.reuse, R107 ;  /* 0x0000006b00077220 */ /* 0x040fe40000410000 */
[C---:B------:R-:W-:Y:S02]  /*d340*/  FMUL.FTZ R10, R0.reuse, R110 ;  /* 0x0000006e000a7220 */ /* 0x040fe40000410000 */
[C---:B------:R-:W-:Y:S02]  /*d350*/  FMUL.FTZ R11, R0.reuse, R111 ;  /* 0x0000006f000b7220 */ /* 0x040fe40000410000 */
[----:B------:R-:W-:Y:S01]  /*d360*/  FMUL.FTZ R18, R0, R118 ;  /* 0x0000007600127220 */ /* 0x000fe20000410000 */
[----:B------:R-:W1:Y:S01]  /*d370*/  LDSM.16.MT88.4 R108, [R102+0x3100] ;  /* 0x00310000666c783b */ /* 0x000e620000004200 */
[--C-:B----4-:R-:W-:Y:S02]  /*d380*/  FFMA.FTZ R4, R164, c[0x0][0x2d0], -R161.reuse ;  /* 0x0000b400a4047a23 */ /* 0x110fe400000108a1 */
[C---:B------:R-:W-:Y:S02]  /*d390*/  FMUL.FTZ R19, R0.reuse, R119 ;  /* 0x0000007700137220 */ /* 0x040fe40000410000 */
[----:B------:R4:W5:Y:S01]  /*d3a0*/  MUFU.EX2 R5, R4 ;  /* 0x0000000400057308 */ /* 0x0009620000000800 */
[C---:B------:R-:W-:Y:S02]  /*d3b0*/  FMUL.FTZ R26, R0.reuse, R126 ;  /* 0x0000007e001a7220 */ /* 0x040fe40000410000 */
[C---:B------:R-:W-:Y:S01]  /*d3c0*/  FMUL.FTZ R27, R0.reuse, R127 ;  /* 0x0000007f001b7220 */ /* 0x040fe20000410000 */
[----:B------:R-:W-:Y:S01]  /*d3d0*/  LDSM.16.MT88.4 R116, [R101+0x3100] ;  /* 0x003100006574783b */ /* 0x000fe20000004200 */
[C---:B------:R-:W-:Y:S02]  /*d3e0*/  FMUL.FTZ R34, R0.reuse, R134 ;  /* 0x0000008600227220 */ /* 0x040fe40000410000 */
        /* <DEDUP_REMOVED lines=8> */
[----:B------:R-:W-:Y:S01]  /*d470*/  LDSM.16.MT88.4 R132, [R102+0x4100] ;  /* 0x004100006684783b */ /* 0x000fe20000004200 */
[C---:B------:R-:W-:Y:S02]  /*d480*/  FMUL.FTZ R54, R0.reuse, R54 ;  /* 0x0000003600367220 */ /* 0x040fe40000410000 */
[C---:B------:R-:W-:Y:S02]  /*d490*/  FMUL.FTZ R55, R0.reuse, R55 ;  /* 0x0000003700377220 */ /* 0x040fe40000410000 */
[C---:B------:R-:W-:Y:S02]  /*d4a0*/  FMUL.FTZ R58, R0.reuse, R58 ;  /* 0x0000003a003a7220 */ /* 0x040fe40000410000 */
[----:B------:R-:W-:Y:S02]  /*d4b0*/  FMUL.FTZ R59, R0, R59 ;  /* 0x0000003b003b7220 */ /* 0x000fe40000410000 */
[--C-:B----4-:R-:W-:Y:S01]  /*d4c0*/  FFMA.FTZ R4, R165, c[0x0][0x2d0], -R161.reuse ;  /* 0x0000b400a5047a23 */ /* 0x110fe200000108a1 */
[----:B-----5:R-:W-:Y:S01]  /*d4d0*/  MOV R165, R5 ;  /* 0x0000000500a57202 */ /* 0x020fe20000000f00 */
[C---:B------:R-:W-:Y:S01]  /*d4e0*/  FMUL.FTZ R5, R2.reuse, R105 ;  /* 0x0000006902057220 */ /* 0x040fe20000410000 */
[----:B------:R-:W-:Y:S01]  /*d4f0*/  F2FP.BF16.PACK_AB R105, R229, R169 ;  /* 0x000000a9e569723e */ /* 0x000fe200000010ff */
        /* <DEDUP_REMOVED lines=19> */
[C---:B------:R-:W-:Y:S05]  /*d630*/  HMMA.16816.F32.BF16 R4, R104.reuse, R12, R4 ;  /* 0x0000000c6804723c */ /* 0x040fea0000041804 */
[----:B------:R-:W-:Y:S02]  /*d640*/  FMUL.FTZ R75, R0, R75 ;  /* 0x0000004b004b7220 */ /* 0x000fe40000410000 */
[C---:B------:R-:W-:Y:S01]  /*d650*/  FMUL.FTZ R12, R2.reuse, R112 ;  /* 0x00000070020c7220 */ /* 0x040fe20000410000 */
[C---:B------:R-:W-:Y:S04]  /*d660*/  HMMA.16816.F32.BF16 R8, R104.reuse, R14, R8 ;  /* 0x0000000e6808723c */ /* 0x040fe80000041808 */
[C---:B------:R-:W-:Y:S02]  /*d670*/  FMUL.FTZ R13, R2.reuse, R113 ;  /* 0x00000071020d7220 */ /* 0x040fe40000410000 */
[----:B------:R-:W-:Y:S02]  /*d680*/  FMUL.FTZ R76, R2, R76 ;  /* 0x0000004c024c7220 */ /* 0x000fe40000410000 */
[C---:B------:R-:W-:Y:S04]  /*d690*/  FMUL.FTZ R14, R0.reuse, R114 ;  /* 0x00000072000e7220 */ /* 0x040fe80000410000 */
[----:B------:R-:W-:Y:S02]  /*d6a0*/  FMUL.FTZ R15, R0, R115 ;  /* 0x00000073000f7220 */ /* 0x000fe40000410000 */
[----:B------:R-:W4:Y:S01]  /*d6b0*/  LDSM.16.MT88.4 R112, [R236+UR4+0x3100] ;  /* 0x00310004ec70783b */ /* 0x000f220008004200 */
[----:B------:R-:W-:Y:S02]  /*d6c0*/  FMUL.FTZ R77, R2, R77 ;  /* 0x0000004d024d7220 */ /* 0x000fe40000410000 */
[C---:B------:R-:W-:Y:S02]  /*d6d0*/  FMUL.FTZ R78, R0.reuse, R78 ;  /* 0x0000004e004e7220 */ /* 0x040fe40000410000 */
[C---:B---3--:R-:W-:Y:S03]  /*d6e0*/  HMMA.16816.F32.BF16 R12, R104.reuse, R20, R12 ;  /* 0x00000014680c723c */ /* 0x048fe6000004180c */
        /* <DEDUP_REMOVED lines=9> */
[----:B------:R-:W-:Y:S02]  /*d780*/  LDSM.16.MT88.4 R124, [R236+UR4+0x900] ;  /* 0x00090004ec7c783b */ /* 0x000fe40008004200 */
        /* <DEDUP_REMOVED lines=16> */
[C---:B--2---:R-:W-:Y:S03]  /*d890*/  HMMA.16816.F32.BF16 R28, R104.reuse, R36, R28 ;  /* 0x00000024681c723c */ /* 0x044fe6000004181c */
        /* <DEDUP_REMOVED lines=37> */
[C---:B----4-:R-:W-:Y:S07]  /*daf0*/  HMMA.16816.F32.BF16 R52, R104.reuse, R112, R52 ;  /* 0x000000706834723c */ /* 0x050fee0000041834 */
        /* <DEDUP_REMOVED lines=10> */
[----:B--2---:R-:W1:Y:S06]  /*dba0*/  LDSM.16.MT88.4 R112, [R102+0x6100] ;  /* 0x006100006670783b */ /* 0x004e6c0000004200 */
[--C-:B------:R-:W-:Y:S01]  /*dbb0*/  FFMA.FTZ R108, R172, c[0x0][0x2d0], -R160.reuse ;  /* 0x0000b400ac6c7a23 */ /* 0x100fe200000108a0 */
[C---:B------:R-:W-:Y:S03]  /*dbc0*/  HMMA.16816.F32.BF16 R72, R104.reuse, R110, R72 ;  /* 0x0000006e6848723c */ /* 0x040fe60000041848 */
[----:B------:R2:W-:Y:S01]  /*dbd0*/  MUFU.EX2 R249, R108 ;  /* 0x0000006c00f97308 */ /* 0x0005e20000000800 */
[----:B------:R-:W-:Y:S01]  /*dbe0*/  MOV R172, R242 ;  /* 0x000000f200ac7202 */ /* 0x000fe20000000f00 */
[--C-:B---3--:R-:W-:Y:S01]  /*dbf0*/  FFMA.FTZ R116, R171, c[0x0][0x2d0], -R160.reuse ;  /* 0x0000b400ab747a23 */ /* 0x108fe200000108a0 */
[----:B------:R-:W-:Y:S07]  /*dc00*/  MOV R171, R243 ;  /* 0x000000f300ab7202 */ /* 0x000fee0000000f00 */
[----:B------:R3:W5:Y:S01]  /*dc10*/  MUFU.EX2 R250, R116 ;  /* 0x0000007400fa7308 */ /* 0x0007620000000800 */
[--C-:B--2---:R-:W-:Y:S01]  /*dc20*/  FFMA.FTZ R108, R173, c[0x0][0x2d0], -R161.reuse ;  /* 0x0000b400ad6c7a23 */ /* 0x104fe200000108a1 */
[----:B------:R-:W-:Y:S08]  /*dc30*/  MOV R173, R241 ;  /* 0x000000f100ad7202 */ /* 0x000ff00000000f00 */
        /* <DEDUP_REMOVED lines=19> */
[----:B-1----:R-:W1:Y:S02]  /*dd70*/  LDSM.16.MT88.4 R116, [R101+0x900] ;  /* 0x000900006574783b */ /* 0x002e640000004200 */
        /* <DEDUP_REMOVED lines=10> */
[----:B------:R-:W-:Y:S07]  /*de20*/  LDSM.16.MT88.4 R124, [R236+UR4+0x1100] ;  /* 0x00110004ec7c783b */ /* 0x000fee0008004200 */
        /* <DEDUP_REMOVED lines=8> */
[----:B-1----:R-:W1:Y:S06]  /*deb0*/  LDSM.16.MT88.4 R116, [R103+UR4+0x6900] ;  /* 0x006900046774783b */ /* 0x002e6c0008004200 */
[--C-:B------:R-:W-:Y:S01]  /*dec0*/  FFMA.FTZ R108, R178, c[0x0][0x2d0], -R160.reuse ;  /* 0x0000b400b26c7a23 */ /* 0x100fe200000108a0 */
[C---:B------:R-:W-:Y:S03]  /*ded0*/  HMMA.16816.F32.BF16 R48, R104.reuse, R110, R48 ;  /* 0x0000006e6830723c */ /* 0x040fe60000041830 */
[----:B------:R4:W5:Y:S05]  /*dee0*/  MUFU.EX2 R244, R108 ;  /* 0x0000006c00f47308 */ /* 0x00096a0000000800 */
[C---:B--2---:R-:W-:Y:S07]  /*def0*/  HMMA.16816.F32.BF16 R52, R104.reuse, R112, R52 ;  /* 0x000000706834723c */ /* 0x044fee0000041834 */
[--C-:B------:R-:W-:Y:S01]  /*df00*/  FFMA.FTZ R112, R180, c[0x0][0x2d0], -R160.reuse ;  /* 0x0000b400b4707a23 */ /* 0x100fe200000108a0 */
[C---:B------:R-:W-:Y:S03]  /*df10*/  HMMA.16816.F32.BF16 R56, R104.reuse, R114, R56 ;  /* 0x000000726838723c */ /* 0x040fe60000041838 */
[----:B------:R2:W-:Y:S05]  /*df20*/  MUFU.EX2 R243, R112 ;  /* 0x0000007000f37308 */ /* 0x0005ea0000000800 */
        /* <DEDUP_REMOVED lines=10> */
[----:B------:R2:W2:Y:S01]  /*dfd0*/  MUFU.EX2 R235, R116 ;  /* 0x0000007400eb7308 */ /* 0x0004a20000000800 */
[----:B----4-:R-:W-:Y:S01]  /*dfe0*/  LDSM.16.MT88.4 R120, [R101+0x6900] ;  /* 0x006900006578783b */ /* 0x010fe20000004200 */
[C---:B---3--:R-:W-:Y:S07]  /*dff0*/  HMMA.16816.F32.BF16 R76, R104.reuse, R108, R76 ;  /* 0x0000006c684c723c */ /* 0x048fee000004184c */
[----:B-1----:R-:W1:Y:S01]  /*e000*/  LDSM.16.MT88.4 R112, [R236+UR4+0x6900] ;  /* 0x00690004ec70783b */ /* 0x002e620008004200 */
[--C-:B------:R-:W-:Y:S01]  /*e010*/  FFMA.FTZ R108, R192, c[0x0][0x2d0], -R161.reuse ;  /* 0x0000b400c06c7a23 */ /* 0x100fe200000108a1 */
[C---:B------:R-:W-:Y:S03]  /*e020*/  HMMA.16816.F32.BF16 R80, R104.reuse, R110, R80 ;  /* 0x0000006e6850723c */ /* 0x040fe60000041850 */
[----:B------:R3:W-:Y:S01]  /*e030*/  MUFU.EX2 R232, R108 ;  /* 0x0000006c00e87308 */ /* 0x0007e20000000800 */
[--C-:B--2---:R-:W-:Y:S09]  /*e040*/  FFMA.FTZ R116, R182, c[0x0][0x2d0], -R161.reuse ;  /* 0x0000b400b6747a23 */ /* 0x104ff200000108a1 */
[----:B------:R2:W4:Y:S01]  /*e050*/  MUFU.EX2 R234, R116 ;  /* 0x0000007400ea7308 */ /* 0x0005220000000800 */
[----:B---3--:R-:W-:Y:S08]  /*e060*/  LDSM.16.MT88.4 R108, [R102+0x1100] ;  /* 0x00110000666c783b */ /* 0x008ff00000004200 */
[----:B--2---:R-:W2:Y:S01]  /*e070*/  LDSM.16.MT88.4 R116, [R103+UR4+0x1100] ;  /* 0x001100046774783b */ /* 0x004ea20008004200 */
[C---:B-1----:R-:W-:Y:S08]  /*e080*/  HMMA.16816.F32.BF16 R84, R104.reuse, R112, R84 ;  /* 0x000000706854723c */ /* 0x042ff00000041854 */
[C---:B------:R-:W-:Y:S01]  /*e090*/  HMMA.16816.F32.BF16 R88, R104.reuse, R114, R88 ;  /* 0x000000726858723c */ /* 0x040fe20000041858 */
[----:B------:R-:W1:Y:S07]  /*e0a0*/  LDSM.16.MT88.4 R112, [R103+UR4+0x4100] ;  /* 0x004100046770783b */ /* 0x000e6e0008004200 */
[C---:B------:R-:W-:Y:S08]  /*e0b0*/  HMMA.16816.F32.BF16 R92, R104.reuse, R120, R92 ;  /* 0x00000078685c723c */ /* 0x040ff0000004185c */
[----:B------:R-:W-:Y:S01]  /*e0c0*/  HMMA.16816.F32.BF16 R96, R104, R122, R96 ;  /* 0x0000007a6860723c */ /* 0x000fe20000041860 */
[----:B------:R-:W3:Y:S06]  /*e0d0*/  LDSM.16.MT88.4 R120, [R236+UR4+0x4100] ;  /* 0x00410004ec78783b */ /* 0x000eec0008004200 */
[----:B-----5:R-:W-:Y:S02]  /*e0e0*/  F2FP.BF16.PACK_AB R104, R244, R242 ;  /* 0x000000f2f468723e */ /* 0x020fe400000010ff */
        /* <DEDUP_REMOVED lines=11> */
[----:B------:R-:W-:Y:S07]  /*e1a0*/  LDSM.16.MT88.4 R124, [R102+0x1900] ;  /* 0x00190000667c783b */ /* 0x000fee0000004200 */
        /* <DEDUP_REMOVED lines=8> */
[----:B-----5:R-:W-:Y:S07]  /*e230*/  LDSM.16.MT88.4 R128, [R101+0x1900] ;  /* 0x001900006580783b */ /* 0x020fee0000004200 */
[C---:B------:R-:W-:Y:S01]  /*e240*/  HMMA.16816.F32.BF16 R48, R104.reuse, R134, R48 ;  /* 0x000000866830723c */ /* 0x040fe20000041830 */
[----:B------:R-:W-:Y:S07]  /*e250*/  LDSM.16.MT88.4 R132, [R102+0x5100] ;  /* 0x005100006684783b */ /* 0x000fee0000004200 */
[C---:B---3--:R-:W-:Y:S07]  /*e260*/  HMMA.16816.F32.BF16 R52, R104.reuse, R120, R52 ;  /* 0x000000786834723c */ /* 0x048fee0000041834 */
[--C-:B------:R-:W-:Y:S01]  /*e270*/  FFMA.FTZ R120, R193, c[0x0][0x2d0], -R160.reuse ;  /* 0x0000b400c1787a23 */ /* 0x100fe200000108a0 */
[C---:B------:R-:W-:Y:S03]  /*e280*/  HMMA.16816.F32.BF16 R56, R104.reuse, R122, R56 ;  /* 0x0000007a6838723c */ /* 0x040fe60000041838 */
        /* <DEDUP_REMOVED lines=12> */
[----:B--2---:R-:W2:Y:S04]  /*e350*/  LDSM.16.MT88.4 R116, [R236+UR4+0x7100] ;  /* 0x00710004ec74783b */ /* 0x004ea80008004200 */
[C---:B------:R-:W-:Y:S04]  /*e360*/  HMMA.16816.F32.BF16 R80, R104.reuse, R114, R80 ;  /* 0x000000726850723c */ /* 0x040fe80000041850 */
[----:B------:R-:W-:Y:S01]  /*e370*/  LDSM.16.MT88.4 R112, [R236+UR4+0x1900] ;  /* 0x00190004ec70783b */ /* 0x000fe20008004200 */
[--C-:B---3--:R-:W-:Y:S04]  /*e380*/  FFMA.FTZ R120, R228, c[0x0][0x2d0], -R161.reuse ;  /* 0x0000b400e4787a23 */ /* 0x108fe800000108a1 */
[----:B------:R3:W5:Y:S03]  /*e390*/  MUFU.EX2 R228, R120 ;  /* 0x0000007800e47308 */ /* 0x0007660000000800 */
[--C-:B-1----:R-:W-:Y:S07]  /*e3a0*/  FFMA.FTZ R108, R172, c[0x0][0x2d0], -R160.reuse ;  /* 0x0000b400ac6c7a23 */ /* 0x102fee00000108a0 */
[----:B------:R1:W1:Y:S01]  /*e3b0*/  MUFU.EX2 R194, R108 ;  /* 0x0000006c00c27308 */ /* 0x0002620000000800 */
[C---:B--2---:R-:W-:Y:S01]  /*e3c0*/  HMMA.16816.F32.BF16 R84, R104.reuse, R116, R84 ;  /* 0x000000746854723c */ /* 0x044fe20000041854 */
[----:B---3--:R-:W2:Y:S07]  /*e3d0*/  LDSM.16.MT88.4 R120, [R101+0x7100] ;  /* 0x007100006578783b */ /* 0x008eae0000004200 */
[C---:B------:R-:W-:Y:S01]  /*e3e0*/  HMMA.16816.F32.BF16 R88, R104.reuse, R118, R88 ;  /* 0x000000766858723c */ /* 0x040fe20000041858 */
[----:B------:R-:W-:Y:S03]  /*e3f0*/  LDSM.16.MT88.4 R116, [R103+UR4+0x4900] ;  /* 0x004900046774783b */ /* 0x000fe60008004200 */
[--C-:B-1----:R-:W-:Y:S04]  /*e400*/  FFMA.FTZ R108, R171, c[0x0][0x2d0], -R161.reuse ;  /* 0x0000b400ab6c7a23 */ /* 0x102fe800000108a1 */
[----:B------:R1:W3:Y:S02]  /*e410*/  MUFU.EX2 R193, R108 ;  /* 0x0000006c00c17308 */ /* 0x0002e40000000800 */
[----:B-1----:R-:W1:Y:S01]  /*e420*/  LDSM.16.MT88.4 R108, [R103+UR4+0x1900] ;  /* 0x00190004676c783b */ /* 0x002e620008004200 */
[C---:B--2---:R-:W-:Y:S08]  /*e430*/  HMMA.16816.F32.BF16 R92, R104.reuse, R120, R92 ;  /* 0x00000078685c723c */ /* 0x044ff0000004185c */
[----:B------:R-:W-:Y:S01]  /*e440*/  HMMA.16816.F32.BF16 R96, R104, R122, R96 ;  /* 0x0000007a6860723c */ /* 0x000fe20000041860 */
[----:B------:R-:W2:Y:S06]  /*e450*/  LDSM.16.MT88.4 R120, [R102+0x4900] ;  /* 0x004900006678783b */ /* 0x000eac0000004200 */
[----:B----4-:R-:W-:Y:S02]  /*e460*/  F2FP.BF16.PACK_AB R104, R230, R231 ;  /* 0x000000e7e668723e */ /* 0x010fe400000010ff */
[----:B-----5:R-:W-:Y:S03]  /*e470*/  F2FP.BF16.PACK_AB R105, R228, R229 ;  /* 0x000000e5e469723e */ /* 0x020fe600000010ff */
[----:B------:R-:W-:Y:S02]  /*e480*/  F2FP.BF16.PACK_AB R106, R194, R195 ;  /* 0x000000c3c26a723e */ /* 0x000fe400000010ff */
[----:B---3--:R-:W-:Y:S07]  /*e490*/  F2FP.BF16.PACK_AB R107, R192, R193 ;  /* 0x000000c1c06b723e */ /* 0x008fee00000010ff */
[C---:B-1----:R-:W-:Y:S08]  /*e4a0*/  HMMA.16816.F32.BF16 R4, R104.reuse, R108, R4 ;  /* 0x0000006c6804723c */ /* 0x042ff00000041804 */
[C---:B------:R-:W-:Y:S01]  /*e4b0*/  HMMA.16816.F32.BF16 R8, R104.reuse, R110, R8 ;  /* 0x0000006e6808723c */ /* 0x040fe20000041808 */
[----:B------:R-:W1:Y:S07]  /*e4c0*/  LDSM.16.MT88.4 R108, [R236+UR4+0x4900] ;  /* 0x00490004ec6c783b */ /* 0x000e6e0008004200 */
[C---:B------:R-:W-:Y:S08]  /*e4d0*/  HMMA.16816.F32.BF16 R12, R104.reuse, R124, R12 ;  /* 0x0000007c680c723c */ /* 0x040ff0000004180c */
[C---:B------:R-:W-:Y:S01]  /*e4e0*/  HMMA.16816.F32.BF16 R16, R104.reuse, R126, R16 ;  /* 0x0000007e6810723c */ /* 0x040fe20000041810 */
[----:B------:R-:W-:Y:S07]  /*e4f0*/  LDSM.16.MT88.4 R124, [R236+UR4+0x2100] ;  /* 0x00210004ec7c783b */ /* 0x000fee0008004200 */
[C---:B------:R-:W-:Y:S08]  /*e500*/  HMMA.16816.F32.BF16 R20, R104.reuse, R112, R20 ;  /* 0x000000706814723c */ /* 0x040ff00000041814 */
[C---:B------:R-:W-:Y:S01]  /*e510*/  HMMA.16816.F32.BF16 R24, R104.reuse, R114, R24 ;  /* 0x000000726818723c */ /* 0x040fe20000041818 */
[----:B------:R-:W3:Y:S07]  /*e520*/  LDSM.16.MT88.4 R112, [R101+0x4900] ;  /* 0x004900006570783b */ /* 0x000eee0000004200 */
[C---:B------:R-:W-:Y:S08]  /*e530*/  HMMA.16816.F32.BF16 R28, R104.reuse, R128, R28 ;  /* 0x00000080681c723c */ /* 0x040ff0000004181c */
[C---:B------:R-:W-:Y:S01]  /*e540*/  HMMA.16816.F32.BF16 R32, R104.reuse, R130, R32 ;  /* 0x000000826820723c */ /* 0x040fe20000041820 */
[----:B------:R-:W-:Y:S07]  /*e550*/  LDSM.16.MT88.4 R128, [R101+0x2100] ;  /* 0x002100006580783b */ /* 0x000fee0000004200 */
        /* <DEDUP_REMOVED lines=8> */
[C---:B-1----:R-:W-:Y:S01]  /*e5e0*/  HMMA.16816.F32.BF16 R52, R104.reuse, R108, R52 ;  /* 0x0000006c6834723c */ /* 0x042fe20000041834 */
[----:B----4-:R-:W1:Y:S06]  /*e5f0*/  LDSM.16.MT88.4 R116, [R103+UR4+0x7900] ;  /* 0x007900046774783b */ /* 0x010e6c0008004200 */
[--C-:B------:R-:W-:Y:S01]  /*e600*/  FFMA.FTZ R108, R150, c[0x0][0x2d0], -R161.reuse ;  /* 0x0000b400966c7a23 */ /* 0x100fe200000108a1 */
[C---:B------:R-:W-:Y:S03]  /*e610*/  HMMA.16816.F32.BF16 R56, R104.reuse, R110, R56 ;  /* 0x0000006e6838723c */ /* 0x040fe60000041838 */
[----:B------:R4:W-:Y:S05]  /*e620*/  MUFU.EX2 R181, R108 ;  /* 0x0000006c00b57308 */ /* 0x0009ea0000000800 */
[C---:B---3--:R-:W-:Y:S01]  /*e630*/  HMMA.16816.F32.BF16 R60, R104.reuse, R112, R60 ;  /* 0x00000070683c723c */ /* 0x048fe2000004183c */
[----:B--2---:R-:W2:Y:S06]  /*e640*/  LDSM.16.MT88.4 R120, [R102+0x7900] ;  /* 0x007900006678783b */ /* 0x004eac0000004200 */
[--C-:B------:R-:W-:Y:S01]  /*e650*/  FFMA.FTZ R112, R148, c[0x0][0x2d0], -R160.reuse ;  /* 0x0000b40094707a23 */ /* 0x100fe200000108a0 */
[C---:B------:R-:W-:Y:S03]  /*e660*/  HMMA.16816.F32.BF16 R64, R104.reuse, R114, R64 ;  /* 0x000000726840723c */ /* 0x040fe60000041840 */
[----:B------:R3:W-:Y:S01]  /*e670*/  MUFU.EX2 R179, R112 ;  /* 0x0000007000b37308 */ /* 0x0007e20000000800 */
[--C-:B----4-:R-:W-:Y:S02]  /*e680*/  FFMA.FTZ R108, R149, c[0x0][0x2d0], -R161.reuse ;  /* 0x0000b400956c7a23 */ /* 0x110fe400000108a1 */
[----:B------:R-:W-:Y:S07]  /*e690*/  LDSM.16.MT88.4 R148, [R102+0x5900] ;  /* 0x005900006694783b */ /* 0x000fee0000004200 */
[----:B------:R4:W4:Y:S01]  /*e6a0*/  MUFU.EX2 R180, R108 ;  /* 0x0000006c00b47308 */ /* 0x0009220000000800 */
[C---:B-1----:R-:W-:Y:S07]  /*e6b0*/  HMMA.16816.F32.BF16 R68, R104.reuse, R116, R68 ;  /* 0x000000746844723c */ /* 0x042fee0000041844 */
[--C-:B------:R-:W-:Y:S01]  /*e6c0*/  FFMA.FTZ R116, R147, c[0x0][0x2d0], -R160.reuse ;  /* 0x0000b40093747a23 */ /* 0x100fe200000108a0 */
[C---:B------:R-:W-:Y:S01]  /*e6d0*/  HMMA.16816.F32.BF16 R72, R104.reuse, R118, R72 ;  /* 0x000000766848723c */ /* 0x040fe20000041848 */
[----:B---3--:R-:W-:Y:S02]  /*e6e0*/  LDSM.16.MT88.4 R112, [R101+0x7900] ;  /* 0x007900006570783b */ /* 0x008fe40000004200 */
[----:B------:R1:W3:Y:S01]  /*e6f0*/  MUFU.EX2 R178, R116 ;  /* 0x0000007400b27308 */ /* 0x0002e20000000800 */
[----:B------:R-:W-:Y:S04]  /*e700*/  MOV R147, R170 ;  /* 0x000000aa00937202 */ /* 0x000fe80000000f00 */
[C---:B--2---:R-:W-:Y:S01]  /*e710*/  HMMA.16816.F32.BF16 R76, R104.reuse, R120, R76 ;  /* 0x00000078684c723c */ /* 0x044fe2000004184c */
[----:B----4-:R-:W2:Y:S06]  /*e720*/  LDSM.16.MT88.4 R108, [R236+UR4+0x7900] ;  /* 0x00790004ec6c783b */ /* 0x010eac0008004200 */
[--C-:B------:R-:W-:Y:S01]  /*e730*/  FFMA.FTZ R120, R145, c[0x0][0x2d0], -R161.reuse ;  /* 0x0000b40091787a23 */ /* 0x100fe200000108a1 */
[C---:B------:R-:W-:Y:S03]  /*e740*/  HMMA.16816.F32.BF16 R80, R104.reuse, R122, R80 ;  /* 0x0000007a6850723c */ /* 0x040fe60000041850 */
[----:B------:R4:W-:Y:S01]  /*e750*/  MUFU.EX2 R176, R120 ;  /* 0x0000007800b07308 */ /* 0x0009e20000000800 */
[----:B------:R-:W-:Y:S02]  /*e760*/  MOV R145, R138 ;  /* 0x0000008a00917202 */ /* 0x000fe40000000f00 */
[----:B------:R-:W-:Y:S01]  /*e770*/  MOV R138, R169 ;  /* 0x000000a9008a7202 */ /* 0x000fe20000000f00 */
[--C-:B-1----:R-:W-:Y:S01]  /*e780*/  FFMA.FTZ R116, R146, c[0x0][0x2d0], -R161.reuse ;  /* 0x0000b40092747a23 */ /* 0x102fe200000108a1 */
[----:B------:R-:W-:Y:S04]  /*e790*/  MOV R146, R137 ;  /* 0x0000008900927202 */ /* 0x000fe80000000f00 */
[----:B------:R-:W-:Y:S01]  /*e7a0*/  MOV R137, R166 ;  /* 0x000000a600897202 */ /* 0x000fe20000000f00 */
[----:B------:R1:W1:Y:S01]  /*e7b0*/  MUFU.EX2 R177, R116 ;  /* 0x0000007400b17308 */ /* 0x0002620000000800 */
[----:B----4-:R-:W-:Y:S01]  /*e7c0*/  LDSM.16.MT88.4 R120, [R102+0x2100] ;  /* 0x002100006678783b */ /* 0x010fe20000004200 */
[C---:B--2---:R-:W-:Y:S07]  /*e7d0*/  HMMA.16816.F32.BF16 R84, R104.reuse, R108, R84 ;  /* 0x0000006c6854723c */ /* 0x044fee0000041854 */
[----:B-1----:R-:W1:Y:S01]  /*e7e0*/  LDSM.16.MT88.4 R116, [R103+UR4+0x2100] ;  /* 0x002100046774783b */ /* 0x002e620008004200 */
[C---:B------:R-:W-:Y:S07]  /*e7f0*/  HMMA.16816.F32.BF16 R88, R104.reuse, R110, R88 ;  /* 0x0000006e6858723c */ /* 0x040fee0000041858 */
[----:B------:R-:W2:Y:S01]  /*e800*/  LDSM.16.MT88.4 R108, [R103+UR4+0x5100] ;  /* 0x00510004676c783b */ /* 0x000ea20008004200 */
[C---:B------:R-:W-:Y:S08]  /*e810*/  HMMA.16816.F32.BF16 R92, R104.reuse, R112, R92 ;  /* 0x00000070685c723c */ /* 0x040ff0000004185c */
[----:B------:R-:W-:Y:S01]  /*e820*/  HMMA.16816.F32.BF16 R96, R104, R114, R96 ;  /* 0x000000726860723c */ /* 0x000fe20000041860 */
[----:B------:R-:W4:Y:S06]  /*e830*/  LDSM.16.MT88.4 R112, [R236+UR4+0x5100] ;  /* 0x00510004ec70783b */ /* 0x000f2c0008004200 */
[----:B-----5:R-:W-:Y:S02]  /*e840*/  F2FP.BF16.PACK_AB R104, R182, R183 ;  /* 0x000000b7b668723e */ /* 0x020fe400000010ff */
[----:B------:R-:W-:Y:S03]  /*e850*/  F2FP.BF16.PACK_AB R105, R180, R181 ;  /* 0x000000b5b469723e */ /* 0x000fe600000010ff */
[----:B---3--:R-:W-:Y:S02]  /*e860*/  F2FP.BF16.PACK_AB R106, R178, R179 ;  /* 0x000000b3b26a723e */ /* 0x008fe400000010ff */
[----:B------:R-:W-:Y:S07]  /*e870*/  F2FP.BF16.PACK_AB R107, R176, R177 ;  /* 0x000000b1b06b723e */ /* 0x000fee00000010ff */
[C---:B-1----:R-:W-:Y:S08]  /*e880*/  HMMA.16816.F32.BF16 R4, R104.reuse, R116, R4 ;  /* 0x000000746804723c */ /* 0x042ff00000041804 */
[C---:B------:R-:W-:Y:S01]  /*e890*/  HMMA.16816.F32.BF16 R8, R104.reuse, R118, R8 ;  /* 0x000000766808723c */ /* 0x040fe20000041808 */
[----:B------:R-:W1:Y:S07]  /*e8a0*/  LDSM.16.MT88.4 R116, [R101+0x5100] ;  /* 0x005100006574783b */ /* 0x000e6e0000004200 */
[C---:B------:R-:W-:Y:S08]  /*e8b0*/  HMMA.16816.F32.BF16 R12, R104.reuse, R120, R12 ;  /* 0x00000078680c723c */ /* 0x040ff0000004180c */
[C---:B------:R-:W-:Y:S01]  /*e8c0*/  HMMA.16816.F32.BF16 R16, R104.reuse, R122, R16 ;  /* 0x0000007a6810723c */ /* 0x040fe20000041810 */
[----:B------:R-:W3:Y:S07]  /*e8d0*/  LDSM.16.MT88.4 R120, [R103+UR4+0x8100] ;  /* 0x008100046778783b */ /* 0x000eee0008004200 */
        /* <DEDUP_REMOVED lines=9> */
[C---:B------:R-:W-:Y:S08]  /*e970*/  HMMA.16816.F32.BF16 R44, R104.reuse, R132, R44 ;  /* 0x00000084682c723c */ /* 0x040ff0000004182c */
[C---:B------:R-:W-:Y:S01]  /*e980*/  HMMA.16816.F32.BF16 R48, R104.reuse, R134, R48 ;  /* 0x000000866830723c */ /* 0x040fe20000041830 */
[----:B------:R-:W-:Y:S07]  /*e990*/  LDSM.16.MT88.4 R132, [R101+0x2900] ;  /* 0x002900006584783b */ /* 0x000fee0000004200 */
[C---:B----4-:R-:W-:Y:S07]  /*e9a0*/  HMMA.16816.F32.BF16 R52, R104.reuse, R112, R52 ;  /* 0x000000706834723c */ /* 0x050fee0000041834 */
[--C-:B------:R-:W-:Y:S01]  /*e9b0*/  FFMA.FTZ R112, R144, c[0x0][0x2d0], -R160.reuse ;  /* 0x0000b40090707a23 */ /* 0x100fe200000108a0 */
[C---:B------:R-:W-:Y:S03]  /*e9c0*/  HMMA.16816.F32.BF16 R56, R104.reuse, R114, R56 ;  /* 0x000000726838723c */ /* 0x040fe60000041838 */
[----:B------:R4:W-:Y:S01]  /*e9d0*/  MUFU.EX2 R175, R112 ;  /* 0x0000007000af7308 */ /* 0x0009e20000000800 */
[----:B------:R-:W-:Y:S04]  /*e9e0*/  MOV R144, R165 ;  /* 0x000000a500907202 */ /* 0x000fe80000000f00 */
[C---:B-1----:R-:W-:Y:S07]  /*e9f0*/  HMMA.16816.F32.BF16 R60, R104.reuse, R116, R60 ;  /* 0x00000074683c723c */ /* 0x042fee000004183c */
[--C-:B------:R-:W-:Y:S01]  /*ea00*/  FFMA.FTZ R116, R141, c[0x0][0x2d0], -R161.reuse ;  /* 0x0000b4008d747a23 */ /* 0x100fe200000108a1 */
[C---:B------:R-:W-:Y:S03]  /*ea10*/  HMMA.16816.F32.BF16 R64, R104.reuse, R118, R64 ;  /* 0x000000766840723c */ /* 0x040fe60000041840 */
[----:B------:R1:W-:Y:S05]  /*ea20*/  MUFU.EX2 R172, R116 ;  /* 0x0000007400ac7308 */ /* 0x0003ea0000000800 */
[C---:B---3--:R-:W-:Y:S04]  /*ea30*/  HMMA.16816.F32.BF16 R68, R104.reuse, R120, R68 ;  /* 0x000000786844723c */ /* 0x048fe80000041844 */
[--C-:B----4-:R-:W-:Y:S03]  /*ea40*/  FFMA.FTZ R112, R143, c[0x0][0x2d0], -R160.reuse ;  /* 0x0000b4008f707a23 */ /* 0x110fe600000108a0 */
[--C-:B------:R-:W-:Y:S01]  /*ea50*/  FFMA.FTZ R120, R140, c[0x0][0x2d0], -R160.reuse ;  /* 0x0000b4008c787a23 */ /* 0x100fe200000108a0 */
[C---:B------:R-:W-:Y:S01]  /*ea60*/  HMMA.16816.F32.BF16 R72, R104.reuse, R122, R72 ;  /* 0x0000007a6848723c */ /* 0x040fe20000041848 */
[----:B------:R3:W4:Y:S07]  /*ea70*/  MUFU.EX2 R174, R112 ;  /* 0x0000007000ae7308 */ /* 0x00072e0000000800 */
[C---:B--2---:R-:W-:Y:S03]  /*ea80*/  HMMA.16816.F32.BF16 R76, R104.reuse, R108, R76 ;  /* 0x0000006c684c723c */ /* 0x044fe6000004184c */
[----:B------:R2:W-:Y:S01]  /*ea90*/  MUFU.EX2 R171, R120 ;  /* 0x0000007800ab7308 */ /* 0x0005e20000000800 */
[----:B-1----:R-:W-:Y:S03]  /*eaa0*/  LDSM.16.MT88.4 R116, [R101+0x8100] ;  /* 0x008100006574783b */ /* 0x002fe60000004200 */
[--C-:B------:R-:W-:Y:S01]  /*eab0*/  FFMA.FTZ R108, R136, c[0x0][0x2d0], -R161.reuse ;  /* 0x0000b400886c7a23 */ /* 0x100fe200000108a1 */
[C---:B------:R-:W-:Y:S04]  /*eac0*/  HMMA.16816.F32.BF16 R80, R104.reuse, R110, R80 ;  /* 0x0000006e6850723c */ /* 0x040fe80000041850 */
[----:B------:R-:W-:Y:S01]  /*ead0*/  MOV R136, R168 ;  /* 0x000000a800887202 */ /* 0x000fe20000000f00 */
[----:B------:R1:W-:Y:S01]  /*eae0*/  MUFU.EX2 R169, R108 ;  /* 0x0000006c00a97308 */ /* 0x0003e20000000800 */
[--C-:B---3--:R-:W-:Y:S02]  /*eaf0*/  FFMA.FTZ R112, R142, c[0x0][0x2d0], -R161.reuse ;  /* 0x0000b4008e707a23 */ /* 0x108fe400000108a1 */
[----:B------:R-:W-:Y:S07]  /*eb00*/  LDSM.16.MT88.4 R140, [R103+UR4+0x5900] ;  /* 0x00590004678c783b */ /* 0x000fee0008004200 */
[----:B------:R3:W5:Y:S01]  /*eb10*/  MUFU.EX2 R173, R112 ;  /* 0x0000007000ad7308 */ /* 0x0007620000000800 */
[----:B--2---:R-:W-:Y:S01]  /*eb20*/  FFMA.FTZ R120, R139, c[0x0][0x2d0], -R160 ;  /* 0x0000b4008b787a23 */ /* 0x004fe200000108a0 */
[----:B----4-:R-:W-:Y:S02]  /*eb30*/  F2FP.BF16.PACK_AB R160, R174, R175 ;  /* 0x000000afaea0723e */ /* 0x010fe400000010ff */
[----:B------:R-:W-:Y:S06]  /*eb40*/  MOV R139, R164 ;  /* 0x000000a4008b7202 */ /* 0x000fec0000000f00 */
[----:B------:R2:W4:Y:S01]  /*eb50*/  MUFU.EX2 R170, R120 ;  /* 0x0000007800aa7308 */ /* 0x0005220000000800 */
[----:B-1----:R-:W-:Y:S02]  /*eb60*/  FFMA.FTZ R108, R167, c[0x0][0x2d0], -R161 ;  /* 0x0000b400a76c7a23 */ /* 0x002fe400000108a1 */
[----:B------:R-:W-:Y:S07]  /*eb70*/  LDSM.16.MT88.4 R164, [R236+UR4+0x5900] ;  /* 0x00590004eca4783b */ /* 0x000fee0008004200 */
[----:B------:R-:W1:Y:S01]  /*eb80*/  MUFU.EX2 R168, R108 ;  /* 0x0000006c00a87308 */ /* 0x000e620000000800 */
[----:B---3--:R-:W3:Y:S01]  /*eb90*/  LDSM.16.MT88.4 R112, [R236+UR4+0x8100] ;  /* 0x00810004ec70783b */ /* 0x008ee20008004200 */
[----:B-----5:R-:W-:Y:S07]  /*eba0*/  F2FP.BF16.PACK_AB R161, R172, R173 ;  /* 0x000000adaca1723e */ /* 0x020fee00000010ff */
[----:B--2---:R-:W2:Y:S01]  /*ebb0*/  LDSM.16.MT88.4 R120, [R103+UR4+0x2900] ;  /* 0x002900046778783b */ /* 0x004ea20008004200 */
[----:B----4-:R-:W-:Y:S02]  /*ebc0*/  F2FP.BF16.PACK_AB R162, R170, R171 ;  /* 0x000000abaaa2723e */ /* 0x010fe400000010ff */
[----:B-1----:R-:W-:Y:S01]  /*ebd0*/  F2FP.BF16.PACK_AB R163, R168, R169 ;  /* 0x000000a9a8a3723e */ /* 0x002fe200000010ff */
[C---:B---3--:R-:W-:Y:S08]  /*ebe0*/  HMMA.16816.F32.BF16 R84, R104.reuse, R112, R84 ;  /* 0x000000706854723c */ /* 0x048ff00000041854 */
[C---:B------:R-:W-:Y:S08]  /*ebf0*/  HMMA.16816.F32.BF16 R88, R104.reuse, R114, R88 ;  /* 0x000000726858723c */ /* 0x040ff00000041858 */
[C---:B------:R-:W-:Y:S08]  /*ec00*/  HMMA.16816.F32.BF16 R92, R104.reuse, R116, R92 ;  /* 0x00000074685c723c */ /* 0x040ff0000004185c */
[----:B------:R-:W-:Y:S08]  /*ec10*/  HMMA.16816.F32.BF16 R96, R104, R118, R96 ;  /* 0x000000766860723c */ /* 0x000ff00000041860 */
[C---:B--2---:R-:W-:Y:S01]  /*ec20*/  HMMA.16816.F32.BF16 R104, R160.reuse, R120, R4 ;  /* 0x00000078a068723c */ /* 0x044fe20000041804 */
[----:B------:R-:W1:Y:S07]  /*ec30*/  LDSM.16.MT88.4 R4, [R101+0x5900] ;  /* 0x005900006504783b */ /* 0x000e6e0000004200 */
[C---:B------:R-:W-:Y:S01]  /*ec40*/  HMMA.16816.F32.BF16 R108, R160.reuse, R122, R8 ;  /* 0x0000007aa06c723c */ /* 0x040fe20000041808 */
[----:B------:R-:W2:Y:S07]  /*ec50*/  LDSM.16.MT88.4 R8, [R103+UR4+0x8900] ;  /* 0x008900046708783b */ /* 0x000eae0008004200 */
[C---:B------:R-:W-:Y:S01]  /*ec60*/  HMMA.16816.F32.BF16 R112, R160.reuse, R124, R12 ;  /* 0x0000007ca070723c */ /* 0x040fe2000004180c */
[----:B------:R-:W3:Y:S06]  /*ec70*/  LDL.LU R12, [R1+0x10] ;  /* 0x00001000010c7983 */ /* 0x000eec0000300800 */
[----:B------:R-:W-:Y:S01]  /*ec80*/  MOV R15, R145 ;  /* 0x00000091000f7202 */ /* 0x000fe20000000f00 */
[C---:B------:R-:W-:Y:S01]  /*ec90*/  HMMA.16816.F32.BF16 R116, R160.reuse, R126, R16 ;  /* 0x0000007ea074723c */ /* 0x040fe20000041810 */
[----:B------:R-:W4:Y:S03]  /*eca0*/  LDL.64 R16, [R1+0x30] ;  /* 0x0000300001107983 */ /* 0x000f260000100a00 */
[----:B------:R-:W-:Y:S02]  /*ecb0*/  MOV R13, R147 ;  /* 0x00000093000d7202 */ /* 0x000fe40000000f00 */
[----:B------:R-:W-:Y:S02]  /*ecc0*/  MOV R14, R146 ;  /* 0x00000092000e7202 */ /* 0x000fe40000000f00 */
[C---:B------:R-:W-:Y:S01]  /*ecd0*/  HMMA.16816.F32.BF16 R120, R160.reuse, R128, R20 ;  /* 0x00000080a078723c */ /* 0x040fe20000041814 */
[----:B------:R-:W4:Y:S03]  /*ece0*/  LDL.64 R22, [R1+0x18] ;  /* 0x0000180001167983 */ /* 0x000f260000100a00 */
[----:B------:R-:W-:Y:S02]  /*ecf0*/  MOV R18, R144 ;  /* 0x0000009000127202 */ /* 0x000fe40000000f00 */
[----:B------:R-:W-:Y:S02]  /*ed00*/  MOV R19, R139 ;  /* 0x0000008b00137202 */ /* 0x000fe40000000f00 */
[C---:B------:R-:W-:Y:S01]  /*ed10*/  HMMA.16816.F32.BF16 R124, R160.reuse, R130, R24 ;  /* 0x00000082a07c723c */ /* 0x040fe20000041818 */
[----:B------:R-:W5:Y:S03]  /*ed20*/  LDL.LU R27, [R1+0xc] ;  /* 0x00000c00011b7983 */ /* 0x000f660000300800 */
[----:B------:R-:W-:Y:S02]  /*ed30*/  MOV R20, R138 ;  /* 0x0000008a00147202 */ /* 0x000fe40000000f00 */
[----:B------:R-:W-:Y:S02]  /*ed40*/  MOV R21, R137 ;  /* 0x0000008900157202 */ /* 0x000fe40000000f00 */
[C---:B------:R-:W-:Y:S04]  /*ed50*/  HMMA.16816.F32.BF16 R128, R160.reuse, R132, R28 ;  /* 0x00000084a080723c */ /* 0x040fe8000004181c */
[----:B------:R-:W-:Y:S04]  /*ed60*/  MOV R26, R136 ;  /* 0x00000088001a7202 */ /* 0x000fe80000000f00 */
        /* <DEDUP_REMOVED lines=10> */
[C---:B------:R-:W-:Y:S01]  /*ee10*/  HMMA.16816.F32.BF16 R72, R160.reuse, R10, R72 ;  /* 0x0000000aa048723c */ /* 0x040fe20000041848 */
[----:B------:R1:W-:Y:S03]  /*ee20*/  LDSM.16.MT88.4 R8, [R101+0x8900] ;  /* 0x008900006508783b */ /* 0x0003e60000004200 */
[----:B-1----:R-:W-:Y:S01]  /*ee30*/  MOV R101, R3 ;  /* 0x0000000300657202 */ /* 0x002fe20000000f00 */
[----:B---3--:R-:W-:Y:S01]  /*ee40*/  FFMA.FTZ R0, R0, R12, R20 ;  /* 0x0000000c00007223 */ /* 0x008fe20000010014 */
[----:B------:R-:W-:Y:S03]  /*ee50*/  MOV R12, UR30 ;  /* 0x0000001e000c7c02 */ /* 0x000fe60008000f00 */
[----:B------:R-:W-:Y:S03]  /*ee60*/  FADD.FTZ R14, R14, R0 ;  /* 0x000000000e0e7221 */ /* 0x000fe60000010000 */
[----:B----4-:R-:W-:Y:S05]  /*ee70*/  @P0 MOV R17, R23 ;  /* 0x0000001700110202 */ /* 0x010fea0000000f00 */
[----:B------:R-:W-:Y:S04]  /*ee80*/  @P0 IMAD.WIDE.U32 R16, R12, 0x60, R16 ;  /* 0x000000600c100825 */ /* 0x000fe800078e0010 */
[----:B-----5:R-:W-:Y:S04]  /*ee90*/  FFMA.FTZ R2, R2, R27, R26 ;  /* 0x0000001b02027223 */ /* 0x020fe8000001001a */
[----:B------:R-:W-:Y:S01]  /*eea0*/  FADD.FTZ R2, R13, R2 ;  /* 0x000000020d027221 */ /* 0x000fe20000010000 */
[----:B------:R-:W-:Y:S03]  /*eeb0*/  MOV R13, UR31 ;  /* 0x0000001f000d7c02 */ /* 0x000fe60008000f00 */
[----:B------:R-:W-:Y:S02]  /*eec0*/  FADD.FTZ R0, R21, R2 ;  /* 0x0000000215007221 */ /* 0x000fe40000010000 */
[----:B------:R-:W2:Y:S01]  /*eed0*/  LDL R21, [R1+0x38] ;  /* 0x0000380001157983 */ /* 0x000ea20000100800 */
[----:B------:R-:W-:Y:S02]  /*eee0*/  FADD.FTZ R2, R18, R14 ;  /* 0x0000000e12027221 */ /* 0x000fe40000010000 */
[----:B------:R-:W-:Y:S02]  /*eef0*/  FADD.FTZ R0, R15, R0 ;  /* 0x000000000f007221 */ /* 0x000fe40000010000 */
[----:B------:R-:W1:Y:S01]  /*ef00*/  LDSM.16.MT88.4 R12, [R102+0x8900] ;  /* 0x00890000660c783b */ /* 0x000e620000004200 */
[----:B------:R-:W-:Y:S02]  /*ef10*/  FADD.FTZ R18, R19, R2 ;  /* 0x0000000213127221 */ /* 0x000fe40000010000 */
[----:B------:R-:W-:Y:S02]  /*ef20*/  FADD.FTZ R2, R252, R0 ;  /* 0x00000000fc027221 */ /* 0x000fe40000010000 */
[----:B------:R-:W-:Y:S01]  /*ef30*/  FADD.FTZ R0, R248, R18 ;  /* 0x00000012f8007221 */ /* 0x000fe20000010000 */
[----:B------:R-:W-:Y:S01]  /*ef40*/  @P0 IADD3 R18, R17, UR15, RZ ;  /* 0x0000000f11120c10 */ /* 0x000fe2000fffe0ff */
[----:B------:R-:W-:Y:S01]  /*ef50*/  FADD.FTZ R4, R251, R2 ;  /* 0x00000002fb047221 */ /* 0x000fe20000010000 */
[----:B------:R-:W-:Y:S01]  /*ef60*/  MOV R17, UR12 ;  /* 0x0000000c00117c02 */ /* 0x000fe20008000f00 */
[----:B------:R-:W-:Y:S01]  /*ef70*/  FADD.FTZ R0, R247, R0 ;  /* 0x00000000f7007221 */ /* 0x000fe20000010000 */
[C---:B------:R-:W-:Y:S01]  /*ef80*/  @P0 SHF.L.U32 R2, R16.reuse, 0x1, RZ ;  /* 0x0000000110020819 */ /* 0x040fe200000006ff */
[----:B------:R-:W-:Y:S01]  /*ef90*/  UIADD3 UR15, UR5, 0x1, URZ ;  /* 0x00000001050f7890 */ /* 0x000fe2000fffe03f */
[----:B------:R-:W-:Y:S01]  /*efa0*/  @P0 SHF.L.U64.HI R18, R16, 0x1, R18 ;  /* 0x0000000110120819 */ /* 0x000fe20000010212 */
[----:B------:R-:W-:Y:S01]  /*efb0*/  FADD.FTZ R0, R246, R0 ;  /* 0x00000000f6007221 */ /* 0x000fe20000010000 */
[----:B------:R-:W-:Y:S01]  /*efc0*/  @P0 IADD3 R22, P6, R2, 0x80, RZ ;  /* 0x0000008002160810 */ /* 0x000fe20007fde0ff */
[----:B------:R-:W-:Y:S01]  /*efd0*/  FADD.FTZ R16, R250, R4 ;  /* 0x00000004fa107221 */ /* 0x000fe20000010000 */
[----:B------:R-:W-:Y:S01]  /*efe0*/  USEL UR5, UR15, URZ, !UP0 ;  /* 0x0000003f0f057287 */ /* 0x000fe2000c000000 */
[----:B------:R-:W3:Y:S01]  /*eff0*/  LDSM.16.MT88.4 R4, [R236+UR4+0x8900] ;  /* 0x00890004ec04783b */ /* 0x000ee20008004200 */
[----:B------:R-:W-:Y:S01]  /*f000*/  FADD.FTZ R19, R245, R0 ;  /* 0x00000000f5137221 */ /* 0x000fe20000010000 */
[----:B------:R-:W-:Y:S01]  /*f010*/  @P0 IADD3 R22, P5, R22, c[0x0][0x1c8], RZ ;  /* 0x0000720016160a10 */ /* 0x000fe20007fbe0ff */
[----:B------:R-:W-:Y:S01]  /*f020*/  FADD.FTZ R20, R249, R16 ;  /* 0x00000010f9147221 */ /* 0x000fe20000010000 */
[----:B------:R-:W-:Y:S02]  /*f030*/  @P0 IADD3 R16, P1, R2, c[0x0][0x1c8], RZ ;  /* 0x0000720002100a10 */ /* 0x000fe40007f3e0ff */
[----:B------:R-:W-:Y:S01]  /*f040*/  @P0 IADD3.X R23, RZ, c[0x0][0x1cc], R18, P5, P6 ;  /* 0x00007300ff170a10 */ /* 0x000fe20002fec412 */
[----:B------:R-:W-:Y:S01]  /*f050*/  FADD.FTZ R20, R242, R20 ;  /* 0x00000014f2147221 */ /* 0x000fe20000010000 */
[C---:B-1----:R-:W-:Y:S08]  /*f060*/  HMMA.16816.F32.BF16 R76, R160.reuse, R12, R76 ;  /* 0x0000000ca04c723c */ /* 0x042ff0000004184c */
[C---:B------:R-:W-:Y:S08]  /*f070*/  HMMA.16816.F32.BF16 R80, R160.reuse, R14, R80 ;  /* 0x0000000ea050723c */ /* 0x040ff00000041850 */
[C---:B---3--:R-:W-:Y:S08]  /*f080*/  HMMA.16816.F32.BF16 R84, R160.reuse, R4, R84 ;  /* 0x00000004a054723c */ /* 0x048ff00000041854 */
[C---:B------:R-:W-:Y:S08]  /*f090*/  HMMA.16816.F32.BF16 R88, R160.reuse, R6, R88 ;  /* 0x00000006a058723c */ /* 0x040ff00000041858 */
[C---:B------:R-:W-:Y:S08]  /*f0a0*/  HMMA.16816.F32.BF16 R92, R160.reuse, R8, R92 ;  /* 0x00000008a05c723c */ /* 0x040ff0000004185c */
[----:B------:R-:W-:Y:S04]  /*f0b0*/  HMMA.16816.F32.BF16 R96, R160, R10, R96 ;  /* 0x0000000aa060723c */ /* 0x000fe80000041860 */
[----:B--2---:R-:W-:Y:S01]  /*f0c0*/  @P0 IMAD R0, R17, 0x4800, R21 ;  /* 0x0000480011000824 */ /* 0x004fe200078e0215 */
[----:B------:R-:W-:Y:S01]  /*f0d0*/  @P0 IADD3.X R17, R18, c[0x0][0x1cc], RZ, P1, !PT ;  /* 0x0000730012110a10 */ /* 0x000fe20000ffe4ff */
[----:B------:R-:W-:Y:S01]  /*f0e0*/  FADD.FTZ R21, R233, R19 ;  /* 0x00000013e9157221 */ /* 0x000fe20000010000 */
[----:B------:R-:W-:Y:S01]  /*f0f0*/  @P0 IADD3 R2, P1, R2, 0x100, RZ ;  /* 0x0000010002020810 */ /* 0x000fe20007f3e0ff */
[----:B------:R-:W-:Y:S01]  /*f100*/  FADD.FTZ R19, R244, R20 ;  /* 0x00000014f4137221 */ /* 0x000fe20000010000 */
[----:B------:R-:W-:Y:S03]  /*f110*/  @P0 SHF.L.U32 R0, R0, 0x1, RZ ;  /* 0x0000000100000819 */ /* 0x000fe600000006ff */
[----:B------:R-:W-:Y:S01]  /*f120*/  FADD.FTZ R21, R235, R21 ;  /* 0x00000015eb157221 */ /* 0x000fe20000010000 */
[----:B------:R-:W-:Y:S01]  /*f130*/  @P0 IADD3 R20, P5, R2, c[0x0][0x1c8], RZ ;  /* 0x0000720002140a10 */ /* 0x000fe20007fbe0ff */
[----:B------:R-:W-:Y:S01]  /*f140*/  FADD.FTZ R19, R243, R19 ;  /* 0x00000013f3137221 */ /* 0x000fe20000010000 */
[----:B------:R-:W-:Y:S01]  /*f150*/  @!PT LDS RZ, [RZ] ;  /* 0x00000000fffff984 */ /* 0x000fe20000000800 */
[----:B------:R-:W-:Y:S01]  /*f160*/  @!PT LDS RZ, [RZ] ;  /* 0x00000000fffff984 */ /* 0x000fe20000000800 */
[----:B------:R-:W-:Y:S01]  /*f170*/  @!PT LDS RZ, [RZ] ;  /* 0x00000000fffff984 */ /* 0x000fe20000000800 */
[----:B------:R1:W-:Y:S01]  /*f180*/  @P0 LDGSTS.E.BYPASS.LTC128B.128 [R0+0x12100], [R16.64], !P4 ;  /* 0x1210000010000fae */ /* 0x0003e2000e101d58 */
[----:B------:R-:W-:Y:S01]  /*f190*/  FADD.FTZ R2, R234, R21 ;  /* 0x00000015ea027221 */ /* 0x000fe20000010000 */
[----:B------:R-:W-:Y:S01]  /*f1a0*/  @P0 IADD3.X R21, RZ, c[0x0][0x1cc], R18, P5, P1 ;  /* 0x00007300ff150a10 */ /* 0x000fe20002fe2412 */
[----:B------:R-:W-:Y:S01]  /*f1b0*/  FADD.FTZ R13, R241, R19 ;  /* 0x00000013f10d7221 */ /* 0x000fe20000010000 */
[----:B------:R-:W-:Y:S01]  /*f1c0*/  @P0 IADD3 R12, P5, R16, UR13, RZ ;  /* 0x0000000d100c0c10 */ /* 0x000fe2000ffbe0ff */
[----:B------:R-:W-:Y:S02]  /*f1d0*/  FADD.FTZ R2, R232, R2 ;  /* 0x00000002e8027221 */ /* 0x000fe40000010000 */
[----:B------:R-:W-:Y:S01]  /*f1e0*/  FADD.FTZ R15, R231, R13 ;  /* 0x0000000de70f7221 */ /* 0x000fe20000010000 */
[----:B------:R2:W-:Y:S01]  /*f1f0*/  @P0 LDGSTS.E.BYPASS.LTC128B.128 [R0+0x15100], [R22.64], !P3 ;  /* 0x1510000016000fae */ /* 0x0005e2000d901d58 */
[----:B------:R-:W-:Y:S01]  /*f200*/  @P0 IADD3.X R13, R17, UR14, RZ, P5, !PT ;  /* 0x0000000e110d0c10 */ /* 0x000fe2000affe4ff */
[----:B------:R-:W-:Y:S01]  /*f210*/  FADD.FTZ R2, R229, R2 ;  /* 0x00000002e5027221 */ /* 0x000fe20000010000 */
[C---:B------:R-:W-:Y:S02]  /*f220*/  @P0 IADD3 R14, P1, R12.reuse, UR13, RZ ;  /* 0x0000000d0c0e0c10 */ /* 0x040fe4000ff3e0ff */
[----:B------:R-:W-:Y:S01]  /*f230*/  @P0 IADD3 R6, P5, R12, UR17, RZ ;  /* 0x000000110c060c10 */ /* 0x000fe2000ffbe0ff */
[----:B------:R-:W-:Y:S02]  /*f240*/  FADD.FTZ R2, R228, R2 ;  /* 0x00000002e4027221 */ /* 0x000fe40000010000 */
[----:B------:R2:W-:Y:S01]  /*f250*/  @P0 LDGSTS.E.BYPASS.LTC128B.128 [R0+0x18100], [R20.64], !P2 ;  /* 0x1810000014000fae */ /* 0x0005e2000d101d58 */
[----:B------:R-:W-:Y:S01]  /*f260*/  @P0 IADD3.X R7, R13, UR16, RZ, P5, !PT ;  /* 0x000000100d070c10 */ /* 0x000fe2000affe4ff */
[----:B------:R-:W-:Y:S04]  /*f270*/  FADD.FTZ R2, R193, R2 ;  /* 0x00000002c1027221 */ /* 0x000fe80000010000 */
[----:B------:R-:W-:Y:S02]  /*f280*/  FADD.FTZ R2, R192, R2 ;  /* 0x00000002c0027221 */ /* 0x000fe40000010000 */
[----:B------:R3:W-:Y:S02]  /*f290*/  @P0 LDGSTS.E.BYPASS.LTC128B.128 [R0+0x13100], [R12.64], !P4 ;  /* 0x131000000c000fae */ /* 0x0007e4000e101d58 */
[----:B------:R-:W-:Y:S02]  /*f2a0*/  FADD.FTZ R2, R181, R2 ;  /* 0x00000002b5027221 */ /* 0x000fe40000010000 */
[----:B-1----:R-:W-:Y:S01]  /*f2b0*/  FADD.FTZ R16, R230, R15 ;  /* 0x0000000fe6107221 */ /* 0x002fe20000010000 */
[----:B------:R-:W-:Y:S01]  /*f2c0*/  @P0 IADD3.X R15, R13, UR14, RZ, P1, !PT ;  /* 0x0000000e0d0f0c10 */ /* 0x000fe20008ffe4ff */
[----:B------:R-:W-:Y:S02]  /*f2d0*/  FADD.FTZ R2, R180, R2 ;  /* 0x00000002b4027221 */ /* 0x000fe40000010000 */
[----:B------:R3:W-:Y:S01]  /*f2e0*/  @P0 LDGSTS.E.BYPASS.LTC128B.128 [R0+0x16100], [R12.64+0x80], !P3 ;  /* 0x161000800c000fae */ /* 0x0007e2000d901d58 */
[----:B------:R-:W-:Y:S02]  /*f2f0*/  FADD.FTZ R4, R195, R16 ;  /* 0x00000010c3047221 */ /* 0x000fe40000010000 */
[----:B------:R-:W-:Y:S02]  /*f300*/  FADD.FTZ R2, R177, R2 ;  /* 0x00000002b1027221 */ /* 0x000fe40000010000 */
[----:B------:R-:W-:Y:S02]  /*f310*/  FADD.FTZ R4, R194, R4 ;  /* 0x00000004c2047221 */ /* 0x000fe40000010000 */
[----:B------:R-:W-:Y:S01]  /*f320*/  FADD.FTZ R2, R176, R2 ;  /* 0x00000002b0027221 */ /* 0x000fe20000010000 */
[----:B------:R3:W-:Y:S01]  /*f330*/  @P0 LDGSTS.E.BYPASS.LTC128B.128 [R0+0x19100], [R12.64+0x100], !P2 ;  /* 0x191001000c000fae */ /* 0x0007e2000d101d58 */
[----:B------:R-:W-:Y:S01]  /*f340*/  FADD.FTZ R5, R183, R4 ;  /* 0x00000004b7057221 */ /* 0x000fe20000010000 */
[----:B------:R-:W-:Y:S06]  /*f350*/  @P0 IADD3 R4, P1, R12, UR19, RZ ;  /* 0x000000130c040c10 */ /* 0x000fec000ff3e0ff */
[----:B------:R2:W-:Y:S08]  /*f360*/  @P0 LDGSTS.E.BYPASS.LTC128B.128 [R0+0x14100], [R14.64], !P4 ;  /* 0x141000000e000fae */ /* 0x0005f0000e101d58 */
[----:B------:R1:W-:Y:S01]  /*f370*/  @P0 LDGSTS.E.BYPASS.LTC128B.128 [R0+0x17100], [R6.64], !P3 ;  /* 0x1710000006000fae */ /* 0x0003e2000d901d58 */
[----:B---3--:R-:W-:Y:S01]  /*f380*/  FADD.FTZ R12, R182, R5 ;  /* 0x00000005b60c7221 */ /* 0x008fe20000010000 */
[----:B------:R-:W-:Y:S06]  /*f390*/  @P0 IADD3.X R5, R13, UR18, RZ, P1, !PT ;  /* 0x000000120d050c10 */ /* 0x000fec0008ffe4ff */
[----:B------:R2:W-:Y:S01]  /*f3a0*/  @P0 LDGSTS.E.BYPASS.LTC128B.128 [R0+0x1a100], [R4.64], !P2 ;  /* 0x1a10000004000fae */ /* 0x0005e2000d101d58 */
[----:B------:R-:W-:Y:S01]  /*f3b0*/  ISETP.LT.AND P0, PT, RZ, UR28, PT ;  /* 0x0000001cff007c0c */ /* 0x000fe2000bf01270 */
[----:B------:R-:W-:Y:S06]  /*f3c0*/  UMOV UR28, UR27 ;  /* 0x0000001b001c7c82 */ /* 0x000fec0008000000 */
[----:B------:R-:W0:Y:S01]  /*f3d0*/  LDGDEPBAR ;  /* 0x00000000000079af */ /* 0x000e220000000000 */
[----:B-1----:R-:W-:Y:S04]  /*f3e0*/  FADD.FTZ R6, R179, R12 ;  /* 0x0000000cb3067221 */ /* 0x002fe80000010000 */
        /* <DEDUP_REMOVED lines=13> */
.L_x_1200:
        /* <DEDUP_REMOVED lines=125> */
.L_x_1194:
        /* <DEDUP_REMOVED lines=152> */
.L_x_1203:
        /* <DEDUP_REMOVED lines=139> */
.L_x_1205:
[----:B---3--:R-:W-:Y:S05]  /*10ec0*/  BSYNC B0 ;  /* 0x0000000000007941 */ /* 0x008fea0003800000 */
.L_x_1204:
        /* <DEDUP_REMOVED lines=23> */
.L_x_1207:
[----:B------:R-:W-:Y:S05]  /*11040*/  BSYNC B0 ;  /* 0x0000000000007941 */ /* 0x000fea0003800000 */
.L_x_1206:
        /* <DEDUP_REMOVED lines=23> */
.L_x_1209:
[----:B------:R-:W-:Y:S05]  /*111c0*/  BSYNC B0 ;  /* 0x0000000000007941 */ /* 0x000fea0003800000 */
.L_x_1208:
        /* <DEDUP_REMOVED lines=24> */
.L_x_1202:
        /* <DEDUP_REMOVED lines=19> */
.L_x_1210:
        /* <DEDUP_REMOVED lines=42> */
.L_x_1212:
[----:B------:R-:W-:Y:S05]  /*11720*/  BSYNC B0 ;  /* 0x0000000000007941 */ /* 0x000fea0003800000 */
.L_x_1211:
        /* <DEDUP_REMOVED lines=66> */
.L_x_1214:
[----:B------:R-:W-:Y:S05]  /*11b50*/  BSYNC B0 ;  /* 0x0000000000007941 */ /* 0x000fea0003800000 */
.L_x_1213:
        /* <DEDUP_REMOVED lines=21> */
.L_x_1216:
[----:B------:R-:W-:Y:S05]  /*11cb0*/  BSYNC B0 ;  /* 0x0000000000007941 */ /* 0x000fea0003800000 */
.L_x_1215:
        /* <DEDUP_REMOVED lines=21> */
.L_x_1218:
[----:B------:R-:W-:Y:S05]  /*11e10*/  BSYNC B0 ;  /* 0x0000000000007941 */ /* 0x000fea0003800000 */
.L_x_1217:
        /* <DEDUP_REMOVED lines=22> */
.L_x_1219:
        /* <DEDUP_REMOVED lines=16> */
.L_x_2637:


//--------------------- .text._ZN7cutlass13device_kernelIN5flash19enable_sm80_to_sm89INS1_16FlashAttnFwdSm80INS1_25CollectiveMainloopFwdSm80ILi8ELi2ELb0EN4cute5tupleIJNS5_1CILi128EEENS7_ILi64EEENS7_ILi192EEEEEELi192ENS_10bfloat16_tEfNS_4arch4Sm80ELb1ELb0ELb1ELb1ELb0ELb1ELb1ELb0EEENS1_21CollectiveEpilogueFwdINS6_IJS8_SA_S9_EEENS6_IJNS7_ILi1EEESI_SI_EEESC_SE_Li256ELb1ELb1ELb0ELb0EEENS1_19SingleTileSchedulerILb1ELb0ELb1ELi128EEEEEEEEEvNT_6ParamsE --------------------------
	.section	.text._ZN7cutlass13device_kernelIN5flash19enable_sm80_to_sm89INS1_16FlashAttnFwdSm80INS1_25CollectiveMainloopFwdSm80ILi8ELi2ELb0EN4cute5tupleIJNS5_1CILi128EEENS7_ILi64EEENS7_ILi192EEEEEELi192ENS_10bfloat16_tEfNS_4arch4Sm80ELb1ELb0ELb1ELb1ELb0ELb1ELb1ELb0EEENS1_21CollectiveEpilogueFwdINS6_IJS8_SA_S9_EEENS6_IJNS7_ILi1EEESI_SI_EEESC_SE_Li256ELb1ELb1ELb0ELb0EEENS1_19SingleTileSchedulerILb1ELb0ELb1ELi128EEEEEEEEEvNT_6ParamsE,"ax",@progbits
	.sectioninfo	@"SHI_REGISTERS=255"
	.align	128
.text._ZN7cutlass13device_kernelIN5flash19enable_sm80_to_sm89INS1_16FlashAttnFwdSm80INS1_25CollectiveMainloopFwdSm80ILi8ELi2ELb0EN4cute5tupleIJNS5_1CILi128EEENS7_ILi64EEENS7_ILi192EEEEEELi192ENS_10bfloat16_tEfNS_4arch4Sm80ELb1ELb0ELb1ELb1ELb0ELb1ELb1ELb0EEENS1_21CollectiveEpilogueFwdINS6_IJS8_SA_S9_EEENS6_IJNS7_ILi1EEESI_SI_EEESC_SE_Li256ELb1ELb1ELb0ELb0EEENS1_19SingleTileSchedulerILb1ELb0ELb1ELi128EEEEEEEEEvNT_6ParamsE:
        .type           _ZN7cutlass13device_kernelIN5flash19enable_sm80_to_sm89INS1_16FlashAttnFwdSm80INS1_25CollectiveMainloopFwdSm80ILi8ELi2ELb0EN4cute5tupleIJNS5_1CILi128EEENS7_ILi64EEENS7_ILi192EEEEEELi192ENS_10bfloat16_tEfNS_4arch4Sm80ELb1ELb0ELb1ELb1ELb0ELb1ELb1ELb0EEENS1_21CollectiveEpilogueFwdINS6_IJS8_SA_S9_EEENS6_IJNS7_ILi1EEESI_SI_EEESC_SE_Li256ELb1ELb1ELb0ELb0EEENS1_19SingleTileSchedulerILb1ELb0ELb1ELi128EEEEEEEEEvNT_6ParamsE,@function
        .size           _ZN7cutlass13device_kernelIN5flash19enable_sm80_to_sm89INS1_16FlashAttnFwdSm80INS1_25CollectiveMainloopFwdSm80ILi8ELi2ELb0EN4cute5tupleIJNS5_1CILi128EEENS7_ILi64EEENS7_ILi192EEEEEELi192ENS_10bfloat16_tEfNS_4arch4Sm80ELb1ELb0ELb1ELb1ELb0ELb1ELb1ELb0EEENS1_21CollectiveEpilogueFwdINS6_IJS8_SA_S9_EEENS6_IJNS7_ILi1EEESI_SI_EEESC_SE_Li256ELb1ELb1ELb0ELb0EEENS1_19SingleTileSchedulerILb1ELb0ELb1ELi128EEEEEEEEEvNT_6ParamsE,(.L_x_2638 - _ZN7cutlass13device_kernelIN5flash19enable_sm80_to_sm89INS1_16FlashAttnFwdSm80INS1_25CollectiveMainloopFwdSm80ILi8ELi2ELb0EN4cute5tupleIJNS5_1CILi128EEENS7_ILi64EEENS7_ILi192EEEEEELi192ENS_10bfloat16_tEfNS_4arch4Sm80ELb1ELb0ELb1ELb1ELb0ELb1ELb1ELb0EEENS1_21CollectiveEpilogueFwdINS6_IJS8_SA_S9_EEENS6_IJNS7_ILi1EEESI_SI_EEESC_SE_Li256ELb1ELb1ELb0ELb0EEENS1_19SingleTileSchedulerILb1ELb0ELb1ELi128EEEEEEEEEvNT_6ParamsE)
        .other          _ZN7cutlass13device_kernelIN5flash19enable_sm80_to_sm89INS1_16FlashAttnFwdSm80INS1_25CollectiveMainloopFwdSm80ILi8ELi2ELb0EN4cute5tupleIJNS5_1CILi128EEENS7_ILi64EEENS7_ILi192EEEEEELi192ENS_10bfloat16_tEfNS_4arch4Sm80ELb1ELb0ELb1ELb1ELb0ELb1ELb1ELb0EEENS1_21CollectiveEpilogueFwdINS6_IJS8_SA_S9_EEENS6_IJNS7_ILi1EEESI_SI_EEESC_SE_Li256ELb1ELb1ELb0ELb0EEENS1_19SingleTileSchedulerILb1ELb0ELb1ELi128EEEEEEEEEvNT_6ParamsE,@"STO_CUDA_ENTRY STV_DEFAULT"
_ZN7cutlass13device_kernelIN5flash19enable_sm80_to_sm89INS1_16FlashAttnFwdSm80INS1_25CollectiveMainloopFwdSm80ILi8ELi2ELb0EN4cute5tupleIJNS5_1CILi128EEENS7_ILi64EEENS7_ILi192EEEEEELi192ENS_10bfloat16_tEfNS_4arch4Sm80ELb1ELb0ELb1ELb1ELb0ELb1ELb1ELb0EEENS1_21CollectiveEpilogueFwdINS6_IJS8_SA_S9_EEENS6_IJNS7_ILi1EEESI_SI_EEESC_SE_Li256ELb1ELb1ELb0ELb0EEENS1_19SingleTileSchedulerILb1ELb0ELb1ELi128EEEEEEEEEvNT_6ParamsE:
        /* <DEDUP_REMOVED lines=16> */
.L_x_1221:
        /* <DEDUP_REMOVED lines=8> */
.L_x_1223:
[----:B------:R-:W-:-:S04]  /*0180*/  MOV R5, c[0x0][0x54c] ;  /* 0x0001530000057a02 */ /* 0x000fc80000000f00 */
.L_x_1222:
[----:B------:R-:W-:Y:S01]  /*0190*/  USHF.L.U32 UR4, UR4, 0x7, URZ ;  /* 0x0000000704047899 */ /* 0x000fe2000800063f */
[----:B-----5:R-:W-:-:S05]  /*01a0*/  IMAD R5, R5, c[0x0][0x548], RZ ;  /* 0x0001520005057a24 */ /* 0x020fca00078e02ff */
[----:B------:R-:W-:-:S04]  /*01b0*/  MOV R92, UR4 ;  /* 0x00000004005c7c02 */ /* 0x000fc80008000f00 */
[----:B------:R-:W-:-:S04]  /*01c0*/  ISETP.GE.AND P0, PT, R92, R5, PT ;  /* 0x000000055c00720c */ /* 0x000fc80003f06270 */
[----:B------:R-:W-:Y:S01]  /*01d0*/  SEL R196, R196, 0xffffffff, !P0 ;  /* 0xffffffffc4c47807 */ /* 0x000fe20004000000 */
[----:B------:R-:W-:Y:S05]  /*01e0*/  BRA `(.L_x_1224) ;  /* 0x0000013000007947 */ /* 0x000fea0003800000 */
.L_x_1220:
[----:B------:R-:W-:-:S04]  /*01f0*/  ISETP.NE.U32.AND P0, PT, RZ, c[0x0][0x568], PT ;  /* 0x00015a00ff007a0c */ /* 0x000fc80003f05070 */
[----:B------:R-:W-:-:S13]  /*0200*/  ISETP.NE.AND.EX P0, PT, RZ, c[0x0][0x56c], PT, P0 ;  /* 0x00015b00ff007a0c */ /* 0x000fda0003f05300 */
[----:B------:R-:W-:Y:S05]  /*0210*/  @!P0 BRA `(.L_x_1225) ;  /* 0x0000002000008947 */ /* 0x000fea0003800000 */
[----:B------:R1:W5:Y:S01]  /*0220*/  LDG.E R5, [R4.64] ;  /* 0x0000000604057981 */ /* 0x000362000c1e1900 */
[----:B------:R-:W-:Y:S05]  /*0230*/  BRA `(.L_x_1226) ;  /* 0x0000009000007947 */ /* 0x000fea0003800000 */
.L_x_1225:
        /* <DEDUP_REMOVED lines=8> */
.L_x_1227:
[----:B------:R-:W-:-:S04]  /*02c0*/  MOV R5, c[0x0][0x54c] ;  /* 0x0001530000057a02 */ /* 0x000fc80000000f00 */
.L_x_1226:
[----:B------:R-:W-:Y:S01]  /*02d0*/  USHF.L.U32 UR4, UR4, 0x7, URZ ;  /* 0x0000000704047899 */ /* 0x000fe2000800063f */
[----:B-----5:R-:W-:-:S05]  /*02e0*/  IMAD R5, R5, c[0x0][0x548], RZ ;  /* 0x0001520005057a24 */ /* 0x020fca00078e02ff */
[----:B------:R-:W-:-:S04]  /*02f0*/  MOV R92, UR4 ;  /* 0x00000004005c7c02 */ /* 0x000fc80008000f00 */
[----:B------:R-:W-:-:S04]  /*0300*/  ISETP.GE.AND P0, PT, R92, R5, PT ;  /* 0x000000055c00720c */ /* 0x000fc80003f06270 */
[----:B------:R-:W-:-:S04]  /*0310*/  SEL R196, R196, 0xffffffff, !P0 ;  /* 0xffffffffc4c47807 */ /* 0x000fc80004000000 */
.L_x_1224:
        /* <DEDUP_REMOVED lines=27> */
[----:B------:R-:W-:-:S02]  /*04d0*/  IMAD.MOV.U32 R5, RZ, RZ, c[0x0][0x1d0] ;  /* 0x00007400ff057624 */ /* 0x000fc400078e00ff */
[----:B------:R-:W-:Y:S01]  /*04e0*/  IMAD.MOV.U32 R99, RZ, RZ, c[0x0][0x228] ;  /* 0x00008a00ff637624 */ /* 0x000fe200078e00ff */
[----:B---3--:R-:W-:Y:S01]  /*04f0*/  SHF.R.S32.HI R91, RZ, 0x1f, R195 ;  /* 0x0000001fff5b7819 */ /* 0x008fe200000114c3 */
[----:B------:R-:W-:Y:S05]  /*0500*/  @P0 BRA `(.L_x_1228) ;  /* 0x0000004000000947 */ /* 0x000fea0003800000 */
[----:B--2---:R-:W-:Y:S05]  /*0510*/  @!P1 BRA `(.L_x_1228) ;  /* 0x0000003000009947 */ /* 0x004fea0003800000 */
[----:B-----5:R-:W2:Y:S04]  /*0520*/  LDG.E R218, [R12.64] ;  /* 0x000000060cda7981 */ /* 0x020ea8000c1e1900 */
[----:B------:R-:W2:Y:S02]  /*0530*/  LDG.E R7, [R12.64+0x4] ;  /* 0x000004060c077981 */ /* 0x000ea4000c1e1900 */
[----:B--2---:R-:W-:Y:S02]  /*0540*/  IADD3 R218, -R218, R7, RZ ;  /* 0x00000007dada7210 */ /* 0x004fe40007ffe1ff */
.L_x_1228:
[----:B--2---:R-:W-:-:S04]  /*0550*/  ISETP.NE.U32.AND P0, PT, RZ, c[0x0][0x368], PT ;  /* 0x0000da00ff007a0c */ /* 0x004fc80003f05070 */
[----:B------:R-:W-:-:S13]  /*0560*/  ISETP.NE.AND.EX P0, PT, RZ, c[0x0][0x36c], PT, P0 ;  /* 0x0000db00ff007a0c */ /* 0x000fda0003f05300 */
[----:B------:R-:W-:Y:S05]  /*0570*/  @!P0 BRA `(.L_x_1229) ;  /* 0x0000003000008947 */ /* 0x000fea0003800000 */
[----:B-1----:R-:W-:-:S06]  /*0580*/  IMAD.WIDE R4, R196, R3, c[0x0][0x368] ;  /* 0x0000da00c4047625 */ /* 0x002fcc00078e0203 */
[----:B------:R1:W5:Y:S01]  /*0590*/  LDG.E R5, [R4.64] ;  /* 0x0000000604057981 */ /* 0x000362000c1e1900 */
[----:B------:R-:W-:Y:S05]  /*05a0*/  BRA `(.L_x_1230) ;  /* 0x0000004000007947 */ /* 0x000fea0003800000 */
.L_x_1229:
[----:B------:R-:W-:Y:S05]  /*05b0*/  @!P5 BRA `(.L_x_1230) ;  /* 0x000000300000d947 */ /* 0x000fea0003800000 */
[----:B------:R-:W2:Y:S04]  /*05c0*/  LDG.E R5, [R8.64] ;  /* 0x0000000608057981 */ /* 0x000ea8000c1e1900 */
[----:B------:R-:W2:Y:S02]  /*05d0*/  LDG.E R0, [R8.64+0x4] ;  /* 0x0000040608007981 */ /* 0x000ea4000c1e1900 */
[----:B--2---:R-:W-:Y:S02]  /*05e0*/  IADD3 R5, -R5, R0, RZ ;  /* 0x0000000005057210 */ /* 0x004fe40007ffe1ff */
.L_x_1230:
[----:B------:R-:W2:Y:S04]  /*05f0*/  @P4 LDG.E R0, [R10.64] ;  /* 0x000000060a004981 */ /* 0x000ea8000c1e1900 */
[----:B------:R-:W2:Y:S01]  /*0600*/  @P4 LDG.E R7, [R10.64+0x4] ;  /* 0x000004060a074981 */ /* 0x000ea2000c1e1900 */
[----:B------:R-:W-:Y:S01]  /*0610*/  IMAD.MOV.U32 R216, RZ, RZ, c[0x0][0x2c4] ;  /* 0x0000b100ffd87624 */ /* 0x000fe200078e00ff */
[----:B------:R-:W-:Y:S01]  /*0620*/  ISETP.NE.U32.AND P0, PT, RZ, c[0x0][0x378], PT ;  /* 0x0000de00ff007a0c */ /* 0x000fe20003f05070 */
[----:B-----5:R-:W-:-:S03]  /*0630*/  IMAD.MOV.U32 R90, RZ, RZ, R5 ;  /* 0x000000ffff5a7224 */ /* 0x020fc600078e0005 */
[----:B------:R-:W-:Y:S02]  /*0640*/  ISETP.NE.AND P1, PT, R216, 0x1, PT ;  /* 0x00000001d800780c */ /* 0x000fe40003f25270 */
[----:B------:R-:W-:Y:S02]  /*0650*/  ISETP.NE.AND.EX P0, PT, RZ, c[0x0][0x37c], PT, P0 ;  /* 0x0000df00ff007a0c */ /* 0x000fe40003f05300 */
[----:B------:R-:W-:-:S09]  /*0660*/  IADD3 R2, R92, 0x7f, RZ ;  /* 0x0000007f5c027810 */ /* 0x000fd20007ffe0ff */
[----:B-1----:R-:W-:Y:S02]  /*0670*/  @P1 IADD3 R4, R92, 0x7f, RZ ;  /* 0x0000007f5c041810 */ /* 0x002fe40007ffe0ff */
[----:B------:R-:W-:-:S04]  /*0680*/  @P0 IMAD.WIDE R8, R196, R3, c[0x0][0x378] ;  /* 0x0000de00c4080625 */ /* 0x000fc800078e0203 */
[----:B------:R-:W-:Y:S01]  /*0690*/  @P1 IMAD.HI.U32 R4, R4, c[0x0][0x2c8], RZ ;  /* 0x0000b20004041a27 */ /* 0x000fe200078e00ff */
[----:B------:R1:W5:Y:S01]  /*06a0*/  @P0 LDG.E R90, [R8.64] ;  /* 0x00000006085a0981 */ /* 0x000362000c1e1900 */
[----:B------:R-:W-:-:S03]  /*06b0*/  LOP3.LUT R197, R197, 0xfffffff7, RZ, 0xc0, !PT ;  /* 0xfffffff7c5c57812 */ /* 0x000fc600078ec0ff */
[----:B------:R-:W-:Y:S02]  /*06c0*/  @P1 SHF.R.U32.HI R2, RZ, c[0x0][0x2cc], R4 ;  /* 0x0000b300ff021a19 */ /* 0x000fe40000011604 */
[----:B------:R-:W-:Y:S01]  /*06d0*/  @P1 LOP3.LUT R197, R197, 0x8, RZ, 0xfc, !PT ;  /* 0x00000008c5c51812 */ /* 0x000fe200078efcff */
[----:B--2---:R-:W-:Y:S02]  /*06e0*/  @P4 IMAD.IADD R99, R7, 0x1, -R0 ;  /* 0x0000000107634824 */ /* 0x004fe400078e0a00 */
[----:B------:R-:W-:-:S04]  /*06f0*/  IMAD.IADD R0, R5, 0x1, -R96 ;  /* 0x0000000105007824 */ /* 0x000fc800078e0a60 */
[----:B------:R-:W-:Y:S02]  /*0700*/  IMAD.IADD R215, R0, 0x1, R99 ;  /* 0x0000000100d77824 */ /* 0x000fe400078e0263 */
[----:B------:R-:W-:-:S03]  /*0710*/  IMAD.MOV R11, RZ, RZ, -R0 ;  /* 0x000000ffff0b7224 */ /* 0x000fc600078e0a00 */
[C---:B------:R-:W-:Y:S02]  /*0720*/  IADD3 R93, R215.reuse, 0x40, -R218 ;  /* 0x00000040d75d7810 */ /* 0x040fe40007ffe8da */
[----:B-1----:R-:W-:Y:S02]  /*0730*/  IADD3 R9, R215, 0x3f, RZ ;  /* 0x0000003fd7097810 */ /* 0x002fe40007ffe0ff */
[----:B------:R-:W-:Y:S01]  /*0740*/  IMNMX R11, RZ, R11, !PT ;  /* 0x0000000bff0b7217 */ /* 0x000fe20007800200 */
[----:B------:R-:W-:Y:S01]  /*0750*/  IMAD.IADD R7, R93, 0x1, R2 ;  /* 0x000000015d077824 */ /* 0x000fe200078e0202 */
[----:B------:R-:W-:-:S04]  /*0760*/  SHF.R.S32.HI R4, RZ, 0x1f, R9 ;  /* 0x0000001fff047819 */ /* 0x000fc80000011409 */
[----:B------:R-:W-:Y:S02]  /*0770*/  SHF.R.S32.HI R2, RZ, 0x1f, R7 ;  /* 0x0000001fff027819 */ /* 0x000fe40000011407 */
[----:B------:R-:W-:Y:S02]  /*0780*/  LEA.HI R4, R4, R9, RZ, 0x6 ;  /* 0x0000000904047211 */ /* 0x000fe400078f30ff */
[----:B------:R-:W-:Y:S02]  /*0790*/  LEA.HI R2, R2, R7, RZ, 0x6 ;  /* 0x0000000702027211 */ /* 0x000fe400078f30ff */
[----:B------:R-:W-:Y:S02]  /*07a0*/  SHF.R.S32.HI R94, RZ, 0x6, R4 ;  /* 0x00000006ff5e7819 */ /* 0x000fe40000011404 */
[----:B------:R-:W-:-:S04]  /*07b0*/  SHF.R.S32.HI R7, RZ, 0x6, R2 ;  /* 0x00000006ff077819 */ /* 0x000fc80000011402 */
[----:B------:R-:W-:-:S05]  /*07c0*/  IMNMX R7, R94, R7, PT ;  /* 0x000000075e077217 */ /* 0x000fca0003800200 */
[----:B------:R-:W-:-:S05]  /*07d0*/  IMAD R0, R7, 0x40, -R0 ;  /* 0x0000004007007824 */ /* 0x000fca00078e0a00 */
[----:B------:R-:W-:-:S04]  /*07e0*/  IMNMX R0, R0, R99, PT ;  /* 0x0000006300007217 */ /* 0x000fc80003800200 */
[----:B------:R-:W-:Y:S02]  /*07f0*/  ISETP.GT.AND P0, PT, R0, R11, PT ;  /* 0x0000000b0000720c */ /* 0x000fe40003f04270 */
[----:B------:R-:W-:-:S05]  /*0800*/  SHF.R.U32.HI R11, RZ, 0x6, R11 ;  /* 0x00000006ff0b7819 */ /* 0x000fca000001160b */
[----:B------:R-:W-:-:S06]  /*0810*/  IMAD.MOV.U32 R6, RZ, RZ, R11 ;  /* 0x000000ffff067224 */ /* 0x000fcc00078e000b */
        /* <DEDUP_REMOVED lines=8> */
[----:B------:R-:W-:-:S05]  /*08a0*/  @P3 IMAD.WIDE R16, R196, R3, c[0x0][0x340] ;  /* 0x0000d000c4103625 */ /* 0x000fca00078e0203 */
[----:B------:R1:W2:Y:S01]  /*08b0*/  @P3 LDG.E R0, [R16.64] ;  /* 0x0000000610003981 */ /* 0x0002a2000c1e1900 */
[----:B------:R-:W-:Y:S01]  /*08c0*/  SHF.R.S32.HI R2, RZ, 0x1f, R89 ;  /* 0x0000001fff027819 */ /* 0x000fe20000011459 */
[----:B------:R-:W-:Y:S01]  /*08d0*/  IMAD.MOV.U32 R102, RZ, RZ, c[0x0][0x238] ;  /* 0x00008e00ff667624 */ /* 0x000fe200078e00ff */
[----:B------:R-:W-:Y:S01]  /*08e0*/  SHF.R.S32.HI R3, RZ, 0x1f, R15 ;  /* 0x0000001fff037819 */ /* 0x000fe2000001140f */
[----:B------:R-:W-:Y:S01]  /*08f0*/  IMAD.MOV.U32 R135, RZ, RZ, 0x6 ;  /* 0x00000006ff877424 */ /* 0x000fe200078e00ff */
[----:B------:R-:W-:Y:S01]  /*0900*/  LEA.HI R8, R2, R89, RZ, 0x3 ;  /* 0x0000005902087211 */ /* 0x000fe200078f18ff */
[----:B------:R-:W-:Y:S01]  /*0910*/  IMAD.MOV.U32 R110, RZ, RZ, c[0x0][0x258] ;  /* 0x00009600ff6e7624 */ /* 0x000fe200078e00ff */
[----:B------:R-:W-:Y:S01]  /*0920*/  IADD3 R18, R6, -0x1, RZ ;  /* 0xffffffff06127810 */ /* 0x000fe20007ffe0ff */
[----:B------:R-:W-:Y:S01]  /*0930*/  IMAD R152, R91, c[0x0][0x240], RZ ;  /* 0x000090005b987a24 */ /* 0x000fe200078e02ff */
[----:B------:R-:W-:Y:S01]  /*0940*/  SHF.R.S32.HI R4, RZ, 0x3, R8 ;  /* 0x00000003ff047819 */ /* 0x000fe20000011408 */
[----:B------:R-:W-:Y:S01]  /*0950*/  IMAD.SHL.U32 R103, R102, 0x40, RZ ;  /* 0x0000004066677824 */ /* 0x000fe200078e00ff */
[----:B------:R-:W-:Y:S01]  /*0960*/  LOP3.LUT R8, R8, 0x1ffffff8, RZ, 0xc0, !PT ;  /* 0x1ffffff808087812 */ /* 0x000fe200078ec0ff */
[----:B------:R-:W-:Y:S01]  /*0970*/  IMAD R152, R195, c[0x0][0x244], R152 ;  /* 0x00009100c3987a24 */ /* 0x000fe200078e0298 */
[----:B------:R-:W-:Y:S01]  /*0980*/  IADD3 R15, P0, R4, R15, RZ ;  /* 0x0000000f040f7210 */ /* 0x000fe20007f1e0ff */
[----:B------:R-:W-:Y:S01]  /*0990*/  IMAD.SHL.U32 R100, R110, 0x40, RZ ;  /* 0x000000406e647824 */ /* 0x000fe200078e00ff */
[----:B------:R-:W-:Y:S01]  /*09a0*/  SHF.L.U64.HI R101, R102, R135, c[0x0][0x23c] ;  /* 0x00008f0066657619 */ /* 0x000fe20000010287 */
[----:B------:R-:W-:Y:S01]  /*09b0*/  IMAD.IADD R8, R89, 0x1, -R8 ;  /* 0x0000000159087824 */ /* 0x000fe200078e0a08 */
[----:B------:R-:W-:Y:S01]  /*09c0*/  LEA.HI.X.SX32 R20, R4, R3, 0x1, P0 ;  /* 0x0000000304147211 */ /* 0x000fe200000f0eff */
[----:B------:R-:W-:Y:S01]  /*09d0*/  IMAD.SHL.U32 R105, R102, 0x20, RZ ;  /* 0x0000002066697824 */ /* 0x000fe200078e00ff */
[----:B------:R-:W-:Y:S01]  /*09e0*/  SHF.L.U64.HI R98, R110, R135, c[0x0][0x25c] ;  /* 0x000097006e627619 */ /* 0x000fe20000010287 */
[----:B------:R-:W-:Y:S01]  /*09f0*/  IMAD.SHL.U32 R8, R8, 0x8, RZ ;  /* 0x0000000808087824 */ /* 0x000fe200078e00ff */
[----:B------:R-:W-:Y:S01]  /*0a00*/  SHF.R.S32.HI R7, RZ, 0x1f, R18 ;  /* 0x0000001fff077819 */ /* 0x000fe20000011412 */
[----:B------:R-:W-:Y:S01]  /*0a10*/  IMAD R12, R20, c[0x0][0x238], RZ ;  /* 0x00008e00140c7a24 */ /* 0x000fe200078e02ff */
[----:B------:R-:W-:Y:S01]  /*0a20*/  SEL R150, R196, RZ, !P4 ;  /* 0x000000ffc4967207 */ /* 0x000fe20006000000 */
[----:B------:R-:W-:Y:S01]  /*0a30*/  IMAD R20, R20, c[0x0][0x258], RZ ;  /* 0x0000960014147a24 */ /* 0x000fe200078e02ff */
[----:B------:R-:W-:Y:S01]  /*0a40*/  SHF.R.S32.HI R9, RZ, 0x1f, R8 ;  /* 0x0000001fff097819 */ /* 0x000fe20000011408 */
[C---:B------:R-:W-:Y:S01]  /*0a50*/  IMAD R12, R15.reuse, c[0x0][0x23c], R12 ;  /* 0x00008f000f0c7a24 */ /* 0x040fe200078e020c */
[----:B-----5:R-:W-:Y:S01]  /*0a60*/  SHF.R.S32.HI R121, RZ, 0x1f, R90 ;  /* 0x0000001fff797819 */ /* 0x020fe2000001145a */
[C---:B------:R-:W-:Y:S01]  /*0a70*/  IMAD R20, R15.reuse, c[0x0][0x25c], R20 ;  /* 0x000097000f147a24 */ /* 0x040fe200078e0214 */
[----:B------:R-:W-:Y:S01]  /*0a80*/  ULDC.U8 UR4, c[0x0][0x298] ;  /* 0x0000a60000047ab9 */ /* 0x000fe20000000000 */
[----:B-1----:R-:W-:-:S04]  /*0a90*/  IMAD.WIDE.U32 R16, R15, c[0x0][0x238], R8 ;  /* 0x00008e000f107a25 */ /* 0x002fc800078e0008 */
[----:B------:R-:W-:Y:S02]  /*0aa0*/  IMAD.IADD R13, R17, 0x1, R12 ;  /* 0x00000001110d7824 */ /* 0x000fe400078e020c */
[----:B------:R-:W-:-:S04]  /*0ab0*/  IMAD.WIDE.U32 R14, R15, c[0x0][0x258], R8 ;  /* 0x000096000f0e7a25 */ /* 0x000fc800078e0008 */
[----:B------:R-:W-:Y:S02]  /*0ac0*/  IMAD.MOV.U32 R12, RZ, RZ, R16 ;  /* 0x000000ffff0c7224 */ /* 0x000fe400078e0010 */
[----:B------:R-:W-:Y:S01]  /*0ad0*/  IMAD.IADD R21, R15, 0x1, R20 ;  /* 0x000000010f157824 */ /* 0x000fe200078e0214 */
[----:B------:R-:W-:Y:S01]  /*0ae0*/  SHF.R.S32.HI R15, RZ, 0x1f, R196 ;  /* 0x0000001fff0f7819 */ /* 0x000fe200000114c4 */
[----:B------:R-:W-:-:S03]  /*0af0*/  IMAD.WIDE.U32 R12, R195, c[0x0][0x240], R12 ;  /* 0x00009000c30c7a25 */ /* 0x000fc600078e000c */
[----:B------:R-:W-:Y:S01]  /*0b00*/  SEL R155, R15, RZ, !P4 ;  /* 0x000000ff0f9b7207 */ /* 0x000fe20006000000 */
[-C--:B------:R-:W-:Y:S02]  /*0b10*/  IMAD R10, R101, R18.reuse, RZ ;  /* 0x00000012650a7224 */ /* 0x080fe400078e02ff */
[----:B------:R-:W-:Y:S02]  /*0b20*/  IMAD R3, R98, R18, RZ ;  /* 0x0000001262037224 */ /* 0x000fe400078e02ff */
[----:B------:R-:W-:Y:S02]  /*0b30*/  IMAD.IADD R153, R13, 0x1, R152 ;  /* 0x000000010d997824 */ /* 0x000fe400078e0298 */
[----:B------:R-:W-:Y:S02]  /*0b40*/  IMAD.IADD R13, R99, 0x1, -R4 ;  /* 0x00000001630d7824 */ /* 0x000fe400078e0a04 */
[C---:B------:R-:W-:Y:S01]  /*0b50*/  IMAD R9, R7.reuse, R103, R10 ;  /* 0x0000006707097224 */ /* 0x040fe200078e020a */
[----:B------:R-:W-:Y:S01]  /*0b60*/  IADD3 R10, R8, 0x80, RZ ;  /* 0x00000080080a7810 */ /* 0x000fe20007ffe0ff */
[----:B------:R-:W-:-:S02]  /*0b70*/  IMAD R7, R7, R100, R3 ;  /* 0x0000006407077224 */ /* 0x000fc400078e0203 */
[----:B------:R-:W-:Y:S02]  /*0b80*/  IMAD.SHL.U32 R3, R4, 0x40, RZ ;  /* 0x0000004004037824 */ /* 0x000fe400078e00ff */
[----:B------:R-:W-:Y:S02]  /*0b90*/  IMAD R4, R18, -0x40, R13 ;  /* 0xffffffc012047824 */ /* 0x000fe400078e020d */
[----:B------:R-:W-:Y:S01]  /*0ba0*/  IMAD.MOV.U32 R152, RZ, RZ, R12 ;  /* 0x000000ffff987224 */ /* 0x000fe200078e000c */
[----:B------:R-:W-:Y:S01]  /*0bb0*/  LOP3.LUT R3, R3, 0x1c0, RZ, 0xc0, !PT ;  /* 0x000001c003037812 */ /* 0x000fe200078ec0ff */
[----:B------:R-:W-:Y:S01]  /*0bc0*/  IMAD R157, R155, c[0x0][0x248], RZ ;  /* 0x000092009b9d7a24 */ /* 0x000fe200078e02ff */
[----:B------:R-:W-:Y:S01]  /*0bd0*/  ISETP.GE.AND P2, PT, R4, 0x1, PT ;  /* 0x000000010400780c */ /* 0x000fe20003f46270 */
[----:B------:R-:W-:Y:S01]  /*0be0*/  IMAD.WIDE.U32 R152, R150, c[0x0][0x248], R152 ;  /* 0x0000920096987a25 */ /* 0x000fe200078e0098 */
[----:B------:R-:W-:Y:S02]  /*0bf0*/  ISETP.GE.AND P1, PT, R4, 0x21, PT ;  /* 0x000000210400780c */ /* 0x000fe40003f26270 */
[----:B------:R-:W-:Y:S01]  /*0c00*/  LOP3.LUT R4, R3, 0x38, R8, 0xf8, !PT ;  /* 0x0000003803047812 */ /* 0x000fe200078ef808 */
[----:B------:R-:W-:Y:S01]  /*0c10*/  IMAD R157, R150, c[0x0][0x24c], R157 ;  /* 0x00009300969d7a24 */ /* 0x000fe200078e029d */
[----:B------:R-:W-:Y:S01]  /*0c20*/  SHF.R.U32.HI R3, RZ, 0x3, R3 ;  /* 0x00000003ff037819 */ /* 0x000fe20000011603 */
[----:B------:R-:W-:Y:S01]  /*0c30*/  IMAD.MOV.U32 R20, RZ, RZ, R14 ;  /* 0x000000ffff147224 */ /* 0x000fe200078e000e */
[----:B------:R-:W-:Y:S01]  /*0c40*/  LEA.HI R14, R2, R89, RZ, 0x6 ;  /* 0x00000059020e7211 */ /* 0x000fe200078f30ff */
[----:B------:R-:W-:Y:S01]  /*0c50*/  IMAD R16, R91, c[0x0][0x260], RZ ;  /* 0x000098005b107a24 */ /* 0x000fe200078e02ff */
[----:B------:R-:W-:Y:S01]  /*0c60*/  LOP3.LUT R3, R4, R3, RZ, 0x3c, !PT ;  /* 0x0000000304037212 */ /* 0x000fe200078e3cff */
[----:B------:R-:W-:-:S02]  /*0c70*/  IMAD.IADD R157, R153, 0x1, R157 ;  /* 0x00000001999d7824 */ /* 0x000fc400078e029d */
[----:B------:R-:W-:Y:S02]  /*0c80*/  IMAD.MOV.U32 R156, RZ, RZ, R152 ;  /* 0x000000ffff9c7224 */ /* 0x000fe400078e0098 */
[C---:B------:R-:W-:Y:S02]  /*0c90*/  IMAD R16, R195.reuse, c[0x0][0x264], R16 ;  /* 0x00009900c3107a24 */ /* 0x040fe400078e0210 */
[----:B------:R-:W-:-:S04]  /*0ca0*/  IMAD.WIDE.U32 R20, R195, c[0x0][0x260], R20 ;  /* 0x00009800c3147a25 */ /* 0x000fc800078e0014 */
[----:B------:R-:W-:-:S04]  /*0cb0*/  IMAD.WIDE.U32 R12, R18, R103, R156 ;  /* 0x00000067120c7225 */ /* 0x000fc800078e009c */
[----:B------:R-:W-:Y:S02]  /*0cc0*/  IMAD.IADD R17, R21, 0x1, R16 ;  /* 0x0000000115117824 */ /* 0x000fe400078e0210 */
[----:B------:R-:W-:Y:S02]  /*0cd0*/  IMAD R155, R155, c[0x0][0x268], RZ ;  /* 0x00009a009b9b7a24 */ /* 0x000fe400078e02ff */
[----:B------:R-:W-:Y:S02]  /*0ce0*/  IMAD.MOV.U32 R109, RZ, RZ, 0x5 ;  /* 0x00000005ff6d7424 */ /* 0x000fe400078e00ff */
[----:B------:R-:W-:Y:S01]  /*0cf0*/  IMAD.MOV.U32 R16, RZ, RZ, R20 ;  /* 0x000000ffff107224 */ /* 0x000fe200078e0014 */
[----:B------:R-:W-:Y:S01]  /*0d00*/  @P2 LEA R20, P0, R12, c[0x0][0x220], 0x1 ;  /* 0x000088000c142a11 */ /* 0x000fe200078008ff */
[----:B------:R-:W-:Y:S01]  /*0d10*/  IMAD.IADD R9, R13, 0x1, R9 ;  /* 0x000000010d097824 */ /* 0x000fe200078e0209 */
[----:B------:R-:W-:Y:S01]  /*0d20*/  @P1 IADD3 R13, P4, R105, R12, RZ ;  /* 0x0000000c690d1210 */ /* 0x000fe20007f9e0ff */
[----:B------:R-:W-:Y:S01]  /*0d30*/  IMAD R155, R150, c[0x0][0x26c], R155 ;  /* 0x00009b00969b7a24 */ /* 0x000fe200078e029b */
[----:B------:R-:W-:Y:S01]  /*0d40*/  SHF.L.U64.HI R102, R102, R109, c[0x0][0x23c] ;  /* 0x00008f0066667619 */ /* 0x000fe2000001026d */
[----:B------:R-:W-:Y:S01]  /*0d50*/  IMAD.WIDE.U32 R150, R150, c[0x0][0x268], R16 ;  /* 0x00009a0096967a25 */ /* 0x000fe200078e0010 */
[----:B------:R-:W-:-:S02]  /*0d60*/  @P2 LEA.HI.X R21, R12, c[0x0][0x224], R9, 0x1, P0 ;  /* 0x000089000c152a11 */ /* 0x000fc400000f0c09 */
[----:B------:R-:W-:Y:S01]  /*0d70*/  IADD3 R12, R8, 0x40, RZ ;  /* 0x00000040080c7810 */ /* 0x000fe20007ffe0ff */
[----:B------:R-:W-:Y:S01]  /*0d80*/  IMAD.IADD R155, R151, 0x1, R155 ;  /* 0x00000001979b7824 */ /* 0x000fe200078e029b */
[----:B------:R-:W-:Y:S01]  /*0d90*/  @P1 LEA R16, P0, R13, c[0x0][0x220], 0x1 ;  /* 0x000088000d101a11 */ /* 0x000fe200078008ff */
[----:B------:R-:W-:Y:S01]  /*0da0*/  IMAD.MOV.U32 R154, RZ, RZ, R150 ;  /* 0x000000ffff9a7224 */ /* 0x000fe200078e0096 */
[C---:B------:R-:W-:Y:S01]  /*0db0*/  SHF.L.U64.HI R109, R110.reuse, R109, c[0x0][0x25c] ;  /* 0x000097006e6d7619 */ /* 0x040fe2000001026d */
[----:B------:R-:W-:Y:S02]  /*0dc0*/  IMAD.IADD R160, R95, 0x1, R5 ;  /* 0x000000015fa07824 */ /* 0x000fe400078e0205 */
[----:B------:R-:W-:Y:S02]  /*0dd0*/  IMAD.SHL.U32 R110, R110, 0x20, RZ ;  /* 0x000000206e6e7824 */ /* 0x000fe400078e00ff */
[----:B------:R-:W-:Y:S01]  /*0de0*/  IMAD.MOV.U32 R108, RZ, RZ, 0x1 ;  /* 0x00000001ff6c7424 */ /* 0x000fe200078e00ff */
[----:B------:R-:W-:Y:S01]  /*0df0*/  SHF.R.S32.HI R5, RZ, 0x1f, R160 ;  /* 0x0000001fff057819 */ /* 0x000fe200000114a0 */
[----:B------:R-:W-:-:S02]  /*0e00*/  IMAD R158, R91, c[0x0][0x1e8], RZ ;  /* 0x00007a005b9e7a24 */ /* 0x000fc400078e02ff */
[----:B------:R-:W-:Y:S02]  /*0e10*/  IMAD.MOV.U32 R67, RZ, RZ, 0x1 ;  /* 0x00000001ff437424 */ /* 0x000fe400078e00ff */
[----:B------:R-:W-:Y:S02]  /*0e20*/  IMAD R158, R195, c[0x0][0x1ec], R158 ;  /* 0x00007b00c39e7a24 */ /* 0x000fe400078e029e */
[----:B------:R-:W-:Y:S01]  /*0e30*/  IMAD.MOV.U32 R55, RZ, RZ, RZ ;  /* 0x000000ffff377224 */ /* 0x000fe200078e00ff */
[--C-:B--2---:R-:W-:Y:S01]  /*0e40*/  @P3 SHF.R.S32.HI R23, RZ, 0x1f, R0.reuse ;  /* 0x0000001fff173819 */ /* 0x104fe20000011400 */
[----:B------:R-:W-:Y:S02]  /*0e50*/  @P3 IMAD.MOV.U32 R22, RZ, RZ, R0 ;  /* 0x000000ffff163224 */ /* 0x000fe400078e0000 */
[----:B------:R-:W-:Y:S02]  /*0e60*/  @!P3 IMAD.MOV.U32 R22, RZ, RZ, R196 ;  /* 0x000000ffff16b224 */ /* 0x000fe400078e00c4 */
[----:B------:R-:W-:Y:S01]  /*0e70*/  @!P3 IMAD.MOV.U32 R23, RZ, RZ, R15 ;  /* 0x000000ffff17b224 */ /* 0x000fe200078e000f */
[----:B------:R-:W-:Y:S01]  /*0e80*/  ISETP.GE.AND P3, PT, R10, c[0x0][0x1d4], PT ;  /* 0x000075000a007a0c */ /* 0x000fe20003f66270 */
[----:B------:R-:W-:Y:S01]  /*0e90*/  IMAD.SHL.U32 R10, R14, 0x8, RZ ;  /* 0x000000080e0a7824 */ /* 0x000fe200078e00ff */
[----:B------:R-:W-:Y:S01]  /*0ea0*/  SEL R172, R22, RZ, !P5 ;  /* 0x000000ff16ac7207 */ /* 0x000fe20006800000 */
[----:B------:R-:W-:Y:S01]  /*0eb0*/  @P1 IMAD.X R0, R102, 0x1, R9, P4 ;  /* 0x0000000166001824 */ /* 0x000fe200020e0609 */
[----:B------:R-:W-:-:S02]  /*0ec0*/  SEL R4, R23, RZ, !P5 ;  /* 0x000000ff17047207 */ /* 0x000fc40006800000 */
[----:B------:R-:W-:Y:S01]  /*0ed0*/  ISETP.GE.AND P5, PT, R8, c[0x0][0x1d4], PT ;  /* 0x0000750008007a0c */ /* 0x000fe20003fa6270 */
[----:B------:R-:W-:Y:S01]  /*0ee0*/  IMAD.WIDE.U32 R8, R18, R100, R154 ;  /* 0x0000006412087225 */ /* 0x000fe200078e009a */
[----:B------:R-:W-:Y:S02]  /*0ef0*/  ISETP.GE.AND P4, PT, R12, c[0x0][0x1d4], PT ;  /* 0x000075000c007a0c */ /* 0x000fe40003f86270 */
[----:B------:R-:W-:Y:S01]  /*0f00*/  LOP3.LUT R10, R3, 0xfffffe00, R10, 0xf8, !PT ;  /* 0xfffffe00030a7812 */ /* 0x000fe200078ef80a */
[----:B------:R-:W-:Y:S01]  /*0f10*/  IMAD R107, R4, c[0x0][0x1f0], RZ ;  /* 0x00007c00046b7a24 */ /* 0x000fe200078e02ff */
[----:B------:R-:W-:Y:S01]  /*0f20*/  @P1 LEA.HI.X R17, R13, c[0x0][0x224], R0, 0x1, P0 ;  /* 0x000089000d111a11 */ /* 0x000fe200000f0c00 */
[----:B------:R-:W-:Y:S01]  /*0f30*/  IMAD.IADD R0, R9, 0x1, R7 ;  /* 0x0000000109007824 */ /* 0x000fe200078e0207 */
[----:B------:R-:W-:Y:S01]  /*0f40*/  @P2 LEA R12, P0, R8, c[0x0][0x250], 0x1 ;  /* 0x00009400080c2a11 */ /* 0x000fe200078008ff */
[C---:B------:R-:W-:Y:S02]  /*0f50*/  @P2 IMAD.SHL.U32 R7, R10.reuse, 0x2, RZ ;  /* 0x000000020a072824 */ /* 0x040fe400078e00ff */
[----:B------:R-:W-:Y:S01]  /*0f60*/  @P1 IMAD.SHL.U32 R3, R10, 0x2, RZ ;  /* 0x000000020a031824 */ /* 0x000fe200078e00ff */
[----:B------:R-:W-:Y:S01]  /*0f70*/  @P2 LEA.HI.X R13, R8, c[0x0][0x254], R0, 0x1, P0 ;  /* 0x00009500080d2a11 */ /* 0x000fe200000f0c00 */
[----:B------:R-:W-:Y:S01]  /*0f80*/  @P2 IMAD.SHL.U32 R9, R10, 0x2, RZ ;  /* 0x000000020a092824 */ /* 0x000fe200078e00ff */
[----:B------:R-:W-:Y:S01]  /*0f90*/  @!PT LDS RZ, [RZ] ;  /* 0x00000000fffff984 */ /* 0x000fe20000000800 */
[----:B------:R-:W-:Y:S01]  /*0fa0*/  @!PT LDS RZ, [RZ] ;  /* 0x00000000fffff984 */ /* 0x000fe20000000800 */
[----:B------:R-:W-:Y:S01]  /*0fb0*/  @!PT LDS RZ, [RZ] ;  /* 0x00000000fffff984 */ /* 0x000fe20000000800 */
[----:B------:R1:W-:Y:S01]  /*0fc0*/  @P2 LDGSTS.E.BYPASS.LTC128B.128 [R7+0xc100], [R20.64], !P5 ;  /* 0x0c10000014072fae */ /* 0x0003e2000e901d46 */
[----:B------:R-:W-:Y:S01]  /*0fd0*/  ISETP.GT.AND P0, PT, R18, R11, PT ;  /* 0x0000000b1200720c */ /* 0x000fe20003f04270 */
[----:B------:R-:W-:-:S02]  /*0fe0*/  IMAD R107, R172, c[0x0][0x1f4], R107 ;  /* 0x00007d00ac6b7a24 */ /* 0x000fc400078e026b */
[----:B------:R1:W-:Y:S01]  /*0ff0*/  @P2 LDGSTS.E.BYPASS.LTC128B.128 [R7+0xe100], [R20.64+0x80], !P4 ;  /* 0x0e10008014072fae */ /* 0x0003e2000e101d46 */
[----:B------:R-:W-:Y:S02]  /*1000*/  IMAD R125, R4, c[0x0][0x218], RZ ;  /* 0x00008600047d7a24 */ /* 0x000fe400078e02ff */
[----:B------:R-:W-:Y:S01]  /*1010*/  IMAD.MOV.U32 R4, RZ, RZ, c[0x0][0x280] ;  /* 0x0000a000ff047624 */ /* 0x000fe200078e00ff */
[----:B------:R1:W-:Y:S01]  /*1020*/  @P2 LDGSTS.E.BYPASS.LTC128B.128 [R7+0x10100], [R20.64+0x100], !P3 ;  /* 0x1010010014072fae */ /* 0x0003e2000d901d46 */
[----:B------:R-:W-:Y:S02]  /*1030*/  IMAD R125, R172, c[0x0][0x21c], R125 ;  /* 0x00008700ac7d7a24 */ /* 0x000fe400078e027d */
[C---:B------:R-:W-:Y:S01]  /*1040*/  IMAD.SHL.U32 R133, R4.reuse, 0x40, RZ ;  /* 0x0000004004857824 */ /* 0x040fe200078e00ff */
[----:B------:R2:W-:Y:S01]  /*1050*/  @P1 LDGSTS.E.BYPASS.LTC128B.128 [R3+0xd100], [R16.64], !P5 ;  /* 0x0d10000010031fae */ /* 0x0005e2000e901d46 */
[----:B------:R-:W-:Y:S02]  /*1060*/  SHF.L.U64.HI R131, R4, R135, c[0x0][0x284] ;  /* 0x0000a10004837619 */ /* 0x000fe40000010287 */
[----:B------:R-:W-:Y:S01]  /*1070*/  @P0 IADD3 R6, R6, -0x2, RZ ;  /* 0xfffffffe06060810 */ /* 0x000fe20007ffe0ff */
[----:B------:R2:W-:Y:S03]  /*1080*/  @P1 LDGSTS.E.BYPASS.LTC128B.128 [R3+0xf100], [R16.64+0x80], !P4 ;  /* 0x0f10008010031fae */ /* 0x0005e6000e101d46 */
[----:B------:R-:W-:Y:S01]  /*1090*/  @P0 SHF.R.S32.HI R15, RZ, 0x1f, R6 ;  /* 0x0000001fff0f0819 */ /* 0x000fe20000011406 */
[----:B------:R2:W-:Y:S01]  /*10a0*/  @P1 LDGSTS.E.BYPASS.LTC128B.128 [R3+0x11100], [R16.64+0x100], !P3 ;  /* 0x1110010010031fae */ /* 0x0005e2000d901d46 */
[----:B------:R-:W-:-:S02]  /*10b0*/  @P0 IMAD R14, R101, R6, RZ ;  /* 0x00000006650e0224 */ /* 0x000fc400078e02ff */
[-C--:B------:R-:W-:Y:S01]  /*10c0*/  @P0 IMAD.WIDE.U32 R22, R6, R103.reuse, R156 ;  /* 0x0000006706160225 */ /* 0x080fe200078e009c */
[----:B------:R-:W0:Y:S03]  /*10d0*/  LDGDEPBAR ;  /* 0x00000000000079af */ /* 0x000e260000000000 */
[----:B------:R-:W-:Y:S01]  /*10e0*/  @P0 IMAD R14, R15, R103, R14 ;  /* 0x000000670f0e0224 */ /* 0x000fe200078e020e */
[----:B------:R-:W-:Y:S01]  /*10f0*/  BAR.SYNC.DEFER_BLOCKING 0x0 ;  /* 0x0000000000007b1d */ /* 0x000fe20000010000 */
[----:B------:R-:W-:Y:S02]  /*1100*/  IMAD.MOV.U32 R6, RZ, RZ, c[0x0][0x27c] ;  /* 0x00009f00ff067624 */ /* 0x000fe400078e00ff */
[----:B------:R-:W-:Y:S02]  /*1110*/  @P0 IMAD.IADD R14, R23, 0x1, R14 ;  /* 0x00000001170e0824 */ /* 0x000fe400078e020e */
[----:B------:R-:W-:-:S02]  /*1120*/  IMAD.SHL.U32 R6, R6, 0x2, RZ ;  /* 0x0000000206067824 */ /* 0x000fc400078e00ff */
[----:B--2---:R-:W-:Y:S02]  /*1130*/  IMAD R3, R5, c[0x0][0x1e0], RZ ;  /* 0x0000780005037a24 */ /* 0x004fe400078e02ff */
[----:B------:R-:W-:Y:S01]  /*1140*/  IMAD.WIDE.U32 R16, R160, c[0x0][0x1e0], RZ ;  /* 0x00007800a0107a25 */ /* 0x000fe200078e00ff */
[----:B------:R-:W-:Y:S01]  /*1150*/  @!PT LDS RZ, [RZ] ;  /* 0x00000000fffff984 */ /* 0x000fe20000000800 */
[----:B------:R-:W-:Y:S01]  /*1160*/  @!PT LDS RZ, [RZ] ;  /* 0x00000000fffff984 */ /* 0x000fe20000000800 */
[----:B------:R-:W-:Y:S01]  /*1170*/  @!PT LDS RZ, [RZ] ;  /* 0x00000000fffff984 */ /* 0x000fe20000000800 */
[----:B------:R2:W-:Y:S04]  /*1180*/  @P2 LDGSTS.E.BYPASS.LTC128B.128 [R9+0x100], [R12.64], !P5 ;  /* 0x001000000c092fae */ /* 0x0005e8000e901d46 */
[----:B------:R2:W-:Y:S04]  /*1190*/  @P2 LDGSTS.E.BYPASS.LTC128B.128 [R9+0x2100], [R12.64+0x80], !P4 ;  /* 0x021000800c092fae */ /* 0x0005e8000e101d46 */
[----:B------:R2:W-:Y:S01]  /*11a0*/  @P2 LDGSTS.E.BYPASS.LTC128B.128 [R9+0x4100], [R12.64+0x100], !P3 ;  /* 0x041001000c092fae */ /* 0x0005e2000d901d46 */
[----:B------:R-:W-:-:S05]  /*11b0*/  @P1 IADD3 R8, P2, R110, R8, RZ ;  /* 0x000000086e081210 */ /* 0x000fca0007f5e0ff */
[----:B-1----:R-:W-:Y:S01]  /*11c0*/  @P1 IMAD.X R7, R109, 0x1, R0, P2 ;  /* 0x000000016d071824 */ /* 0x002fe200010e0600 */
[----:B------:R-:W-:Y:S01]  /*11d0*/  @P1 LEA R20, P2, R8, c[0x0][0x250], 0x1 ;  /* 0x0000940008141a11 */ /* 0x000fe200078408ff */
[----:B------:R-:W-:Y:S02]  /*11e0*/  IMAD R0, R160, c[0x0][0x1e4], R3 ;  /* 0x00007900a0007a24 */ /* 0x000fe400078e0203 */
[----:B------:R-:W-:Y:S01]  /*11f0*/  @P1 IMAD.SHL.U32 R3, R10, 0x2, RZ ;  /* 0x000000020a031824 */ /* 0x000fe200078e00ff */
[----:B------:R-:W-:Y:S01]  /*1200*/  @P1 LEA.HI.X R21, R8, c[0x0][0x254], R7, 0x1, P2 ;  /* 0x0000950008151a11 */ /* 0x000fe200010f0c07 */
[----:B------:R-:W-:Y:S01]  /*1210*/  @P0 IMAD.SHL.U32 R7, R10, 0x2, RZ ;  /* 0x000000020a070824 */ /* 0x000fe200078e00ff */
[----:B------:R-:W-:-:S03]  /*1220*/  @P0 LEA R24, P2, R22, c[0x0][0x220], 0x1 ;  /* 0x0000880016180a11 */ /* 0x000fc600078408ff */
[----:B------:R1:W-:Y:S01]  /*1230*/  @P1 LDGSTS.E.BYPASS.LTC128B.128 [R3+0x1100], [R20.64], !P5 ;  /* 0x0110000014031fae */ /* 0x0003e2000e901d46 */
[----:B------:R-:W-:-:S03]  /*1240*/  @P0 LEA.HI.X R25, R22, c[0x0][0x224], R14, 0x1, P2 ;  /* 0x0000890016190a11 */ /* 0x000fc600010f0c0e */
[----:B------:R1:W-:Y:S04]  /*1250*/  @P1 LDGSTS.E.BYPASS.LTC128B.128 [R3+0x3100], [R20.64+0x80], !P4 ;  /* 0x0310008014031fae */ /* 0x0003e8000e101d46 */
[----:B------:R1:W-:Y:S01]  /*1260*/  @P1 LDGSTS.E.BYPASS.LTC128B.128 [R3+0x5100], [R20.64+0x100], !P3 ;  /* 0x0510010014031fae */ /* 0x0003e2000d901d46 */
[----:B------:R-:W-:Y:S01]  /*1270*/  ISETP.LE.AND P1, PT, R108, c[0x0][0x27c], PT ;  /* 0x00009f006c007a0c */ /* 0x000fe20003f23270 */
[----:B--2---:R-:W-:Y:S01]  /*1280*/  IMAD.IADD R13, R17, 0x1, R0 ;  /* 0x00000001110d7824 */ /* 0x004fe200078e0200 */
[CC--:B------:R-:W-:Y:S01]  /*1290*/  LEA.HI R0, R2.reuse, R89.reuse, RZ, 0x2 ;  /* 0x0000005902007211 */ /* 0x0c0fe200078f10ff */
[----:B------:R-:W0:Y:S01]  /*12a0*/  LDGDEPBAR ;  /* 0x00000000000079af */ /* 0x000e220000000000 */
[----:B------:R-:W-:Y:S01]  /*12b0*/  IMAD.MOV.U32 R12, RZ, RZ, R16 ;  /* 0x000000ffff0c7224 */ /* 0x000fe200078e0010 */
[----:B------:R-:W-:-:S02]  /*12c0*/  LEA.HI R2, R2, R89, RZ, 0x5 ;  /* 0x0000005902027211 */ /* 0x000fc400078f28ff */
[----:B------:R-:W-:Y:S01]  /*12d0*/  LOP3.LUT R8, R0, 0xfffffffc, RZ, 0xc0, !PT ;  /* 0xfffffffc00087812 */ /* 0x000fe200078ec0ff */
[----:B------:R2:W-:Y:S01]  /*12e0*/  @P0 LDGSTS.E.BYPASS.LTC128B.128 [R7+0x12100], [R24.64], !P5 ;  /* 0x1210000018070fae */ /* 0x0005e2000e901d46 */
[--C-:B------:R-:W-:Y:S01]  /*12f0*/  SHF.R.S32.HI R117, RZ, 0x2, R0.reuse ;  /* 0x00000002ff757819 */ /* 0x100fe20000011400 */
[----:B------:R-:W-:Y:S01]  /*1300*/  IMAD.SHL.U32 R2, R2, 0x10, RZ ;  /* 0x0000001002027824 */ /* 0x000fe200078e00ff */
[----:B------:R-:W-:Y:S01]  /*1310*/  SHF.R.S32.HI R0, RZ, 0x1f, R0 ;  /* 0x0000001fff007819 */ /* 0x000fe20000011400 */
[----:B------:R2:W-:Y:S01]  /*1320*/  @P0 LDGSTS.E.BYPASS.LTC128B.128 [R7+0x14100], [R24.64+0x80], !P4 ;  /* 0x1410008018070fae */ /* 0x0005e2000e101d46 */
[----:B------:R-:W-:Y:S02]  /*1330*/  IMAD.WIDE.U32 R12, R195, c[0x0][0x1e8], R12 ;  /* 0x00007a00c30c7a25 */ /* 0x000fe400078e000c */
[----:B------:R-:W-:Y:S01]  /*1340*/  LEA.HI R0, R0, R117, RZ, 0x3 ;  /* 0x0000007500007211 */ /* 0x000fe200078f18ff */
[----:B------:R2:W-:Y:S01]  /*1350*/  @P0 LDGSTS.E.BYPASS.LTC128B.128 [R7+0x16100], [R24.64+0x100], !P3 ;  /* 0x1610010018070fae */ /* 0x0005e2000d901d46 */
[----:B------:R-:W-:Y:S01]  /*1360*/  LOP3.LUT R2, R2, 0xfffffe00, RZ, 0xc0, !PT ;  /* 0xfffffe0002027812 */ /* 0x000fe200078ec0ff */
[----:B------:R-:W-:Y:S01]  /*1370*/  IMAD.IADD R159, R13, 0x1, R158 ;  /* 0x000000010d9f7824 */ /* 0x000fe200078e029e */
[----:B------:R-:W-:Y:S01]  /*1380*/  LOP3.LUT R0, R0, 0xfffffff8, RZ, 0xc0, !PT ;  /* 0xfffffff800007812 */ /* 0x000fe200078ec0ff */
[----:B------:R-:W-:-:S02]  /*1390*/  IMAD.MOV.U32 R158, RZ, RZ, R12 ;  /* 0x000000ffff9e7224 */ /* 0x000fc400078e000c */
[----:B------:R-:W-:Y:S02]  /*13a0*/  IMAD R12, R91, c[0x0][0x210], RZ ;  /* 0x000084005b0c7a24 */ /* 0x000fe400078e02ff */
[----:B------:R-:W-:Y:S01]  /*13b0*/  IMAD.WIDE.U32 R162, R117, c[0x0][0x1e0], RZ ;  /* 0x0000780075a27a25 */ /* 0x000fe200078e00ff */
[----:B-1----:R-:W-:Y:S02]  /*13c0*/  P2R R3, PR, RZ, 0x2 ;  /* 0x00000002ff037803 */ /* 0x002fe40000000000 */
[----:B------:R-:W-:Y:S01]  /*13d0*/  @P0 LEA R14, P1, R105, R24, 0x1 ;  /* 0x00000018690e0211 */ /* 0x000fe200078208ff */
[----:B------:R-:W-:Y:S01]  /*13e0*/  IMAD.IADD R20, R89, 0x1, -R8 ;  /* 0x0000000159147824 */ /* 0x000fe200078e0a08 */
[----:B------:R-:W-:Y:S01]  /*13f0*/  IADD3 R3, -R6, c[0x0][0x1d4], RZ ;  /* 0x0000750006037a10 */ /* 0x000fe20007ffe1ff */
[----:B------:R-:W-:Y:S01]  /*1400*/  IMAD.WIDE.U32 R158, R172, c[0x0][0x1f0], R158 ;  /* 0x00007c00ac9e7a25 */ /* 0x000fe200078e009e */
[----:B------:R-:W-:-:S03]  /*1410*/  @P0 LEA.HI.X R15, R105, R25, R102, 0x1, P1 ;  /* 0x00000019690f0211 */ /* 0x000fc600008f0c66 */
[C---:B------:R-:W-:Y:S02]  /*1420*/  IMAD.SHL.U32 R22, R20.reuse, 0x8, RZ ;  /* 0x0000000814167824 */ /* 0x040fe400078e00ff */
[----:B------:R1:W-:Y:S01]  /*1430*/  @P0 LDGSTS.E.BYPASS.LTC128B.128 [R7+0x13100], [R14.64], !P5 ;  /* 0x131000000e070fae */ /* 0x0003e2000e901d46 */
[----:B------:R-:W-:Y:S02]  /*1440*/  IMAD.SHL.U32 R20, R20, 0x4, RZ ;  /* 0x0000000414147824 */ /* 0x000fe400078e00ff */
[----:B------:R-:W-:Y:S01]  /*1450*/  SHF.R.S32.HI R23, RZ, 0x1f, R22 ;  /* 0x0000001fff177819 */ /* 0x000fe20000011416 */
[----:B------:R1:W-:Y:S01]  /*1460*/  @P0 LDGSTS.E.BYPASS.LTC128B.128 [R7+0x15100], [R14.64+0x80], !P4 ;  /* 0x151000800e070fae */ /* 0x0003e2000e101d46 */
[----:B------:R-:W-:Y:S01]  /*1470*/  IMAD R12, R195, c[0x0][0x214], R12 ;  /* 0x00008500c30c7a24 */ /* 0x000fe200078e020c */
[----:B------:R-:W-:Y:S01]  /*1480*/  IADD3 R19, R20, 0x20, RZ ;  /* 0x0000002014137810 */ /* 0x000fe20007ffe0ff */
[----:B------:R-:W-:Y:S01]  /*1490*/  IMAD.IADD R107, R159, 0x1, R107 ;  /* 0x000000019f6b7824 */ /* 0x000fe200078e026b */
[----:B------:R1:W-:Y:S01]  /*14a0*/  @P0 LDGSTS.E.BYPASS.LTC128B.128 [R7+0x17100], [R14.64+0x100], !P3 ;  /* 0x171001000e070fae */ /* 0x0003e2000d901d46 */
[----:B------:R-:W-:Y:S01]  /*14b0*/  ISETP.GE.AND P0, PT, R22, c[0x0][0x27c], PT ;  /* 0x00009f0016007a0c */ /* 0x000fe20003f06270 */
[C-C-:B------:R-:W-:Y:S01]  /*14c0*/  IMAD.WIDE.U32 R168, R117.reuse, c[0x0][0x280], R22.reuse ;  /* 0x0000a00075a87a25 */ /* 0x140fe200078e0016 */
[----:B------:R-:W-:Y:S01]  /*14d0*/  IADD3 R17, R20, 0x40, RZ ;  /* 0x0000004014117810 */ /* 0x000fe20007ffe0ff */
[----:B------:R-:W0:Y:S01]  /*14e0*/  LDGDEPBAR ;  /* 0x00000000000079af */ /* 0x000e220000000000 */
[----:B------:R-:W-:Y:S01]  /*14f0*/  SEL R9, R6, R3, !P0 ;  /* 0x0000000306097207 */ /* 0x000fe20004000000 */
[----:B------:R-:W-:Y:S01]  /*1500*/  IMAD.WIDE.U32 R170, R117, c[0x0][0x290], R22 ;  /* 0x0000a40075aa7a25 */ /* 0x000fe200078e0016 */
[----:B------:R-:W-:-:S02]  /*1510*/  SHF.R.S32.HI R21, RZ, 0x1f, R20 ;  /* 0x0000001fff157819 */ /* 0x000fc40000011414 */
[----:B------:R-:W-:Y:S01]  /*1520*/  SHF.R.S32.HI R112, RZ, 0x1f, R9 ;  /* 0x0000001fff707819 */ /* 0x000fe20000011409 */
[----:B------:R-:W-:Y:S01]  /*1530*/  IMAD.IADD R16, R20, 0x1, R17 ;  /* 0x0000000114107824 */ /* 0x000fe200078e0211 */
[----:B------:R-:W-:Y:S01]  /*1540*/  IADD3 R144, R22, 0x60, RZ ;  /* 0x0000006016907810 */ /* 0x000fe20007ffe0ff */
[C-C-:B------:R-:W-:Y:S01]  /*1550*/  IMAD.WIDE.U32 R28, R117.reuse, c[0x0][0x290], R20.reuse ;  /* 0x0000a400751c7a25 */ /* 0x140fe200078e0014 */
[----:B------:R-:W-:Y:S02]  /*1560*/  LEA.HI R112, R112, R9, RZ, 0x4 ;  /* 0x0000000970707211 */ /* 0x000fe400078f20ff */
[C---:B------:R-:W-:Y:S01]  /*1570*/  IADD3 R143, R22.reuse, 0x80, RZ ;  /* 0x00000080168f7810 */ /* 0x040fe20007ffe0ff */
[----:B------:R-:W-:Y:S01]  /*1580*/  IMAD.WIDE.U32 R8, R117, c[0x0][0x280], R20 ;  /* 0x0000a00075087a25 */ /* 0x000fe200078e0014 */
[----:B------:R-:W-:Y:S02]  /*1590*/  SHF.R.S32.HI R112, RZ, 0x4, R112 ;  /* 0x00000004ff707819 */ /* 0x000fe40000011470 */
[----:B------:R-:W-:Y:S01]  /*15a0*/  IADD3 R142, R22, 0xa0, RZ ;  /* 0x000000a0168e7810 */ /* 0x000fe20007ffe0ff */
[----:B------:R-:W-:-:S04]  /*15b0*/  IMAD.WIDE.U32 R26, R195, c[0x0][0x210], R22 ;  /* 0x00008400c31a7a25 */ /* 0x000fc800078e0016 */
[----:B------:R-:W-:Y:S02]  /*15c0*/  IMAD.IADD R13, R27, 0x1, R12 ;  /* 0x000000011b0d7824 */ /* 0x000fe400078e020c */
[----:B------:R-:W-:Y:S01]  /*15d0*/  IMAD.MOV.U32 R12, RZ, RZ, R26 ;  /* 0x000000ffff0c7224 */ /* 0x000fe200078e001a */
[----:B-1----:R-:W-:Y:S01]  /*15e0*/  SHF.R.S32.HI R14, RZ, 0x1f, R117 ;  /* 0x0000001fff0e7819 */ /* 0x002fe20000011475 */
[----:B------:R-:W-:Y:S01]  /*15f0*/  IMAD.IADD R15, R20, 0x1, R19 ;  /* 0x00000001140f7824 */ /* 0x000fe200078e0213 */
[----:B--2---:R-:W-:Y:S01]  /*1600*/  SEL R7, RZ, c[0x0][0x27c], !P0 ;  /* 0x00009f00ff077a07 */ /* 0x004fe20004000000 */
[----:B------:R-:W-:Y:S01]  /*1610*/  IMAD.WIDE.U32 R172, R172, c[0x0][0x218], R12 ;  /* 0x00008600acac7a25 */ /* 0x000fe200078e000c */
[----:B------:R-:W-:Y:S02]  /*1620*/  ISETP.GE.AND P0, PT, R16, c[0x0][0x27c], PT ;  /* 0x00009f0010007a0c */ /* 0x000fe40003f06270 */
[----:B------:R-:W-:Y:S01]  /*1630*/  ISETP.GE.AND P1, PT, R15, c[0x0][0x27c], PT ;  /* 0x00009f000f007a0c */ /* 0x000fe20003f26270 */
[----:B------:R-:W-:Y:S01]  /*1640*/  IMAD R164, R14, c[0x0][0x280], RZ ;  /* 0x0000a0000ea47a24 */ /* 0x000fe200078e02ff */
[----:B------:R-:W-:Y:S01]  /*1650*/  IADD3 R13, R20, 0x30, RZ ;  /* 0x00000030140d7810 */ /* 0x000fe20007ffe0ff */
[----:B------:R-:W-:Y:S01]  /*1660*/  IMAD.IADD R7, R22, 0x1, R7 ;  /* 0x0000000116077824 */ /* 0x000fe200078e0207 */
[CC--:B------:R-:W-:Y:S01]  /*1670*/  SEL R24, R6.reuse, R3.reuse, !P1 ;  /* 0x0000000306187207 */ /* 0x0c0fe20004800000 */
[----:B------:R-:W-:Y:S01]  /*1680*/  IMAD R164, R117, c[0x0][0x284], R164 ;  /* 0x0000a10075a47a24 */ /* 0x000fe200078e02a4 */
[----:B------:R-:W-:Y:S01]  /*1690*/  SEL R3, R6, R3, !P0 ;  /* 0x0000000306037207 */ /* 0x000fe20004000000 */
[----:B------:R-:W-:Y:S01]  /*16a0*/  IMAD R166, R14, c[0x0][0x290], RZ ;  /* 0x0000a4000ea67a24 */ /* 0x000fe200078e02ff */
[----:B------:R-:W-:Y:S01]  /*16b0*/  SHF.R.S32.HI R6, RZ, 0x1f, R7 ;  /* 0x0000001fff067819 */ /* 0x000fe20000011407 */
[----:B------:R-:W-:Y:S01]  /*16c0*/  IMAD.IADD R169, R169, 0x1, R164 ;  /* 0x00000001a9a97824 */ /* 0x000fe200078e02a4 */
[----:B------:R-:W-:Y:S01]  /*16d0*/  SHF.R.S32.HI R116, RZ, 0x1f, R3 ;  /* 0x0000001fff747819 */ /* 0x000fe20000011403 */
[----:B------:R-:W-:Y:S01]  /*16e0*/  IMAD.IADD R165, R164, 0x1, R9 ;  /* 0x00000001a4a57824 */ /* 0x000fe200078e0209 */
[----:B------:R-:W-:Y:S01]  /*16f0*/  LEA.HI R141, R6, R7, RZ, 0x3 ;  /* 0x00000007068d7211 */ /* 0x000fe200078f18ff */
[----:B------:R-:W-:Y:S01]  /*1700*/  IMAD.MOV.U32 R164, RZ, RZ, R8 ;  /* 0x000000ffffa47224 */ /* 0x000fe200078e0008 */
[----:B------:R-:W-:Y:S01]  /*1710*/  SEL R8, RZ, c[0x0][0x27c], !P1 ;  /* 0x00009f00ff087a07 */ /* 0x000fe20004800000 */
[C---:B------:R-:W-:Y:S01]  /*1720*/  IMAD.IADD R9, R117.reuse, 0x1, -R0 ;  /* 0x0000000175097824 */ /* 0x040fe200078e0a00 */
[----:B------:R-:W-:Y:S01]  /*1730*/  IADD3 R160, P1, R160, R117, RZ ;  /* 0x00000075a0a07210 */ /* 0x000fe20007f3e0ff */
[----:B------:R-:W-:Y:S01]  /*1740*/  IMAD R166, R117, c[0x0][0x294], R166 ;  /* 0x0000a50075a67a24 */ /* 0x000fe200078e02a6 */
[----:B------:R-:W-:Y:S01]  /*1750*/  LEA.HI R116, R116, R3, RZ, 0x4 ;  /* 0x0000000374747211 */ /* 0x000fe200078f20ff */
[----:B------:R-:W-:Y:S01]  /*1760*/  IMAD.WIDE.U32 R168, R90, c[0x0][0x280], R168 ;  /* 0x0000a0005aa87a25 */ /* 0x000fe200078e00a8 */
[----:B------:R-:W-:-:S02]  /*1770*/  SEL R3, RZ, c[0x0][0x27c], !P0 ;  /* 0x00009f00ff037a07 */ /* 0x000fc40004000000 */
[----:B------:R-:W-:Y:S01]  /*1780*/  LOP3.LUT P6, RZ, R9, 0x4, RZ, 0xc0, !PT ;  /* 0x0000000409ff7812 */ /* 0x000fe200078cc0ff */
[----:B------:R-:W-:Y:S01]  /*1790*/  IMAD.X R161, R5, 0x1, R14, P1 ;  /* 0x0000000105a17824 */ /* 0x000fe200008e060e */
[----:B------:R-:W-:Y:S01]  /*17a0*/  LEA.HI R6, R6, R7, RZ, 0x6 ;  /* 0x0000000706067211 */ /* 0x000fe200078f30ff */
[----:B------:R-:W-:Y:S01]  /*17b0*/  IMAD.IADD R5, R8, 0x1, R15 ;  /* 0x0000000108057824 */ /* 0x000fe200078e020f */
[----:B------:R-:W-:Y:S01]  /*17c0*/  SHF.R.S32.HI R7, RZ, 0x1f, R24 ;  /* 0x0000001fff077819 */ /* 0x000fe20000011418 */
[----:B------:R-:W-:Y:S01]  /*17d0*/  IMAD.IADD R3, R3, 0x1, R16 ;  /* 0x0000000103037824 */ /* 0x000fe200078e0210 */
[----:B------:R-:W-:Y:S01]  /*17e0*/  LEA.HI.SX32 R112, R141, R112, 0x1d ;  /* 0x000000708d707211 */ /* 0x000fe200078feaff */
[----:B------:R-:W-:Y:S01]  /*17f0*/  IMAD.SHL.U32 R9, R9, 0x40, RZ ;  /* 0x0000004009097824 */ /* 0x000fe200078e00ff */
[----:B------:R-:W-:Y:S01]  /*1800*/  SHF.R.S32.HI R114, RZ, 0x1f, R5 ;  /* 0x0000001fff727819 */ /* 0x000fe20000011405 */
[----:B------:R-:W-:Y:S01]  /*1810*/  IMAD R14, R14, c[0x0][0x1e0], RZ ;  /* 0x000078000e0e7a24 */ /* 0x000fe200078e02ff */
[----:B------:R-:W-:Y:S01]  /*1820*/  SHF.R.S32.HI R0, RZ, 0x1f, R3 ;  /* 0x0000001fff007819 */ /* 0x000fe20000011403 */
[----:B------:R-:W-:Y:S01]  /*1830*/  IMAD.SHL.U32 R6, R6, 0x40, RZ ;  /* 0x0000004006067824 */ /* 0x000fe200078e00ff */
[CC--:B------:R-:W-:Y:S01]  /*1840*/  LEA.HI R140, R114.reuse, R5.reuse, RZ, 0x3 ;  /* 0x00000005728c7211 */ /* 0x0c0fe200078f18ff */
[----:B------:R-:W-:Y:S01]  /*1850*/  IMAD R111, R117, c[0x0][0x1e4], R14 ;  /* 0x00007900756f7a24 */ /* 0x000fe200078e020e */
[----:B------:R-:W-:Y:S01]  /*1860*/  LEA.HI R114, R114, R5, RZ, 0x6 ;  /* 0x0000000572727211 */ /* 0x000fe200078f30ff */
[----:B------:R-:W-:Y:S01]  /*1870*/  IMAD.IADD R171, R171, 0x1, R166 ;  /* 0x00000001abab7824 */ /* 0x000fe200078e02a6 */
[----:B------:R-:W-:Y:S01]  /*1880*/  LOP3.LUT R9, R9, 0x1c0, RZ, 0xc0, !PT ;  /* 0x000001c009097812 */ /* 0x000fe200078ec0ff */
[----:B------:R-:W-:Y:S01]  /*1890*/  IMAD.IADD R111, R163, 0x1, R111 ;  /* 0x00000001a36f7824 */ /* 0x000fe200078e026f */
[-C--:B------:R-:W-:Y:S01]  /*18a0*/  LEA.HI R139, R0, R3.reuse, RZ, 0x3 ;  /* 0x00000003008b7211 */ /* 0x080fe200078f18ff */
[----:B------:R-:W-:Y:S01]  /*18b0*/  IMAD.SHL.U32 R114, R114, 0x40, RZ ;  /* 0x0000004072727824 */ /* 0x000fe200078e00ff */
[----:B------:R-:W-:Y:S01]  /*18c0*/  LEA.HI R0, R0, R3, RZ, 0x6 ;  /* 0x0000000300007211 */ /* 0x000fe200078f30ff */
[----:B------:R-:W-:Y:S01]  /*18d0*/  IMAD.IADD R167, R166, 0x1, R29 ;  /* 0x00000001a6a77824 */ /* 0x000fe200078e021d */
[----:B------:R-:W-:Y:S01]  /*18e0*/  SHF.R.U32.HI R3, RZ, 0x3, R9 ;  /* 0x00000003ff037819 */ /* 0x000fe20000011609 */
[----:B------:R-:W-:Y:S01]  /*18f0*/  IMAD.MOV.U32 R166, RZ, RZ, R28 ;  /* 0x000000ffffa67224 */ /* 0x000fe200078e001c */
[----:B------:R-:W-:Y:S01]  /*1900*/  LOP3.LUT R14, R9, 0x38, R140, 0xf8, !PT ;  /* 0x00000038090e7812 */ /* 0x000fe200078ef88c */
[----:B------:R-:W-:Y:S01]  /*1910*/  IMAD.SHL.U32 R0, R0, 0x40, RZ ;  /* 0x0000004000007824 */ /* 0x000fe200078e00ff */
[----:B------:R-:W-:Y:S01]  /*1920*/  LEA.HI R7, R7, R24, RZ, 0x4 ;  /* 0x0000001807077211 */ /* 0x000fe200078f20ff */
[----:B------:R-:W-:Y:S01]  /*1930*/  IMAD.WIDE.U32 R170, R90, c[0x0][0x290], R170 ;  /* 0x0000a4005aaa7a25 */ /* 0x000fe200078e00aa */
[----:B------:R-:W-:-:S02]  /*1940*/  LOP3.LUT R114, R114, 0xfffff000, RZ, 0xc0, !PT ;  /* 0xfffff00072727812 */ /* 0x000fc400078ec0ff */
[----:B------:R-:W-:Y:S01]  /*1950*/  LOP3.LUT R5, R14, R3, RZ, 0x3c, !PT ;  /* 0x000000030e057212 */ /* 0x000fe200078e3cff */
[C---:B------:R-:W-:Y:S01]  /*1960*/  IMAD.WIDE.U32 R166, R90.reuse, c[0x0][0x290], R166 ;  /* 0x0000a4005aa67a25 */ /* 0x040fe200078e00a6 */
[----:B------:R-:W-:Y:S02]  /*1970*/  SHF.R.S32.HI R7, RZ, 0x4, R7 ;  /* 0x00000004ff077819 */ /* 0x000fe40000011407 */
[----:B------:R-:W-:Y:S01]  /*1980*/  SHF.R.S32.HI R116, RZ, 0x4, R116 ;  /* 0x00000004ff747819 */ /* 0x000fe20000011474 */
[----:B------:R-:W-:Y:S01]  /*1990*/  IMAD.WIDE.U32 R164, R90, c[0x0][0x280], R164 ;  /* 0x0000a0005aa47a25 */ /* 0x000fe200078e00a4 */
[----:B------:R-:W-:Y:S02]  /*19a0*/  IADD3 R114, R5, R114, R2 ;  /* 0x0000007205727210 */ /* 0x000fe40007ffe002 */
[----:B------:R-:W-:Y:S01]  /*19b0*/  SHF.R.S32.HI R5, RZ, 0x1f, R112 ;  /* 0x0000001fff057819 */ /* 0x000fe20000011470 */
[----:B------:R-:W-:Y:S01]  /*19c0*/  IMAD.IADD R125, R173, 0x1, R125 ;  /* 0x00000001ad7d7824 */ /* 0x000fe200078e027d */
[----:B------:R-:W-:-:S02]  /*19d0*/  LOP3.LUT R8, R9, 0x38, R141, 0xf8, !PT ;  /* 0x0000003809087812 */ /* 0x000fc400078ef88d */
[----:B------:R-:W-:Y:S02]  /*19e0*/  LEA.HI.SX32 R118, R140, R7, 0x1d ;  /* 0x000000078c767211 */ /* 0x000fe400078feaff */
[----:B------:R-:W-:Y:S02]  /*19f0*/  LEA.HI.SX32 R116, R139, R116, 0x1d ;  /* 0x000000748b747211 */ /* 0x000fe400078feaff */
[----:B------:R-:W-:Y:S01]  /*1a00*/  LEA.HI R120, R5, R112, RZ, 0x3 ;  /* 0x0000007005787211 */ /* 0x000fe200078f18ff */
[----:B------:R-:W-:Y:S01]  /*1a10*/  IMAD.SHL.U32 R112, R112, 0x8, RZ ;  /* 0x0000000870707824 */ /* 0x000fe200078e00ff */
[----:B------:R-:W-:Y:S02]  /*1a20*/  LOP3.LUT R115, R8, R3, RZ, 0x3c, !PT ;  /* 0x0000000308737212 */ /* 0x000fe400078e3cff */
[----:B------:R-:W-:Y:S01]  /*1a30*/  SHF.R.S32.HI R5, RZ, 0x1f, R118 ;  /* 0x0000001fff057819 */ /* 0x000fe20000011476 */
[----:B------:R-:W-:Y:S01]  /*1a40*/  IMAD.SHL.U32 R120, R120, 0x200, RZ ;  /* 0x0000020078787824 */ /* 0x000fe200078e00ff */
[----:B------:R-:W-:-:S02]  /*1a50*/  LOP3.LUT R6, R6, 0xfffff000, RZ, 0xc0, !PT ;  /* 0xfffff00006067812 */ /* 0x000fc400078ec0ff */
[----:B------:R-:W-:Y:S02]  /*1a60*/  LOP3.LUT R8, R9, 0x38, R139, 0xf8, !PT ;  /* 0x0000003809087812 */ /* 0x000fe400078ef88b */
[----:B------:R-:W-:Y:S02]  /*1a70*/  SHF.R.S32.HI R7, RZ, 0x1f, R116 ;  /* 0x0000001fff077819 */ /* 0x000fe40000011474 */
[----:B------:R-:W-:Y:S01]  /*1a80*/  LEA.HI R5, R5, R118, RZ, 0x3 ;  /* 0x0000007605057211 */ /* 0x000fe200078f18ff */
[----:B------:R-:W-:Y:S01]  /*1a90*/  IMAD.SHL.U32 R118, R118, 0x8, RZ ;  /* 0x0000000876767824 */ /* 0x000fe200078e00ff */
[----:B------:R-:W-:Y:S02]  /*1aa0*/  LOP3.LUT R0, R0, 0xfffff000, RZ, 0xc0, !PT ;  /* 0xfffff00000007812 */ /* 0x000fe400078ec0ff */
[----:B------:R-:W-:Y:S01]  /*1ab0*/  LOP3.LUT R113, R8, R3, RZ, 0x3c, !PT ;  /* 0x0000000308717212 */ /* 0x000fe200078e3cff */
[----:B------:R-:W-:Y:S01]  /*1ac0*/  IMAD.SHL.U32 R5, R5, 0x200, RZ ;  /* 0x0000020005057824 */ /* 0x000fe200078e00ff */
[----:B------:R-:W-:-:S02]  /*1ad0*/  IADD3 R115, R115, R6, R2 ;  /* 0x0000000673737210 */ /* 0x000fc40007ffe002 */
[----:B------:R-:W-:Y:S01]  /*1ae0*/  LEA.HI R138, R7, R116, RZ, 0x3 ;  /* 0x00000074078a7211 */ /* 0x000fe200078f18ff */
[----:B------:R-:W-:Y:S01]  /*1af0*/  IMAD.SHL.U32 R116, R116, 0x8, RZ ;  /* 0x0000000874747824 */ /* 0x000fe200078e00ff */
[----:B------:R-:W-:Y:S02]  /*1b00*/  LOP3.LUT R6, R9, 0x38, R112, 0xf8, !PT ;  /* 0x0000003809067812 */ /* 0x000fe400078ef870 */
[----:B------:R-:W-:Y:S01]  /*1b10*/  IADD3 R113, R113, R0, R2 ;  /* 0x0000000071717210 */ /* 0x000fe20007ffe002 */
[----:B------:R-:W-:Y:S01]  /*1b20*/  IMAD.SHL.U32 R138, R138, 0x200, RZ ;  /* 0x000002008a8a7824 */ /* 0x000fe200078e00ff */
[C---:B------:R-:W-:Y:S02]  /*1b30*/  LOP3.LUT R0, R9.reuse, 0x18, R22, 0xf8, !PT ;  /* 0x0000001809007812 */ /* 0x040fe400078ef816 */
[----:B------:R-:W-:Y:S02]  /*1b40*/  LOP3.LUT R8, R9, 0x38, R118, 0xf8, !PT ;  /* 0x0000003809087812 */ /* 0x000fe400078ef876 */
[----:B------:R-:W-:-:S02]  /*1b50*/  LOP3.LUT R7, R6, R3, RZ, 0x3c, !PT ;  /* 0x0000000306077212 */ /* 0x000fc400078e3cff */
[----:B------:R-:W-:Y:S02]  /*1b60*/  LOP3.LUT R6, R9, 0x38, R116, 0xf8, !PT ;  /* 0x0000003809067812 */ /* 0x000fe400078ef874 */
[----:B------:R-:W-:Y:S02]  /*1b70*/  LOP3.LUT R0, R2, R0, R3, 0xf6, !PT ;  /* 0x0000000002007212 */ /* 0x000fe400078ef603 */
[-C--:B------:R-:W-:Y:S02]  /*1b80*/  LOP3.LUT R119, R8, R3.reuse, RZ, 0x3c, !PT ;  /* 0x0000000308777212 */ /* 0x080fe400078e3cff */
[----:B------:R-:W-:Y:S01]  /*1b90*/  LOP3.LUT R3, R6, R3, RZ, 0x3c, !PT ;  /* 0x0000000306037212 */ /* 0x000fe200078e3cff */
[----:B------:R-:W-:Y:S01]  /*1ba0*/  IMAD.MOV.U32 R6, RZ, RZ, c[0x0][0x290] ;  /* 0x0000a400ff067624 */ /* 0x000fe200078e00ff */
[----:B------:R-:W-:Y:S02]  /*1bb0*/  LOP3.LUT R138, R138, 0xfffff000, RZ, 0xc0, !PT ;  /* 0xfffff0008a8a7812 */ /* 0x000fe400078ec0ff */
[----:B------:R-:W-:Y:S01]  /*1bc0*/  LOP3.LUT R120, R120, 0xfffff000, RZ, 0xc0, !PT ;  /* 0xfffff00078787812 */ /* 0x000fe200078ec0ff */
[----:B------:R-:W-:Y:S01]  /*1bd0*/  IMAD.SHL.U32 R129, R6, 0x40, RZ ;  /* 0x0000004006817824 */ /* 0x000fe200078e00ff */
[----:B------:R-:W-:Y:S01]  /*1be0*/  IADD3 R138, R3, R138, R2 ;  /* 0x0000008a038a7210 */ /* 0x000fe20007ffe002 */
[----:B------:R-:W-:Y:S01]  /*1bf0*/  IMAD R3, R121, c[0x0][0x290], RZ ;  /* 0x0000a40079037a24 */ /* 0x000fe200078e02ff */
[----:B------:R-:W-:Y:S01]  /*1c00*/  LOP3.LUT R5, R5, 0xfffff000, RZ, 0xc0, !PT ;  /* 0xfffff00005057812 */ /* 0x000fe200078ec0ff */
[----:B------:R-:W-:Y:S01]  /*1c10*/  IMAD R121, R121, c[0x0][0x280], RZ ;  /* 0x0000a00079797a24 */ /* 0x000fe200078e02ff */
[----:B------:R-:W-:Y:S01]  /*1c20*/  IADD3 R106, P1, P0, R158, R162, R22 ;  /* 0x000000a29e6a7210 */ /* 0x000fe2000783e016 */
[C---:B------:R-:W-:Y:S01]  /*1c30*/  IMAD R3, R90.reuse, c[0x0][0x294], R3 ;  /* 0x0000a5005a037a24 */ /* 0x040fe200078e0203 */
[--C-:B------:R-:W-:Y:S01]  /*1c40*/  IADD3 R120, R7, R120, R2.reuse ;  /* 0x0000007807787210 */ /* 0x100fe20007ffe002 */
[----:B------:R-:W-:Y:S01]  /*1c50*/  IMAD R121, R90, c[0x0][0x284], R121 ;  /* 0x0000a1005a797a24 */ /* 0x000fe200078e0279 */
[----:B------:R-:W-:Y:S01]  /*1c60*/  IADD3 R119, R119, R5, R2 ;  /* 0x0000000577777210 */ /* 0x000fe20007ffe002 */
[----:B------:R-:W-:Y:S01]  /*1c70*/  IMAD.MOV.U32 R2, RZ, RZ, c[0x0][0x1e0] ;  /* 0x00007800ff027624 */ /* 0x000fe200078e00ff */
[----:B------:R-:W-:Y:S01]  /*1c80*/  IADD3.X R104, R107, R111, R23, P1, P0 ;  /* 0x0000006f6b687210 */ /* 0x000fe20000fe0417 */
[----:B------:R-:W-:Y:S01]  /*1c90*/  IMAD.IADD R123, R169, 0x1, R121 ;  /* 0x00000001a97b7824 */ /* 0x000fe200078e0279 */
[----:B------:R-:W-:Y:S01]  /*1ca0*/  ISETP.NE.AND P0, PT, RZ, UR4, PT ;  /* 0x00000004ff007c0c */ /* 0x000fe2000bf05270 */
[----:B------:R-:W-:Y:S01]  /*1cb0*/  IMAD.SHL.U32 R137, R2, 0x40, RZ ;  /* 0x0000004002897824 */ /* 0x000fe200078e00ff */
[----:B------:R-:W-:Y:S01]  /*1cc0*/  LOP3.LUT R141, R141, 0xfffffff8, RZ, 0xc0, !PT ;  /* 0xfffffff88d8d7812 */ /* 0x000fe200078ec0ff */
[----:B------:R-:W-:Y:S01]  /*1cd0*/  IMAD.IADD R124, R171, 0x1, R3 ;  /* 0x00000001ab7c7824 */ /* 0x000fe200078e0203 */
[----:B------:R-:W-:Y:S01]  /*1ce0*/  LOP3.LUT R140, R140, 0xfffffff8, RZ, 0xc0, !PT ;  /* 0xfffffff88c8c7812 */ /* 0x000fe200078ec0ff */
[----:B------:R-:W-:Y:S01]  /*1cf0*/  IMAD.IADD R122, R3, 0x1, R167 ;  /* 0x00000001037a7824 */ /* 0x000fe200078e02a7 */
[----:B------:R-:W-:Y:S01]  /*1d00*/  LOP3.LUT R139, R139, 0xfffffff8, RZ, 0xc0, !PT ;  /* 0xfffffff88b8b7812 */ /* 0x000fe200078ec0ff */
[----:B------:R-:W-:Y:S01]  /*1d10*/  IMAD.IADD R121, R121, 0x1, R165 ;  /* 0x0000000179797824 */ /* 0x000fe200078e02a5 */
[----:B------:R-:W-:-:S02]  /*1d20*/  SHF.L.U64.HI R127, R6, R135, c[0x0][0x294] ;  /* 0x0000a500067f7619 */ /* 0x000fc40000010287 */
[----:B------:R-:W-:Y:S02]  /*1d30*/  SHF.L.U64.HI R135, R2, R135, c[0x0][0x1e4] ;  /* 0x0000790002877619 */ /* 0x000fe40000010287 */
[----:B------:R-:W-:Y:S02]  /*1d40*/  P2R R145, PR, RZ, 0x1 ;  /* 0x00000001ff917803 */ /* 0x000fe40000000000 */
[C---:B------:R-:W-:Y:S02]  /*1d50*/  IADD3 R14, R20.reuse, 0x10, RZ ;  /* 0x00000010140e7810 */ /* 0x040fe40007ffe0ff */
[----:B------:R-:W-:Y:S02]  /*1d60*/  IADD3 R12, R20, 0x50, RZ ;  /* 0x00000050140c7810 */ /* 0x000fe40007ffe0ff */
[----:B------:R-:W-:Y:S02]  /*1d70*/  SHF.R.S32.HI R136, RZ, 0x1f, R141 ;  /* 0x0000001fff887819 */ /* 0x000fe4000001148d */
[----:B------:R-:W-:-:S02]  /*1d80*/  SHF.R.S32.HI R130, RZ, 0x1f, R112 ;  /* 0x0000001fff827819 */ /* 0x000fc40000011470 */
[----:B------:R-:W-:Y:S02]  /*1d90*/  SHF.R.S32.HI R134, RZ, 0x1f, R140 ;  /* 0x0000001fff867819 */ /* 0x000fe4000001148c */
[----:B------:R-:W-:Y:S02]  /*1da0*/  SHF.R.S32.HI R132, RZ, 0x1f, R139 ;  /* 0x0000001fff847819 */ /* 0x000fe4000001148b */
[----:B------:R-:W-:Y:S02]  /*1db0*/  SHF.R.S32.HI R128, RZ, 0x1f, R118 ;  /* 0x0000001fff807819 */ /* 0x000fe40000011476 */
[----:B------:R-:W-:Y:S02]  /*1dc0*/  SHF.R.S32.HI R126, RZ, 0x1f, R116 ;  /* 0x0000001fff7e7819 */ /* 0x000fe40000011474 */
.L_x_1256:
        /* <DEDUP_REMOVED lines=20> */
[----:B------:R-:W-:Y:S01]  /*1f10*/  ISETP.NE.AND P1, PT, R145, RZ, PT ;  /* 0x000000ff9100720c */ /* 0x000fe20003f25270 */
        /* <DEDUP_REMOVED lines=69> */
.L_x_1236:
[----:B------:R-:W-:Y:S05]  /*2370*/  BSYNC B0 ;  /* 0x0000000000007941 */ /* 0x000fea0003800000 */
.L_x_1235:
        /* <DEDUP_REMOVED lines=99> */
.L_x_1239:
[----:B------:R-:W-:Y:S05]  /*29b0*/  BSYNC B0 ;  /* 0x0000000000007941 */ /* 0x000fea0003800000 */
.L_x_1238:
        /* <DEDUP_REMOVED lines=56> */
.L_x_1241:
[----:B------:R-:W-:Y:S05]  /*2d40*/  BSYNC B0 ;  /* 0x0000000000007941 */ /* 0x000fea0003800000 */
.L_x_1240:
        /* <DEDUP_REMOVED lines=56> */
.L_x_1243:
[----:B------:R-:W-:Y:S05]  /*30d0*/  BSYNC B0 ;  /* 0x0000000000007941 */ /* 0x000fea0003800000 */
.L_x_1242:
        /* <DEDUP_REMOVED lines=56> */
.L_x_1245:
[----:B------:R-:W-:Y:S05]  /*3460*/  BSYNC B0 ;  /* 0x0000000000007941 */ /* 0x000fea0003800000 */
.L_x_1244:
        /* <DEDUP_REMOVED lines=56> */
.L_x_1247:
[----:B------:R-:W-:Y:S05]  /*37f0*/  BSYNC B0 ;  /* 0x0000000000007941 */ /* 0x000fea0003800000 */
.L_x_1246:
        /* <DEDUP_REMOVED lines=56> */
.L_x_1234:
        /* <DEDUP_REMOVED lines=47> */
.L_x_1249:
[----:B------:R-:W-:Y:S05]  /*3e70*/  BSYNC B0 ;  /* 0x0000000000007941 */ /* 0x000fea0003800000 */
.L_x_1248:
        /* <DEDUP_REMOVED lines=44> */
[----:B------:R-:W-:Y:S01]  /*4140*/  IMAD.SHL.U32 R181, R183, 0x2, RZ ;  /* 0x00000002b7b57824 */ /* 0x000fe200078e00ff */
[C---:B------:R-:W-:Y:S01]  /*4150*/  IADD3.X R176, R107.reuse, R149, R136, P1, P0 ;  /* 0x000000956bb07210 */ /* 0x040fe20000fe0488 */
[----:B------:R-:W-:Y:S02]  /*4160*/  IMAD.MOV.U32 R52, RZ, RZ, R57 ;  /* 0x000000ffff347224 */ /* 0x000fe400078e0039 */
[----:B------:R-:W-:Y:S01]  /*4170*/  IMAD.MOV.U32 R50, RZ, RZ, R42 ;  /* 0x000000ffff327224 */ /* 0x000fe200078e002a */
[----:B------:R-:W1:Y:S01]  /*4180*/  LDS.128 R28, [R181+0xc100] ;  /* 0x00c10000b51c7984 */ /* 0x000e620000000c00 */
[----:B------:R-:W-:Y:S02]  /*4190*/  IMAD.MOV.U32 R54, RZ, RZ, R56 ;  /* 0x000000ffff367224 */ /* 0x000fe400078e0038 */
[----:B------:R-:W-:Y:S01]  /*41a0*/  @!P2 IADD3 R180, P1, P0, R158, R175, R112 ;  /* 0x000000af9eb4a210 */ /* 0x000fe2000783e070 */
[----:B------:R-:W-:Y:S02]  /*41b0*/  IMAD.MOV.U32 R49, RZ, RZ, R40 ;  /* 0x000000ffff317224 */ /* 0x000fe400078e0028 */
[----:B------:R-:W-:Y:S01]  /*41c0*/  IMAD.MOV.U32 R60, RZ, RZ, R58 ;  /* 0x000000ffff3c7224 */ /* 0x000fe200078e003a */
[----:B------:R-:W-:Y:S01]  /*41d0*/  @!P2 IADD3.X R177, R107, R149, R130, P1, P0 ;  /* 0x000000956bb1a210 */ /* 0x000fe20000fe0482 */
[----:B------:R-:W-:Y:S01]  /*41e0*/  IMAD.MOV.U32 R66, RZ, RZ, R59 ;  /* 0x000000ffff427224 */ /* 0x000fe200078e003b */
[C---:B------:R-:W-:Y:S04]  /*41f0*/  LEA R178, P0, R179.reuse, c[0x0][0x1c8], 0x1 ;  /* 0x00007200b3b27a11 */ /* 0x040fe800078008ff */
[----:B------:R-:W-:Y:S02]  /*4200*/  LEA.HI.X R179, R179, c[0x0][0x1cc], R176, 0x1, P0 ;  /* 0x00007300b3b37a11 */ /* 0x000fe400000f0cb0 */
[C---:B------:R-:W-:Y:S04]  /*4210*/  @!P2 LEA R176, P0, R180.reuse, c[0x0][0x1c8], 0x1 ;  /* 0x00007200b4b0aa11 */ /* 0x040fe800078008ff */
[----:B------:R-:W-:Y:S02]  /*4220*/  @!P2 LEA.HI.X R177, R180, c[0x0][0x1cc], R177, 0x1, P0 ;  /* 0x00007300b4b1aa11 */ /* 0x000fe400000f0cb1 */
[----:B------:R-:W-:Y:S02]  /*4230*/  SHF.L.U32 R180, R182, 0x1, RZ ;  /* 0x00000001b6b47819 */ /* 0x000fe400000006ff */
[----:B------:R-:W-:Y:S03]  /*4240*/  ISETP.GE.AND P0, PT, R22, c[0x0][0x27c], PT ;  /* 0x00009f0016007a0c */ /* 0x000fe60003f06270 */
[----:B------:R-:W2:Y:S10]  /*4250*/  LDS.128 R80, [R180+0xc100] ;  /* 0x00c10000b4507984 */ /* 0x000eb40000000c00 */
[----:B------:R-:W-:Y:S02]  /*4260*/  @!P0 SHF.R.U64 R61, R56, 0x10, R57 ;  /* 0x00000010383d8819 */ /* 0x000fe40000001239 */
[----:B------:R-:W-:Y:S02]  /*4270*/  @!P0 SHF.R.U64 R63, R58, 0x10, R59 ;  /* 0x000000103a3f8819 */ /* 0x000fe4000000123b */
[----:B------:R-:W-:Y:S02]  /*4280*/  @!P0 PRMT R58, R54, 0x5410, R61 ;  /* 0x00005410363a8816 */ /* 0x000fe4000000003d */
[----:B------:R-:W-:Y:S02]  /*4290*/  @!P0 SHF.R.U32.HI R51, RZ, 0x10, R41 ;  /* 0x00000010ff338819 */ /* 0x000fe40000011629 */
[----:B------:R-:W-:Y:S02]  /*42a0*/  @!P0 SHF.R.U32.HI R59, RZ, 0x10, R59 ;  /* 0x00000010ff3b8819 */ /* 0x000fe4000001163b */
[----:B------:R-:W-:Y:S01]  /*42b0*/  @!P0 PRMT R48, R48, 0x5410, R51 ;  /* 0x0000541030308816 */ /* 0x000fe20000000033 */
[----:B-1----:R-:W-:Y:S01]  /*42c0*/  @!P0 IMAD.U32 R51, R29, 0x10000, RZ ;  /* 0x000100001d338824 */ /* 0x002fe200078e00ff */
[----:B------:R-:W-:Y:S02]  /*42d0*/  @!P0 PRMT R66, R66, 0x5410, R59 ;  /* 0x0000541042428816 */ /* 0x000fe4000000003b */
[----:B------:R-:W-:Y:S02]  /*42e0*/  @!P0 PRMT R60, R60, 0x5410, R63 ;  /* 0x000054103c3c8816 */ /* 0x000fe4000000003f */
[----:B------:R-:W-:Y:S01]  /*42f0*/  @!P0 SHF.R.U32.HI R57, RZ, 0x10, R57 ;  /* 0x00000010ff398819 */ /* 0x000fe20000011639 */
[----:B------:R-:W-:Y:S01]  /*4300*/  @!P0 IMAD.U32 R64, R66, 0x10000, RZ ;  /* 0x0001000042408824 */ /* 0x000fe200078e00ff */
[----:B------:R-:W-:Y:S02]  /*4310*/  @!P0 SHF.R.U64 R53, R42, 0x10, R43 ;  /* 0x000000102a358819 */ /* 0x000fe4000000122b */
[----:B------:R-:W-:Y:S01]  /*4320*/  @!P0 PRMT R56, R52, 0x5410, R57 ;  /* 0x0000541034388816 */ /* 0x000fe20000000039 */
[----:B------:R-:W-:Y:S01]  /*4330*/  @!P0 IMAD.U32 R57, R58, 0x10000, RZ ;  /* 0x000100003a398824 */ /* 0x000fe200078e00ff */
[----:B------:R-:W-:Y:S02]  /*4340*/  @!P0 SHF.R.U32.HI R42, RZ, 0x10, R43 ;  /* 0x00000010ff2a8819 */ /* 0x000fe4000001162b */
[C---:B------:R-:W-:Y:S02]  /*4350*/  @!P0 SHF.L.U32 R54, R56.reuse, 0x10, RZ ;  /* 0x0000001038368819 */ /* 0x040fe400000006ff */
[----:B------:R-:W-:Y:S02]  /*4360*/  @!P0 LOP3.LUT R56, R56, 0xffff0000, RZ, 0xc0, !PT ;  /* 0xffff000038388812 */ /* 0x000fe400078ec0ff */
[----:B------:R-:W-:Y:S01]  /*4370*/  @!P0 LOP3.LUT R66, R66, 0xffff0000, RZ, 0xc0, !PT ;  /* 0xffff000042428812 */ /* 0x000fe200078ec0ff */
[----:B------:R-:W-:Y:S01]  /*4380*/  @!P0 FMUL.FTZ R181, R51, R54 ;  /* 0x0000003633b58220 */ /* 0x000fe20000410000 */
[C---:B--2---:R-:W-:Y:S01]  /*4390*/  @!P0 SHF.L.U32 R59, R81.reuse, 0x10, RZ ;  /* 0x00000010513b8819 */ /* 0x044fe200000006ff */
[----:B------:R-:W-:Y:S01]  /*43a0*/  @!P0 IMAD.U32 R52, R80, 0x10000, RZ ;  /* 0x0001000050348824 */ /* 0x000fe200078e00ff */
[----:B------:R-:W-:Y:S01]  /*43b0*/  @!P0 LOP3.LUT R61, R81, 0xffff0000, RZ, 0xc0, !PT ;  /* 0xffff0000513d8812 */ /* 0x000fe200078ec0ff */
[C---:B------:R-:W-:Y:S01]  /*43c0*/  @!P0 IMAD.U32 R63, R82.reuse, 0x10000, RZ ;  /* 0x00010000523f8824 */ /* 0x040fe200078e00ff */
[----:B------:R-:W-:Y:S01]  /*43d0*/  @!P0 LOP3.LUT R62, R82, 0xffff0000, RZ, 0xc0, !PT ;  /* 0xffff0000523e8812 */ /* 0x000fe200078ec0ff */
[C---:B------:R-:W-:Y:S01]  /*43e0*/  @!P0 IMAD.U32 R65, R83.reuse, 0x10000, RZ ;  /* 0x0001000053418824 */ /* 0x040fe200078e00ff */
[----:B------:R-:W-:Y:S02]  /*43f0*/  @!P0 SHF.R.U64 R40, R40, 0x10, R41 ;  /* 0x0000001028288819 */ /* 0x000fe40000001229 */
        /* <DEDUP_REMOVED lines=32> */
[----:B------:R-:W-:Y:S01]  /*4600*/  @!P0 FMUL.FTZ R186, R42, R60 ;  /* 0x0000003c2aba8220 */ /* 0x000fe20000410000 */
[----:B------:R-:W-:Y:S01]  /*4610*/  @!P0 F2FP.BF16.PACK_AB R181, R182, R181 ;  /* 0x000000b5b6b5823e */ /* 0x000fe200000010ff */
[----:B------:R-:W-:Y:S01]  /*4620*/  @!P0 FMUL.FTZ R185, R49, R58 ;  /* 0x0000003a31b98220 */ /* 0x000fe20000410000 */
[----:B------:R-:W-:Y:S01]  /*4630*/  @!P0 F2FP.BF16.PACK_AB R180, R183, R180 ;  /* 0x000000b4b7b4823e */ /* 0x000fe200000010ff */
[-C--:B------:R-:W-:Y:S01]  /*4640*/  @!P0 FMUL.FTZ R7, R42, R43.reuse ;  /* 0x0000002b2a078220 */ /* 0x080fe20000410000 */
[C---:B------:R-:W-:Y:S01]  /*4650*/  @!P0 LOP3.LUT R42, R31.reuse, 0xffff0000, RZ, 0xc0, !PT ;  /* 0xffff00001f2a8812 */ /* 0x040fe200078ec0ff */
[----:B------:R-:W-:Y:S01]  /*4660*/  @!P0 FFMA.FTZ R186, R62, R43, -R186 ;  /* 0x0000002b3eba8223 */ /* 0x000fe200000108ba */
[----:B------:R-:W-:Y:S01]  /*4670*/  @!P0 SHF.L.U32 R43, R31, 0x10, RZ ;  /* 0x000000101f2b8819 */ /* 0x000fe200000006ff */
[----:B------:R-:W-:Y:S01]  /*4680*/  @!P0 FMUL.FTZ R6, R49, R40 ;  /* 0x0000002831068220 */ /* 0x000fe20000410000 */
        /* <DEDUP_REMOVED lines=32> */
.L_x_1251:
[----:B------:R-:W-:Y:S05]  /*4890*/  BSYNC B0 ;  /* 0x0000000000007941 */ /* 0x000fea0003800000 */
.L_x_1250:
        /* <DEDUP_REMOVED lines=118> */
.L_x_1253:
[----:B------:R-:W-:Y:S05]  /*5000*/  BSYNC B0 ;  /* 0x0000000000007941 */ /* 0x000fea0003800000 */
.L_x_1252:
[----:B------:R-:W-:Y:S11]  /*5010*/  ISETP.GE.AND P0, PT, R16, c[0x0][0x1d4], PT ;  /* 0x0000750010007a0c */ /* 0x000ff60003f06270 */
[----:B------:R-:W-:Y:S02]  /*5020*/  @!UPT UIADD3 URZ, URZ, URZ, URZ ;  /* 0x0000003f3f3ff290 */ /* 0x000fe4000fffe03f */
[----:B------:R-:W-:-:S05]  /*5030*/  @P0 BRA `(.L_x_1237) ;  /* 0x0000092000000947 */ /* 0x000fca0003800000 */
[----:B------:R-:W-:Y:S04]  /*5040*/  IADD3 R54, P1, P0, R158, R175, R139 ;  /* 0x000000af9e367210 */ /* 0x000fe8000783e08b */
[----:B------:R-:W-:Y:S02]  /*5050*/  IADD3.X R53, R107, R149, R132, P1, P0 ;  /* 0x000000956b357210 */ /* 0x000fe40000fe0484 */
[C---:B------:R-:W-:Y:S04]  /*5060*/  LEA R52, P0, R54.reuse, c[0x0][0x1c8], 0x1 ;  /* 0x0000720036347a11 */ /* 0x040fe800078008ff */
[----:B------:R-:W-:Y:S01]  /*5070*/  LEA.HI.X R53, R54, c[0x0][0x1cc], R53, 0x1, P0 ;  /* 0x0000730036357a11 */ /* 0x000fe200000f0c35 */
[--C-:B------:R-:W-:Y:S01]  /*5080*/  IMAD.IADD R54, R138, 0x1, R174.reuse ;  /* 0x000000018a367824 */ /* 0x100fe200078e02ae */
[----:B------:R-:W-:Y:S01]  /*5090*/  ISETP.GE.AND P0, PT, R16, c[0x0][0x27c], PT ;  /* 0x00009f0010007a0c */ /* 0x000fe20003f06270 */
[----:B------:R-:W-:Y:S02]  /*50a0*/  IMAD.IADD R174, R113, 0x1, R174 ;  /* 0x0000000171ae7824 */ /* 0x000fe400078e02ae */
[----:B------:R-:W-:Y:S03]  /*50b0*/  IMAD.SHL.U32 R60, R54, 0x2, RZ ;  /* 0x00000002363c7824 */ /* 0x000fe600078e00ff */
[----:B------:R-:W-:Y:S02]  /*50c0*/  SHF.L.U32 R50, R174, 0x1, RZ ;  /* 0x00000001ae327819 */ /* 0x000fe400000006ff */
[----:B-1----:R-:W1:Y:S05]  /*50d0*/  LDS.128 R28, [R60+0xc100] ;  /* 0x00c100003c1c7984 */ /* 0x002e6a0000000c00 */
[----:B------:R-:W-:Y:S02]  /*50e0*/  @!P0 SHF.R.U32.HI R41, RZ, 0x10, R75 ;  /* 0x00000010ff298819 */ /* 0x000fe4000001164b */
[----:B------:R-:W-:Y:S01]  /*50f0*/  @!P0 SHF.R.U64 R24, R24, 0x10, R25 ;  /* 0x0000001018188819 */ /* 0x000fe20000001219 */
[----:B------:R2:W3:Y:S01]  /*5100*/  LDS.128 R56, [R50+0xc100] ;  /* 0x00c1000032387984 */ /* 0x0004e20000000c00 */
[----:B------:R-:W-:Y:S02]  /*5110*/  @!P0 PRMT R70, R70, 0x5410, R41 ;  /* 0x0000541046468816 */ /* 0x000fe40000000029 */
[----:B------:R-:W-:Y:S02]  /*5120*/  @!P0 SHF.R.U64 R35, R72, 0x10, R73 ;  /* 0x0000001048238819 */ /* 0x000fe40000001249 */
[----:B------:R-:W-:Y:S01]  /*5130*/  @!P0 PRMT R37, R37, 0x5410, R24 ;  /* 0x0000541025258816 */ /* 0x000fe20000000018 */
[----:B------:R-:W-:Y:S01]  /*5140*/  @!P0 IMAD.U32 R49, R70, 0x10000, RZ ;  /* 0x0001000046318824 */ /* 0x000fe200078e00ff */
[----:B------:R-:W-:Y:S02]  /*5150*/  @!P0 SHF.R.U32.HI R25, RZ, 0x10, R25 ;  /* 0x00000010ff198819 */ /* 0x000fe40000011619 */
[C---:B------:R-:W-:Y:S02]  /*5160*/  @!P0 LOP3.LUT R24, R37.reuse, 0xffff0000, RZ, 0xc0, !PT ;  /* 0xffff000025188812 */ /* 0x040fe400078ec0ff */
[----:B------:R-:W-:Y:S02]  /*5170*/  @!P0 PRMT R84, R84, 0x5410, R35 ;  /* 0x0000541054548816 */ /* 0x000fe40000000023 */
[----:B------:R-:W-:Y:S01]  /*5180*/  @!P0 PRMT R36, R36, 0x5410, R25 ;  /* 0x0000541024248816 */ /* 0x000fe20000000019 */
[----:B------:R-:W-:Y:S01]  /*5190*/  @!P0 IMAD.U32 R25, R37, 0x10000, RZ ;  /* 0x0001000025198824 */ /* 0x000fe200078e00ff */
[C---:B------:R-:W-:Y:S01]  /*51a0*/  @!P0 LOP3.LUT R34, R84.reuse, 0xffff0000, RZ, 0xc0, !PT ;  /* 0xffff000054228812 */ /* 0x040fe200078ec0ff */
[----:B------:R-:W-:Y:S01]  /*51b0*/  @!P0 IMAD.U32 R35, R84, 0x10000, RZ ;  /* 0x0001000054238824 */ /* 0x000fe200078e00ff */
[----:B------:R-:W-:Y:S02]  /*51c0*/  @!P0 LOP3.LUT R48, R70, 0xffff0000, RZ, 0xc0, !PT ;  /* 0xffff000046308812 */ /* 0x000fe400078ec0ff */
[--C-:B------:R-:W-:Y:S02]  /*51d0*/  @!P0 SHF.R.U64 R26, R26, 0x10, R27.reuse ;  /* 0x000000101a1a8819 */ /* 0x100fe4000000121b */
[----:B------:R-:W-:Y:S02]  /*51e0*/  @!P0 SHF.R.U32.HI R33, RZ, 0x10, R27 ;  /* 0x00000010ff218819 */ /* 0x000fe4000001161b */
[----:B------:R-:W-:Y:S02]  /*51f0*/  @!P0 PRMT R39, R39, 0x5410, R26 ;  /* 0x0000541027278816 */ /* 0x000fe4000000001a */
[----:B------:R-:W-:Y:S02]  /*5200*/  @!P0 PRMT R38, R38, 0x5410, R33 ;  /* 0x0000541026268816 */ /* 0x000fe40000000021 */
[----:B------:R-:W-:Y:S02]  /*5210*/  @!P0 SHF.R.U32.HI R72, RZ, 0x10, R73 ;  /* 0x00000010ff488819 */ /* 0x000fe40000011649 */
[----:B------:R-:W-:Y:S02]  /*5220*/  @!P0 SHF.R.U64 R74, R74, 0x10, R75 ;  /* 0x000000104a4a8819 */ /* 0x000fe4000000124b */
[----:B------:R-:W-:Y:S01]  /*5230*/  @!P0 PRMT R71, R71, 0x5410, R72 ;  /* 0x0000541047478816 */ /* 0x000fe20000000048 */
[C---:B-1----:R-:W-:Y:S01]  /*5240*/  @!P0 IMAD.U32 R26, R28.reuse, 0x10000, RZ ;  /* 0x000100001c1a8824 */ /* 0x042fe200078e00ff */
[----:B------:R-:W-:Y:S02]  /*5250*/  @!P0 LOP3.LUT R27, R28, 0xffff0000, RZ, 0xc0, !PT ;  /* 0xffff00001c1b8812 */ /* 0x000fe400078ec0ff */
[----:B------:R-:W-:Y:S01]  /*5260*/  @!P0 LOP3.LUT R40, R71, 0xffff0000, RZ, 0xc0, !PT ;  /* 0xffff000047288812 */ /* 0x000fe200078ec0ff */
[C---:B------:R-:W-:Y:S01]  /*5270*/  @!P0 FMUL.FTZ R2, R26.reuse, R25 ;  /* 0x000000191a028220 */ /* 0x040fe20000410000 */
[----:B------:R-:W-:Y:S01]  /*5280*/  @!P0 PRMT R69, R69, 0x5410, R74 ;  /* 0x0000541045458816 */ /* 0x000fe2000000004a */
[----:B--2---:R-:W-:Y:S02]  /*5290*/  @!P0 FMUL.FTZ R50, R26, R35 ;  /* 0x000000231a328220 */ /* 0x004fe40000410000 */
[C---:B------:R-:W-:Y:S01]  /*52a0*/  @!P0 FMUL.FTZ R61, R27.reuse, R34 ;  /* 0x000000221b3d8220 */ /* 0x040fe20000410000 */
[C---:B---3--:R-:W-:Y:S01]  /*52b0*/  @!P0 SHF.L.U32 R32, R56.reuse, 0x10, RZ ;  /* 0x0000001038208819 */ /* 0x048fe200000006ff */
[----:B------:R-:W-:Y:S01]  /*52c0*/  @!P0 FMUL.FTZ R3, R27, R24 ;  /* 0x000000181b038220 */ /* 0x000fe20000410000 */
[----:B------:R-:W-:Y:S01]  /*52d0*/  @!P0 LOP3.LUT R41, R56, 0xffff0000, RZ, 0xc0, !PT ;  /* 0xffff000038298812 */ /* 0x000fe200078ec0ff */
[----:B------:R-:W-:Y:S01]  /*52e0*/  @!P0 IMAD.U32 R26, R29, 0x10000, RZ ;  /* 0x000100001d1a8824 */ /* 0x000fe200078e00ff */
[----:B------:R-:W-:Y:S01]  /*52f0*/  @!P0 LOP3.LUT R43, R57, 0xffff0000, RZ, 0xc0, !PT ;  /* 0xffff0000392b8812 */ /* 0x000fe200078ec0ff */
[----:B------:R-:W-:Y:S01]  /*5300*/  @!P0 FFMA.FTZ R2, R35, R32, R2 ;  /* 0x0000002023028223 */ /* 0x000fe20000010002 */
[----:B------:R-:W-:Y:S01]  /*5310*/  @!P0 LOP3.LUT R51, R59, 0xffff0000, RZ, 0xc0, !PT ;  /* 0xffff00003b338812 */ /* 0x000fe200078ec0ff */
[----:B------:R-:W-:Y:S01]  /*5320*/  @!P0 IMAD.U32 R35, R71, 0x10000, RZ ;  /* 0x0001000047238824 */ /* 0x000fe200078e00ff */
[----:B------:R-:W-:Y:S01]  /*5330*/  @!P0 LOP3.LUT R47, R58, 0xffff0000, RZ, 0xc0, !PT ;  /* 0xffff00003a2f8812 */ /* 0x000fe200078ec0ff */
[----:B------:R-:W-:Y:S01]  /*5340*/  @!P0 FFMA.FTZ R50, R32, R25, -R50 ;  /* 0x0000001920328223 */ /* 0x000fe20000010832 */
[----:B------:R-:W-:Y:S01]  /*5350*/  @!P0 SHF.L.U32 R32, R57, 0x10, RZ ;  /* 0x0000001039208819 */ /* 0x000fe200000006ff */
[----:B------:R-:W-:Y:S01]  /*5360*/  @!P0 FFMA.FTZ R61, R41, R24, -R61 ;  /* 0x00000018293d8223 */ /* 0x000fe2000001083d */
[C---:B------:R-:W-:Y:S01]  /*5370*/  @!P0 LOP3.LUT R24, R36.reuse, 0xffff0000, RZ, 0xc0, !PT ;  /* 0xffff000024188812 */ /* 0x040fe200078ec0ff */
[----:B------:R-:W-:Y:S01]  /*5380*/  @!P0 IMAD.U32 R25, R36, 0x10000, RZ ;  /* 0x0001000024198824 */ /* 0x000fe200078e00ff */
[----:B------:R-:W-:Y:S01]  /*5390*/  @!P0 LOP3.LUT R27, R29, 0xffff0000, RZ, 0xc0, !PT ;  /* 0xffff00001d1b8812 */ /* 0x000fe200078ec0ff */
[C---:B------:R-:W-:Y:S01]  /*53a0*/  @!P0 FMUL.FTZ R54, R26.reuse, R35 ;  /* 0x000000231a368220 */ /* 0x040fe20000410000 */
[----:B------:R-:W-:Y:S01]  /*53b0*/  @!P0 F2FP.BF16.PACK_AB R50, R61, R50 ;  /* 0x000000323d32823e */ /* 0x000fe200000010ff */
[-C--:B------:R-:W-:Y:S01]  /*53c0*/  @!P0 FMUL.FTZ R4, R26, R25.reuse ;  /* 0x000000191a048220 */ /* 0x080fe20000410000 */
[----:B------:R-:W-:Y:S01]  /*53d0*/  @!P0 LOP3.LUT R44, R69, 0xffff0000, RZ, 0xc0, !PT ;  /* 0xffff0000452c8812 */ /* 0x000fe200078ec0ff */
[C---:B------:R-:W-:Y:S01]  /*53e0*/  @!P0 FMUL.FTZ R63, R27.reuse, R40 ;  /* 0x000000281b3f8220 */ /* 0x040fe20000410000 */
[----:B------:R-:W-:Y:S01]  /*53f0*/  @!P0 MOV R56, R50 ;  /* 0x0000003200388202 */ /* 0x000fe20000000f00 */
[----:B------:R-:W-:Y:S01]  /*5400*/  @!P0 FFMA.FTZ R54, R32, R25, -R54 ;  /* 0x0000001920368223 */ /* 0x000fe20000010836 */
[C---:B------:R-:W-:Y:S01]  /*5410*/  @!P0 SHF.L.U32 R25, R38.reuse, 0x10, RZ ;  /* 0x0000001026198819 */ /* 0x040fe200000006ff */
[-C--:B------:R-:W-:Y:S01]  /*5420*/  @!P0 FMUL.FTZ R5, R27, R24.reuse ;  /* 0x000000181b058220 */ /* 0x080fe20000410000 */
[----:B------:R-:W-:Y:S01]  /*5430*/  @!P0 LOP3.LUT R27, R31, 0xffff0000, RZ, 0xc0, !PT ;  /* 0xffff00001f1b8812 */ /* 0x000fe200078ec0ff */
[----:B------:R-:W-:Y:S01]  /*5440*/  @!P0 FFMA.FTZ R63, R43, R24, -R63 ;  /* 0x000000182b3f8223 */ /* 0x000fe2000001083f */
[----:B------:R-:W-:Y:S01]  /*5450*/  @!P0 LOP3.LUT R24, R38, 0xffff0000, RZ, 0xc0, !PT ;  /* 0xffff000026188812 */ /* 0x000fe200078ec0ff */
[----:B------:R-:W-:Y:S02]  /*5460*/  @!P0 IMAD.U32 R26, R31, 0x10000, RZ ;  /* 0x000100001f1a8824 */ /* 0x000fe400078e00ff */
[----:B------:R-:W-:Y:S01]  /*5470*/  @!P0 FMUL.FTZ R65, R27, R48 ;  /* 0x000000301b418220 */ /* 0x000fe20000410000 */
[----:B------:R-:W-:Y:S01]  /*5480*/  @!P0 F2FP.BF16.PACK_AB R63, R63, R54 ;  /* 0x000000363f3f823e */ /* 0x000fe200000010ff */
[C---:B------:R-:W-:Y:S02]  /*5490*/  @!P0 FMUL.FTZ R60, R26.reuse, R49 ;  /* 0x000000311a3c8220 */ /* 0x040fe40000410000 */
[-C--:B------:R-:W-:Y:S01]  /*54a0*/  @!P0 FMUL.FTZ R8, R26, R25.reuse ;  /* 0x000000191a088220 */ /* 0x080fe20000410000 */
[C---:B------:R-:W-:Y:S01]  /*54b0*/  @!P0 SHF.L.U32 R26, R30.reuse, 0x10, RZ ;  /* 0x000000101e1a8819 */ /* 0x040fe200000006ff */
[-C--:B------:R-:W-:Y:S01]  /*54c0*/  @!P0 FMUL.FTZ R9, R27, R24.reuse ;  /* 0x000000181b098220 */ /* 0x080fe20000410000 */
[----:B------:R-:W-:Y:S01]  /*54d0*/  @!P0 LOP3.LUT R27, R30, 0xffff0000, RZ, 0xc0, !PT ;  /* 0xffff00001e1b8812 */ /* 0x000fe200078ec0ff */
[----:B------:R-:W-:Y:S02]  /*54e0*/  @!P0 IMAD.U32 R46, R59, 0x10000, RZ ;  /* 0x000100003b2e8824 */ /* 0x000fe400078e00ff */
[----:B------:R-:W-:Y:S02]  /*54f0*/  @!P0 IMAD.U32 R45, R69, 0x10000, RZ ;  /* 0x00010000452d8824 */ /* 0x000fe400078e00ff */
[----:B------:R-:W-:Y:S01]  /*5500*/  @!P0 FFMA.FTZ R65, R51, R24, -R65 ;  /* 0x0000001833418223 */ /* 0x000fe20000010841 */
[C---:B------:R-:W-:Y:S01]  /*5510*/  @!P0 LOP3.LUT R24, R39.reuse, 0xffff0000, RZ, 0xc0, !PT ;  /* 0xffff000027188812 */ /* 0x040fe200078ec0ff */
[----:B------:R-:W-:Y:S02]  /*5520*/  @!P0 FFMA.FTZ R60, R46, R25, -R60 ;  /* 0x000000192e3c8223 */ /* 0x000fe4000001083c */
[----:B------:R-:W-:Y:S02]  /*5530*/  @!P0 IMAD.U32 R25, R39, 0x10000, RZ ;  /* 0x0001000027198824 */ /* 0x000fe400078e00ff */
[----:B------:R-:W-:Y:S01]  /*5540*/  @!P0 IMAD.U32 R42, R58, 0x10000, RZ ;  /* 0x000100003a2a8824 */ /* 0x000fe200078e00ff */
[----:B------:R-:W-:Y:S01]  /*5550*/  @!P0 F2FP.BF16.PACK_AB R60, R65, R60 ;  /* 0x0000003c413c823e */ /* 0x000fe200000010ff */
[----:B------:R-:W-:Y:S02]  /*5560*/  @!P0 FMUL.FTZ R62, R26, R45 ;  /* 0x0000002d1a3e8220 */ /* 0x000fe40000410000 */
[----:B------:R-:W-:Y:S01]  /*5570*/  @!P0 FMUL.FTZ R77, R27, R44 ;  /* 0x0000002c1b4d8220 */ /* 0x000fe20000410000 */
[----:B------:R-:W-:Y:S01]  /*5580*/  @!P0 MOV R59, R60 ;  /* 0x0000003c003b8202 */ /* 0x000fe20000000f00 */
[----:B------:R-:W-:Y:S02]  /*5590*/  @!P0 FFMA.FTZ R3, R34, R41, R3 ;  /* 0x0000002922038223 */ /* 0x000fe40000010003 */
        /* <DEDUP_REMOVED lines=31> */
.L_x_1233:
        /* <DEDUP_REMOVED lines=29> */
.L_x_1237:
[----:B------:R-:W-:Y:S05]  /*5960*/  BSYNC B1 ;  /* 0x0000000000017941 */ /* 0x000fea0003800000 */
.L_x_1232:
        /* <DEDUP_REMOVED lines=67> */
.L_x_1255:
[----:B-1----:R-:W-:Y:S05]  /*5da0*/  BSYNC B0 ;  /* 0x0000000000007941 */ /* 0x002fea0003800000 */
.L_x_1254:
[C---:B------:R-:W-:Y:S02]  /*5db0*/  ISETP.GE.AND P0, PT, R55.reuse, 0x1, PT ;  /* 0x000000013700780c */ /* 0x040fe40003f06270 */
[----:B------:R-:W-:Y:S02]  /*5dc0*/  IADD3 R2, R18, -0x2, RZ ;  /* 0xfffffffe12027810 */ /* 0x000fe40007ffe0ff */
[----:B------:R-:W-:Y:S04]  /*5dd0*/  IADD3 R4, R55, 0x1, RZ ;  /* 0x0000000137047810 */ /* 0x000fe80007ffe0ff */
[----:B------:R-:W-:Y:S02]  /*5de0*/  SEL R55, R4, RZ, !P0 ;  /* 0x000000ff04377207 */ /* 0x000fe40004000000 */
        /* <DEDUP_REMOVED lines=28> */
[----:B------:R-:W-:Y:S06]  /*5fb0*/  BAR.SYNC.DEFER_BLOCKING 0x0 ;  /* 0x0000000000007b1d */ /* 0x000fec0000010000 */
.L_x_1231:
[----:B------:R-:W-:Y:S01]  /*5fc0*/  ISETP.NE.AND P3, PT, R216, 0x1, PT ;  /* 0x00000001d800780c */ /* 0x000fe20003f65270 */
[----:B------:R-:W-:Y:S01]  /*5fd0*/  CS2R R98, SRZ ;  /* 0x0000000000627805 */ /* 0x000fe2000001ff00 */
[----:B------:R-:W-:Y:S01]  /*5fe0*/  IADD3 R2, R92, 0x7f, RZ ;  /* 0x0000007f5c027810 */ /* 0x000fe20007ffe0ff */
[----:B-1----:R-:W-:Y:S01]  /*5ff0*/  IMAD.MOV.U32 R5, RZ, RZ, RZ ;  /* 0x000000ffff057224 */ /* 0x002fe200078e00ff */
[----:B------:R-:W-:Y:S01]  /*6000*/  PLOP3.LUT P2, PT, PT, PT, PT, 0x80, 0x0 ;  /* 0x000000000000781c */ /* 0x000fe20003f4f070 */
[----:B------:R-:W-:Y:S01]  /*6010*/  IMAD.MOV.U32 R13, RZ, RZ, RZ ;  /* 0x000000ffff0d7224 */ /* 0x000fe200078e00ff */
[----:B------:R-:W-:Y:S01]  /*6020*/  CS2R R8, SRZ ;  /* 0x0000000000087805 */ /* 0x000fe2000001ff00 */
[----:B------:R-:W-:Y:S01]  /*6030*/  CS2R R10, SRZ ;  /* 0x00000000000a7805 */ /* 0x000fe2000001ff00 */
[----:B------:R-:W-:Y:S01]  /*6040*/  IMAD.MOV.U32 R7, RZ, RZ, RZ ;  /* 0x000000ffff077224 */ /* 0x000fe200078e00ff */
[----:B------:R-:W-:Y:S01]  /*6050*/  MOV R88, RZ ;  /* 0x000000ff00587202 */ /* 0x000fe20000000f00 */
[----:B------:R-:W-:Y:S01]  /*6060*/  CS2R R86, SRZ ;  /* 0x0000000000567805 */ /* 0x000fe2000001ff00 */
[----:B------:R-:W-:Y:S01]  /*6070*/  CS2R R84, SRZ ;  /* 0x0000000000547805 */ /* 0x000fe2000001ff00 */
[----:B------:R-:W-:Y:S01]  /*6080*/  CS2R R82, SRZ ;  /* 0x0000000000527805 */ /* 0x000fe2000001ff00 */
[----:B------:R-:W-:Y:S01]  /*6090*/  @P3 IMAD.HI.U32 R0, R2, c[0x0][0x2c8], RZ ;  /* 0x0000b20002003a27 */ /* 0x000fe200078e00ff */
[----:B------:R-:W-:Y:S01]  /*60a0*/  CS2R R80, SRZ ;  /* 0x0000000000507805 */ /* 0x000fe2000001ff00 */
[----:B-----5:R-:W-:Y:S01]  /*60b0*/  CS2R R78, SRZ ;  /* 0x00000000004e7805 */ /* 0x020fe2000001ff00 */
[----:B------:R-:W-:Y:S01]  /*60c0*/  CS2R R76, SRZ ;  /* 0x00000000004c7805 */ /* 0x000fe2000001ff00 */
[----:B------:R-:W-:Y:S01]  /*60d0*/  CS2R R74, SRZ ;  /* 0x00000000004a7805 */ /* 0x000fe2000001ff00 */
[----:B------:R-:W-:Y:S01]  /*60e0*/  @P3 SHF.R.U32.HI R2, RZ, c[0x0][0x2cc], R0 ;  /* 0x0000b300ff023a19 */ /* 0x000fe20000011600 */
[----:B------:R-:W-:Y:S01]  /*60f0*/  CS2R R72, SRZ ;  /* 0x0000000000487805 */ /* 0x000fe2000001ff00 */
[----:B------:R-:W-:Y:S01]  /*6100*/  CS2R R70, SRZ ;  /* 0x0000000000467805 */ /* 0x000fe2000001ff00 */
[----:B------:R-:W-:Y:S01]  /*6110*/  CS2R R68, SRZ ;  /* 0x0000000000447805 */ /* 0x000fe2000001ff00 */
[----:B------:R-:W-:Y:S01]  /*6120*/  CS2R R66, SRZ ;  /* 0x0000000000427805 */ /* 0x000fe2000001ff00 */
[----:B------:R-:W-:Y:S01]  /*6130*/  IMAD.IADD R93, R93, 0x1, R2 ;  /* 0x000000015d5d7824 */ /* 0x000fe200078e0202 */
[----:B------:R-:W-:Y:S01]  /*6140*/  CS2R R64, SRZ ;  /* 0x0000000000407805 */ /* 0x000fe2000001ff00 */
[----:B------:R-:W-:Y:S01]  /*6150*/  CS2R R62, SRZ ;  /* 0x00000000003e7805 */ /* 0x000fe2000001ff00 */
[----:B------:R-:W-:Y:S01]  /*6160*/  CS2R R60, SRZ ;  /* 0x00000000003c7805 */ /* 0x000fe2000001ff00 */
[----:B------:R-:W-:Y:S01]  /*6170*/  CS2R R58, SRZ ;  /* 0x00000000003a7805 */ /* 0x000fe2000001ff00 */
[----:B------:R-:W-:Y:S01]  /*6180*/  SHF.R.S32.HI R0, RZ, 0x1f, R93 ;  /* 0x0000001fff007819 */ /* 0x000fe2000001145d */
[----:B------:R-:W-:Y:S01]  /*6190*/  CS2R R56, SRZ ;  /* 0x0000000000387805 */ /* 0x000fe2000001ff00 */
[----:B------:R-:W-:Y:S01]  /*61a0*/  CS2R R54, SRZ ;  /* 0x0000000000367805 */ /* 0x000fe2000001ff00 */
[----:B------:R-:W-:Y:S01]  /*61b0*/  CS2R R52, SRZ ;  /* 0x0000000000347805 */ /* 0x000fe2000001ff00 */
[----:B------:R-:W-:Y:S01]  /*61c0*/  LEA.HI R0, R0, R93, RZ, 0x6 ;  /* 0x0000005d00007211 */ /* 0x000fe200078f30ff */
[----:B------:R-:W-:Y:S01]  /*61d0*/  IMAD.MOV.U32 R93, RZ, RZ, RZ ;  /* 0x000000ffff5d7224 */ /* 0x000fe200078e00ff */
[----:B------:R-:W-:Y:S01]  /*61e0*/  CS2R R50, SRZ ;  /* 0x0000000000327805 */ /* 0x000fe2000001ff00 */
[----:B------:R-:W-:Y:S01]  /*61f0*/  CS2R R48, SRZ ;  /* 0x0000000000307805 */ /* 0x000fe2000001ff00 */
[----:B------:R-:W-:Y:S01]  /*6200*/  SHF.R.S32.HI R3, RZ, 0x6, R0 ;  /* 0x00000006ff037819 */ /* 0x000fe20000011400 */
[----:B------:R-:W-:Y:S01]  /*6210*/  IMAD.IADD R0, R95, 0x1, R96 ;  /* 0x000000015f007824 */ /* 0x000fe200078e0260 */
[----:B------:R-:W-:Y:S01]  /*6220*/  CS2R R46, SRZ ;  /* 0x00000000002e7805 */ /* 0x000fe2000001ff00 */
[----:B------:R-:W-:Y:S01]  /*6230*/  IMAD.MOV.U32 R96, RZ, RZ, RZ ;  /* 0x000000ffff607224 */ /* 0x000fe200078e00ff */
[----:B------:R-:W-:Y:S01]  /*6240*/  IMNMX R95, R94, R3, PT ;  /* 0x000000035e5f7217 */ /* 0x000fe20003800200 */
[----:B------:R-:W-:Y:S01]  /*6250*/  CS2R R44, SRZ ;  /* 0x00000000002c7805 */ /* 0x000fe2000001ff00 */
[----:B------:R-:W-:Y:S01]  /*6260*/  MOV R94, RZ ;  /* 0x000000ff005e7202 */ /* 0x000fe20000000f00 */
[----:B------:R-:W-:Y:S01]  /*6270*/  CS2R R42, SRZ ;  /* 0x00000000002a7805 */ /* 0x000fe2000001ff00 */
[----:B------:R-:W-:Y:S01]  /*6280*/  ISETP.GE.AND P0, PT, R95, 0x1, PT ;  /* 0x000000015f00780c */ /* 0x000fe20003f06270 */
        /* <DEDUP_REMOVED lines=24> */
[----:B------:R-:W-:-:S06]  /*6410*/  @P0 IMAD.WIDE R8, R196, R9, c[0x0][0x340] ;  /* 0x0000d000c4080625 */ /* 0x000fcc00078e0209 */
[----:B------:R1:W2:Y:S01]  /*6420*/  @P0 LDG.E R8, [R8.64] ;  /* 0x0000000608080981 */ /* 0x0002a2000c1e1900 */
[----:B------:R-:W-:Y:S01]  /*6430*/  SHF.R.S32.HI R2, RZ, 0x1f, R97 ;  /* 0x0000001fff027819 */ /* 0x000fe20000011461 */
[C---:B------:R-:W-:Y:S01]  /*6440*/  IMAD.WIDE.U32 R16, R97.reuse, c[0x0][0x178], RZ ;  /* 0x00005e0061107a25 */ /* 0x040fe200078e00ff */
[----:B------:R-:W-:Y:S01]  /*6450*/  SHF.R.S32.HI R6, RZ, 0x1f, R89 ;  /* 0x0000001fff067819 */ /* 0x000fe20000011459 */
[----:B------:R-:W-:Y:S01]  /*6460*/  BSSY B0, `(.L_x_1258) ;  /* 0x00000a0000007945 */ /* 0x000fe20003800000 */
[----:B------:R-:W-:Y:S01]  /*6470*/  ISETP.NE.U32.AND P2, PT, RZ, c[0x0][0x348], PT ;  /* 0x0000d200ff007a0c */ /* 0x000fe20003f45070 */
[----:B------:R-:W-:Y:S01]  /*6480*/  IMAD R2, R2, c[0x0][0x178], RZ ;  /* 0x00005e0002027a24 */ /* 0x000fe200078e02ff */
[CC--:B------:R-:W-:Y:S02]  /*6490*/  LEA.HI R4, R6.reuse, R89.reuse, RZ, 0x3 ;  /* 0x0000005906047211 */ /* 0x0c0fe400078f18ff */
[----:B------:R-:W-:Y:S01]  /*64a0*/  LEA.HI R22, R6, R89, RZ, 0x4 ;  /* 0x0000005906167211 */ /* 0x000fe200078f20ff */
[----:B------:R-:W-:Y:S01]  /*64b0*/  IMAD R5, R97, c[0x0][0x17c], R2 ;  /* 0x00005f0061057a24 */ /* 0x000fe200078e0202 */
[----:B------:R-:W-:-:S02]  /*64c0*/  SHF.R.S32.HI R7, RZ, 0x3, R4 ;  /* 0x00000003ff077819 */ /* 0x000fc40000011404 */
[----:B------:R-:W-:Y:S01]  /*64d0*/  LOP3.LUT R2, R4, 0xfffffff8, RZ, 0xc0, !PT ;  /* 0xfffffff804027812 */ /* 0x000fe200078ec0ff */
[----:B------:R-:W-:Y:S01]  /*64e0*/  IMAD.IADD R17, R17, 0x1, R5 ;  /* 0x0000000111117824 */ /* 0x000fe200078e0205 */
[----:B------:R-:W-:Y:S01]  /*64f0*/  SHF.R.S32.HI R3, RZ, 0x4, R22 ;  /* 0x00000004ff037819 */ /* 0x000fe20000011416 */
[----:B------:R-:W-:Y:S01]  /*6500*/  IMAD.SHL.U32 R203, R7, 0x40, RZ ;  /* 0x0000004007cb7824 */ /* 0x000fe200078e00ff */
[----:B------:R-:W-:Y:S01]  /*6510*/  ISETP.NE.AND.EX P2, PT, RZ, c[0x0][0x34c], PT, P2 ;  /* 0x0000d300ff007a0c */ /* 0x000fe20003f45320 */
[----:B------:R-:W-:Y:S01]  /*6520*/  IMAD.IADD R219, R89, 0x1, -R2 ;  /* 0x0000000159db7824 */ /* 0x000fe200078e0a02 */
[----:B------:R-:W-:Y:S01]  /*6530*/  LEA.HI R2, R22, R3, RZ, 0x1 ;  /* 0x0000000316027211 */ /* 0x000fe200078f08ff */
[----:B------:R-:W-:Y:S01]  /*6540*/  IMAD.WIDE.U32 R16, R195, c[0x0][0x1b8], R16 ;  /* 0x00006e00c3107a25 */ /* 0x000fe200078e0010 */
[----:B------:R-:W-:Y:S02]  /*6550*/  LOP3.LUT R203, R203, 0x1c0, RZ, 0xc0, !PT ;  /* 0x000001c0cbcb7812 */ /* 0x000fe400078ec0ff */
[----:B------:R-:W-:Y:S01]  /*6560*/  LOP3.LUT R2, R2, 0xfffffffe, RZ, 0xc0, !PT ;  /* 0xfffffffe02027812 */ /* 0x000fe200078ec0ff */
[C---:B------:R-:W-:Y:S01]  /*6570*/  IMAD.SHL.U32 R20, R219.reuse, 0x8, RZ ;  /* 0x00000008db147824 */ /* 0x040fe200078e00ff */
[----:B-1----:R-:W-:Y:S01]  /*6580*/  SHF.R.S32.HI R9, RZ, 0x1f, R196 ;  /* 0x0000001fff097819 */ /* 0x002fe200000114c4 */
[----:B------:R-:W-:Y:S01]  /*6590*/  IMAD R11, R219, 0x20, R7 ;  /* 0x00000020db0b7824 */ /* 0x000fe200078e0207 */
[----:B------:R-:W-:Y:S01]  /*65a0*/  SEL R14, R196, RZ, !P2 ;  /* 0x000000ffc40e7207 */ /* 0x000fe20005000000 */
[----:B------:R-:W-:Y:S01]  /*65b0*/  IMAD.IADD R2, R3, 0x1, -R2 ;  /* 0x0000000103027824 */ /* 0x000fe200078e0a02 */
[----:B------:R-:W-:Y:S01]  /*65c0*/  LOP3.LUT R10, R203, 0x38, R20, 0xf8, !PT ;  /* 0x00000038cb0a7812 */ /* 0x000fe200078ef814 */
[----:B------:R-:W-:Y:S01]  /*65d0*/  IMAD.SHL.U32 R5, R219, 0x40, RZ ;  /* 0x00000040db057824 */ /* 0x000fe200078e00ff */
[----:B------:R-:W-:Y:S01]  /*65e0*/  SHF.R.U32.HI R203, RZ, 0x3, R203 ;  /* 0x00000003ffcb7819 */ /* 0x000fe200000116cb */
[----:B------:R-:W-:Y:S01]  /*65f0*/  IMAD.IADD R11, R92, 0x1, R11 ;  /* 0x000000015c0b7824 */ /* 0x000fe200078e020b */
[----:B------:R-:W-:-:S02]  /*6600*/  IADD3 R3, R20, 0x80, RZ ;  /* 0x0000008014037810 */ /* 0x000fc40007ffe0ff */
[----:B------:R-:W-:Y:S01]  /*6610*/  LOP3.LUT R203, R10, R203, RZ, 0x3c, !PT ;  /* 0x000000cb0acb7212 */ /* 0x000fe200078e3cff */
[----:B------:R-:W-:Y:S01]  /*6620*/  IMAD R10, R91, c[0x0][0x1b8], RZ ;  /* 0x00006e005b0a7a24 */ /* 0x000fe200078e02ff */
[C---:B------:R-:W-:Y:S01]  /*6630*/  ISETP.GE.AND P1, PT, R3.reuse, c[0x0][0x1d4], PT ;  /* 0x0000750003007a0c */ /* 0x040fe20003f26270 */
[----:B------:R-:W-:Y:S01]  /*6640*/  IMAD.MOV.U32 R24, RZ, RZ, R11 ;  /* 0x000000ffff187224 */ /* 0x000fe200078e000b */
[----:B------:R-:W-:Y:S01]  /*6650*/  ISETP.GE.AND P4, PT, R3, c[0x0][0x198], PT ;  /* 0x0000660003007a0c */ /* 0x000fe20003f86270 */
[----:B------:R-:W-:Y:S01]  /*6660*/  IMAD R3, R195, c[0x0][0x1bc], R10 ;  /* 0x00006f00c3037a24 */ /* 0x000fe200078e020a */
[----:B------:R-:W-:Y:S02]  /*6670*/  SEL R13, R9, RZ, !P2 ;  /* 0x000000ff090d7207 */ /* 0x000fe40005000000 */
[----:B------:R-:W-:Y:S01]  /*6680*/  LOP3.LUT R5, R5, 0x1c0, RZ, 0xc0, !PT ;  /* 0x000001c005057812 */ /* 0x000fe200078ec0ff */
[----:B------:R-:W-:Y:S01]  /*6690*/  IMAD.IADD R17, R17, 0x1, R3 ;  /* 0x0000000111117824 */ /* 0x000fe200078e0203 */
[----:B------:R-:W-:Y:S01]  /*66a0*/  LOP3.LUT R22, R22, 0xfffffff0, RZ, 0xc0, !PT ;  /* 0xfffffff016167812 */ /* 0x000fe200078ec0ff */
[----:B------:R-:W-:Y:S01]  /*66b0*/  @P3 IMAD.HI.U32 R3, R11, c[0x0][0x2c8], RZ ;  /* 0x0000b2000b033a27 */ /* 0x000fe200078e00ff */
[----:B------:R-:W-:-:S02]  /*66c0*/  LOP3.LUT R4, R5, 0x8, R4, 0xf8, !PT ;  /* 0x0000000805047812 */ /* 0x000fc400078ef804 */
[----:B------:R-:W-:Y:S01]  /*66d0*/  SHF.R.U32.HI R5, RZ, 0x3, R5 ;  /* 0x00000003ff057819 */ /* 0x000fe20000011605 */
[----:B------:R-:W-:Y:S01]  /*66e0*/  IMAD R13, R13, c[0x0][0x1c0], RZ ;  /* 0x000070000d0d7a24 */ /* 0x000fe200078e02ff */
[----:B------:R-:W-:Y:S01]  /*66f0*/  @P3 SHF.R.U32.HI R24, RZ, c[0x0][0x2cc], R3 ;  /* 0x0000b300ff183a19 */ /* 0x000fe20000011603 */
[----:B------:R-:W-:Y:S01]  /*6700*/  IMAD.IADD R22, R89, 0x1, -R22 ;  /* 0x0000000159167824 */ /* 0x000fe200078e0a16 */
[----:B------:R-:W-:Y:S01]  /*6710*/  LOP3.LUT R5, R4, R5, RZ, 0x3c, !PT ;  /* 0x0000000504057212 */ /* 0x000fe200078e3cff */
[C---:B------:R-:W-:Y:S01]  /*6720*/  IMAD R13, R14.reuse, c[0x0][0x1c4], R13 ;  /* 0x000071000e0d7a24 */ /* 0x040fe200078e020d */
[----:B------:R-:W-:Y:S01]  /*6730*/  SHF.R.S32.HI R4, RZ, 0x1f, R0 ;  /* 0x0000001fff047819 */ /* 0x000fe20000011400 */
[----:B------:R-:W-:Y:S01]  /*6740*/  IMAD.WIDE.U32 R14, R14, c[0x0][0x1c0], R16 ;  /* 0x000070000e0e7a25 */ /* 0x000fe200078e0010 */
[C---:B------:R-:W-:Y:S02]  /*6750*/  IADD3 R17, P2, R7.reuse, R0, RZ ;  /* 0x0000000007117210 */ /* 0x040fe40007f5e0ff */
[--C-:B------:R-:W-:Y:S01]  /*6760*/  SHF.R.S32.HI R3, RZ, 0x1f, R24.reuse ;  /* 0x0000001fff037819 */ /* 0x100fe20000011418 */
[----:B------:R-:W-:Y:S01]  /*6770*/  IMAD.MOV R12, RZ, RZ, -R24 ;  /* 0x000000ffff0c7224 */ /* 0x000fe200078e0a18 */
[----:B------:R-:W-:Y:S01]  /*6780*/  LEA.HI.X.SX32 R4, R7, R4, 0x1, P2 ;  /* 0x0000000407047211 */ /* 0x000fe200010f0eff */
[----:B------:R-:W-:Y:S01]  /*6790*/  IMAD.IADD R15, R15, 0x1, R13 ;  /* 0x000000010f0f7824 */ /* 0x000fe200078e020d */
[----:B------:R-:W-:Y:S01]  /*67a0*/  SHF.R.S32.HI R21, RZ, 0x1f, R20 ;  /* 0x0000001fff157819 */ /* 0x000fe20000011414 */
[----:B------:R-:W-:Y:S01]  /*67b0*/  IMAD R12, R12, c[0x0][0x2c4], R11 ;  /* 0x0000b1000c0c7a24 */ /* 0x000fe200078e020b */
[----:B------:R-:W-:Y:S01]  /*67c0*/  SHF.R.S32.HI R11, RZ, 0x1f, R22 ;  /* 0x0000001fff0b7819 */ /* 0x000fe20000011416 */
[----:B------:R-:W-:Y:S01]  /*67d0*/  IMAD R3, R3, c[0x0][0x1b0], RZ ;  /* 0x00006c0003037a24 */ /* 0x000fe200078e02ff */
[----:B------:R-:W-:Y:S01]  /*67e0*/  ISETP.NE.U32.AND P2, PT, RZ, c[0x0][0x350], PT ;  /* 0x0000d400ff007a0c */ /* 0x000fe20003f45070 */
[C---:B------:R-:W-:Y:S01]  /*67f0*/  IMAD R16, R4.reuse, c[0x0][0x1e0], RZ ;  /* 0x0000780004107a24 */ /* 0x040fe200078e02ff */
[----:B------:R-:W-:Y:S01]  /*6800*/  SHF.R.S32.HI R13, RZ, 0x1f, R12 ;  /* 0x0000001fff0d7819 */ /* 0x000fe2000001140c */
[----:B------:R-:W-:Y:S01]  /*6810*/  IMAD R0, R4, c[0x0][0x208], RZ ;  /* 0x0000820004007a24 */ /* 0x000fe200078e02ff */
[----:B------:R-:W-:Y:S01]  /*6820*/  LEA.HI R4, R11, R22, RZ, 0x3 ;  /* 0x000000160b047211 */ /* 0x000fe200078f18ff */
[C---:B------:R-:W-:Y:S01]  /*6830*/  IMAD R3, R24.reuse, c[0x0][0x1b4], R3 ;  /* 0x00006d0018037a24 */ /* 0x040fe200078e0203 */
[----:B------:R-:W-:Y:S01]  /*6840*/  ISETP.NE.AND.EX P2, PT, RZ, c[0x0][0x354], PT, P2 ;  /* 0x0000d500ff007a0c */ /* 0x000fe20003f45320 */
[----:B------:R-:W-:Y:S01]  /*6850*/  IMAD.WIDE.U32 R24, R24, c[0x0][0x1b0], R14 ;  /* 0x00006c0018187a25 */ /* 0x000fe200078e000e */
[----:B------:R-:W-:-:S02]  /*6860*/  LOP3.LUT R15, R4, 0xfffffff8, RZ, 0xc0, !PT ;  /* 0xfffffff8040f7812 */ /* 0x000fc400078ec0ff */
[-C--:B------:R-:W-:Y:S01]  /*6870*/  LEA.HI R14, R6, R89.reuse, RZ, 0x6 ;  /* 0x00000059060e7211 */ /* 0x080fe200078f30ff */
[----:B------:R-:W-:Y:S01]  /*6880*/  IMAD.IADD R25, R25, 0x1, R3 ;  /* 0x0000000119197824 */ /* 0x000fe200078e0203 */
[----:B------:R-:W-:Y:S01]  /*6890*/  LOP3.LUT P5, RZ, R219, 0x2, RZ, 0xc0, !PT ;  /* 0x00000002dbff7812 */ /* 0x000fe200078ac0ff */
[----:B------:R-:W-:Y:S01]  /*68a0*/  IMAD.IADD R3, R22, 0x1, -R15 ;  /* 0x0000000116037824 */ /* 0x000fe200078e0a0f */
[----:B------:R-:W-:Y:S01]  /*68b0*/  LOP3.LUT R197, R197, 0xfffffffe, RZ, 0xc0, !PT ;  /* 0xfffffffec5c57812 */ /* 0x000fe200078ec0ff */
[----:B------:R-:W-:Y:S01]  /*68c0*/  IMAD R13, R13, c[0x0][0x1a8], RZ ;  /* 0x00006a000d0d7a24 */ /* 0x000fe200078e02ff */
[----:B------:R-:W-:Y:S01]  /*68d0*/  LEA.HI R84, R6, R89, RZ, 0x5 ;  /* 0x0000005906547211 */ /* 0x000fe200078f28ff */
[----:B------:R-:W-:Y:S01]  /*68e0*/  IMAD.SHL.U32 R14, R14, 0x8, RZ ;  /* 0x000000080e0e7824 */ /* 0x000fe200078e00ff */
[----:B------:R-:W-:Y:S01]  /*68f0*/  @P1 LOP3.LUT R197, R197, 0x1, RZ, 0xfc, !PT ;  /* 0x00000001c5c51812 */ /* 0x000fe200078efcff */
[C---:B------:R-:W-:Y:S01]  /*6900*/  IMAD R13, R12.reuse, c[0x0][0x1ac], R13 ;  /* 0x00006b000c0d7a24 */ /* 0x040fe200078e020d */
[----:B------:R-:W-:Y:S01]  /*6910*/  P2R R10, PR, RZ, 0x10 ;  /* 0x00000010ff0a7803 */ /* 0x000fe20000000000 */
[----:B------:R-:W-:Y:S01]  /*6920*/  IMAD.WIDE.U32 R24, R12, c[0x0][0x1a8], R24 ;  /* 0x00006a000c187a25 */ /* 0x000fe200078e0018 */
[----:B------:R-:W-:-:S02]  /*6930*/  LOP3.LUT R203, R203, 0xfffffe00, R14, 0xf8, !PT ;  /* 0xfffffe00cbcb7812 */ /* 0x000fc400078ef80e */
[----:B------:R-:W-:Y:S01]  /*6940*/  LOP3.LUT R197, R197, 0xfffffffb, RZ, 0xc0, !PT ;  /* 0xfffffffbc5c57812 */ /* 0x000fe200078ec0ff */
[C---:B------:R-:W-:Y:S01]  /*6950*/  IMAD R5, R2.reuse, 0x200, R5 ;  /* 0x0000020002057824 */ /* 0x040fe200078e0205 */
[----:B------:R-:W-:Y:S01]  /*6960*/  LOP3.LUT P1, RZ, R219, 0x4, RZ, 0xc0, !PT ;  /* 0x00000004dbff7812 */ /* 0x000fe2000782c0ff */
[----:B------:R-:W-:Y:S01]  /*6970*/  IMAD.SHL.U32 R2, R2, 0x8, RZ ;  /* 0x0000000802027824 */ /* 0x000fe200078e00ff */
[----:B------:R-:W-:Y:S01]  /*6980*/  @P5 LOP3.LUT R197, R197, 0x4, RZ, 0xfc, !PT ;  /* 0x00000004c5c55812 */ /* 0x000fe200078efcff */
[C---:B------:R-:W-:Y:S01]  /*6990*/  IMAD R11, R17.reuse, c[0x0][0x1e4], R16 ;  /* 0x00007900110b7a24 */ /* 0x040fe200078e0210 */
[----:B------:R-:W-:Y:S01]  /*69a0*/  SHF.R.S32.HI R86, RZ, 0x5, R84 ;  /* 0x00000005ff567819 */ /* 0x000fe20000011454 */
[C---:B------:R-:W-:Y:S01]  /*69b0*/  IMAD R0, R17.reuse, c[0x0][0x20c], R0 ;  /* 0x0000830011007a24 */ /* 0x040fe200078e0200 */
[----:B------:R-:W-:Y:S01]  /*69c0*/  ISETP.GE.AND P6, PT, R20, c[0x0][0x1d4], PT ;  /* 0x0000750014007a0c */ /* 0x000fe20003fc6270 */
[----:B------:R-:W-:-:S04]  /*69d0*/  IMAD.WIDE.U32 R18, R17, c[0x0][0x1e0], R20 ;  /* 0x0000780011127a25 */ /* 0x000fc800078e0014 */
[----:B------:R-:W-:-:S04]  /*69e0*/  IMAD.WIDE.U32 R16, R17, c[0x0][0x208], R20 ;  /* 0x0000820011107a25 */ /* 0x000fc800078e0014 */
[----:B------:R-:W-:Y:S02]  /*69f0*/  IMAD.IADD R13, R25, 0x1, R13 ;  /* 0x00000001190d7824 */ /* 0x000fe400078e020d */
[----:B------:R-:W-:Y:S02]  /*6a00*/  IMAD.IADD R17, R17, 0x1, R0 ;  /* 0x0000000111117824 */ /* 0x000fe400078e0200 */
[----:B------:R-:W-:Y:S02]  /*6a10*/  IMAD R22, R91, c[0x0][0x210], RZ ;  /* 0x000084005b167a24 */ /* 0x000fe400078e02ff */
[----:B------:R-:W-:Y:S01]  /*6a20*/  IMAD.IADD R19, R19, 0x1, R11 ;  /* 0x0000000113137824 */ /* 0x000fe200078e020b */
[----:B------:R-:W-:Y:S01]  /*6a30*/  IADD3 R11, R20, 0x40, RZ ;  /* 0x00000040140b7810 */ /* 0x000fe20007ffe0ff */
[C---:B------:R-:W-:Y:S02]  /*6a40*/  IMAD R22, R195.reuse, c[0x0][0x214], R22 ;  /* 0x00008500c3167a24 */ /* 0x040fe400078e0216 */
[----:B------:R-:W-:Y:S01]  /*6a50*/  IMAD.WIDE.U32 R16, R195, c[0x0][0x210], R16 ;  /* 0x00008400c3107a25 */ /* 0x000fe200078e0010 */
[----:B------:R-:W-:-:S02]  /*6a60*/  ISETP.GE.AND P5, PT, R11, c[0x0][0x1d4], PT ;  /* 0x000075000b007a0c */ /* 0x000fc40003fa6270 */
[----:B------:R-:W-:Y:S01]  /*6a70*/  ISETP.GE.AND P3, PT, R11, c[0x0][0x198], PT ;  /* 0x000066000b007a0c */ /* 0x000fe20003f66270 */
[----:B------:R-:W-:-:S04]  /*6a80*/  IMAD.WIDE.U32 R206, R195, c[0x0][0x1e8], R18 ;  /* 0x00007a00c3ce7a25 */ /* 0x000fc800078e0012 */
[----:B------:R-:W-:Y:S02]  /*6a90*/  IMAD.IADD R23, R22, 0x1, R17 ;  /* 0x0000000116177824 */ /* 0x000fe400078e0211 */
[----:B------:R-:W-:Y:S02]  /*6aa0*/  IMAD.MOV.U32 R22, RZ, RZ, R16 ;  /* 0x000000ffff167224 */ /* 0x000fe400078e0010 */
[----:B------:R-:W-:Y:S01]  /*6ab0*/  IMAD.IADD R16, R92, 0x1, R7 ;  /* 0x000000015c107824 */ /* 0x000fe200078e0207 */
[--C-:B--2---:R-:W-:Y:S01]  /*6ac0*/  @P0 SHF.R.S32.HI R15, RZ, 0x1f, R8.reuse ;  /* 0x0000001fff0f0819 */ /* 0x104fe20000011408 */
[----:B------:R-:W-:Y:S02]  /*6ad0*/  @!P0 IMAD.MOV.U32 R15, RZ, RZ, R9 ;  /* 0x000000ffff0f8224 */ /* 0x000fe400078e0009 */
[----:B------:R-:W-:Y:S02]  /*6ae0*/  IMAD.SHL.U32 R9, R3, 0x40, RZ ;  /* 0x0000004003097824 */ /* 0x000fe400078e00ff */
[----:B------:R-:W-:Y:S01]  /*6af0*/  @P0 IMAD.MOV.U32 R14, RZ, RZ, R8 ;  /* 0x000000ffff0e0224 */ /* 0x000fe200078e0008 */
[----:B------:R-:W-:Y:S01]  /*6b00*/  @!P0 MOV R14, R196 ;  /* 0x000000c4000e8202 */ /* 0x000fe20000000f00 */
[----:B------:R-:W-:Y:S01]  /*6b10*/  IMAD R8, R91, c[0x0][0x1e8], RZ ;  /* 0x00007a005b087a24 */ /* 0x000fe200078e02ff */
[----:B------:R-:W-:-:S02]  /*6b20*/  LOP3.LUT R9, R9, 0x1c0, RZ, 0xc0, !PT ;  /* 0x000001c009097812 */ /* 0x000fc400078ec0ff */
[----:B------:R-:W-:Y:S01]  /*6b30*/  LEA R12, P0, R24, c[0x0][0x160], 0x1 ;  /* 0x00005800180c7a11 */ /* 0x000fe200078008ff */
[----:B------:R-:W-:Y:S01]  /*6b40*/  IMAD R8, R195, c[0x0][0x1ec], R8 ;  /* 0x00007b00c3087a24 */ /* 0x000fe200078e0208 */
[----:B------:R-:W-:Y:S02]  /*6b50*/  LOP3.LUT R2, R9, 0x8, R2, 0xf8, !PT ;  /* 0x0000000809027812 */ /* 0x000fe400078ef802 */
[----:B------:R-:W-:Y:S01]  /*6b60*/  SHF.R.U32.HI R9, RZ, 0x3, R9 ;  /* 0x00000003ff097819 */ /* 0x000fe20000011609 */
[----:B------:R-:W-:Y:S01]  /*6b70*/  IMAD.IADD R207, R8, 0x1, R207 ;  /* 0x0000000108cf7824 */ /* 0x000fe200078e02cf */
[----:B------:R-:W-:Y:S02]  /*6b80*/  SEL R204, R14, RZ, !P2 ;  /* 0x000000ff0ecc7207 */ /* 0x000fe40005000000 */
[----:B------:R-:W-:Y:S02]  /*6b90*/  LEA.HI.X R0, R24, c[0x0][0x164], R13, 0x1, P0 ;  /* 0x0000590018007a11 */ /* 0x000fe400000f0c0d */
[----:B------:R-:W-:Y:S01]  /*6ba0*/  SEL R14, R15, RZ, !P2 ;  /* 0x000000ff0f0e7207 */ /* 0x000fe20005000000 */
[----:B------:R-:W-:Y:S01]  /*6bb0*/  IMAD.WIDE.U32 R206, R204, c[0x0][0x1f0], R206 ;  /* 0x00007c00ccce7a25 */ /* 0x000fe200078e00ce */
[----:B------:R-:W-:-:S02]  /*6bc0*/  LOP3.LUT P2, RZ, R3, 0x4, RZ, 0xc0, !PT ;  /* 0x0000000403ff7812 */ /* 0x000fc4000784c0ff */
[----:B------:R-:W-:Y:S01]  /*6bd0*/  LOP3.LUT P0, RZ, R3, 0x2, RZ, 0xc0, !PT ;  /* 0x0000000203ff7812 */ /* 0x000fe2000780c0ff */
[----:B------:R-:W-:Y:S01]  /*6be0*/  IMAD R211, R14, c[0x0][0x1f0], RZ ;  /* 0x00007c000ed37a24 */ /* 0x000fe200078e02ff */
[----:B------:R-:W-:Y:S01]  /*6bf0*/  LOP3.LUT R2, R2, R9, RZ, 0x3c, !PT ;  /* 0x0000000902027212 */ /* 0x000fe200078e3cff */
[----:B------:R-:W-:Y:S01]  /*6c00*/  IMAD R9, R218, c[0x0][0x2c4], RZ ;  /* 0x0000b100da097a24 */ /* 0x000fe200078e02ff */
[----:B------:R-:W-:Y:S01]  /*6c10*/  SHF.L.U32 R3, R4, 0x6, RZ ;  /* 0x0000000604037819 */ /* 0x000fe200000006ff */
[----:B------:R-:W-:Y:S01]  /*6c20*/  IMAD R209, R14, c[0x0][0x218], RZ ;  /* 0x000086000ed17a24 */ /* 0x000fe200078e02ff */
[----:B------:R-:W-:Y:S01]  /*6c30*/  LEA.HI R8, R6, R89, RZ, 0x3 ;  /* 0x0000005906087211 */ /* 0x000fe200078f18ff */
[----:B------:R-:W-:Y:S01]  /*6c40*/  IMAD.MOV.U32 R4, RZ, RZ, 0x20 ;  /* 0x00000020ff047424 */ /* 0x000fe200078e00ff */
[----:B------:R-:W-:Y:S01]  /*6c50*/  LOP3.LUT R3, R2, 0xfffffe00, R3, 0xf8, !PT ;  /* 0xfffffe0002037812 */ /* 0x000fe200078ef803 */
[----:B------:R-:W-:Y:S01]  /*6c60*/  IMAD.MOV.U32 R2, RZ, RZ, 0x10 ;  /* 0x00000010ff027424 */ /* 0x000fe200078e00ff */
[----:B------:R-:W-:Y:S01]  /*6c70*/  LOP3.LUT R8, R8, 0xfffffff8, RZ, 0xc0, !PT ;  /* 0xfffffff808087812 */ /* 0x000fe200078ec0ff */
[----:B------:R-:W-:Y:S01]  /*6c80*/  IMAD R211, R204, c[0x0][0x1f4], R211 ;  /* 0x00007d00ccd37a24 */ /* 0x000fe200078e02d3 */
[----:B------:R-:W-:Y:S01]  /*6c90*/  SEL R4, R4, 0xffffffe0, !P2 ;  /* 0xffffffe004047807 */ /* 0x000fe20005000000 */
[----:B------:R-:W-:Y:S01]  /*6ca0*/  IMAD R209, R204, c[0x0][0x21c], R209 ;  /* 0x00008700ccd17a24 */ /* 0x000fe200078e02d1 */
[----:B------:R-:W-:Y:S01]  /*6cb0*/  SEL R2, R2, 0xfffffff0, !P0 ;  /* 0xfffffff002027807 */ /* 0x000fe20004000000 */
[----:B------:R-:W-:Y:S01]  /*6cc0*/  IMAD.IADD R8, R89, 0x1, -R8 ;  /* 0x0000000159087824 */ /* 0x000fe200078e0a08 */
[----:B------:R-:W-:Y:S01]  /*6cd0*/  ISETP.GE.AND P0, PT, R16, R9, PT ;  /* 0x000000091000720c */ /* 0x000fe20003f06270 */
[----:B------:R-:W-:-:S02]  /*6ce0*/  IMAD.WIDE.U32 R204, R204, c[0x0][0x218], R22 ;  /* 0x00008600cccc7a25 */ /* 0x000fc400078e0016 */
[----:B------:R1:W2:Y:S02]  /*6cf0*/  SHFL.IDX PT, R22, R12, RZ, 0x181f ;  /* 0x00181fff0c167589 */ /* 0x0002a400000e0000 */
[----:B------:R-:W-:Y:S02]  /*6d00*/  IMAD.SHL.U32 R8, R8, 0x8, RZ ;  /* 0x0000000808087824 */ /* 0x000fe400078e00ff */
[----:B------:R1:W3:Y:S01]  /*6d10*/  SHFL.IDX PT, R23, R0, RZ, 0x181f ;  /* 0x00181fff00177589 */ /* 0x0002e200000e0000 */
[----:B------:R-:W-:Y:S02]  /*6d20*/  IMAD.IADD R211, R207, 0x1, R211 ;  /* 0x00000001cfd37824 */ /* 0x000fe400078e02d3 */
[----:B------:R-:W-:Y:S01]  /*6d30*/  IMAD.IADD R209, R205, 0x1, R209 ;  /* 0x00000001cdd17824 */ /* 0x000fe200078e02d1 */
[----:B------:R-:W-:Y:S02]  /*6d40*/  ISETP.GE.AND P2, PT, R8, c[0x0][0x198], PT ;  /* 0x0000660008007a0c */ /* 0x000fe40003f46270 */
[----:B------:R-:W-:Y:S06]  /*6d50*/  @P0 BRA `(.L_x_1259) ;  /* 0x0000010000000947 */ /* 0x000fec0003800000 */
[----:B------:R-:W-:Y:S02]  /*6d60*/  IADD3 R13, R8, 0x80, RZ ;  /* 0x00000080080d7810 */ /* 0x000fe40007ffe0ff */
[----:B------:R-:W-:-:S02]  /*6d70*/  SHF.R.S32.HI R18, RZ, 0x1f, R11 ;  /* 0x0000001fff127819 */ /* 0x000fc4000001140b */
[----:B------:R-:W-:Y:S02]  /*6d80*/  SHF.R.S32.HI R14, RZ, 0x1f, R13 ;  /* 0x0000001fff0e7819 */ /* 0x000fe4000001140d */
[----:B------:R-:W-:Y:S02]  /*6d90*/  LEA.HI R15, R18, R11, RZ, 0x3 ;  /* 0x0000000b120f7211 */ /* 0x000fe400078f18ff */
[----:B------:R-:W-:Y:S01]  /*6da0*/  LEA.HI R14, R14, R13, RZ, 0x3 ;  /* 0x0000000d0e0e7211 */ /* 0x000fe200078f18ff */
[----:B------:R-:W-:Y:S01]  /*6db0*/  IMAD.SHL.U32 R13, R203, 0x2, RZ ;  /* 0x00000002cb0d7824 */ /* 0x000fe200078e00ff */
[----:B--2---:R-:W-:Y:S02]  /*6dc0*/  LEA R24, P0, R8, R22, 0x1 ;  /* 0x0000001608187211 */ /* 0x004fe400078008ff */
[----:B------:R-:W-:Y:S02]  /*6dd0*/  LOP3.LUT R15, R15, 0xfffffff8, RZ, 0xc0, !PT ;  /* 0xfffffff80f0f7812 */ /* 0x000fe400078ec0ff */
[----:B------:R-:W-:-:S02]  /*6de0*/  LOP3.LUT R14, R14, 0xfffffff8, RZ, 0xc0, !PT ;  /* 0xfffffff80e0e7812 */ /* 0x000fc400078ec0ff */
[----:B---3--:R-:W-:Y:S01]  /*6df0*/  LEA.HI.X R25, R8, R23, R21, 0x1, P0 ;  /* 0x0000001708197211 */ /* 0x008fe200000f0c15 */
[----:B------:R-:W-:-:S04]  /*6e00*/  IMAD.WIDE R18, R15, 0x2, R22 ;  /* 0x000000020f127825 */ /* 0x000fc800078e0216 */
[----:B------:R-:W-:Y:S01]  /*6e10*/  IMAD.WIDE R14, R14, 0x2, R22 ;  /* 0x000000020e0e7825 */ /* 0x000fe200078e0216 */
[----:B------:R-:W-:Y:S01]  /*6e20*/  @!PT LDS RZ, [RZ] ;  /* 0x00000000fffff984 */ /* 0x000fe20000000800 */
[----:B------:R2:W-:Y:S04]  /*6e30*/  LDGSTS.E.BYPASS.LTC128B.128 [R13+0x18100], [R24.64], !P2 ;  /* 0x18100000180d7fae */ /* 0x0005e8000d101d46 */
[----:B------:R2:W-:Y:S04]  /*6e40*/  LDGSTS.E.BYPASS.LTC128B.128 [R13+0x1c100], [R18.64], !P3 ;  /* 0x1c100000120d7fae */ /* 0x0005e8000d901d46 */
[----:B------:R2:W-:Y:S02]  /*6e50*/  LDGSTS.E.BYPASS.LTC128B.128 [R13+0x20100], [R14.64], !P4 ;  /* 0x201000000e0d7fae */ /* 0x0005e4000e101d46 */
.L_x_1259:
[----:B------:R-:W-:Y:S05]  /*6e60*/  BSYNC B0 ;  /* 0x0000000000007941 */ /* 0x000fea0003800000 */
.L_x_1258:
        /* <DEDUP_REMOVED lines=22> */
.L_x_1261:
[----:B------:R-:W-:Y:S05]  /*6fd0*/  BSYNC B0 ;  /* 0x0000000000007941 */ /* 0x000fea0003800000 */
.L_x_1260:
        /* <DEDUP_REMOVED lines=22> */
.L_x_1263:
[----:B------:R-:W-:Y:S05]  /*7140*/  BSYNC B0 ;  /* 0x0000000000007941 */ /* 0x000fea0003800000 */
.L_x_1262:
[----:B-1----:R-:W1:Y:S01]  /*7150*/  SHFL.IDX PT, R14, R12, 0x3, 0x181f ;  /* 0x00781f000c0e7f89 */ /* 0x002e6200000e0000 */
[----:B------:R-:W-:Y:S01]  /*7160*/  IADD3 R16, R16, 0x60, RZ ;  /* 0x0000006010107810 */ /* 0x000fe20007ffe0ff */
[----:B------:R-:W-:-:S02]  /*7170*/  IMAD.SHL.U32 R132, R203, 0x2, RZ ;  /* 0x00000002cb847824 */ /* 0x000fc400078e00ff */
[----:B------:R5:W2:Y:S01]  /*7180*/  SHFL.IDX PT, R15, R0, 0x3, 0x181f ;  /* 0x00781f00000f7f89 */ /* 0x000aa200000e0000 */
[----:B------:R-:W-:Y:S01]  /*7190*/  ISETP.GE.AND P0, PT, R16, R9, PT ;  /* 0x000000091000720c */ /* 0x000fe20003f06270 */
[----:B------:R-:W-:Y:S01]  /*71a0*/  IMAD.MOV.U32 R26, RZ, RZ, 0x6 ;  /* 0x00000006ff1a7424 */ /* 0x000fe200078e00ff */
[----:B------:R-:W-:Y:S01]  /*71b0*/  IADD3 R202, R132, 0x100, RZ ;  /* 0x0000010084ca7810 */ /* 0x000fe20007ffe0ff */
[----:B------:R-:W-:Y:S02]  /*71c0*/  IMAD.MOV.U32 R210, RZ, RZ, R206 ;  /* 0x000000ffffd27224 */ /* 0x000fe400078e00ce */
[----:B------:R-:W-:Y:S02]  /*71d0*/  IMAD.MOV.U32 R200, RZ, RZ, 0x5 ;  /* 0x00000005ffc87424 */ /* 0x000fe400078e00ff */
[----:B------:R-:W-:-:S06]  /*71e0*/  IMAD.MOV.U32 R208, RZ, RZ, R204 ;  /* 0x000000ffffd07224 */ /* 0x000fcc00078e00cc */
[C---:B-1----:R-:W-:Y:S02]  /*71f0*/  @!P0 LEA R16, P4, R8.reuse, R14, 0x1 ;  /* 0x0000000e08108211 */ /* 0x042fe400078808ff */
[C---:B--23-5:R-:W-:Y:S02]  /*7200*/  IADD3 R0, R8.reuse, 0x80, RZ ;  /* 0x0000008008007810 */ /* 0x06cfe40007ffe0ff */
[----:B------:R-:W-:Y:S02]  /*7210*/  @!P0 LEA.HI.X R17, R8, R15, R21, 0x1, P4 ;  /* 0x0000000f08118211 */ /* 0x000fe400020f0c15 */
[----:B------:R-:W-:-:S03]  /*7220*/  LOP3.LUT P4, RZ, R197, 0x1, RZ, 0xc0, !PT ;  /* 0x00000001c5ff7812 */ /* 0x000fc6000788c0ff */
[----:B------:R-:W-:Y:S01]  /*7230*/  @!PT LDS RZ, [RZ] ;  /* 0x00000000fffff984 */ /* 0x000fe20000000800 */
[----:B------:R1:W-:Y:S01]  /*7240*/  @!P0 LDGSTS.E.BYPASS.LTC128B.128 [R132+0x1b100], [R16.64], !P2 ;  /* 0x1b10000010848fae */ /* 0x0003e2000d101d46 */
[----:B------:R-:W-:Y:S02]  /*7250*/  ISETP.NE.AND P2, PT, R10, RZ, PT ;  /* 0x000000ff0a00720c */ /* 0x000fe40003f45270 */
[----:B------:R-:W-:-:S04]  /*7260*/  @!P0 SHF.R.S32.HI R10, RZ, 0x1f, R11 ;  /* 0x0000001fff0a8819 */ /* 0x000fc8000001140b */
[----:B------:R-:W-:-:S04]  /*7270*/  @!P0 LEA.HI R13, R10, R11, RZ, 0x3 ;  /* 0x0000000b0a0d8211 */ /* 0x000fc800078f18ff */
[----:B------:R-:W-:-:S05]  /*7280*/  @!P0 LOP3.LUT R13, R13, 0xfffffff8, RZ, 0xc0, !PT ;  /* 0xfffffff80d0d8812 */ /* 0x000fca00078ec0ff */
[----:B------:R-:W-:Y:S01]  /*7290*/  @!P0 IMAD.WIDE R20, R13, 0x2, R14 ;  /* 0x000000020d148825 */ /* 0x000fe200078e020e */
[----:B------:R-:W-:-:S04]  /*72a0*/  @!P0 SHF.R.S32.HI R13, RZ, 0x1f, R0 ;  /* 0x0000001fff0d8819 */ /* 0x000fc80000011400 */
[----:B------:R-:W-:Y:S01]  /*72b0*/  @!P0 LEA.HI R10, R13, R0, RZ, 0x3 ;  /* 0x000000000d0a8211 */ /* 0x000fe200078f18ff */
[----:B------:R2:W-:Y:S03]  /*72c0*/  @!P0 LDGSTS.E.BYPASS.LTC128B.128 [R132+0x1f100], [R20.64], !P3 ;  /* 0x1f10000014848fae */ /* 0x0005e6000d901d46 */
[----:B------:R-:W-:-:S05]  /*72d0*/  @!P0 LOP3.LUT R10, R10, 0xfffffff8, RZ, 0xc0, !PT ;  /* 0xfffffff80a0a8812 */ /* 0x000fca00078ec0ff */
[----:B------:R-:W-:-:S04]  /*72e0*/  @!P0 IMAD.WIDE R18, R10, 0x2, R14 ;  /* 0x000000020a128825 */ /* 0x000fc800078e020e */
[----:B------:R-:W-:Y:S01]  /*72f0*/  IMAD.IADD R10, R215, 0x1, -R7 ;  /* 0x00000001d70a7824 */ /* 0x000fe200078e0a07 */
[----:B------:R-:W-:Y:S01]  /*7300*/  IADD3 R7, R95, -0x1, RZ ;  /* 0xffffffff5f077810 */ /* 0x000fe20007ffe0ff */
[----:B------:R-:W-:Y:S01]  /*7310*/  IMAD.MOV.U32 R15, RZ, RZ, c[0x0][0x1e0] ;  /* 0x00007800ff0f7624 */ /* 0x000fe200078e00ff */
[----:B------:R3:W-:Y:S02]  /*7320*/  @!P0 LDGSTS.E.BYPASS.LTC128B.128 [R132+0x23100], [R18.64], !P2 ;  /* 0x2310000012848fae */ /* 0x0007e4000d101d46 */
[----:B------:R-:W-:Y:S01]  /*7330*/  SHF.R.S32.HI R12, RZ, 0x1f, R7 ;  /* 0x0000001fff0c7819 */ /* 0x000fe20000011407 */
[----:B------:R-:W-:Y:S01]  /*7340*/  IMAD R10, R7, -0x40, R10 ;  /* 0xffffffc0070a7824 */ /* 0x000fe200078e020a */
[C---:B------:R-:W-:Y:S01]  /*7350*/  SHF.L.U64.HI R94, R15.reuse, R26, c[0x0][0x1e4] ;  /* 0x000079000f5e7619 */ /* 0x040fe2000001021a */
[C---:B------:R-:W-:Y:S01]  /*7360*/  IMAD.SHL.U32 R93, R15.reuse, 0x40, RZ ;  /* 0x000000400f5d7824 */ /* 0x040fe200078e00ff */
[----:B------:R-:W0:Y:S01]  /*7370*/  LDGDEPBAR ;  /* 0x00000000000079af */ /* 0x000e220000000000 */
[----:B------:R-:W-:-:S03]  /*7380*/  IMAD.SHL.U32 R199, R15, 0x20, RZ ;  /* 0x000000200fc77824 */ /* 0x000fc600078e00ff */
[----:B------:R-:W-:Y:S01]  /*7390*/  BAR.SYNC.DEFER_BLOCKING 0x0 ;  /* 0x0000000000007b1d */ /* 0x000fe20000010000 */
[----:B------:R-:W-:Y:S01]  /*73a0*/  ISETP.GE.AND P2, PT, R10, 0x1, PT ;  /* 0x000000010a00780c */ /* 0x000fe20003f46270 */
[----:B------:R-:W-:Y:S01]  /*73b0*/  IMAD R13, R94, R7, RZ ;  /* 0x000000075e0d7224 */ /* 0x000fe200078e02ff */
[----:B------:R-:W-:Y:S01]  /*73c0*/  SHF.L.U64.HI R198, R15, R200, c[0x0][0x1e4] ;  /* 0x000079000fc67619 */ /* 0x000fe200000102c8 */
[----:B-1----:R-:W-:-:S04]  /*73d0*/  IMAD.WIDE.U32 R16, R7, R93, R210 ;  /* 0x0000005d07107225 */ /* 0x002fc800078e00d2 */
[----:B------:R-:W-:-:S04]  /*73e0*/  IMAD R13, R12, R93, R13 ;  /* 0x0000005d0c0d7224 */ /* 0x000fc800078e020d */
[----:B------:R-:W-:Y:S02]  /*73f0*/  IMAD.IADD R13, R17, 0x1, R13 ;  /* 0x00000001110d7824 */ /* 0x000fe400078e020d */
[----:B--2---:R-:W-:-:S04]  /*7400*/  @P2 LEA R20, P0, R16, c[0x0][0x1c8], 0x1 ;  /* 0x0000720010142a11 */ /* 0x004fc800078008ff */
[----:B------:R-:W-:Y:S02]  /*7410*/  @P2 LEA.HI.X R21, R16, c[0x0][0x1cc], R13, 0x1, P0 ;  /* 0x0000730010152a11 */ /* 0x000fe400000f0c0d */
[----:B------:R-:W-:-:S03]  /*7420*/  ISETP.GT.AND P0, PT, R10, 0x20, PT ;  /* 0x000000200a00780c */ /* 0x000fc60003f04270 */
[----:B------:R-:W-:Y:S01]  /*7430*/  @!PT LDS RZ, [RZ] ;  /* 0x00000000fffff984 */ /* 0x000fe20000000800 */
[----:B------:R-:W-:Y:S01]  /*7440*/  @!PT LDS RZ, [RZ] ;  /* 0x00000000fffff984 */ /* 0x000fe20000000800 */
[----:B------:R-:W-:Y:S01]  /*7450*/  @!PT LDS RZ, [RZ] ;  /* 0x00000000fffff984 */ /* 0x000fe20000000800 */
[----:B------:R1:W-:Y:S04]  /*7460*/  @P2 LDGSTS.E.BYPASS.LTC128B.128 [R132+0xc100], [R20.64], !P6 ;  /* 0x0c10000014842fae */ /* 0x0003e8000f101d46 */
[----:B------:R1:W-:Y:S04]  /*7470*/  @P2 LDGSTS.E.BYPASS.LTC128B.128 [R132+0xe100], [R20.64+0x80], !P5 ;  /* 0x0e10008014842fae */ /* 0x0003e8000e901d46 */
[----:B------:R1:W-:Y:S02]  /*7480*/  @P2 LDGSTS.E.BYPASS.LTC128B.128 [R132+0x10100], [R20.64+0x100], !P4 ;  /* 0x1010010014842fae */ /* 0x0003e4000e101d46 */
[----:B------:R-:W-:-:S02]  /*7490*/  @P0 IADD3 R14, P3, R199, R16, RZ ;  /* 0x00000010c70e0210 */ /* 0x000fc40007f7e0ff */
[----:B------:R-:W-:-:S03]  /*74a0*/  ISETP.GE.AND P2, PT, R11, c[0x0][0x1d4], PT ;  /* 0x000075000b007a0c */ /* 0x000fc60003f46270 */
[----:B------:R-:W-:Y:S01]  /*74b0*/  @P0 IMAD.X R13, R198, 0x1, R13, P3 ;  /* 0x00000001c60d0824 */ /* 0x000fe200018e060d */
[----:B---3--:R-:W-:-:S04]  /*74c0*/  @P0 LEA R18, P3, R14, c[0x0][0x1c8], 0x1 ;  /* 0x000072000e120a11 */ /* 0x008fc800078608ff */
[----:B------:R-:W-:Y:S01]  /*74d0*/  @P0 LEA.HI.X R19, R14, c[0x0][0x1cc], R13, 0x1, P3 ;  /* 0x000073000e130a11 */ /* 0x000fe200018f0c0d */
[----:B------:R-:W-:Y:S01]  /*74e0*/  IMAD.MOV.U32 R13, RZ, RZ, c[0x0][0x208] ;  /* 0x00008200ff0d7624 */ /* 0x000fe200078e00ff */
[----:B------:R-:W-:-:S03]  /*74f0*/  ISETP.GE.AND P3, PT, R8, c[0x0][0x1d4], PT ;  /* 0x0000750008007a0c */ /* 0x000fc60003f66270 */
[C---:B------:R-:W-:Y:S01]  /*7500*/  IMAD.SHL.U32 R27, R13.reuse, 0x40, RZ ;  /* 0x000000400d1b7824 */ /* 0x040fe200078e00ff */
[C---:B------:R-:W-:Y:S01]  /*7510*/  SHF.L.U64.HI R26, R13.reuse, R26, c[0x0][0x20c] ;  /* 0x000083000d1a7619 */ /* 0x040fe2000001021a */
[----:B------:R-:W-:Y:S01]  /*7520*/  IMAD.SHL.U32 R201, R13, 0x20, RZ ;  /* 0x000000200dc97824 */ /* 0x000fe200078e00ff */
[----:B------:R1:W-:Y:S01]  /*7530*/  @P0 LDGSTS.E.BYPASS.LTC128B.128 [R132+0xd100], [R18.64], !P6 ;  /* 0x0d10000012840fae */ /* 0x0003e2000f101d46 */
[----:B------:R-:W-:Y:S01]  /*7540*/  IMAD.WIDE.U32 R16, R7, R27, R208 ;  /* 0x0000001b07107225 */ /* 0x000fe200078e00d0 */
[----:B------:R-:W-:Y:S02]  /*7550*/  SHF.L.U64.HI R200, R13, R200, c[0x0][0x20c] ;  /* 0x000083000dc87619 */ /* 0x000fe400000102c8 */
[----:B------:R1:W-:Y:S01]  /*7560*/  @P0 LDGSTS.E.BYPASS.LTC128B.128 [R132+0xf100], [R18.64+0x80], !P5 ;  /* 0x0f10008012840fae */ /* 0x0003e2000e901d46 */
[----:B------:R-:W-:Y:S01]  /*7570*/  IMAD R14, R26, R7, RZ ;  /* 0x000000071a0e7224 */ /* 0x000fe200078e02ff */
[C---:B------:R-:W-:Y:S01]  /*7580*/  SHF.L.U64.HI R24, R201.reuse, 0x1, R200 ;  /* 0x00000001c9187819 */ /* 0x040fe200000102c8 */
[----:B------:R-:W-:Y:S01]  /*7590*/  IMAD.SHL.U32 R25, R201, 0x2, RZ ;  /* 0x00000002c9197824 */ /* 0x000fe200078e00ff */
[----:B------:R1:W-:Y:S01]  /*75a0*/  @P0 LDGSTS.E.BYPASS.LTC128B.128 [R132+0x11100], [R18.64+0x100], !P4 ;  /* 0x1110010012840fae */ /* 0x0003e2000e101d46 */
[----:B------:R-:W-:Y:S01]  /*75b0*/  IMAD R12, R12, R27, R14 ;  /* 0x0000001b0c0c7224 */ /* 0x000fe200078e020e */
[----:B------:R-:W-:-:S02]  /*75c0*/  LEA R14, P0, R16, c[0x0][0x1f8], 0x1 ;  /* 0x00007e00100e7a11 */ /* 0x000fc400078008ff */
[----:B------:R-:W0:Y:S01]  /*75d0*/  LDGDEPBAR ;  /* 0x00000000000079af */ /* 0x000e220000000000 */
[----:B------:R-:W-:-:S05]  /*75e0*/  IMAD.IADD R12, R17, 0x1, R12 ;  /* 0x00000001110c7824 */ /* 0x000fca00078e020c */
[----:B------:R-:W-:Y:S02]  /*75f0*/  LEA.HI.X R15, R16, c[0x0][0x1fc], R12, 0x1, P0 ;  /* 0x00007f00100f7a11 */ /* 0x000fe400000f0c0c */
[----:B------:R-:W-:-:S05]  /*7600*/  IADD3 R12, P0, R25, R14, RZ ;  /* 0x0000000e190c7210 */ /* 0x000fca0007f1e0ff */
[----:B------:R-:W-:Y:S01]  /*7610*/  IMAD.X R13, R24, 0x1, R15, P0 ;  /* 0x00000001180d7824 */ /* 0x000fe200000e060f */
[C---:B------:R-:W-:Y:S02]  /*7620*/  ISETP.LT.OR P0, PT, R10.reuse, 0x1, P3 ;  /* 0x000000010a00780c */ /* 0x040fe40001f01670 */
[----:B------:R-:W-:-:S11]  /*7630*/  ISETP.LT.OR P3, PT, R10, 0x21, P3 ;  /* 0x000000210a00780c */ /* 0x000fd60001f61670 */
[----:B------:R1:W-:Y:S01]  /*7640*/  LDGSTS.E.BYPASS.LTC128B.128 [R132+0x100], [R14.64], !P0 ;  /* 0x001000000e847fae */ /* 0x0003e2000c101d46 */
[C---:B------:R-:W-:Y:S02]  /*7650*/  ISETP.LT.OR P0, PT, R10.reuse, 0x1, P2 ;  /* 0x000000010a00780c */ /* 0x040fe40001701670 */
[----:B------:R-:W-:-:S11]  /*7660*/  ISETP.LT.OR P2, PT, R10, 0x21, P2 ;  /* 0x000000210a00780c */ /* 0x000fd60001741670 */
[----:B------:R1:W-:Y:S01]  /*7670*/  LDGSTS.E.BYPASS.LTC128B.128 [R132+0x2100], [R14.64+0x80], !P0 ;  /* 0x021000800e847fae */ /* 0x0003e2000c101d46 */
[----:B------:R-:W-:-:S04]  /*7680*/  ISETP.GE.AND P0, PT, R0, c[0x0][0x1d4], PT ;  /* 0x0000750000007a0c */ /* 0x000fc80003f06270 */
[C---:B------:R-:W-:Y:S02]  /*7690*/  ISETP.LT.OR P4, PT, R10.reuse, 0x1, P0 ;  /* 0x000000010a00780c */ /* 0x040fe40000781670 */
[----:B------:R-:W-:-:S11]  /*76a0*/  ISETP.LT.OR P0, PT, R10, 0x21, P0 ;  /* 0x000000210a00780c */ /* 0x000fd60000701670 */
[----:B------:R1:W-:Y:S01]  /*76b0*/  LDGSTS.E.BYPASS.LTC128B.128 [R132+0x4100], [R14.64+0x100], !P4 ;  /* 0x041001000e847fae */ /* 0x0003e2000e101d46 */
[----:B------:R-:W-:-:S03]  /*76c0*/  LOP3.LUT P4, RZ, R197, 0x1, RZ, 0xc0, !PT ;  /* 0x00000001c5ff7812 */ /* 0x000fc6000788c0ff */
[----:B------:R1:W-:Y:S04]  /*76d0*/  LDGSTS.E.BYPASS.LTC128B.128 [R132+0x1100], [R12.64], !P3 ;  /* 0x011000000c847fae */ /* 0x0003e8000d901d46 */
[----:B------:R1:W-:Y:S01]  /*76e0*/  LDGSTS.E.BYPASS.LTC128B.128 [R132+0x3100], [R12.64+0x80], !P2 ;  /* 0x031000800c847fae */ /* 0x0003e2000d101d46 */
[----:B------:R-:W-:-:S03]  /*76f0*/  ISETP.GE.AND P2, PT, R95, 0x2, PT ;  /* 0x000000025f00780c */ /* 0x000fc60003f46270 */
[----:B------:R1:W-:Y:S04]  /*7700*/  LDGSTS.E.BYPASS.LTC128B.128 [R132+0x5100], [R12.64+0x100], !P0 ;  /* 0x051001000c847fae */ /* 0x0003e8000c101d46 */
[----:B------:R-:W0:Y:S06]  /*7710*/  LDGDEPBAR ;  /* 0x00000000000079af */ /* 0x000e2c0000000000 */
[----:B------:R-:W-:Y:S05]  /*7720*/  @!P2 BRA `(.L_x_1264) ;  /* 0x000001000000a947 */ /* 0x000fea0003800000 */
[----:B------:R-:W-:-:S04]  /*7730*/  IADD3 R11, R95, -0x2, RZ ;  /* 0xfffffffe5f0b7810 */ /* 0x000fc80007ffe0ff */
[----:B------:R-:W-:Y:S01]  /*7740*/  SHF.R.S32.HI R8, RZ, 0x1f, R11 ;  /* 0x0000001fff087819 */ /* 0x000fe2000001140b */
[----:B------:R-:W-:Y:S02]  /*7750*/  IMAD R0, R94, R11, RZ ;  /* 0x0000000b5e007224 */ /* 0x000fe400078e02ff */
[----:B------:R-:W-:-:S04]  /*7760*/  IMAD.WIDE.U32 R10, R11, R93, R210 ;  /* 0x0000005d0b0a7225 */ /* 0x000fc800078e00d2 */
[----:B------:R-:W-:Y:S01]  /*7770*/  IMAD R0, R8, R93, R0 ;  /* 0x0000005d08007224 */ /* 0x000fe200078e0200 */
[----:B-1----:R-:W-:-:S03]  /*7780*/  LEA R12, P0, R10, c[0x0][0x1c8], 0x1 ;  /* 0x000072000a0c7a11 */ /* 0x002fc600078008ff */
        /* <DEDUP_REMOVED lines=10> */
.L_x_1264:
[----:B------:R-:W-:Y:S01]  /*7830*/  ISETP.LT.AND P0, PT, RZ, c[0x0][0x27c], PT ;  /* 0x00009f00ff007a0c */ /* 0x000fe20003f01270 */
[----:B------:R-:W0:Y:S01]  /*7840*/  LDGDEPBAR ;  /* 0x00000000000079af */ /* 0x000e220000000000 */
[----:B------:R-:W-:Y:S01]  /*7850*/  IMAD R0, R86, 0x400, R3 ;  /* 0x0000040056007824 */ /* 0x000fe200078e0203 */
[----:B------:R-:W-:-:S10]  /*7860*/  ISETP.NE.AND P3, PT, R216, 0x1, PT ;  /* 0x00000001d800780c */ /* 0x000fd40003f65270 */
[----:B------:R-:W-:Y:S05]  /*7870*/  @P0 BRA `(.L_x_1265) ;  /* 0x0000002000000947 */ /* 0x000fea0003800000 */
[----:B------:R-:W-:-:S04]  /*7880*/  DEPBAR.LE SB0, 0x3 ;  /* 0x000080c00000791a */ /* 0x000fc80000000000 */
[----:B------:R-:W-:Y:S05]  /*7890*/  BRA `(.L_x_1266) ;  /* 0x0000763000007947 */ /* 0x000fea0003800000 */
.L_x_1265:
[----:B------:R-:W-:Y:S01]  /*78a0*/  ULDC.U8 UR4, c[0x0][0x298] ;  /* 0x0000a60000047ab9 */ /* 0x000fe20000000000 */
[----:B-1----:R-:W-:Y:S01]  /*78b0*/  SHF.R.S32.HI R13, RZ, 0x1f, R90 ;  /* 0x0000001fff0d7819 */ /* 0x002fe2000001145a */
        /* <DEDUP_REMOVED lines=21> */
[----:B------:R-:W-:Y:S01]  /*7a10*/  CS2R R42, SRZ ;  /* 0x00000000002a7805 */ /* 0x000fe2000001ff00 */
[----:B------:R-:W-:Y:S01]  /*7a20*/  IMAD.MOV.U32 R12, RZ, RZ, R90 ;  /* 0x000000ffff0c7224 */ /* 0x000fe200078e005a */
        /* <DEDUP_REMOVED lines=13> */
[C---:B------:R-:W-:Y:S01]  /*7b00*/  IMAD R15, R10.reuse, c[0x0][0x284], R15 ;  /* 0x0000a1000a0f7a24 */ /* 0x040fe200078e020f */
[----:B------:R-:W-:Y:S01]  /*7b10*/  CS2R R102, SRZ ;  /* 0x0000000000667805 */ /* 0x000fe2000001ff00 */
[C---:B------:R-:W-:Y:S01]  /*7b20*/  IMAD.WIDE.U32 R12, R10.reuse, c[0x0][0x290], R12 ;  /* 0x0000a4000a0c7a25 */ /* 0x040fe200078e000c */
[----:B----4-:R1:W2:Y:S01]  /*7b30*/  SHFL.IDX PT, R22, R18, RZ, 0x1c1f ;  /* 0x001c1fff12167589 */ /* 0x0102a200000e0000 */
[----:B------:R-:W-:Y:S01]  /*7b40*/  CS2R R114, SRZ ;  /* 0x0000000000727805 */ /* 0x000fe2000001ff00 */
[----:B------:R-:W-:Y:S01]  /*7b50*/  IADD3 R21, R17, R15, RZ ;  /* 0x0000000f11157210 */ /* 0x000fe20007ffe0ff */
[----:B------:R-:W-:Y:S01]  /*7b60*/  IMAD R11, R10, c[0x0][0x294], R11 ;  /* 0x0000a5000a0b7a24 */ /* 0x000fe200078e020b */
[----:B------:R-:W-:Y:S01]  /*7b70*/  CS2R R120, SRZ ;  /* 0x0000000000787805 */ /* 0x000fe2000001ff00 */
[----:B------:R-:W-:Y:S01]  /*7b80*/  CS2R R124, SRZ ;  /* 0x00000000007c7805 */ /* 0x000fe2000001ff00 */
[----:B------:R-:W-:Y:S01]  /*7b90*/  LEA.HI.X R21, R16, c[0x0][0x274], R21, 0x1, P0 ;  /* 0x00009d0010157a11 */ /* 0x000fe200000f0c15 */
[----:B------:R-:W-:Y:S01]  /*7ba0*/  CS2R R112, SRZ ;  /* 0x0000000000707805 */ /* 0x000fe2000001ff00 */
[----:B------:R-:W-:Y:S01]  /*7bb0*/  IADD3 R20, R13, R11, RZ ;  /* 0x0000000b0d147210 */ /* 0x000fe20007ffe0ff */
[----:B------:R-:W-:Y:S01]  /*7bc0*/  IMAD.SHL.U32 R13, R101, 0x4, RZ ;  /* 0x00000004650d7824 */ /* 0x000fe200078e00ff */
[C---:B------:R-:W-:Y:S01]  /*7bd0*/  LEA R15, P0, R12.reuse, c[0x0][0x288], 0x1 ;  /* 0x0000a2000c0f7a11 */ /* 0x040fe200078008ff */
[----:B------:R1:W3:Y:S03]  /*7be0*/  SHFL.IDX PT, R23, R21, RZ, 0x1c1f ;  /* 0x001c1fff15177589 */ /* 0x0002e600000e0000 */
[----:B------:R-:W-:Y:S01]  /*7bf0*/  LEA.HI.X R20, R12, c[0x0][0x28c], R20, 0x1, P0 ;  /* 0x0000a3000c147a11 */ /* 0x000fe200000f0c14 */
[----:B------:R1:W4:Y:S01]  /*7c00*/  SHFL.IDX PT, R16, R15, RZ, 0x1c1f ;  /* 0x001c1fff0f107589 */ /* 0x00032200000e0000 */
[----:B------:R-:W-:-:S03]  /*7c10*/  ISETP.GE.AND P0, PT, R8, R9, PT ;  /* 0x000000090800720c */ /* 0x000fc60003f06270 */
[----:B------:R1:W1:Y:S10]  /*7c20*/  SHFL.IDX PT, R17, R20, RZ, 0x1c1f ;  /* 0x001c1fff14117589 */ /* 0x00027400000e0000 */
[----:B------:R-:W-:Y:S05]  /*7c30*/  @P0 BRA `(.L_x_1269) ;  /* 0x000003e000000947 */ /* 0x000fea0003800000 */
[C---:B--2---:R-:W-:Y:S01]  /*7c40*/  ISETP.GE.AND P0, PT, R13.reuse, c[0x0][0x27c], PT ;  /* 0x00009f000d007a0c */ /* 0x044fe20003f06270 */
[----:B------:R-:W-:Y:S01]  /*7c50*/  CS2R R108, SRZ ;  /* 0x00000000006c7805 */ /* 0x000fe2000001ff00 */
[----:B------:R-:W-:Y:S01]  /*7c60*/  CS2R R112, SRZ ;  /* 0x0000000000707805 */ /* 0x000fe2000001ff00 */
[----:B------:R-:W-:-:S10]  /*7c70*/  IADD3 R10, R13, 0x10, RZ ;  /* 0x000000100d0a7810 */ /* 0x000fd40007ffe0ff */
[----:B---3--:R-:W-:-:S04]  /*7c80*/  @!P0 IMAD.WIDE R30, R13, 0x2, R22 ;  /* 0x000000020d1e8825 */ /* 0x008fc800078e0216 */
[----:B-1--4-:R-:W-:Y:S01]  /*7c90*/  @!P0 IMAD.WIDE R28, R13, 0x2, R16 ;  /* 0x000000020d1c8825 */ /* 0x012fe200078e0210 */
        /* <DEDUP_REMOVED lines=20> */
[----:B--2---:R-:W-:-:S04]  /*7de0*/  @!P0 IMAD.WIDE R28, R11, 0x2, R22 ;  /* 0x000000020b1c8825 */ /* 0x004fc800078e0216 */
[----:B-1----:R-:W-:Y:S01]  /*7df0*/  @!P0 IMAD.WIDE R30, R11, 0x2, R16 ;  /* 0x000000020b1e8825 */ /* 0x002fe200078e0210 */
[----:B------:R1:W5:Y:S04]  /*7e00*/  @!P0 LD.E.64 R122, [R28.64] ;  /* 0x000000061c7a8980 */ /* 0x000368000c101b00 */
[----:B------:R2:W5:Y:S01]  /*7e10*/  @!P0 LD.E.64 R120, [R30.64] ;  /* 0x000000061e788980 */ /* 0x000562000c101b00 */
[----:B------:R-:W-:Y:S01]  /*7e20*/  ISETP.GE.AND P0, PT, R10, c[0x0][0x27c], PT ;  /* 0x00009f000a007a0c */ /* 0x000fe20003f06270 */
[----:B------:R-:W-:Y:S01]  /*7e30*/  CS2R R118, SRZ ;  /* 0x0000000000767805 */ /* 0x000fe2000001ff00 */
[----:B------:R-:W-:-:S11]  /*7e40*/  CS2R R114, SRZ ;  /* 0x0000000000727805 */ /* 0x000fd6000001ff00 */
[----:B------:R-:W-:-:S04]  /*7e50*/  @!P0 SHF.R.S32.HI R11, RZ, 0x1f, R10 ;  /* 0x0000001fff0b8819 */ /* 0x000fc8000001140a */
[----:B------:R-:W-:-:S04]  /*7e60*/  @!P0 LEA.HI R10, R11, R10, RZ, 0x2 ;  /* 0x0000000a0b0a8211 */ /* 0x000fc800078f10ff */
[----:B------:R-:W-:-:S05]  /*7e70*/  @!P0 LOP3.LUT R10, R10, 0xfffffffc, RZ, 0xc0, !PT ;  /* 0xfffffffc0a0a8812 */ /* 0x000fca00078ec0ff */
[----:B---3--:R-:W-:-:S04]  /*7e80*/  @!P0 IMAD.WIDE R32, R10, 0x2, R22 ;  /* 0x000000020a208825 */ /* 0x008fc800078e0216 */
[----:B----4-:R-:W-:Y:S01]  /*7e90*/  @!P0 IMAD.WIDE R34, R10, 0x2, R16 ;  /* 0x000000020a228825 */ /* 0x010fe200078e0210 */
[----:B------:R-:W-:Y:S01]  /*7ea0*/  IADD3 R10, R13, 0x40, RZ ;  /* 0x000000400d0a7810 */ /* 0x000fe20007ffe0ff */
        /* <DEDUP_REMOVED lines=23> */
.L_x_1269:
[----:B--2---:R-:W-:Y:S05]  /*8020*/  BSYNC B0 ;  /* 0x0000000000007941 */ /* 0x004fea0003800000 */
.L_x_1268:
[----:B---3-5:R-:W-:Y:S01]  /*8030*/  IMAD.MOV.U32 R11, RZ, RZ, R96 ;  /* 0x000000ffff0b7224 */ /* 0x028fe200078e0060 */
[----:B------:R-:W-:Y:S01]  /*8040*/  IADD3 R8, R8, 0x40, RZ ;  /* 0x0000004008087810 */ /* 0x000fe20007ffe0ff */
[----:B------:R-:W-:Y:S01]  /*8050*/  IMAD.MOV.U32 R10, RZ, RZ, R97 ;  /* 0x000000ffff0a7224 */ /* 0x000fe200078e0061 */
[----:B------:R2:W3:Y:S01]  /*8060*/  SHFL.IDX PT, R19, R21, 0x1, 0x1c1f ;  /* 0x003c1f0015137f89 */ /* 0x0004e200000e0000 */
        /* <DEDUP_REMOVED lines=25> */
[----:B------:R-:W-:Y:S01]  /*8200*/  ISETP.GE.AND P0, PT, R8, R9, PT ;  /* 0x000000090800720c */ /* 0x000fe20003f06270 */
        /* <DEDUP_REMOVED lines=18> */
[----:B------:R-:W-:Y:S01]  /*8330*/  BSSY B0, `(.L_x_1270) ;  /* 0x0000051000007945 */ /* 0x000fe20003800000 */
[----:B------:R-:W-:Y:S01]  /*8340*/  PRMT R98, R14, 0x7610, R98 ;  /* 0x000076100e627816 */ /* 0x000fe20000000062 */
[----:B------:R-:W-:Y:S01]  /*8350*/  CS2R R54, SRZ ;  /* 0x0000000000367805 */ /* 0x000fe2000001ff00 */
[----:B------:R2:W4:Y:S01]  /*8360*/  SHFL.IDX PT, R17, R20, 0x1, 0x1c1f ;  /* 0x003c1f0014117f89 */ /* 0x00052200000e0000 */
[----:B------:R-:W-:Y:S01]  /*8370*/  PRMT R88, R12, 0x7610, R88 ;  /* 0x000076100c587816 */ /* 0x000fe20000000058 */
[----:B------:R-:W-:Y:S01]  /*8380*/  CS2R R60, SRZ ;  /* 0x00000000003c7805 */ /* 0x000fe2000001ff00 */
[----:B------:R-:W-:Y:S01]  /*8390*/  PRMT R101, R11, 0x7610, R101 ;  /* 0x000076100b657816 */ /* 0x000fe20000000065 */
[----:B----4-:R2:W4:Y:S01]  /*83a0*/  SHFL.IDX PT, R16, R15, 0x1, 0x1c1f ;  /* 0x003c1f000f107f89 */ /* 0x01052200000e0000 */
[----:B------:R-:W-:Y:S01]  /*83b0*/  PRMT R14, R14, 0x5410, R10 ;  /* 0x000054100e0e7816 */ /* 0x000fe2000000000a */
        /* <DEDUP_REMOVED lines=10> */
[C---:B---3--:R-:W-:Y:S01]  /*8460*/  ISETP.GE.AND P0, PT, R13.reuse, c[0x0][0x27c], PT ;  /* 0x00009f000d007a0c */ /* 0x048fe20003f06270 */
[----:B------:R-:W-:Y:S01]  /*8470*/  CS2R R82, SRZ ;  /* 0x0000000000527805 */ /* 0x000fe2000001ff00 */
[----:B------:R-:W-:Y:S01]  /*8480*/  CS2R R80, SRZ ;  /* 0x0000000000507805 */ /* 0x000fe2000001ff00 */
[----:B------:R-:W-:-:S10]  /*8490*/  IADD3 R11, R13, 0x10, RZ ;  /* 0x000000100d0b7810 */ /* 0x000fd40007ffe0ff */
[----:B-1----:R-:W-:-:S04]  /*84a0*/  @!P0 IMAD.WIDE R22, R13, 0x2, R18 ;  /* 0x000000020d168825 */ /* 0x002fc800078e0212 */
[----:B--2-4-:R-:W-:Y:S01]  /*84b0*/  @!P0 IMAD.WIDE R20, R13, 0x2, R16 ;  /* 0x000000020d148825 */ /* 0x014fe200078e0210 */
        /* <DEDUP_REMOVED lines=31> */
[----:B---3--:R-:W-:-:S04]  /*86b0*/  @!P0 IMAD.WIDE R28, R8, 0x2, R18 ;  /* 0x00000002081c8825 */ /* 0x008fc800078e0212 */
[----:B----4-:R-:W-:Y:S01]  /*86c0*/  @!P0 IMAD.WIDE R30, R8, 0x2, R16 ;  /* 0x00000002081e8825 */ /* 0x010fe200078e0210 */
        /* <DEDUP_REMOVED lines=9> */
[----:B-1----:R-:W-:-:S04]  /*8760*/  @!P0 IMAD.WIDE R20, R8, 0x2, R18 ;  /* 0x0000000208148825 */ /* 0x002fc800078e0212 */
[----:B--2---:R-:W-:Y:S01]  /*8770*/  @!P0 IMAD.WIDE R22, R8, 0x2, R16 ;  /* 0x0000000208168825 */ /* 0x004fe200078e0210 */
        /* <DEDUP_REMOVED lines=12> */
.L_x_1271:
[----:B---3--:R-:W-:Y:S05]  /*8840*/  BSYNC B0 ;  /* 0x0000000000007941 */ /* 0x008fea0003800000 */
.L_x_1270:
[----:B------:R-:W-:Y:S01]  /*8850*/  SHF.R.S32.HI R8, RZ, 0x1f, R53 ;  /* 0x0000001fff087819 */ /* 0x000fe20000011435 */
[----:B--2--5:R-:W-:Y:S01]  /*8860*/  IMAD.MOV.U32 R15, RZ, RZ, R43 ;  /* 0x000000ffff0f7224 */ /* 0x024fe200078e002b */
[----:B------:R-:W-:-:S04]  /*8870*/  DEPBAR.LE SB0, 0x3 ;  /* 0x000080c00000791a */ /* 0x000fc80000000000 */
[----:B------:R-:W-:Y:S01]  /*8880*/  LEA.HI R8, R8, R53, RZ, 0x3 ;  /* 0x0000003508087211 */ /* 0x000fe200078f18ff */
[----:B------:R-:W-:Y:S01]  /*8890*/  IMAD.MOV.U32 R11, RZ, RZ, R54 ;  /* 0x000000ffff0b7224 */ /* 0x000fe200078e0036 */
[----:B----4-:R-:W-:Y:S01]  /*88a0*/  PRMT R16, R15, 0x7610, R16 ;  /* 0x000076100f107816 */ /* 0x010fe20000000010 */
[----:B------:R-:W-:Y:S01]  /*88b0*/  IMAD.MOV.U32 R15, RZ, RZ, R61 ;  /* 0x000000ffff0f7224 */ /* 0x000fe200078e003d */
[----:B------:R-:W-:Y:S01]  /*88c0*/  LOP3.LUT R8, R8, 0xfffffff8, RZ, 0xc0, !PT ;  /* 0xfffffff808087812 */ /* 0x000fe200078ec0ff */
[----:B------:R-:W-:Y:S01]  /*88d0*/  IMAD.IADD R50, R9, 0x1, -R92 ;  /* 0x0000000109327824 */ /* 0x000fe200078e0a5c */
[----:B------:R-:W-:Y:S01]  /*88e0*/  PRMT R22, R11, 0x7610, R22 ;  /* 0x000076100b167816 */ /* 0x000fe20000000016 */
[----:B------:R-:W-:Y:S01]  /*88f0*/  IMAD.MOV.U32 R11, RZ, RZ, R68 ;  /* 0x000000ffff0b7224 */ /* 0x000fe200078e0044 */
[----:B------:R-:W-:Y:S01]  /*8900*/  PRMT R29, R15, 0x7610, R29 ;  /* 0x000076100f1d7816 */ /* 0x000fe2000000001d */
[----:B------:R-:W-:Y:S01]  /*8910*/  IMAD.IADD R8, R53, 0x1, -R8 ;  /* 0x0000000135087824 */ /* 0x000fe200078e0a08 */
[----:B------:R-:W-:Y:S01]  /*8920*/  IMNMX R50, R50, 0x80, PT ;  /* 0x0000008032327817 */ /* 0x000fe20003800200 */
[----:B------:R-:W-:Y:S01]  /*8930*/  IMAD.MOV.U32 R15, RZ, RZ, R79 ;  /* 0x000000ffff0f7224 */ /* 0x000fe200078e004f */
[----:B------:R-:W-:Y:S01]  /*8940*/  PRMT R34, R11, 0x7610, R34 ;  /* 0x000076100b227816 */ /* 0x000fe20000000022 */
[C---:B------:R-:W-:Y:S01]  /*8950*/  IMAD.SHL.U32 R10, R8.reuse, 0x40, RZ ;  /* 0x00000040080a7824 */ /* 0x040fe200078e00ff */
[----:B------:R-:W-:Y:S01]  /*8960*/  BAR.SYNC.DEFER_BLOCKING 0x0 ;  /* 0x0000000000007b1d */ /* 0x000fe20000010000 */
[----:B------:R-:W-:Y:S01]  /*8970*/  LOP3.LUT P0, RZ, R8, 0x4, RZ, 0xc0, !PT ;  /* 0x0000000408ff7812 */ /* 0x000fe2000780c0ff */
[----:B------:R-:W-:Y:S01]  /*8980*/  IMAD.MOV.U32 R8, RZ, RZ, R42 ;  /* 0x000000ffff087224 */ /* 0x000fe200078e002a */
[----:B------:R-:W-:Y:S01]  /*8990*/  PRMT R36, R15, 0x7610, R36 ;  /* 0x000076100f247816 */ /* 0x000fe20000000024 */
[----:B------:R-:W-:Y:S01]  /*89a0*/  IMAD.MOV.U32 R11, RZ, RZ, R82 ;  /* 0x000000ffff0b7224 */ /* 0x000fe200078e0052 */
[----:B------:R-:W-:Y:S01]  /*89b0*/  LOP3.LUT R10, R10, 0x1c0, RZ, 0xc0, !PT ;  /* 0x000001c00a0a7812 */ /* 0x000fe200078ec0ff */
[----:B------:R-:W-:Y:S01]  /*89c0*/  IMAD.MOV.U32 R19, RZ, RZ, R41 ;  /* 0x000000ffff137224 */ /* 0x000fe200078e0029 */
[----:B------:R-:W-:Y:S01]  /*89d0*/  PRMT R17, R8, 0x7610, R17 ;  /* 0x0000761008117816 */ /* 0x000fe20000000011 */
[----:B------:R-:W-:Y:S01]  /*89e0*/  IMAD.MOV.U32 R8, RZ, RZ, R60 ;  /* 0x000000ffff087224 */ /* 0x000fe200078e003c */
[----:B------:R-:W-:Y:S01]  /*89f0*/  LOP3.LUT R77, R10, 0x18, R77, 0xf8, !PT ;  /* 0x000000180a4d7812 */ /* 0x000fe200078ef84d */
[----:B------:R-:W-:Y:S01]  /*8a00*/  BSSY B1, `(.L_x_1272) ;  /* 0x0000159000017945 */ /* 0x000fe20003800000 */
[----:B------:R-:W-:Y:S01]  /*8a10*/  SHF.R.U32.HI R10, RZ, 0x3, R10 ;  /* 0x00000003ff0a7819 */ /* 0x000fe2000001160a */
[----:B------:R-:W-:Y:S01]  /*8a20*/  IMAD.MOV.U32 R23, RZ, RZ, R59 ;  /* 0x000000ffff177224 */ /* 0x000fe200078e003b */
[----:B------:R-:W-:Y:S01]  /*8a30*/  PRMT R30, R8, 0x7610, R30 ;  /* 0x00007610081e7816 */ /* 0x000fe2000000001e */
[----:B------:R-:W-:Y:S01]  /*8a40*/  IMAD.MOV.U32 R8, RZ, RZ, R78 ;  /* 0x000000ffff087224 */ /* 0x000fe200078e004e */
[----:B------:R-:W-:Y:S01]  /*8a50*/  LOP3.LUT R77, R77, R10, RZ, 0x3c, !PT ;  /* 0x0000000a4d4d7212 */ /* 0x000fe200078e3cff */
        /* <DEDUP_REMOVED lines=8> */
[----:B-1----:R-:W-:Y:S01]  /*8ae0*/  IMAD R18, R86, 0x200, R77 ;  /* 0x0000020056127824 */ /* 0x002fe200078e024d */
[----:B------:R-:W-:Y:S01]  /*8af0*/  PRMT R15, R8, 0x7610, R15 ;  /* 0x00007610080f7816 */ /* 0x000fe2000000000f */
[----:B------:R-:W-:Y:S01]  /*8b00*/  IMAD.MOV.U32 R8, RZ, RZ, R58 ;  /* 0x000000ffff087224 */ /* 0x000fe200078e003a */
[----:B------:R-:W-:Y:S01]  /*8b10*/  PRMT R33, R10, 0x7610, R33 ;  /* 0x000076100a217816 */ /* 0x000fe20000000021 */
[----:B------:R-:W-:Y:S01]  /*8b20*/  IMAD.MOV.U32 R10, RZ, RZ, R83 ;  /* 0x000000ffff0a7224 */ /* 0x000fe200078e0053 */
[----:B------:R-:W-:-:S02]  /*8b30*/  IADD3 R12, R18, 0x20, RZ ;  /* 0x00000020120c7810 */ /* 0x000fc40007ffe0ff */
[----:B------:R-:W-:Y:S02]  /*8b40*/  @P0 IADD3 R12, R18, -0x20, RZ ;  /* 0xffffffe0120c0810 */ /* 0x000fe40007ffe0ff */
[----:B------:R-:W-:Y:S01]  /*8b50*/  PRMT R39, R10, 0x7610, R39 ;  /* 0x000076100a277816 */ /* 0x000fe20000000027 */
[----:B------:R-:W-:Y:S01]  /*8b60*/  IMAD.MOV.U32 R10, RZ, RZ, R49 ;  /* 0x000000ffff0a7224 */ /* 0x000fe200078e0031 */
[----:B------:R-:W-:Y:S02]  /*8b70*/  ISETP.GE.AND P0, PT, R53, R50, PT ;  /* 0x000000323500720c */ /* 0x000fe40003f06270 */
        /* <DEDUP_REMOVED lines=29> */
[----:B------:R-:W-:Y:S02]  /*8d50*/  PRMT R107, R107, 0x5410, R110 ;  /* 0x000054106b6b7816 */ /* 0x000fe4000000006e */
[----:B------:R-:W-:Y:S01]  /*8d60*/  LOP3.LUT R117, R106, 0xffff0000, RZ, 0xc0, !PT ;  /* 0xffff00006a757812 */ /* 0x000fe200078ec0ff */
[C---:B-1----:R-:W-:Y:S01]  /*8d70*/  IMAD.U32 R109, R10.reuse, 0x10000, RZ ;  /* 0x000100000a6d7824 */ /* 0x042fe200078e00ff */
[----:B------:R-:W-:Y:S01]  /*8d80*/  LOP3.LUT R108, R10, 0xffff0000, RZ, 0xc0, !PT ;  /* 0xffff00000a6c7812 */ /* 0x000fe200078ec0ff */
[----:B------:R-:W-:Y:S01]  /*8d90*/  IMAD.U32 R10, R11, 0x10000, RZ ;  /* 0x000100000b0a7824 */ /* 0x000fe200078e00ff */
[C---:B------:R-:W-:Y:S02]  /*8da0*/  SHF.L.U32 R113, R8.reuse, 0x10, RZ ;  /* 0x0000001008717819 */ /* 0x040fe400000006ff */
[----:B------:R-:W-:Y:S01]  /*8db0*/  LOP3.LUT R112, R8, 0xffff0000, RZ, 0xc0, !PT ;  /* 0xffff000008707812 */ /* 0x000fe200078ec0ff */
[----:B------:R-:W-:Y:S01]  /*8dc0*/  IMAD.U32 R8, R77, 0x10000, RZ ;  /* 0x000100004d087824 */ /* 0x000fe200078e00ff */
[----:B------:R-:W-:Y:S01]  /*8dd0*/  LOP3.LUT R110, R11, 0xffff0000, RZ, 0xc0, !PT ;  /* 0xffff00000b6e7812 */ /* 0x000fe200078ec0ff */
[----:B------:R-:W-:Y:S01]  /*8de0*/  IMAD.U32 R11, R106, 0x10000, RZ ;  /* 0x000100006a0b7824 */ /* 0x000fe200078e00ff */
[----:B------:R-:W-:Y:S01]  /*8df0*/  LOP3.LUT R77, R77, 0xffff0000, RZ, 0xc0, !PT ;  /* 0xffff00004d4d7812 */ /* 0x000fe200078ec0ff */
[CC--:B------:R-:W-:Y:S01]  /*8e00*/  FMUL.FTZ R106, R108.reuse, R8.reuse ;  /* 0x000000086c6a7220 */ /* 0x0c0fe20000410000 */
[C---:B------:R-:W-:Y:S01]  /*8e10*/  SHF.L.U32 R111, R9.reuse, 0x10, RZ ;  /* 0x00000010096f7819 */ /* 0x040fe200000006ff */
[-C--:B------:R-:W-:Y:S01]  /*8e20*/  FMUL.FTZ R108, R108, R11.reuse ;  /* 0x0000000b6c6c7220 */ /* 0x080fe20000410000 */
[----:B------:R-:W-:Y:S01]  /*8e30*/  LOP3.LUT R116, R9, 0xffff0000, RZ, 0xc0, !PT ;  /* 0xffff000009747812 */ /* 0x000fe200078ec0ff */
[----:B------:R-:W-:Y:S01]  /*8e40*/  FFMA.FTZ R106, R109, R11, -R106 ;  /* 0x0000000b6d6a7223 */ /* 0x000fe2000001086a */
[----:B------:R-:W-:Y:S01]  /*8e50*/  SHF.L.U32 R11, R107, 0x10, RZ ;  /* 0x000000106b0b7819 */ /* 0x000fe200000006ff */
[----:B------:R-:W-:Y:S01]  /*8e60*/  FFMA.FTZ R109, R109, R8, R108 ;  /* 0x000000086d6d7223 */ /* 0x000fe2000001006c */
[----:B------:R-:W-:Y:S01]  /*8e70*/  LOP3.LUT R107, R107, 0xffff0000, RZ, 0xc0, !PT ;  /* 0xffff00006b6b7812 */ /* 0x000fe200078ec0ff */
[----:B------:R-:W-:-:S02]  /*8e80*/  FMUL.FTZ R9, R110, R77 ;  /* 0x0000004d6e097220 */ /* 0x000fc40000410000 */
[C---:B------:R-:W-:Y:S01]  /*8e90*/  IMAD.U32 R8, R101.reuse, 0x10000, RZ ;  /* 0x0001000065087824 */ /* 0x040fe200078e00ff */
[----:B------:R-:W-:Y:S01]  /*8ea0*/  LOP3.LUT R101, R101, 0xffff0000, RZ, 0xc0, !PT ;  /* 0xffff000065657812 */ /* 0x000fe200078ec0ff */
[-C--:B------:R-:W-:Y:S02]  /*8eb0*/  FMUL.FTZ R110, R110, R117.reuse ;  /* 0x000000756e6e7220 */ /* 0x080fe40000410000 */
[C---:B------:R-:W-:Y:S02]  /*8ec0*/  FFMA.FTZ R9, R10.reuse, R117, -R9 ;  /* 0x000000750a097223 */ /* 0x040fe40000010809 */
[----:B------:R-:W-:Y:S02]  /*8ed0*/  FFMA.FTZ R110, R10, R77, R110 ;  /* 0x0000004d0a6e7223 */ /* 0x000fe4000001006e */
[----:B------:R-:W-:Y:S02]  /*8ee0*/  FMUL.FTZ R10, R112, R8 ;  /* 0x00000008700a7220 */ /* 0x000fe40000410000 */
[----:B------:R-:W-:-:S02]  /*8ef0*/  FMUL.FTZ R108, R116, R101 ;  /* 0x00000065746c7220 */ /* 0x000fc40000410000 */
[----:B------:R-:W-:Y:S02]  /*8f00*/  FMUL.FTZ R112, R112, R11 ;  /* 0x0000000b70707220 */ /* 0x000fe40000410000 */
        /* <DEDUP_REMOVED lines=10> */
.L_x_1275:
[----:B------:R-:W-:Y:S05]  /*8fb0*/  BSYNC B0 ;  /* 0x0000000000007941 */ /* 0x000fea0003800000 */
.L_x_1274:
        /* <DEDUP_REMOVED lines=15> */
[C---:B-1----:R-:W-:Y:S01]  /*90b0*/  LOP3.LUT R77, R10.reuse, 0xffff0000, RZ, 0xc0, !PT ;  /* 0xffff00000a4d7812 */ /* 0x042fe200078ec0ff */
[----:B------:R-:W-:Y:S01]  /*90c0*/  IMAD.U32 R101, R10, 0x10000, RZ ;  /* 0x000100000a657824 */ /* 0x000fe200078e00ff */
[C---:B------:R-:W-:Y:S01]  /*90d0*/  SHF.L.U32 R109, R8.reuse, 0x10, RZ ;  /* 0x00000010086d7819 */ /* 0x040fe200000006ff */
[C---:B------:R-:W-:Y:S01]  /*90e0*/  IMAD.U32 R10, R11.reuse, 0x10000, RZ ;  /* 0x000100000b0a7824 */ /* 0x040fe200078e00ff */
        /* <DEDUP_REMOVED lines=30> */
[----:B------:R1:W-:Y:S02]  /*92d0*/  STS.128 [R12], R8 ;  /* 0x000000080c007388 */ /* 0x0003e40000000c00 */
.L_x_1277:
[----:B------:R-:W-:Y:S05]  /*92e0*/  BSYNC B0 ;  /* 0x0000000000007941 */ /* 0x000fea0003800000 */
.L_x_1276:
        /* <DEDUP_REMOVED lines=30> */
[C---:B------:R-:W-:Y:S01]  /*94d0*/  SHF.L.U32 R77, R87.reuse, 0x10, RZ ;  /* 0x00000010574d7819 */ /* 0x040fe200000006ff */
[C---:B------:R-:W-:Y:S01]  /*94e0*/  IMAD.U32 R11, R76.reuse, 0x10000, RZ ;  /* 0x000100004c0b7824 */ /* 0x040fe200078e00ff */
[----:B------:R-:W-:Y:S01]  /*94f0*/  LOP3.LUT R76, R76, 0xffff0000, RZ, 0xc0, !PT ;  /* 0xffff00004c4c7812 */ /* 0x000fe200078ec0ff */
[-C--:B------:R-:W-:Y:S01]  /*9500*/  FMUL.FTZ R98, R98, R107.reuse ;  /* 0x0000006b62627220 */ /* 0x080fe20000410000 */
[----:B------:R-:W-:Y:S01]  /*9510*/  LOP3.LUT R87, R87, 0xffff0000, RZ, 0xc0, !PT ;  /* 0xffff000057577812 */ /* 0x000fe200078ec0ff */
[C---:B------:R-:W-:Y:S02]  /*9520*/  FFMA.FTZ R9, R10.reuse, R107, -R9 ;  /* 0x0000006b0a097223 */ /* 0x040fe40000010809 */
[----:B------:R-:W-:-:S02]  /*9530*/  FFMA.FTZ R98, R10, R75, R98 ;  /* 0x0000004b0a627223 */ /* 0x000fc40000010062 */
[----:B------:R-:W-:Y:S02]  /*9540*/  FMUL.FTZ R10, R100, R11 ;  /* 0x0000000b640a7220 */ /* 0x000fe40000410000 */
[-C--:B------:R-:W-:Y:S02]  /*9550*/  FMUL.FTZ R88, R106, R76.reuse ;  /* 0x0000004c6a587220 */ /* 0x080fe40000410000 */
[----:B------:R-:W-:Y:S02]  /*9560*/  FMUL.FTZ R100, R100, R77 ;  /* 0x0000004d64647220 */ /* 0x000fe40000410000 */
[-C--:B------:R-:W-:Y:S02]  /*9570*/  FMUL.FTZ R106, R106, R87.reuse ;  /* 0x000000576a6a7220 */ /* 0x080fe40000410000 */
[----:B------:R-:W-:Y:S02]  /*9580*/  FFMA.FTZ R88, R99, R87, -R88 ;  /* 0x0000005763587223 */ /* 0x000fe40000010858 */
[C---:B------:R-:W-:Y:S01]  /*9590*/  FFMA.FTZ R77, R101.reuse, R77, -R10 ;  /* 0x0000004d654d7223 */ /* 0x040fe2000001080a */
[----:B------:R-:W-:Y:S01]  /*95a0*/  F2FP.BF16.PACK_AB R10, R8, R85 ;  /* 0x00000055080a723e */ /* 0x000fe200000010ff */
[----:B------:R-:W-:Y:S01]  /*95b0*/  FFMA.FTZ R100, R101, R11, R100 ;  /* 0x0000000b65647223 */ /* 0x000fe20000010064 */
[----:B------:R-:W-:Y:S01]  /*95c0*/  F2FP.BF16.PACK_AB R11, R98, R9 ;  /* 0x00000009620b723e */ /* 0x000fe200000010ff */
[----:B------:R-:W-:-:S03]  /*95d0*/  FFMA.FTZ R99, R99, R76, R106 ;  /* 0x0000004c63637223 */ /* 0x000fc6000001006a */
[----:B------:R-:W-:Y:S02]  /*95e0*/  F2FP.BF16.PACK_AB R8, R100, R77 ;  /* 0x0000004d6408723e */ /* 0x000fe400000010ff */
[----:B------:R-:W-:-:S05]  /*95f0*/  F2FP.BF16.PACK_AB R9, R99, R88 ;  /* 0x000000586309723e */ /* 0x000fca00000010ff */
[----:B------:R1:W-:Y:S02]  /*9600*/  STS.128 [R18+0x4000], R8 ;  /* 0x0040000812007388 */ /* 0x0003e40000000c00 */
.L_x_1279:
[----:B------:R-:W-:Y:S05]  /*9610*/  BSYNC B0 ;  /* 0x0000000000007941 */ /* 0x000fea0003800000 */
.L_x_1278:
        /* <DEDUP_REMOVED lines=28> */
[CC--:B------:R-:W-:Y:S02]  /*97e0*/  FMUL.FTZ R9, R77.reuse, R65.reuse ;  /* 0x000000414d097220 */ /* 0x0c0fe40000410000 */
        /* <DEDUP_REMOVED lines=8> */
[----:B------:R-:W-:Y:S02]  /*9870*/  FMUL.FTZ R10, R87, R11 ;  /* 0x0000000b570a7220 */ /* 0x000fe40000410000 */
[----:B------:R-:W-:Y:S02]  /*9880*/  FMUL.FTZ R65, R99, R72 ;  /* 0x0000004863417220 */ /* 0x000fe40000410000 */
[-C--:B------:R-:W-:Y:S02]  /*9890*/  FMUL.FTZ R87, R87, R75.reuse ;  /* 0x0000004b57577220 */ /* 0x080fe40000410000 */
[-C--:B------:R-:W-:Y:S02]  /*98a0*/  FMUL.FTZ R99, R99, R74.reuse ;  /* 0x0000004a63637220 */ /* 0x080fe40000410000 */
        /* <DEDUP_REMOVED lines=9> */
.L_x_1281:
[----:B------:R-:W-:Y:S05]  /*9940*/  BSYNC B0 ;  /* 0x0000000000007941 */ /* 0x000fea0003800000 */
.L_x_1280:
        /* <DEDUP_REMOVED lines=28> */
[C---:B------:R-:W-:Y:S02]  /*9b10*/  FMUL.FTZ R9, R73.reuse, R57 ;  /* 0x0000003949097220 */ /* 0x040fe40000410000 */
        /* <DEDUP_REMOVED lines=21> */
.L_x_1283:
[----:B------:R-:W-:Y:S05]  /*9c70*/  BSYNC B0 ;  /* 0x0000000000007941 */ /* 0x000fea0003800000 */
.L_x_1282:
[----:B-1----:R-:W-:-:S04]  /*9c80*/  IADD3 R8, R13, 0x50, RZ ;  /* 0x000000500d087810 */ /* 0x002fc80007ffe0ff */
        /* <DEDUP_REMOVED lines=27> */
[C---:B------:R-:W-:Y:S01]  /*9e40*/  IMAD.U32 R8, R51.reuse, 0x10000, RZ ;  /* 0x0001000033087824 */ /* 0x040fe200078e00ff */
[----:B------:R-:W-:Y:S01]  /*9e50*/  LOP3.LUT R51, R51, 0xffff0000, RZ, 0xc0, !PT ;  /* 0xffff000033337812 */ /* 0x000fe200078ec0ff */
[----:B------:R-:W-:Y:S01]  /*9e60*/  FFMA.FTZ R52, R62, R11, -R52 ;  /* 0x0000000b3e347223 */ /* 0x000fe20000010834 */
[----:B------:R-:W-:Y:S01]  /*9e70*/  SHF.L.U32 R11, R56, 0x10, RZ ;  /* 0x00000010380b7819 */ /* 0x000fe200000006ff */
[-C--:B------:R-:W-:Y:S02]  /*9e80*/  FMUL.FTZ R63, R63, R73.reuse ;  /* 0x000000493f3f7220 */ /* 0x080fe40000410000 */
[----:B------:R-:W-:Y:S01]  /*9e90*/  FFMA.FTZ R9, R10, R73, -R9 ;  /* 0x000000490a097223 */ /* 0x000fe20000010809 */
[----:B------:R-:W-:Y:S01]  /*9ea0*/  LOP3.LUT R73, R56, 0xffff0000, RZ, 0xc0, !PT ;  /* 0xffff000038497812 */ /* 0x000fe200078ec0ff */
        /* <DEDUP_REMOVED lines=14> */
.L_x_1273:
[----:B------:R-:W-:Y:S05]  /*9f90*/  BSYNC B1 ;  /* 0x0000000000017941 */ /* 0x000fea0003800000 */
.L_x_1272:
[----:B------:R-:W-:-:S04]  /*9fa0*/  IADD3 R53, R53, 0x40, RZ ;  /* 0x0000004035357810 */ /* 0x000fc80007ffe0ff */
[----:B------:R-:W-:-:S13]  /*9fb0*/  ISETP.GE.AND P0, PT, R53, R50, PT ;  /* 0x000000323500720c */ /* 0x000fda0003f06270 */
        /* <DEDUP_REMOVED lines=50> */
.L_x_1286:
[----:B------:R-:W-:Y:S05]  /*a2e0*/  BSYNC B0 ;  /* 0x0000000000007941 */ /* 0x000fea0003800000 */
.L_x_1285:
        /* <DEDUP_REMOVED lines=50> */
.L_x_1288:
[----:B------:R-:W-:Y:S05]  /*a610*/  BSYNC B0 ;  /* 0x0000000000007941 */ /* 0x000fea0003800000 */
.L_x_1287:
        /* <DEDUP_REMOVED lines=50> */
.L_x_1290:
[----:B------:R-:W-:Y:S05]  /*a940*/  BSYNC B0 ;  /* 0x0000000000007941 */ /* 0x000fea0003800000 */
.L_x_1289:
        /* <DEDUP_REMOVED lines=50> */
.L_x_1292:
[----:B------:R-:W-:Y:S05]  /*ac70*/  BSYNC B0 ;  /* 0x0000000000007941 */ /* 0x000fea0003800000 */
.L_x_1291:
        /* <DEDUP_REMOVED lines=50> */
.L_x_1294:
[----:B------:R-:W-:Y:S05]  /*afa0*/  BSYNC B0 ;  /* 0x0000000000007941 */ /* 0x000fea0003800000 */
.L_x_1293:
        /* <DEDUP_REMOVED lines=48> */
[----:B------:R1:W-:Y:S01]  /*b2b0*/  STS.128 [R12+0xa000], R8 ;  /* 0x00a000080c007388 */ /* 0x0003e20000000c00 */
[----:B------:R-:W-:Y:S05]  /*b2c0*/  BRA `(.L_x_1284) ;  /* 0x00003bf000007947 */ /* 0x000fea0003800000 */
.L_x_1267:
[----:B------:R-:W-:Y:S01]  /*b2d0*/  @P3 IMAD.HI.U32 R11, R10, c[0x0][0x2c8], RZ ;  /* 0x0000b2000a0b3a27 */ /* 0x000fe200078e00ff */
[----:B------:R-:W-:Y:S01]  /*b2e0*/  MOV R16, R14 ;  /* 0x0000000e00107202 */ /* 0x000fe20000000f00 */
[----:B------:R-:W-:Y:S01]  /*b2f0*/  BSSY B0, `(.L_x_1295) ;  /* 0x0000047000007945 */ /* 0x000fe20003800000 */
[----:B----4-:R-:W-:Y:S01]  /*b300*/  CS2R R22, SRZ ;  /* 0x0000000000167805 */ /* 0x010fe2000001ff00 */
[----:B------:R-:W-:Y:S01]  /*b310*/  CS2R R50, SRZ ;  /* 0x0000000000327805 */ /* 0x000fe2000001ff00 */
        /* <DEDUP_REMOVED lines=15> */
[----:B------:R-:W-:Y:S01]  /*b410*/  IMAD R11, R10, c[0x0][0x294], R11 ;  /* 0x0000a5000a0b7a24 */ /* 0x000fe200078e020b */
[----:B------:R1:W2:Y:S01]  /*b420*/  SHFL.IDX PT, R20, R14, RZ, 0x1c1f ;  /* 0x001c1fff0e147589 */ /* 0x0002a200000e0000 */
[----:B------:R-:W-:Y:S01]  /*b430*/  CS2R R56, SRZ ;  /* 0x0000000000387805 */ /* 0x000fe2000001ff00 */
[----:B------:R-:W-:Y:S01]  /*b440*/  IADD3 R19, R17, R19, RZ ;  /* 0x0000001311137210 */ /* 0x000fe20007ffe0ff */
[----:B------:R-:W-:Y:S01]  /*b450*/  CS2R R70, SRZ ;  /* 0x0000000000467805 */ /* 0x000fe2000001ff00 */
[----:B------:R-:W-:Y:S01]  /*b460*/  MOV R17, R13 ;  /* 0x0000000d00117202 */ /* 0x000fe20000000f00 */
[----:B------:R-:W-:Y:S01]  /*b470*/  CS2R R68, SRZ ;  /* 0x0000000000447805 */ /* 0x000fe2000001ff00 */
[----:B------:R-:W-:Y:S01]  /*b480*/  LEA.HI.X R19, R16, c[0x0][0x274], R19, 0x1, P0 ;  /* 0x00009d0010137a11 */ /* 0x000fe200000f0c13 */
[----:B------:R-:W-:-:S04]  /*b490*/  IMAD.MOV.U32 R16, RZ, RZ, R90 ;  /* 0x000000ffff107224 */ /* 0x000fc800078e005a */
[----:B------:R-:W-:Y:S01]  /*b4a0*/  IMAD.WIDE.U32 R16, R10, c[0x0][0x290], R16 ;  /* 0x0000a4000a107a25 */ /* 0x000fe200078e0010 */
[----:B------:R1:W3:Y:S03]  /*b4b0*/  SHFL.IDX PT, R21, R19, RZ, 0x1c1f ;  /* 0x001c1fff13157589 */ /* 0x0002e600000e0000 */
[----:B------:R-:W-:Y:S01]  /*b4c0*/  IMAD.IADD R18, R17, 0x1, R11 ;  /* 0x0000000111127824 */ /* 0x000fe200078e020b */
[----:B------:R-:W-:-:S04]  /*b4d0*/  LEA R12, P0, R16, c[0x0][0x288], 0x1 ;  /* 0x0000a200100c7a11 */ /* 0x000fc800078008ff */
[----:B------:R-:W-:Y:S02]  /*b4e0*/  LEA.HI.X R18, R16, c[0x0][0x28c], R18, 0x1, P0 ;  /* 0x0000a30010127a11 */ /* 0x000fe400000f0c12 */
[----:B------:R-:W-:Y:S01]  /*b4f0*/  ISETP.GE.AND P0, PT, R8, R9, PT ;  /* 0x000000090800720c */ /* 0x000fe20003f06270 */
[----:B------:R1:W4:Y:S04]  /*b500*/  SHFL.IDX PT, R16, R12, RZ, 0x1c1f ;  /* 0x001c1fff0c107589 */ /* 0x00032800000e0000 */
[----:B------:R1:W1:Y:S08]  /*b510*/  SHFL.IDX PT, R17, R18, RZ, 0x1c1f ;  /* 0x001c1fff12117589 */ /* 0x00027000000e0000 */
[----:B------:R-:W-:Y:S05]  /*b520*/  @P0 BRA `(.L_x_1296) ;  /* 0x0000023000000947 */ /* 0x000fea0003800000 */
[C---:B--2---:R-:W-:Y:S01]  /*b530*/  ISETP.GE.AND P0, PT, R77.reuse, c[0x0][0x27c], PT ;  /* 0x00009f004d007a0c */ /* 0x044fe20003f06270 */
[----:B------:R-:W-:Y:S01]  /*b540*/  CS2R R74, SRZ ;  /* 0x00000000004a7805 */ /* 0x000fe2000001ff00 */
[----:B------:R-:W-:Y:S01]  /*b550*/  CS2R R72, SRZ ;  /* 0x0000000000487805 */ /* 0x000fe2000001ff00 */
[----:B------:R-:W-:Y:S01]  /*b560*/  CS2R R70, SRZ ;  /* 0x0000000000467805 */ /* 0x000fe2000001ff00 */
[----:B------:R-:W-:Y:S01]  /*b570*/  CS2R R68, SRZ ;  /* 0x0000000000447805 */ /* 0x000fe2000001ff00 */
[----:B------:R-:W-:-:S08]  /*b580*/  IADD3 R11, R77, 0x20, RZ ;  /* 0x000000204d0b7810 */ /* 0x000fd00007ffe0ff */
[----:B---3--:R-:W-:-:S04]  /*b590*/  @!P0 IMAD.WIDE R28, R77, 0x2, R20 ;  /* 0x000000024d1c8825 */ /* 0x008fc800078e0214 */
[----:B-1--4-:R-:W-:Y:S01]  /*b5a0*/  @!P0 IMAD.WIDE R30, R77, 0x2, R16 ;  /* 0x000000024d1e8825 */ /* 0x012fe200078e0210 */
[----:B------:R1:W5:Y:S04]  /*b5b0*/  @!P0 LD.E.128 R72, [R28.64] ;  /* 0x000000061c488980 */ /* 0x000368000c101d00 */
[----:B------:R2:W5:Y:S01]  /*b5c0*/  @!P0 LD.E.128 R68, [R30.64] ;  /* 0x000000061e448980 */ /* 0x000562000c101d00 */
[----:B------:R-:W-:Y:S01]  /*b5d0*/  ISETP.GE.AND P0, PT, R11, c[0x0][0x27c], PT ;  /* 0x00009f000b007a0c */ /* 0x000fe20003f06270 */
[----:B------:R-:W-:Y:S01]  /*b5e0*/  CS2R R62, SRZ ;  /* 0x00000000003e7805 */ /* 0x000fe2000001ff00 */
[----:B------:R-:W-:Y:S01]  /*b5f0*/  CS2R R60, SRZ ;  /* 0x00000000003c7805 */ /* 0x000fe2000001ff00 */
[----:B------:R-:W-:Y:S01]  /*b600*/  CS2R R58, SRZ ;  /* 0x00000000003a7805 */ /* 0x000fe2000001ff00 */
[----:B------:R-:W-:-:S09]  /*b610*/  CS2R R56, SRZ ;  /* 0x0000000000387805 */ /* 0x000fd2000001ff00 */
[----:B------:R-:W-:-:S04]  /*b620*/  @!P0 SHF.R.S32.HI R10, RZ, 0x1f, R11 ;  /* 0x0000001fff0a8819 */ /* 0x000fc8000001140b */
[----:B------:R-:W-:-:S04]  /*b630*/  @!P0 LEA.HI R10, R10, R11, RZ, 0x3 ;  /* 0x0000000b0a0a8211 */ /* 0x000fc800078f18ff */
[----:B------:R-:W-:Y:S02]  /*b640*/  @!P0 LOP3.LUT R10, R10, 0xfffffff8, RZ, 0xc0, !PT ;  /* 0xfffffff80a0a8812 */ /* 0x000fe400078ec0ff */
[----:B------:R-:W-:-:S03]  /*b650*/  IADD3 R11, R77, 0x40, RZ ;  /* 0x000000404d0b7810 */ /* 0x000fc60007ffe0ff */
[----:B-1----:R-:W-:-:S04]  /*b660*/  @!P0 IMAD.WIDE R28, R10, 0x2, R20 ;  /* 0x000000020a1c8825 */ /* 0x002fc800078e0214 */
[----:B--2---:R-:W-:Y:S01]  /*b670*/  @!P0 IMAD.WIDE R30, R10, 0x2, R16 ;  /* 0x000000020a1e8825 */ /* 0x004fe200078e0210 */
        /* <DEDUP_REMOVED lines=14> */
.L_x_1296:
[----:B--2---:R-:W-:Y:S05]  /*b760*/  BSYNC B0 ;  /* 0x0000000000007941 */ /* 0x004fea0003800000 */
.L_x_1295:
[----:B-1---5:R-:W-:Y:S01]  /*b770*/  IMAD.MOV.U32 R11, RZ, RZ, R50 ;  /* 0x000000ffff0b7224 */ /* 0x022fe200078e0032 */
[----:B------:R-:W-:Y:S01]  /*b780*/  IADD3 R8, R8, 0x40, RZ ;  /* 0x0000004008087810 */ /* 0x000fe20007ffe0ff */
[----:B------:R-:W-:Y:S01]  /*b790*/  IMAD.MOV.U32 R10, RZ, RZ, R51 ;  /* 0x000000ffff0a7224 */ /* 0x000fe200078e0033 */
[----:B------:R-:W1:Y:S01]  /*b7a0*/  SHFL.IDX PT, R14, R14, 0x1, 0x1c1f ;  /* 0x003c1f000e0e7f89 */ /* 0x000e6200000e0000 */
        /* <DEDUP_REMOVED lines=38> */
[----:B----4-:R-:W-:Y:S01]  /*ba10*/  IMAD.MOV.U32 R16, RZ, RZ, R71 ;  /* 0x000000ffff107224 */ /* 0x010fe200078e0047 */
[----:B------:R-:W-:Y:S01]  /*ba20*/  PRMT R104, R15, 0x7610, R104 ;  /* 0x000076100f687816 */ /* 0x000fe20000000068 */
[----:B------:R-:W-:Y:S01]  /*ba30*/  IMAD.MOV.U32 R11, RZ, RZ, R68 ;  /* 0x000000ffff0b7224 */ /* 0x000fe200078e0044 */
[----:B------:R-:W-:Y:S01]  /*ba40*/  PRMT R103, R13, 0x7610, R103 ;  /* 0x000076100d677816 */ /* 0x000fe20000000067 */
[----:B------:R-:W-:Y:S01]  /*ba50*/  IMAD.MOV.U32 R10, RZ, RZ, R69 ;  /* 0x000000ffff0a7224 */ /* 0x000fe200078e0045 */
[----:B------:R-:W2:Y:S01]  /*ba60*/  SHFL.IDX PT, R15, R19, 0x1, 0x1c1f ;  /* 0x003c1f00130f7f89 */ /* 0x000ea200000e0000 */
[----:B------:R-:W-:Y:S01]  /*ba70*/  BSSY B0, `(.L_x_1297) ;  /* 0x0000036000007945 */ /* 0x000fe20003800000 */
[----:B------:R-:W-:Y:S01]  /*ba80*/  PRMT R124, R17, 0x7610, R124 ;  /* 0x00007610117c7816 */ /* 0x000fe2000000007c */
[----:B---3--:R-:W-:Y:S01]  /*ba90*/  CS2R R20, SRZ ;  /* 0x0000000000147805 */ /* 0x008fe2000001ff00 */
[----:B------:R3:W4:Y:S01]  /*baa0*/  SHFL.IDX PT, R13, R18, 0x1, 0x1c1f ;  /* 0x003c1f00120d7f89 */ /* 0x00072200000e0000 */
        /* <DEDUP_REMOVED lines=13> */
[----:B---3--:R-:W-:Y:S01]  /*bb80*/  CS2R R18, SRZ ;  /* 0x0000000000127805 */ /* 0x008fe2000001ff00 */
[----:B------:R-:W-:Y:S05]  /*bb90*/  @P0 BRA `(.L_x_1298) ;  /* 0x0000023000000947 */ /* 0x000fea0003800000 */
[C---:B--2-4-:R-:W-:Y:S01]  /*bba0*/  ISETP.GE.AND P0, PT, R77.reuse, c[0x0][0x27c], PT ;  /* 0x00009f004d007a0c */ /* 0x054fe20003f06270 */
[----:B------:R-:W-:Y:S01]  /*bbb0*/  CS2R R42, SRZ ;  /* 0x00000000002a7805 */ /* 0x000fe2000001ff00 */
[----:B------:R-:W-:Y:S01]  /*bbc0*/  CS2R R40, SRZ ;  /* 0x0000000000287805 */ /* 0x000fe2000001ff00 */
[----:B------:R-:W-:Y:S01]  /*bbd0*/  CS2R R38, SRZ ;  /* 0x0000000000267805 */ /* 0x000fe2000001ff00 */
[----:B------:R-:W-:Y:S01]  /*bbe0*/  CS2R R36, SRZ ;  /* 0x0000000000247805 */ /* 0x000fe2000001ff00 */
[----:B------:R-:W-:-:S08]  /*bbf0*/  IADD3 R11, R77, 0x20, RZ ;  /* 0x000000204d0b7810 */ /* 0x000fd00007ffe0ff */
[----:B-1----:R-:W-:-:S04]  /*bc00*/  @!P0 IMAD.WIDE R16, R77, 0x2, R14 ;  /* 0x000000024d108825 */ /* 0x002fc800078e020e */
[----:B------:R-:W-:Y:S01]  /*bc10*/  @!P0 IMAD.WIDE R18, R77, 0x2, R12 ;  /* 0x000000024d128825 */ /* 0x000fe200078e020c */
        /* <DEDUP_REMOVED lines=12> */
[----:B------:R-:W-:Y:S01]  /*bce0*/  @!P0 IMAD.WIDE R54, R8, 0x2, R12 ;  /* 0x0000000208368825 */ /* 0x000fe200078e020c */
[----:B------:R1:W5:Y:S04]  /*bcf0*/  @!P0 LD.E.128 R32, [R16.64] ;  /* 0x0000000610208980 */ /* 0x000368000c101d00 */
[----:B------:R3:W5:Y:S01]  /*bd00*/  @!P0 LD.E.128 R28, [R54.64] ;  /* 0x00000006361c8980 */ /* 0x000762000c101d00 */
[----:B------:R-:W-:Y:S01]  /*bd10*/  ISETP.GE.AND P0, PT, R11, c[0x0][0x27c], PT ;  /* 0x00009f000b007a0c */ /* 0x000fe20003f06270 */
[----:B------:R-:W-:Y:S01]  /*bd20*/  CS2R R22, SRZ ;  /* 0x0000000000167805 */ /* 0x000fe2000001ff00 */
[----:B------:R-:W-:Y:S01]  /*bd30*/  CS2R R20, SRZ ;  /* 0x0000000000147805 */ /* 0x000fe2000001ff00 */
[----:B--2---:R-:W-:-:S10]  /*bd40*/  CS2R R18, SRZ ;  /* 0x0000000000127805 */ /* 0x004fd4000001ff00 */
[----:B------:R-:W-:-:S04]  /*bd50*/  @!P0 SHF.R.S32.HI R8, RZ, 0x1f, R11 ;  /* 0x0000001fff088819 */ /* 0x000fc8000001140b */
[----:B------:R-:W-:Y:S01]  /*bd60*/  @!P0 LEA.HI R8, R8, R11, RZ, 0x3 ;  /* 0x0000000b08088211 */ /* 0x000fe200078f18ff */
[----:B-1----:R-:W-:-:S03]  /*bd70*/  CS2R R16, SRZ ;  /* 0x0000000000107805 */ /* 0x002fc6000001ff00 */
[----:B------:R-:W-:-:S05]  /*bd80*/  @!P0 LOP3.LUT R8, R8, 0xfffffff8, RZ, 0xc0, !PT ;  /* 0xfffffff808088812 */ /* 0x000fca00078ec0ff */
[----:B------:R-:W-:-:S04]  /*bd90*/  @!P0 IMAD.WIDE R14, R8, 0x2, R14 ;  /* 0x00000002080e8825 */ /* 0x000fc800078e020e */
[----:B------:R-:W-:Y:S01]  /*bda0*/  @!P0 IMAD.WIDE R12, R8, 0x2, R12 ;  /* 0x00000002080c8825 */ /* 0x000fe200078e020c */
[----:B------:R3:W5:Y:S04]  /*bdb0*/  @!P0 LD.E.128 R20, [R14.64] ;  /* 0x000000060e148980 */ /* 0x000768000c101d00 */
[----:B------:R3:W5:Y:S02]  /*bdc0*/  @!P0 LD.E.128 R16, [R12.64] ;  /* 0x000000060c108980 */ /* 0x000764000c101d00 */
.L_x_1298:
[----:B--2-4-:R-:W-:Y:S05]  /*bdd0*/  BSYNC B0 ;  /* 0x0000000000007941 */ /* 0x014fea0003800000 */
.L_x_1297:
[----:B-----5:R-:W-:Y:S01]  /*bde0*/  IMAD.MOV.U32 R10, RZ, RZ, R23 ;  /* 0x000000ffff0a7224 */ /* 0x020fe200078e0017 */
[----:B------:R-:W-:-:S04]  /*bdf0*/  DEPBAR.LE SB0, 0x3 ;  /* 0x000080c00000791a */ /* 0x000fc80000000000 */
        /* <DEDUP_REMOVED lines=10> */
[----:B------:R-:W-:Y:S01]  /*bea0*/  IMAD.IADD R102, R9, 0x1, -R92 ;  /* 0x0000000109667824 */ /* 0x000fe200078e0a5c */
[----:B------:R-:W-:Y:S01]  /*beb0*/  PRMT R83, R8, 0x7610, R83 ;  /* 0x0000761008537816 */ /* 0x000fe20000000053 */
[----:B------:R-:W-:Y:S01]  /*bec0*/  IMAD.MOV.U32 R8, RZ, RZ, R40 ;  /* 0x000000ffff087224 */ /* 0x000fe200078e0028 */
[----:B------:R-:W-:Y:S01]  /*bed0*/  PRMT R99, R10, 0x7610, R99 ;  /* 0x000076100a637816 */ /* 0x000fe20000000063 */
[----:B-1-3--:R-:W-:Y:S01]  /*bee0*/  IMAD.MOV.U32 R12, RZ, RZ, R21 ;  /* 0x000000ffff0c7224 */ /* 0x00afe200078e0015 */
[----:B------:R-:W-:Y:S01]  /*bef0*/  IMNMX R102, R102, 0x80, PT ;  /* 0x0000008066667817 */ /* 0x000fe20003800200 */
        /* <DEDUP_REMOVED lines=49> */
[----:B------:R-:W-:-:S02]  /*c210*/  SHF.R.U32.HI R11, RZ, 0x3, R14 ;  /* 0x00000003ff0b7819 */ /* 0x000fc4000001160e */
[----:B------:R-:W-:Y:S02]  /*c220*/  LEA.HI R9, R9, R12, RZ, 0x3 ;  /* 0x0000000c09097211 */ /* 0x000fe400078f18ff */
[C---:B------:R-:W-:Y:S02]  /*c230*/  LOP3.LUT R10, R14.reuse, 0x38, R10, 0xf8, !PT ;  /* 0x000000380e0a7812 */ /* 0x040fe400078ef80a */
[----:B------:R-:W-:Y:S01]  /*c240*/  LOP3.LUT R13, R14, 0x38, R77, 0xf8, !PT ;  /* 0x000000380e0d7812 */ /* 0x000fe200078ef84d */
[----:B------:R-:W-:Y:S01]  /*c250*/  IMAD.SHL.U32 R9, R9, 0x400, RZ ;  /* 0x0000040009097824 */ /* 0x000fe200078e00ff */
[----:B------:R-:W-:Y:S02]  /*c260*/  LOP3.LUT R119, R10, R11, RZ, 0x3c, !PT ;  /* 0x0000000b0a777212 */ /* 0x000fe400078e3cff */
[----:B------:R-:W-:Y:S02]  /*c270*/  LOP3.LUT R13, R8, R13, R11, 0xf6, !PT ;  /* 0x0000000d080d7212 */ /* 0x000fe400078ef60b */
[----:B------:R-:W-:-:S02]  /*c280*/  LOP3.LUT R9, R9, 0x7fffe000, RZ, 0xc0, !PT ;  /* 0x7fffe00009097812 */ /* 0x000fc400078ec0ff */
[--C-:B------:R-:W-:Y:S01]  /*c290*/  SHF.R.U64 R73, R74, 0x10, R75.reuse ;  /* 0x000000104a497819 */ /* 0x100fe2000000124b */
[----:B------:R-:W-:Y:S01]  /*c2a0*/  IMAD.SHL.U32 R120, R13, 0x2, RZ ;  /* 0x000000020d787824 */ /* 0x000fe200078e00ff */
[----:B------:R-:W-:Y:S02]  /*c2b0*/  IADD3 R119, R119, R9, R8 ;  /* 0x0000000977777210 */ /* 0x000fe40007ffe008 */
[----:B------:R-:W-:Y:S02]  /*c2c0*/  SHF.R.U32.HI R74, RZ, 0x10, R75 ;  /* 0x00000010ff4a7819 */ /* 0x000fe4000001164b */
[----:B------:R-:W1:Y:S01]  /*c2d0*/  LDS.128 R12, [R120+0x18100] ;  /* 0x01810000780c7984 */ /* 0x000e620000000c00 */
[----:B------:R-:W-:Y:S01]  /*c2e0*/  IMAD.SHL.U32 R119, R119, 0x2, RZ ;  /* 0x0000000277777824 */ /* 0x000fe200078e00ff */
[--C-:B------:R-:W-:Y:S02]  /*c2f0*/  SHF.R.U64 R75, R68, 0x10, R69.reuse ;  /* 0x00000010444b7819 */ /* 0x100fe40000001245 */
[----:B------:R-:W-:-:S02]  /*c300*/  SHF.R.U32.HI R68, RZ, 0x10, R69 ;  /* 0x00000010ff447819 */ /* 0x000fc40000011645 */
[----:B------:R-:W2:Y:S01]  /*c310*/  LDS.128 R8, [R119+0x18100] ;  /* 0x0181000077087984 */ /* 0x000ea20000000c00 */
        /* <DEDUP_REMOVED lines=12> */
[----:B------:R-:W-:Y:S02]  /*c3e0*/  PRMT R127, R127, 0x5410, R74 ;  /* 0x000054107f7f7816 */ /* 0x000fe4000000004a */
        /* <DEDUP_REMOVED lines=20> */
[----:B------:R-:W-:Y:S02]  /*c530*/  FFMA.FTZ R10, R69, R75, -R10 ;  /* 0x0000004b450a7223 */ /* 0x000fe4000001080a */
[----:B------:R-:W-:Y:S02]  /*c540*/  FMUL.FTZ R75, R15, R122 ;  /* 0x0000007a0f4b7220 */ /* 0x000fe40000410000 */
[----:B------:R-:W-:Y:S02]  /*c550*/  FFMA.FTZ R72, R69, R9, R72 ;  /* 0x0000000945487223 */ /* 0x000fe40000010048 */
[----:B------:R-:W-:-:S02]  /*c560*/  IMAD.U32 R9, R125, 0x10000, RZ ;  /* 0x000100007d097824 */ /* 0x000fc400078e00ff */
[-C--:B------:R-:W-:Y:S02]  /*c570*/  FMUL.FTZ R15, R15, R126.reuse ;  /* 0x0000007e0f0f7220 */ /* 0x080fe40000410000 */
[----:B------:R-:W-:Y:S01]  /*c580*/  FFMA.FTZ R75, R68, R126, -R75 ;  /* 0x0000007e444b7223 */ /* 0x000fe2000001084b */
[----:B------:R-:W-:Y:S01]  /*c590*/  SHF.L.U32 R126, R123, 0x10, RZ ;  /* 0x000000107b7e7819 */ /* 0x000fe200000006ff */
[C---:B------:R-:W-:Y:S02]  /*c5a0*/  FMUL.FTZ R69, R8.reuse, R133 ;  /* 0x0000008508457220 */ /* 0x040fe40000410000 */
[-C--:B------:R-:W-:Y:S02]  /*c5b0*/  FMUL.FTZ R8, R8, R9.reuse ;  /* 0x0000000908087220 */ /* 0x080fe40000410000 */
[----:B------:R-:W-:Y:S01]  /*c5c0*/  FFMA.FTZ R15, R68, R122, R15 ;  /* 0x0000007a440f7223 */ /* 0x000fe2000001000f */
[----:B------:R-:W-:Y:S01]  /*c5d0*/  LOP3.LUT R122, R121, 0xffff0000, RZ, 0xc0, !PT ;  /* 0xffff0000797a7812 */ /* 0x000fe200078ec0ff */
[----:B------:R-:W-:-:S02]  /*c5e0*/  FFMA.FTZ R69, R12, R9, -R69 ;  /* 0x000000090c457223 */ /* 0x000fc40000010845 */
[----:B------:R-:W-:Y:S02]  /*c5f0*/  IMAD.U32 R68, R127, 0x10000, RZ ;  /* 0x000100007f447824 */ /* 0x000fe400078e00ff */
[----:B------:R-:W-:Y:S01]  /*c600*/  FFMA.FTZ R9, R12, R133, R8 ;  /* 0x000000850c097223 */ /* 0x000fe20000010008 */
[----:B------:R-:W-:Y:S01]  /*c610*/  LOP3.LUT R8, R125, 0xffff0000, RZ, 0xc0, !PT ;  /* 0xffff00007d087812 */ /* 0x000fe200078ec0ff */
[C---:B------:R-:W-:Y:S02]  /*c620*/  FMUL.FTZ R12, R74.reuse, R126 ;  /* 0x0000007e4a0c7220 */ /* 0x040fe40000410000 */
[-C--:B------:R-:W-:Y:S02]  /*c630*/  FMUL.FTZ R74, R74, R68.reuse ;  /* 0x000000444a4a7220 */ /* 0x080fe40000410000 */
[----:B------:R-:W-:Y:S02]  /*c640*/  FFMA.FTZ R68, R13, R68, -R12 ;  /* 0x000000440d447223 */ /* 0x000fe4000001080c */
[C---:B------:R-:W-:Y:S01]  /*c650*/  IMAD.U32 R121, R124.reuse, 0x10000, RZ ;  /* 0x000100007c797824 */ /* 0x040fe200078e00ff */
[----:B------:R-:W-:Y:S01]  /*c660*/  LOP3.LUT R124, R124, 0xffff0000, RZ, 0xc0, !PT ;  /* 0xffff00007c7c7812 */ /* 0x000fe200078ec0ff */
[----:B------:R-:W-:-:S02]  /*c670*/  FMUL.FTZ R12, R131, R122 ;  /* 0x0000007a830c7220 */ /* 0x000fc40000410000 */
[C---:B------:R-:W-:Y:S01]  /*c680*/  IMAD.U32 R125, R128.reuse, 0x10000, RZ ;  /* 0x00010000807d7824 */ /* 0x040fe200078e00ff */
[----:B------:R-:W-:Y:S01]  /*c690*/  LOP3.LUT R128, R128, 0xffff0000, RZ, 0xc0, !PT ;  /* 0xffff000080807812 */ /* 0x000fe200078ec0ff */
[----:B------:R-:W-:Y:S02]  /*c6a0*/  FFMA.FTZ R126, R13, R126, R74 ;  /* 0x0000007e0d7e7223 */ /* 0x000fe4000001004a */
[-C--:B------:R-:W-:Y:S02]  /*c6b0*/  FMUL.FTZ R131, R131, R8.reuse ;  /* 0x0000000883837220 */ /* 0x080fe40000410000 */
[C---:B------:R-:W-:Y:S02]  /*c6c0*/  FMUL.FTZ R13, R130.reuse, R121 ;  /* 0x00000079820d7220 */ /* 0x040fe40000410000 */
[----:B------:R-:W-:Y:S01]  /*c6d0*/  FFMA.FTZ R74, R71, R8, -R12 ;  /* 0x00000008474a7223 */ /* 0x000fe2000001080c */
[----:B------:R-:W-:Y:S01]  /*c6e0*/  LOP3.LUT R8, R123, 0xffff0000, RZ, 0xc0, !PT ;  /* 0xffff00007b087812 */ /* 0x000fe200078ec0ff */
[-C--:B------:R-:W-:Y:S01]  /*c6f0*/  FMUL.FTZ R130, R130, R125.reuse ;  /* 0x0000007d82827220 */ /* 0x080fe20000410000 */
[----:B------:R-:W-:Y:S01]  /*c700*/  LOP3.LUT R12, R127, 0xffff0000, RZ, 0xc0, !PT ;  /* 0xffff00007f0c7812 */ /* 0x000fe200078ec0ff */
[----:B------:R-:W-:-:S02]  /*c710*/  FFMA.FTZ R125, R70, R125, -R13 ;  /* 0x0000007d467d7223 */ /* 0x000fc4000001080d */
[----:B------:R-:W-:Y:S02]  /*c720*/  FFMA.FTZ R130, R70, R121, R130 ;  /* 0x0000007946827223 */ /* 0x000fe40000010082 */
[----:B------:R-:W-:Y:S02]  /*c730*/  FFMA.FTZ R122, R71, R122, R131 ;  /* 0x0000007a477a7223 */ /* 0x000fe40000010083 */
[----:B------:R-:W-:Y:S02]  /*c740*/  FMUL.FTZ R121, R129, R124 ;  /* 0x0000007c81797220 */ /* 0x000fe40000410000 */
[----:B------:R-:W-:Y:S01]  /*c750*/  FMUL.FTZ R70, R11, R8 ;  /* 0x000000080b467220 */ /* 0x000fe20000410000 */
[----:B------:R-:W-:Y:S01]  /*c760*/  F2FP.BF16.PACK_AB R9, R122, R9 ;  /* 0x000000097a09723e */ /* 0x000fe200000010ff */
[----:B------:R-:W-:Y:S02]  /*c770*/  FMUL.FTZ R71, R129, R128 ;  /* 0x0000008081477220 */ /* 0x000fe40000410000 */
[----:B------:R-:W-:-:S02]  /*c780*/  FMUL.FTZ R13, R11, R12 ;  /* 0x0000000c0b0d7220 */ /* 0x000fc40000410000 */
[C---:B------:R-:W-:Y:S02]  /*c790*/  FFMA.FTZ R128, R14.reuse, R128, -R121 ;  /* 0x000000800e807223 */ /* 0x040fe40000010879 */
        /* <DEDUP_REMOVED lines=12> */
.L_x_1302:
[----:B------:R-:W-:Y:S05]  /*c860*/  BSYNC B0 ;  /* 0x0000000000007941 */ /* 0x000fea0003800000 */
.L_x_1301:
        /* <DEDUP_REMOVED lines=30> */
[----:B------:R-:W-:Y:S01]  /*ca50*/  SHF.R.U32.HI R62, RZ, 0x10, R63 ;  /* 0x00000010ff3e7819 */ /* 0x000fe2000001163f */
[----:B------:R-:W-:Y:S01]  /*ca60*/  IMAD.SHL.U32 R69, R12, 0x2, RZ ;  /* 0x000000020c457824 */ /* 0x000fe200078e00ff */
[----:B------:R-:W-:Y:S02]  /*ca70*/  SHF.R.U64 R63, R56, 0x10, R57 ;  /* 0x00000010383f7819 */ /* 0x000fe40000001239 */
[----:B------:R-:W-:-:S02]  /*ca80*/  IADD3 R68, R68, R9, RZ ;  /* 0x0000000944447210 */ /* 0x000fc40007ffe0ff */
[----:B------:R-:W1:Y:S01]  /*ca90*/  LDS.128 R12, [R69+0x18100] ;  /* 0x01810000450c7984 */ /* 0x000e620000000c00 */
[----:B------:R-:W-:Y:S02]  /*caa0*/  SHF.R.U32.HI R56, RZ, 0x10, R57 ;  /* 0x00000010ff387819 */ /* 0x000fe40000011639 */
[----:B------:R-:W-:Y:S01]  /*cab0*/  IMAD.SHL.U32 R68, R68, 0x2, RZ ;  /* 0x0000000244447824 */ /* 0x000fe200078e00ff */
[----:B------:R-:W-:Y:S02]  /*cac0*/  SHF.R.U64 R57, R58, 0x10, R59 ;  /* 0x000000103a397819 */ /* 0x000fe4000000123b */
[----:B------:R-:W-:Y:S02]  /*cad0*/  PRMT R111, R111, 0x5410, R56 ;  /* 0x000054106f6f7816 */ /* 0x000fe40000000038 */
[----:B------:R-:W2:Y:S01]  /*cae0*/  LDS.128 R8, [R68+0x18100] ;  /* 0x0181000044087984 */ /* 0x000ea20000000c00 */
[----:B------:R-:W-:Y:S02]  /*caf0*/  PRMT R114, R114, 0x5410, R57 ;  /* 0x0000541072727816 */ /* 0x000fe40000000039 */
[----:B------:R-:W-:Y:S01]  /*cb00*/  SHF.R.U32.HI R58, RZ, 0x10, R59 ;  /* 0x00000010ff3a7819 */ /* 0x000fe2000001163b */
[----:B------:R-:W-:Y:S01]  /*cb10*/  IMAD.U32 R73, R111, 0x10000, RZ ;  /* 0x000100006f497824 */ /* 0x000fe200078e00ff */
[----:B------:R-:W-:-:S02]  /*cb20*/  PRMT R112, R112, 0x5410, R63 ;  /* 0x0000541070707816 */ /* 0x000fc4000000003f */
        /* <DEDUP_REMOVED lines=8> */
[----:B------:R-:W-:Y:S02]  /*cbb0*/  IMAD.U32 R74, R113, 0x10000, RZ ;  /* 0x00010000714a7824 */ /* 0x000fe400078e00ff */
        /* <DEDUP_REMOVED lines=22> */
[----:B------:R-:W-:Y:S01]  /*cd20*/  SHF.L.U32 R9, R115, 0x10, RZ ;  /* 0x0000001073097819 */ /* 0x000fe200000006ff */
[----:B------:R-:W-:Y:S01]  /*cd30*/  FMUL.FTZ R63, R15, R112 ;  /* 0x000000700f3f7220 */ /* 0x000fe20000410000 */
[----:B------:R-:W-:Y:S01]  /*cd40*/  LOP3.LUT R115, R115, 0xffff0000, RZ, 0xc0, !PT ;  /* 0xffff000073737812 */ /* 0x000fe200078ec0ff */
[----:B------:R-:W-:-:S02]  /*cd50*/  FMUL.FTZ R15, R15, R116 ;  /* 0x000000740f0f7220 */ /* 0x000fc40000410000 */
[C---:B------:R-:W-:Y:S02]  /*cd60*/  FMUL.FTZ R57, R8.reuse, R73 ;  /* 0x0000004908397220 */ /* 0x040fe40000410000 */
[-C--:B------:R-:W-:Y:S02]  /*cd70*/  FMUL.FTZ R8, R8, R9.reuse ;  /* 0x0000000908087220 */ /* 0x080fe40000410000 */
[C---:B------:R-:W-:Y:S02]  /*cd80*/  FFMA.FTZ R63, R56.reuse, R116, -R63 ;  /* 0x00000074383f7223 */ /* 0x040fe4000001083f */
[----:B------:R-:W-:Y:S01]  /*cd90*/  FFMA.FTZ R15, R56, R112, R15 ;  /* 0x00000070380f7223 */ /* 0x000fe2000001000f */
[C---:B------:R-:W-:Y:S01]  /*cda0*/  LOP3.LUT R112, R117.reuse, 0xffff0000, RZ, 0xc0, !PT ;  /* 0xffff000075707812 */ /* 0x040fe200078ec0ff */
[----:B------:R-:W-:Y:S02]  /*cdb0*/  IMAD.U32 R56, R117, 0x10000, RZ ;  /* 0x0001000075387824 */ /* 0x000fe400078e00ff */
[----:B------:R-:W-:-:S02]  /*cdc0*/  FFMA.FTZ R57, R12, R9, -R57 ;  /* 0x000000090c397223 */ /* 0x000fc40000010839 */
[----:B------:R-:W-:Y:S02]  /*cdd0*/  FFMA.FTZ R9, R12, R73, R8 ;  /* 0x000000490c097223 */ /* 0x000fe40000010008 */
[C---:B------:R-:W-:Y:S02]  /*cde0*/  FMUL.FTZ R8, R62.reuse, R74 ;  /* 0x0000004a3e087220 */ /* 0x040fe40000410000 */
[-C--:B------:R-:W-:Y:S02]  /*cdf0*/  FMUL.FTZ R62, R62, R56.reuse ;  /* 0x000000383e3e7220 */ /* 0x080fe40000410000 */
[----:B------:R-:W-:Y:S02]  /*ce00*/  IMAD.U32 R12, R114, 0x10000, RZ ;  /* 0x00010000720c7824 */ /* 0x000fe400078e00ff */
[----:B------:R-:W-:Y:S02]  /*ce10*/  FFMA.FTZ R56, R13, R56, -R8 ;  /* 0x000000380d387223 */ /* 0x000fe40000010808 */
[----:B------:R-:W-:-:S02]  /*ce20*/  IMAD.U32 R73, R118, 0x10000, RZ ;  /* 0x0001000076497824 */ /* 0x000fc400078e00ff */
[----:B------:R-:W-:Y:S02]  /*ce30*/  FFMA.FTZ R74, R13, R74, R62 ;  /* 0x0000004a0d4a7223 */ /* 0x000fe4000001003e */
[C---:B------:R-:W-:Y:S02]  /*ce40*/  FMUL.FTZ R8, R72.reuse, R111 ;  /* 0x0000006f48087220 */ /* 0x040fe40000410000 */
[CC--:B------:R-:W-:Y:S02]  /*ce50*/  FMUL.FTZ R13, R71.reuse, R12.reuse ;  /* 0x0000000c470d7220 */ /* 0x0c0fe40000410000 */
[----:B------:R-:W-:Y:S02]  /*ce60*/  FMUL.FTZ R72, R72, R115 ;  /* 0x0000007348487220 */ /* 0x000fe40000410000 */
[----:B------:R-:W-:Y:S02]  /*ce70*/  FMUL.FTZ R71, R71, R73 ;  /* 0x0000004947477220 */ /* 0x000fe40000410000 */
[----:B------:R-:W-:Y:S01]  /*ce80*/  FFMA.FTZ R62, R59, R115, -R8 ;  /* 0x000000733b3e7223 */ /* 0x000fe20000010808 */
[----:B------:R-:W-:Y:S01]  /*ce90*/  LOP3.LUT R8, R113, 0xffff0000, RZ, 0xc0, !PT ;  /* 0xffff000071087812 */ /* 0x000fe200078ec0ff */
[----:B------:R-:W-:Y:S01]  /*cea0*/  FFMA.FTZ R73, R58, R73, -R13 ;  /* 0x000000493a497223 */ /* 0x000fe2000001080d */
[----:B------:R-:W-:Y:S01]  /*ceb0*/  LOP3.LUT R13, R114, 0xffff0000, RZ, 0xc0, !PT ;  /* 0xffff0000720d7812 */ /* 0x000fe200078ec0ff */
[----:B------:R-:W-:Y:S01]  /*cec0*/  FFMA.FTZ R72, R59, R111, R72 ;  /* 0x0000006f3b487223 */ /* 0x000fe20000010048 */
[----:B------:R-:W-:Y:S01]  /*ced0*/  LOP3.LUT R59, R118, 0xffff0000, RZ, 0xc0, !PT ;  /* 0xffff0000763b7812 */ /* 0x000fe200078ec0ff */
[----:B------:R-:W-:-:S02]  /*cee0*/  FFMA.FTZ R71, R58, R12, R71 ;  /* 0x0000000c3a477223 */ /* 0x000fc40000010047 */
[----:B------:R-:W-:Y:S01]  /*cef0*/  FMUL.FTZ R58, R70, R13 ;  /* 0x0000000d463a7220 */ /* 0x000fe20000410000 */
[----:B------:R-:W-:Y:S01]  /*cf00*/  F2FP.BF16.PACK_AB R9, R72, R9 ;  /* 0x000000094809723e */ /* 0x000fe200000010ff */
[C---:B------:R-:W-:Y:S02]  /*cf10*/  FMUL.FTZ R75, R11.reuse, R8 ;  /* 0x000000080b4b7220 */ /* 0x040fe40000410000 */
[-C--:B------:R-:W-:Y:S02]  /*cf20*/  FMUL.FTZ R70, R70, R59.reuse ;  /* 0x0000003b46467220 */ /* 0x080fe40000410000 */
[-C--:B------:R-:W-:Y:S02]  /*cf30*/  FMUL.FTZ R12, R11, R112.reuse ;  /* 0x000000700b0c7220 */ /* 0x080fe40000410000 */
[----:B------:R-:W-:Y:S02]  /*cf40*/  FFMA.FTZ R58, R14, R59, -R58 ;  /* 0x0000003b0e3a7223 */ /* 0x000fe4000001083a */
[----:B------:R-:W-:-:S02]  /*cf50*/  FFMA.FTZ R11, R61, R112, -R75 ;  /* 0x000000703d0b7223 */ /* 0x000fc4000001084b */
[----:B------:R-:W-:Y:S01]  /*cf60*/  FFMA.FTZ R70, R14, R13, R70 ;  /* 0x0000000d0e467223 */ /* 0x000fe20000010046 */
[----:B------:R-:W-:Y:S01]  /*cf70*/  F2FP.BF16.PACK_AB R13, R62, R57 ;  /* 0x000000393e0d723e */ /* 0x000fe200000010ff */
[----:B------:R-:W-:Y:S01]  /*cf80*/  FFMA.FTZ R61, R61, R8, R12 ;  /* 0x000000083d3d7223 */ /* 0x000fe2000001000c */
[----:B------:R-:W-:Y:S02]  /*cf90*/  F2FP.BF16.PACK_AB R8, R15, R60 ;  /* 0x0000003c0f08723e */ /* 0x000fe400000010ff */
[----:B------:R-:W-:Y:S02]  /*cfa0*/  F2FP.BF16.PACK_AB R12, R63, R10 ;  /* 0x0000000a3f0c723e */ /* 0x000fe400000010ff */
[----:B------:R-:W-:Y:S02]  /*cfb0*/  F2FP.BF16.PACK_AB R14, R58, R73 ;  /* 0x000000493a0e723e */ /* 0x000fe400000010ff */
[----:B------:R-:W-:Y:S02]  /*cfc0*/  F2FP.BF16.PACK_AB R15, R11, R56 ;  /* 0x000000380b0f723e */ /* 0x000fe400000010ff */
[----:B------:R-:W-:-:S02]  /*cfd0*/  F2FP.BF16.PACK_AB R10, R70, R71 ;  /* 0x00000047460a723e */ /* 0x000fc400000010ff */
[----:B------:R-:W-:Y:S01]  /*cfe0*/  F2FP.BF16.PACK_AB R11, R61, R74 ;  /* 0x0000004a3d0b723e */ /* 0x000fe200000010ff */
[----:B------:R1:W-:Y:S04]  /*cff0*/  STS.128 [R69+0x18100], R12 ;  /* 0x0181000c45007388 */ /* 0x0003e80000000c00 */
[----:B------:R1:W-:Y:S02]  /*d000*/  STS.128 [R68+0x18100], R8 ;  /* 0x0181000844007388 */ /* 0x0003e40000000c00 */
.L_x_1304:
[----:B------:R-:W-:Y:S05]  /*d010*/  BSYNC B0 ;  /* 0x0000000000007941 */ /* 0x000fea0003800000 */
.L_x_1303:
        /* <DEDUP_REMOVED lines=82> */
[----:B------:R-:W-:Y:S02]  /*d540*/  FFMA.FTZ R15, R44, R104, R15 ;  /* 0x000000682c0f7223 */ /* 0x000fe4000001000f */
        /* <DEDUP_REMOVED lines=38> */
.L_x_1300:
[----:B------:R-:W-:Y:S05]  /*d7b0*/  BSYNC B1 ;  /* 0x0000000000017941 */ /* 0x000fea0003800000 */
.L_x_1299:
        /* <DEDUP_REMOVED lines=17> */
[----:B------:R-:W-:Y:S02]  /*d8d0*/  LOP3.LUT R14, R10, 0x38, R77, 0xf8, !PT ;  /* 0x000000380a0e7812 */ /* 0x000fe400078ef84d */
[----:B------:R-:W-:Y:S01]  /*d8e0*/  SHF.R.U32.HI R13, RZ, 0x3, R10 ;  /* 0x00000003ff0d7819 */ /* 0x000fe2000001160a */
[----:B------:R-:W-:Y:S01]  /*d8f0*/  IMAD.SHL.U32 R9, R9, 0x400, RZ ;  /* 0x0000040009097824 */ /* 0x000fe200078e00ff */
[----:B------:R-:W-:Y:S02]  /*d900*/  LOP3.LUT R8, R8, 0xfffffe00, RZ, 0xc0, !PT ;  /* 0xfffffe0008087812 */ /* 0x000fe400078ec0ff */
[----:B------:R-:W-:Y:S02]  /*d910*/  LOP3.LUT R10, R10, 0x38, R11, 0xf8, !PT ;  /* 0x000000380a0a7812 */ /* 0x000fe400078ef80b */
[----:B------:R-:W-:Y:S02]  /*d920*/  LOP3.LUT R14, R8, R14, R13, 0xf6, !PT ;  /* 0x0000000e080e7212 */ /* 0x000fe400078ef60d */
[----:B------:R-:W-:-:S02]  /*d930*/  LOP3.LUT R13, R10, R13, RZ, 0x3c, !PT ;  /* 0x0000000d0a0d7212 */ /* 0x000fc400078e3cff */
[----:B------:R-:W-:Y:S01]  /*d940*/  LOP3.LUT R9, R9, 0x7fffe000, RZ, 0xc0, !PT ;  /* 0x7fffe00009097812 */ /* 0x000fe200078ec0ff */
[----:B------:R-:W-:Y:S01]  /*d950*/  IMAD.SHL.U32 R45, R14, 0x2, RZ ;  /* 0x000000020e2d7824 */ /* 0x000fe200078e00ff */
[----:B------:R-:W-:Y:S02]  /*d960*/  SHF.R.U32.HI R40, RZ, 0x10, R41 ;  /* 0x00000010ff287819 */ /* 0x000fe40000011629 */
[----:B------:R-:W-:Y:S02]  /*d970*/  IADD3 R44, R13, R9, R8 ;  /* 0x000000090d2c7210 */ /* 0x000fe40007ffe008 */
[----:B------:R-:W1:Y:S01]  /*d980*/  LDS.128 R12, [R45+0x18100] ;  /* 0x018100002d0c7984 */ /* 0x000e620000000c00 */
[--C-:B------:R-:W-:Y:S02]  /*d990*/  SHF.R.U64 R41, R42, 0x10, R43.reuse ;  /* 0x000000102a297819 */ /* 0x100fe4000000122b */
[----:B------:R-:W-:Y:S01]  /*d9a0*/  IMAD.SHL.U32 R44, R44, 0x2, RZ ;  /* 0x000000022c2c7824 */ /* 0x000fe200078e00ff */
[----:B------:R-:W-:-:S02]  /*d9b0*/  SHF.R.U32.HI R42, RZ, 0x10, R43 ;  /* 0x00000010ff2a7819 */ /* 0x000fc4000001162b */
[--C-:B------:R-:W-:Y:S02]  /*d9c0*/  SHF.R.U64 R43, R36, 0x10, R37.reuse ;  /* 0x00000010242b7819 */ /* 0x100fe40000001225 */
[----:B------:R-:W2:Y:S01]  /*d9d0*/  LDS.128 R8, [R44+0x18100] ;  /* 0x018100002c087984 */ /* 0x000ea20000000c00 */
[----:B------:R-:W-:Y:S02]  /*d9e0*/  SHF.R.U32.HI R37, RZ, 0x10, R37 ;  /* 0x00000010ff257819 */ /* 0x000fe40000011625 */
[----:B------:R-:W-:Y:S02]  /*d9f0*/  SHF.R.U64 R49, R38, 0x10, R39 ;  /* 0x0000001026317819 */ /* 0x000fe40000001227 */
[----:B------:R-:W-:Y:S02]  /*da00*/  PRMT R88, R88, 0x5410, R37 ;  /* 0x0000541058587816 */ /* 0x000fe40000000025 */
[----:B------:R-:W-:Y:S02]  /*da10*/  SHF.R.U32.HI R38, RZ, 0x10, R39 ;  /* 0x00000010ff267819 */ /* 0x000fe40000011627 */
[----:B------:R-:W-:-:S02]  /*da20*/  PRMT R90, R90, 0x5410, R43 ;  /* 0x000054105a5a7816 */ /* 0x000fc4000000002b */
[----:B------:R-:W-:Y:S02]  /*da30*/  PRMT R98, R98, 0x5410, R47 ;  /* 0x0000541062627816 */ /* 0x000fe4000000002f */
[----:B------:R-:W-:Y:S02]  /*da40*/  PRMT R100, R100, 0x5410, R41 ;  /* 0x0000541064647816 */ /* 0x000fe40000000029 */
[----:B------:R-:W-:Y:S01]  /*da50*/  PRMT R97, R97, 0x5410, R40 ;  /* 0x0000541061617816 */ /* 0x000fe20000000028 */
[C---:B------:R-:W-:Y:S01]  /*da60*/  IMAD.U32 R43, R98.reuse, 0x10000, RZ ;  /* 0x00010000622b7824 */ /* 0x040fe200078e00ff */
[----:B------:R-:W-:Y:S02]  /*da70*/  LOP3.LUT R98, R98, 0xffff0000, RZ, 0xc0, !PT ;  /* 0xffff000062627812 */ /* 0x000fe400078ec0ff */
[----:B------:R-:W-:Y:S01]  /*da80*/  PRMT R96, R96, 0x5410, R49 ;  /* 0x0000541060607816 */ /* 0x000fe20000000031 */
[----:B------:R-:W-:Y:S01]  /*da90*/  IMAD.U32 R49, R88, 0x10000, RZ ;  /* 0x0001000058317824 */ /* 0x000fe200078e00ff */
[----:B------:R-:W-:-:S02]  /*daa0*/  PRMT R91, R91, 0x5410, R38 ;  /* 0x000054105b5b7816 */ /* 0x000fc40000000026 */
        /* <DEDUP_REMOVED lines=44> */
[C---:B------:R-:W-:Y:S02]  /*dd70*/  FMUL.FTZ R13, R47.reuse, R12 ;  /* 0x0000000c2f0d7220 */ /* 0x040fe40000410000 */
        /* <DEDUP_REMOVED lines=27> */
.L_x_1306:
[----:B------:R-:W-:Y:S05]  /*df30*/  BSYNC B0 ;  /* 0x0000000000007941 */ /* 0x000fea0003800000 */
.L_x_1305:
        /* <DEDUP_REMOVED lines=42> */
[----:B------:R-:W-:Y:S02]  /*e1e0*/  PRMT R80, R80, 0x5410, R31 ;  /* 0x0000541050507816 */ /* 0x000fe4000000001f */
[----:B------:R-:W-:Y:S01]  /*e1f0*/  PRMT R83, R83, 0x5410, R32 ;  /* 0x0000541053537816 */ /* 0x000fe20000000020 */
[----:B------:R-:W-:Y:S01]  /*e200*/  IMAD.U32 R41, R78, 0x10000, RZ ;  /* 0x000100004e297824 */ /* 0x000fe200078e00ff */
[----:B------:R-:W-:Y:S02]  /*e210*/  PRMT R82, R82, 0x5410, R33 ;  /* 0x0000541052527816 */ /* 0x000fe40000000021 */
[----:B------:R-:W-:-:S02]  /*e220*/  SHF.R.U32.HI R38, RZ, 0x10, R35 ;  /* 0x00000010ff267819 */ /* 0x000fc40000011623 */
[----:B------:R-:W-:Y:S01]  /*e230*/  SHF.R.U64 R34, R34, 0x10, R35 ;  /* 0x0000001022227819 */ /* 0x000fe20000001223 */
[----:B------:R-:W-:Y:S01]  /*e240*/  IMAD.U32 R35, R83, 0x10000, RZ ;  /* 0x0001000053237824 */ /* 0x000fe200078e00ff */
[----:B------:R-:W-:Y:S02]  /*e250*/  PRMT R85, R85, 0x5410, R38 ;  /* 0x0000541055557816 */ /* 0x000fe40000000026 */
        /* <DEDUP_REMOVED lines=34> */
[C---:B------:R-:W-:Y:S02]  /*e480*/  FFMA.FTZ R29, R12.reuse, R9, -R29 ;  /* 0x000000090c1d7223 */ /* 0x040fe4000001081d */
[----:B------:R-:W-:Y:S02]  /*e490*/  IMAD.U32 R28, R85, 0x10000, RZ ;  /* 0x00010000551c7824 */ /* 0x000fe400078e00ff */
[----:B------:R-:W-:Y:S02]  /*e4a0*/  FFMA.FTZ R9, R12, R41, R8 ;  /* 0x000000290c097223 */ /* 0x000fe40000010008 */
[C---:B------:R-:W-:Y:S02]  /*e4b0*/  FMUL.FTZ R8, R34.reuse, R42 ;  /* 0x0000002a22087220 */ /* 0x040fe40000410000 */
[-C--:B------:R-:W-:Y:S02]  /*e4c0*/  FMUL.FTZ R34, R34, R28.reuse ;  /* 0x0000001c22227220 */ /* 0x080fe40000410000 */
[----:B------:R-:W-:-:S02]  /*e4d0*/  FFMA.FTZ R28, R13, R28, -R8 ;  /* 0x0000001c0d1c7223 */ /* 0x000fc40000010808 */
[C---:B------:R-:W-:Y:S01]  /*e4e0*/  IMAD.U32 R12, R81.reuse, 0x10000, RZ ;  /* 0x00010000510c7824 */ /* 0x040fe200078e00ff */
[----:B------:R-:W-:Y:S01]  /*e4f0*/  LOP3.LUT R81, R81, 0xffff0000, RZ, 0xc0, !PT ;  /* 0xffff000051517812 */ /* 0x000fe200078ec0ff */
[C---:B------:R-:W-:Y:S01]  /*e500*/  IMAD.U32 R41, R87.reuse, 0x10000, RZ ;  /* 0x0001000057297824 */ /* 0x040fe200078e00ff */
[----:B------:R-:W-:Y:S01]  /*e510*/  LOP3.LUT R87, R87, 0xffff0000, RZ, 0xc0, !PT ;  /* 0xffff000057577812 */ /* 0x000fe200078ec0ff */
[C---:B------:R-:W-:Y:S02]  /*e520*/  FMUL.FTZ R8, R40.reuse, R78 ;  /* 0x0000004e28087220 */ /* 0x040fe40000410000 */
[----:B------:R-:W-:Y:S02]  /*e530*/  FFMA.FTZ R42, R13, R42, R34 ;  /* 0x0000002a0d2a7223 */ /* 0x000fe40000010022 */
[----:B------:R-:W-:Y:S02]  /*e540*/  FMUL.FTZ R40, R40, R82 ;  /* 0x0000005228287220 */ /* 0x000fe40000410000 */
[----:B------:R-:W-:-:S02]  /*e550*/  FMUL.FTZ R13, R39, R12 ;  /* 0x0000000c270d7220 */ /* 0x000fc40000410000 */
[C---:B------:R-:W-:Y:S01]  /*e560*/  IMAD.U32 R30, R14.reuse, 0x10000, RZ ;  /* 0x000100000e1e7824 */ /* 0x040fe200078e00ff */
[----:B------:R-:W-:Y:S01]  /*e570*/  LOP3.LUT R14, R14, 0xffff0000, RZ, 0xc0, !PT ;  /* 0xffff00000e0e7812 */ /* 0x000fe200078ec0ff */
[----:B------:R-:W-:Y:S01]  /*e580*/  FFMA.FTZ R82, R31, R82, -R8 ;  /* 0x000000521f527223 */ /* 0x000fe20000010808 */
[----:B------:R-:W-:Y:S01]  /*e590*/  LOP3.LUT R8, R85, 0xffff0000, RZ, 0xc0, !PT ;  /* 0xffff000055087812 */ /* 0x000fe200078ec0ff */
[-C--:B------:R-:W-:Y:S02]  /*e5a0*/  FMUL.FTZ R39, R39, R41.reuse ;  /* 0x0000002927277220 */ /* 0x080fe40000410000 */
[C---:B------:R-:W-:Y:S02]  /*e5b0*/  FFMA.FTZ R41, R30.reuse, R41, -R13 ;  /* 0x000000291e297223 */ /* 0x040fe4000001080d */
[----:B------:R-:W-:Y:S02]  /*e5c0*/  FFMA.FTZ R39, R30, R12, R39 ;  /* 0x0000000c1e277223 */ /* 0x000fe40000010027 */
[----:B------:R-:W-:-:S02]  /*e5d0*/  FMUL.FTZ R30, R38, R81 ;  /* 0x00000051261e7220 */ /* 0x000fc40000410000 */
[C---:B------:R-:W-:Y:S02]  /*e5e0*/  FMUL.FTZ R13, R11.reuse, R80 ;  /* 0x000000500b0d7220 */ /* 0x040fe40000410000 */
[-C--:B------:R-:W-:Y:S02]  /*e5f0*/  FMUL.FTZ R34, R38, R87.reuse ;  /* 0x0000005726227220 */ /* 0x080fe40000410000 */
[-C--:B------:R-:W-:Y:S02]  /*e600*/  FMUL.FTZ R12, R11, R8.reuse ;  /* 0x000000080b0c7220 */ /* 0x080fe40000410000 */
        /* <DEDUP_REMOVED lines=15> */
.L_x_1308:
[----:B------:R-:W-:Y:S05]  /*e700*/  BSYNC B0 ;  /* 0x0000000000007941 */ /* 0x000fea0003800000 */
.L_x_1307:
[----:B------:R-:W-:-:S04]  /*e710*/  IADD3 R77, R77, 0x40, RZ ;  /* 0x000000404d4d7810 */ /* 0x000fc80007ffe0ff */
[----:B------:R-:W-:-:S13]  /*e720*/  ISETP.GE.AND P0, PT, R77, c[0x0][0x27c], PT ;  /* 0x00009f004d007a0c */ /* 0x000fda0003f06270 */
[----:B------:R-:W-:Y:S05]  /*e730*/  @P0 BRA `(.L_x_1284) ;  /* 0x0000078000000947 */ /* 0x000fea0003800000 */
[----:B-1----:R-:W-:Y:S01]  /*e740*/  SHF.R.S32.HI R12, RZ, 0x1f, R77 ;  /* 0x0000001fff0c7819 */ /* 0x002fe2000001144d */
        /* <DEDUP_REMOVED lines=37> */
[----:B------:R-:W-:Y:S02]  /*e9a0*/  SHF.R.U32.HI R18, RZ, 0x10, R19 ;  /* 0x00000010ff127819 */ /* 0x000fe40000011613 */
[----:B------:R-:W-:Y:S02]  /*e9b0*/  PRMT R54, R54, 0x5410, R23 ;  /* 0x0000541036367816 */ /* 0x000fe40000000017 */
[----:B------:R-:W-:Y:S02]  /*e9c0*/  PRMT R66, R66, 0x5410, R31 ;  /* 0x0000541042427816 */ /* 0x000fe4000000001f */
[----:B------:R-:W-:-:S02]  /*e9d0*/  PRMT R76, R76, 0x5410, R21 ;  /* 0x000054104c4c7816 */ /* 0x000fc40000000015 */
[----:B------:R-:W-:Y:S01]  /*e9e0*/  PRMT R65, R65, 0x5410, R20 ;  /* 0x0000541041417816 */ /* 0x000fe20000000014 */
[C---:B------:R-:W-:Y:S01]  /*e9f0*/  IMAD.U32 R23, R66.reuse, 0x10000, RZ ;  /* 0x0001000042177824 */ /* 0x040fe200078e00ff */
[----:B------:R-:W-:Y:S02]  /*ea00*/  LOP3.LUT R66, R66, 0xffff0000, RZ, 0xc0, !PT ;  /* 0xffff000042427812 */ /* 0x000fe400078ec0ff */
[----:B------:R-:W-:Y:S01]  /*ea10*/  PRMT R64, R64, 0x5410, R33 ;  /* 0x0000541040407816 */ /* 0x000fe20000000021 */
[C---:B------:R-:W-:Y:S01]  /*ea20*/  IMAD.U32 R33, R52.reuse, 0x10000, RZ ;  /* 0x0001000034217824 */ /* 0x040fe200078e00ff */
        /* <DEDUP_REMOVED lines=73> */
.L_x_1284:
[----:B------:R-:W-:Y:S05]  /*eec0*/  BSYNC B2 ;  /* 0x0000000000027941 */ /* 0x000fea0003800000 */
.L_x_1266:
[----:B------:R-:W-:-:S04]  /*eed0*/  DEPBAR.LE SB0, 0x2 ;  /* 0x000080800000791a */ /* 0x000fc80000000000 */
[----:B------:R-:W-:Y:S01]  /*eee0*/  IADD3 R217, R95, -0x2, RZ ;  /* 0xfffffffe5fd97810 */ /* 0x000fe20007ffe0ff */
[----:B-1----:R-:W-:Y:S01]  /*eef0*/  IMAD.SHL.U32 R36, R0, 0x2, RZ ;  /* 0x0000000200247824 */ /* 0x002fe200078e00ff */
[----:B------:R-:W-:Y:S01]  /*ef00*/  BAR.SYNC.DEFER_BLOCKING 0x0 ;  /* 0x0000000000007b1d */ /* 0x000fe20000010000 */
[----:B------:R-:W-:Y:S01]  /*ef10*/  IMAD.SHL.U32 R187, R5, 0x2, RZ ;  /* 0x0000000205bb7824 */ /* 0x000fe200078e00ff */
[----:B------:R-:W-:Y:S01]  /*ef20*/  @P2 SHF.R.S32.HI R8, RZ, 0x1f, R217 ;  /* 0x0000001fff082819 */ /* 0x000fe200000114d9 */
[----:B------:R-:W-:Y:S01]  /*ef30*/  @P2 IMAD R26, R26, R217, RZ ;  /* 0x000000d91a1a2224 */ /* 0x000fe200078e02ff */
[----:B------:R-:W-:Y:S01]  /*ef40*/  LEA R189, R0, 0x18100, 0x1 ;  /* 0x0001810000bd7811 */ /* 0x000fe200078e08ff */
[----:B------:R-:W-:Y:S01]  /*ef50*/  @P2 IMAD.WIDE.U32 R10, R217, R27, R208 ;  /* 0x0000001bd90a2225 */ /* 0x000fe200078e00d0 */
[----:B------:R-:W-:Y:S01]  /*ef60*/  LEA.HI R6, R6, R89, RZ, 0x2 ;  /* 0x0000005906067211 */ /* 0x000fe200078f10ff */
[----:B------:R-:W-:Y:S01]  /*ef70*/  UMOV UR5, 0x1 ;  /* 0x0000000100057882 */ /* 0x000fe20000000000 */
[----:B------:R-:W-:Y:S01]  /*ef80*/  LOP3.LUT R84, R84, 0xffffffe0, RZ, 0xc0, !PT ;  /* 0xffffffe054547812 */ /* 0x000fe200078ec0ff */
[----:B------:R-:W-:Y:S01]  /*ef90*/  @P2 IMAD R8, R8, R27, R26 ;  /* 0x0000001b08082224 */ /* 0x000fe200078e021a */
[----:B------:R-:W-:Y:S01]  /*efa0*/  @P2 LEA R34, P0, R10, c[0x0][0x1f8], 0x1 ;  /* 0x00007e000a222a11 */ /* 0x000fe200078008ff */
[----:B------:R-:W-:-:S02]  /*efb0*/  IMAD.MOV.U32 R188, RZ, RZ, 0x20 ;  /* 0x00000020ffbc7424 */ /* 0x000fc400078e00ff */
[----:B------:R-:W-:Y:S02]  /*efc0*/  @P2 IMAD.IADD R8, R11, 0x1, R8 ;  /* 0x000000010b082824 */ /* 0x000fe400078e0208 */
[----:B------:R-:W-:Y:S02]  /*efd0*/  IMAD.SHL.U32 R186, R2, 0x2, RZ ;  /* 0x0000000202ba7824 */ /* 0x000fe400078e00ff */
[----:B------:R-:W-:Y:S01]  /*efe0*/  IMAD.MOV.U32 R0, RZ, RZ, 0x40 ;  /* 0x00000040ff007424 */ /* 0x000fe200078e00ff */
[----:B------:R-:W-:Y:S01]  /*eff0*/  @P2 LEA.HI.X R35, R10, c[0x0][0x1fc], R8, 0x1, P0 ;  /* 0x00007f000a232a11 */ /* 0x000fe200000f0c08 */
[----:B------:R-:W-:Y:S01]  /*f000*/  IMAD.IADD R5, R189, 0x1, R186 ;  /* 0x00000001bd057824 */ /* 0x000fe200078e02ba */
[----:B------:R-:W-:Y:S01]  /*f010*/  @P2 IADD3 R32, P0, R25, R34, RZ ;  /* 0x0000002219202210 */ /* 0x000fe20007f1e0ff */
[----:B------:R-:W-:Y:S01]  /*f020*/  IMAD R185, R4, 0x2, R189 ;  /* 0x0000000204b97824 */ /* 0x000fe200078e02bd */
[----:B------:R-:W-:Y:S01]  /*f030*/  SEL R191, R0, 0xffffffc0, !P1 ;  /* 0xffffffc000bf7807 */ /* 0x000fe20004800000 */
[----:B------:R-:W-:Y:S01]  /*f040*/  IMAD R184, R4, 0x2, R5 ;  /* 0x0000000204b87824 */ /* 0x000fe200078e0205 */
[----:B------:R-:W-:Y:S01]  /*f050*/  LDSM.16.M88.4 R36, [R36+0x18100] ;  /* 0x018100002424783b */ /* 0x000fe20000000200 */
[----:B------:R-:W-:Y:S01]  /*f060*/  @P2 IMAD.X R33, R24, 0x1, R35, P0 ;  /* 0x0000000118212824 */ /* 0x000fe200000e0623 */
[----:B------:R-:W-:Y:S01]  /*f070*/  LOP3.LUT P0, RZ, R219, 0x2, RZ, 0xc0, !PT ;  /* 0x00000002dbff7812 */ /* 0x000fe2000780c0ff */
[----:B------:R-:W-:Y:S01]  /*f080*/  IMAD.IADD R85, R187, 0x1, R191 ;  /* 0x00000001bb557824 */ /* 0x000fe200078e02bf */
[----:B------:R-:W1:Y:S01]  /*f090*/  LDSM.16.M88.4 R16, [R187+0xc100] ;  /* 0x00c10000bb10783b */ /* 0x000e620000000200 */
[----:B------:R-:W-:Y:S01]  /*f0a0*/  IMAD.SHL.U32 R135, R3, 0x2, RZ ;  /* 0x0000000203877824 */ /* 0x000fe200078e00ff */
[----:B------:R-:W-:-:S02]  /*f0b0*/  SEL R188, R188, 0xffffffe0, !P0 ;  /* 0xffffffe0bcbc7807 */ /* 0x000fc40004000000 */
[----:B------:R-:W2:Y:S01]  /*f0c0*/  LDSM.16.M88.4 R60, [R187+0xc900] ;  /* 0x00c90000bb3c783b */ /* 0x000ea20000000200 */
[--C-:B------:R-:W-:Y:S02]  /*f0d0*/  IMAD R134, R4, 0x2, R135.reuse ;  /* 0x0000000204867824 */ /* 0x100fe400078e0287 */
[----:B------:R-:W-:Y:S01]  /*f0e0*/  IMAD.IADD R2, R187, 0x1, R188 ;  /* 0x00000001bb027824 */ /* 0x000fe200078e02bc */
[----:B------:R-:W-:Y:S01]  /*f0f0*/  LDSM.16.M88.4 R44, [R5] ;  /* 0x00000000052c783b */ /* 0x000fe20000000200 */
[C---:B------:R-:W-:Y:S02]  /*f100*/  IMAD.IADD R165, R186.reuse, 0x1, R134 ;  /* 0x00000001baa57824 */ /* 0x040fe400078e0286 */
[----:B------:R-:W-:Y:S01]  /*f110*/  IMAD.IADD R0, R191, 0x1, R2 ;  /* 0x00000001bf007824 */ /* 0x000fe200078e0202 */
[----:B------:R-:W3:Y:S01]  /*f120*/  LDSM.16.M88.4 R8, [R2+0xc100] ;  /* 0x00c100000208783b */ /* 0x000ee20000000200 */
[----:B------:R-:W-:-:S03]  /*f130*/  IMAD.IADD R173, R186, 0x1, R135 ;  /* 0x00000001baad7824 */ /* 0x000fc600078e0287 */
[----:B------:R-:W5:Y:S01]  /*f140*/  LDSM.16.M88.4 R52, [R187+0xd100] ;  /* 0x00d10000bb34783b */ /* 0x000f620000000200 */
[----:B------:R-:W-:-:S03]  /*f150*/  IMAD R4, R4, 0x2, R173 ;  /* 0x0000000204047824 */ /* 0x000fc600078e02ad */
[----:B------:R-:W4:Y:S04]  /*f160*/  LDSM.16.M88.4 R28, [R187+0xd900] ;  /* 0x00d90000bb1c783b */ /* 0x000f280000000200 */
[----:B------:R-:W-:Y:S04]  /*f170*/  LDSM.16.M88.4 R76, [R2+0xc900] ;  /* 0x00c90000024c783b */ /* 0x000fe80000000200 */
[----:B------:R-:W-:Y:S04]  /*f180*/  LDSM.16.M88.4 R72, [R2+0xd100] ;  /* 0x00d100000248783b */ /* 0x000fe80000000200 */
[----:B------:R-:W-:Y:S04]  /*f190*/  LDSM.16.M88.4 R68, [R2+0xd900] ;  /* 0x00d900000244783b */ /* 0x000fe80000000200 */
[----:B------:R-:W-:Y:S01]  /*f1a0*/  @!PT LDS RZ, [RZ] ;  /* 0x00000000fffff984 */ /* 0x000fe20000000800 */
[----:B------:R-:W-:Y:S01]  /*f1b0*/  @!PT LDS RZ, [RZ] ;  /* 0x00000000fffff984 */ /* 0x000fe20000000800 */
[----:B------:R-:W-:Y:S01]  /*f1c0*/  @!PT LDS RZ, [RZ] ;  /* 0x00000000fffff984 */ /* 0x000fe20000000800 */
[----:B------:R3:W-:Y:S01]  /*f1d0*/  @P2 LDGSTS.E.BYPASS.LTC128B.128 [R132+0x6100], [R34.64], !P6 ;  /* 0x0610000022842fae */ /* 0x0007e2000f101d46 */
[C---:B-1--4-:R-:W-:Y:S03]  /*f1e0*/  HMMA.16816.F32.BF16 R20, R36.reuse, R16, RZ ;  /* 0x000000102414723c */ /* 0x052fe600000418ff */
[----:B------:R1:W-:Y:S04]  /*f1f0*/  @P2 LDGSTS.E.BYPASS.LTC128B.128 [R132+0x8100], [R34.64+0x80], !P5 ;  /* 0x0810008022842fae */ /* 0x0003e8000e901d46 */
[----:B------:R1:W-:Y:S01]  /*f200*/  @P2 LDGSTS.E.BYPASS.LTC128B.128 [R132+0xa100], [R34.64+0x100], !P4 ;  /* 0x0a10010022842fae */ /* 0x0003e2000e101d46 */
[C---:B------:R-:W-:Y:S03]  /*f210*/  HMMA.16816.F32.BF16 R16, R36.reuse, R18, RZ ;  /* 0x000000122410723c */ /* 0x040fe600000418ff */
[----:B------:R1:W-:Y:S04]  /*f220*/  @P2 LDGSTS.E.BYPASS.LTC128B.128 [R132+0x7100], [R32.64], !P6 ;  /* 0x0710000020842fae */ /* 0x0003e8000f101d46 */
[----:B------:R1:W-:Y:S01]  /*f230*/  @P2 LDGSTS.E.BYPASS.LTC128B.128 [R132+0x9100], [R32.64+0x80], !P5 ;  /* 0x0910008020842fae */ /* 0x0003e2000e901d46 */
[----:B--2---:R-:W-:Y:S03]  /*f240*/  HMMA.16816.F32.BF16 R64, R36, R60, RZ ;  /* 0x0000003c2440723c */ /* 0x004fe600000418ff */
[----:B------:R1:W-:Y:S04]  /*f250*/  @P2 LDGSTS.E.BYPASS.LTC128B.128 [R132+0xb100], [R32.64+0x100], !P4 ;  /* 0x0b10010020842fae */ /* 0x0003e8000e101d46 */
[----:B------:R-:W-:Y:S01]  /*f260*/  LDSM.16.M88.4 R24, [R185] ;  /* 0x00000000b918783b */ /* 0x000fe20000000200 */
[----:B---3--:R-:W-:Y:S03]  /*f270*/  HMMA.16816.F32.BF16 R20, R44, R8, R20 ;  /* 0x000000082c14723c */ /* 0x008fe60000041814 */
[----:B------:R-:W2:Y:S04]  /*f280*/  LDSM.16.M88.4 R12, [R85+0xc100] ;  /* 0x00c10000550c783b */ /* 0x000ea80000000200 */
[----:B------:R-:W-:Y:S01]  /*f290*/  LDSM.16.M88.4 R40, [R184] ;  /* 0x00000000b828783b */ /* 0x000fe20000000200 */
[----:B------:R-:W-:Y:S03]  /*f2a0*/  HMMA.16816.F32.BF16 R60, R36, R62, RZ ;  /* 0x0000003e243c723c */ /* 0x000fe600000418ff */
[----:B------:R-:W-:Y:S04]  /*f2b0*/  LDSM.16.M88.4 R80, [R85+0xc900] ;  /* 0x00c900005550783b */ /* 0x000fe80000000200 */
[----:B------:R-:W0:Y:S01]  /*f2c0*/  LDGDEPBAR ;  /* 0x00000000000079af */ /* 0x000e220000000000 */
[----:B------:R-:W-:Y:S03]  /*f2d0*/  HMMA.16816.F32.BF16 R16, R44, R10, R16 ;  /* 0x0000000a2c10723c */ /* 0x000fe60000041810 */
[----:B------:R-:W3:Y:S04]  /*f2e0*/  LDSM.16.M88.4 R8, [R0+0xc100] ;  /* 0x00c100000008783b */ /* 0x000ee80000000200 */
[----:B-1----:R-:W1:Y:S01]  /*f2f0*/  LDSM.16.M88.4 R32, [R85+0xd100] ;  /* 0x00d100005520783b */ /* 0x002e620000000200 */
[C---:B-----5:R-:W-:Y:S08]  /*f300*/  HMMA.16816.F32.BF16 R56, R36.reuse, R52, RZ ;  /* 0x000000342438723c */ /* 0x060ff000000418ff */
[C---:B------:R-:W-:Y:S08]  /*f310*/  HMMA.16816.F32.BF16 R52, R36.reuse, R54, RZ ;  /* 0x000000362434723c */ /* 0x040ff000000418ff */
[C---:B------:R-:W-:Y:S08]  /*f320*/  HMMA.16816.F32.BF16 R48, R36.reuse, R28, RZ ;  /* 0x0000001c2430723c */ /* 0x040ff000000418ff */
[----:B------:R-:W-:Y:S01]  /*f330*/  HMMA.16816.F32.BF16 R36, R36, R30, RZ ;  /* 0x0000001e2424723c */ /* 0x000fe200000418ff */
[----:B------:R-:W4:Y:S07]  /*f340*/  LDSM.16.M88.4 R28, [R85+0xd900] ;  /* 0x00d90000551c783b */ /* 0x000f2e0000000200 */
[----:B--2---:R-:W-:Y:S08]  /*f350*/  HMMA.16816.F32.BF16 R20, R24, R12, R20 ;  /* 0x0000000c1814723c */ /* 0x004ff00000041814 */
[C---:B------:R-:W-:Y:S08]  /*f360*/  HMMA.16816.F32.BF16 R64, R44.reuse, R76, R64 ;  /* 0x0000004c2c40723c */ /* 0x040ff00000041840 */
[----:B------:R-:W-:Y:S01]  /*f370*/  HMMA.16816.F32.BF16 R60, R44, R78, R60 ;  /* 0x0000004e2c3c723c */ /* 0x000fe2000004183c */
        /* <DEDUP_REMOVED lines=8> */
[----:B------:R-:W2:Y:S04]  /*f400*/  LDSM.16.M88.4 R36, [R187+0xe100] ;  /* 0x00e10000bb24783b */ /* 0x000ea80000000200 */
[----:B------:R-:W5:Y:S03]  /*f410*/  LDSM.16.M88.4 R68, [R0+0xd900] ;  /* 0x00d900000044783b */ /* 0x000f660000000200 */
[----:B---3--:R-:W-:Y:S08]  /*f420*/  HMMA.16816.F32.BF16 R20, R40, R8, R20 ;  /* 0x000000082814723c */ /* 0x008ff00000041814 */
[C---:B------:R-:W-:Y:S08]  /*f430*/  HMMA.16816.F32.BF16 R64, R24.reuse, R80, R64 ;  /* 0x000000501840723c */ /* 0x040ff00000041840 */
[----:B------:R-:W-:Y:S01]  /*f440*/  HMMA.16816.F32.BF16 R60, R24, R82, R60 ;  /* 0x00000052183c723c */ /* 0x000fe2000004183c */
[----:B------:R-:W-:Y:S07]  /*f450*/  LDSM.16.M88.4 R80, [R5+0x4000] ;  /* 0x004000000550783b */ /* 0x000fee0000000200 */
[----:B------:R-:W-:Y:S01]  /*f460*/  HMMA.16816.F32.BF16 R16, R40, R10, R16 ;  /* 0x0000000a2810723c */ /* 0x000fe20000041810 */
[----:B------:R-:W3:Y:S07]  /*f470*/  LDSM.16.M88.4 R8, [R2+0xe100] ;  /* 0x00e100000208783b */ /* 0x000eee0000000200 */
[C---:B-1----:R-:W-:Y:S08]  /*f480*/  HMMA.16816.F32.BF16 R56, R24.reuse, R32, R56 ;  /* 0x000000201838723c */ /* 0x042ff00000041838 */
[C---:B------:R-:W-:Y:S01]  /*f490*/  HMMA.16816.F32.BF16 R52, R24.reuse, R34, R52 ;  /* 0x000000221834723c */ /* 0x040fe20000041834 */
[----:B------:R-:W1:Y:S07]  /*f4a0*/  LDSM.16.M88.4 R32, [R187+0xe900] ;  /* 0x00e90000bb20783b */ /* 0x000e6e0000000200 */
[C---:B----4-:R-:W-:Y:S08]  /*f4b0*/  HMMA.16816.F32.BF16 R48, R24.reuse, R28, R48 ;  /* 0x0000001c1830723c */ /* 0x050ff00000041830 */
[----:B------:R-:W-:Y:S01]  /*f4c0*/  HMMA.16816.F32.BF16 R44, R24, R30, R44 ;  /* 0x0000001e182c723c */ /* 0x000fe2000004182c */
[----:B------:R-:W4:Y:S04]  /*f4d0*/  LDSM.16.M88.4 R28, [R187+0xf100] ;  /* 0x00f10000bb1c783b */ /* 0x000f280000000200 */
[----:B------:R-:W1:Y:S03]  /*f4e0*/  LDSM.16.M88.4 R24, [R187+0xf900] ;  /* 0x00f90000bb18783b */ /* 0x000e660000000200 */
        /* <DEDUP_REMOVED lines=9> */
[C---:B-----5:R-:W-:Y:S08]  /*f580*/  HMMA.16816.F32.BF16 R48, R40.reuse, R68, R48 ;  /* 0x000000442830723c */ /* 0x060ff00000041830 */
[----:B------:R-:W-:Y:S01]  /*f590*/  HMMA.16816.F32.BF16 R44, R40, R70, R44 ;  /* 0x00000046282c723c */ /* 0x000fe2000004182c */
[----:B------:R-:W2:Y:S04]  /*f5a0*/  LDSM.16.M88.4 R40, [R185+0x4000] ;  /* 0x00400000b928783b */ /* 0x000ea80000000200 */
[----:B------:R-:W5:Y:S03]  /*f5b0*/  LDSM.16.M88.4 R68, [R2+0xf900] ;  /* 0x00f900000244783b */ /* 0x000f660000000200 */
[----:B---3--:R-:W-:Y:S08]  /*f5c0*/  HMMA.16816.F32.BF16 R20, R80, R8, R20 ;  /* 0x000000085014723c */ /* 0x008ff00000041814 */
[C---:B-1----:R-:W-:Y:S08]  /*f5d0*/  HMMA.16816.F32.BF16 R64, R12.reuse, R32, R64 ;  /* 0x000000200c40723c */ /* 0x042ff00000041840 */
[----:B------:R-:W-:Y:S01]  /*f5e0*/  HMMA.16816.F32.BF16 R60, R12, R34, R60 ;  /* 0x000000220c3c723c */ /* 0x000fe2000004183c */
[----:B------:R-:W-:Y:S07]  /*f5f0*/  LDSM.16.M88.4 R32, [R85+0xe900] ;  /* 0x00e900005520783b */ /* 0x000fee0000000200 */
[----:B------:R-:W-:Y:S01]  /*f600*/  HMMA.16816.F32.BF16 R16, R80, R10, R16 ;  /* 0x0000000a5010723c */ /* 0x000fe20000041810 */
[----:B------:R-:W-:Y:S07]  /*f610*/  LDSM.16.M88.4 R8, [R0+0xe100] ;  /* 0x00e100000008783b */ /* 0x000fee0000000200 */
[C---:B----4-:R-:W-:Y:S08]  /*f620*/  HMMA.16816.F32.BF16 R56, R12.reuse, R28, R56 ;  /* 0x0000001c0c38723c */ /* 0x050ff00000041838 */
[C---:B------:R-:W-:Y:S01]  /*f630*/  HMMA.16816.F32.BF16 R52, R12.reuse, R30, R52 ;  /* 0x0000001e0c34723c */ /* 0x040fe20000041834 */
[----:B------:R-:W-:Y:S07]  /*f640*/  LDSM.16.M88.4 R28, [R85+0xf100] ;  /* 0x00f10000551c783b */ /* 0x000fee0000000200 */
[C---:B------:R-:W-:Y:S08]  /*f650*/  HMMA.16816.F32.BF16 R48, R12.reuse, R24, R48 ;  /* 0x000000180c30723c */ /* 0x040ff00000041830 */
[----:B------:R-:W-:Y:S01]  /*f660*/  HMMA.16816.F32.BF16 R44, R12, R26, R44 ;  /* 0x0000001a0c2c723c */ /* 0x000fe2000004182c */
[----:B------:R-:W1:Y:S04]  /*f670*/  LDSM.16.M88.4 R12, [R184+0x4000] ;  /* 0x00400000b80c783b */ /* 0x000e680000000200 */
[----:B------:R-:W3:Y:S03]  /*f680*/  LDSM.16.M88.4 R24, [R85+0xf900] ;  /* 0x00f900005518783b */ /* 0x000ee60000000200 */
[----:B--2---:R-:W-:Y:S08]  /*f690*/  HMMA.16816.F32.BF16 R20, R40, R36, R20 ;  /* 0x000000242814723c */ /* 0x004ff00000041814 */
[C---:B------:R-:W-:Y:S08]  /*f6a0*/  HMMA.16816.F32.BF16 R64, R80.reuse, R76, R64 ;  /* 0x0000004c5040723c */ /* 0x040ff00000041840 */
[----:B------:R-:W-:Y:S08]  /*f6b0*/  HMMA.16816.F32.BF16 R60, R80, R78, R60 ;  /* 0x0000004e503c723c */ /* 0x000ff0000004183c */
[----:B------:R-:W-:Y:S01]  /*f6c0*/  HMMA.16816.F32.BF16 R76, R40, R38, R16 ;  /* 0x00000026284c723c */ /* 0x000fe20000041810 */
[----:B------:R-:W-:Y:S04]  /*f6d0*/  LDSM.16.M88.4 R36, [R189+0x8000] ;  /* 0x00800000bd24783b */ /* 0x000fe80000000200 */
[----:B------:R-:W2:Y:S03]  /*f6e0*/  LDSM.16.M88.4 R16, [R187+0x10100] ;  /* 0x01010000bb10783b */ /* 0x000ea60000000200 */
[C---:B------:R-:W-:Y:S08]  /*f6f0*/  HMMA.16816.F32.BF16 R56, R80.reuse, R72, R56 ;  /* 0x000000485038723c */ /* 0x040ff00000041838 */
[C---:B------:R-:W-:Y:S01]  /*f700*/  HMMA.16816.F32.BF16 R52, R80.reuse, R74, R52 ;  /* 0x0000004a5034723c */ /* 0x040fe20000041834 */
[----:B------:R-:W4:Y:S07]  /*f710*/  LDSM.16.M88.4 R72, [R0+0xe900] ;  /* 0x00e900000048783b */ /* 0x000f2e0000000200 */
[C---:B-----5:R-:W-:Y:S08]  /*f720*/  HMMA.16816.F32.BF16 R48, R80.reuse, R68, R48 ;  /* 0x000000445030723c */ /* 0x060ff00000041830 */
[----:B------:R-:W-:Y:S01]  /*f730*/  HMMA.16816.F32.BF16 R44, R80, R70, R44 ;  /* 0x00000046502c723c */ /* 0x000fe2000004182c */
[----:B------:R-:W5:Y:S07]  /*f740*/  LDSM.16.M88.4 R68, [R0+0xf100] ;  /* 0x00f100000044783b */ /* 0x000f6e0000000200 */
[----:B-1----:R-:W-:Y:S08]  /*f750*/  HMMA.16816.F32.BF16 R20, R12, R8, R20 ;  /* 0x000000080c14723c */ /* 0x002ff00000041814 */
        /* <DEDUP_REMOVED lines=8> */
[C---:B---3--:R-:W-:Y:S08]  /*f7e0*/  HMMA.16816.F32.BF16 R48, R40.reuse, R24, R48 ;  /* 0x000000182830723c */ /* 0x048ff00000041830 */
[----:B------:R-:W-:Y:S01]  /*f7f0*/  HMMA.16816.F32.BF16 R44, R40, R26, R44 ;  /* 0x0000001a282c723c */ /* 0x000fe2000004182c */
[----:B------:R-:W1:Y:S04]  /*f800*/  LDSM.16.M88.4 R24, [R2+0x10100] ;  /* 0x010100000218783b */ /* 0x000e680000000200 */
[----:B------:R-:W-:Y:S03]  /*f810*/  LDSM.16.M88.4 R40, [R185+0x8000] ;  /* 0x00800000b928783b */ /* 0x000fe60000000200 */
[----:B--2---:R-:W-:Y:S08]  /*f820*/  HMMA.16816.F32.BF16 R20, R36, R16, R20 ;  /* 0x000000102414723c */ /* 0x004ff00000041814 */
[C---:B----4-:R-:W-:Y:S08]  /*f830*/  HMMA.16816.F32.BF16 R64, R12.reuse, R72, R64 ;  /* 0x000000480c40723c */ /* 0x050ff00000041840 */
[----:B------:R-:W-:Y:S01]  /*f840*/  HMMA.16816.F32.BF16 R60, R12, R74, R60 ;  /* 0x0000004a0c3c723c */ /* 0x000fe2000004183c */
[----:B------:R-:W-:Y:S07]  /*f850*/  LDSM.16.M88.4 R72, [R187+0x11100] ;  /* 0x01110000bb48783b */ /* 0x000fee0000000200 */
[----:B------:R-:W-:Y:S01]  /*f860*/  HMMA.16816.F32.BF16 R76, R36, R18, R76 ;  /* 0x00000012244c723c */ /* 0x000fe2000004184c */
[----:B------:R-:W-:Y:S07]  /*f870*/  LDSM.16.M88.4 R16, [R2+0x10900] ;  /* 0x010900000210783b */ /* 0x000fee0000000200 */
[C---:B-----5:R-:W-:Y:S08]  /*f880*/  HMMA.16816.F32.BF16 R56, R12.reuse, R68, R56 ;  /* 0x000000440c38723c */ /* 0x060ff00000041838 */
[----:B------:R-:W-:Y:S01]  /*f890*/  HMMA.16816.F32.BF16 R68, R12, R70, R52 ;  /* 0x000000460c44723c */ /* 0x000fe20000041834 */
[----:B------:R-:W2:Y:S07]  /*f8a0*/  LDSM.16.M88.4 R52, [R85+0x10100] ;  /* 0x010100005534783b */ /* 0x000eae0000000200 */
[----:B-1----:R-:W-:Y:S08]  /*f8b0*/  HMMA.16816.F32.BF16 R20, R32, R24, R20 ;  /* 0x000000182014723c */ /* 0x002ff00000041814 */
[C---:B------:R-:W-:Y:S08]  /*f8c0*/  HMMA.16816.F32.BF16 R64, R36.reuse, R8, R64 ;  /* 0x000000082440723c */ /* 0x040ff00000041840 */
[----:B------:R-:W-:Y:S01]  /*f8d0*/  HMMA.16816.F32.BF16 R60, R36, R10, R60 ;  /* 0x0000000a243c723c */ /* 0x000fe2000004183c */
[----:B------:R-:W-:Y:S07]  /*f8e0*/  LDSM.16.M88.4 R8, [R85+0x10900] ;  /* 0x010900005508783b */ /* 0x000fee0000000200 */
[----:B------:R-:W-:Y:S01]  /*f8f0*/  HMMA.16816.F32.BF16 R76, R32, R26, R76 ;  /* 0x0000001a204c723c */ /* 0x000fe2000004184c */
[----:B------:R-:W-:Y:S07]  /*f900*/  LDSM.16.M88.4 R24, [R187+0x11900] ;  /* 0x01190000bb18783b */ /* 0x000fee0000000200 */
[C---:B------:R-:W-:Y:S08]  /*f910*/  HMMA.16816.F32.BF16 R48, R12.reuse, R28, R48 ;  /* 0x0000001c0c30723c */ /* 0x040ff00000041830 */
[----:B------:R-:W-:Y:S01]  /*f920*/  HMMA.16816.F32.BF16 R44, R12, R30, R44 ;  /* 0x0000001e0c2c723c */ /* 0x000fe2000004182c */
[----:B------:R-:W-:Y:S04]  /*f930*/  LDSM.16.M88.4 R12, [R184+0x8000] ;  /* 0x00800000b80c783b */ /* 0x000fe80000000200 */
[----:B------:R-:W1:Y:S03]  /*f940*/  LDSM.16.M88.4 R28, [R0+0x10100] ;  /* 0x01010000001c783b */ /* 0x000e660000000200 */
[----:B--2---:R-:W-:Y:S08]  /*f950*/  HMMA.16816.F32.BF16 R20, R40, R52, R20 ;  /* 0x000000342814723c */ /* 0x004ff00000041814 */
[C---:B------:R-:W-:Y:S08]  /*f960*/  HMMA.16816.F32.BF16 R64, R32.reuse, R16, R64 ;  /* 0x000000102040723c */ /* 0x040ff00000041840 */
[----:B------:R-:W-:Y:S01]  /*f970*/  HMMA.16816.F32.BF16 R60, R32, R18, R60 ;  /* 0x00000012203c723c */ /* 0x000fe2000004183c */
[----:B------:R-:W2:Y:S07]  /*f980*/  LDSM.16.M88.4 R16, [R2+0x11100] ;  /* 0x011100000210783b */ /* 0x000eae0000000200 */
[----:B------:R-:W-:Y:S01]  /*f990*/  HMMA.16816.F32.BF16 R76, R40, R54, R76 ;  /* 0x00000036284c723c */ /* 0x000fe2000004184c */
[----:B------:R-:W-:Y:S07]  /*f9a0*/  LDSM.16.M88.4 R52, [R0+0x10900] ;  /* 0x010900000034783b */ /* 0x000fee0000000200 */
[----:B------:R-:W-:Y:S08]  /*f9b0*/  HMMA.16816.F32.BF16 R56, R36, R72, R56 ;  /* 0x000000482438723c */ /* 0x000ff00000041838 */
[----:B-1----:R-:W-:Y:S08]  /*f9c0*/  HMMA.16816.F32.BF16 R20, R12, R28, R20 ;  /* 0x0000001c0c14723c */ /* 0x002ff00000041814 */
[C---:B------:R-:W-:Y:S08]  /*f9d0*/  HMMA.16816.F32.BF16 R64, R40.reuse, R8, R64 ;  /* 0x000000082840723c */ /* 0x040ff00000041840 */
[----:B------:R-:W-:Y:S01]  /*f9e0*/  HMMA.16816.F32.BF16 R60, R40, R10, R60 ;  /* 0x0000000a283c723c */ /* 0x000fe2000004183c */
[----:B------:R-:W1:Y:S07]  /*f9f0*/  LDSM.16.M88.4 R8, [R85+0x11100] ;  /* 0x011100005508783b */ /* 0x000e6e0000000200 */
[----:B------:R-:W-:Y:S01]  /*fa00*/  HMMA.16816.F32.BF16 R76, R12, R30, R76 ;  /* 0x0000001e0c4c723c */ /* 0x000fe2000004184c */
[----:B------:R3:W4:Y:S01]  /*fa10*/  LDSM.16.M88.4 R28, [R2+0x11900] ;  /* 0x01190000021c783b */ /* 0x0007220000000200 */
[----:B------:R-:W-:-:S02]  /*fa20*/  FMUL.FTZ R21, R21, c[0x0][0x320] ;  /* 0x0000c80015157a20 */ /* 0x000fc40000410000 */
[----:B------:R-:W-:Y:S02]  /*fa30*/  FMUL.FTZ R22, R22, c[0x0][0x320] ;  /* 0x0000c80016167a20 */ /* 0x000fe40000410000 */
[----:B------:R-:W-:Y:S02]  /*fa40*/  FMUL.FTZ R5, R20, c[0x0][0x320] ;  /* 0x0000c80014057a20 */ /* 0x000fe40000410000 */
[----:B------:R-:W-:Y:S04]  /*fa50*/  HMMA.16816.F32.BF16 R68, R36, R74, R68 ;  /* 0x0000004a2444723c */ /* 0x000fe80000041844 */
[----:B------:R-:W5:Y:S04]  /*fa60*/  MUFU.TANH R5, R5 ;  /* 0x0000000500057308 */ /* 0x000f680000002400 */
[----:B--2---:R-:W-:Y:S08]  /*fa70*/  HMMA.16816.F32.BF16 R56, R32, R16, R56 ;  /* 0x000000102038723c */ /* 0x004ff00000041838 */
[----:B------:R-:W-:Y:S01]  /*fa80*/  HMMA.16816.F32.BF16 R48, R36, R24, R48 ;  /* 0x000000182430723c */ /* 0x000fe20000041830 */
[----:B------:R-:W2:Y:S01]  /*fa90*/  MUFU.TANH R25, R21 ;  /* 0x0000001500197308 */ /* 0x000ea20000002400 */
[----:B---3--:R-:W-:-:S06]  /*faa0*/  FMUL.FTZ R2, R78, c[0x0][0x320] ;  /* 0x0000c8004e027a20 */ /* 0x008fcc0000410000 */
[----:B------:R-:W-:Y:S01]  /*fab0*/  HMMA.16816.F32.BF16 R44, R36, R26, R44 ;  /* 0x0000001a242c723c */ /* 0x000fe2000004182c */
[----:B------:R3:W-:Y:S06]  /*fac0*/  MUFU.TANH R24, R22 ;  /* 0x0000001600187308 */ /* 0x0007ec0000002400 */
[----:B------:R-:W-:Y:S01]  /*fad0*/  FMUL.FTZ R37, R23, c[0x0][0x320] ;  /* 0x0000c80017257a20 */ /* 0x000fe20000410000 */
[----:B------:R-:W-:Y:S01]  /*fae0*/  HMMA.16816.F32.BF16 R68, R32, R18, R68 ;  /* 0x000000122044723c */ /* 0x000fe20000041844 */
[----:B------:R-:W2:Y:S01]  /*faf0*/  LDSM.16.M88.4 R16, [R0+0x11100] ;  /* 0x011100000010783b */ /* 0x000ea20000000200 */
[----:B------:R-:W-:Y:S01]  /*fb00*/  FMUL.FTZ R26, R76, c[0x0][0x320] ;  /* 0x0000c8004c1a7a20 */ /* 0x000fe20000410000 */
[----:B------:R-:W-:Y:S01]  /*fb10*/  MUFU.TANH R2, R2 ;  /* 0x0000000200027308 */ /* 0x000fe20000002400 */
[----:B------:R-:W-:-:S02]  /*fb20*/  FMUL.FTZ R27, R77, c[0x0][0x320] ;  /* 0x0000c8004d1b7a20 */ /* 0x000fc40000410000 */
[----:B------:R-:W-:Y:S02]  /*fb30*/  FMUL.FTZ R36, R79, c[0x0][0x320] ;  /* 0x0000c8004f247a20 */ /* 0x000fe40000410000 */
[----:B-1----:R-:W-:Y:S01]  /*fb40*/  HMMA.16816.F32.BF16 R56, R40, R8, R56 ;  /* 0x000000082838723c */ /* 0x002fe20000041838 */
[----:B---3--:R-:W1:Y:S02]  /*fb50*/  LDSM.16.M88.4 R20, [R85+0x11900] ;  /* 0x011900005514783b */ /* 0x008e640000000200 */
[----:B------:R-:W3:Y:S04]  /*fb60*/  MUFU.TANH R26, R26 ;  /* 0x0000001a001a7308 */ /* 0x000ee80000002400 */
[----:B------:R-:W-:Y:S01]  /*fb70*/  LOP3.LUT R8, R6, 0xfffffffc, RZ, 0xc0, !PT ;  /* 0xfffffffc06087812 */ /* 0x000fe200078ec0ff */
[----:B----4-:R-:W-:Y:S01]  /*fb80*/  HMMA.16816.F32.BF16 R48, R32, R28, R48 ;  /* 0x0000001c2030723c */ /* 0x010fe20000041830 */
[----:B------:R-:W-:-:S02]  /*fb90*/  IMAD.IADD R6, R89, 0x1, -R84 ;  /* 0x0000000159067824 */ /* 0x000fc400078e0a54 */
[----:B------:R-:W4:Y:S01]  /*fba0*/  MUFU.TANH R27, R27 ;  /* 0x0000001b001b7308 */ /* 0x000f220000002400 */
[----:B------:R-:W-:-:S04]  /*fbb0*/  IMAD.IADD R89, R89, 0x1, -R8 ;  /* 0x0000000159597824 */ /* 0x000fc800078e0a08 */
[----:B------:R-:W-:Y:S01]  /*fbc0*/  HMMA.16816.F32.BF16 R44, R32, R30, R44 ;  /* 0x0000001e202c723c */ /* 0x000fe2000004182c */
[----:B------:R-:W-:Y:S02]  /*fbd0*/  LEA.HI R38, R89, R89, RZ, 0x1 ;  /* 0x0000005959267211 */ /* 0x000fe400078f08ff */
[----:B------:R-:W-:Y:S02]  /*fbe0*/  MUFU.TANH R37, R37 ;  /* 0x0000002500257308 */ /* 0x000fe40000002400 */
[----:B------:R-:W-:Y:S02]  /*fbf0*/  LOP3.LUT R38, R38, 0x1ffffffe, RZ, 0xc0, !PT ;  /* 0x1ffffffe26267812 */ /* 0x000fe400078ec0ff */
[----:B------:R-:W-:Y:S01]  /*fc00*/  SHF.R.S32.HI R35, RZ, 0x1f, R86 ;  /* 0x0000001fff237819 */ /* 0x000fe20000011456 */
[----:B------:R-:W-:Y:S01]  /*fc10*/  HMMA.16816.F32.BF16 R68, R40, R10, R68 ;  /* 0x0000000a2844723c */ /* 0x000fe20000041844 */
[----:B------:R-:W-:Y:S01]  /*fc20*/  SHF.R.S32.HI R33, RZ, 0x1f, R6 ;  /* 0x0000001fff217819 */ /* 0x000fe20000011406 */
[----:B------:R-:W3:Y:S01]  /*fc30*/  LDSM.16.M88.4 R8, [R0+0x11900] ;  /* 0x011900000008783b */ /* 0x000ee20000000200 */
[----:B------:R-:W-:Y:S01]  /*fc40*/  LEA.HI R35, R35, R86, RZ, 0x3 ;  /* 0x0000005623237211 */ /* 0x000fe200078f18ff */
[----:B------:R-:W-:Y:S01]  /*fc50*/  IMAD.IADD R89, R89, 0x1, -R38 ;  /* 0x0000000159597824 */ /* 0x000fe200078e0a26 */
[----:B------:R-:W-:Y:S01]  /*fc60*/  LEA.HI R33, R33, R6, RZ, 0x2 ;  /* 0x0000000621217211 */ /* 0x000fe200078f10ff */
[----:B------:R-:W-:Y:S01]  /*fc70*/  MUFU.TANH R36, R36 ;  /* 0x0000002400247308 */ /* 0x000fe20000002400 */
[----:B------:R-:W-:Y:S01]  /*fc80*/  LOP3.LUT R35, R35, 0xffffff8, RZ, 0xc0, !PT ;  /* 0x0ffffff823237812 */ /* 0x000fe200078ec0ff */
[----:B------:R-:W-:Y:S01]  /*fc90*/  HMMA.16816.F32.BF16 R64, R12, R52, R64 ;  /* 0x000000340c40723c */ /* 0x000fe20000041840 */
[----:B------:R-:W-:Y:S01]  /*fca0*/  LEA.HI.SX32 R34, R33, R92, 0x1e ;  /* 0x0000005c21227211 */ /* 0x000fe200078ff2ff */
[----:B------:R-:W-:-:S04]  /*fcb0*/  DEPBAR.LE SB0, 0x2 ;  /* 0x000080800000791a */ /* 0x000fc80000000000 */
[----:B------:R-:W-:Y:S01]  /*fcc0*/  IMAD.IADD R35, R86, 0x1, -R35 ;  /* 0x0000000156237824 */ /* 0x000fe200078e0a23 */
[----:B------:R-:W-:Y:S01]  /*fcd0*/  LOP3.LUT R33, R33, 0x7ffffffc, RZ, 0xc0, !PT ;  /* 0x7ffffffc21217812 */ /* 0x000fe200078ec0ff */
[----:B--2---:R-:W-:Y:S01]  /*fce0*/  HMMA.16816.F32.BF16 R56, R12, R16, R56 ;  /* 0x000000100c38723c */ /* 0x004fe20000041838 */
[----:B------:R-:W-:Y:S01]  /*fcf0*/  BAR.SYNC.DEFER_BLOCKING 0x0 ;  /* 0x0000000000007b1d */ /* 0x000fe20000010000 */
[----:B------:R-:W-:Y:S02]  /*fd00*/  IMAD R34, R35, 0x10, R34 ;  /* 0x0000001023227824 */ /* 0x000fe400078e0222 */
[----:B------:R-:W-:Y:S02]  /*fd10*/  IMAD.IADD R222, R6, 0x1, -R33 ;  /* 0x0000000106de7824 */ /* 0x000fe400078e0a21 */
[----:B------:R-:W-:Y:S02]  /*fd20*/  IMAD R220, R89, 0x8, R34 ;  /* 0x0000000859dc7824 */ /* 0x000fe400078e0222 */
[----:B-1----:R-:W-:Y:S01]  /*fd30*/  HMMA.16816.F32.BF16 R48, R40, R20, R48 ;  /* 0x000000142830723c */ /* 0x002fe20000041830 */
[----:B------:R-:W-:-:S02]  /*fd40*/  IMAD.SHL.U32 R222, R222, 0x2, RZ ;  /* 0x00000002dede7824 */ /* 0x000fc400078e00ff */
[----:B------:R-:W-:-:S04]  /*fd50*/  @P3 IMAD.HI.U32 R17, R220, c[0x0][0x2c8], RZ ;  /* 0x0000b200dc113a27 */ /* 0x000fc800078e00ff */
[----:B------:R-:W-:Y:S01]  /*fd60*/  IMAD.MOV.U32 R20, RZ, RZ, R220 ;  /* 0x000000ffff147224 */ /* 0x000fe200078e00dc */
[----:B------:R-:W-:Y:S01]  /*fd70*/  @P3 SHF.R.U32.HI R20, RZ, c[0x0][0x2cc], R17 ;  /* 0x0000b300ff143a19 */ /* 0x000fe20000011611 */
[----:B------:R-:W-:Y:S01]  /*fd80*/  HMMA.16816.F32.BF16 R68, R12, R18, R68 ;  /* 0x000000120c44723c */ /* 0x000fe20000041844 */
[----:B------:R-:W-:Y:S02]  /*fd90*/  FMUL.FTZ R28, R64, c[0x0][0x320] ;  /* 0x0000c800401c7a20 */ /* 0x000fe40000410000 */
[----:B------:R-:W-:Y:S01]  /*fda0*/  FMUL.FTZ R29, R65, c[0x0][0x320] ;  /* 0x0000c800411d7a20 */ /* 0x000fe20000410000 */
[----:B------:R-:W1:Y:S01]  /*fdb0*/  SHFL.IDX PT, R18, R20, RZ, 0x1c1f ;  /* 0x001c1fff14127589 */ /* 0x000e6200000e0000 */
[----:B------:R-:W-:Y:S02]  /*fdc0*/  FMUL.FTZ R16, R66, c[0x0][0x320] ;  /* 0x0000c80042107a20 */ /* 0x000fe40000410000 */
[----:B------:R-:W2:Y:S01]  /*fdd0*/  MUFU.TANH R28, R28 ;  /* 0x0000001c001c7308 */ /* 0x000ea20000002400 */
[----:B------:R-:W-:Y:S01]  /*fde0*/  HMMA.16816.F32.BF16 R44, R40, R22, R44 ;  /* 0x00000016282c723c */ /* 0x000fe2000004182c */
[----:B------:R-:W1:Y:S01]  /*fdf0*/  SHFL.IDX PT, R19, R20, 0x1, 0x1c1f ;  /* 0x003c1f0014137f89 */ /* 0x000e6200000e0000 */
[----:B------:R-:W-:-:S02]  /*fe00*/  FMUL.FTZ R56, R56, c[0x0][0x320] ;  /* 0x0000c80038387a20 */ /* 0x000fc40000410000 */
[----:B------:R-:W-:Y:S01]  /*fe10*/  FMUL.FTZ R57, R57, c[0x0][0x320] ;  /* 0x0000c80039397a20 */ /* 0x000fe20000410000 */
[----:B------:R-:W-:Y:S01]  /*fe20*/  LDSM.16.MT88.4 R124, [R135+0x100] ;  /* 0x00010000877c783b */ /* 0x000fe20000004200 */
[----:B------:R-:W-:Y:S01]  /*fe30*/  FMUL.FTZ R17, R67, c[0x0][0x320] ;  /* 0x0000c80043117a20 */ /* 0x000fe20000410000 */
[----:B------:R-:W1:Y:S01]  /*fe40*/  MUFU.TANH R29, R29 ;  /* 0x0000001d001d7308 */ /* 0x000e620000002400 */
[C---:B------:R-:W-:Y:S01]  /*fe50*/  HMMA.16816.F32.BF16 R60, R12.reuse, R54, R60 ;  /* 0x000000360c3c723c */ /* 0x040fe2000004183c */
[----:B------:R-:W-:Y:S01]  /*fe60*/  IMAD.MOV.U32 R22, RZ, RZ, -0x40 ;  /* 0xffffffc0ff167424 */ /* 0x000fe200078e00ff */
[----:B------:R-:W-:Y:S01]  /*fe70*/  LDSM.16.MT88.4 R64, [R165+0x2100] ;  /* 0x00210000a540783b */ /* 0x000fe20000004200 */
[----:B------:R-:W-:Y:S02]  /*fe80*/  FMUL.FTZ R58, R58, c[0x0][0x320] ;  /* 0x0000c8003a3a7a20 */ /* 0x000fe40000410000 */
[C---:B------:R-:W-:Y:S01]  /*fe90*/  IMAD R22, R7.reuse, R22, 0x1 ;  /* 0x0000000107167424 */ /* 0x040fe200078e0216 */
[----:B------:R-:W-:Y:S01]  /*fea0*/  LDSM.16.MT88.4 R116, [R173+0x100] ;  /* 0x00010000ad74783b */ /* 0x000fe20000004200 */
[----:B------:R-:W-:Y:S01]  /*feb0*/  IMAD R7, R7, -0x40, R215 ;  /* 0xffffffc007077824 */ /* 0x000fe200078e02d7 */
[----:B---3--:R-:W-:Y:S01]  /*fec0*/  HMMA.16816.F32.BF16 R48, R12, R8, R48 ;  /* 0x000000080c30723c */ /* 0x008fe20000041830 */
[----:B------:R-:W-:Y:S01]  /*fed0*/  MUFU.TANH R224, R56 ;  /* 0x0000003800e07308 */ /* 0x000fe20000002400 */
[----:B------:R-:W-:Y:S01]  /*fee0*/  FMUL.FTZ R68, R68, c[0x0][0x320] ;  /* 0x0000c80044447a20 */ /* 0x000fe20000410000 */
[----:B------:R-:W-:Y:S01]  /*fef0*/  LDSM.16.MT88.4 R108, [R134+0x100] ;  /* 0x00010000866c783b */ /* 0x000fe20000004200 */
[----:B------:R-:W-:-:S02]  /*ff00*/  IMAD.IADD R7, R7, 0x1, -R222 ;  /* 0x0000000107077824 */ /* 0x000fc400078e0ade */
[----:B------:R-:W-:Y:S01]  /*ff10*/  FMUL.FTZ R69, R69, c[0x0][0x320] ;  /* 0x0000c80045457a20 */ /* 0x000fe20000410000 */
[----:B------:R-:W-:Y:S01]  /*ff20*/  IADD3 R9, -R222, R22, R215 ;  /* 0x00000016de097210 */ /* 0x000fe20007ffe1d7 */
[----:B------:R-:W-:Y:S01]  /*ff30*/  HMMA.16816.F32.BF16 R44, R12, R10, R44 ;  /* 0x0000000a0c2c723c */ /* 0x000fe2000004182c */
[----:B------:R-:W-:Y:S01]  /*ff40*/  MUFU.TANH R168, R57 ;  /* 0x0000003900a87308 */ /* 0x000fe20000002400 */
[----:B------:R-:W-:Y:S01]  /*ff50*/  FMUL.FTZ R59, R59, c[0x0][0x320] ;  /* 0x0000c8003b3b7a20 */ /* 0x000fe20000410000 */
[----:B------:R-:W-:Y:S01]  /*ff60*/  LDSM.16.MT88.4 R100, [R4+0x100] ;  /* 0x000100000464783b */ /* 0x000fe20000004200 */
[----:B------:R-:W-:Y:S02]  /*ff70*/  IMAD.IADD R6, R9, 0x1, -R218 ;  /* 0x0000000109067824 */ /* 0x000fe400078e0ada */
[----:B------:R-:W-:Y:S01]  /*ff80*/  FMUL.FTZ R70, R70, c[0x0][0x320] ;  /* 0x0000c80046467a20 */ /* 0x000fe20000410000 */
[----:B------:R-:W-:Y:S01]  /*ff90*/  LDSM.16.MT88.4 R40, [R135+0x2100] ;  /* 0x002100008728783b */ /* 0x000fe20000004200 */
[----:B-1----:R-:W-:Y:S01]  /*ffa0*/  IMAD.IADD R8, R6, 0x1, R18 ;  /* 0x0000000106087824 */ /* 0x002fe200078e0212 */
[----:B------:R-:W-:Y:S01]  /*ffb0*/  MUFU.TANH R170, R68 ;  /* 0x0000004400aa7308 */ /* 0x000fe20000002400 */
[----:B------:R-:W-:Y:S01]  /*ffc0*/  FMUL.FTZ R31, R60, c[0x0][0x320] ;  /* 0x0000c8003c1f7a20 */ /* 0x000fe20000410000 */
[----:B------:R-:W-:Y:S01]  /*ffd0*/  LDSM.16.MT88.4 R72, [R135+0x4100] ;  /* 0x004100008748783b */ /* 0x000fe20000004200 */
[----:B------:R-:W-:Y:S01]  /*ffe0*/  FMUL.FTZ R32, R61, c[0x0][0x320] ;  /* 0x0000c8003d207a20 */ /* 0x000fe20000410000 */
[----:B------:R-:W-:Y:S01]  /*fff0*/  IMNMX R8, R7, R8, PT ;  /* 0x0000000807087217 */ /* 0x000fe20003800200 */
[----:B------:R-:W-:Y:S01]  /*10000*/  IMAD.IADD R6, R6, 0x1, R19 ;  /* 0x0000000106067824 */ /* 0x000fe200078e0213 */
[----:B------:R-:W-:Y:S01]  /*10010*/  LDSM.16.MT88.4 R80, [R173+0x4100] ;  /* 0x00410000ad50783b */ /* 0x000fe20000004200 */
[----:B------:R-:W-:Y:S01]  /*10020*/  FMUL.FTZ R48, R48, c[0x0][0x320] ;  /* 0x0000c80030307a20 */ /* 0x000fe20000410000 */
[C---:B------:R-:W-:Y:S01]  /*10030*/  ISETP.GT.AND P0, PT, R8.reuse, RZ, PT ;  /* 0x000000ff0800720c */ /* 0x040fe20003f04270 */
[----:B------:R-:W1:Y:S01]  /*10040*/  MUFU.TANH R31, R31 ;  /* 0x0000001f001f7308 */ /* 0x000e620000002400 */
[----:B------:R-:W-:Y:S01]  /*10050*/  ISETP.GT.AND P1, PT, R8, 0x1, PT ;  /* 0x000000010800780c */ /* 0x000fe20003f24270 */
[----:B------:R-:W-:Y:S01]  /*10060*/  FMUL.FTZ R49, R49, c[0x0][0x320] ;  /* 0x0000c80031317a20 */ /* 0x000fe20000410000 */
[----:B-----5:R-:W-:Y:S01]  /*10070*/  FSEL R5, R5, -INF , P0 ;  /* 0xff80000005057808 */ /* 0x020fe20000000000 */
[----:B------:R-:W-:Y:S01]  /*10080*/  FMUL.FTZ R30, R62, c[0x0][0x320] ;  /* 0x0000c8003e1e7a20 */ /* 0x000fe20000410000 */
[----:B------:R-:W-:Y:S01]  /*10090*/  ISETP.GT.AND P0, PT, R8, 0x8, PT ;  /* 0x000000080800780c */ /* 0x000fe20003f04270 */
[----:B------:R-:W-:Y:S01]  /*100a0*/  FMUL.FTZ R44, R44, c[0x0][0x320] ;  /* 0x0000c8002c2c7a20 */ /* 0x000fe20000410000 */
[----:B------:R-:W-:Y:S01]  /*100b0*/  FSEL R34, R25, -INF , P1 ;  /* 0xff80000019227808 */ /* 0x000fe20000800000 */
[----:B------:R-:W3:Y:S01]  /*100c0*/  MUFU.TANH R32, R32 ;  /* 0x0000002000207308 */ /* 0x000ee20000002400 */
[----:B------:R-:W-:Y:S01]  /*100d0*/  ISETP.GT.AND P1, PT, R8, 0x9, PT ;  /* 0x000000090800780c */ /* 0x000fe20003f24270 */
[----:B------:R-:W-:Y:S01]  /*100e0*/  FMUL.FTZ R45, R45, c[0x0][0x320] ;  /* 0x0000c8002d2d7a20 */ /* 0x000fe20000410000 */
[----:B------:R-:W-:Y:S01]  /*100f0*/  FSEL R26, R26, -INF , P0 ;  /* 0xff8000001a1a7808 */ /* 0x000fe20000000000 */
[----:B------:R-:W-:Y:S01]  /*10100*/  FMUL.FTZ R0, R63, c[0x0][0x320] ;  /* 0x0000c8003f007a20 */ /* 0x000fe20000410000 */
[C---:B------:R-:W-:Y:S01]  /*10110*/  ISETP.GT.AND P0, PT, R8.reuse, 0x10, PT ;  /* 0x000000100800780c */ /* 0x040fe20003f04270 */
[----:B------:R-:W-:Y:S01]  /*10120*/  FMUL.FTZ R71, R71, c[0x0][0x320] ;  /* 0x0000c80047477a20 */ /* 0x000fe20000410000 */
[----:B----4-:R-:W-:Y:S01]  /*10130*/  FSEL R22, R27, -INF , P1 ;  /* 0xff8000001b167808 */ /* 0x010fe20000800000 */
[----:B------:R-:W4:Y:S01]  /*10140*/  MUFU.TANH R214, R69 ;  /* 0x0000004500d67308 */ /* 0x000f220000002400 */
[----:B------:R-:W-:Y:S01]  /*10150*/  ISETP.GT.AND P1, PT, R8, 0x11, PT ;  /* 0x000000110800780c */ /* 0x000fe20003f24270 */
[----:B------:R-:W-:Y:S01]  /*10160*/  FMUL.FTZ R50, R50, c[0x0][0x320] ;  /* 0x0000c80032327a20 */ /* 0x000fe20000410000 */
[----:B------:R-:W-:Y:S01]  /*10170*/  IMNMX R7, R7, R6, PT ;  /* 0x0000000607077217 */ /* 0x000fe20003800200 */
[----:B------:R-:W-:Y:S01]  /*10180*/  FMUL.FTZ R51, R51, c[0x0][0x320] ;  /* 0x0000c80033337a20 */ /* 0x000fe20000410000 */
[----:B--2---:R-:W-:Y:S01]  /*10190*/  FSEL R20, R28, -INF , P0 ;  /* 0xff8000001c147808 */ /* 0x004fe20000000000 */
[----:B------:R-:W-:Y:S01]  /*101a0*/  FMUL.FTZ R46, R46, c[0x0][0x320] ;  /* 0x0000c8002e2e7a20 */ /* 0x000fe20000410000 */
[C---:B------:R-:W-:Y:S01]  /*101b0*/  ISETP.GT.AND P0, PT, R8.reuse, 0x18, PT ;  /* 0x000000180800780c */ /* 0x040fe20003f04270 */
[----:B------:R-:W2:Y:S01]  /*101c0*/  MUFU.TANH R192, R48 ;  /* 0x0000003000c07308 */ /* 0x000ea20000002400 */
[----:B------:R-:W-:Y:S01]  /*101d0*/  FSEL R6, R29, -INF , P1 ;  /* 0xff8000001d067808 */ /* 0x000fe20000800000 */
[----:B------:R-:W-:Y:S01]  /*101e0*/  FMUL.FTZ R47, R47, c[0x0][0x320] ;  /* 0x0000c8002f2f7a20 */ /* 0x000fe20000410000 */
[----:B------:R-:W-:Y:S01]  /*101f0*/  ISETP.GT.AND P1, PT, R8, 0x19, PT ;  /* 0x000000190800780c */ /* 0x000fe20003f24270 */
[----:B------:R-:W-:Y:S01]  /*10200*/  LDSM.16.MT88.4 R88, [R134+0x4100] ;  /* 0x004100008658783b */ /* 0x000fe20000004200 */
[----:B-1----:R-:W-:-:S02]  /*10210*/  FSEL R18, R31, -INF , P0 ;  /* 0xff8000001f127808 */ /* 0x002fc40000000000 */
[----:B------:R-:W-:Y:S01]  /*10220*/  ISETP.GT.AND P0, PT, R8, 0x20, PT ;  /* 0x000000200800780c */ /* 0x000fe20003f04270 */
[----:B------:R-:W1:Y:S01]  /*10230*/  MUFU.TANH R190, R49 ;  /* 0x0000003100be7308 */ /* 0x000e620000002400 */
[----:B---3--:R-:W-:Y:S01]  /*10240*/  FSEL R14, R32, -INF , P1 ;  /* 0xff800000200e7808 */ /* 0x008fe20000800000 */
[----:B------:R-:W-:Y:S01]  /*10250*/  LDSM.16.MT88.4 R144, [R135+0x900] ;  /* 0x000900008790783b */ /* 0x000fe20000004200 */
[----:B------:R-:W-:Y:S02]  /*10260*/  ISETP.GT.AND P1, PT, R8, 0x21, PT ;  /* 0x000000210800780c */ /* 0x000fe40003f24270 */
[----:B------:R-:W-:Y:S01]  /*10270*/  FSEL R224, R224, -INF , P0 ;  /* 0xff800000e0e07808 */ /* 0x000fe20000000000 */
[----:B------:R-:W-:Y:S01]  /*10280*/  LDSM.16.MT88.4 R140, [R173+0x900] ;  /* 0x00090000ad8c783b */ /* 0x000fe20000004200 */
[----:B------:R-:W-:Y:S01]  /*10290*/  ISETP.GT.AND P0, PT, R8, 0x28, PT ;  /* 0x000000280800780c */ /* 0x000fe20003f04270 */
[----:B------:R-:W3:Y:S01]  /*102a0*/  MUFU.TANH R182, R44 ;  /* 0x0000002c00b67308 */ /* 0x000ee20000002400 */
[----:B------:R-:W-:Y:S01]  /*102b0*/  FSEL R168, R168, -INF , P1 ;  /* 0xff800000a8a87808 */ /* 0x000fe20000800000 */
[----:B------:R-:W-:Y:S01]  /*102c0*/  LDSM.16.MT88.4 R136, [R134+0x900] ;  /* 0x000900008688783b */ /* 0x000fe20000004200 */
[----:B------:R-:W-:-:S02]  /*102d0*/  ISETP.GT.AND P1, PT, R8, 0x29, PT ;  /* 0x000000290800780c */ /* 0x000fc40003f24270 */
[----:B------:R-:W-:Y:S02]  /*102e0*/  FSEL R170, R170, -INF , P0 ;  /* 0xff800000aaaa7808 */ /* 0x000fe40000000000 */
[----:B------:R-:W-:Y:S01]  /*102f0*/  ISETP.GT.AND P0, PT, R8, 0x30, PT ;  /* 0x000000300800780c */ /* 0x000fe20003f04270 */
[----:B------:R-:W5:Y:S01]  /*10300*/  MUFU.TANH R180, R45 ;  /* 0x0000002d00b47308 */ /* 0x000f620000002400 */
[----:B----4-:R-:W-:Y:S02]  /*10310*/  FSEL R214, R214, -INF , P1 ;  /* 0xff800000d6d67808 */ /* 0x010fe40000800000 */
[----:B------:R-:W-:Y:S02]  /*10320*/  ISETP.GT.AND P1, PT, R8, 0x31, PT ;  /* 0x000000310800780c */ /* 0x000fe40003f24270 */
[----:B--2---:R-:W-:Y:S02]  /*10330*/  FSEL R192, R192, -INF , P0 ;  /* 0xff800000c0c07808 */ /* 0x004fe40000000000 */
[----:B------:R-:W-:Y:S01]  /*10340*/  ISETP.GT.AND P0, PT, R8, 0x38, PT ;  /* 0x000000380800780c */ /* 0x000fe20003f04270 */
[----:B------:R-:W2:Y:S01]  /*10350*/  MUFU.TANH R16, R16 ;  /* 0x0000001000107308 */ /* 0x000ea20000002400 */
[----:B-1----:R-:W-:-:S02]  /*10360*/  FSEL R190, R190, -INF , P1 ;  /* 0xff800000bebe7808 */ /* 0x002fc40000800000 */
[----:B------:R-:W-:Y:S02]  /*10370*/  ISETP.GT.AND P1, PT, R8, 0x39, PT ;  /* 0x000000390800780c */ /* 0x000fe40003f24270 */
[----:B---3--:R-:W-:Y:S02]  /*10380*/  FSEL R182, R182, -INF , P0 ;  /* 0xff800000b6b67808 */ /* 0x008fe40000000000 */
[C---:B------:R-:W-:Y:S01]  /*10390*/  ISETP.GT.AND P0, PT, R7.reuse, RZ, PT ;  /* 0x000000ff0700720c */ /* 0x040fe20003f04270 */
[----:B------:R-:W1:Y:S01]  /*103a0*/  MUFU.TANH R17, R17 ;  /* 0x0000001100117308 */ /* 0x000e620000002400 */
[----:B-----5:R-:W-:Y:S02]  /*103b0*/  FSEL R180, R180, -INF , P1 ;  /* 0xff800000b4b47808 */ /* 0x020fe40000800000 */
[----:B------:R-:W-:Y:S02]  /*103c0*/  ISETP.GT.AND P1, PT, R7, 0x1, PT ;  /* 0x000000010700780c */ /* 0x000fe40003f24270 */
[----:B------:R-:W-:-:S02]  /*103d0*/  FMNMX.FTZ R11, R5, R34, !PT ;  /* 0x00000022050b7209 */ /* 0x000fc40007810000 */
[----:B------:R-:W-:Y:S01]  /*103e0*/  FSEL R9, R24, -INF , P0 ;  /* 0xff80000018097808 */ /* 0x000fe20000000000 */
[----:B------:R-:W3:Y:S01]  /*103f0*/  MUFU.TANH R30, R30 ;  /* 0x0000001e001e7308 */ /* 0x000ee20000002400 */
[----:B------:R-:W-:Y:S02]  /*10400*/  ISETP.GT.AND P0, PT, R7, 0x8, PT ;  /* 0x000000080700780c */ /* 0x000fe40003f04270 */
[----:B------:R-:W-:Y:S02]  /*10410*/  FSEL R28, R37, -INF , P1 ;  /* 0xff800000251c7808 */ /* 0x000fe40000800000 */
[----:B------:R-:W-:Y:S02]  /*10420*/  FMNMX.FTZ R11, R26, R11, !PT ;  /* 0x0000000b1a0b7209 */ /* 0x000fe40007810000 */
[----:B------:R-:W-:Y:S01]  /*10430*/  ISETP.GT.AND P1, PT, R7, 0x9, PT ;  /* 0x000000090700780c */ /* 0x000fe20003f24270 */
[----:B------:R-:W4:Y:S01]  /*10440*/  MUFU.TANH R0, R0 ;  /* 0x0000000000007308 */ /* 0x000f220000002400 */
[----:B------:R-:W-:-:S02]  /*10450*/  FSEL R24, R2, -INF , P0 ;  /* 0xff80000002187808 */ /* 0x000fc40000000000 */
[----:B------:R-:W-:Y:S02]  /*10460*/  FMNMX.FTZ R13, R9, R28, !PT ;  /* 0x0000001c090d7209 */ /* 0x000fe40007810000 */
[----:B------:R-:W-:Y:S02]  /*10470*/  FMNMX.FTZ R11, R22, R11, !PT ;  /* 0x0000000b160b7209 */ /* 0x000fe40007810000 */
[----:B------:R-:W-:Y:S01]  /*10480*/  ISETP.GT.AND P0, PT, R7, 0x10, PT ;  /* 0x000000100700780c */ /* 0x000fe20003f04270 */
[----:B------:R-:W5:Y:S01]  /*10490*/  MUFU.TANH R174, R58 ;  /* 0x0000003a00ae7308 */ /* 0x000f620000002400 */
[----:B------:R-:W-:Y:S02]  /*104a0*/  FSEL R36, R36, -INF , P1 ;  /* 0xff80000024247808 */ /* 0x000fe40000800000 */
[----:B------:R-:W-:Y:S02]  /*104b0*/  FMNMX.FTZ R13, R24, R13, !PT ;  /* 0x0000000d180d7209 */ /* 0x000fe40007810000 */
[----:B------:R-:W-:-:S02]  /*104c0*/  FMNMX.FTZ R11, R20, R11, !PT ;  /* 0x0000000b140b7209 */ /* 0x000fc40007810000 */
[C---:B------:R-:W-:Y:S01]  /*104d0*/  ISETP.GT.AND P1, PT, R7.reuse, 0x11, PT ;  /* 0x000000110700780c */ /* 0x040fe20003f24270 */
[----:B------:R3:W3:Y:S01]  /*104e0*/  MUFU.TANH R212, R59 ;  /* 0x0000003b00d47308 */ /* 0x0006e20000002400 */
[----:B--2---:R-:W-:Y:S02]  /*104f0*/  FSEL R16, R16, -INF , P0 ;  /* 0xff80000010107808 */ /* 0x004fe40000000000 */
[----:B------:R-:W-:Y:S02]  /*10500*/  FMNMX.FTZ R13, R36, R13, !PT ;  /* 0x0000000d240d7209 */ /* 0x000fe40007810000 */
[----:B------:R-:W-:Y:S02]  /*10510*/  FMNMX.FTZ R11, R6, R11, !PT ;  /* 0x0000000b060b7209 */ /* 0x000fe40007810000 */
[----:B------:R-:W-:Y:S01]  /*10520*/  ISETP.GT.AND P0, PT, R7, 0x18, PT ;  /* 0x000000180700780c */ /* 0x000fe20003f04270 */
[----:B------:R-:W2:Y:S01]  /*10530*/  MUFU.TANH R194, R70 ;  /* 0x0000004600c27308 */ /* 0x000ea20000002400 */
[----:B-1----:R-:W-:-:S02]  /*10540*/  FSEL R12, R17, -INF , P1 ;  /* 0xff800000110c7808 */ /* 0x002fc40000800000 */
[----:B------:R-:W-:Y:S02]  /*10550*/  FMNMX.FTZ R13, R16, R13, !PT ;  /* 0x0000000d100d7209 */ /* 0x000fe40007810000 */
[----:B------:R-:W-:Y:S02]  /*10560*/  FMNMX.FTZ R11, R18, R11, !PT ;  /* 0x0000000b120b7209 */ /* 0x000fe40007810000 */
[----:B------:R-:W-:Y:S01]  /*10570*/  ISETP.GT.AND P1, PT, R7, 0x19, PT ;  /* 0x000000190700780c */ /* 0x000fe20003f24270 */
[----:B------:R-:W1:Y:S01]  /*10580*/  MUFU.TANH R71, R71 ;  /* 0x0000004700477308 */ /* 0x000e620000002400 */
[----:B---3--:R-:W-:Y:S01]  /*10590*/  FSEL R10, R30, -INF , P0 ;  /* 0xff8000001e0a7808 */ /* 0x008fe20000000000 */
[----:B------:R-:W-:Y:S01]  /*105a0*/  LDSM.16.MT88.4 R56, [R134+0x2100] ;  /* 0x002100008638783b */ /* 0x000fe20000004200 */
[----:B------:R-:W-:Y:S02]  /*105b0*/  FMNMX.FTZ R13, R12, R13, !PT ;  /* 0x0000000d0c0d7209 */ /* 0x000fe40007810000 */
[----:B------:R-:W-:-:S02]  /*105c0*/  FMNMX.FTZ R11, R14, R11, !PT ;  /* 0x0000000b0e0b7209 */ /* 0x000fc40007810000 */
[C---:B------:R-:W-:Y:S01]  /*105d0*/  ISETP.GT.AND P0, PT, R7.reuse, 0x20, PT ;  /* 0x000000200700780c */ /* 0x040fe20003f04270 */
[----:B------:R-:W3:Y:S01]  /*105e0*/  MUFU.TANH R50, R50 ;  /* 0x0000003200327308 */ /* 0x000ee20000002400 */
[----:B----4-:R-:W-:Y:S02]  /*105f0*/  FSEL R8, R0, -INF , P1 ;  /* 0xff80000000087808 */ /* 0x010fe40000800000 */
[----:B------:R-:W-:Y:S02]  /*10600*/  FMNMX.FTZ R13, R10, R13, !PT ;  /* 0x0000000d0a0d7209 */ /* 0x000fe40007810000 */
[----:B------:R-:W-:Y:S02]  /*10610*/  FMNMX.FTZ R11, R224, R11, !PT ;  /* 0x0000000be00b7209 */ /* 0x000fe40007810000 */
[----:B------:R-:W-:Y:S01]  /*10620*/  ISETP.GT.AND P1, PT, R7, 0x21, PT ;  /* 0x000000210700780c */ /* 0x000fe20003f24270 */
[----:B------:R-:W4:Y:S01]  /*10630*/  MUFU.TANH R51, R51 ;  /* 0x0000003300337308 */ /* 0x000f220000002400 */
[----:B-----5:R-:W-:-:S02]  /*10640*/  FSEL R174, R174, -INF , P0 ;  /* 0xff800000aeae7808 */ /* 0x020fc40000000000 */
        /* <DEDUP_REMOVED lines=8> */
[----:B------:R-:W3:Y:S01]  /*106d0*/  MUFU.TANH R47, R47 ;  /* 0x0000002f002f7308 */ /* 0x000ee20000002400 */
[----:B--2---:R-:W-:Y:S02]  /*106e0*/  FSEL R194, R194, -INF , P0 ;  /* 0xff800000c2c27808 */ /* 0x004fe40000000000 */
[----:B------:R-:W-:Y:S02]  /*106f0*/  FMNMX.FTZ R13, R212, R13, !PT ;  /* 0x0000000dd40d7209 */ /* 0x000fe40007810000 */
[----:B------:R-:W-:Y:S02]  /*10700*/  FMNMX.FTZ R11, R214, R11, !PT ;  /* 0x0000000bd60b7209 */ /* 0x000fe40007810000 */
[----:B------:R-:W-:Y:S02]  /*10710*/  ISETP.GT.AND P0, PT, R7, 0x30, PT ;  /* 0x000000300700780c */ /* 0x000fe40003f04270 */
[----:B-1----:R-:W-:-:S02]  /*10720*/  FSEL R178, R71, -INF , P1 ;  /* 0xff80000047b27808 */ /* 0x002fc40000800000 */
[----:B------:R-:W-:Y:S02]  /*10730*/  FMNMX.FTZ R13, R194, R13, !PT ;  /* 0x0000000dc20d7209 */ /* 0x000fe40007810000 */
[----:B------:R-:W-:Y:S02]  /*10740*/  FMNMX.FTZ R11, R192, R11, !PT ;  /* 0x0000000bc00b7209 */ /* 0x000fe40007810000 */
[----:B------:R-:W-:Y:S02]  /*10750*/  ISETP.GT.AND P2, PT, R7, 0x31, PT ;  /* 0x000000310700780c */ /* 0x000fe40003f44270 */
[----:B---3--:R-:W-:Y:S02]  /*10760*/  FSEL R150, R50, -INF , P0 ;  /* 0xff80000032967808 */ /* 0x008fe40000000000 */
[----:B------:R-:W-:Y:S02]  /*10770*/  FMNMX.FTZ R13, R178, R13, !PT ;  /* 0x0000000db20d7209 */ /* 0x000fe40007810000 */
[----:B------:R-:W-:-:S02]  /*10780*/  FMNMX.FTZ R11, R190, R11, !PT ;  /* 0x0000000bbe0b7209 */ /* 0x000fc40007810000 */
[----:B------:R-:W-:Y:S02]  /*10790*/  ISETP.GT.AND P1, PT, R7, 0x38, PT ;  /* 0x000000380700780c */ /* 0x000fe40003f24270 */
[----:B----4-:R-:W-:Y:S02]  /*107a0*/  FSEL R148, R51, -INF , P2 ;  /* 0xff80000033947808 */ /* 0x010fe40001000000 */
[----:B------:R-:W-:Y:S01]  /*107b0*/  FMNMX.FTZ R13, R150, R13, !PT ;  /* 0x0000000d960d7209 */ /* 0x000fe20007810000 */
[----:B------:R-:W-:Y:S01]  /*107c0*/  LDSM.16.MT88.4 R48, [R173+0x2100] ;  /* 0x00210000ad30783b */ /* 0x000fe20000004200 */
[----:B------:R-:W-:Y:S02]  /*107d0*/  FMNMX.FTZ R11, R182, R11, !PT ;  /* 0x0000000bb60b7209 */ /* 0x000fe40007810000 */
[----:B------:R-:W-:Y:S02]  /*107e0*/  ISETP.GT.AND P0, PT, R7, 0x39, PT ;  /* 0x000000390700780c */ /* 0x000fe40003f04270 */
[----:B-----5:R-:W-:-:S02]  /*107f0*/  FSEL R176, R46, -INF , P1 ;  /* 0xff8000002eb07808 */ /* 0x020fc40000800000 */
[----:B------:R-:W-:Y:S02]  /*10800*/  FMNMX.FTZ R13, R148, R13, !PT ;  /* 0x0000000d940d7209 */ /* 0x000fe40007810000 */
[----:B------:R-:W-:Y:S02]  /*10810*/  FMNMX.FTZ R0, R180, R11, !PT ;  /* 0x0000000bb4007209 */ /* 0x000fe40007810000 */
[----:B------:R-:W-:Y:S02]  /*10820*/  FSEL R172, R47, -INF , P0 ;  /* 0xff8000002fac7808 */ /* 0x000fe40000000000 */
        /* <DEDUP_REMOVED lines=19> */
[----:B------:R-:W-:Y:S01]  /*10960*/  LDSM.16.MT88.4 R32, [R165+0x900] ;  /* 0x00090000a520783b */ /* 0x000fe20000004200 */
[----:B------:R-:W-:Y:S01]  /*10970*/  FFMA.FTZ R157, R22, c[0x0][0x2d0], -R149 ;  /* 0x0000b400169d7a23 */ /* 0x000fe20000010895 */
[----:B------:R-:W-:Y:S01]  /*10980*/  MUFU.EX2 R164, R164 ;  /* 0x000000a400a47308 */ /* 0x000fe20000000800 */
[--C-:B------:R-:W-:Y:S01]  /*10990*/  FFMA.FTZ R166, R9, c[0x0][0x2d0], -R171.reuse ;  /* 0x0000b40009a67a23 */ /* 0x100fe200000108ab */
[----:B------:R-:W-:Y:S01]  /*109a0*/  ISETP.GE.AND P0, PT, R95, 0x3, PT ;  /* 0x000000035f00780c */ /* 0x000fe20003f06270 */
[----:B------:R-:W-:-:S02]  /*109b0*/  FFMA.FTZ R163, R28, c[0x0][0x2d0], -R171 ;  /* 0x0000b4001ca37a23 */ /* 0x000fc400000108ab */
[--C-:B------:R-:W-:Y:S01]  /*109c0*/  FFMA.FTZ R158, R24, c[0x0][0x2d0], -R171.reuse ;  /* 0x0000b400189e7a23 */ /* 0x100fe200000108ab */
[----:B------:R-:W-:Y:S01]  /*109d0*/  LDSM.16.MT88.4 R28, [R173+0x2900] ;  /* 0x00290000ad1c783b */ /* 0x000fe20000004200 */
[----:B------:R-:W-:Y:S01]  /*109e0*/  FFMA.FTZ R159, R36, c[0x0][0x2d0], -R171 ;  /* 0x0000b400249f7a23 */ /* 0x000fe200000108ab */
[----:B------:R-:W1:Y:S01]  /*109f0*/  MUFU.EX2 R161, R161 ;  /* 0x000000a100a17308 */ /* 0x000e620000000800 */
[--C-:B------:R-:W-:Y:S01]  /*10a00*/  FFMA.FTZ R155, R6, c[0x0][0x2d0], -R149.reuse ;  /* 0x0000b400069b7a23 */ /* 0x100fe20000010895 */
[----:B------:R-:W-:Y:S01]  /*10a10*/  LDSM.16.MT88.4 R24, [R134+0x2900] ;  /* 0x002900008618783b */ /* 0x000fe20000004200 */
[----:B------:R-:W-:Y:S02]  /*10a20*/  FFMA.FTZ R3, R14, c[0x0][0x2d0], -R149 ;  /* 0x0000b4000e037a23 */ /* 0x000fe40000010895 */
[----:B------:R-:W-:Y:S01]  /*10a30*/  FFMA.FTZ R153, R12, c[0x0][0x2d0], -R171 ;  /* 0x0000b4000c997a23 */ /* 0x000fe200000108ab */
[----:B------:R-:W2:Y:S01]  /*10a40*/  LDSM.16.MT88.4 R4, [R4+0x4100] ;  /* 0x004100000404783b */ /* 0x000ea20000004200 */
[--C-:B------:R-:W-:Y:S01]  /*10a50*/  FFMA.FTZ R160, R20, c[0x0][0x2d0], -R149.reuse ;  /* 0x0000b40014a07a23 */ /* 0x100fe20000010895 */
[----:B------:R-:W-:Y:S01]  /*10a60*/  MUFU.EX2 R162, R162 ;  /* 0x000000a200a27308 */ /* 0x000fe20000000800 */
[----:B------:R-:W-:Y:S01]  /*10a70*/  FFMA.FTZ R152, R18, c[0x0][0x2d0], -R149 ;  /* 0x0000b40012987a23 */ /* 0x000fe20000010895 */
[----:B------:R-:W3:Y:S01]  /*10a80*/  LDSM.16.MT88.4 R12, [R165+0x2900] ;  /* 0x00290000a50c783b */ /* 0x000ee20000004200 */
[--C-:B------:R-:W-:Y:S01]  /*10a90*/  FFMA.FTZ R156, R16, c[0x0][0x2d0], -R171.reuse ;  /* 0x0000b400109c7a23 */ /* 0x100fe200000108ab */
[----:B------:R-:W-:Y:S01]  /*10aa0*/  @P0 IADD3 R95, R95, -0x3, RZ ;  /* 0xfffffffd5f5f0810 */ /* 0x000fe20007ffe0ff */
[--C-:B------:R-:W-:Y:S01]  /*10ab0*/  FFMA.FTZ R133, R10, c[0x0][0x2d0], -R171.reuse ;  /* 0x0000b4000a857a23 */ /* 0x100fe200000108ab */
[----:B------:R-:W4:Y:S01]  /*10ac0*/  LDSM.16.MT88.4 R20, [R135+0x2900] ;  /* 0x002900008714783b */ /* 0x000f220000004200 */
[----:B------:R-:W-:Y:S01]  /*10ad0*/  FFMA.FTZ R154, R8, c[0x0][0x2d0], -R171 ;  /* 0x0000b400089a7a23 */ /* 0x000fe200000108ab */
[----:B------:R-:W5:Y:S01]  /*10ae0*/  MUFU.EX2 R157, R157 ;  /* 0x0000009d009d7308 */ /* 0x000f620000000800 */
[----:B-1----:R-:W-:Y:S01]  /*10af0*/  F2FP.BF16.PACK_AB R96, R161, R164 ;  /* 0x000000a4a160723e */ /* 0x002fe200000010ff */
[----:B------:R-:W1:Y:S01]  /*10b00*/  LDSM.16.MT88.4 R16, [R135+0x4900] ;  /* 0x004900008710783b */ /* 0x000e620000004200 */
[----:B------:R-:W-:-:S02]  /*10b10*/  FFMA.FTZ R167, R224, c[0x0][0x2d0], -R149 ;  /* 0x0000b400e0a77a23 */ /* 0x000fc40000010895 */
[--C-:B------:R-:W-:Y:S02]  /*10b20*/  FFMA.FTZ R168, R168, c[0x0][0x2d0], -R149.reuse ;  /* 0x0000b400a8a87a23 */ /* 0x100fe40000010895 */
[--C-:B------:R-:W-:Y:S01]  /*10b30*/  FFMA.FTZ R170, R170, c[0x0][0x2d0], -R149.reuse ;  /* 0x0000b400aaaa7a23 */ /* 0x100fe20000010895 */
[----:B------:R-:W-:Y:S01]  /*10b40*/  MUFU.EX2 R166, R166 ;  /* 0x000000a600a67308 */ /* 0x000fe20000000800 */
[----:B------:R-:W-:Y:S02]  /*10b50*/  FFMA.FTZ R169, R214, c[0x0][0x2d0], -R149 ;  /* 0x0000b400d6a97a23 */ /* 0x000fe40000010895 */
[--C-:B------:R-:W-:Y:S02]  /*10b60*/  FFMA.FTZ R174, R174, c[0x0][0x2d0], -R171.reuse ;  /* 0x0000b400aeae7a23 */ /* 0x100fe400000108ab */
[--C-:B------:R-:W-:Y:S02]  /*10b70*/  FFMA.FTZ R175, R212, c[0x0][0x2d0], -R171.reuse ;  /* 0x0000b400d4af7a23 */ /* 0x100fe400000108ab */
[--C-:B------:R-:W-:Y:S01]  /*10b80*/  FFMA.FTZ R177, R194, c[0x0][0x2d0], -R171.reuse ;  /* 0x0000b400c2b17a23 */ /* 0x100fe200000108ab */
[----:B------:R-:W2:Y:S01]  /*10b90*/  MUFU.EX2 R163, R163 ;  /* 0x000000a300a37308 */ /* 0x000ea20000000800 */
[----:B-----5:R-:W-:Y:S01]  /*10ba0*/  F2FP.BF16.PACK_AB R98, R157, R162 ;  /* 0x000000a29d62723e */ /* 0x020fe200000010ff */
[----:B------:R-:W-:-:S02]  /*10bb0*/  FFMA.FTZ R178, R178, c[0x0][0x2d0], -R171 ;  /* 0x0000b400b2b27a23 */ /* 0x000fc400000108ab */
[----:B------:R-:W-:Y:S02]  /*10bc0*/  FFMA.FTZ R181, R182, c[0x0][0x2d0], -R149 ;  /* 0x0000b400b6b57a23 */ /* 0x000fe40000010895 */
[--C-:B------:R-:W-:Y:S02]  /*10bd0*/  FFMA.FTZ R182, R150, c[0x0][0x2d0], -R171.reuse ;  /* 0x0000b40096b67a23 */ /* 0x100fe400000108ab */
[----:B------:R-:W-:Y:S01]  /*10be0*/  MUFU.EX2 R158, R158 ;  /* 0x0000009e009e7308 */ /* 0x000fe20000000800 */
[--C-:B------:R-:W-:Y:S02]  /*10bf0*/  FFMA.FTZ R183, R148, c[0x0][0x2d0], -R171.reuse ;  /* 0x0000b40094b77a23 */ /* 0x100fe400000108ab */
[----:B------:R-:W-:Y:S02]  /*10c00*/  FFMA.FTZ R176, R176, c[0x0][0x2d0], -R171 ;  /* 0x0000b400b0b07a23 */ /* 0x000fe400000108ab */
[--C-:B------:R-:W-:Y:S02]  /*10c10*/  FFMA.FTZ R179, R192, c[0x0][0x2d0], -R149.reuse ;  /* 0x0000b400c0b37a23 */ /* 0x100fe40000010895 */
[--C-:B------:R-:W-:Y:S01]  /*10c20*/  FFMA.FTZ R190, R190, c[0x0][0x2d0], -R149.reuse ;  /* 0x0000b400bebe7a23 */ /* 0x100fe20000010895 */
[----:B------:R-:W5:Y:S01]  /*10c30*/  MUFU.EX2 R159, R159 ;  /* 0x0000009f009f7308 */ /* 0x000f620000000800 */
[----:B--2---:R-:W-:Y:S01]  /*10c40*/  F2FP.BF16.PACK_AB R97, R163, R166 ;  /* 0x000000a6a361723e */ /* 0x004fe200000010ff */
[----:B------:R-:W-:-:S02]  /*10c50*/  FFMA.FTZ R180, R180, c[0x0][0x2d0], -R149 ;  /* 0x0000b400b4b47a23 */ /* 0x000fc40000010895 */
[----:B------:R-:W-:Y:S01]  /*10c60*/  FFMA.FTZ R171, R172, c[0x0][0x2d0], -R171 ;  /* 0x0000b400acab7a23 */ /* 0x000fe200000108ab */
[----:B------:R-:W-:Y:S01]  /*10c70*/  LDSM.16.MT88.4 R148, [R173+0x3900] ;  /* 0x00390000ad94783b */ /* 0x000fe20000004200 */
[----:B------:R-:W-:Y:S02]  /*10c80*/  FADD.FTZ R161, R164, R161 ;  /* 0x000000a1a4a17221 */ /* 0x000fe40000010000 */
[----:B------:R-:W-:Y:S01]  /*10c90*/  MUFU.EX2 R160, R160 ;  /* 0x000000a000a07308 */ /* 0x000fe20000000800 */
[----:B------:R-:W-:Y:S02]  /*10ca0*/  FADD.FTZ R163, R166, R163 ;  /* 0x000000a3a6a37221 */ /* 0x000fe40000010000 */
[----:B------:R-:W-:Y:S02]  /*10cb0*/  FADD.FTZ R162, R162, R161 ;  /* 0x000000a1a2a27221 */ /* 0x000fe40000010000 */
[----:B------:R-:W-:Y:S02]  /*10cc0*/  @P0 IMAD R94, R94, R95, RZ ;  /* 0x0000005f5e5e0224 */ /* 0x000fe400078e02ff */
[----:B------:R-:W-:Y:S01]  /*10cd0*/  FADD.FTZ R157, R157, R162 ;  /* 0x000000a29d9d7221 */ /* 0x000fe20000010000 */
[----:B-----5:R-:W-:Y:S01]  /*10ce0*/  F2FP.BF16.PACK_AB R99, R159, R158 ;  /* 0x0000009e9f63723e */ /* 0x020fe200000010ff */
[----:B------:R-:W2:Y:S01]  /*10cf0*/  MUFU.EX2 R155, R155 ;  /* 0x0000009b009b7308 */ /* 0x000ea20000000800 */
[----:B------:R-:W-:-:S02]  /*10d00*/  FADD.FTZ R158, R158, R163 ;  /* 0x000000a39e9e7221 */ /* 0x000fc40000010000 */
[----:B------:R-:W-:Y:S02]  /*10d10*/  IMAD.MOV.U32 R212, RZ, RZ, RZ ;  /* 0x000000ffffd47224 */ /* 0x000fe400078e00ff */
        /* <DEDUP_REMOVED lines=62> */
[C---:B----4-:R-:W-:Y:S08]  /*11100*/  HMMA.16816.F32.BF16 R36, R4.reuse, R20, R36 ;  /* 0x000000140424723c */ /* 0x050ff00000041824 */
[C---:B------:R-:W-:Y:S01]  /*11110*/  HMMA.16816.F32.BF16 R40, R4.reuse, R22, R40 ;  /* 0x000000160428723c */ /* 0x040fe20000041828 */
[----:B------:R-:W2:Y:S07]  /*11120*/  LDSM.16.MT88.4 R20, [R173+0x4900] ;  /* 0x00490000ad14783b */ /* 0x000eae0000004200 */
[C---:B------:R-:W-:Y:S08]  /*11130*/  HMMA.16816.F32.BF16 R68, R4.reuse, R16, R68 ;  /* 0x000000100444723c */ /* 0x040ff00000041844 */
        /* <DEDUP_REMOVED lines=25> */
[----:B------:R-:W4:Y:S07]  /*112d0*/  LDSM.16.MT88.4 R24, [R173+0x1100] ;  /* 0x00110000ad18783b */ /* 0x000f2e0000004200 */
[C---:B---3--:R-:W-:Y:S08]  /*112e0*/  HMMA.16816.F32.BF16 R8, R4.reuse, R16, R8 ;  /* 0x000000100408723c */ /* 0x048ff00000041808 */
[----:B------:R-:W-:Y:S01]  /*112f0*/  HMMA.16816.F32.BF16 R96, R4, R18, R96 ;  /* 0x000000120460723c */ /* 0x000fe20000041860 */
[----:B------:R-:W3:Y:S06]  /*11300*/  LDSM.16.MT88.4 R16, [R165+0x3100] ;  /* 0x00310000a510783b */ /* 0x000eec0000004200 */
[----:B------:R-:W-:Y:S01]  /*11310*/  F2FP.BF16.PACK_AB R4, R168, R167 ;  /* 0x000000a7a804723e */ /* 0x000fe200000010ff */
[----:B------:R-:W-:Y:S01]  /*11320*/  FADD.FTZ R167, R167, R152 ;  /* 0x00000098a7a77221 */ /* 0x000fe20000010000 */
[----:B------:R-:W-:Y:S01]  /*11330*/  F2FP.BF16.PACK_AB R5, R175, R174 ;  /* 0x000000aeaf05723e */ /* 0x000fe200000010ff */
[----:B------:R-:W-:Y:S01]  /*11340*/  FADD.FTZ R174, R174, R133 ;  /* 0x00000085aeae7221 */ /* 0x000fe20000010000 */
[----:B------:R-:W-:Y:S01]  /*11350*/  F2FP.BF16.PACK_AB R6, R169, R170 ;  /* 0x000000aaa906723e */ /* 0x000fe200000010ff */
[----:B------:R-:W-:Y:S01]  /*11360*/  FADD.FTZ R167, R168, R167 ;  /* 0x000000a7a8a77221 */ /* 0x000fe20000010000 */
[----:B------:R-:W-:Y:S01]  /*11370*/  F2FP.BF16.PACK_AB R7, R178, R177 ;  /* 0x000000b1b207723e */ /* 0x000fe200000010ff */
[----:B------:R-:W-:-:S02]  /*11380*/  FADD.FTZ R174, R175, R174 ;  /* 0x000000aeafae7221 */ /* 0x000fc40000010000 */
[----:B------:R-:W-:Y:S02]  /*11390*/  FADD.FTZ R170, R170, R167 ;  /* 0x000000a7aaaa7221 */ /* 0x000fe40000010000 */
[----:B------:R-:W-:Y:S02]  /*113a0*/  FADD.FTZ R177, R177, R174 ;  /* 0x000000aeb1b17221 */ /* 0x000fe40000010000 */
[----:B-1----:R-:W-:Y:S01]  /*113b0*/  HMMA.16816.F32.BF16 R36, R4, R12, R36 ;  /* 0x0000000c0424723c */ /* 0x002fe20000041824 */
[----:B------:R-:W-:Y:S02]  /*113c0*/  FADD.FTZ R170, R169, R170 ;  /* 0x000000aaa9aa7221 */ /* 0x000fe40000010000 */
[----:B------:R-:W-:-:S05]  /*113d0*/  FADD.FTZ R177, R178, R177 ;  /* 0x000000b1b2b17221 */ /* 0x000fca0000010000 */
        /* <DEDUP_REMOVED lines=53> */
[C---:B---3--:R-:W-:Y:S07]  /*11730*/  HMMA.16816.F32.BF16 R68, R4.reuse, R16, R68 ;  /* 0x000000100444723c */ /* 0x048fee0000041844 */
[-C--:B------:R-:W-:Y:S01]  /*11740*/  @P0 IMAD.WIDE.U32 R16, R95, R93.reuse, R210 ;  /* 0x0000005d5f100225 */ /* 0x080fe200078e00d2 */
[C---:B------:R-:W-:Y:S07]  /*11750*/  HMMA.16816.F32.BF16 R72, R4.reuse, R18, R72 ;  /* 0x000000120448723c */ /* 0x040fee0000041848 */
[----:B------:R-:W-:Y:S01]  /*11760*/  @P0 LEA R18, P1, R16, c[0x0][0x1c8], 0x1 ;  /* 0x0000720010120a11 */ /* 0x000fe200078208ff */
[C---:B------:R-:W-:Y:S08]  /*11770*/  HMMA.16816.F32.BF16 R44, R4.reuse, R148, R44 ;  /* 0x00000094042c723c */ /* 0x040ff0000004182c */
[C---:B-1----:R-:W-:Y:S07]  /*11780*/  HMMA.16816.F32.BF16 R84, R4.reuse, R12, R84 ;  /* 0x0000000c0454723c */ /* 0x042fee0000041854 */
[----:B------:R-:W-:Y:S01]  /*11790*/  @P3 IMAD.HI.U32 R13, R92, c[0x0][0x2c8], RZ ;  /* 0x0000b2005c0d3a27 */ /* 0x000fe200078e00ff */
[----:B------:R-:W-:Y:S01]  /*117a0*/  @P0 SHF.R.S32.HI R12, RZ, 0x1f, R95 ;  /* 0x0000001fff0c0819 */ /* 0x000fe2000001145f */
[----:B------:R-:W-:Y:S03]  /*117b0*/  HMMA.16816.F32.BF16 R88, R4, R14, R88 ;  /* 0x0000000e0458723c */ /* 0x000fe60000041858 */
[----:B------:R-:W-:Y:S01]  /*117c0*/  @P3 SHF.R.U32.HI R92, RZ, c[0x0][0x2cc], R13 ;  /* 0x0000b300ff5c3a19 */ /* 0x000fe2000001160d */
[----:B------:R-:W-:-:S03]  /*117d0*/  @P0 IMAD R12, R12, R93, R94 ;  /* 0x0000005d0c0c0224 */ /* 0x000fc600078e025e */
[----:B------:R-:W-:Y:S01]  /*117e0*/  IADD3 R92, R92, R215, -R218 ;  /* 0x000000d75c5c7210 */ /* 0x000fe20007ffe8da */
[----:B------:R-:W-:Y:S01]  /*117f0*/  @P0 IMAD.IADD R13, R17, 0x1, R12 ;  /* 0x00000001110d0824 */ /* 0x000fe200078e020c */
[C---:B------:R-:W-:Y:S02]  /*11800*/  HMMA.16816.F32.BF16 R48, R4.reuse, R150, R48 ;  /* 0x000000960430723c */ /* 0x040fe40000041830 */
[----:B------:R-:W-:Y:S02]  /*11810*/  SHF.R.S32.HI R15, RZ, 0x1f, R92 ;  /* 0x0000001fff0f7819 */ /* 0x000fe4000001145c */
[----:B------:R-:W-:Y:S02]  /*11820*/  @P0 LEA.HI.X R19, R16, c[0x0][0x1cc], R13, 0x1, P1 ;  /* 0x0000730010130a11 */ /* 0x000fe400008f0c0d */
[----:B------:R-:W-:Y:S02]  /*11830*/  LEA.HI R3, R15, R92, RZ, 0x6 ;  /* 0x0000005c0f037211 */ /* 0x000fe400078f30ff */
[----:B--2---:R-:W-:Y:S01]  /*11840*/  HMMA.16816.F32.BF16 R92, R4, R20, R8 ;  /* 0x00000014045c723c */ /* 0x004fe20000041808 */
[----:B------:R-:W-:Y:S01]  /*11850*/  @!PT LDS RZ, [RZ] ;  /* 0x00000000fffff984 */ /* 0x000fe20000000800 */
[----:B------:R-:W-:Y:S01]  /*11860*/  @!PT LDS RZ, [RZ] ;  /* 0x00000000fffff984 */ /* 0x000fe20000000800 */
[----:B------:R-:W-:Y:S01]  /*11870*/  @!PT LDS RZ, [RZ] ;  /* 0x00000000fffff984 */ /* 0x000fe20000000800 */
[----:B------:R1:W-:Y:S01]  /*11880*/  @P0 LDGSTS.E.BYPASS.LTC128B.128 [R132+0xc100], [R18.64], !P6 ;  /* 0x0c10000012840fae */ /* 0x0003e2000f101d46 */
[----:B------:R-:W-:-:S03]  /*11890*/  SHF.R.S32.HI R3, RZ, 0x6, R3 ;  /* 0x00000006ff037819 */ /* 0x000fc60000011403 */
[----:B------:R1:W-:Y:S01]  /*118a0*/  @P0 LDGSTS.E.BYPASS.LTC128B.128 [R132+0xe100], [R18.64+0x80], !P5 ;  /* 0x0e10008012840fae */ /* 0x0003e2000e901d46 */
[----:B------:R-:W-:Y:S02]  /*118b0*/  IMNMX R234, RZ, R3, !PT ;  /* 0x00000003ffea7217 */ /* 0x000fe40007800200 */
[C---:B------:R-:W-:Y:S01]  /*118c0*/  @P0 LEA R8, P1, R199.reuse, R18, 0x1 ;  /* 0x00000012c7080211 */ /* 0x040fe200078208ff */
[----:B------:R1:W-:Y:S01]  /*118d0*/  @P0 LDGSTS.E.BYPASS.LTC128B.128 [R132+0x10100], [R18.64+0x100], !P4 ;  /* 0x1010010012840fae */ /* 0x0003e2000e101d46 */
[----:B------:R-:W-:Y:S02]  /*118e0*/  HMMA.16816.F32.BF16 R76, R4, R144, R76 ;  /* 0x00000090044c723c */ /* 0x000fe4000004184c */
[----:B------:R-:W-:-:S05]  /*118f0*/  @P0 LEA.HI.X R9, R199, R19, R198, 0x1, P1 ;  /* 0x00000013c7090211 */ /* 0x000fca00008f0cc6 */
[----:B------:R1:W-:Y:S01]  /*11900*/  @P0 LDGSTS.E.BYPASS.LTC128B.128 [R132+0xd100], [R8.64], !P6 ;  /* 0x0d10000008840fae */ /* 0x0003e2000f101d46 */
[C---:B------:R-:W-:Y:S03]  /*11910*/  HMMA.16816.F32.BF16 R80, R4.reuse, R146, R80 ;  /* 0x000000920450723c */ /* 0x040fe60000041850 */
[----:B------:R1:W-:Y:S04]  /*11920*/  @P0 LDGSTS.E.BYPASS.LTC128B.128 [R132+0xf100], [R8.64+0x80], !P5 ;  /* 0x0f10008008840fae */ /* 0x0003e8000e901d46 */
[----:B------:R1:W-:Y:S01]  /*11930*/  @P0 LDGSTS.E.BYPASS.LTC128B.128 [R132+0x11100], [R8.64+0x100], !P4 ;  /* 0x1110010008840fae */ /* 0x0003e2000e101d46 */
[----:B------:R-:W-:Y:S01]  /*11940*/  ISETP.GE.AND P0, PT, R217, R234, PT ;  /* 0x000000ead900720c */ /* 0x000fe20003f06270 */
[C---:B------:R-:W-:Y:S02]  /*11950*/  HMMA.16816.F32.BF16 R128, R4.reuse, R140, R128 ;  /* 0x0000008c0480723c */ /* 0x040fe40000041880 */
[----:B------:R-:W0:Y:S06]  /*11960*/  LDGDEPBAR ;  /* 0x00000000000079af */ /* 0x000e2c0000000000 */
        /* <DEDUP_REMOVED lines=11> */
[C---:B-1----:R-:W-:Y:S01]  /*11a20*/  IADD3 RZ, P1, R206.reuse, 0x40, RZ ;  /* 0x00000040ceff7810 */ /* 0x042fe20007f3e0ff */
[----:B------:R-:W-:Y:S01]  /*11a30*/  IMAD.MOV.U32 R132, RZ, RZ, R0 ;  /* 0x000000ffff847224 */ /* 0x000fe200078e0000 */
[----:B------:R-:W-:Y:S01]  /*11a40*/  IADD3 RZ, P0, R206, 0x80, RZ ;  /* 0x00000080ceff7810 */ /* 0x000fe20007f1e0ff */
[----:B------:R-:W-:Y:S01]  /*11a50*/  IMAD.MOV.U32 R3, RZ, RZ, R2 ;  /* 0x000000ffff037224 */ /* 0x000fe200078e0002 */
[----:B------:R-:W-:Y:S01]  /*11a60*/  IADD3.X R232, RZ, R211, RZ, P1, !PT ;  /* 0x000000d3ffe87210 */ /* 0x000fe20000ffe4ff */
[----:B------:R-:W-:Y:S01]  /*11a70*/  IMAD.MOV.U32 R212, RZ, RZ, RZ ;  /* 0x000000ffffd47224 */ /* 0x000fe200078e00ff */
[C---:B------:R-:W-:Y:S01]  /*11a80*/  IADD3 R227, P1, R204.reuse, 0x80, RZ ;  /* 0x00000080cce37810 */ /* 0x040fe20007f3e0ff */
[----:B------:R-:W-:Y:S01]  /*11a90*/  IMAD.X R231, RZ, RZ, R211, P0 ;  /* 0x000000ffffe77224 */ /* 0x000fe200000e06d3 */
[----:B------:R-:W-:Y:S01]  /*11aa0*/  IADD3 R225, P0, R204, 0x40, RZ ;  /* 0x00000040cce17810 */ /* 0x000fe20007f1e0ff */
[----:B------:R-:W-:Y:S01]  /*11ab0*/  IMAD.IADD R133, R189, 0x1, R186 ;  /* 0x00000001bd857824 */ /* 0x000fe200078e02ba */
[----:B------:R-:W-:Y:S01]  /*11ac0*/  IADD3 R190, R187, 0xc100, RZ ;  /* 0x0000c100bbbe7810 */ /* 0x000fe20007ffe0ff */
[----:B------:R-:W-:Y:S01]  /*11ad0*/  @P3 IMAD.HI.U32 R229, R220, c[0x0][0x2c8], RZ ;  /* 0x0000b200dce53a27 */ /* 0x000fe200078e00ff */
[----:B------:R-:W-:Y:S01]  /*11ae0*/  MOV R230, 0x20 ;  /* 0x0000002000e67802 */ /* 0x000fe20000000f00 */
[----:B------:R-:W-:Y:S01]  /*11af0*/  UMOV UR5, 0x1 ;  /* 0x0000000100057882 */ /* 0x000fe20000000000 */
[C---:B------:R-:W-:Y:S01]  /*11b00*/  IADD3 R223, R206.reuse, 0x40, RZ ;  /* 0x00000040cedf7810 */ /* 0x040fe20007ffe0ff */
[----:B------:R-:W-:Y:S01]  /*11b10*/  IMAD.MOV.U32 R228, RZ, RZ, -0x40 ;  /* 0xffffffc0ffe47424 */ /* 0x000fe200078e00ff */
[----:B------:R-:W-:Y:S01]  /*11b20*/  IADD3 R221, R206, 0x80, RZ ;  /* 0x00000080cedd7810 */ /* 0x000fe20007ffe0ff */
[----:B------:R-:W-:Y:S01]  /*11b30*/  IMAD.X R226, RZ, RZ, R209, P1 ;  /* 0x000000ffffe27224 */ /* 0x000fe200008e06d1 */
[----:B------:R-:W-:-:S02]  /*11b40*/  IADD3.X R224, RZ, R209, RZ, P0, !PT ;  /* 0x000000d1ffe07210 */ /* 0x000fc400007fe4ff */
.L_x_1310:
[----:B------:R-:W-:Y:S04]  /*11b50*/  DEPBAR.LE SB0, 0x2 ;  /* 0x000080800000791a */ /* 0x000fe80000000000 */
[----:B------:R-:W-:Y:S01]  /*11b60*/  BAR.SYNC.DEFER_BLOCKING 0x0 ;  /* 0x0000000000007b1d */ /* 0x000fe20000010000 */
[----:B------:R-:W-:Y:S01]  /*11b70*/  MOV R193, UR5 ;  /* 0x0000000500c17c02 */ /* 0x000fe20008000f00 */
[----:B------:R-:W-:Y:S01]  /*11b80*/  UIMAD UR4, UR5, 0x6000, URZ ;  /* 0x00006000050478a4 */ /* 0x000fe2000f8e023f */
[C---:B------:R-:W-:Y:S01]  /*11b90*/  ISETP.GE.AND P0, PT, R217.reuse, 0x1, PT ;  /* 0x00000001d900780c */ /* 0x040fe20003f06270 */
[----:B------:R-:W-:Y:S01]  /*11ba0*/  UIADD3 UR8, UR5, 0x1, URZ ;  /* 0x0000000105087890 */ /* 0x000fe2000fffe03f */
[----:B------:R-:W-:Y:S01]  /*11bb0*/  IADD3 R8, R217, -0x1, RZ ;  /* 0xffffffffd9087810 */ /* 0x000fe20007ffe0ff */
[----:B------:R-:W-:Y:S01]  /*11bc0*/  IMAD R152, R193, 0x6000, R187 ;  /* 0x00006000c1987824 */ /* 0x000fe200078e02bb */
[----:B------:R-:W-:Y:S01]  /*11bd0*/  LOP3.LUT P2, RZ, R219, 0x2, RZ, 0xc0, !PT ;  /* 0x00000002dbff7812 */ /* 0x000fe2000784c0ff */
[----:B------:R-:W-:Y:S01]  /*11be0*/  IMAD R193, R193, 0x6000, R190 ;  /* 0x00006000c1c17824 */ /* 0x000fe200078e02be */
[----:B------:R-:W-:Y:S01]  /*11bf0*/  LOP3.LUT P3, RZ, R197, 0x1, RZ, 0xc0, !PT ;  /* 0x00000001c5ff7812 */ /* 0x000fe2000786c0ff */
[----:B------:R-:W-:Y:S01]  /*11c00*/  UISETP.GE.AND UP0, UPT, UR5, 0x1, UPT ;  /* 0x000000010500788c */ /* 0x000fe2000bf06270 */
[----:B------:R-:W-:Y:S02]  /*11c10*/  SEL R188, R230, 0xffffffe0, !P2 ;  /* 0xffffffe0e6bc7807 */ /* 0x000fe40005000000 */
[----:B------:R-:W-:Y:S01]  /*11c20*/  ISETP.NE.AND P2, PT, R216, 0x1, PT ;  /* 0x00000001d800780c */ /* 0x000fe20003f45270 */
[----:B------:R-:W-:Y:S01]  /*11c30*/  USEL UR5, UR8, URZ, !UP0 ;  /* 0x0000003f08057287 */ /* 0x000fe2000c000000 */
[-C--:B------:R-:W-:Y:S01]  /*11c40*/  IADD3 R192, R188, R193.reuse, RZ ;  /* 0x000000c1bcc07210 */ /* 0x080fe20007ffe0ff */
[----:B------:R-:W-:Y:S01]  /*11c50*/  @P0 IMAD R171, R212, 0x6000, R202 ;  /* 0x00006000d4ab0824 */ /* 0x000fe200078e02ca */
[----:B------:R-:W-:Y:S02]  /*11c60*/  @P0 SHF.R.S32.HI R29, RZ, 0x1f, R8 ;  /* 0x0000001fff1d0819 */ /* 0x000fe40000011408 */
[----:B------:R-:W-:Y:S03]  /*11c70*/  IADD3 R194, R188, R193, R191 ;  /* 0x000000c1bcc27210 */ /* 0x000fe60007ffe0bf */
[----:B------:R-:W-:Y:S01]  /*11c80*/  @P0 IMAD R29, R29, c[0x0][0x208], RZ ;  /* 0x000082001d1d0a24 */ /* 0x000fe200078e02ff */
[----:B------:R-:W-:Y:S03]  /*11c90*/  LDSM.16.M88.4 R136, [R189] ;  /* 0x00000000bd88783b */ /* 0x000fe60000000200 */
[C---:B------:R-:W-:Y:S02]  /*11ca0*/  @P0 IMAD R29, R8.reuse, c[0x0][0x20c], R29 ;  /* 0x00008300081d0a24 */ /* 0x040fe400078e021d */
[----:B------:R-:W-:Y:S03]  /*11cb0*/  @P0 IMAD.WIDE.U32 R8, R8, c[0x0][0x208], RZ ;  /* 0x0000820008080a25 */ /* 0x000fe600078e00ff */
[----:B------:R-:W1:Y:S02]  /*11cc0*/  LDSM.16.M88.4 R140, [R152+0xc100] ;  /* 0x00c10000988c783b */ /* 0x000e640000000200 */
[----:B------:R-:W-:Y:S02]  /*11cd0*/  @P0 SHF.L.U32 R0, R8, 0x6, RZ ;  /* 0x0000000608000819 */ /* 0x000fe400000006ff */
[----:B------:R-:W-:Y:S02]  /*11ce0*/  @P0 IADD3 R29, R9, R29, RZ ;  /* 0x0000001d091d0210 */ /* 0x000fe40007ffe0ff */
[----:B------:R-:W-:Y:S02]  /*11cf0*/  @P0 IADD3 R9, P1, R0, R204, RZ ;  /* 0x000000cc00090210 */ /* 0x000fe40007f3e0ff */
[----:B------:R-:W-:Y:S01]  /*11d00*/  @P0 SHF.L.U64.HI R29, R8, 0x6, R29 ;  /* 0x00000006081d0819 */ /* 0x000fe2000001021d */
[----:B------:R-:W2:Y:S03]  /*11d10*/  LDSM.16.M88.4 R144, [R152+0xc900] ;  /* 0x00c900009890783b */ /* 0x000ea60000000200 */
[----:B------:R-:W-:Y:S02]  /*11d20*/  @P0 IADD3.X R2, R29, R209, RZ, P1, !PT ;  /* 0x000000d11d020210 */ /* 0x000fe40000ffe4ff */
[C---:B------:R-:W-:Y:S03]  /*11d30*/  @P0 LEA R168, P1, R9.reuse, c[0x0][0x1f8], 0x1 ;  /* 0x00007e0009a80a11 */ /* 0x040fe600078208ff */
[----:B------:R-:W3:Y:S01]  /*11d40*/  LDSM.16.M88.4 R148, [R152+0xd100] ;  /* 0x00d100009894783b */ /* 0x000ee20000000200 */
[----:B------:R-:W-:Y:S02]  /*11d50*/  @P0 LEA.HI.X R169, R9, c[0x0][0x1fc], R2, 0x1, P1 ;  /* 0x00007f0009a90a11 */ /* 0x000fe400008f0c02 */
[C---:B------:R-:W-:Y:S04]  /*11d60*/  @P0 IADD3 R9, P1, R0.reuse, R225, RZ ;  /* 0x000000e100090210 */ /* 0x040fe80007f3e0ff */
[----:B------:R-:W-:Y:S01]  /*11d70*/  @P0 IADD3.X R2, R29, R224, RZ, P1, !PT ;  /* 0x000000e01d020210 */ /* 0x000fe20000ffe4ff */
[----:B------:R-:W4:Y:S01]  /*11d80*/  LDSM.16.M88.4 R32, [R152+0xd900] ;  /* 0x00d900009820783b */ /* 0x000f220000000200 */
[C---:B------:R-:W-:Y:S04]  /*11d90*/  @P0 LEA R164, P1, R9.reuse, c[0x0][0x1f8], 0x1 ;  /* 0x00007e0009a40a11 */ /* 0x040fe800078208ff */
[----:B------:R-:W-:Y:S02]  /*11da0*/  @P0 LEA.HI.X R165, R9, c[0x0][0x1fc], R2, 0x1, P1 ;  /* 0x00007f0009a50a11 */ /* 0x000fe400008f0c02 */
[----:B------:R-:W-:Y:S01]  /*11db0*/  @P0 IADD3 R2, P1, R0, R227, RZ ;  /* 0x000000e300020210 */ /* 0x000fe20007f3e0ff */
[----:B------:R-:W-:Y:S03]  /*11dc0*/  LDSM.16.M88.4 R152, [R192+0x800] ;  /* 0x00080000c098783b */ /* 0x000fe60000000200 */
[----:B------:R-:W-:Y:S02]  /*11dd0*/  @P0 IADD3.X R13, R29, R226, RZ, P1, !PT ;  /* 0x000000e21d0d0210 */ /* 0x000fe40000ffe4ff */
[C---:B------:R-:W-:Y:S01]  /*11de0*/  @P0 LEA R166, P1, R2.reuse, c[0x0][0x1f8], 0x1 ;  /* 0x00007e0002a60a11 */ /* 0x040fe200078208ff */
[C---:B-1----:R-:W-:Y:S03]  /*11df0*/  HMMA.16816.F32.BF16 R4, R136.reuse, R140, RZ ;  /* 0x0000008c8804723c */ /* 0x042fe600000418ff */
[----:B------:R-:W-:Y:S02]  /*11e00*/  @P0 LEA.HI.X R167, R2, c[0x0][0x1fc], R13, 0x1, P1 ;  /* 0x00007f0002a70a11 */ /* 0x000fe400008f0c0d */
[----:B------:R-:W-:Y:S03]  /*11e10*/  @P0 IADD3 R0, P1, R201, R0, RZ ;  /* 0x00000000c9000210 */ /* 0x000fe60007f3e0ff */
[C---:B------:R-:W-:Y:S01]  /*11e20*/  HMMA.16816.F32.BF16 R8, R136.reuse, R142, RZ ;  /* 0x0000008e8808723c */ /* 0x040fe200000418ff */
[----:B------:R-:W-:Y:S01]  /*11e30*/  @P0 IADD3.X R29, R200, R29, RZ, P1, !PT ;  /* 0x0000001dc81d0210 */ /* 0x000fe20000ffe4ff */
[----:B------:R-:W-:Y:S02]  /*11e40*/  LDSM.16.M88.4 R140, [R133] ;  /* 0x00000000858c783b */ /* 0x000fe40000000200 */
[----:B------:R-:W-:Y:S04]  /*11e50*/  @P0 IADD3 R2, P1, R0, R204, RZ ;  /* 0x000000cc00020210 */ /* 0x000fe80007f3e0ff */
[C---:B--2---:R-:W-:Y:S01]  /*11e60*/  HMMA.16816.F32.BF16 R12, R136.reuse, R144, RZ ;  /* 0x00000090880c723c */ /* 0x044fe200000418ff */
[C---:B------:R-:W-:Y:S03]  /*11e70*/  @P0 IADD3.X R21, R29.reuse, R209, RZ, P1, !PT ;  /* 0x000000d11d150210 */ /* 0x040fe60000ffe4ff */
[C---:B------:R-:W-:Y:S04]  /*11e80*/  @P0 LEA R172, P1, R2.reuse, c[0x0][0x1f8], 0x1 ;  /* 0x00007e0002ac0a11 */ /* 0x040fe800078208ff */
[C---:B------:R-:W-:Y:S01]  /*11e90*/  HMMA.16816.F32.BF16 R16, R136.reuse, R146, RZ ;  /* 0x000000928810723c */ /* 0x040fe200000418ff */
[----:B------:R-:W-:Y:S01]  /*11ea0*/  @P0 LEA.HI.X R173, R2, c[0x0][0x1fc], R21, 0x1, P1 ;  /* 0x00007f0002ad0a11 */ /* 0x000fe200008f0c15 */
[----:B------:R-:W1:Y:S02]  /*11eb0*/  LDSM.16.M88.4 R144, [R192] ;  /* 0x00000000c090783b */ /* 0x000e640000000200 */
[----:B------:R-:W-:Y:S04]  /*11ec0*/  @P0 IADD3 R2, P1, R0, R225, RZ ;  /* 0x000000e100020210 */ /* 0x000fe80007f3e0ff */
[C---:B---3--:R-:W-:Y:S01]  /*11ed0*/  HMMA.16816.F32.BF16 R20, R136.reuse, R148, RZ ;  /* 0x000000948814723c */ /* 0x048fe200000418ff */
[----:B------:R-:W-:Y:S03]  /*11ee0*/  @P0 IADD3.X R31, R29, R224, RZ, P1, !PT ;  /* 0x000000e01d1f0210 */ /* 0x000fe60000ffe4ff */
[C---:B------:R-:W-:Y:S04]  /*11ef0*/  @P0 LEA R174, P1, R2.reuse, c[0x0][0x1f8], 0x1 ;  /* 0x00007e0002ae0a11 */ /* 0x040fe800078208ff */
[C---:B------:R-:W-:Y:S01]  /*11f00*/  HMMA.16816.F32.BF16 R24, R136.reuse, R150, RZ ;  /* 0x000000968818723c */ /* 0x040fe200000418ff */
[----:B------:R-:W-:Y:S01]  /*11f10*/  @P0 LEA.HI.X R175, R2, c[0x0][0x1fc], R31, 0x1, P1 ;  /* 0x00007f0002af0a11 */ /* 0x000fe200008f0c1f */
[----:B------:R-:W2:Y:S02]  /*11f20*/  LDSM.16.M88.4 R148, [R192+0x1000] ;  /* 0x00100000c094783b */ /* 0x000ea40000000200 */
[----:B------:R-:W-:Y:S02]  /*11f30*/  @P0 IADD3 R157, P1, R0, R227, RZ ;  /* 0x000000e3009d0210 */ /* 0x000fe40007f3e0ff */
[----:B------:R-:W-:Y:S02]  /*11f40*/  IADD3 R2, R191, R192, RZ ;  /* 0x000000c0bf027210 */ /* 0x000fe40007ffe0ff */
[----:B------:R-:W-:Y:S02]  /*11f50*/  @P0 IADD3.X R0, R29, R226, RZ, P1, !PT ;  /* 0x000000e21d000210 */ /* 0x000fe40000ffe4ff */
[C---:B----4-:R-:W-:Y:S02]  /*11f60*/  HMMA.16816.F32.BF16 R28, R136.reuse, R32, RZ ;  /* 0x00000020881c723c */ /* 0x050fe400000418ff */
[C---:B------:R-:W-:Y:S04]  /*11f70*/  @P0 LEA R176, P1, R157.reuse, c[0x0][0x1f8], 0x1 ;  /* 0x00007e009db00a11 */ /* 0x040fe800078208ff */
[----:B------:R-:W-:Y:S02]  /*11f80*/  @P0 LEA.HI.X R177, R157, c[0x0][0x1fc], R0, 0x1, P1 ;  /* 0x00007f009db10a11 */ /* 0x000fe400008f0c00 */
[----:B------:R-:W-:Y:S01]  /*11f90*/  HMMA.16816.F32.BF16 R32, R136, R34, RZ ;  /* 0x000000228820723c */ /* 0x000fe200000418ff */
[----:B------:R-:W3:Y:S03]  /*11fa0*/  LDSM.16.M88.4 R156, [R192+0x1800] ;  /* 0x00180000c09c783b */ /* 0x000ee60000000200 */
[----:B------:R-:W-:Y:S04]  /*11fb0*/  IADD3 R0, R191, R193, RZ ;  /* 0x000000c1bf007210 */ /* 0x000fe80007ffe0ff */
[C---:B-1----:R-:W-:Y:S01]  /*11fc0*/  HMMA.16816.F32.BF16 R4, R140.reuse, R144, R4 ;  /* 0x000000908c04723c */ /* 0x042fe20000041804 */
[----:B------:R-:W-:Y:S01]  /*11fd0*/  @!PT LDS RZ, [RZ] ;  /* 0x00000000fffff984 */ /* 0x000fe20000000800 */
[----:B------:R-:W-:Y:S01]  /*11fe0*/  @!PT LDS RZ, [RZ] ;  /* 0x00000000fffff984 */ /* 0x000fe20000000800 */
[----:B------:R-:W-:Y:S01]  /*11ff0*/  @!PT LDS RZ, [RZ] ;  /* 0x00000000fffff984 */ /* 0x000fe20000000800 */
[----:B------:R1:W-:Y:S07]  /*12000*/  @P0 LDGSTS.E.BYPASS.LTC128B.128 [R171], [R168.64], !P6 ;  /* 0x00000000a8ab0fae */ /* 0x0003ee000f101d46 */
[C---:B------:R-:W-:Y:S01]  /*12010*/  HMMA.16816.F32.BF16 R8, R140.reuse, R146, R8 ;  /* 0x000000928c08723c */ /* 0x040fe20000041808 */
[----:B------:R4:W-:Y:S07]  /*12020*/  @P0 LDGSTS.E.BYPASS.LTC128B.128 [R171+0x2000], [R164.64], !P5 ;  /* 0x02000000a4ab0fae */ /* 0x0009ee000e901d46 */
[C---:B------:R-:W-:Y:S01]  /*12030*/  HMMA.16816.F32.BF16 R12, R140.reuse, R152, R12 ;  /* 0x000000988c0c723c */ /* 0x040fe2000004180c */
[----:B------:R4:W-:Y:S07]  /*12040*/  @P0 LDGSTS.E.BYPASS.LTC128B.128 [R171+0x4000], [R166.64], !P3 ;  /* 0x04000000a6ab0fae */ /* 0x0009ee000d901d46 */
[C---:B------:R-:W-:Y:S01]  /*12050*/  HMMA.16816.F32.BF16 R16, R140.reuse, R154, R16 ;  /* 0x0000009a8c10723c */ /* 0x040fe20000041810 */
[----:B------:R1:W-:Y:S07]  /*12060*/  @P0 LDGSTS.E.BYPASS.LTC128B.128 [R171+0x1000], [R172.64], !P6 ;  /* 0x01000000acab0fae */ /* 0x0003ee000f101d46 */
[C---:B--2---:R-:W-:Y:S01]  /*12070*/  HMMA.16816.F32.BF16 R20, R140.reuse, R148, R20 ;  /* 0x000000948c14723c */ /* 0x044fe20000041814 */
[----:B------:R1:W-:Y:S07]  /*12080*/  @P0 LDGSTS.E.BYPASS.LTC128B.128 [R171+0x3000], [R174.64], !P5 ;  /* 0x03000000aeab0fae */ /* 0x0003ee000e901d46 */
[C---:B------:R-:W-:Y:S01]  /*12090*/  HMMA.16816.F32.BF16 R24, R140.reuse, R150, R24 ;  /* 0x000000968c18723c */ /* 0x040fe20000041818 */
[----:B------:R1:W-:Y:S07]  /*120a0*/  @P0 LDGSTS.E.BYPASS.LTC128B.128 [R171+0x5000], [R176.64], !P3 ;  /* 0x05000000b0ab0fae */ /* 0x0003ee000d901d46 */
[C---:B---3--:R-:W-:Y:S01]  /*120b0*/  HMMA.16816.F32.BF16 R28, R140.reuse, R156, R28 ;  /* 0x0000009c8c1c723c */ /* 0x048fe2000004181c */
[----:B------:R-:W-:Y:S07]  /*120c0*/  LDSM.16.M88.4 R136, [R185] ;  /* 0x00000000b988783b */ /* 0x000fee0000000200 */
[----:B------:R-:W-:Y:S01]  /*120d0*/  HMMA.16816.F32.BF16 R32, R140, R158, R32 ;  /* 0x0000009e8c20723c */ /* 0x000fe20000041820 */
[----:B------:R-:W2:Y:S08]  /*120e0*/  LDSM.16.M88.4 R160, [R0] ;  /* 0x0000000000a0783b */ /* 0x000eb00000000200 */
[----:B------:R-:W3:Y:S08]  /*120f0*/  LDSM.16.M88.4 R144, [R0+0x800] ;  /* 0x000800000090783b */ /* 0x000ef00000000200 */
[----:B------:R-:W5:Y:S08]  /*12100*/  LDSM.16.M88.4 R152, [R0+0x1000] ;  /* 0x001000000098783b */ /* 0x000f700000000200 */
[----:B------:R-:W0:Y:S08]  /*12110*/  LDGDEPBAR ;  /* 0x00000000000079af */ /* 0x000e300000000000 */
[----:B------:R-:W5:Y:S01]  /*12120*/  LDSM.16.M88.4 R148, [R0+0x1800] ;  /* 0x001800000094783b */ /* 0x000f620000000200 */
[C---:B--2---:R-:W-:Y:S07]  /*12130*/  HMMA.16816.F32.BF16 R4, R136.reuse, R160, R4 ;  /* 0x000000a08804723c */ /* 0x044fee0000041804 */
[----:B----4-:R-:W-:Y:S01]  /*12140*/  LDSM.16.M88.4 R164, [R184] ;  /* 0x00000000b8a4783b */ /* 0x010fe20000000200 */
[C---:B------:R-:W-:Y:S07]  /*12150*/  HMMA.16816.F32.BF16 R8, R136.reuse, R162, R8 ;  /* 0x000000a28808723c */ /* 0x040fee0000041808 */
[----:B-1----:R-:W1:Y:S01]  /*12160*/  LDSM.16.M88.4 R168, [R2] ;  /* 0x0000000002a8783b */ /* 0x002e620000000200 */
[C---:B---3--:R-:W-:Y:S07]  /*12170*/  HMMA.16816.F32.BF16 R12, R136.reuse, R144, R12 ;  /* 0x00000090880c723c */ /* 0x048fee000004180c */
[----:B------:R-:W2:Y:S01]  /*12180*/  LDSM.16.M88.4 R140, [R2+0x800] ;  /* 0x00080000028c783b */ /* 0x000ea20000000200 */
[C---:B------:R-:W-:Y:S07]  /*12190*/  HMMA.16816.F32.BF16 R16, R136.reuse, R146, R16 ;  /* 0x000000928810723c */ /* 0x040fee0000041810 */
[----:B------:R-:W3:Y:S01]  /*121a0*/  LDSM.16.M88.4 R156, [R2+0x1000] ;  /* 0x00100000029c783b */ /* 0x000ee20000000200 */
[C---:B-----5:R-:W-:Y:S07]  /*121b0*/  HMMA.16816.F32.BF16 R20, R136.reuse, R152, R20 ;  /* 0x000000988814723c */ /* 0x060fee0000041814 */
[----:B------:R-:W4:Y:S01]  /*121c0*/  LDSM.16.M88.4 R144, [R2+0x1800] ;  /* 0x001800000290783b */ /* 0x000f220000000200 */
[C---:B------:R-:W-:Y:S07]  /*121d0*/  HMMA.16816.F32.BF16 R24, R136.reuse, R154, R24 ;  /* 0x0000009a8818723c */ /* 0x040fee0000041818 */
[----:B------:R-:W-:Y:S01]  /*121e0*/  LDSM.16.M88.4 R152, [R193+0x2800] ;  /* 0x00280000c198783b */ /* 0x000fe20000000200 */
[C---:B------:R-:W-:Y:S07]  /*121f0*/  HMMA.16816.F32.BF16 R28, R136.reuse, R148, R28 ;  /* 0x00000094881c723c */ /* 0x040fee000004181c */
[----:B------:R-:W-:Y:S01]  /*12200*/  LDSM.16.M88.4 R160, [R193+0x3800] ;  /* 0x00380000c1a0783b */ /* 0x000fe20000000200 */
[----:B------:R-:W-:Y:S07]  /*12210*/  HMMA.16816.F32.BF16 R32, R136, R150, R32 ;  /* 0x000000968820723c */ /* 0x000fee0000041820 */
[----:B------:R-:W-:Y:S01]  /*12220*/  LDSM.16.M88.4 R136, [R189+0x4000] ;  /* 0x00400000bd88783b */ /* 0x000fe20000000200 */
[C---:B-1----:R-:W-:Y:S07]  /*12230*/  HMMA.16816.F32.BF16 R4, R164.reuse, R168, R4 ;  /* 0x000000a8a404723c */ /* 0x042fee0000041804 */
[----:B------:R-:W1:Y:S01]  /*12240*/  LDSM.16.M88.4 R148, [R193+0x2000] ;  /* 0x00200000c194783b */ /* 0x000e620000000200 */
[C---:B------:R-:W-:Y:S07]  /*12250*/  HMMA.16816.F32.BF16 R8, R164.reuse, R170, R8 ;  /* 0x000000aaa408723c */ /* 0x040fee0000041808 */
[----:B------:R-:W-:Y:S01]  /*12260*/  LDSM.16.M88.4 R168, [R192+0x2000] ;  /* 0x00200000c0a8783b */ /* 0x000fe20000000200 */
[C---:B--2---:R-:W-:Y:S07]  /*12270*/  HMMA.16816.F32.BF16 R12, R164.reuse, R140, R12 ;  /* 0x0000008ca40c723c */ /* 0x044fee000004180c */
[----:B------:R-:W-:Y:S01]  /*12280*/  LDSM.16.M88.4 R172, [R192+0x2800] ;  /* 0x00280000c0ac783b */ /* 0x000fe20000000200 */
[C---:B------:R-:W-:Y:S07]  /*12290*/  HMMA.16816.F32.BF16 R16, R164.reuse, R142, R16 ;  /* 0x0000008ea410723c */ /* 0x040fee0000041810 */
[----:B------:R-:W2:Y:S01]  /*122a0*/  LDSM.16.M88.4 R140, [R193+0x3000] ;  /* 0x00300000c18c783b */ /* 0x000ea20000000200 */
[C---:B---3--:R-:W-:Y:S07]  /*122b0*/  HMMA.16816.F32.BF16 R20, R164.reuse, R156, R20 ;  /* 0x0000009ca414723c */ /* 0x048fee0000041814 */
[----:B------:R-:W-:Y:S01]  /*122c0*/  LDSM.16.M88.4 R176, [R0+0x2000] ;  /* 0x0020000000b0783b */ /* 0x000fe20000000200 */
[C---:B------:R-:W-:Y:S07]  /*122d0*/  HMMA.16816.F32.BF16 R24, R164.reuse, R158, R24 ;  /* 0x0000009ea418723c */ /* 0x040fee0000041818 */
[----:B------:R-:W3:Y:S01]  /*122e0*/  LDSM.16.M88.4 R156, [R133+0x4000] ;  /* 0x00400000859c783b */ /* 0x000ee20000000200 */
[C---:B----4-:R-:W-:Y:S07]  /*122f0*/  HMMA.16816.F32.BF16 R28, R164.reuse, R144, R28 ;  /* 0x00000090a41c723c */ /* 0x050fee000004181c */
[----:B------:R-:W-:Y:S01]  /*12300*/  LDSM.16.M88.4 R180, [R193+0x4000] ;  /* 0x00400000c1b4783b */ /* 0x000fe20000000200 */
[----:B------:R-:W-:Y:S07]  /*12310*/  HMMA.16816.F32.BF16 R32, R164, R146, R32 ;  /* 0x00000092a420723c */ /* 0x000fee0000041820 */
[----:B------:R-:W4:Y:S01]  /*12320*/  LDSM.16.M88.4 R144, [R192+0x3000] ;  /* 0x00300000c090783b */ /* 0x000f220000000200 */
        /* <DEDUP_REMOVED lines=22> */
[----:B------:R-:W4:Y:S07]  /*12490*/  LDSM.16.M88.4 R144, [R194+0x2800] ;  /* 0x00280000c290783b */ /* 0x000f2e0000000200 */
        /* <DEDUP_REMOVED lines=44> */
[C---:B------:R-:W-:Y:S08]  /*12760*/  HMMA.16816.F32.BF16 R8, R164.reuse, R178, R8 ;  /* 0x000000b2a408723c */ /* 0x040ff00000041808 */
[C---:B----4-:R-:W-:Y:S08]  /*12770*/  HMMA.16816.F32.BF16 R12, R164.reuse, R144, R12 ;  /* 0x00000090a40c723c */ /* 0x050ff0000004180c */
        /* <DEDUP_REMOVED lines=33> */
[----:B------:R-:W-:Y:S01]  /*12990*/  FMUL.FTZ R252, R16, c[0x0][0x320] ;  /* 0x0000c80010fc7a20 */ /* 0x000fe20000410000 */
[----:B------:R-:W-:Y:S01]  /*129a0*/  MOV R16, R220 ;  /* 0x000000dc00107202 */ /* 0x000fe20000000f00 */
[----:B------:R-:W-:Y:S01]  /*129b0*/  FMUL.FTZ R163, R12, c[0x0][0x320] ;  /* 0x0000c8000ca37a20 */ /* 0x000fe20000410000 */
[----:B------:R-:W-:Y:S01]  /*129c0*/  @P2 SHF.R.U32.HI R16, RZ, c[0x0][0x2cc], R229 ;  /* 0x0000b300ff102a19 */ /* 0x000fe200000116e5 */
[----:B------:R-:W-:Y:S02]  /*129d0*/  FMUL.FTZ R154, R7, c[0x0][0x320] ;  /* 0x0000c800079a7a20 */ /* 0x000fe40000410000 */
[----:B------:R-:W-:Y:S02]  /*129e0*/  FMUL.FTZ R2, R5, c[0x0][0x320] ;  /* 0x0000c80005027a20 */ /* 0x000fe40000410000 */
[----:B------:R-:W-:Y:S01]  /*129f0*/  SHFL.IDX PT, R12, R16, 0x1, 0x1c1f ;  /* 0x003c1f00100c7f89 */ /* 0x000fe200000e0000 */
[----:B------:R2:W-:Y:S01]  /*12a00*/  MUFU.TANH R158, R11 ;  /* 0x0000000b009e7308 */ /* 0x0005e20000002400 */
[----:B------:R-:W-:Y:S02]  /*12a10*/  FMUL.FTZ R17, R17, c[0x0][0x320] ;  /* 0x0000c80011117a20 */ /* 0x000fe40000410000 */
[----:B------:R-:W-:Y:S02]  /*12a20*/  FMUL.FTZ R18, R18, c[0x0][0x320] ;  /* 0x0000c80012127a20 */ /* 0x000fe40000410000 */
        /* <DEDUP_REMOVED lines=9> */
[----:B------:R4:W-:Y:S01]  /*12ac0*/  MUFU.TANH R168, R13 ;  /* 0x0000000d00a87308 */ /* 0x0009e20000002400 */
[----:B------:R-:W-:Y:S01]  /*12ad0*/  FMUL.FTZ R27, R27, c[0x0][0x320] ;  /* 0x0000c8001b1b7a20 */ /* 0x000fe20000410000 */
[----:B--2---:R-:W-:Y:S01]  /*12ae0*/  LDSM.16.M88.4 R8, [R194+0x5800] ;  /* 0x00580000c208783b */ /* 0x004fe20000000200 */
[----:B------:R-:W-:Y:S07]  /*12af0*/  DEPBAR.LE SB0, 0x2 ;  /* 0x000080800000791a */ /* 0x000fee0000000000 */
[----:B------:R2:W-:Y:S01]  /*12b00*/  MUFU.TANH R170, R15 ;  /* 0x0000000f00aa7308 */ /* 0x0005e20000002400 */
[----:B---3--:R-:W3:Y:S09]  /*12b10*/  SHFL.IDX PT, R14, R16, RZ, 0x1c1f ;  /* 0x001c1fff100e7589 */ /* 0x008ef200000e0000 */
[----:B------:R-:W5:Y:S01]  /*12b20*/  MUFU.TANH R154, R154 ;  /* 0x0000009a009a7308 */ /* 0x000f620000002400 */
[----:B------:R-:W-:Y:S01]  /*12b30*/  BAR.SYNC.DEFER_BLOCKING 0x0 ;  /* 0x0000000000007b1d */ /* 0x000fe20000010000 */
[----:B----4-:R-:W-:Y:S05]  /*12b40*/  IMAD R13, R217, R228, 0x1 ;  /* 0x00000001d90d7424 */ /* 0x010fea00078e02e4 */
[----:B------:R-:W-:Y:S05]  /*12b50*/  IADD3 R13, R215, R13, -R222 ;  /* 0x0000000dd70d7210 */ /* 0x000fea0007ffe8de */
[----:B--2---:R-:W-:Y:S05]  /*12b60*/  IMAD.IADD R15, R13, 0x1, -R218 ;  /* 0x000000010d0f7824 */ /* 0x004fea00078e0ada */
[----:B---3--:R-:W-:Y:S04]  /*12b70*/  IADD3 R13, R15, R14, RZ ;  /* 0x0000000e0f0d7210 */ /* 0x008fe80007ffe0ff */
[C---:B------:R-:W-:Y:S01]  /*12b80*/  ISETP.GT.AND P0, PT, R13.reuse, RZ, PT ;  /* 0x000000ff0d00720c */ /* 0x040fe20003f04270 */
[C---:B------:R-:W-:Y:S05]  /*12b90*/  HMMA.16816.F32.BF16 R28, R172.reuse, R8, R28 ;  /* 0x00000008ac1c723c */ /* 0x040fea000004181c */
[----:B------:R-:W-:Y:S01]  /*12ba0*/  ISETP.GT.AND P2, PT, R13, 0x1, PT ;  /* 0x000000010d00780c */ /* 0x000fe20003f44270 */
[----:B------:R-:W2:Y:S01]  /*12bb0*/  MUFU.TANH R153, R153 ;  /* 0x0000009900997308 */ /* 0x000ea20000002400 */
[----:B------:R-:W-:Y:S01]  /*12bc0*/  IADD3 R9, R15, R12, RZ ;  /* 0x0000000c0f097210 */ /* 0x000fe20007ffe0ff */
[----:B------:R-:W-:Y:S01]  /*12bd0*/  HMMA.16816.F32.BF16 R32, R172, R10, R32 ;  /* 0x0000000aac20723c */ /* 0x000fe20000041820 */
[----:B------:R-:W-:Y:S02]  /*12be0*/  LDSM.16.MT88.4 R140, [R134+UR4+0x1900] ;  /* 0x00190004868c783b */ /* 0x000fe40008004200 */
[C---:B------:R-:W-:Y:S02]  /*12bf0*/  ISETP.GT.AND P1, PT, R9.reuse, RZ, PT ;  /* 0x000000ff0900720c */ /* 0x040fe40003f24270 */
[----:B-1----:R-:W-:Y:S02]  /*12c00*/  FSEL R8, R0, -INF , P0 ;  /* 0xff80000000087808 */ /* 0x002fe40000000000 */
[----:B------:R-:W-:Y:S01]  /*12c10*/  ISETP.GT.AND P0, PT, R9, 0x1, PT ;  /* 0x000000010900780c */ /* 0x000fe20003f04270 */
[----:B------:R-:W1:Y:S01]  /*12c20*/  MUFU.TANH R2, R2 ;  /* 0x0000000200027308 */ /* 0x000e620000002400 */
[----:B------:R-:W-:Y:S03]  /*12c30*/  FMNMX.FTZ R11, R8, R3, !PT ;  /* 0x00000003080b7209 */ /* 0x000fe60007810000 */
[----:B-----5:R-:W-:Y:S02]  /*12c40*/  FSEL R154, R154, -INF , P0 ;  /* 0xff8000009a9a7808 */ /* 0x020fe40000000000 */
[----:B------:R-:W-:Y:S02]  /*12c50*/  ISETP.GT.AND P0, PT, R13, 0x9, PT ;  /* 0x000000090d00780c */ /* 0x000fe40003f04270 */
[----:B------:R-:W-:Y:S02]  /*12c60*/  FMUL.FTZ R28, R28, c[0x0][0x320] ;  /* 0x0000c8001c1c7a20 */ /* 0x000fe40000410000 */
[----:B------:R-:W3:Y:S01]  /*12c70*/  MUFU.TANH R155, R155 ;  /* 0x0000009b009b7308 */ /* 0x000ee20000002400 */
[----:B------:R-:W-:Y:S01]  /*12c80*/  FSEL R156, R156, -INF , P0 ;  /* 0xff8000009c9c7808 */ /* 0x000fe20000000000 */
[----:B------:R-:W-:Y:S01]  /*12c90*/  FMUL.FTZ R29, R29, c[0x0][0x320] ;  /* 0x0000c8001d1d7a20 */ /* 0x000fe20000410000 */
[----:B------:R-:W-:Y:S01]  /*12ca0*/  ISETP.GT.AND P0, PT, R9, 0x9, PT ;  /* 0x000000090900780c */ /* 0x000fe20003f04270 */
[----:B------:R-:W-:Y:S01]  /*12cb0*/  FMUL.FTZ R30, R30, c[0x0][0x320] ;  /* 0x0000c8001e1e7a20 */ /* 0x000fe20000410000 */
[----:B--2---:R-:W-:Y:S01]  /*12cc0*/  FSEL R153, R153, -INF , P1 ;  /* 0xff80000099997808 */ /* 0x004fe20000800000 */
[----:B------:R-:W-:Y:S01]  /*12cd0*/  FMUL.FTZ R32, R32, c[0x0][0x320] ;  /* 0x0000c80020207a20 */ /* 0x000fe20000410000 */
[----:B------:R-:W-:Y:S01]  /*12ce0*/  ISETP.GT.AND P1, PT, R13, 0x8, PT ;  /* 0x000000080d00780c */ /* 0x000fe20003f24270 */
[----:B------:R-:W-:Y:S01]  /*12cf0*/  FMUL.FTZ R33, R33, c[0x0][0x320] ;  /* 0x0000c80021217a20 */ /* 0x000fe20000410000 */
[----:B------:R-:W-:Y:S01]  /*12d00*/  FSEL R10, R158, -INF , P0 ;  /* 0xff8000009e0a7808 */ /* 0x000fe20000000000 */
[----:B------:R-:W2:Y:S01]  /*12d10*/  MUFU.TANH R163, R163 ;  /* 0x000000a300a37308 */ /* 0x000ea20000002400 */
[----:B------:R-:W-:Y:S01]  /*12d20*/  ISETP.GT.AND P0, PT, R13, 0x11, PT ;  /* 0x000000110d00780c */ /* 0x000fe20003f04270 */
[----:B------:R-:W-:Y:S01]  /*12d30*/  FMUL.FTZ R31, R31, c[0x0][0x320] ;  /* 0x0000c8001f1f7a20 */ /* 0x000fe20000410000 */
[----:B------:R-:W-:Y:S01]  /*12d40*/  FMNMX.FTZ R15, R153, R132, !PT ;  /* 0x00000084990f7209 */ /* 0x000fe20007810000 */
[----:B------:R-:W-:Y:S01]  /*12d50*/  FMUL.FTZ R34, R34, c[0x0][0x320] ;  /* 0x0000c80022227a20 */ /* 0x000fe20000410000 */
[----:B-1----:R-:W-:Y:S01]  /*12d60*/  FSEL R0, R2, -INF , P2 ;  /* 0xff80000002007808 */ /* 0x002fe20001000000 */
[----:B------:R-:W-:Y:S01]  /*12d70*/  FMUL.FTZ R35, R35, c[0x0][0x320] ;  /* 0x0000c80023237a20 */ /* 0x000fe20000410000 */
[----:B------:R-:W-:Y:S02]  /*12d80*/  FSEL R168, R168, -INF , P0 ;  /* 0xff800000a8a87808 */ /* 0x000fe40000000000 */
[----:B------:R-:W-:Y:S01]  /*12d90*/  FMNMX.FTZ R11, R0, R11, !PT ;  /* 0x0000000b000b7209 */ /* 0x000fe20007810000 */
[----:B------:R-:W1:Y:S01]  /*12da0*/  MUFU.TANH R176, R17 ;  /* 0x0000001100b07308 */ /* 0x000e620000002400 */
[----:B------:R-:W-:Y:S02]  /*12db0*/  ISETP.GT.AND P0, PT, R9, 0x11, PT ;  /* 0x000000110900780c */ /* 0x000fe40003f04270 */
[----:B------:R-:W-:Y:S02]  /*12dc0*/  FMNMX.FTZ R15, R154, R15, !PT ;  /* 0x0000000f9a0f7209 */ /* 0x000fe40007810000 */
[----:B---3--:R-:W-:Y:S02]  /*12dd0*/  FSEL R12, R155, -INF , P1 ;  /* 0xff8000009b0c7808 */ /* 0x008fe40000800000 */
[----:B------:R-:W-:Y:S02]  /*12de0*/  ISETP.GT.AND P1, PT, R9, 0x8, PT ;  /* 0x000000080900780c */ /* 0x000fe40003f24270 */
[----:B------:R-:W-:Y:S01]  /*12df0*/  FMNMX.FTZ R11, R12, R11, !PT ;  /* 0x0000000b0c0b7209 */ /* 0x000fe20007810000 */
[----:B------:R-:W3:Y:S01]  /*12e00*/  MUFU.TANH R252, R252 ;  /* 0x000000fc00fc7308 */ /* 0x000ee20000002400 */
[----:B------:R-:W-:Y:S02]  /*12e10*/  FSEL R14, R157, -INF , P1 ;  /* 0xff8000009d0e7808 */ /* 0x000fe40000800000 */
[----:B------:R-:W-:Y:S02]  /*12e20*/  ISETP.GT.AND P1, PT, R13, 0x10, PT ;  /* 0x000000100d00780c */ /* 0x000fe40003f24270 */
[----:B------:R-:W-:Y:S02]  /*12e30*/  FMNMX.FTZ R2, R156, R11, !PT ;  /* 0x0000000b9c027209 */ /* 0x000fe40007810000 */
[----:B--2---:R-:W-:Y:S02]  /*12e40*/  FSEL R163, R163, -INF , P1 ;  /* 0xff800000a3a37808 */ /* 0x004fe40000800000 */
[----:B------:R-:W-:Y:S01]  /*12e50*/  ISETP.GT.AND P1, PT, R9, 0x10, PT ;  /* 0x000000100900780c */ /* 0x000fe20003f24270 */
[----:B------:R-:W2:Y:S01]  /*12e60*/  MUFU.TANH R250, R18 ;  /* 0x0000001200fa7308 */ /* 0x000ea20000002400 */
[----:B------:R-:W-:Y:S02]  /*12e70*/  FSEL R170, R170, -INF , P0 ;  /* 0xff800000aaaa7808 */ /* 0x000fe40000000000 */
[----:B------:R-:W-:Y:S02]  /*12e80*/  ISETP.GT.AND P0, PT, R13, 0x19, PT ;  /* 0x000000190d00780c */ /* 0x000fe40003f04270 */
[----:B------:R-:W-:Y:S02]  /*12e90*/  FSEL R167, R167, -INF , P1 ;  /* 0xff800000a7a77808 */ /* 0x000fe40000800000 */
[----:B------:R-:W-:Y:S02]  /*12ea0*/  ISETP.GT.AND P1, PT, R13, 0x18, PT ;  /* 0x000000180d00780c */ /* 0x000fe40003f24270 */
[----:B------:R-:W-:Y:S01]  /*12eb0*/  FMNMX.FTZ R11, R163, R2, !PT ;  /* 0x00000002a30b7209 */ /* 0x000fe20007810000 */
[----:B------:R-:W4:Y:S01]  /*12ec0*/  MUFU.TANH R182, R19 ;  /* 0x0000001300b67308 */ /* 0x000f220000002400 */
[----:B-1----:R-:W-:Y:S02]  /*12ed0*/  FSEL R176, R176, -INF , P0 ;  /* 0xff800000b0b07808 */ /* 0x002fe40000000000 */
[C---:B------:R-:W-:Y:S02]  /*12ee0*/  ISETP.GT.AND P0, PT, R9.reuse, 0x19, PT ;  /* 0x000000190900780c */ /* 0x040fe40003f04270 */
[----:B---3--:R-:W-:Y:S02]  /*12ef0*/  FSEL R252, R252, -INF , P1 ;  /* 0xff800000fcfc7808 */ /* 0x008fe40000800000 */
[----:B------:R-:W-:Y:S02]  /*12f00*/  ISETP.GT.AND P1, PT, R9, 0x18, PT ;  /* 0x000000180900780c */ /* 0x000fe40003f24270 */
[----:B------:R-:W-:Y:S01]  /*12f10*/  FMNMX.FTZ R11, R168, R11, !PT ;  /* 0x0000000ba80b7209 */ /* 0x000fe20007810000 */
[----:B------:R-:W1:Y:S01]  /*12f20*/  MUFU.TANH R236, R21 ;  /* 0x0000001500ec7308 */ /* 0x000e620000002400 */
[----:B------:R-:W-:Y:S02]  /*12f30*/  FMNMX.FTZ R15, R14, R15, !PT ;  /* 0x0000000f0e0f7209 */ /* 0x000fe40007810000 */
[----:B------:R-:W-:Y:S02]  /*12f40*/  FMNMX.FTZ R11, R252, R11, !PT ;  /* 0x0000000bfc0b7209 */ /* 0x000fe40007810000 */
[----:B--2---:R-:W-:Y:S02]  /*12f50*/  FSEL R250, R250, -INF , P1 ;  /* 0xff800000fafa7808 */ /* 0x004fe40000800000 */
[----:B------:R-:W-:Y:S02]  /*12f60*/  ISETP.GT.AND P1, PT, R13, 0x20, PT ;  /* 0x000000200d00780c */ /* 0x000fe40003f24270 */
[----:B------:R-:W-:Y:S01]  /*12f70*/  FMNMX.FTZ R2, R10, R15, !PT ;  /* 0x0000000f0a027209 */ /* 0x000fe20007810000 */
[----:B------:R-:W2:Y:S01]  /*12f80*/  MUFU.TANH R248, R248 ;  /* 0x000000f800f87308 */ /* 0x000ea20000002400 */
[----:B------:R-:W-:Y:S02]  /*12f90*/  FMNMX.FTZ R11, R176, R11, !PT ;  /* 0x0000000bb00b7209 */ /* 0x000fe40007810000 */
[----:B------:R-:W-:Y:S02]  /*12fa0*/  FMNMX.FTZ R15, R167, R2, !PT ;  /* 0x00000002a70f7209 */ /* 0x000fe40007810000 */
[----:B----4-:R-:W-:Y:S02]  /*12fb0*/  FSEL R182, R182, -INF , P0 ;  /* 0xff800000b6b67808 */ /* 0x010fe40000000000 */
[----:B------:R-:W-:Y:S02]  /*12fc0*/  ISETP.GT.AND P0, PT, R13, 0x21, PT ;  /* 0x000000210d00780c */ /* 0x000fe40003f04270 */
[----:B------:R-:W-:Y:S01]  /*12fd0*/  FMNMX.FTZ R15, R170, R15, !PT ;  /* 0x0000000faa0f7209 */ /* 0x000fe20007810000 */
[----:B------:R-:W3:Y:S01]  /*12fe0*/  MUFU.TANH R246, R22 ;  /* 0x0000001600f67308 */ /* 0x000ee20000002400 */
[----:B------:R-:W-:Y:S02]  /*12ff0*/  IADD3 R17, R134, UR4, RZ ;  /* 0x0000000486117c10 */ /* 0x000fe4000fffe0ff */
[----:B-1----:R-:W-:Y:S02]  /*13000*/  FSEL R236, R236, -INF , P0 ;  /* 0xff800000ecec7808 */ /* 0x002fe40000000000 */
[C---:B------:R-:W-:Y:S02]  /*13010*/  ISETP.GT.AND P0, PT, R9.reuse, 0x21, PT ;  /* 0x000000210900780c */ /* 0x040fe40003f04270 */
[----:B------:R-:W-:Y:S03]  /*13020*/  IADD3 R149, R186, R17, RZ ;  /* 0x00000011ba957210 */ /* 0x000fe60007ffe0ff */
[----:B------:R-:W1:Y:S02]  /*13030*/  MUFU.TANH R242, R23 ;  /* 0x0000001700f27308 */ /* 0x000e640000002400 */
[----:B------:R-:W-:Y:S01]  /*13040*/  LDSM.16.MT88.4 R144, [R149+0x1900] ;  /* 0x001900009590783b */ /* 0x000fe20000004200 */
[----:B--2---:R-:W-:Y:S02]  /*13050*/  FSEL R248, R248, -INF , P1 ;  /* 0xff800000f8f87808 */ /* 0x004fe40000800000 */
[----:B------:R-:W-:Y:S02]  /*13060*/  ISETP.GT.AND P1, PT, R9, 0x20, PT ;  /* 0x000000200900780c */ /* 0x000fe40003f24270 */
[----:B------:R-:W-:Y:S03]  /*13070*/  FMNMX.FTZ R11, R248, R11, !PT ;  /* 0x0000000bf80b7209 */ /* 0x000fe60007810000 */
[----:B------:R-:W2:Y:S01]  /*13080*/  MUFU.TANH R244, R24 ;  /* 0x0000001800f47308 */ /* 0x000ea20000002400 */
[----:B------:R-:W-:Y:S02]  /*13090*/  FMNMX.FTZ R11, R236, R11, !PT ;  /* 0x0000000bec0b7209 */ /* 0x000fe40007810000 */
[----:B---3--:R-:W-:Y:S02]  /*130a0*/  FSEL R246, R246, -INF , P1 ;  /* 0xff800000f6f67808 */ /* 0x008fe40000800000 */
[C---:B------:R-:W-:Y:S05]  /*130b0*/  ISETP.GT.AND P1, PT, R13.reuse, 0x28, PT ;  /* 0x000000280d00780c */ /* 0x040fea0003f24270 */
[----:B------:R-:W3:Y:S01]  /*130c0*/  MUFU.TANH R240, R25 ;  /* 0x0000001900f07308 */ /* 0x000ee20000002400 */
[----:B-1----:R-:W-:Y:S02]  /*130d0*/  FSEL R242, R242, -INF , P0 ;  /* 0xff800000f2f27808 */ /* 0x002fe40000000000 */
[C---:B------:R-:W-:Y:S07]  /*130e0*/  ISETP.GT.AND P0, PT, R13.reuse, 0x29, PT ;  /* 0x000000290d00780c */ /* 0x040fee0003f04270 */
[----:B------:R-:W1:Y:S01]  /*130f0*/  MUFU.TANH R192, R28 ;  /* 0x0000001c00c07308 */ /* 0x000e620000002400 */
[----:B--2---:R-:W-:Y:S02]  /*13100*/  FSEL R244, R244, -INF , P1 ;  /* 0xff800000f4f47808 */ /* 0x004fe40000800000 */
[C---:B------:R-:W-:Y:S02]  /*13110*/  ISETP.GT.AND P1, PT, R13.reuse, 0x30, PT ;  /* 0x000000300d00780c */ /* 0x040fe40003f24270 */
[----:B------:R-:W-:Y:S05]  /*13120*/  FMNMX.FTZ R11, R244, R11, !PT ;  /* 0x0000000bf40b7209 */ /* 0x000fea0007810000 */
[----:B------:R-:W2:Y:S01]  /*13130*/  MUFU.TANH R180, R29 ;  /* 0x0000001d00b47308 */ /* 0x000ea20000002400 */
[----:B---3--:R-:W-:Y:S02]  /*13140*/  FSEL R240, R240, -INF , P0 ;  /* 0xff800000f0f07808 */ /* 0x008fe40000000000 */
[C---:B------:R-:W-:Y:S02]  /*13150*/  ISETP.GT.AND P0, PT, R13.reuse, 0x31, PT ;  /* 0x000000310d00780c */ /* 0x040fe40003f04270 */
[----:B------:R-:W-:Y:S05]  /*13160*/  FMNMX.FTZ R11, R240, R11, !PT ;  /* 0x0000000bf00b7209 */ /* 0x000fea0007810000 */
[----:B------:R-:W3:Y:S01]  /*13170*/  MUFU.TANH R172, R32 ;  /* 0x0000002000ac7308 */ /* 0x000ee20000002400 */
[----:B-1----:R-:W-:Y:S02]  /*13180*/  FSEL R192, R192, -INF , P1 ;  /* 0xff800000c0c07808 */ /* 0x002fe40000800000 */
[C---:B------:R-:W-:Y:S02]  /*13190*/  ISETP.GT.AND P1, PT, R13.reuse, 0x38, PT ;  /* 0x000000380d00780c */ /* 0x040fe40003f24270 */
[----:B------:R-:W-:Y:S05]  /*131a0*/  FMNMX.FTZ R11, R192, R11, !PT ;  /* 0x0000000bc00b7209 */ /* 0x000fea0007810000 */
[----:B------:R-:W1:Y:S01]  /*131b0*/  MUFU.TANH R238, R26 ;  /* 0x0000001a00ee7308 */ /* 0x000e620000002400 */
[----:B--2---:R-:W-:Y:S02]  /*131c0*/  FSEL R180, R180, -INF , P0 ;  /* 0xff800000b4b47808 */ /* 0x004fe40000000000 */
[----:B------:R-:W-:Y:S02]  /*131d0*/  ISETP.GT.AND P0, PT, R13, 0x39, PT ;  /* 0x000000390d00780c */ /* 0x000fe40003f04270 */
[----:B------:R-:W-:Y:S05]  /*131e0*/  FMNMX.FTZ R13, R250, R15, !PT ;  /* 0x0000000ffa0d7209 */ /* 0x000fea0007810000 */
[----:B------:R-:W2:Y:S01]  /*131f0*/  MUFU.TANH R166, R33 ;  /* 0x0000002100a67308 */ /* 0x000ea20000002400 */
[----:B------:R-:W-:Y:S02]  /*13200*/  FMNMX.FTZ R11, R180, R11, !PT ;  /* 0x0000000bb40b7209 */ /* 0x000fe40007810000 */
[----:B------:R-:W-:Y:S02]  /*13210*/  FMNMX.FTZ R13, R182, R13, !PT ;  /* 0x0000000db60d7209 */ /* 0x000fe40007810000 */
[----:B---3--:R-:W-:Y:S02]  /*13220*/  FSEL R172, R172, -INF , P1 ;  /* 0xff800000acac7808 */ /* 0x008fe40000800000 */
[C---:B------:R-:W-:Y:S02]  /*13230*/  ISETP.GT.AND P1, PT, R9.reuse, 0x28, PT ;  /* 0x000000280900780c */ /* 0x040fe40003f24270 */
[----:B------:R-:W-:Y:S01]  /*13240*/  FMNMX.FTZ R13, R246, R13, !PT ;  /* 0x0000000df60d7209 */ /* 0x000fe20007810000 */
[----:B------:R-:W3:Y:S01]  /*13250*/  MUFU.TANH R194, R27 ;  /* 0x0000001b00c27308 */ /* 0x000ee20000002400 */
[----:B------:R-:W-:Y:S02]  /*13260*/  FMNMX.FTZ R11, R172, R11, !PT ;  /* 0x0000000bac0b7209 */ /* 0x000fe40007810000 */
[----:B------:R-:W-:Y:S02]  /*13270*/  FMNMX.FTZ R13, R242, R13, !PT ;  /* 0x0000000df20d7209 */ /* 0x000fe40007810000 */
[----:B-1----:R-:W-:Y:S02]  /*13280*/  FSEL R238, R238, -INF , P1 ;  /* 0xff800000eeee7808 */ /* 0x002fe40000800000 */
[C---:B------:R-:W-:Y:S02]  /*13290*/  ISETP.GT.AND P1, PT, R9.reuse, 0x30, PT ;  /* 0x000000300900780c */ /* 0x040fe40003f24270 */
[----:B------:R-:W-:Y:S01]  /*132a0*/  FMNMX.FTZ R13, R238, R13, !PT ;  /* 0x0000000dee0d7209 */ /* 0x000fe20007810000 */
[----:B------:R-:W1:Y:S01]  /*132b0*/  MUFU.TANH R178, R30 ;  /* 0x0000001e00b27308 */ /* 0x000e620000002400 */
[----:B--2---:R-:W-:Y:S02]  /*132c0*/  FSEL R166, R166, -INF , P0 ;  /* 0xff800000a6a67808 */ /* 0x004fe40000000000 */
[C---:B------:R-:W-:Y:S02]  /*132d0*/  ISETP.GT.AND P0, PT, R9.reuse, 0x29, PT ;  /* 0x000000290900780c */ /* 0x040fe40003f04270 */
[----:B------:R-:W-:Y:S05]  /*132e0*/  FMNMX.FTZ R2, R166, R11, !PT ;  /* 0x0000000ba6027209 */ /* 0x000fea0007810000 */
[----:B------:R-:W2:Y:S01]  /*132f0*/  MUFU.TANH R31, R31 ;  /* 0x0000001f001f7308 */ /* 0x000ea20000002400 */
[----:B------:R-:W4:Y:S01]  /*13300*/  SHFL.BFLY PT, R11, R2, 0x2, 0x1f ;  /* 0x0c401f00020b7f89 */ /* 0x000f2200000e0000 */
[----:B---3--:R-:W-:Y:S02]  /*13310*/  FSEL R194, R194, -INF , P0 ;  /* 0xff800000c2c27808 */ /* 0x008fe40000000000 */
[C---:B------:R-:W-:Y:S02]  /*13320*/  ISETP.GT.AND P0, PT, R9.reuse, 0x31, PT ;  /* 0x000000310900780c */ /* 0x040fe40003f04270 */
[----:B------:R-:W-:Y:S04]  /*13330*/  FMNMX.FTZ R13, R194, R13, !PT ;  /* 0x0000000dc20d7209 */ /* 0x000fe80007810000 */
[----:B------:R-:W3:Y:S01]  /*13340*/  MUFU.TANH R164, R34 ;  /* 0x0000002200a47308 */ /* 0x000ee20000002400 */
[----:B-1----:R-:W-:Y:S02]  /*13350*/  FSEL R178, R178, -INF , P1 ;  /* 0xff800000b2b27808 */ /* 0x002fe40000800000 */
[----:B------:R-:W-:Y:S02]  /*13360*/  ISETP.GT.AND P1, PT, R9, 0x38, PT ;  /* 0x000000380900780c */ /* 0x000fe40003f24270 */
[----:B------:R-:W-:Y:S05]  /*13370*/  FMNMX.FTZ R13, R178, R13, !PT ;  /* 0x0000000db20d7209 */ /* 0x000fea0007810000 */
[----:B------:R-:W1:Y:S01]  /*13380*/  MUFU.TANH R162, R35 ;  /* 0x0000002300a27308 */ /* 0x000e620000002400 */
[----:B--2---:R-:W-:Y:S02]  /*13390*/  FSEL R174, R31, -INF , P0 ;  /* 0xff8000001fae7808 */ /* 0x004fe40000000000 */
[----:B------:R-:W-:Y:S01]  /*133a0*/  ISETP.GT.AND P0, PT, R9, 0x39, PT ;  /* 0x000000390900780c */ /* 0x000fe20003f04270 */
[----:B------:R-:W-:Y:S01]  /*133b0*/  LDSM.16.MT88.4 R28, [R134+UR4+0x100] ;  /* 0x00010004861c783b */ /* 0x000fe20008004200 */
[----:B------:R-:W-:Y:S02]  /*133c0*/  FMNMX.FTZ R13, R174, R13, !PT ;  /* 0x0000000dae0d7209 */ /* 0x000fe40007810000 */
[----:B----4-:R-:W-:Y:S02]  /*133d0*/  FMNMX.FTZ R11, R2, R11, !PT ;  /* 0x0000000b020b7209 */ /* 0x010fe40007810000 */
[----:B---3--:R-:W-:Y:S03]  /*133e0*/  FSEL R164, R164, -INF , P1 ;  /* 0xff800000a4a47808 */ /* 0x008fe60000800000 */
[----:B------:R-:W2:Y:S01]  /*133f0*/  SHFL.BFLY PT, R2, R11, 0x1, 0x1f ;  /* 0x0c201f000b027f89 */ /* 0x000ea200000e0000 */
[----:B------:R-:W-:Y:S02]  /*13400*/  FMNMX.FTZ R13, R164, R13, !PT ;  /* 0x0000000da40d7209 */ /* 0x000fe40007810000 */
[----:B-1----:R-:W-:Y:S04]  /*13410*/  FSEL R162, R162, -INF , P0 ;  /* 0xff800000a2a27808 */ /* 0x002fe80000000000 */
[----:B------:R-:W-:Y:S05]  /*13420*/  FMNMX.FTZ R15, R162, R13, !PT ;  /* 0x0000000da20f7209 */ /* 0x000fea0007810000 */
[----:B------:R-:W1:Y:S01]  /*13430*/  SHFL.BFLY PT, R18, R15, 0x2, 0x1f ;  /* 0x0c401f000f127f89 */ /* 0x000e6200000e0000 */
[----:B--2---:R-:W-:Y:S04]  /*13440*/  FMNMX.FTZ R2, R11, R2, !PT ;  /* 0x000000020b027209 */ /* 0x004fe80007810000 */
[C---:B------:R-:W-:Y:S01]  /*13450*/  FSETP.NEU.FTZ.AND P1, PT, R2.reuse, -INF , PT ;  /* 0xff8000000200780b */ /* 0x040fe20003f3d000 */
[C---:B------:R-:W-:Y:S03]  /*13460*/  FMUL.FTZ R165, R2.reuse, c[0x0][0x2d0] ;  /* 0x0000b40002a57a20 */ /* 0x040fe60000410000 */
[----:B------:R-:W-:Y:S02]  /*13470*/  FSEL R4, R2, RZ, P1 ;  /* 0x000000ff02047208 */ /* 0x000fe40000800000 */
[----:B------:R-:W-:Y:S03]  /*13480*/  FSEL R165, R165, RZ, P1 ;  /* 0x000000ffa5a57208 */ /* 0x000fe60000800000 */
[----:B------:R-:W-:Y:S02]  /*13490*/  FADD.FTZ R4, -R4, R3 ;  /* 0x0000000304047221 */ /* 0x000fe40000010100 */
[--C-:B------:R-:W-:Y:S02]  /*134a0*/  FFMA.FTZ R159, R0, c[0x0][0x2d0], -R165.reuse ;  /* 0x0000b400009f7a23 */ /* 0x100fe400000108a5 */
[--C-:B------:R-:W-:Y:S01]  /*134b0*/  FFMA.FTZ R158, R12, c[0x0][0x2d0], -R165.reuse ;  /* 0x0000b4000c9e7a23 */ /* 0x100fe200000108a5 */
[----:B-1----:R-:W-:Y:S01]  /*134c0*/  FMNMX.FTZ R16, R15, R18, !PT ;  /* 0x000000120f107209 */ /* 0x002fe20007810000 */
[--C-:B------:R-:W-:Y:S02]  /*134d0*/  FFMA.FTZ R155, R156, c[0x0][0x2d0], -R165.reuse ;  /* 0x0000b4009c9b7a23 */ /* 0x100fe400000108a5 */
[--C-:B------:R-:W-:Y:S01]  /*134e0*/  FFMA.FTZ R160, R8, c[0x0][0x2d0], -R165.reuse ;  /* 0x0000b40008a07a23 */ /* 0x100fe200000108a5 */
[----:B------:R-:W-:Y:S01]  /*134f0*/  MUFU.EX2 R159, R159 ;  /* 0x0000009f009f7308 */ /* 0x000fe20000000800 */
[----:B------:R-:W1:Y:S01]  /*13500*/  SHFL.BFLY PT, R9, R16, 0x1, 0x1f ;  /* 0x0c201f0010097f89 */ /* 0x000e6200000e0000 */
[--C-:B------:R-:W-:Y:S02]  /*13510*/  FFMA.FTZ R163, R163, c[0x0][0x2d0], -R165.reuse ;  /* 0x0000b400a3a37a23 */ /* 0x100fe400000108a5 */
[--C-:B------:R-:W-:Y:S02]  /*13520*/  FFMA.FTZ R168, R168, c[0x0][0x2d0], -R165.reuse ;  /* 0x0000b400a8a87a23 */ /* 0x100fe400000108a5 */
[--C-:B------:R-:W-:Y:S02]  /*13530*/  FFMA.FTZ R169, R252, c[0x0][0x2d0], -R165.reuse ;  /* 0x0000b400fca97a23 */ /* 0x100fe400000108a5 */
[--C-:B------:R-:W-:Y:S02]  /*13540*/  FFMA.FTZ R176, R176, c[0x0][0x2d0], -R165.reuse ;  /* 0x0000b400b0b07a23 */ /* 0x100fe400000108a5 */
[----:B------:R-:W2:Y:S01]  /*13550*/  MUFU.EX2 R160, R160 ;  /* 0x000000a000a07308 */ /* 0x000ea20000000800 */
[--C-:B------:R-:W-:Y:S02]  /*13560*/  FFMA.FTZ R173, R248, c[0x0][0x2d0], -R165.reuse ;  /* 0x0000b400f8ad7a23 */ /* 0x100fe400000108a5 */
[--C-:B------:R-:W-:Y:S02]  /*13570*/  FFMA.FTZ R236, R236, c[0x0][0x2d0], -R165.reuse ;  /* 0x0000b400ecec7a23 */ /* 0x100fe400000108a5 */
[--C-:B------:R-:W-:Y:S02]  /*13580*/  FFMA.FTZ R177, R244, c[0x0][0x2d0], -R165.reuse ;  /* 0x0000b400f4b17a23 */ /* 0x100fe400000108a5 */
[--C-:B------:R-:W-:Y:S02]  /*13590*/  FFMA.FTZ R240, R240, c[0x0][0x2d0], -R165.reuse ;  /* 0x0000b400f0f07a23 */ /* 0x100fe400000108a5 */
[--C-:B------:R-:W-:Y:S01]  /*135a0*/  FFMA.FTZ R181, R192, c[0x0][0x2d0], -R165.reuse ;  /* 0x0000b400c0b57a23 */ /* 0x100fe200000108a5 */
[----:B------:R-:W-:Y:S01]  /*135b0*/  MUFU.EX2 R158, R158 ;  /* 0x0000009e009e7308 */ /* 0x000fe20000000800 */
[--C-:B------:R-:W-:Y:S02]  /*135c0*/  FFMA.FTZ R180, R180, c[0x0][0x2d0], -R165.reuse ;  /* 0x0000b400b4b47a23 */ /* 0x100fe400000108a5 */
[--C-:B------:R-:W-:Y:S01]  /*135d0*/  FFMA.FTZ R172, R172, c[0x0][0x2d0], -R165.reuse ;  /* 0x0000b400acac7a23 */ /* 0x100fe200000108a5 */
[----:B-1----:R-:W-:Y:S01]  /*135e0*/  FMNMX.FTZ R0, R16, R9, !PT ;  /* 0x0000000910007209 */ /* 0x002fe20007810000 */
[----:B------:R-:W-:Y:S01]  /*135f0*/  FFMA.FTZ R165, R166, c[0x0][0x2d0], -R165 ;  /* 0x0000b400a6a57a23 */ /* 0x000fe200000108a5 */
[----:B------:R-:W-:Y:S02]  /*13600*/  IADD3 R9, R135, UR4, RZ ;  /* 0x0000000487097c10 */ /* 0x000fe4000fffe0ff */
[C---:B------:R-:W-:Y:S01]  /*13610*/  FSETP.NEU.FTZ.AND P0, PT, R0.reuse, -INF , PT ;  /* 0xff8000000000780b */ /* 0x040fe20003f1d000 */
[----:B------:R-:W-:Y:S01]  /*13620*/  FMUL.FTZ R161, R0, c[0x0][0x2d0] ;  /* 0x0000b40000a17a20 */ /* 0x000fe20000410000 */
[----:B------:R-:W1:Y:S01]  /*13630*/  MUFU.EX2 R155, R155 ;  /* 0x0000009b009b7308 */ /* 0x000e620000000800 */
[----:B------:R-:W-:Y:S02]  /*13640*/  IADD3 R148, R186, R9, RZ ;  /* 0x00000009ba947210 */ /* 0x000fe40007ffe0ff */
[----:B------:R-:W-:Y:S02]  /*13650*/  FSEL R5, R0, RZ, P0 ;  /* 0x000000ff00057208 */ /* 0x000fe40000000000 */
[----:B------:R-:W-:Y:S01]  /*13660*/  FSEL R161, R161, RZ, P0 ;  /* 0x000000ffa1a17208 */ /* 0x000fe20000000000 */
[----:B------:R-:W-:Y:S01]  /*13670*/  LDSM.16.MT88.4 R20, [R148+0x100] ;  /* 0x000100009414783b */ /* 0x000fe20000004200 */
[----:B--2---:R-:W-:Y:S01]  /*13680*/  F2FP.BF16.PACK_AB R136, R159, R160 ;  /* 0x000000a09f88723e */ /* 0x004fe200000010ff */
[----:B------:R-:W-:Y:S01]  /*13690*/  FADD.FTZ R3, -R5, R132 ;  /* 0x0000008405037221 */ /* 0x000fe20000010100 */
[----:B------:R-:W-:Y:S01]  /*136a0*/  ISETP.GE.AND P0, PT, R217, 0x2, PT ;  /* 0x00000002d900780c */ /* 0x000fe20003f06270 */
[--C-:B------:R-:W-:Y:S01]  /*136b0*/  FFMA.FTZ R156, R154, c[0x0][0x2d0], -R161.reuse ;  /* 0x0000b4009a9c7a23 */ /* 0x100fe200000108a1 */
[----:B------:R-:W-:Y:S01]  /*136c0*/  MUFU.EX2 R163, R163 ;  /* 0x000000a300a37308 */ /* 0x000fe20000000800 */
[--C-:B------:R-:W-:Y:S02]  /*136d0*/  FFMA.FTZ R154, R14, c[0x0][0x2d0], -R161.reuse ;  /* 0x0000b4000e9a7a23 */ /* 0x100fe400000108a1 */
[----:B------:R-:W2:Y:S01]  /*136e0*/  LDSM.16.MT88.4 R12, [R135+UR4+0x100] ;  /* 0x00010004870c783b */ /* 0x000ea20008004200 */
[----:B------:R-:W-:Y:S02]  /*136f0*/  FMUL.FTZ R132, R4, c[0x0][0x2d0] ;  /* 0x0000b40004847a20 */ /* 0x000fe40000410000 */
[--C-:B------:R-:W-:Y:S02]  /*13700*/  FFMA.FTZ R157, R153, c[0x0][0x2d0], -R161.reuse ;  /* 0x0000b400999d7a23 */ /* 0x100fe400000108a1 */
[--C-:B------:R-:W-:Y:S02]  /*13710*/  FFMA.FTZ R153, R10, c[0x0][0x2d0], -R161.reuse ;  /* 0x0000b4000a997a23 */ /* 0x100fe400000108a1 */
[----:B------:R-:W-:Y:S01]  /*13720*/  FMUL.FTZ R7, R3, c[0x0][0x2d0] ;  /* 0x0000b40003077a20 */ /* 0x000fe20000410000 */
[----:B------:R-:W3:Y:S01]  /*13730*/  MUFU.EX2 R132, R132 ;  /* 0x0000008400847308 */ /* 0x000ee20000000800 */
[--C-:B------:R-:W-:Y:S01]  /*13740*/  FFMA.FTZ R167, R167, c[0x0][0x2d0], -R161.reuse ;  /* 0x0000b400a7a77a23 */ /* 0x100fe200000108a1 */
[----:B-1----:R-:W-:Y:S01]  /*13750*/  F2FP.BF16.PACK_AB R138, R155, R158 ;  /* 0x0000009e9b8a723e */ /* 0x002fe200000010ff */
[--C-:B------:R-:W-:Y:S02]  /*13760*/  FFMA.FTZ R170, R170, c[0x0][0x2d0], -R161.reuse ;  /* 0x0000b400aaaa7a23 */ /* 0x100fe400000108a1 */
[--C-:B------:R-:W-:Y:S02]  /*13770*/  FFMA.FTZ R171, R250, c[0x0][0x2d0], -R161.reuse ;  /* 0x0000b400faab7a23 */ /* 0x100fe400000108a1 */
[--C-:B------:R-:W-:Y:S02]  /*13780*/  FFMA.FTZ R182, R182, c[0x0][0x2d0], -R161.reuse ;  /* 0x0000b400b6b67a23 */ /* 0x100fe400000108a1 */
[--C-:B------:R-:W-:Y:S01]  /*13790*/  FFMA.FTZ R175, R246, c[0x0][0x2d0], -R161.reuse ;  /* 0x0000b400f6af7a23 */ /* 0x100fe200000108a1 */
[----:B------:R-:W1:Y:S01]  /*137a0*/  MUFU.EX2 R3, R7 ;  /* 0x0000000700037308 */ /* 0x000e620000000800 */
[--C-:B------:R-:W-:Y:S02]  /*137b0*/  FFMA.FTZ R242, R242, c[0x0][0x2d0], -R161.reuse ;  /* 0x0000b400f2f27a23 */ /* 0x100fe400000108a1 */
[--C-:B------:R-:W-:Y:S02]  /*137c0*/  FFMA.FTZ R179, R238, c[0x0][0x2d0], -R161.reuse ;  /* 0x0000b400eeb37a23 */ /* 0x100fe400000108a1 */
[--C-:B------:R-:W-:Y:S02]  /*137d0*/  FFMA.FTZ R194, R194, c[0x0][0x2d0], -R161.reuse ;  /* 0x0000b400c2c27a23 */ /* 0x100fe400000108a1 */
[--C-:B------:R-:W-:Y:S02]  /*137e0*/  FFMA.FTZ R178, R178, c[0x0][0x2d0], -R161.reuse ;  /* 0x0000b400b2b27a23 */ /* 0x100fe400000108a1 */
[--C-:B------:R-:W-:Y:S01]  /*137f0*/  FFMA.FTZ R183, R174, c[0x0][0x2d0], -R161.reuse ;  /* 0x0000b400aeb77a23 */ /* 0x100fe200000108a1 */
[----:B------:R-:W-:Y:S01]  /*13800*/  MUFU.EX2 R156, R156 ;  /* 0x0000009c009c7308 */ /* 0x000fe20000000800 */
[--C-:B------:R-:W-:Y:S02]  /*13810*/  FFMA.FTZ R164, R164, c[0x0][0x2d0], -R161.reuse ;  /* 0x0000b400a4a47a23 */ /* 0x100fe400000108a1 */
[----:B------:R-:W-:Y:S02]  /*13820*/  FFMA.FTZ R161, R162, c[0x0][0x2d0], -R161 ;  /* 0x0000b400a2a17a23 */ /* 0x000fe400000108a1 */
[C---:B---3--:R-:W-:Y:S02]  /*13830*/  FMUL.FTZ R4, R132.reuse, R128 ;  /* 0x0000008084047220 */ /* 0x048fe40000410000 */
[C---:B------:R-:W-:Y:S02]  /*13840*/  FMUL.FTZ R5, R132.reuse, R129 ;  /* 0x0000008184057220 */ /* 0x040fe40000410000 */
[C---:B------:R-:W-:Y:S01]  /*13850*/  FMUL.FTZ R8, R132.reuse, R124 ;  /* 0x0000007c84087220 */ /* 0x040fe20000410000 */
[----:B------:R-:W3:Y:S01]  /*13860*/  MUFU.EX2 R157, R157 ;  /* 0x0000009d009d7308 */ /* 0x000ee20000000800 */
[C---:B------:R-:W-:Y:S02]  /*13870*/  FMUL.FTZ R9, R132.reuse, R125 ;  /* 0x0000007d84097220 */ /* 0x040fe40000410000 */
[C---:B------:R-:W-:Y:S02]  /*13880*/  FMUL.FTZ R16, R132.reuse, R116 ;  /* 0x0000007484107220 */ /* 0x040fe40000410000 */
[C---:B-1----:R-:W-:Y:S02]  /*13890*/  FMUL.FTZ R6, R3.reuse, R130 ;  /* 0x0000008203067220 */ /* 0x042fe40000410000 */
[C---:B------:R-:W-:Y:S02]  /*138a0*/  FMUL.FTZ R7, R3.reuse, R131 ;  /* 0x0000008303077220 */ /* 0x040fe40000410000 */
[C---:B------:R-:W-:Y:S01]  /*138b0*/  FMUL.FTZ R10, R3.reuse, R126 ;  /* 0x0000007e030a7220 */ /* 0x040fe20000410000 */
[----:B------:R-:W-:Y:S01]  /*138c0*/  MUFU.EX2 R154, R154 ;  /* 0x0000009a009a7308 */ /* 0x000fe20000000800 */
[C---:B------:R-:W-:Y:S01]  /*138d0*/  FMUL.FTZ R11, R3.reuse, R127 ;  /* 0x0000007f030b7220 */ /* 0x040fe20000410000 */
[----:B------:R-:W-:Y:S01]  /*138e0*/  LDSM.16.MT88.4 R128, [R134+UR4+0x1100] ;  /* 0x001100048680783b */ /* 0x000fe20008004200 */
[C---:B------:R-:W-:Y:S02]  /*138f0*/  FMUL.FTZ R17, R132.reuse, R117 ;  /* 0x0000007584117220 */ /* 0x040fe40000410000 */
[C---:B------:R-:W-:Y:S02]  /*13900*/  FMUL.FTZ R18, R3.reuse, R118 ;  /* 0x0000007603127220 */ /* 0x040fe40000410000 */
[C---:B------:R-:W-:Y:S02]  /*13910*/  FMUL.FTZ R19, R3.reuse, R119 ;  /* 0x0000007703137220 */ /* 0x040fe40000410000 */
[C---:B------:R-:W-:Y:S01]  /*13920*/  FMUL.FTZ R24, R132.reuse, R108 ;  /* 0x0000006c84187220 */ /* 0x040fe20000410000 */
[----:B------:R-:W1:Y:S01]  /*13930*/  MUFU.EX2 R153, R153 ;  /* 0x0000009900997308 */ /* 0x000e620000000800 */
[----:B------:R-:W-:Y:S01]  /*13940*/  FMUL.FTZ R25, R132, R109 ;  /* 0x0000006d84197220 */ /* 0x000fe20000410000 */
[----:B------:R-:W-:Y:S01]  /*13950*/  LDSM.16.MT88.4 R116, [R134+UR4+0x900] ;  /* 0x000900048674783b */ /* 0x000fe20008004200 */
[C---:B------:R-:W-:Y:S01]  /*13960*/  FMUL.FTZ R26, R3.reuse, R110 ;  /* 0x0000006e031a7220 */ /* 0x040fe20000410000 */
[----:B---3--:R-:W-:Y:S01]  /*13970*/  F2FP.BF16.PACK_AB R137, R156, R157 ;  /* 0x0000009d9c89723e */ /* 0x008fe200000010ff */
[C---:B------:R-:W-:Y:S02]  /*13980*/  FMUL.FTZ R27, R3.reuse, R111 ;  /* 0x0000006f031b7220 */ /* 0x040fe40000410000 */
[C---:B------:R-:W-:Y:S02]  /*13990*/  FMUL.FTZ R32, R132.reuse, R100 ;  /* 0x0000006484207220 */ /* 0x040fe40000410000 */
[C---:B------:R-:W-:Y:S01]  /*139a0*/  FMUL.FTZ R33, R132.reuse, R101 ;  /* 0x0000006584217220 */ /* 0x040fe20000410000 */
[----:B------:R-:W-:Y:S01]  /*139b0*/  LDSM.16.MT88.4 R108, [R149+0x2100] ;  /* 0x00210000956c783b */ /* 0x000fe20000004200 */
[C---:B------:R-:W-:Y:S01]  /*139c0*/  FMUL.FTZ R34, R3.reuse, R102 ;  /* 0x0000006603227220 */ /* 0x040fe20000410000 */
[----:B------:R-:W3:Y:S01]  /*139d0*/  MUFU.EX2 R168, R168 ;  /* 0x000000a800a87308 */ /* 0x000ee20000000800 */
[C---:B------:R-:W-:Y:S02]  /*139e0*/  FMUL.FTZ R35, R3.reuse, R103 ;  /* 0x0000006703237220 */ /* 0x040fe40000410000 */
[C---:B------:R-:W-:Y:S02]  /*139f0*/  FMUL.FTZ R38, R3.reuse, R38 ;  /* 0x0000002603267220 */ /* 0x040fe40000410000 */
[C---:B------:R-:W-:Y:S01]  /*13a00*/  FMUL.FTZ R36, R132.reuse, R36 ;  /* 0x0000002484247220 */ /* 0x040fe20000410000 */
[----:B------:R-:W-:Y:S01]  /*13a10*/  LDSM.16.MT88.4 R100, [R134+UR4+0x2100] ;  /* 0x002100048664783b */ /* 0x000fe20008004200 */
[C---:B------:R-:W-:Y:S02]  /*13a20*/  FMUL.FTZ R39, R3.reuse, R39 ;  /* 0x0000002703277220 */ /* 0x040fe40000410000 */
[C---:B------:R-:W-:Y:S01]  /*13a30*/  FMUL.FTZ R37, R132.reuse, R37 ;  /* 0x0000002584257220 */ /* 0x040fe20000410000 */
[----:B------:R-:W-:Y:S01]  /*13a40*/  MUFU.EX2 R167, R167 ;  /* 0x000000a700a77308 */ /* 0x000fe20000000800 */
[----:B------:R-:W-:Y:S01]  /*13a50*/  FMUL.FTZ R42, R3, R42 ;  /* 0x0000002a032a7220 */ /* 0x000fe20000410000 */
[----:B-1----:R-:W-:Y:S01]  /*13a60*/  F2FP.BF16.PACK_AB R139, R153, R154 ;  /* 0x0000009a998b723e */ /* 0x002fe200000010ff */
[C---:B------:R-:W-:Y:S01]  /*13a70*/  FMUL.FTZ R40, R132.reuse, R40 ;  /* 0x0000002884287220 */ /* 0x040fe20000410000 */
[----:B------:R-:W-:Y:S01]  /*13a80*/  LDSM.16.MT88.4 R124, [R135+UR4+0x2900] ;  /* 0x00290004877c783b */ /* 0x000fe20008004200 */
[C---:B------:R-:W-:Y:S02]  /*13a90*/  FMUL.FTZ R43, R3.reuse, R43 ;  /* 0x0000002b032b7220 */ /* 0x040fe40000410000 */
[C---:B------:R-:W-:Y:S02]  /*13aa0*/  FMUL.FTZ R41, R132.reuse, R41 ;  /* 0x0000002984297220 */ /* 0x040fe40000410000 */
[C---:B--2---:R-:W-:Y:S01]  /*13ab0*/  HMMA.16816.F32.BF16 R4, R136.reuse, R12, R4 ;  /* 0x0000000c8804723c */ /* 0x044fe20000041804 */
        /* <DEDUP_REMOVED lines=9> */
[----:B------:R-:W2:Y:S01]  /*13b50*/  MUFU.EX2 R176, R176 ;  /* 0x000000b000b07308 */ /* 0x000ea20000000800 */
[----:B------:R-:W4:Y:S01]  /*13b60*/  LDSM.16.MT88.4 R120, [R149+0x100] ;  /* 0x000100009578783b */ /* 0x000f220000004200 */
        /* <DEDUP_REMOVED lines=10> */
[----:B------:R-:W5:Y:S01]  /*13c10*/  MUFU.EX2 R182, R182 ;  /* 0x000000b600b67308 */ /* 0x000f620000000800 */
        /* <DEDUP_REMOVED lines=57> */
[----:B------:R-:W4:Y:S01]  /*13fb0*/  MUFU.EX2 R180, R180 ;  /* 0x000000b400b47308 */ /* 0x000f220000000800 */
        /* <DEDUP_REMOVED lines=11> */
[----:B------:R-:W1:Y:S01]  /*14070*/  MUFU.EX2 R183, R183 ;  /* 0x000000b700b77308 */ /* 0x000e620000000800 */
[C---:B------:R-:W-:Y:S02]  /*14080*/  FMUL.FTZ R89, R132.reuse, R89 ;  /* 0x0000005984597220 */ /* 0x040fe40000410000 */
[C---:B------:R-:W-:Y:S01]  /*14090*/  FMUL.FTZ R86, R3.reuse, R86 ;  /* 0x0000005603567220 */ /* 0x040fe20000410000 */
[C---:B------:R-:W-:Y:S01]  /*140a0*/  HMMA.16816.F32.BF16 R72, R136.reuse, R106, R72 ;  /* 0x0000006a8848723c */ /* 0x040fe20000041848 */
[----:B------:R-:W1:Y:S03]  /*140b0*/  LDSM.16.MT88.4 R104, [R149+0x4100] ;  /* 0x004100009568783b */ /* 0x000e660000004200 */
[C---:B------:R-:W-:Y:S02]  /*140c0*/  FMUL.FTZ R76, R132.reuse, R76 ;  /* 0x0000004c844c7220 */ /* 0x040fe40000410000 */
[C---:B------:R-:W-:Y:S01]  /*140d0*/  FMUL.FTZ R77, R132.reuse, R77 ;  /* 0x0000004d844d7220 */ /* 0x040fe20000410000 */
[----:B------:R-:W-:Y:S01]  /*140e0*/  MUFU.EX2 R172, R172 ;  /* 0x000000ac00ac7308 */ /* 0x000fe20000000800 */
[C---:B------:R-:W-:Y:S04]  /*140f0*/  FMUL.FTZ R87, R3.reuse, R87 ;  /* 0x0000005703577220 */ /* 0x040fe80000410000 */
[C---:B------:R-:W-:Y:S01]  /*14100*/  FMUL.FTZ R92, R132.reuse, R92 ;  /* 0x0000005c845c7220 */ /* 0x040fe20000410000 */
[C---:B--2---:R-:W-:Y:S03]  /*14110*/  HMMA.16816.F32.BF16 R76, R136.reuse, R100, R76 ;  /* 0x00000064884c723c */ /* 0x044fe6000004184c */
[C---:B------:R-:W-:Y:S01]  /*14120*/  FMUL.FTZ R80, R132.reuse, R80 ;  /* 0x0000005084507220 */ /* 0x040fe20000410000 */
[----:B------:R-:W2:Y:S01]  /*14130*/  MUFU.EX2 R165, R165 ;  /* 0x000000a500a57308 */ /* 0x000ea20000000800 */
[----:B------:R-:W-:Y:S02]  /*14140*/  FMUL.FTZ R81, R132, R81 ;  /* 0x0000005184517220 */ /* 0x000fe40000410000 */
[C---:B------:R-:W-:Y:S01]  /*14150*/  FMUL.FTZ R90, R3.reuse, R90 ;  /* 0x0000005a035a7220 */ /* 0x040fe20000410000 */
[----:B---3--:R-:W-:Y:S01]  /*14160*/  F2FP.BF16.PACK_AB R100, R168, R163 ;  /* 0x000000a3a864723e */ /* 0x008fe200000010ff */
[----:B------:R-:W-:Y:S03]  /*14170*/  FMUL.FTZ R93, R132, R93 ;  /* 0x0000005d845d7220 */ /* 0x000fe60000410000 */
[C---:B------:R-:W-:Y:S02]  /*14180*/  HMMA.16816.F32.BF16 R80, R136.reuse, R102, R80 ;  /* 0x000000668850723c */ /* 0x040fe40000041850 */
[----:B------:R-:W-:Y:S01]  /*14190*/  MUFU.EX2 R164, R164 ;  /* 0x000000a400a47308 */ /* 0x000fe20000000800 */
[C---:B------:R-:W-:Y:S01]  /*141a0*/  FMUL.FTZ R91, R3.reuse, R91 ;  /* 0x0000005b035b7220 */ /* 0x040fe20000410000 */
[----:B------:R-:W-:Y:S01]  /*141b0*/  F2FP.BF16.PACK_AB R101, R170, R167 ;  /* 0x000000a7aa65723e */ /* 0x000fe200000010ff */
[C---:B------:R-:W-:Y:S02]  /*141c0*/  FMUL.FTZ R96, R132.reuse, R96 ;  /* 0x0000006084607220 */ /* 0x040fe40000410000 */
[C---:B------:R-:W-:Y:S01]  /*141d0*/  FMUL.FTZ R94, R3.reuse, R94 ;  /* 0x0000005e035e7220 */ /* 0x040fe20000410000 */
[C---:B----4-:R-:W-:Y:S04]  /*141e0*/  HMMA.16816.F32.BF16 R84, R136.reuse, R108, R84 ;  /* 0x0000006c8854723c */ /* 0x050fe80000041854 */
[----:B------:R-:W-:Y:S01]  /*141f0*/  FMUL.FTZ R97, R132, R97 ;  /* 0x0000006184617220 */ /* 0x000fe20000410000 */
[----:B------:R-:W-:Y:S01]  /*14200*/  F2FP.BF16.PACK_AB R102, R176, R169 ;  /* 0x000000a9b066723e */ /* 0x000fe200000010ff */
[C---:B------:R-:W-:Y:S01]  /*14210*/  FMUL.FTZ R95, R3.reuse, R95 ;  /* 0x0000005f035f7220 */ /* 0x040fe20000410000 */
[----:B-----5:R-:W-:Y:S01]  /*14220*/  F2FP.BF16.PACK_AB R103, R182, R171 ;  /* 0x000000abb667723e */ /* 0x020fe200000010ff */
[C---:B------:R-:W-:Y:S01]  /*14230*/  HMMA.16816.F32.BF16 R88, R136.reuse, R110, R88 ;  /* 0x0000006e8858723c */ /* 0x040fe20000041858 */
[----:B------:R-:W3:Y:S01]  /*14240*/  LDSM.16.MT88.4 R108, [R148+0x900] ;  /* 0x00090000946c783b */ /* 0x000ee20000004200 */
[----:B------:R-:W4:Y:S02]  /*14250*/  MUFU.EX2 R161, R161 ;  /* 0x000000a100a17308 */ /* 0x000f240000000800 */
[C---:B------:R-:W-:Y:S02]  /*14260*/  FMUL.FTZ R98, R3.reuse, R98 ;  /* 0x0000006203627220 */ /* 0x040fe40000410000 */
[C---:B------:R-:W-:Y:S02]  /*14270*/  FMUL.FTZ R99, R3.reuse, R99 ;  /* 0x0000006303637220 */ /* 0x040fe40000410000 */
[C---:B-1----:R-:W-:Y:S04]  /*14280*/  HMMA.16816.F32.BF16 R92, R136.reuse, R104, R92 ;  /* 0x00000068885c723c */ /* 0x042fe8000004185c */
[----:B------:R-:W-:Y:S02]  /*14290*/  FFMA.FTZ R157, R3, R214, R157 ;  /* 0x000000d6039d7223 */ /* 0x000fe4000001009d */
[----:B------:R-:W-:Y:S01]  /*142a0*/  FFMA.FTZ R160, R132, R213, R160 ;  /* 0x000000d584a07223 */ /* 0x000fe200000100a0 */
[----:B------:R-:W-:Y:S01]  /*142b0*/  MOV R132, R0 ;  /* 0x0000000000847202 */ /* 0x000fe20000000f00 */
[----:B------:R-:W-:Y:S01]  /*142c0*/  HMMA.16816.F32.BF16 R96, R136, R106, R96 ;  /* 0x0000006a8860723c */ /* 0x000fe20000041860 */
[----:B------:R-:W1:Y:S03]  /*142d0*/  LDSM.16.MT88.4 R104, [R148+0x2900] ;  /* 0x002900009468783b */ /* 0x000e660000004200 */
[----:B------:R-:W-:Y:S02]  /*142e0*/  FADD.FTZ R159, R159, R160 ;  /* 0x000000a09f9f7221 */ /* 0x000fe40000010000 */
[----:B------:R-:W-:Y:S01]  /*142f0*/  FADD.FTZ R157, R156, R157 ;  /* 0x0000009d9c9d7221 */ /* 0x000fe20000010000 */
[----:B------:R-:W-:Y:S01]  /*14300*/  F2FP.BF16.PACK_AB R136, R180, R181 ;  /* 0x000000b5b488723e */ /* 0x000fe200000010ff */
[C---:B------:R-:W-:Y:S05]  /*14310*/  HMMA.16816.F32.BF16 R4, R100.reuse, R112, R4 ;  /* 0x000000706404723c */ /* 0x040fea0000041804 */
[----:B------:R-:W-:Y:S01]  /*14320*/  F2FP.BF16.PACK_AB R137, R183, R178 ;  /* 0x000000b2b789723e */ /* 0x000fe200000010ff */
[----:B------:R-:W-:Y:S01]  /*14330*/  FADD.FTZ R158, R158, R159 ;  /* 0x0000009f9e9e7221 */ /* 0x000fe20000010000 */
[----:B--2---:R-:W-:Y:S01]  /*14340*/  F2FP.BF16.PACK_AB R138, R165, R172 ;  /* 0x000000aca58a723e */ /* 0x004fe200000010ff */
[C---:B------:R-:W-:Y:S01]  /*14350*/  HMMA.16816.F32.BF16 R8, R100.reuse, R114, R8 ;  /* 0x000000726408723c */ /* 0x040fe20000041808 */
[----:B------:R-:W2:Y:S03]  /*14360*/  LDSM.16.MT88.4 R112, [R134+UR4+0x2900] ;  /* 0x002900048670783b */ /* 0x000ea60008004200 */
[----:B----4-:R-:W-:Y:S01]  /*14370*/  F2FP.BF16.PACK_AB R139, R161, R164 ;  /* 0x000000a4a18b723e */ /* 0x010fe200000010ff */
[----:B------:R-:W-:Y:S03]  /*14380*/  FADD.FTZ R158, R155, R158 ;  /* 0x0000009e9b9e7221 */ /* 0x000fe60000010000 */
[C---:B---3--:R-:W-:Y:S04]  /*14390*/  HMMA.16816.F32.BF16 R12, R100.reuse, R108, R12 ;  /* 0x0000006c640c723c */ /* 0x048fe8000004180c */
[----:B------:R-:W-:Y:S04]  /*143a0*/  FADD.FTZ R163, R163, R158 ;  /* 0x0000009ea3a37221 */ /* 0x000fe80000010000 */
[----:B------:R-:W-:Y:S01]  /*143b0*/  FADD.FTZ R168, R168, R163 ;  /* 0x000000a3a8a87221 */ /* 0x000fe20000010000 */
[C---:B------:R-:W-:Y:S01]  /*143c0*/  HMMA.16816.F32.BF16 R16, R100.reuse, R110, R16 ;  /* 0x0000006e6410723c */ /* 0x040fe20000041810 */
[----:B------:R-:W3:Y:S02]  /*143d0*/  LDSM.16.MT88.4 R108, [R149+0x2900] ;  /* 0x00290000956c783b */ /* 0x000ee40000004200 */
[----:B------:R-:W-:Y:S05]  /*143e0*/  FADD.FTZ R169, R169, R168 ;  /* 0x000000a8a9a97221 */ /* 0x000fea0000010000 */
[C---:B------:R-:W-:Y:S04]  /*143f0*/  HMMA.16816.F32.BF16 R20, R100.reuse, R116, R20 ;  /* 0x000000746414723c */ /* 0x040fe80000041814 */
[----:B------:R-:W-:Y:S04]  /*14400*/  FADD.FTZ R176, R176, R169 ;  /* 0x000000a9b0b07221 */ /* 0x000fe80000010000 */
[C---:B------:R-:W-:Y:S01]  /*14410*/  HMMA.16816.F32.BF16 R24, R100.reuse, R118, R24 ;  /* 0x000000766418723c */ /* 0x040fe20000041818 */
[----:B------:R-:W4:Y:S07]  /*14420*/  LDSM.16.MT88.4 R116, [R135+UR4+0x4900] ;  /* 0x004900048774783b */ /* 0x000f2e0008004200 */
        /* <DEDUP_REMOVED lines=10> */
[C---:B------:R-:W-:Y:S01]  /*144d0*/  HMMA.16816.F32.BF16 R56, R100.reuse, R114, R56 ;  /* 0x000000726438723c */ /* 0x040fe20000041838 */
[----:B------:R-:W2:Y:S07]  /*144e0*/  LDSM.16.MT88.4 R112, [R134+UR4+0x4900] ;  /* 0x004900048670783b */ /* 0x000eae0008004200 */
[C---:B---3--:R-:W-:Y:S08]  /*144f0*/  HMMA.16816.F32.BF16 R60, R100.reuse, R108, R60 ;  /* 0x0000006c643c723c */ /* 0x048ff0000004183c */
[C---:B------:R-:W-:Y:S01]  /*14500*/  HMMA.16816.F32.BF16 R64, R100.reuse, R110, R64 ;  /* 0x0000006e6440723c */ /* 0x040fe20000041840 */
[----:B------:R-:W3:Y:S07]  /*14510*/  LDSM.16.MT88.4 R108, [R135+UR4+0x1100] ;  /* 0x00110004876c783b */ /* 0x000eee0008004200 */
[C---:B----4-:R-:W-:Y:S08]  /*14520*/  HMMA.16816.F32.BF16 R68, R100.reuse, R116, R68 ;  /* 0x000000746444723c */ /* 0x050ff00000041844 */
[C---:B------:R-:W-:Y:S01]  /*14530*/  HMMA.16816.F32.BF16 R72, R100.reuse, R118, R72 ;  /* 0x000000766448723c */ /* 0x040fe20000041848 */
[----:B------:R-:W4:Y:S07]  /*14540*/  LDSM.16.MT88.4 R116, [R149+0x1100] ;  /* 0x001100009574783b */ /* 0x000f2e0000004200 */
[C---:B-1----:R-:W-:Y:S08]  /*14550*/  HMMA.16816.F32.BF16 R76, R100.reuse, R104, R76 ;  /* 0x00000068644c723c */ /* 0x042ff0000004184c */
[C---:B------:R-:W-:Y:S01]  /*14560*/  HMMA.16816.F32.BF16 R80, R100.reuse, R106, R80 ;  /* 0x0000006a6450723c */ /* 0x040fe20000041850 */
[----:B------:R-:W1:Y:S07]  /*14570*/  LDSM.16.MT88.4 R104, [R135+UR4+0x3100] ;  /* 0x003100048768783b */ /* 0x000e6e0008004200 */
[C---:B--2---:R-:W-:Y:S08]  /*14580*/  HMMA.16816.F32.BF16 R84, R100.reuse, R112, R84 ;  /* 0x000000706454723c */ /* 0x044ff00000041854 */
        /* <DEDUP_REMOVED lines=12> */
[C---:B---3--:R-:W-:Y:S03]  /*14650*/  HMMA.16816.F32.BF16 R4, R100.reuse, R108, R4 ;  /* 0x0000006c6404723c */ /* 0x048fe60000041804 */
[----:B------:R-:W-:Y:S04]  /*14660*/  FADD.FTZ R240, R240, R177 ;  /* 0x000000b1f0f07221 */ /* 0x000fe80000010000 */
[----:B------:R-:W-:Y:S01]  /*14670*/  FADD.FTZ R181, R181, R240 ;  /* 0x000000f0b5b57221 */ /* 0x000fe20000010000 */
[C---:B------:R-:W-:Y:S01]  /*14680*/  HMMA.16816.F32.BF16 R8, R100.reuse, R110, R8 ;  /* 0x0000006e6408723c */ /* 0x040fe20000041808 */
[----:B------:R-:W2:Y:S03]  /*14690*/  LDSM.16.MT88.4 R108, [R148+0x3100] ;  /* 0x00310000946c783b */ /* 0x000ea60000004200 */
        /* <DEDUP_REMOVED lines=9> */
[C---:B----4-:R-:W-:Y:S08]  /*14730*/  HMMA.16816.F32.BF16 R28, R100.reuse, R116, R28 ;  /* 0x00000074641c723c */ /* 0x050ff0000004181c */
[C---:B------:R-:W-:Y:S01]  /*14740*/  HMMA.16816.F32.BF16 R32, R100.reuse, R118, R32 ;  /* 0x000000766420723c */ /* 0x040fe20000041820 */
[----:B------:R-:W3:Y:S07]  /*14750*/  LDSM.16.MT88.4 R116, [R149+0x3100] ;  /* 0x003100009574783b */ /* 0x000eee0000004200 */
[C---:B-1----:R-:W-:Y:S08]  /*14760*/  HMMA.16816.F32.BF16 R36, R100.reuse, R104, R36 ;  /* 0x000000686424723c */ /* 0x042ff00000041824 */
[C---:B------:R-:W-:Y:S01]  /*14770*/  HMMA.16816.F32.BF16 R40, R100.reuse, R106, R40 ;  /* 0x0000006a6428723c */ /* 0x040fe20000041828 */
[----:B------:R-:W1:Y:S07]  /*14780*/  LDSM.16.MT88.4 R104, [R135+UR4+0x5100] ;  /* 0x005100048768783b */ /* 0x000e6e0008004200 */
[C---:B--2---:R-:W-:Y:S08]  /*14790*/  HMMA.16816.F32.BF16 R44, R100.reuse, R108, R44 ;  /* 0x0000006c642c723c */ /* 0x044ff0000004182c */
[C---:B------:R-:W-:Y:S01]  /*147a0*/  HMMA.16816.F32.BF16 R48, R100.reuse, R110, R48 ;  /* 0x0000006e6430723c */ /* 0x040fe20000041830 */
[----:B------:R-:W2:Y:S07]  /*147b0*/  LDSM.16.MT88.4 R108, [R135+UR4+0x1900] ;  /* 0x00190004876c783b */ /* 0x000eae0008004200 */
[C---:B------:R-:W-:Y:S08]  /*147c0*/  HMMA.16816.F32.BF16 R52, R100.reuse, R112, R52 ;  /* 0x000000706434723c */ /* 0x040ff00000041834 */
[C---:B------:R-:W-:Y:S01]  /*147d0*/  HMMA.16816.F32.BF16 R56, R100.reuse, R114, R56 ;  /* 0x000000726438723c */ /* 0x040fe20000041838 */
[----:B------:R-:W4:Y:S07]  /*147e0*/  LDSM.16.MT88.4 R112, [R148+0x1900] ;  /* 0x001900009470783b */ /* 0x000f2e0000004200 */
[C---:B---3--:R-:W-:Y:S08]  /*147f0*/  HMMA.16816.F32.BF16 R60, R100.reuse, R116, R60 ;  /* 0x00000074643c723c */ /* 0x048ff0000004183c */
        /* <DEDUP_REMOVED lines=10> */
[C---:B------:R-:W-:Y:S01]  /*148a0*/  HMMA.16816.F32.BF16 R124, R136.reuse, R110, R8 ;  /* 0x0000006e887c723c */ /* 0x040fe20000041808 */
[----:B------:R-:W1:Y:S07]  /*148b0*/  LDSM.16.MT88.4 R8, [R135+UR4+0x3900] ;  /* 0x003900048708783b */ /* 0x000e6e0008004200 */
[C---:B----4-:R-:W-:Y:S01]  /*148c0*/  HMMA.16816.F32.BF16 R120, R136.reuse, R112, R12 ;  /* 0x000000708878723c */ /* 0x050fe2000004180c */
[----:B------:R-:W2:Y:S07]  /*148d0*/  LDSM.16.MT88.4 R12, [R148+0x3900] ;  /* 0x00390000940c783b */ /* 0x000eae0000004200 */
[C---:B------:R-:W-:Y:S01]  /*148e0*/  HMMA.16816.F32.BF16 R116, R136.reuse, R114, R16 ;  /* 0x000000728874723c */ /* 0x040fe20000041810 */
[----:B------:R-:W3:Y:S07]  /*148f0*/  LDSM.16.MT88.4 R16, [R134+UR4+0x3900] ;  /* 0x003900048610783b */ /* 0x000eee0008004200 */
[C---:B------:R-:W-:Y:S08]  /*14900*/  HMMA.16816.F32.BF16 R112, R136.reuse, R140, R20 ;  /* 0x0000008c8870723c */ /* 0x040ff00000041814 */
[C---:B------:R-:W-:Y:S07]  /*14910*/  HMMA.16816.F32.BF16 R108, R136.reuse, R142, R24 ;  /* 0x0000008e886c723c */ /* 0x040fee0000041818 */
[----:B------:R-:W-:Y:S01]  /*14920*/  @P0 IADD3 R24, R217, -0x2, RZ ;  /* 0xfffffffed9180810 */ /* 0x000fe20007ffe0ff */
[C---:B------:R-:W-:Y:S04]  /*14930*/  HMMA.16816.F32.BF16 R104, R136.reuse, R144, R28 ;  /* 0x000000908868723c */ /* 0x040fe8000004181c */
[----:B------:R-:W-:Y:S04]  /*14940*/  @P0 SHF.R.S32.HI R20, RZ, 0x1f, R24 ;  /* 0x0000001fff140819 */ /* 0x000fe80000011418 */
[C---:B------:R-:W-:Y:S08]  /*14950*/  HMMA.16816.F32.BF16 R100, R136.reuse, R146, R32 ;  /* 0x000000928864723c */ /* 0x040ff00000041820 */
        /* <DEDUP_REMOVED lines=12> */
[----:B------:R-:W-:Y:S01]  /*14a20*/  @P0 IADD3 R12, P1, R28, R206, RZ ;  /* 0x000000ce1c0c0210 */ /* 0x000fe20007f3e0ff */
[C---:B---3--:R-:W-:Y:S04]  /*14a30*/  HMMA.16816.F32.BF16 R52, R136.reuse, R16, R52 ;  /* 0x000000108834723c */ /* 0x048fe80000041834 */
[C---:B------:R-:W-:Y:S02]  /*14a40*/  @P0 IADD3.X R13, R29.reuse, R211, RZ, P1, !PT ;  /* 0x000000d31d0d0210 */ /* 0x040fe40000ffe4ff */
[C---:B------:R-:W-:Y:S02]  /*14a50*/  @P0 LEA R24, P1, R12.reuse, c[0x0][0x1c8], 0x1 ;  /* 0x000072000c180a11 */ /* 0x040fe400078208ff */
[C---:B------:R-:W-:Y:S04]  /*14a60*/  HMMA.16816.F32.BF16 R56, R136.reuse, R18, R56 ;  /* 0x000000128838723c */ /* 0x040fe80000041838 */
[----:B------:R-:W-:Y:S02]  /*14a70*/  @P0 LEA.HI.X R25, R12, c[0x0][0x1cc], R13, 0x1, P1 ;  /* 0x000073000c190a11 */ /* 0x000fe400008f0c0d */
[C---:B------:R-:W-:Y:S02]  /*14a80*/  @P0 IADD3 R13, P1, R28.reuse, R223, RZ ;  /* 0x000000df1c0d0210 */ /* 0x040fe40007f3e0ff */
[C---:B-1----:R-:W-:Y:S04]  /*14a90*/  HMMA.16816.F32.BF16 R60, R136.reuse, R20, R60 ;  /* 0x00000014883c723c */ /* 0x042fe8000004183c */
[----:B------:R-:W-:Y:S01]  /*14aa0*/  @P0 IMAD.X R12, R29, 0x1, R232, P1 ;  /* 0x000000011d0c0824 */ /* 0x000fe200008e06e8 */
[C---:B------:R-:W-:Y:S04]  /*14ab0*/  @P0 LEA R26, P1, R13.reuse, c[0x0][0x1c8], 0x1 ;  /* 0x000072000d1a0a11 */ /* 0x040fe800078208ff */
[----:B------:R-:W-:Y:S01]  /*14ac0*/  @P0 LEA.HI.X R27, R13, c[0x0][0x1cc], R12, 0x1, P1 ;  /* 0x000073000d1b0a11 */ /* 0x000fe200008f0c0c */
[C---:B------:R-:W-:Y:S01]  /*14ad0*/  HMMA.16816.F32.BF16 R64, R136.reuse, R22, R64 ;  /* 0x000000168840723c */ /* 0x040fe20000041840 */
[----:B------:R-:W1:Y:S02]  /*14ae0*/  LDSM.16.MT88.4 R12, [R148+0x5900] ;  /* 0x00590000940c783b */ /* 0x000e640000004200 */
[----:B------:R-:W-:Y:S04]  /*14af0*/  @P0 IADD3 R16, P1, R28, R221, RZ ;  /* 0x000000dd1c100210 */ /* 0x000fe80007f3e0ff */
[----:B------:R-:W-:Y:S02]  /*14b00*/  @P0 IADD3.X R17, R29, R231, RZ, P1, !PT ;  /* 0x000000e71d110210 */ /* 0x000fe40000ffe4ff */
[C---:B------:R-:W-:Y:S01]  /*14b10*/  @P0 LEA R20, P1, R16.reuse, c[0x0][0x1c8], 0x1 ;  /* 0x0000720010140a11 */ /* 0x040fe200078208ff */
[C---:B--2---:R-:W-:Y:S03]  /*14b20*/  HMMA.16816.F32.BF16 R68, R136.reuse, R8, R68 ;  /* 0x000000088844723c */ /* 0x044fe60000041844 */
[----:B------:R-:W-:Y:S02]  /*14b30*/  @P0 LEA.HI.X R21, R16, c[0x0][0x1cc], R17, 0x1, P1 ;  /* 0x0000730010150a11 */ /* 0x000fe400008f0c11 */
[----:B------:R-:W2:Y:S01]  /*14b40*/  LDSM.16.MT88.4 R16, [R134+UR4+0x5900] ;  /* 0x005900048610783b */ /* 0x000ea20008004200 */
[----:B------:R-:W-:Y:S02]  /*14b50*/  @P0 IADD3 R28, P1, R199, R28, RZ ;  /* 0x0000001cc71c0210 */ /* 0x000fe40007f3e0ff */
[C---:B------:R-:W-:Y:S04]  /*14b60*/  HMMA.16816.F32.BF16 R72, R136.reuse, R10, R72 ;  /* 0x0000000a8848723c */ /* 0x040fe80000041848 */
[----:B------:R-:W-:Y:S02]  /*14b70*/  @P0 IADD3.X R29, R198, R29, RZ, P1, !PT ;  /* 0x0000001dc61d0210 */ /* 0x000fe40000ffe4ff */
[C---:B------:R-:W-:Y:S06]  /*14b80*/  @P0 IADD3 R23, P1, R28.reuse, R206, RZ ;  /* 0x000000ce1c170210 */ /* 0x040fec0007f3e0ff */
[----:B------:R-:W-:Y:S02]  /*14b90*/  @P0 IADD3.X R8, R29, R211, RZ, P1, !PT ;  /* 0x000000d31d080210 */ /* 0x000fe40000ffe4ff */
[C---:B------:R-:W-:Y:S04]  /*14ba0*/  @P0 LEA R22, P1, R23.reuse, c[0x0][0x1c8], 0x1 ;  /* 0x0000720017160a11 */ /* 0x040fe800078208ff */
[----:B------:R-:W-:Y:S02]  /*14bb0*/  @P0 LEA.HI.X R23, R23, c[0x0][0x1cc], R8, 0x1, P1 ;  /* 0x0000730017170a11 */ /* 0x000fe400008f0c08 */
[----:B------:R-:W-:Y:S01]  /*14bc0*/  @P0 IADD3 R8, P1, R28, R223, RZ ;  /* 0x000000df1c080210 */ /* 0x000fe20007f3e0ff */
[C---:B-1----:R-:W-:Y:S03]  /*14bd0*/  HMMA.16816.F32.BF16 R76, R136.reuse, R12, R76 ;  /* 0x0000000c884c723c */ /* 0x042fe6000004184c */
        /* <DEDUP_REMOVED lines=41> */
[C---:B------:R-:W-:Y:S02]  /*14e70*/  ISETP.GT.AND P0, PT, R217.reuse, R234, PT ;  /* 0x000000ead900720c */ /* 0x040fe40003f04270 */
[----:B------:R-:W-:Y:S05]  /*14e80*/  IADD3 R217, R217, -0x1, RZ ;  /* 0xffffffffd9d97810 */ /* 0x000fea0007ffe0ff */
[----:B------:R-:W0:Y:S01]  /*14e90*/  LDGDEPBAR ;  /* 0x00000000000079af */ /* 0x000e220000000000 */
[----:B--2---:R-:W-:Y:S05]  /*14ea0*/  MOV R3, R2 ;  /* 0x0000000200037202 */ /* 0x004fea0000000f00 */
[----:B------:R-:W-:-:S05]  /*14eb0*/  @P0 BRA `(.L_x_1310) ;  /* 0xffffcc9000000947 */ /* 0x000fca000383ffff */
.L_x_1309:
[----:B-1----:R-:W-:-:S13]  /*14ec0*/  ISETP.GE.AND P0, PT, R217, RZ, PT ;  /* 0x000000ffd900720c */ /* 0x002fda0003f06270 */
[----:B------:R-:W-:Y:S05]  /*14ed0*/  @!P0 BRA `(.L_x_1311) ;  /* 0x00002fa000008947 */ /* 0x000fea0003800000 */
[----:B------:R-:W1:Y:S01]  /*14ee0*/  S2R R3, SR_TID.X ;  /* 0x0000000000037919 */ /* 0x000e620000002100 */
[C---:B------:R-:W-:Y:S01]  /*14ef0*/  IADD3 RZ, P1, R204.reuse, 0x40, RZ ;  /* 0x00000040ccff7810 */ /* 0x040fe20007f3e0ff */
[----:B------:R-:W-:Y:S01]  /*14f00*/  IMAD.MOV.U32 R192, RZ, RZ, 0x40 ;  /* 0x00000040ffc07424 */ /* 0x000fe200078e00ff */
[----:B------:R-:W-:Y:S01]  /*14f10*/  IADD3 R219, P3, R204, 0x80, RZ ;  /* 0x00000080ccdb7810 */ /* 0x000fe20007f7e0ff */
[----:B------:R-:W-:Y:S01]  /*14f20*/  IMAD.MOV.U32 R133, RZ, RZ, R2 ;  /* 0x000000ffff857224 */ /* 0x000fe200078e0002 */
[C---:B------:R-:W-:Y:S01]  /*14f30*/  IADD3 R216, P2, R206.reuse, 0x40, RZ ;  /* 0x00000040ced87810 */ /* 0x040fe20007f5e0ff */
[--C-:B------:R-:W-:Y:S01]  /*14f40*/  IMAD.X R220, RZ, RZ, R209.reuse, P1 ;  /* 0x000000ffffdc7224 */ /* 0x100fe200008e06d1 */
[----:B------:R-:W-:Y:S01]  /*14f50*/  IADD3 R194, P1, R206, 0x80, RZ ;  /* 0x00000080cec27810 */ /* 0x000fe20007f3e0ff */
[----:B------:R-:W-:Y:S01]  /*14f60*/  IMAD.X R218, RZ, RZ, R209, P3 ;  /* 0x000000ffffda7224 */ /* 0x000fe200018e06d1 */
[----:B------:R-:W-:Y:S01]  /*14f70*/  IADD3 R221, R204, 0x40, RZ ;  /* 0x00000040ccdd7810 */ /* 0x000fe20007ffe0ff */
[----:B------:R-:W-:-:S02]  /*14f80*/  IMAD.X R215, RZ, RZ, R211, P2 ;  /* 0x000000ffffd77224 */ /* 0x000fc400010e06d3 */
[----:B------:R-:W-:Y:S02]  /*14f90*/  IMAD.X R193, RZ, RZ, R211, P1 ;  /* 0x000000ffffc17224 */ /* 0x000fe400008e06d3 */
[----:B------:R-:W-:Y:S01]  /*14fa0*/  IMAD.IADD R190, R189, 0x1, R186 ;  /* 0x00000001bdbe7824 */ /* 0x000fe200078e02ba */
[----:B-1----:R-:W-:-:S04]  /*14fb0*/  SHF.R.S32.HI R4, RZ, 0x1f, R3 ;  /* 0x0000001fff047819 */ /* 0x002fc80000011403 */
[----:B------:R-:W-:-:S04]  /*14fc0*/  LEA.HI R4, R4, R3, RZ, 0x3 ;  /* 0x0000000304047211 */ /* 0x000fc800078f18ff */
[----:B------:R-:W-:-:S05]  /*14fd0*/  LOP3.LUT R4, R4, 0xfffffff8, RZ, 0xc0, !PT ;  /* 0xfffffff804047812 */ /* 0x000fca00078ec0ff */
[----:B------:R-:W-:Y:S02]  /*14fe0*/  IMAD.IADD R4, R3, 0x1, -R4 ;  /* 0x0000000103047824 */ /* 0x000fe400078e0a04 */
[----:B------:R-:W-:-:S03]  /*14ff0*/  IMAD.MOV.U32 R3, RZ, RZ, R0 ;  /* 0x000000ffff037224 */ /* 0x000fc600078e0000 */
[----:B------:R-:W-:-:S04]  /*15000*/  LOP3.LUT P0, RZ, R4, 0x4, RZ, 0xc0, !PT ;  /* 0x0000000404ff7812 */ /* 0x000fc8000780c0ff */
[----:B------:R-:W-:Y:S02]  /*15010*/  SEL R192, R192, 0xffffffc0, !P0 ;  /* 0xffffffc0c0c07807 */ /* 0x000fe40004000000 */
.L_x_1312:
        /* <DEDUP_REMOVED lines=14> */
[----:B------:R-:W-:Y:S01]  /*15100*/  @P0 IMAD R175, R212, 0x6000, R202 ;  /* 0x00006000d4af0824 */ /* 0x000fe200078e02ca */
[----:B------:R-:W-:Y:S01]  /*15110*/  LDSM.16.M88.4 R32, [R189] ;  /* 0x00000000bd20783b */ /* 0x000fe20000000200 */
[----:B------:R-:W-:Y:S01]  /*15120*/  @P0 IMAD R155, R222, c[0x0][0x20c], R155 ;  /* 0x00008300de9b0a24 */ /* 0x000fe200078e029b */
[C---:B------:R-:W-:Y:S02]  /*15130*/  @P0 IADD3 R149, P2, R132.reuse, R221, RZ ;  /* 0x000000dd84950210 */ /* 0x040fe40007f5e0ff */
[----:B------:R-:W-:Y:S02]  /*15140*/  @P0 IADD3 R0, P1, R132, R204, RZ ;  /* 0x000000cc84000210 */ /* 0x000fe40007f3e0ff */
[----:B------:R-:W-:Y:S02]  /*15150*/  @P0 IADD3 R155, R21, R155, RZ ;  /* 0x0000009b159b0210 */ /* 0x000fe40007ffe0ff */
[----:B------:R-:W1:Y:S01]  /*15160*/  LDSM.16.M88.4 R8, [R187+UR4+0xc100] ;  /* 0x00c10004bb08783b */ /* 0x000e620008000200 */
        /* <DEDUP_REMOVED lines=10> */
[----:B------:R-:W-:Y:S02]  /*15210*/  @P0 LEA R168, P3, R29, c[0x0][0x1f8], 0x1 ;  /* 0x00007e001da80a11 */ /* 0x000fe400078608ff */
[----:B------:R-:W-:Y:S02]  /*15220*/  @P0 IADD3.X R0, R155, R218, RZ, P2, !PT ;  /* 0x000000da9b000210 */ /* 0x000fe400017fe4ff */
[----:B------:R-:W-:Y:S01]  /*15230*/  @P0 IADD3 R132, P1, R201, R132, RZ ;  /* 0x00000084c9840210 */ /* 0x000fe20007f3e0ff */
[----:B------:R-:W4:Y:S01]  /*15240*/  LDSM.16.M88.4 R136, [R187+UR4+0xd900] ;  /* 0x00d90004bb88783b */ /* 0x000f220008000200 */
[----:B------:R-:W-:Y:S02]  /*15250*/  @P0 LEA.HI.X R169, R29, c[0x0][0x1fc], R0, 0x1, P3 ;  /* 0x00007f001da90a11 */ /* 0x000fe400018f0c00 */
[----:B------:R-:W-:Y:S02]  /*15260*/  @P0 IADD3 R159, P2, R132, R204, RZ ;  /* 0x000000cc849f0210 */ /* 0x000fe40007f5e0ff */
[----:B------:R-:W-:Y:S02]  /*15270*/  @P0 IADD3.X R155, R200, R155, RZ, P1, !PT ;  /* 0x0000009bc89b0210 */ /* 0x000fe40000ffe4ff */
[----:B------:R-:W-:Y:S01]  /*15280*/  @P0 LEA R172, P4, R159, c[0x0][0x1f8], 0x1 ;  /* 0x00007e009fac0a11 */ /* 0x000fe200078808ff */
[----:B------:R-:W-:Y:S01]  /*15290*/  LDSM.16.M88.4 R140, [R190] ;  /* 0x00000000be8c783b */ /* 0x000fe20000000200 */
[----:B------:R-:W-:Y:S02]  /*152a0*/  @P0 IADD3.X R0, R155, R209, RZ, P2, !PT ;  /* 0x000000d19b000210 */ /* 0x000fe400017fe4ff */
[C---:B------:R-:W-:Y:S02]  /*152b0*/  @P0 IADD3 R153, P2, R132.reuse, R219, RZ ;  /* 0x000000db84990210 */ /* 0x040fe40007f5e0ff */
[----:B------:R-:W-:Y:S02]  /*152c0*/  @P0 LEA.HI.X R173, R159, c[0x0][0x1fc], R0, 0x1, P4 ;  /* 0x00007f009fad0a11 */ /* 0x000fe400020f0c00 */
[----:B------:R-:W-:Y:S01]  /*152d0*/  @P0 IADD3.X R0, R155, R218, RZ, P2, !PT ;  /* 0x000000da9b000210 */ /* 0x000fe200017fe4ff */
[C---:B-1----:R-:W-:Y:S01]  /*152e0*/  HMMA.16816.F32.BF16 R4, R32.reuse, R8, RZ ;  /* 0x000000082004723c */ /* 0x042fe200000418ff */
[----:B------:R-:W1:Y:S02]  /*152f0*/  LDSM.16.M88.4 R144, [R191+0xc100] ;  /* 0x00c10000bf90783b */ /* 0x000e640000000200 */
[----:B------:R-:W-:Y:S02]  /*15300*/  LOP3.LUT P4, RZ, R197, 0x1, RZ, 0xc0, !PT ;  /* 0x00000001c5ff7812 */ /* 0x000fe4000788c0ff */
[----:B------:R-:W-:Y:S03]  /*15310*/  @P0 IADD3 R2, P1, R132, R221, RZ ;  /* 0x000000dd84020210 */ /* 0x000fe60007f3e0ff */
[C---:B------:R-:W-:Y:S01]  /*15320*/  HMMA.16816.F32.BF16 R8, R32.reuse, R10, RZ ;  /* 0x0000000a2008723c */ /* 0x040fe200000418ff */
[----:B------:R-:W5:Y:S03]  /*15330*/  LDSM.16.M88.4 R148, [R191+0xc900] ;  /* 0x00c90000bf94783b */ /* 0x000f660000000200 */
[C---:B------:R-:W-:Y:S04]  /*15340*/  @P0 LEA R170, P3, R2.reuse, c[0x0][0x1f8], 0x1 ;  /* 0x00007e0002aa0a11 */ /* 0x040fe800078608ff */
[C---:B--2---:R-:W-:Y:S08]  /*15350*/  HMMA.16816.F32.BF16 R12, R32.reuse, R16, RZ ;  /* 0x00000010200c723c */ /* 0x044ff000000418ff */
[C---:B------:R-:W-:Y:S08]  /*15360*/  HMMA.16816.F32.BF16 R16, R32.reuse, R18, RZ ;  /* 0x000000122010723c */ /* 0x040ff000000418ff */
[C---:B---3--:R-:W-:Y:S08]  /*15370*/  HMMA.16816.F32.BF16 R20, R32.reuse, R24, RZ ;  /* 0x000000182014723c */ /* 0x048ff000000418ff */
[C---:B------:R-:W-:Y:S08]  /*15380*/  HMMA.16816.F32.BF16 R24, R32.reuse, R26, RZ ;  /* 0x0000001a2018723c */ /* 0x040ff000000418ff */
[C---:B----4-:R-:W-:Y:S07]  /*15390*/  HMMA.16816.F32.BF16 R28, R32.reuse, R136, RZ ;  /* 0x00000088201c723c */ /* 0x050fee00000418ff */
[----:B------:R-:W-:Y:S01]  /*153a0*/  @P0 IADD3.X R137, R155, R220, RZ, P1, !PT ;  /* 0x000000dc9b890210 */ /* 0x000fe20000ffe4ff */
[----:B------:R-:W-:Y:S01]  /*153b0*/  HMMA.16816.F32.BF16 R32, R32, R138, RZ ;  /* 0x0000008a2020723c */ /* 0x000fe200000418ff */
[C---:B------:R-:W-:Y:S03]  /*153c0*/  @P0 LEA R180, P1, R153.reuse, c[0x0][0x1f8], 0x1 ;  /* 0x00007e0099b40a11 */ /* 0x040fe600078208ff */
[----:B------:R-:W-:Y:S02]  /*153d0*/  @P0 LEA.HI.X R171, R2, c[0x0][0x1fc], R137, 0x1, P3 ;  /* 0x00007f0002ab0a11 */ /* 0x000fe400018f0c89 */
[----:B------:R-:W-:Y:S01]  /*153e0*/  @P0 LEA.HI.X R181, R153, c[0x0][0x1fc], R0, 0x1, P1 ;  /* 0x00007f0099b50a11 */ /* 0x000fe200008f0c00 */
[----:B------:R-:W2:Y:S01]  /*153f0*/  LDSM.16.M88.4 R136, [R191+0xd100] ;  /* 0x00d10000bf88783b */ /* 0x000ea20000000200 */
[C---:B-1----:R-:W-:Y:S05]  /*15400*/  HMMA.16816.F32.BF16 R4, R140.reuse, R144, R4 ;  /* 0x000000908c04723c */ /* 0x042fea0000041804 */
[C---:B------:R-:W-:Y:S02]  /*15410*/  IADD3 R0, R192.reuse, R157, RZ ;  /* 0x0000009dc0007210 */ /* 0x040fe40007ffe0ff */
[----:B------:R-:W1:Y:S01]  /*15420*/  LDSM.16.M88.4 R152, [R191+0xd900] ;  /* 0x00d90000bf98783b */ /* 0x000e620000000200 */
[C---:B------:R-:W-:Y:S04]  /*15430*/  HMMA.16816.F32.BF16 R8, R140.reuse, R146, R8 ;  /* 0x000000928c08723c */ /* 0x040fe80000041808 */
[C---:B------:R-:W-:Y:S03]  /*15440*/  IADD3 R2, R192.reuse, R191, RZ ;  /* 0x000000bfc0027210 */ /* 0x040fe60007ffe0ff */
[----:B------:R-:W-:Y:S01]  /*15450*/  @!PT LDS RZ, [RZ] ;  /* 0x00000000fffff984 */ /* 0x000fe20000000800 */
[----:B------:R-:W-:Y:S01]  /*15460*/  @!PT LDS RZ, [RZ] ;  /* 0x00000000fffff984 */ /* 0x000fe20000000800 */
[----:B------:R-:W-:Y:S01]  /*15470*/  @!PT LDS RZ, [RZ] ;  /* 0x00000000fffff984 */ /* 0x000fe20000000800 */
[----:B------:R3:W-:Y:S01]  /*15480*/  @P0 LDGSTS.E.BYPASS.LTC128B.128 [R175], [R178.64], !P6 ;  /* 0x00000000b2af0fae */ /* 0x0007e2000f101d46 */
[C---:B-----5:R-:W-:Y:S07]  /*15490*/  HMMA.16816.F32.BF16 R12, R140.reuse, R148, R12 ;  /* 0x000000948c0c723c */ /* 0x060fee000004180c */
[----:B------:R3:W-:Y:S01]  /*154a0*/  @P0 LDGSTS.E.BYPASS.LTC128B.128 [R175+0x2000], [R176.64], !P5 ;  /* 0x02000000b0af0fae */ /* 0x0007e2000e901d46 */
[C---:B------:R-:W-:Y:S07]  /*154b0*/  HMMA.16816.F32.BF16 R16, R140.reuse, R150, R16 ;  /* 0x000000968c10723c */ /* 0x040fee0000041810 */
[----:B------:R4:W-:Y:S01]  /*154c0*/  @P0 LDGSTS.E.BYPASS.LTC128B.128 [R175+0x4000], [R168.64], !P4 ;  /* 0x04000000a8af0fae */ /* 0x0009e2000e101d46 */
[C---:B--2---:R-:W-:Y:S07]  /*154d0*/  HMMA.16816.F32.BF16 R20, R140.reuse, R136, R20 ;  /* 0x000000888c14723c */ /* 0x044fee0000041814 */
[----:B------:R3:W-:Y:S01]  /*154e0*/  @P0 LDGSTS.E.BYPASS.LTC128B.128 [R175+0x1000], [R172.64], !P6 ;  /* 0x01000000acaf0fae */ /* 0x0007e2000f101d46 */
[C---:B------:R-:W-:Y:S07]  /*154f0*/  HMMA.16816.F32.BF16 R24, R140.reuse, R138, R24 ;  /* 0x0000008a8c18723c */ /* 0x040fee0000041818 */
[----:B------:R4:W-:Y:S01]  /*15500*/  @P0 LDGSTS.E.BYPASS.LTC128B.128 [R175+0x3000], [R170.64], !P5 ;  /* 0x03000000aaaf0fae */ /* 0x0009e2000e901d46 */
[C---:B-1----:R-:W-:Y:S07]  /*15510*/  HMMA.16816.F32.BF16 R28, R140.reuse, R152, R28 ;  /* 0x000000988c1c723c */ /* 0x042fee000004181c */
[----:B------:R3:W-:Y:S01]  /*15520*/  @P0 LDGSTS.E.BYPASS.LTC128B.128 [R175+0x5000], [R180.64], !P4 ;  /* 0x05000000b4af0fae */ /* 0x0007e2000e101d46 */
[----:B------:R-:W-:Y:S01]  /*15530*/  ISETP.GE.AND P0, PT, R217, 0x2, PT ;  /* 0x00000002d900780c */ /* 0x000fe20003f06270 */
[----:B------:R-:W-:Y:S06]  /*15540*/  HMMA.16816.F32.BF16 R32, R140, R154, R32 ;  /* 0x0000009a8c20723c */ /* 0x000fec0000041820 */
[----:B------:R-:W-:Y:S08]  /*15550*/  LDSM.16.M88.4 R156, [R185] ;  /* 0x00000000b99c783b */ /* 0x000ff00000000200 */
[----:B------:R-:W1:Y:S08]  /*15560*/  LDSM.16.M88.4 R160, [R0+0xc100] ;  /* 0x00c1000000a0783b */ /* 0x000e700000000200 */
[----:B------:R-:W2:Y:S08]  /*15570*/  LDSM.16.M88.4 R164, [R0+0xc900] ;  /* 0x00c9000000a4783b */ /* 0x000eb00000000200 */
[----:B------:R-:W5:Y:S08]  /*15580*/  LDSM.16.M88.4 R144, [R0+0xd100] ;  /* 0x00d100000090783b */ /* 0x000f700000000200 */
[----:B------:R-:W0:Y:S08]  /*15590*/  LDGDEPBAR ;  /* 0x00000000000079af */ /* 0x000e300000000000 */
[----:B------:R-:W3:Y:S01]  /*155a0*/  LDSM.16.M88.4 R148, [R0+0xd900] ;  /* 0x00d900000094783b */ /* 0x000ee20000000200 */
[C---:B-1----:R-:W-:Y:S07]  /*155b0*/  HMMA.16816.F32.BF16 R4, R156.reuse, R160, R4 ;  /* 0x000000a09c04723c */ /* 0x042fee0000041804 */
[----:B------:R-:W-:Y:S01]  /*155c0*/  LDSM.16.M88.4 R136, [R184] ;  /* 0x00000000b888783b */ /* 0x000fe20000000200 */
[C---:B------:R-:W-:Y:S07]  /*155d0*/  HMMA.16816.F32.BF16 R8, R156.reuse, R162, R8 ;  /* 0x000000a29c08723c */ /* 0x040fee0000041808 */
[----:B----4-:R-:W1:Y:S01]  /*155e0*/  LDSM.16.M88.4 R168, [R2+0xc100] ;  /* 0x00c1000002a8783b */ /* 0x010e620000000200 */
[C---:B--2---:R-:W-:Y:S07]  /*155f0*/  HMMA.16816.F32.BF16 R12, R156.reuse, R164, R12 ;  /* 0x000000a49c0c723c */ /* 0x044fee000004180c */
[----:B------:R-:W2:Y:S01]  /*15600*/  LDSM.16.M88.4 R140, [R2+0xc900] ;  /* 0x00c90000028c783b */ /* 0x000ea20000000200 */
[C---:B------:R-:W-:Y:S07]  /*15610*/  HMMA.16816.F32.BF16 R16, R156.reuse, R166, R16 ;  /* 0x000000a69c10723c */ /* 0x040fee0000041810 */
[----:B------:R-:W4:Y:S01]  /*15620*/  LDSM.16.M88.4 R152, [R2+0xd100] ;  /* 0x00d100000298783b */ /* 0x000f220000000200 */
[C---:B-----5:R-:W-:Y:S07]  /*15630*/  HMMA.16816.F32.BF16 R20, R156.reuse, R144, R20 ;  /* 0x000000909c14723c */ /* 0x060fee0000041814 */
[----:B------:R-:W5:Y:S01]  /*15640*/  LDSM.16.M88.4 R160, [R2+0xd900] ;  /* 0x00d9000002a0783b */ /* 0x000f620000000200 */
[C---:B------:R-:W-:Y:S07]  /*15650*/  HMMA.16816.F32.BF16 R24, R156.reuse, R146, R24 ;  /* 0x000000929c18723c */ /* 0x040fee0000041818 */
[----:B------:R-:W-:Y:S01]  /*15660*/  LDSM.16.M88.4 R144, [R189+0x4000] ;  /* 0x00400000bd90783b */ /* 0x000fe20000000200 */
[C---:B---3--:R-:W-:Y:S07]  /*15670*/  HMMA.16816.F32.BF16 R28, R156.reuse, R148, R28 ;  /* 0x000000949c1c723c */ /* 0x048fee000004181c */
[----:B------:R-:W3:Y:S01]  /*15680*/  LDSM.16.M88.4 R164, [R187+UR4+0xe100] ;  /* 0x00e10004bba4783b */ /* 0x000ee20008000200 */
[----:B------:R-:W-:Y:S07]  /*15690*/  HMMA.16816.F32.BF16 R32, R156, R150, R32 ;  /* 0x000000969c20723c */ /* 0x000fee0000041820 */
[----:B------:R-:W3:Y:S01]  /*156a0*/  LDSM.16.M88.4 R148, [R187+UR4+0xe900] ;  /* 0x00e90004bb94783b */ /* 0x000ee20008000200 */
[C---:B-1----:R-:W-:Y:S07]  /*156b0*/  HMMA.16816.F32.BF16 R4, R136.reuse, R168, R4 ;  /* 0x000000a88804723c */ /* 0x042fee0000041804 */
[----:B------:R-:W1:Y:S01]  /*156c0*/  LDSM.16.M88.4 R156, [R187+UR4+0xf100] ;  /* 0x00f10004bb9c783b */ /* 0x000e620008000200 */
[C---:B------:R-:W-:Y:S07]  /*156d0*/  HMMA.16816.F32.BF16 R8, R136.reuse, R170, R8 ;  /* 0x000000aa8808723c */ /* 0x040fee0000041808 */
[----:B------:R-:W1:Y:S01]  /*156e0*/  LDSM.16.M88.4 R168, [R187+UR4+0xf900] ;  /* 0x00f90004bba8783b */ /* 0x000e620008000200 */
[C---:B--2---:R-:W-:Y:S07]  /*156f0*/  HMMA.16816.F32.BF16 R12, R136.reuse, R140, R12 ;  /* 0x0000008c880c723c */ /* 0x044fee000004180c */
[----:B------:R-:W-:Y:S01]  /*15700*/  LDSM.16.M88.4 R172, [R191+0xf900] ;  /* 0x00f90000bfac783b */ /* 0x000fe20000000200 */
[C---:B------:R-:W-:Y:S07]  /*15710*/  HMMA.16816.F32.BF16 R16, R136.reuse, R142, R16 ;  /* 0x0000008e8810723c */ /* 0x040fee0000041810 */
[----:B------:R-:W-:Y:S01]  /*15720*/  LDSM.16.M88.4 R140, [R191+0xe100] ;  /* 0x00e10000bf8c783b */ /* 0x000fe20000000200 */
[C---:B----4-:R-:W-:Y:S07]  /*15730*/  HMMA.16816.F32.BF16 R20, R136.reuse, R152, R20 ;  /* 0x000000988814723c */ /* 0x050fee0000041814 */
[----:B------:R-:W-:Y:S01]  /*15740*/  LDSM.16.M88.4 R176, [R189+0x8000] ;  /* 0x00800000bdb0783b */ /* 0x000fe20000000200 */
[C---:B------:R-:W-:Y:S07]  /*15750*/  HMMA.16816.F32.BF16 R24, R136.reuse, R154, R24 ;  /* 0x0000009a8818723c */ /* 0x040fee0000041818 */
[----:B------:R-:W-:Y:S01]  /*15760*/  LDSM.16.M88.4 R152, [R191+0xe900] ;  /* 0x00e90000bf98783b */ /* 0x000fe20000000200 */
[C---:B-----5:R-:W-:Y:S07]  /*15770*/  HMMA.16816.F32.BF16 R28, R136.reuse, R160, R28 ;  /* 0x000000a0881c723c */ /* 0x060fee000004181c */
[----:B------:R-:W-:Y:S01]  /*15780*/  LDSM.16.M88.4 R180, [R187+UR4+0x10100] ;  /* 0x01010004bbb4783b */ /* 0x000fe20008000200 */
[----:B------:R-:W-:Y:S07]  /*15790*/  HMMA.16816.F32.BF16 R32, R136, R162, R32 ;  /* 0x000000a28820723c */ /* 0x000fee0000041820 */
[----:B------:R-:W2:Y:S01]  /*157a0*/  LDSM.16.M88.4 R136, [R190+0x4000] ;  /* 0x00400000be88783b */ /* 0x000ea20000000200 */
[C---:B---3--:R-:W-:Y:S07]  /*157b0*/  HMMA.16816.F32.BF16 R4, R144.reuse, R164, R4 ;  /* 0x000000a49004723c */ /* 0x048fee0000041804 */
[----:B------:R-:W3:Y:S01]  /*157c0*/  LDSM.16.M88.4 R160, [R191+0xf100] ;  /* 0x00f10000bfa0783b */ /* 0x000ee20000000200 */
[C---:B------:R-:W-:Y:S07]  /*157d0*/  HMMA.16816.F32.BF16 R8, R144.reuse, R166, R8 ;  /* 0x000000a69008723c */ /* 0x040fee0000041808 */
[----:B------:R-:W-:Y:S01]  /*157e0*/  LDSM.16.M88.4 R164, [R2+0xe100] ;  /* 0x00e1000002a4783b */ /* 0x000fe20000000200 */
        /* <DEDUP_REMOVED lines=15> */
[C---:B---3--:R-:W-:Y:S08]  /*158e0*/  HMMA.16816.F32.BF16 R20, R136.reuse, R160, R20 ;  /* 0x000000a08814723c */ /* 0x048ff00000041814 */
[C---:B------:R-:W-:Y:S01]  /*158f0*/  HMMA.16816.F32.BF16 R24, R136.reuse, R162, R24 ;  /* 0x000000a28818723c */ /* 0x040fe20000041818 */
[----:B------:R-:W3:Y:S07]  /*15900*/  LDSM.16.M88.4 R160, [R184+0x4000] ;  /* 0x00400000b8a0783b */ /* 0x000eee0000000200 */
[C---:B------:R-:W-:Y:S08]  /*15910*/  HMMA.16816.F32.BF16 R28, R136.reuse, R172, R28 ;  /* 0x000000ac881c723c */ /* 0x040ff0000004181c */
[----:B------:R-:W-:Y:S07]  /*15920*/  HMMA.16816.F32.BF16 R32, R136, R174, R32 ;  /* 0x000000ae8820723c */ /* 0x000fee0000041820 */
[----:B------:R-:W-:Y:S01]  /*15930*/  IADD3 R137, R192, UR4, R187 ;  /* 0x00000004c0897c10 */ /* 0x000fe2000fffe0bb */
[C---:B-1----:R-:W-:Y:S05]  /*15940*/  HMMA.16816.F32.BF16 R4, R148.reuse, R156, R4 ;  /* 0x0000009c9404723c */ /* 0x042fea0000041804 */
[----:B------:R-:W-:Y:S03]  /*15950*/  IADD3 R132, R188, R137, RZ ;  /* 0x00000089bc847210 */ /* 0x000fe60007ffe0ff */
[C---:B------:R-:W-:Y:S01]  /*15960*/  HMMA.16816.F32.BF16 R8, R148.reuse, R158, R8 ;  /* 0x0000009e9408723c */ /* 0x040fe20000041808 */
[----:B------:R-:W-:Y:S07]  /*15970*/  LDSM.16.M88.4 R156, [R191+0x10100] ;  /* 0x01010000bf9c783b */ /* 0x000fee0000000200 */
[C---:B--2---:R-:W-:Y:S01]  /*15980*/  HMMA.16816.F32.BF16 R12, R148.reuse, R140, R12 ;  /* 0x0000008c940c723c */ /* 0x044fe2000004180c */
[----:B------:R-:W1:Y:S07]  /*15990*/  LDSM.16.M88.4 R136, [R132+0xe900] ;  /* 0x00e900008488783b */ /* 0x000e6e0000000200 */
[C---:B------:R-:W-:Y:S01]  /*159a0*/  HMMA.16816.F32.BF16 R16, R148.reuse, R142, R16 ;  /* 0x0000008e9410723c */ /* 0x040fe20000041810 */
[----:B------:R-:W2:Y:S07]  /*159b0*/  LDSM.16.M88.4 R168, [R132+0xf100] ;  /* 0x00f1000084a8783b */ /* 0x000eae0000000200 */
[C---:B------:R-:W-:Y:S01]  /*159c0*/  HMMA.16816.F32.BF16 R20, R148.reuse, R144, R20 ;  /* 0x000000909414723c */ /* 0x040fe20000041814 */
[----:B------:R-:W5:Y:S07]  /*159d0*/  LDSM.16.M88.4 R172, [R132+0xf900] ;  /* 0x00f9000084ac783b */ /* 0x000f6e0000000200 */
[C---:B------:R-:W-:Y:S01]  /*159e0*/  HMMA.16816.F32.BF16 R24, R148.reuse, R146, R24 ;  /* 0x000000929418723c */ /* 0x040fe20000041818 */
[----:B------:R-:W2:Y:S07]  /*159f0*/  LDSM.16.M88.4 R140, [R187+UR4+0x10900] ;  /* 0x01090004bb8c783b */ /* 0x000eae0008000200 */
[C---:B----4-:R-:W-:Y:S01]  /*15a00*/  HMMA.16816.F32.BF16 R28, R148.reuse, R152, R28 ;  /* 0x00000098941c723c */ /* 0x050fe2000004181c */
[----:B------:R-:W4:Y:S07]  /*15a10*/  LDSM.16.M88.4 R144, [R187+UR4+0x11100] ;  /* 0x01110004bb90783b */ /* 0x000f2e0008000200 */
[----:B------:R-:W-:Y:S01]  /*15a20*/  HMMA.16816.F32.BF16 R32, R148, R154, R32 ;  /* 0x0000009a9420723c */ /* 0x000fe20000041820 */
[----:B------:R-:W4:Y:S07]  /*15a30*/  LDSM.16.M88.4 R148, [R187+UR4+0x11900] ;  /* 0x01190004bb94783b */ /* 0x000f2e0008000200 */
[C---:B---3--:R-:W-:Y:S01]  /*15a40*/  HMMA.16816.F32.BF16 R4, R160.reuse, R164, R4 ;  /* 0x000000a4a004723c */ /* 0x048fe20000041804 */
[----:B------:R-:W3:Y:S07]  /*15a50*/  LDSM.16.M88.4 R152, [R190+0x8000] ;  /* 0x00800000be98783b */ /* 0x000eee0000000200 */
[C---:B------:R-:W-:Y:S01]  /*15a60*/  HMMA.16816.F32.BF16 R8, R160.reuse, R166, R8 ;  /* 0x000000a6a008723c */ /* 0x040fe20000041808 */
[----:B------:R-:W-:Y:S07]  /*15a70*/  LDSM.16.M88.4 R164, [R191+0x11900] ;  /* 0x01190000bfa4783b */ /* 0x000fee0000000200 */
[C---:B-1----:R-:W-:Y:S08]  /*15a80*/  HMMA.16816.F32.BF16 R12, R160.reuse, R136, R12 ;  /* 0x00000088a00c723c */ /* 0x042ff0000004180c */
[C---:B------:R-:W-:Y:S01]  /*15a90*/  HMMA.16816.F32.BF16 R16, R160.reuse, R138, R16 ;  /* 0x0000008aa010723c */ /* 0x040fe20000041810 */
[----:B------:R-:W1:Y:S07]  /*15aa0*/  LDSM.16.M88.4 R136, [R191+0x10900] ;  /* 0x01090000bf88783b */ /* 0x000e6e0000000200 */
[C---:B--2---:R-:W-:Y:S08]  /*15ab0*/  HMMA.16816.F32.BF16 R20, R160.reuse, R168, R20 ;  /* 0x000000a8a014723c */ /* 0x044ff00000041814 */
[C---:B------:R-:W-:Y:S01]  /*15ac0*/  HMMA.16816.F32.BF16 R24, R160.reuse, R170, R24 ;  /* 0x000000aaa018723c */ /* 0x040fe20000041818 */
[----:B------:R-:W-:Y:S07]  /*15ad0*/  LDSM.16.M88.4 R168, [R185+0x8000] ;  /* 0x00800000b9a8783b */ /* 0x000fee0000000200 */
[C---:B-----5:R-:W-:Y:S08]  /*15ae0*/  HMMA.16816.F32.BF16 R28, R160.reuse, R172, R28 ;  /* 0x000000aca01c723c */ /* 0x060ff0000004181c */
[----:B------:R-:W-:Y:S01]  /*15af0*/  HMMA.16816.F32.BF16 R32, R160, R174, R32 ;  /* 0x000000aea020723c */ /* 0x000fe20000041820 */
[----:B------:R-:W2:Y:S07]  /*15b00*/  LDSM.16.M88.4 R160, [R191+0x11100] ;  /* 0x01110000bfa0783b */ /* 0x000eae0000000200 */
        /* <DEDUP_REMOVED lines=12> */
[----:B------:R-:W4:Y:S07]  /*15bd0*/  LDSM.16.M88.4 R148, [R0+0x11900] ;  /* 0x011900000094783b */ /* 0x000f2e0000000200 */
[C---:B---3--:R-:W-:Y:S01]  /*15be0*/  HMMA.16816.F32.BF16 R4, R152.reuse, R156, R4 ;  /* 0x0000009c9804723c */ /* 0x048fe20000041804 */
[----:B------:R-:W3:Y:S07]  /*15bf0*/  LDSM.16.M88.4 R176, [R184+0x8000] ;  /* 0x00800000b8b0783b */ /* 0x000eee0000000200 */
        /* <DEDUP_REMOVED lines=86> */
[----:B-1----:R-:W-:Y:S09]  /*16160*/  FMNMX.FTZ R13, R138, R13, !PT ;  /* 0x0000000d8a0d7209 */ /* 0x002ff20007810000 */
[----:B------:R-:W1:Y:S01]  /*16170*/  MUFU.TANH R140, R18 ;  /* 0x00000012008c7308 */ /* 0x000e620000002400 */
[----:B---3--:R-:W-:Y:S09]  /*16180*/  FMNMX.FTZ R0, R139, R0, !PT ;  /* 0x000000008b007209 */ /* 0x008ff20007810000 */
[----:B------:R-:W3:Y:S01]  /*16190*/  MUFU.TANH R136, R19 ;  /* 0x0000001300887308 */ /* 0x000ee20000002400 */
[----:B--2---:R-:W-:Y:S02]  /*161a0*/  FMNMX.FTZ R0, R137, R0, !PT ;  /* 0x0000000089007209 */ /* 0x004fe40007810000 */
[----:B------:R-:W-:Y:S07]  /*161b0*/  IADD3 R17, R134, UR4, RZ ;  /* 0x0000000486117c10 */ /* 0x000fee000fffe0ff */
        /* <DEDUP_REMOVED lines=53> */
[--C-:B------:R-:W-:Y:S01]  /*16510*/  FFMA.FTZ R167, R139, c[0x0][0x2d0], -R152.reuse ;  /* 0x0000b4008ba77a23 */ /* 0x100fe20000010898 */
[----:B------:R-:W-:Y:S01]  /*16520*/  IADD3 R5, R135, UR4, RZ ;  /* 0x0000000487057c10 */ /* 0x000fe2000fffe0ff */
[--C-:B------:R-:W-:Y:S02]  /*16530*/  FFMA.FTZ R177, R155, c[0x0][0x2d0], -R152.reuse ;  /* 0x0000b4009bb17a23 */ /* 0x100fe40000010898 */
        /* <DEDUP_REMOVED lines=8> */
[----:B------:R-:W1:Y:S01]  /*165c0*/  LDSM.16.MT88.4 R20, [R133+0x100] ;  /* 0x000100008514783b */ /* 0x000e620000004200 */
[--C-:B------:R-:W-:Y:S01]  /*165d0*/  FFMA.FTZ R157, R166, c[0x0][0x2d0], -R145.reuse ;  /* 0x0000b400a69d7a23 */ /* 0x100fe20000010891 */
[----:B------:R-:W3:Y:S01]  /*165e0*/  MUFU.EX2 R163, R163 ;  /* 0x000000a300a37308 */ /* 0x000ee20000000800 */
[----:B------:R-:W-:Y:S02]  /*165f0*/  FMUL.FTZ R3, R4, c[0x0][0x2d0] ;  /* 0x0000b40004037a20 */ /* 0x000fe40000410000 */
[C---:B--2---:R-:W-:Y:S02]  /*16600*/  FMUL.FTZ R4, R132.reuse, R128 ;  /* 0x0000008084047220 */ /* 0x044fe40000410000 */
[C---:B------:R-:W-:Y:S02]  /*16610*/  FMUL.FTZ R5, R132.reuse, R129 ;  /* 0x0000008184057220 */ /* 0x040fe40000410000 */
[C---:B------:R-:W-:Y:S02]  /*16620*/  FMUL.FTZ R8, R132.reuse, R124 ;  /* 0x0000007c84087220 */ /* 0x040fe40000410000 */
[C---:B------:R-:W-:Y:S01]  /*16630*/  FMUL.FTZ R9, R132.reuse, R125 ;  /* 0x0000007d84097220 */ /* 0x040fe20000410000 */
[----:B------:R-:W2:Y:S01]  /*16640*/  MUFU.EX2 R3, R3 ;  /* 0x0000000300037308 */ /* 0x000ea20000000800 */
[C---:B------:R-:W-:Y:S02]  /*16650*/  FMUL.FTZ R16, R132.reuse, R116 ;  /* 0x0000007484107220 */ /* 0x040fe40000410000 */
[C---:B------:R-:W-:Y:S02]  /*16660*/  FMUL.FTZ R17, R132.reuse, R117 ;  /* 0x0000007584117220 */ /* 0x040fe40000410000 */
[C---:B------:R-:W-:Y:S02]  /*16670*/  FMUL.FTZ R24, R132.reuse, R108 ;  /* 0x0000006c84187220 */ /* 0x040fe40000410000 */
[C---:B------:R-:W-:Y:S02]  /*16680*/  FMUL.FTZ R25, R132.reuse, R109 ;  /* 0x0000006d84197220 */ /* 0x040fe40000410000 */
[C---:B------:R-:W-:Y:S01]  /*16690*/  FMUL.FTZ R32, R132.reuse, R100 ;  /* 0x0000006484207220 */ /* 0x040fe20000410000 */
[----:B------:R-:W-:Y:S01]  /*166a0*/  MUFU.EX2 R162, R162 ;  /* 0x000000a200a27308 */ /* 0x000fe20000000800 */
[----:B------:R-:W-:Y:S02]  /*166b0*/  FMUL.FTZ R33, R132, R101 ;  /* 0x0000006584217220 */ /* 0x000fe40000410000 */
[--C-:B------:R-:W-:Y:S01]  /*166c0*/  FFMA.FTZ R166, R141, c[0x0][0x2d0], -R152.reuse ;  /* 0x0000b4008da67a23 */ /* 0x100fe20000010898 */
[----:B---3--:R-:W-:Y:S01]  /*166d0*/  F2FP.BF16.PACK_AB R128, R163, R164 ;  /* 0x000000a4a380723e */ /* 0x008fe200000010ff */
[--C-:B------:R-:W-:Y:S02]  /*166e0*/  FFMA.FTZ R168, R137, c[0x0][0x2d0], -R152.reuse ;  /* 0x0000b40089a87a23 */ /* 0x100fe40000010898 */
[--C-:B------:R-:W-:Y:S02]  /*166f0*/  FFMA.FTZ R169, R142, c[0x0][0x2d0], -R145.reuse ;  /* 0x0000b4008ea97a23 */ /* 0x100fe40000010891 */
[--C-:B------:R-:W-:Y:S01]  /*16700*/  FFMA.FTZ R170, R138, c[0x0][0x2d0], -R145.reuse ;  /* 0x0000b4008aaa7a23 */ /* 0x100fe20000010891 */
        /* <DEDUP_REMOVED lines=16> */
[----:B------:R-:W-:Y:S01]  /*16810*/  FMUL.FTZ R35, R3, R103 ;  /* 0x0000006703237220 */ /* 0x000fe20000410000 */
[----:B---3--:R-:W-:Y:S01]  /*16820*/  F2FP.BF16.PACK_AB R130, R159, R162 ;  /* 0x000000a29f82723e */ /* 0x008fe200000010ff */
        /* <DEDUP_REMOVED lines=8> */
[----:B------:R-:W-:Y:S01]  /*168b0*/  FMUL.FTZ R37, R132, R37 ;  /* 0x0000002584257220 */ /* 0x000fe20000410000 */
[----:B------:R-:W-:Y:S01]  /*168c0*/  LDSM.16.MT88.4 R116, [R133+0x900] ;  /* 0x000900008574783b */ /* 0x000fe20000004200 */
[----:B------:R-:W3:Y:S01]  /*168d0*/  MUFU.EX2 R157, R157 ;  /* 0x0000009d009d7308 */ /* 0x000ee20000000800 */
[C---:B------:R-:W-:Y:S02]  /*168e0*/  FMUL.FTZ R38, R3.reuse, R38 ;  /* 0x0000002603267220 */ /* 0x040fe40000410000 */
[C---:B------:R-:W-:Y:S01]  /*168f0*/  FMUL.FTZ R39, R3.reuse, R39 ;  /* 0x0000002703277220 */ /* 0x040fe20000410000 */
[----:B--2---:R-:W-:Y:S01]  /*16900*/  F2FP.BF16.PACK_AB R129, R160, R161 ;  /* 0x000000a1a081723e */ /* 0x004fe200000010ff */
[C---:B------:R-:W-:Y:S02]  /*16910*/  FMUL.FTZ R40, R132.reuse, R40 ;  /* 0x0000002884287220 */ /* 0x040fe40000410000 */
        /* <DEDUP_REMOVED lines=8> */
[----:B------:R-:W-:Y:S01]  /*169a0*/  FMUL.FTZ R47, R3, R47 ;  /* 0x0000002f032f7220 */ /* 0x000fe20000410000 */
[----:B------:R-:W2:Y:S01]  /*169b0*/  MUFU.EX2 R166, R166 ;  /* 0x000000a600a67308 */ /* 0x000ea20000000800 */
[C---:B------:R-:W-:Y:S01]  /*169c0*/  FMUL.FTZ R48, R132.reuse, R48 ;  /* 0x0000003084307220 */ /* 0x040fe20000410000 */
[----:B---3--:R-:W-:Y:S01]  /*169d0*/  F2FP.BF16.PACK_AB R131, R157, R158 ;  /* 0x0000009e9d83723e */ /* 0x008fe200000010ff */
[C---:B------:R-:W-:Y:S02]  /*169e0*/  FMUL.FTZ R49, R132.reuse, R49 ;  /* 0x0000003184317220 */ /* 0x040fe40000410000 */
[C---:B------:R-:W-:Y:S02]  /*169f0*/  FMUL.FTZ R50, R3.reuse, R50 ;  /* 0x0000003203327220 */ /* 0x040fe40000410000 */
[C---:B------:R-:W-:Y:S02]  /*16a00*/  FMUL.FTZ R51, R3.reuse, R51 ;  /* 0x0000003303337220 */ /* 0x040fe40000410000 */
[C---:B------:R-:W-:Y:S01]  /*16a10*/  HMMA.16816.F32.BF16 R4, R128.reuse, R12, R4 ;  /* 0x0000000c8004723c */ /* 0x040fe20000041804 */
        /* <DEDUP_REMOVED lines=13> */
[C---:B-1----:R-:W-:Y:S03]  /*16af0*/  HMMA.16816.F32.BF16 R12, R128.reuse, R20, R12 ;  /* 0x00000014800c723c */ /* 0x042fe6000004180c */
[C---:B------:R-:W-:Y:S01]  /*16b00*/  FMUL.FTZ R56, R132.reuse, R56 ;  /* 0x0000003884387220 */ /* 0x040fe20000410000 */
[----:B------:R-:W1:Y:S01]  /*16b10*/  MUFU.EX2 R170, R170 ;  /* 0x000000aa00aa7308 */ /* 0x000e620000000800 */
        /* <DEDUP_REMOVED lines=8> */
[----:B------:R-:W4:Y:S01]  /*16ba0*/  LDSM.16.MT88.4 R112, [R135+UR4+0x2100] ;  /* 0x002100048770783b */ /* 0x000f220008004200 */
[C---:B------:R-:W-:Y:S02]  /*16bb0*/  FMUL.FTZ R59, R3.reuse, R59 ;  /* 0x0000003b033b7220 */ /* 0x040fe40000410000 */
[C---:B------:R-:W-:Y:S01]  /*16bc0*/  FMUL.FTZ R60, R132.reuse, R60 ;  /* 0x0000003c843c7220 */ /* 0x040fe20000410000 */
[----:B------:R-:W5:Y:S01]  /*16bd0*/  MUFU.EX2 R172, R172 ;  /* 0x000000ac00ac7308 */ /* 0x000f620000000800 */
        /* <DEDUP_REMOVED lines=24> */
[C---:B----4-:R-:W-:Y:S04]  /*16d60*/  HMMA.16816.F32.BF16 R36, R128.reuse, R112, R36 ;  /* 0x000000708024723c */ /* 0x050fe80000041824 */
        /* <DEDUP_REMOVED lines=13> */
[----:B------:R-:W1:Y:S03]  /*16e40*/  LDSM.16.MT88.4 R104, [R135+UR4+0x4100] ;  /* 0x004100048768783b */ /* 0x000e660008004200 */
        /* <DEDUP_REMOVED lines=9> */
[C---:B------:R-:W-:Y:S04]  /*16ee0*/  HMMA.16816.F32.BF16 R60, R128.reuse, R108, R60 ;  /* 0x0000006c803c723c */ /* 0x040fe8000004183c */
[C---:B------:R-:W-:Y:S02]  /*16ef0*/  FMUL.FTZ R93, R132.reuse, R93 ;  /* 0x0000005d845d7220 */ /* 0x040fe40000410000 */
[C---:B------:R-:W-:Y:S02]  /*16f00*/  FMUL.FTZ R94, R3.reuse, R94 ;  /* 0x0000005e035e7220 */ /* 0x040fe40000410000 */
[C---:B------:R-:W-:Y:S01]  /*16f10*/  HMMA.16816.F32.BF16 R64, R128.reuse, R110, R64 ;  /* 0x0000006e8040723c */ /* 0x040fe20000041840 */
[----:B------:R-:W4:Y:S03]  /*16f20*/  LDSM.16.MT88.4 R108, [R134+UR4+0x4100] ;  /* 0x00410004866c783b */ /* 0x000f260008004200 */
        /* <DEDUP_REMOVED lines=9> */
[C---:B------:R-:W-:Y:S01]  /*16fc0*/  FMUL.FTZ R78, R3.reuse, R78 ;  /* 0x0000004e034e7220 */ /* 0x040fe20000410000 */
[----:B------:R-:W-:Y:S01]  /*16fd0*/  MUFU.EX2 R176, R176 ;  /* 0x000000b000b07308 */ /* 0x000fe20000000800 */
[C---:B------:R-:W-:Y:S02]  /*16fe0*/  FMUL.FTZ R76, R132.reuse, R76 ;  /* 0x0000004c844c7220 */ /* 0x040fe40000410000 */
[----:B------:R-:W-:Y:S04]  /*16ff0*/  FMUL.FTZ R79, R3, R79 ;  /* 0x0000004f034f7220 */ /* 0x000fe80000410000 */
[C---:B------:R-:W-:Y:S02]  /*17000*/  FMUL.FTZ R77, R132.reuse, R77 ;  /* 0x0000004d844d7220 */ /* 0x040fe40000410000 */
[--C-:B------:R-:W-:Y:S02]  /*17010*/  FFMA.FTZ R181, R153, c[0x0][0x2d0], -R152.reuse ;  /* 0x0000b40099b57a23 */ /* 0x100fe40000010898 */
[--C-:B------:R-:W-:Y:S02]  /*17020*/  FFMA.FTZ R175, R175, c[0x0][0x2d0], -R152.reuse ;  /* 0x0000b400afaf7a23 */ /* 0x100fe40000010898 */
[--C-:B------:R-:W-:Y:S01]  /*17030*/  FFMA.FTZ R178, R173, c[0x0][0x2d0], -R152.reuse ;  /* 0x0000b400adb27a23 */ /* 0x100fe20000010898 */
[C---:B---3--:R-:W-:Y:S01]  /*17040*/  HMMA.16816.F32.BF16 R76, R128.reuse, R100, R76 ;  /* 0x00000064804c723c */ /* 0x048fe2000004184c */
[----:B------:R-:W-:Y:S02]  /*17050*/  MUFU.EX2 R181, R181 ;  /* 0x000000b500b57308 */ /* 0x000fe40000000800 */
[C---:B------:R-:W-:Y:S02]  /*17060*/  FMUL.FTZ R82, R3.reuse, R82 ;  /* 0x0000005203527220 */ /* 0x040fe40000410000 */
[----:B------:R-:W-:Y:S02]  /*17070*/  FMUL.FTZ R80, R132, R80 ;  /* 0x0000005084507220 */ /* 0x000fe40000410000 */
[----:B------:R-:W-:Y:S01]  /*17080*/  FMUL.FTZ R83, R3, R83 ;  /* 0x0000005303537220 */ /* 0x000fe20000410000 */
[----:B--2---:R-:W-:Y:S01]  /*17090*/  F2FP.BF16.PACK_AB R100, R166, R165 ;  /* 0x000000a5a664723e */ /* 0x004fe200000010ff */
[----:B------:R-:W-:Y:S02]  /*170a0*/  FMUL.FTZ R81, R132, R81 ;  /* 0x0000005184517220 */ /* 0x000fe40000410000 */
[----:B------:R-:W-:Y:S01]  /*170b0*/  MUFU.EX2 R175, R175 ;  /* 0x000000af00af7308 */ /* 0x000fe20000000800 */
[----:B------:R-:W-:Y:S01]  /*170c0*/  F2FP.BF16.PACK_AB R101, R170, R169 ;  /* 0x000000a9aa65723e */ /* 0x000fe200000010ff */
[--C-:B------:R-:W-:Y:S02]  /*170d0*/  FFMA.FTZ R173, R180, c[0x0][0x2d0], -R145.reuse ;  /* 0x0000b400b4ad7a23 */ /* 0x100fe40000010891 */
[--C-:B------:R-:W-:Y:S01]  /*170e0*/  FFMA.FTZ R180, R154, c[0x0][0x2d0], -R145.reuse ;  /* 0x0000b4009ab47a23 */ /* 0x100fe20000010891 */
[C---:B------:R-:W-:Y:S03]  /*170f0*/  HMMA.16816.F32.BF16 R80, R128.reuse, R102, R80 ;  /* 0x000000668050723c */ /* 0x040fe60000041850 */
[--C-:B------:R-:W-:Y:S02]  /*17100*/  FFMA.FTZ R174, R174, c[0x0][0x2d0], -R145.reuse ;  /* 0x0000b400aeae7a23 */ /* 0x100fe40000010891 */
[--C-:B------:R-:W-:Y:S01]  /*17110*/  FFMA.FTZ R179, R182, c[0x0][0x2d0], -R145.reuse ;  /* 0x0000b400b6b37a23 */ /* 0x100fe20000010891 */
[----:B------:R-:W-:Y:S01]  /*17120*/  MUFU.EX2 R178, R178 ;  /* 0x000000b200b27308 */ /* 0x000fe20000000800 */
[--C-:B------:R-:W-:Y:S01]  /*17130*/  FFMA.FTZ R182, R151, c[0x0][0x2d0], -R152.reuse ;  /* 0x0000b40097b67a23 */ /* 0x100fe20000010898 */
[C---:B----4-:R-:W-:Y:S01]  /*17140*/  HMMA.16816.F32.BF16 R84, R128.reuse, R108, R84 ;  /* 0x0000006c8054723c */ /* 0x050fe20000041854 */
[----:B------:R-:W-:Y:S03]  /*17150*/  LDSM.16.MT88.4 R148, [R135+UR4+0x3900] ;  /* 0x003900048794783b */ /* 0x000fe60008004200 */
[----:B------:R-:W-:Y:S01]  /*17160*/  FFMA.FTZ R152, R147, c[0x0][0x2d0], -R152 ;  /* 0x0000b40093987a23 */ /* 0x000fe20000010898 */
[----:B------:R-:W-:Y:S01]  /*17170*/  F2FP.BF16.PACK_AB R102, R168, R167 ;  /* 0x000000a7a866723e */ /* 0x000fe200000010ff */
[----:B------:R-:W-:Y:S01]  /*17180*/  FFMA.FTZ R145, R144, c[0x0][0x2d0], -R145 ;  /* 0x0000b40090917a23 */ /* 0x000fe20000010891 */
[----:B-----5:R-:W-:Y:S01]  /*17190*/  F2FP.BF16.PACK_AB R103, R172, R171 ;  /* 0x000000abac67723e */ /* 0x020fe200000010ff */
[C---:B------:R-:W-:Y:S01]  /*171a0*/  HMMA.16816.F32.BF16 R88, R128.reuse, R110, R88 ;  /* 0x0000006e8058723c */ /* 0x040fe20000041858 */
[----:B------:R-:W2:Y:S01]  /*171b0*/  LDSM.16.MT88.4 R108, [R134+UR4+0x900] ;  /* 0x00090004866c783b */ /* 0x000ea20008004200 */
[----:B------:R3:W-:Y:S02]  /*171c0*/  MUFU.EX2 R224, R152 ;  /* 0x0000009800e07308 */ /* 0x0007e40000000800 */
[----:B------:R-:W-:Y:S02]  /*171d0*/  FFMA.FTZ R161, R3, R214, R161 ;  /* 0x000000d603a17223 */ /* 0x000fe400000100a1 */
[----:B------:R-:W-:Y:S02]  /*171e0*/  FFMA.FTZ R164, R132, R213, R164 ;  /* 0x000000d584a47223 */ /* 0x000fe400000100a4 */
[C---:B-1----:R-:W-:Y:S04]  /*171f0*/  HMMA.16816.F32.BF16 R92, R128.reuse, R104, R92 ;  /* 0x00000068805c723c */ /* 0x042fe8000004185c */
[----:B------:R1:W-:Y:S01]  /*17200*/  MUFU.EX2 R228, R145 ;  /* 0x0000009100e47308 */ /* 0x0003e20000000800 */
[----:B------:R-:W-:Y:S02]  /*17210*/  FADD.FTZ R163, R163, R164 ;  /* 0x000000a4a3a37221 */ /* 0x000fe40000010000 */
[----:B------:R-:W-:Y:S01]  /*17220*/  FADD.FTZ R161, R160, R161 ;  /* 0x000000a1a0a17221 */ /* 0x000fe20000010000 */
[----:B------:R-:W-:Y:S01]  /*17230*/  HMMA.16816.F32.BF16 R96, R128, R106, R96 ;  /* 0x0000006a8060723c */ /* 0x000fe20000041860 */
[----:B------:R-:W4:Y:S03]  /*17240*/  LDSM.16.MT88.4 R104, [R156+0x2900] ;  /* 0x002900009c68783b */ /* 0x000f260000004200 */
[----:B------:R-:W-:Y:S02]  /*17250*/  FADD.FTZ R162, R162, R163 ;  /* 0x000000a3a2a27221 */ /* 0x000fe40000010000 */
[----:B------:R-:W-:Y:S02]  /*17260*/  MUFU.EX2 R173, R173 ;  /* 0x000000ad00ad7308 */ /* 0x000fe40000000800 */
[C---:B------:R-:W-:Y:S01]  /*17270*/  HMMA.16816.F32.BF16 R4, R100.reuse, R112, R4 ;  /* 0x000000706404723c */ /* 0x040fe20000041804 */
[----:B---3--:R-:W-:Y:S04]  /*17280*/  LDSM.16.MT88.4 R152, [R133+0x3900] ;  /* 0x003900008598783b */ /* 0x008fe80000004200 */
[----:B------:R-:W-:Y:S03]  /*17290*/  FADD.FTZ R162, R159, R162 ;  /* 0x000000a29fa27221 */ /* 0x000fe60000010000 */
[C---:B------:R-:W-:Y:S01]  /*172a0*/  HMMA.16816.F32.BF16 R8, R100.reuse, R114, R8 ;  /* 0x000000726408723c */ /* 0x040fe20000041808 */
[----:B------:R-:W-:Y:S01]  /*172b0*/  MUFU.EX2 R174, R174 ;  /* 0x000000ae00ae7308 */ /* 0x000fe20000000800 */
[----:B------:R-:W-:Y:S02]  /*172c0*/  LDSM.16.MT88.4 R112, [R133+0x4900] ;  /* 0x004900008570783b */ /* 0x000fe40000004200 */
[----:B------:R-:W-:Y:S04]  /*172d0*/  FADD.FTZ R165, R165, R162 ;  /* 0x000000a2a5a57221 */ /* 0x000fe80000010000 */
[C---:B------:R-:W-:Y:S02]  /*172e0*/  HMMA.16816.F32.BF16 R12, R100.reuse, R116, R12 ;  /* 0x00000074640c723c */ /* 0x040fe4000004180c */
[----:B-1----:R-:W-:Y:S01]  /*172f0*/  LDSM.16.MT88.4 R144, [R156+0x1900] ;  /* 0x001900009c90783b */ /* 0x002fe20000004200 */
[----:B------:R-:W-:Y:S01]  /*17300*/  MUFU.EX2 R179, R179 ;  /* 0x000000b300b37308 */ /* 0x000fe20000000800 */
[----:B------:R-:W-:Y:S04]  /*17310*/  FADD.FTZ R166, R166, R165 ;  /* 0x000000a5a6a67221 */ /* 0x000fe80000010000 */
[C---:B------:R-:W-:Y:S02]  /*17320*/  HMMA.16816.F32.BF16 R16, R100.reuse, R118, R16 ;  /* 0x000000766410723c */ /* 0x040fe40000041810 */
[----:B------:R-:W-:Y:S02]  /*17330*/  LDSM.16.MT88.4 R116, [R134+UR4+0x4900] ;  /* 0x004900048674783b */ /* 0x000fe40008004200 */
[----:B------:R-:W-:Y:S01]  /*17340*/  FADD.FTZ R167, R167, R166 ;  /* 0x000000a6a7a77221 */ /* 0x000fe20000010000 */
[----:B------:R-:W-:Y:S03]  /*17350*/  MUFU.EX2 R180, R180 ;  /* 0x000000b400b47308 */ /* 0x000fe60000000800 */
[C---:B--2---:R-:W-:Y:S04]  /*17360*/  HMMA.16816.F32.BF16 R20, R100.reuse, R108, R20 ;  /* 0x0000006c6414723c */ /* 0x044fe80000041814 */
[----:B------:R-:W-:Y:S03]  /*17370*/  FADD.FTZ R167, R168, R167 ;  /* 0x000000a7a8a77221 */ /* 0x000fe60000010000 */
[----:B------:R-:W1:Y:S01]  /*17380*/  MUFU.EX2 R182, R182 ;  /* 0x000000b600b67308 */ /* 0x000e620000000800 */
[C---:B------:R-:W-:Y:S01]  /*17390*/  HMMA.16816.F32.BF16 R24, R100.reuse, R110, R24 ;  /* 0x0000006e6418723c */ /* 0x040fe20000041818 */
[----:B------:R-:W2:Y:S07]  /*173a0*/  LDSM.16.MT88.4 R108, [R135+UR4+0x4900] ;  /* 0x00490004876c783b */ /* 0x000eae0008004200 */
[C---:B------:R-:W-:Y:S08]  /*173b0*/  HMMA.16816.F32.BF16 R28, R100.reuse, R120, R28 ;  /* 0x00000078641c723c */ /* 0x040ff0000004181c */
[C---:B------:R-:W-:Y:S01]  /*173c0*/  HMMA.16816.F32.BF16 R32, R100.reuse, R122, R32 ;  /* 0x0000007a6420723c */ /* 0x040fe20000041820 */
[----:B------:R-:W-:Y:S07]  /*173d0*/  LDSM.16.MT88.4 R120, [R156+0x1100] ;  /* 0x001100009c78783b */ /* 0x000fee0000004200 */
[C---:B------:R-:W-:Y:S08]  /*173e0*/  HMMA.16816.F32.BF16 R36, R100.reuse, R124, R36 ;  /* 0x0000007c6424723c */ /* 0x040ff00000041824 */
[C---:B------:R-:W-:Y:S01]  /*173f0*/  HMMA.16816.F32.BF16 R40, R100.reuse, R126, R40 ;  /* 0x0000007e6428723c */ /* 0x040fe20000041828 */
[----:B------:R-:W-:Y:S07]  /*17400*/  LDSM.16.MT88.4 R124, [R135+UR4+0x3100] ;  /* 0x00310004877c783b */ /* 0x000fee0008004200 */
[C---:B------:R-:W-:Y:S07]  /*17410*/  HMMA.16816.F32.BF16 R44, R100.reuse, R136, R44 ;  /* 0x00000088642c723c */ /* 0x040fee000004182c */
[----:B-1----:R-:W-:Y:S01]  /*17420*/  F2FP.BF16.PACK_AB R136, R182, R181 ;  /* 0x000000b5b688723e */ /* 0x002fe200000010ff */
[C---:B------:R-:W-:Y:S04]  /*17430*/  HMMA.16816.F32.BF16 R48, R100.reuse, R138, R48 ;  /* 0x0000008a6430723c */ /* 0x040fe80000041830 */
[----:B------:R-:W-:Y:S03]  /*17440*/  F2FP.BF16.PACK_AB R137, R226, R191 ;  /* 0x000000bfe289723e */ /* 0x000fe600000010ff */
[----:B------:R-:W-:Y:S01]  /*17450*/  F2FP.BF16.PACK_AB R138, R224, R183 ;  /* 0x000000b7e08a723e */ /* 0x000fe200000010ff */
[C---:B------:R-:W-:Y:S04]  /*17460*/  HMMA.16816.F32.BF16 R52, R100.reuse, R140, R52 ;  /* 0x0000008c6434723c */ /* 0x040fe80000041834 */
[----:B------:R-:W-:Y:S04]  /*17470*/  F2FP.BF16.PACK_AB R139, R228, R223 ;  /* 0x000000dfe48b723e */ /* 0x000fe800000010ff */
[C---:B------:R-:W-:Y:S01]  /*17480*/  HMMA.16816.F32.BF16 R56, R100.reuse, R142, R56 ;  /* 0x0000008e6438723c */ /* 0x040fe20000041838 */
[----:B------:R-:W-:Y:S07]  /*17490*/  LDSM.16.MT88.4 R140, [R134+UR4+0x1900] ;  /* 0x00190004868c783b */ /* 0x000fee0008004200 */
[C---:B----4-:R-:W-:Y:S08]  /*174a0*/  HMMA.16816.F32.BF16 R60, R100.reuse, R104, R60 ;  /* 0x00000068643c723c */ /* 0x050ff0000004183c */
        /* <DEDUP_REMOVED lines=14> */
[C---:B------:R-:W-:Y:S01]  /*17590*/  F2FP.BF16.PACK_AB R100, R177.reuse, R176 ;  /* 0x000000b0b164723e */ /* 0x040fe200000010ff */
        /* <DEDUP_REMOVED lines=43> */
[C---:B------:R-:W-:Y:S01]  /*17850*/  HMMA.16816.F32.BF16 R128, R136.reuse, R124, R4 ;  /* 0x0000007c8880723c */ /* 0x040fe20000041804 */
[----:B------:R-:W1:Y:S07]  /*17860*/  LDSM.16.MT88.4 R4, [R134+UR4+0x3900] ;  /* 0x003900048604783b */ /* 0x000e6e0008004200 */
[C---:B------:R-:W-:Y:S01]  /*17870*/  HMMA.16816.F32.BF16 R124, R136.reuse, R126, R8 ;  /* 0x0000007e887c723c */ /* 0x040fe20000041808 */
[----:B------:R-:W2:Y:S07]  /*17880*/  LDSM.16.MT88.4 R8, [R156+0x3900] ;  /* 0x003900009c08783b */ /* 0x000eae0000004200 */
[C---:B---3--:R-:W-:Y:S01]  /*17890*/  HMMA.16816.F32.BF16 R120, R136.reuse, R116, R12 ;  /* 0x000000748878723c */ /* 0x048fe2000004180c */
[----:B------:R-:W3:Y:S07]  /*178a0*/  LDSM.16.MT88.4 R12, [R135+UR4+0x5900] ;  /* 0x00590004870c783b */ /* 0x000eee0008004200 */
[C---:B------:R-:W-:Y:S07]  /*178b0*/  HMMA.16816.F32.BF16 R116, R136.reuse, R118, R16 ;  /* 0x000000768874723c */ /* 0x040fee0000041810 */
[----:B------:R-:W-:Y:S01]  /*178c0*/  @P0 IADD3 R16, R217, -0x2, RZ ;  /* 0xfffffffed9100810 */ /* 0x000fe20007ffe0ff */
[C---:B------:R-:W-:Y:S04]  /*178d0*/  HMMA.16816.F32.BF16 R112, R136.reuse, R140, R20 ;  /* 0x0000008c8870723c */ /* 0x040fe80000041814 */
[----:B------:R-:W-:Y:S03]  /*178e0*/  @P0 SHF.R.S32.HI R17, RZ, 0x1f, R16 ;  /* 0x0000001fff110819 */ /* 0x000fe60000011410 */
[----:B------:R-:W-:Y:S01]  /*178f0*/  @P0 IMAD.WIDE.U32 R20, R16, c[0x0][0x1e0], RZ ;  /* 0x0000780010140a25 */ /* 0x000fe200078e00ff */
[C---:B------:R-:W-:Y:S04]  /*17900*/  HMMA.16816.F32.BF16 R108, R136.reuse, R142, R24 ;  /* 0x0000008e886c723c */ /* 0x040fe80000041818 */
[----:B------:R-:W-:Y:S01]  /*17910*/  @P0 SHF.L.U32 R23, R20, 0x6, RZ ;  /* 0x0000000614170819 */ /* 0x000fe200000006ff */
[----:B------:R-:W-:Y:S03]  /*17920*/  @P0 IMAD R17, R17, c[0x0][0x1e0], RZ ;  /* 0x0000780011110a24 */ /* 0x000fe600078e02ff */
        /* <DEDUP_REMOVED lines=9> */
[C---:B-1----:R-:W-:Y:S08]  /*179c0*/  HMMA.16816.F32.BF16 R52, R136.reuse, R4, R52 ;  /* 0x000000048834723c */ /* 0x042ff00000041834 */
[C---:B------:R-:W-:Y:S01]  /*179d0*/  HMMA.16816.F32.BF16 R56, R136.reuse, R6, R56 ;  /* 0x000000068838723c */ /* 0x040fe20000041838 */
[----:B------:R-:W1:Y:S07]  /*179e0*/  LDSM.16.MT88.4 R4, [R133+0x5900] ;  /* 0x005900008504783b */ /* 0x000e6e0000004200 */
[C---:B--2---:R-:W-:Y:S07]  /*179f0*/  HMMA.16816.F32.BF16 R60, R136.reuse, R8, R60 ;  /* 0x00000008883c723c */ /* 0x044fee000004183c */
[C---:B------:R-:W-:Y:S01]  /*17a00*/  @P0 IADD3 R8, P1, R23.reuse, R206, RZ ;  /* 0x000000ce17080210 */ /* 0x040fe20007f3e0ff */
[C---:B------:R-:W-:Y:S04]  /*17a10*/  HMMA.16816.F32.BF16 R64, R136.reuse, R10, R64 ;  /* 0x0000000a8840723c */ /* 0x040fe80000041840 */
[----:B------:R-:W-:Y:S02]  /*17a20*/  @P0 IADD3.X R9, R20, R211, RZ, P1, !PT ;  /* 0x000000d314090210 */ /* 0x000fe40000ffe4ff */
[----:B------:R-:W-:Y:S02]  /*17a30*/  @P0 LEA R18, P3, R8, c[0x0][0x1c8], 0x1 ;  /* 0x0000720008120a11 */ /* 0x000fe400078608ff */
[----:B------:R-:W-:Y:S01]  /*17a40*/  @P0 IADD3 R11, P2, R23, R216, RZ ;  /* 0x000000d8170b0210 */ /* 0x000fe20007f5e0ff */
[C---:B---3--:R-:W-:Y:S03]  /*17a50*/  HMMA.16816.F32.BF16 R68, R136.reuse, R12, R68 ;  /* 0x0000000c8844723c */ /* 0x048fe60000041844 */
[C---:B------:R-:W-:Y:S02]  /*17a60*/  @P0 LEA R16, P1, R11.reuse, c[0x0][0x1c8], 0x1 ;  /* 0x000072000b100a11 */ /* 0x040fe400078208ff */
[----:B------:R-:W-:Y:S02]  /*17a70*/  @P0 IADD3.X R10, R20, R215, RZ, P2, !PT ;  /* 0x000000d7140a0210 */ /* 0x000fe400017fe4ff */
[----:B------:R-:W-:Y:S01]  /*17a80*/  @P0 LEA.HI.X R19, R8, c[0x0][0x1cc], R9, 0x1, P3 ;  /* 0x0000730008130a11 */ /* 0x000fe200018f0c09 */
[C---:B------:R-:W-:Y:S04]  /*17a90*/  HMMA.16816.F32.BF16 R72, R136.reuse, R14, R72 ;  /* 0x0000000e8848723c */ /* 0x040fe80000041848 */
[----:B------:R-:W-:Y:S02]  /*17aa0*/  @P0 LEA.HI.X R17, R11, c[0x0][0x1cc], R10, 0x1, P1 ;  /* 0x000073000b110a11 */ /* 0x000fe400008f0c0a */
[----:B------:R-:W2:Y:S01]  /*17ab0*/  LDSM.16.MT88.4 R8, [R134+UR4+0x5900] ;  /* 0x005900048608783b */ /* 0x000ea20008004200 */
[----:B------:R-:W-:Y:S01]  /*17ac0*/  @P0 IADD3 R21, P1, R199, R23, RZ ;  /* 0x00000017c7150210 */ /* 0x000fe20007f3e0ff */
[C---:B-1----:R-:W-:Y:S04]  /*17ad0*/  HMMA.16816.F32.BF16 R76, R136.reuse, R4, R76 ;  /* 0x00000004884c723c */ /* 0x042fe8000004184c */
[----:B------:R-:W-:Y:S02]  /*17ae0*/  @P0 IADD3 R12, P4, R21, R206, RZ ;  /* 0x000000ce150c0210 */ /* 0x000fe40007f9e0ff */
[----:B------:R-:W-:Y:S01]  /*17af0*/  @P0 IADD3.X R24, R198, R20, RZ, P1, !PT ;  /* 0x00000014c6180210 */ /* 0x000fe20000ffe4ff */
[----:B------:R-:W-:Y:S01]  /*17b00*/  FADD.FTZ R4, R158, R161 ;  /* 0x000000a19e047221 */ /* 0x000fe20000010000 */
[----:B------:R-:W-:Y:S01]  /*17b10*/  @P0 LEA R26, P1, R12, c[0x0][0x1c8], 0x1 ;  /* 0x000072000c1a0a11 */ /* 0x000fe200078208ff */
[C---:B------:R-:W-:Y:S03]  /*17b20*/  HMMA.16816.F32.BF16 R80, R136.reuse, R6, R80 ;  /* 0x000000068850723c */ /* 0x040fe60000041850 */
[----:B------:R-:W-:Y:S01]  /*17b30*/  @P0 IADD3.X R13, R24, R211, RZ, P4, !PT ;  /* 0x000000d3180d0210 */ /* 0x000fe200027fe4ff */
[----:B------:R-:W-:Y:S01]  /*17b40*/  FADD.FTZ R4, R157, R4 ;  /* 0x000000049d047221 */ /* 0x000fe20000010000 */
[----:B------:R-:W-:Y:S02]  /*17b50*/  @P0 IADD3 R23, P3, R23, R194, RZ ;  /* 0x000000c217170210 */ /* 0x000fe40007f7e0ff */
[----:B------:R-:W-:Y:S01]  /*17b60*/  @P0 LEA.HI.X R27, R12, c[0x0][0x1cc], R13, 0x1, P1 ;  /* 0x000073000c1b0a11 */ /* 0x000fe200008f0c0d */
[----:B------:R-:W-:Y:S01]  /*17b70*/  FADD.FTZ R169, R169, R4 ;  /* 0x00000004a9a97221 */ /* 0x000fe20000010000 */
[----:B------:R-:W1:Y:S01]  /*17b80*/  LDSM.16.MT88.4 R12, [R156+0x5900] ;  /* 0x005900009c0c783b */ /* 0x000e620000004200 */
[C---:B------:R-:W-:Y:S02]  /*17b90*/  ISETP.GE.AND P1, PT, R212.reuse, 0x1, PT ;  /* 0x00000001d400780c */ /* 0x040fe40003f26270 */
[----:B------:R-:W-:Y:S01]  /*17ba0*/  IADD3 R212, R212, 0x1, RZ ;  /* 0x00000001d4d47810 */ /* 0x000fe20007ffe0ff */
[----:B------:R-:W-:Y:S01]  /*17bb0*/  FADD.FTZ R170, R170, R169 ;  /* 0x000000a9aaaa7221 */ /* 0x000fe20000010000 */
[----:B------:R-:W-:Y:S02]  /*17bc0*/  @P0 LEA R22, P2, R23, c[0x0][0x1c8], 0x1 ;  /* 0x0000720017160a11 */ /* 0x000fe400078408ff */
[----:B------:R-:W-:Y:S01]  /*17bd0*/  SEL R212, R212, RZ, !P1 ;  /* 0x000000ffd4d47207 */ /* 0x000fe20004800000 */
[----:B------:R-:W-:Y:S01]  /*17be0*/  FADD.FTZ R171, R171, R170 ;  /* 0x000000aaabab7221 */ /* 0x000fe20000010000 */
[----:B------:R-:W-:Y:S02]  /*17bf0*/  @P0 IADD3.X R20, R20, R193, RZ, P3, !PT ;  /* 0x000000c114140210 */ /* 0x000fe40001ffe4ff */
[----:B------:R-:W-:Y:S01]  /*17c00*/  @P0 IADD3 R3, P4, R21, R216, RZ ;  /* 0x000000d815030210 */ /* 0x000fe20007f9e0ff */
[----:B------:R-:W-:Y:S01]  /*17c10*/  @P0 IMAD R5, R212, 0x3000, R203 ;  /* 0x00003000d4050824 */ /* 0x000fe200078e02cb */
[----:B------:R-:W-:Y:S01]  /*17c20*/  @P0 LEA.HI.X R23, R23, c[0x0][0x1cc], R20, 0x1, P2 ;  /* 0x0000730017170a11 */ /* 0x000fe200010f0c14 */
[----:B------:R-:W-:Y:S01]  /*17c30*/  FADD.FTZ R172, R172, R171 ;  /* 0x000000abacac7221 */ /* 0x000fe20000010000 */
[----:B------:R-:W-:Y:S02]  /*17c40*/  @P0 LEA R20, P3, R3, c[0x0][0x1c8], 0x1 ;  /* 0x0000720003140a11 */ /* 0x000fe400078608ff */
[----:B------:R-:W-:Y:S01]  /*17c50*/  @P0 IADD3.X R28, R24, R215, RZ, P4, !PT ;  /* 0x000000d7181c0210 */ /* 0x000fe200027fe4ff */
[----:B------:R-:W-:Y:S01]  /*17c60*/  FADD.FTZ R173, R173, R172 ;  /* 0x000000acadad7221 */ /* 0x000fe20000010000 */
[----:B------:R-:W-:Y:S01]  /*17c70*/  @P0 IADD3 R7, P2, R21, R194, RZ ;  /* 0x000000c215070210 */ /* 0x000fe20007f5e0ff */
[C---:B--2---:R-:W-:Y:S03]  /*17c80*/  HMMA.16816.F32.BF16 R84, R136.reuse, R8, R84 ;  /* 0x000000088854723c */ /* 0x044fe60000041854 */
[----:B------:R-:W-:Y:S01]  /*17c90*/  @P0 LEA.HI.X R21, R3, c[0x0][0x1cc], R28, 0x1, P3 ;  /* 0x0000730003150a11 */ /* 0x000fe200018f0c1c */
[----:B------:R-:W-:Y:S01]  /*17ca0*/  FADD.FTZ R174, R174, R173 ;  /* 0x000000adaeae7221 */ /* 0x000fe20000010000 */
[----:B------:R-:W-:Y:S02]  /*17cb0*/  @P0 SHF.L.U32 R3, R5, 0x1, RZ ;  /* 0x0000000105030819 */ /* 0x000fe400000006ff */
[----:B------:R-:W-:Y:S01]  /*17cc0*/  LOP3.LUT P4, RZ, R197, 0x1, RZ, 0xc0, !PT ;  /* 0x00000001c5ff7812 */ /* 0x000fe2000788c0ff */
[C---:B------:R-:W-:Y:S02]  /*17cd0*/  HMMA.16816.F32.BF16 R88, R136.reuse, R10, R88 ;  /* 0x0000000a8858723c */ /* 0x040fe40000041858 */
[----:B------:R-:W-:Y:S01]  /*17ce0*/  @!PT LDS RZ, [RZ] ;  /* 0x00000000fffff984 */ /* 0x000fe20000000800 */
[----:B------:R-:W-:Y:S01]  /*17cf0*/  @!PT LDS RZ, [RZ] ;  /* 0x00000000fffff984 */ /* 0x000fe20000000800 */
[----:B------:R-:W-:Y:S01]  /*17d00*/  @!PT LDS RZ, [RZ] ;  /* 0x00000000fffff984 */ /* 0x000fe20000000800 */
[----:B------:R2:W-:Y:S02]  /*17d10*/  @P0 LDGSTS.E.BYPASS.LTC128B.128 [R3+0xc100], [R18.64], !P6 ;  /* 0x0c10000012030fae */ /* 0x0005e4000f101d46 */
[----:B------:R-:W-:Y:S01]  /*17d20*/  @P0 LEA R6, P1, R7, c[0x0][0x1c8], 0x1 ;  /* 0x0000720007060a11 */ /* 0x000fe200078208ff */
[----:B------:R-:W-:Y:S01]  /*17d30*/  FADD.FTZ R179, R179, R174 ;  /* 0x000000aeb3b37221 */ /* 0x000fe20000010000 */
[----:B------:R-:W-:Y:S02]  /*17d40*/  @P0 IADD3.X R24, R24, R193, RZ, P2, !PT ;  /* 0x000000c118180210 */ /* 0x000fe400017fe4ff */
[----:B------:R-:W-:Y:S01]  /*17d50*/  MOV R133, R2 ;  /* 0x0000000200857202 */ /* 0x000fe20000000f00 */
[----:B------:R-:W-:Y:S01]  /*17d60*/  FADD.FTZ R180, R180, R179 ;  /* 0x000000b3b4b47221 */ /* 0x000fe20000010000 */
[----:B------:R2:W-:Y:S02]  /*17d70*/  @P0 LDGSTS.E.BYPASS.LTC128B.128 [R3+0xe100], [R16.64], !P5 ;  /* 0x0e10000010030fae */ /* 0x0005e4000e901d46 */
[----:B------:R-:W-:Y:S01]  /*17d80*/  @P0 LEA.HI.X R7, R7, c[0x0][0x1cc], R24, 0x1, P1 ;  /* 0x0000730007070a11 */ /* 0x000fe200008f0c18 */
[C---:B-1----:R-:W-:Y:S03]  /*17d90*/  HMMA.16816.F32.BF16 R92, R136.reuse, R12, R92 ;  /* 0x0000000c885c723c */ /* 0x042fe6000004185c */
[----:B------:R-:W-:Y:S02]  /*17da0*/  FADD.FTZ R191, R191, R180 ;  /* 0x000000b4bfbf7221 */ /* 0x000fe40000010000 */
[----:B------:R2:W-:Y:S02]  /*17db0*/  @P0 LDGSTS.E.BYPASS.LTC128B.128 [R3+0x10100], [R22.64], !P4 ;  /* 0x1010000016030fae */ /* 0x0005e4000e101d46 */
[----:B------:R-:W-:Y:S01]  /*17dc0*/  FADD.FTZ R226, R226, R191 ;  /* 0x000000bfe2e27221 */ /* 0x000fe20000010000 */
[----:B------:R-:W-:Y:S04]  /*17dd0*/  HMMA.16816.F32.BF16 R96, R136, R14, R96 ;  /* 0x0000000e8860723c */ /* 0x000fe80000041860 */
[----:B------:R-:W-:Y:S01]  /*17de0*/  FADD.FTZ R223, R223, R226 ;  /* 0x000000e2dfdf7221 */ /* 0x000fe20000010000 */
[----:B------:R2:W-:Y:S03]  /*17df0*/  @P0 LDGSTS.E.BYPASS.LTC128B.128 [R3+0xd100], [R26.64], !P6 ;  /* 0x0d1000001a030fae */ /* 0x0005e6000f101d46 */
[----:B------:R-:W-:Y:S05]  /*17e00*/  FADD.FTZ R214, R228, R223 ;  /* 0x000000dfe4d67221 */ /* 0x000fea0000010000 */
[----:B------:R2:W-:Y:S08]  /*17e10*/  @P0 LDGSTS.E.BYPASS.LTC128B.128 [R3+0xf100], [R20.64], !P5 ;  /* 0x0f10000014030fae */ /* 0x0005f0000e901d46 */
[----:B------:R2:W-:Y:S01]  /*17e20*/  @P0 LDGSTS.E.BYPASS.LTC128B.128 [R3+0x11100], [R6.64], !P4 ;  /* 0x1110000006030fae */ /* 0x0005e2000e101d46 */
[----:B------:R-:W-:Y:S02]  /*17e30*/  ISETP.GT.AND P0, PT, R217, RZ, PT ;  /* 0x000000ffd900720c */ /* 0x000fe40003f04270 */
[----:B------:R-:W-:Y:S05]  /*17e40*/  MOV R217, R222 ;  /* 0x000000de00d97202 */ /* 0x000fea0000000f00 */
[----:B------:R-:W0:Y:S01]  /*17e50*/  LDGDEPBAR ;  /* 0x00000000000079af */ /* 0x000e220000000000 */
[----:B--2---:R-:W-:Y:S05]  /*17e60*/  MOV R3, R0 ;  /* 0x0000000000037202 */ /* 0x004fea0000000f00 */
[----:B------:R-:W-:-:S05]  /*17e70*/  @P0 BRA `(.L_x_1312) ;  /* 0xffffd1a000000947 */ /* 0x000fca000383ffff */
.L_x_1311:
        /* <DEDUP_REMOVED lines=122> */
.L_x_1257:
        /* <DEDUP_REMOVED lines=38> */
[----:B------:R-:W-:Y:S01]  /*18880*/  LEA.HI R21, R12, R12, RZ, 0x1d ;  /* 0x0000000c0c157211 */ /* 0x000fe200078fe8ff */
[----:B------:R-:W-:Y:S01]  /*18890*/  IMAD.MOV.U32 R12, RZ, RZ, 0x20 ;  /* 0x00000020ff0c7424 */ /* 0x000fe200078e00ff */
        /* <DEDUP_REMOVED lines=102> */
[----:B---3--:R-:W2:Y:S04]  /*18f00*/  @P0 LDG.E R23, [R32.64] ;  /* 0x0000000620170981 */ /* 0x008ea8000c1e1900 */
        /* <DEDUP_REMOVED lines=9> */
.L_x_1314:
[----:B-1----:R-:W-:Y:S01]  /*18fa0*/  LOP3.LUT R7, R6, 0xffffffe0, RZ, 0xc0, !PT ;  /* 0xffffffe006077812 */ /* 0x002fe200078ec0ff */
[----:B------:R-:W1:Y:S01]  /*18fb0*/  S2R R57, SR_CTAID.X ;  /* 0x0000000000397919 */ /* 0x000e620000002500 */
[----:B------:R-:W-:Y:S01]  /*18fc0*/  SHF.R.S32.HI R13, RZ, 0x1f, R4 ;  /* 0x0000001fff0d7819 */ /* 0x000fe20000011404 */
[----:B------:R-:W-:Y:S01]  /*18fd0*/  IMAD.MOV.U32 R9, RZ, RZ, c[0x0][0x4e8] ;  /* 0x00013a00ff097624 */ /* 0x000fe200078e00ff */
[----:B------:R-:W-:Y:S01]  /*18fe0*/  LEA.HI R6, R19, R19, RZ, 0x1 ;  /* 0x0000001313067211 */ /* 0x000fe200078f08ff */
[----:B------:R-:W-:Y:S01]  /*18ff0*/  IMAD.IADD R8, R2, 0x1, -R7 ;  /* 0x0000000102087824 */ /* 0x000fe200078e0a07 */
[----:B------:R-:W-:Y:S01]  /*19000*/  LEA.HI R13, R13, R4, RZ, 0x3 ;  /* 0x000000040d0d7211 */ /* 0x000fe200078f18ff */
[----:B------:R-:W-:Y:S01]  /*19010*/  BSSY B0, `(.L_x_1315) ;  /* 0x0000082000007945 */ /* 0x000fe20003800000 */
[----:B------:R-:W-:-:S02]  /*19020*/  LOP3.LUT R6, R6, 0x1ffffffe, RZ, 0xc0, !PT ;  /* 0x1ffffffe06067812 */ /* 0x000fc400078ec0ff */
[----:B------:R-:W-:Y:S02]  /*19030*/  SHF.R.S32.HI R7, RZ, 0x1f, R8 ;  /* 0x0000001fff077819 */ /* 0x000fe40000011408 */
[----:B------:R-:W-:Y:S02]  /*19040*/  LOP3.LUT R13, R13, 0xffffff8, RZ, 0xc0, !PT ;  /* 0x0ffffff80d0d7812 */ /* 0x000fe400078ec0ff */
[----:B------:R-:W-:Y:S02]  /*19050*/  LEA.HI R7, R7, R8, RZ, 0x2 ;  /* 0x0000000807077211 */ /* 0x000fe400078f10ff */
[----:B------:R-:W-:Y:S01]  /*19060*/  IADD3 R4, R4, -R13, RZ ;  /* 0x8000000d04047210 */ /* 0x000fe20007ffe0ff */
[----:B------:R-:W-:Y:S01]  /*19070*/  IMAD.WIDE.U32 R12, R16, c[0x0][0x3a0], RZ ;  /* 0x0000e800100c7a25 */ /* 0x000fe200078e00ff */
[----:B------:R-:W-:Y:S02]  /*19080*/  SHF.R.S32.HI R7, RZ, 0x2, R7 ;  /* 0x00000002ff077819 */ /* 0x000fe40000011407 */
[----:B------:R-:W-:Y:S01]  /*19090*/  ISETP.NE.AND P1, PT, R9, 0x1, PT ;  /* 0x000000010900780c */ /* 0x000fe20003f25270 */
[----:B------:R-:W-:Y:S01]  /*190a0*/  IMAD.IADD R9, R19, 0x1, -R6 ;  /* 0x0000000113097824 */ /* 0x000fe200078e0a06 */
[----:B------:R-:W-:Y:S01]  /*190b0*/  LOP3.LUT P2, RZ, R8, 0x3, RZ, 0xc0, !PT ;  /* 0x0000000308ff7812 */ /* 0x000fe2000784c0ff */
[----:B------:R-:W-:Y:S01]  /*190c0*/  IMAD R6, R0, c[0x0][0x490], RZ ;  /* 0x0001240000067a24 */ /* 0x000fe200078e02ff */
[----:B------:R-:W-:Y:S01]  /*190d0*/  LEA.HI R8, R15, R2, RZ, 0x3 ;  /* 0x000000020f087211 */ /* 0x000fe200078f18ff */
[----:B------:R-:W-:Y:S01]  /*190e0*/  IMAD R4, R4, 0x10, R7 ;  /* 0x0000001004047824 */ /* 0x000fe200078e0207 */
[----:B------:R-:W-:Y:S01]  /*190f0*/  MOV R18, R16 ;  /* 0x0000001000127202 */ /* 0x000fe20000000f00 */
[----:B------:R-:W-:Y:S01]  /*19100*/  IMAD R21, R195, c[0x0][0x494], R6 ;  /* 0x00012500c3157a24 */ /* 0x000fe200078e0206 */
[----:B------:R-:W-:Y:S01]  /*19110*/  LEA.HI R15, R15, R2, RZ, 0x6 ;  /* 0x000000020f0f7211 */ /* 0x000fe200078f30ff */
[----:B------:R-:W-:-:S02]  /*19120*/  IMAD R6, R9, 0x8, R4 ;  /* 0x0000000809067824 */ /* 0x000fc400078e0204 */
[----:B------:R-:W-:Y:S02]  /*19130*/  IMAD R7, R17, c[0x0][0x3a0], RZ ;  /* 0x0000e80011077a24 */ /* 0x000fe400078e02ff */
[----:B------:R-:W-:Y:S01]  /*19140*/  IMAD.MOV.U32 R19, RZ, RZ, R17 ;  /* 0x000000ffff137224 */ /* 0x000fe200078e0011 */
[----:B-1----:R-:W-:Y:S01]  /*19150*/  LEA R9, R57, R6, 0x7 ;  /* 0x0000000639097211 */ /* 0x002fe200078e38ff */
[----:B------:R-:W-:Y:S01]  /*19160*/  IMAD R17, R16, c[0x0][0x3a4], R7 ;  /* 0x0000e90010117a24 */ /* 0x000fe200078e0207 */
[----:B------:R-:W-:Y:S01]  /*19170*/  LOP3.LUT R7, R8, 0xfffffff8, RZ, 0xc0, !PT ;  /* 0xfffffff808077812 */ /* 0x000fe200078ec0ff */
[----:B------:R-:W-:Y:S01]  /*19180*/  IMAD.WIDE.U32 R18, R195, c[0x0][0x490], R18 ;  /* 0x00012400c3127a25 */ /* 0x000fe200078e0012 */
[----:B------:R-:W-:Y:S02]  /*19190*/  SHF.R.S32.HI R8, RZ, 0x3, R8 ;  /* 0x00000003ff087819 */ /* 0x000fe40000011408 */
[----:B------:R-:W-:Y:S01]  /*191a0*/  IADD3 R13, R13, R17, RZ ;  /* 0x000000110d0d7210 */ /* 0x000fe20007ffe0ff */
[----:B------:R-:W-:-:S04]  /*191b0*/  @P1 IMAD.HI.U32 R10, R9, c[0x0][0x4ec], RZ ;  /* 0x00013b00090a1a27 */ /* 0x000fc800078e00ff */
[----:B------:R-:W-:Y:S01]  /*191c0*/  IMAD.IADD R7, R2, 0x1, -R7 ;  /* 0x0000000102077824 */ /* 0x000fe200078e0a07 */
[----:B------:R-:W-:Y:S01]  /*191d0*/  SHF.R.S32.HI R2, RZ, 0x1f, R196 ;  /* 0x0000001fff027819 */ /* 0x000fe200000114c4 */
[----:B------:R-:W-:Y:S01]  /*191e0*/  IMAD.MOV.U32 R6, RZ, RZ, R9 ;  /* 0x000000ffff067224 */ /* 0x000fe200078e0009 */
[----:B------:R-:W-:Y:S01]  /*191f0*/  @P1 SHF.R.U32.HI R6, RZ, c[0x0][0x4f0], R10 ;  /* 0x00013c00ff061a19 */ /* 0x000fe2000001160a */
[----:B------:R-:W-:Y:S01]  /*19200*/  IMAD.IADD R19, R19, 0x1, R21 ;  /* 0x0000000113137824 */ /* 0x000fe200078e0215 */
[----:B------:R-:W-:Y:S01]  /*19210*/  SEL R196, R196, RZ, !P0 ;  /* 0x000000ffc4c47207 */ /* 0x000fe20004000000 */
[----:B------:R-:W-:Y:S01]  /*19220*/  IMAD R0, R0, c[0x0][0x3e8], RZ ;  /* 0x0000fa0000007a24 */ /* 0x000fe200078e02ff */
[----:B------:R-:W-:Y:S01]  /*19230*/  SEL R2, R2, RZ, !P0 ;  /* 0x000000ff02027207 */ /* 0x000fe20004000000 */
[----:B------:R-:W-:Y:S02]  /*19240*/  IMAD.MOV R10, RZ, RZ, -R6 ;  /* 0x000000ffff0a7224 */ /* 0x000fe400078e0a06 */
[----:B------:R-:W-:Y:S01]  /*19250*/  IMAD R17, R195, c[0x0][0x3ec], R0 ;  /* 0x0000fb00c3117a24 */ /* 0x000fe200078e0200 */
[----:B------:R-:W-:Y:S01]  /*19260*/  LEA R0, R7, R8, 0x5 ;  /* 0x0000000807007211 */ /* 0x000fe200078e28ff */
[----:B------:R-:W-:-:S04]  /*19270*/  IMAD.WIDE.U32 R12, R195, c[0x0][0x3e8], R12 ;  /* 0x0000fa00c30c7a25 */ /* 0x000fc800078e000c */
[----:B------:R-:W-:Y:S01]  /*19280*/  IMAD.WIDE.U32 R18, R196, c[0x0][0x498], R18 ;  /* 0x00012600c4127a25 */ /* 0x000fe200078e0012 */
[----:B------:R-:W-:Y:S02]  /*19290*/  IADD3 R13, R13, R17, RZ ;  /* 0x000000110d0d7210 */ /* 0x000fe40007ffe0ff */
[----:B------:R-:W-:Y:S01]  /*192a0*/  SHF.R.S32.HI R17, RZ, 0x1f, R6 ;  /* 0x0000001fff117819 */ /* 0x000fe20000011406 */
[----:B------:R-:W-:Y:S01]  /*192b0*/  IMAD R10, R10, c[0x0][0x4e8], R9 ;  /* 0x00013a000a0a7a24 */ /* 0x000fe200078e0209 */
[----:B------:R-:W-:Y:S01]  /*192c0*/  IADD3 R20, P0, R6, R18, RZ ;  /* 0x0000001206147210 */ /* 0x000fe20007f1e0ff */
[----:B------:R-:W-:Y:S02]  /*192d0*/  IMAD R21, R2, c[0x0][0x498], RZ ;  /* 0x0001260002157a24 */ /* 0x000fe400078e02ff */
[----:B------:R-:W-:Y:S01]  /*192e0*/  IMAD R9, R57, 0x80, R0 ;  /* 0x0000008039097824 */ /* 0x000fe200078e0200 */
[----:B------:R-:W-:Y:S01]  /*192f0*/  SHF.R.S32.HI R18, RZ, 0x1f, R10 ;  /* 0x0000001fff127819 */ /* 0x000fe2000001140a */
[----:B------:R-:W-:-:S02]  /*19300*/  IMAD R14, R196, c[0x0][0x49c], R21 ;  /* 0x00012700c40e7a24 */ /* 0x000fc400078e0215 */
[----:B------:R-:W-:Y:S02]  /*19310*/  IMAD.SHL.U32 R0, R8, 0x40, RZ ;  /* 0x0000004008007824 */ /* 0x000fe400078e00ff */
[----:B------:R-:W-:Y:S01]  /*19320*/  @P1 IMAD.HI.U32 R16, R9, c[0x0][0x4ec], RZ ;  /* 0x00013b0009101a27 */ /* 0x000fe200078e00ff */
[----:B------:R-:W-:Y:S02]  /*19330*/  IADD3.X R21, R17, R19, R14, P0, !PT ;  /* 0x0000001311157210 */ /* 0x000fe400007fe40e */
[----:B------:R-:W-:Y:S01]  /*19340*/  LOP3.LUT R17, R0, 0x1c0, RZ, 0xc0, !PT ;  /* 0x000001c000117812 */ /* 0x000fe200078ec0ff */
[----:B------:R-:W-:Y:S02]  /*19350*/  IMAD R19, R18, c[0x0][0x488], RZ ;  /* 0x0001220012137a24 */ /* 0x000fe400078e02ff */
[----:B------:R-:W-:-:S04]  /*19360*/  IMAD.WIDE.U32 R20, R10, c[0x0][0x488], R20 ;  /* 0x000122000a147a25 */ /* 0x000fc800078e0014 */
[----:B------:R-:W-:Y:S01]  /*19370*/  IMAD R19, R10, c[0x0][0x48c], R19 ;  /* 0x000123000a137a24 */ /* 0x000fe200078e0213 */
[----:B------:R-:W-:Y:S01]  /*19380*/  LEA R10, P0, R20, c[0x0][0x450], 0x2 ;  /* 0x00011400140a7a11 */ /* 0x000fe200078010ff */
[----:B------:R-:W-:Y:S02]  /*19390*/  IMAD.SHL.U32 R0, R7, 0x8, RZ ;  /* 0x0000000807007824 */ /* 0x000fe400078e00ff */
[----:B------:R-:W-:Y:S01]  /*193a0*/  IMAD R7, R2, c[0x0][0x3f0], RZ ;  /* 0x0000fc0002077a24 */ /* 0x000fe200078e02ff */
[----:B------:R-:W-:Y:S01]  /*193b0*/  IADD3 R19, R21, R19, RZ ;  /* 0x0000001315137210 */ /* 0x000fe20007ffe0ff */
[----:B------:R-:W-:Y:S01]  /*193c0*/  IMAD.MOV.U32 R6, RZ, RZ, R9 ;  /* 0x000000ffff067224 */ /* 0x000fe200078e0009 */
[----:B------:R-:W-:Y:S01]  /*193d0*/  SHF.R.U32.HI R2, RZ, 0x3, R17 ;  /* 0x00000003ff027819 */ /* 0x000fe20000011611 */
[----:B------:R-:W-:Y:S01]  /*193e0*/  IMAD R7, R196, c[0x0][0x3f4], R7 ;  /* 0x0000fd00c4077a24 */ /* 0x000fe200078e0207 */
[----:B------:R-:W-:Y:S01]  /*193f0*/  LEA.HI.X R19, R20, c[0x0][0x454], R19, 0x2, P0 ;  /* 0x0001150014137a11 */ /* 0x000fe200000f1413 */
[----:B------:R-:W-:Y:S01]  /*19400*/  IMAD.WIDE.U32 R12, R196, c[0x0][0x3f0], R12 ;  /* 0x0000fc00c40c7a25 */ /* 0x000fe200078e000c */
[----:B------:R-:W-:Y:S01]  /*19410*/  @P1 SHF.R.U32.HI R6, RZ, c[0x0][0x4f0], R16 ;  /* 0x00013c00ff061a19 */ /* 0x000fe20000011610 */
[----:B------:R-:W-:Y:S01]  /*19420*/  SHFL.IDX PT, R34, R10, RZ, 0x1c1f ;  /* 0x001c1fff0a227589 */ /* 0x000fe200000e0000 */
[----:B------:R-:W-:-:S02]  /*19430*/  LOP3.LUT R17, R17, 0x38, R0, 0xf8, !PT ;  /* 0x0000003811117812 */ /* 0x000fc400078ef800 */
[----:B------:R-:W-:Y:S01]  /*19440*/  IADD3 R13, R13, R7, RZ ;  /* 0x000000070d0d7210 */ /* 0x000fe20007ffe0ff */
[----:B------:R-:W1:Y:S01]  /*19450*/  SHFL.IDX PT, R35, R19, RZ, 0x1c1f ;  /* 0x001c1fff13237589 */ /* 0x000e6200000e0000 */
[----:B------:R-:W-:Y:S01]  /*19460*/  LOP3.LUT R17, R17, R2, RZ, 0x3c, !PT ;  /* 0x0000000211117212 */ /* 0x000fe200078e3cff */
[--C-:B------:R-:W-:Y:S01]  /*19470*/  IMAD.MOV R2, RZ, RZ, -R6.reuse ;  /* 0x000000ffff027224 */ /* 0x100fe200078e0a06 */
[----:B------:R-:W-:Y:S01]  /*19480*/  SHF.R.S32.HI R14, RZ, 0x1f, R6 ;  /* 0x0000001fff0e7819 */ /* 0x000fe20000011406 */
[----:B------:R-:W-:Y:S01]  /*19490*/  SHFL.IDX PT, R48, R10, 0x1, 0x1c1f ;  /* 0x003c1f000a307f89 */ /* 0x000fe200000e0000 */
[C---:B------:R-:W-:Y:S01]  /*194a0*/  IMAD R7, R57.reuse, 0x80, R4 ;  /* 0x0000008039077824 */ /* 0x040fe200078e0204 */
[----:B------:R-:W-:Y:S01]  /*194b0*/  LEA R57, R57, R8, 0x7 ;  /* 0x0000000839397211 */ /* 0x000fe200078e38ff */
[----:B------:R-:W-:Y:S01]  /*194c0*/  IMAD R32, R2, c[0x0][0x4e8], R9 ;  /* 0x00013a0002207a24 */ /* 0x000fe200078e0209 */
[----:B------:R-:W2:Y:S01]  /*194d0*/  SHFL.IDX PT, R49, R19, 0x1, 0x1c1f ;  /* 0x003c1f0013317f89 */ /* 0x000ea200000e0000 */
[----:B-----5:R-:W-:Y:S01]  /*194e0*/  IMAD R2, R5, c[0x0][0x4e8], RZ ;  /* 0x00013a0005027a24 */ /* 0x020fe200078e02ff */
[C---:B------:R-:W-:Y:S01]  /*194f0*/  IADD3 R5, R7.reuse, 0x8, RZ ;  /* 0x0000000807057810 */ /* 0x040fe20007ffe0ff */
[----:B------:R-:W-:Y:S01]  /*19500*/  IMAD R9, R14, c[0x0][0x3e0], RZ ;  /* 0x0000f8000e097a24 */ /* 0x000fe200078e02ff */
[----:B------:R-:W-:Y:S01]  /*19510*/  SHF.R.S32.HI R4, RZ, 0x1f, R32 ;  /* 0x0000001fff047819 */ /* 0x000fe20000011420 */
[----:B------:R-:W-:Y:S01]  /*19520*/  IMAD.WIDE.U32 R12, R6, c[0x0][0x3e0], R12 ;  /* 0x0000f800060c7a25 */ /* 0x000fe200078e000c */
[----:B------:R-:W-:-:S02]  /*19530*/  ISETP.GE.OR P1, PT, R7, R2, P2 ;  /* 0x000000020700720c */ /* 0x000fc40001726670 */
[----:B------:R-:W-:Y:S01]  /*19540*/  ISETP.GE.OR P0, PT, R5, R2, P2 ;  /* 0x000000020500720c */ /* 0x000fe20001706670 */
[----:B------:R-:W-:Y:S01]  /*19550*/  IMAD R9, R6, c[0x0][0x3e4], R9 ;  /* 0x0000f90006097a24 */ /* 0x000fe200078e0209 */
[----:B------:R-:W-:-:S03]  /*19560*/  SHF.L.U32 R6, R15, 0x3, RZ ;  /* 0x000000030f067819 */ /* 0x000fc600000006ff */
[----:B------:R-:W-:Y:S01]  /*19570*/  IMAD.IADD R13, R13, 0x1, R9 ;  /* 0x000000010d0d7824 */ /* 0x000fe200078e0209 */
[----:B------:R-:W-:Y:S01]  /*19580*/  LOP3.LUT R6, R17, 0x7ffffe00, R6, 0xf8, !PT ;  /* 0x7ffffe0011067812 */ /* 0x000fe200078ef806 */
[----:B------:R-:W-:-:S03]  /*19590*/  IMAD R9, R4, c[0x0][0x3d8], RZ ;  /* 0x0000f60004097a24 */ /* 0x000fc600078e02ff */
[----:B------:R-:W-:Y:S01]  /*195a0*/  SHF.L.U32 R58, R6, 0x1, RZ ;  /* 0x00000001063a7819 */ /* 0x000fe200000006ff */
        /* <DEDUP_REMOVED lines=40> */
.L_x_1316:
[----:B--2---:R-:W-:Y:S05]  /*19830*/  BSYNC B0 ;  /* 0x0000000000007941 */ /* 0x004fea0003800000 */
.L_x_1315:
        /* <DEDUP_REMOVED lines=23> */
.L_x_1318:
[----:B------:R-:W-:Y:S05]  /*199b0*/  BSYNC B0 ;  /* 0x0000000000007941 */ /* 0x000fea0003800000 */
.L_x_1317:
        /* <DEDUP_REMOVED lines=23> */
.L_x_1320:
[----:B------:R-:W-:Y:S05]  /*19b30*/  BSYNC B0 ;  /* 0x0000000000007941 */ /* 0x000fea0003800000 */
.L_x_1319:
        /* <DEDUP_REMOVED lines=24> */
.L_x_1313:
        /* <DEDUP_REMOVED lines=18> */
.L_x_1321:
        /* <DEDUP_REMOVED lines=41> */
.L_x_1323:
[----:B------:R-:W-:Y:S05]  /*1a070*/  BSYNC B0 ;  /* 0x0000000000007941 */ /* 0x000fea0003800000 */
.L_x_1322:
        /* <DEDUP_REMOVED lines=64> */
.L_x_1325:
[----:B------:R-:W-:Y:S05]  /*1a480*/  BSYNC B0 ;  /* 0x0000000000007941 */ /* 0x000fea0003800000 */
.L_x_1324:
        /* <DEDUP_REMOVED lines=21> */
.L_x_1327:
[----:B------:R-:W-:Y:S05]  /*1a5e0*/  BSYNC B0 ;  /* 0x0000000000007941 */ /* 0x000fea0003800000 */
.L_x_1326:
        /* <DEDUP_REMOVED lines=21> */
.L_x_1329:
[----:B------:R-:W-:Y:S05]  /*1a740*/  BSYNC B0 ;  /* 0x0000000000007941 */ /* 0x000fea0003800000 */
.L_x_1328:
        /* <DEDUP_REMOVED lines=22> */
.L_x_1330:
        /* <DEDUP_REMOVED lines=13> */
.L_x_2638:


//--------------------- .text._ZN7cutlass13device_kernelIN5flash19enable_sm80_to_sm89INS1_16FlashAttnFwdSm80INS1_25CollectiveMainloopFwdSm80ILi8ELi1ELb1EN4cute5tupleIJNS5_1CILi128EEENS7_ILi96EEENS7_ILi192EEEEEELi192ENS_10bfloat16_tEfNS_4arch4Sm80ELb0ELb0ELb0ELb0ELb0ELb0ELb1ELb0EEENS1_21CollectiveEpilogueFwdINS6_IJS8_SA_S9_EEENS6_IJNS7_ILi1EEESI_SI_EEESC_SE_Li256ELb0ELb1ELb0ELb0EEENS1_19SingleTileSchedulerILb0ELb0ELb1ELi128EEEEEEEEEvNT_6ParamsE --------------------------
	.section	.text._ZN7cutlass13device_kernelIN5flash19enable_sm80_to_sm89INS1_16FlashAttnFwdSm80INS1_25CollectiveMainloopFwdSm80ILi8ELi1ELb1EN4cute5tupleIJNS5_1CILi128EEENS7_ILi96EEENS7_ILi192EEEEEELi192ENS_10bfloat16_tEfNS_4arch4Sm80ELb0ELb0ELb0ELb0ELb0ELb0ELb1ELb0EEENS1_21CollectiveEpilogueFwdINS6_IJS8_SA_S9_EEENS6_IJNS7_ILi1EEESI_SI_EEESC_SE_Li256ELb0ELb1ELb0ELb0EEENS1_19SingleTileSchedulerILb0ELb0ELb1ELi128EEEEEEEEEvNT_6ParamsE,"ax",@progbits
	.sectioninfo	@"SHI_REGISTERS=255"
	.align	128
.text._ZN7cutlass13device_kernelIN5flash19enable_sm80_to_sm89INS1_16FlashAttnFwdSm80INS1_25CollectiveMainloopFwdSm80ILi8ELi1ELb1EN4cute5tupleIJNS5_1CILi128EEENS7_ILi96EEENS7_ILi192EEEEEELi192ENS_10bfloat16_tEfNS_4arch4Sm80ELb0ELb0ELb0ELb0ELb0ELb0ELb1ELb0EEENS1_21CollectiveEpilogueFwdINS6_IJS8_SA_S9_EEENS6_IJNS7_ILi1EEESI_SI_EEESC_SE_Li256ELb0ELb1ELb0ELb0EEENS1_19SingleTileSchedulerILb0ELb0ELb1ELi128EEEEEEEEEvNT_6ParamsE:
        .type           _ZN7cutlass13device_kernelIN5flash19enable_sm80_to_sm89INS1_16FlashAttnFwdSm80INS1_25CollectiveMainloopFwdSm80ILi8ELi1ELb1EN4cute5tupleIJNS5_1CILi128EEENS7_ILi96EEENS7_ILi192EEEEEELi192ENS_10bfloat16_tEfNS_4arch4Sm80ELb0ELb0ELb0ELb0ELb0ELb0ELb1ELb0EEENS1_21CollectiveEpilogueFwdINS6_IJS8_SA_S9_EEENS6_IJNS7_ILi1EEESI_SI_EEESC_SE_Li256ELb0ELb1ELb0ELb0EEENS1_19SingleTileSchedulerILb0ELb0ELb1ELi128EEEEEEEEEvNT_6ParamsE,@function
        .size           _ZN7cutlass13device_kernelIN5flash19enable_sm80_to_sm89INS1_16FlashAttnFwdSm80INS1_25CollectiveMainloopFwdSm80ILi8ELi1ELb1EN4cute5tupleIJNS5_1CILi128EEENS7_ILi96EEENS7_ILi192EEEEEELi192ENS_10bfloat16_tEfNS_4arch4Sm80ELb0ELb0ELb0ELb0ELb0ELb0ELb1ELb0EEENS1_21CollectiveEpilogueFwdINS6_IJS8_SA_S9_EEENS6_IJNS7_ILi1EEESI_SI_EEESC_SE_Li256ELb0ELb1ELb0ELb0EEENS1_19SingleTileSchedulerILb0ELb0ELb1ELi128EEEEEEEEEvNT_6ParamsE,(.L_x_2639 - _ZN7cutlass13device_kernelIN5flash19enable_sm80_to_sm89INS1_16FlashAttnFwdSm80INS1_25CollectiveMainloopFwdSm80ILi8ELi1ELb1EN4cute5tupleIJNS5_1CILi128EEENS7_ILi96EEENS7_ILi192EEEEEELi192ENS_10bfloat16_tEfNS_4arch4Sm80ELb0ELb0ELb0ELb0ELb0ELb0ELb1ELb0EEENS1_21CollectiveEpilogueFwdINS6_IJS8_SA_S9_EEENS6_IJNS7_ILi1EEESI_SI_EEESC_SE_Li256ELb0ELb1ELb0ELb0EEENS1_19SingleTileSchedulerILb0ELb0ELb1ELi128EEEEEEEEEvNT_6ParamsE)
        .other          _ZN7cutlass13device_kernelIN5flash19enable_sm80_to_sm89INS1_16FlashAttnFwdSm80INS1_25CollectiveMainloopFwdSm80ILi8ELi1ELb1EN4cute5tupleIJNS5_1CILi128EEENS7_ILi96EEENS7_ILi192EEEEEELi192ENS_10bfloat16_tEfNS_4arch4Sm80ELb0ELb0ELb0ELb0ELb0ELb0ELb1ELb0EEENS1_21CollectiveEpilogueFwdINS6_IJS8_SA_S9_EEENS6_IJNS7_ILi1EEESI_SI_EEESC_SE_Li256ELb0ELb1ELb0ELb0EEENS1_19SingleTileSchedulerILb0ELb0ELb1ELi128EEEEEEEEEvNT_6ParamsE,@"STO_CUDA_ENTRY STV_DEFAULT"
_ZN7cutlass13device_kernelIN5flash19enable_sm80_to_sm89INS1_16FlashAttnFwdSm80INS1_25CollectiveMainloopFwdSm80ILi8ELi1ELb1EN4cute5tupleIJNS5_1CILi128EEENS7_ILi96EEENS7_ILi192EEEEEELi192ENS_10bfloat16_tEfNS_4arch4Sm80ELb0ELb0ELb0ELb0ELb0ELb0ELb1ELb0EEENS1_21CollectiveEpilogueFwdINS6_IJS8_SA_S9_EEENS6_IJNS7_ILi1EEESI_SI_EEESC_SE_Li256ELb0ELb1ELb0ELb0EEENS1_19SingleTileSchedulerILb0ELb0ELb1ELi128EEEEEEEEEvNT_6ParamsE:
        /* <DEDUP_REMOVED lines=26> */
[----:B----4-:R-:W-:Y:S01]  /*01a0*/  IMAD.WIDE.U32 R4, R40, c[0x0][0x1b8], RZ ;  /* 0x00006e0028047a25 */ /* 0x010fe200078e00ff */
        /* <DEDUP_REMOVED lines=71> */
[----:B------:R-:W-:Y:S01]  /*0620*/  @!P1 SHF.R.S32.HI R7, RZ, 0x1f, R36 ;  /* 0x0000001fff079819 */ /* 0x000fe20000011424 */
        /* <DEDUP_REMOVED lines=170> */
[----:B------:R-:W-:Y:S01]  /*10d0*/  IMAD R6, R24, c[0x0][0x20c], R2 ;  /* 0x0000830018067a24 */ /* 0x000fe200078e0202 */
[----:B------:R-:W-:Y:S01]  /*10e0*/  IADD3 R247, R230, 0x800, RZ ;  /* 0x00000800e6f77810 */ /* 0x000fe20007ffe0ff */
[----:B------:R-:W-:Y:S01]  /*10f0*/  IMAD.WIDE.U32 R2, R24, c[0x0][0x208], R42 ;  /* 0x0000820018027a25 */ /* 0x000fe200078e002a */
[C---:B------:R-:W-:Y:S02]  /*1100*/  IADD3 R246, R230.reuse, 0x1000, RZ ;  /* 0x00001000e6f67810 */ /* 0x040fe40007ffe0ff */
[C---:B------:R-:W-:Y:S01]  /*1110*/  IADD3 R245, R230.reuse, 0x1800, RZ ;  /* 0x00001800e6f57810 */ /* 0x040fe20007ffe0ff */
        /* <DEDUP_REMOVED lines=91> */
.L_x_1331:
[----:B-1-34-:R-:W-:Y:S01]  /*16d0*/  HMMA.16816.F32.BF16 R32, R152, R16, RZ ;  /* 0x000000109820723c */ /* 0x01afe200000418ff */
[----:B------:R-:W-:Y:S01]  /*16e0*/  LOP3.LUT P0, RZ, R30, 0x4, RZ, 0xc0, !PT ;  /* 0x000000041eff7812 */ /* 0x000fe2000780c0ff */
[----:B------:R-:W0:Y:S01]  /*16f0*/  LDGDEPBAR ;  /* 0x00000000000079af */ /* 0x000e220000000000 */
[----:B------:R-:W-:-:S02]  /*1700*/  ISETP.GE.AND P3, PT, R123, 0x61, PT ;  /* 0x000000617b00780c */ /* 0x000fc40003f66270 */
[----:B------:R-:W-:Y:S02]  /*1710*/  SEL R2, R28, 0xffffffc0, !P0 ;  /* 0xffffffc01c027807 */ /* 0x000fe40004000000 */
[C---:B------:R-:W-:Y:S01]  /*1720*/  IADD3 R242, R230.reuse, 0x3000, RZ ;  /* 0x00003000e6f27810 */ /* 0x040fe20007ffe0ff */
[C---:B------:R-:W-:Y:S01]  /*1730*/  HMMA.16816.F32.BF16 R24, R152.reuse, R18, RZ ;  /* 0x000000129818723c */ /* 0x040fe200000418ff */
[C---:B------:R-:W-:Y:S01]  /*1740*/  IADD3 R241, R230.reuse, 0x3800, RZ ;  /* 0x00003800e6f17810 */ /* 0x040fe20007ffe0ff */
[--C-:B------:R-:W-:Y:S01]  /*1750*/  IMAD.IADD R229, R135, 0x1, R2.reuse ;  /* 0x0000000187e57824 */ /* 0x100fe200078e0202 */
[C---:B------:R-:W-:Y:S01]  /*1760*/  IADD3 R240, R230.reuse, 0x4000, RZ ;  /* 0x00004000e6f07810 */ /* 0x040fe20007ffe0ff */
[C---:B------:R-:W-:Y:S01]  /*1770*/  IMAD.IADD R226, R230.reuse, 0x1, R2 ;  /* 0x00000001e6e27824 */ /* 0x040fe200078e0202 */
[C---:B------:R-:W-:Y:S02]  /*1780*/  IADD3 R239, R230.reuse, 0x4800, RZ ;  /* 0x00004800e6ef7810 */ /* 0x040fe40007ffe0ff */
[C---:B------:R-:W-:Y:S01]  /*1790*/  IADD3 R238, R230.reuse, 0x5000, RZ ;  /* 0x00005000e6ee7810 */ /* 0x040fe20007ffe0ff */
[----:B------:R-:W-:Y:S01]  /*17a0*/  HMMA.16816.F32.BF16 R20, R152, R44, RZ ;  /* 0x0000002c9814723c */ /* 0x000fe200000418ff */
[----:B------:R-:W-:Y:S01]  /*17b0*/  LDSM.16.M88.4 R28, [R226] ;  /* 0x00000000e21c783b */ /* 0x000fe20000000200 */
[----:B------:R-:W-:-:S02]  /*17c0*/  IADD3 R237, R230, 0x5800, RZ ;  /* 0x00005800e6ed7810 */ /* 0x000fc40007ffe0ff */
[C---:B------:R-:W-:Y:S01]  /*17d0*/  IADD3 R236, R230.reuse, 0x6000, RZ ;  /* 0x00006000e6ec7810 */ /* 0x040fe20007ffe0ff */
[----:B------:R-:W-:Y:S01]  /*17e0*/  LDSM.16.M88.4 R112, [R226+0x5000] ;  /* 0x00500000e270783b */ /* 0x000fe20000000200 */
[C---:B------:R-:W-:Y:S02]  /*17f0*/  IADD3 R235, R230.reuse, 0x6800, RZ ;  /* 0x00006800e6eb7810 */ /* 0x040fe40007ffe0ff */
[----:B------:R-:W-:Y:S01]  /*1800*/  HMMA.16816.F32.BF16 R16, R152, R46, RZ ;  /* 0x0000002e9810723c */ /* 0x000fe200000418ff */
[----:B------:R-:W-:Y:S01]  /*1810*/  LDSM.16.M88.4 R44, [R229+0xc900] ;  /* 0x00c90000e52c783b */ /* 0x000fe20000000200 */
[C---:B------:R-:W-:Y:S02]  /*1820*/  IADD3 R234, R230.reuse, 0x7000, RZ ;  /* 0x00007000e6ea7810 */ /* 0x040fe40007ffe0ff */
[C---:B------:R-:W-:Y:S02]  /*1830*/  IADD3 R233, R230.reuse, 0x7800, RZ ;  /* 0x00007800e6e97810 */ /* 0x040fe40007ffe0ff */
[----:B------:R-:W-:-:S02]  /*1840*/  IADD3 R232, R230, 0x8000, RZ ;  /* 0x00008000e6e87810 */ /* 0x000fc40007ffe0ff */
[----:B------:R-:W-:Y:S01]  /*1850*/  HMMA.16816.F32.BF16 R12, R152, R48, RZ ;  /* 0x00000030980c723c */ /* 0x000fe200000418ff */
[----:B------:R-:W-:-:S07]  /*1860*/  IADD3 R231, R230, 0x8800, RZ ;  /* 0x00008800e6e77810 */ /* 0x000fce0007ffe0ff */
[C---:B--2---:R-:W-:Y:S08]  /*1870*/  HMMA.16816.F32.BF16 R8, R152.reuse, R50, RZ ;  /* 0x000000329808723c */ /* 0x044ff000000418ff */
[C---:B------:R-:W-:Y:S08]  /*1880*/  HMMA.16816.F32.BF16 R40, R152.reuse, R36, RZ ;  /* 0x000000249828723c */ /* 0x040ff000000418ff */
[----:B------:R-:W-:Y:S08]  /*1890*/  HMMA.16816.F32.BF16 R36, R152, R38, RZ ;  /* 0x000000269824723c */ /* 0x000ff000000418ff */
[C---:B------:R-:W-:Y:S01]  /*18a0*/  HMMA.16816.F32.BF16 R96, R156.reuse, R64, R32 ;  /* 0x000000409c60723c */ /* 0x040fe20000041820 */
[----:B------:R-:W1:Y:S07]  /*18b0*/  LDSM.16.M88.4 R32, [R229+0xc100] ;  /* 0x00c10000e520783b */ /* 0x000e6e0000000200 */
[C---:B------:R-:W-:Y:S08]  /*18c0*/  HMMA.16816.F32.BF16 R88, R156.reuse, R60, R20 ;  /* 0x0000003c9c58723c */ /* 0x040ff00000041814 */
[----:B------:R-:W-:Y:S01]  /*18d0*/  HMMA.16816.F32.BF16 R84, R156, R62, R16 ;  /* 0x0000003e9c54723c */ /* 0x000fe20000041810 */
[----:B------:R-:W2:Y:S07]  /*18e0*/  LDSM.16.M88.4 R60, [R229+0xd100] ;  /* 0x00d10000e53c783b */ /* 0x000eae0000000200 */
[----:B------:R-:W-:Y:S08]  /*18f0*/  HMMA.16816.F32.BF16 R20, R152, R68, RZ ;  /* 0x000000449814723c */ /* 0x000ff000000418ff */
[C---:B------:R-:W-:Y:S08]  /*1900*/  HMMA.16816.F32.BF16 R80, R156.reuse, R76, R12 ;  /* 0x0000004c9c50723c */ /* 0x040ff0000004180c */
[----:B------:R-:W-:Y:S08]  /*1910*/  HMMA.16816.F32.BF16 R76, R156, R78, R8 ;  /* 0x0000004e9c4c723c */ /* 0x000ff00000041808 */
[C---:B------:R-:W-:Y:S01]  /*1920*/  HMMA.16816.F32.BF16 R16, R152.reuse, R70, RZ ;  /* 0x000000469810723c */ /* 0x040fe200000418ff */
[----:B------:R-:W3:Y:S07]  /*1930*/  LDSM.16.M88.4 R68, [R229+0xd900] ;  /* 0x00d90000e544783b */ /* 0x000eee0000000200 */
[C---:B------:R-:W-:Y:S08]  /*1940*/  HMMA.16816.F32.BF16 R12, R152.reuse, R72, RZ ;  /* 0x00000048980c723c */ /* 0x040ff000000418ff */
[----:B------:R-:W-:Y:S08]  /*1950*/  HMMA.16816.F32.BF16 R8, R152, R74, RZ ;  /* 0x0000004a9808723c */ /* 0x000ff000000418ff */
[C---:B------:R-:W-:Y:S01]  /*1960*/  HMMA.16816.F32.BF16 R100, R156.reuse, R54, R36 ;  /* 0x000000369c64723c */ /* 0x040fe20000041824 */
[----:B------:R-:W-:Y:S07]  /*1970*/  LDSM.16.M88.4 R36, [R229+0xe900] ;  /* 0x00e90000e524783b */ /* 0x000fee0000000200 */
[C---:B------:R-:W-:Y:S01]  /*1980*/  HMMA.16816.F32.BF16 R92, R156.reuse, R66, R24 ;  /* 0x000000429c5c723c */ /* 0x040fe20000041818 */
[----:B------:R-:W-:Y:S07]  /*1990*/  LDSM.16.M88.4 R24, [R226+0x800] ;  /* 0x00080000e218783b */ /* 0x000fee0000000200 */
[C---:B------:R-:W-:Y:S01]  /*19a0*/  HMMA.16816.F32.BF16 R56, R156.reuse, R52, R40 ;  /* 0x000000349c38723c */ /* 0x040fe20000041828 */
[----:B------:R-:W4:Y:S07]  /*19b0*/  LDSM.16.M88.4 R52, [R229+0xe100] ;  /* 0x00e10000e534783b */ /* 0x000f2e0000000200 */
[C---:B------:R-:W-:Y:S08]  /*19c0*/  HMMA.16816.F32.BF16 R72, R156.reuse, R104, R20 ;  /* 0x000000689c48723c */ /* 0x040ff00000041814 */
[C---:B------:R-:W-:Y:S01]  /*19d0*/  HMMA.16816.F32.BF16 R64, R156.reuse, R106, R16 ;  /* 0x0000006a9c40723c */ /* 0x040fe20000041810 */
[----:B------:R-:W-:Y:S07]  /*19e0*/  LDSM.16.M88.4 R104, [R226+0x1000] ;  /* 0x00100000e268783b */ /* 0x000fee0000000200 */
[C---:B------:R-:W-:Y:S08]  /*19f0*/  HMMA.16816.F32.BF16 R48, R156.reuse, R108, R12 ;  /* 0x0000006c9c30723c */ /* 0x040ff0000004180c */
[----:B------:R-:W-:Y:S01]  /*1a00*/  HMMA.16816.F32.BF16 R40, R156, R110, R8 ;  /* 0x0000006e9c28723c */ /* 0x000fe20000041808 */
[----:B------:R-:W-:Y:S07]  /*1a10*/  LDSM.16.M88.4 R108, [R135+0x13900] ;  /* 0x01390000876c783b */ /* 0x000fee0000000200 */
[C---:B-1----:R-:W-:Y:S01]  /*1a20*/  HMMA.16816.F32.BF16 R16, R184.reuse, R34, R100 ;  /* 0x00000022b810723c */ /* 0x042fe20000041864 */
[----:B------:R-:W1:Y:S07]  /*1a30*/  LDSM.16.M88.4 R100, [R226+0x1800] ;  /* 0x00180000e264783b */ /* 0x000e6e0000000200 */
[C---:B------:R-:W-:Y:S01]  /*1a40*/  HMMA.16816.F32.BF16 R12, R184.reuse, R44, R96 ;  /* 0x0000002cb80c723c */ /* 0x040fe20000041860 */
[----:B------:R-:W-:Y:S07]  /*1a50*/  LDSM.16.M88.4 R96, [R230+0x3800] ;  /* 0x00380000e660783b */ /* 0x000fee0000000200 */
[C---:B------:R-:W-:Y:S01]  /*1a60*/  HMMA.16816.F32.BF16 R8, R184.reuse, R46, R92 ;  /* 0x0000002eb808723c */ /* 0x040fe2000004185c */
[----:B------:R-:W-:Y:S07]  /*1a70*/  LDSM.16.M88.4 R92, [R226+0x2800] ;  /* 0x00280000e25c783b */ /* 0x000fee0000000200 */
[C---:B------:R-:W-:Y:S08]  /*1a80*/  HMMA.16816.F32.BF16 R20, R184.reuse, R32, R56 ;  /* 0x00000020b814723c */ /* 0x040ff00000041838 */
[C---:B--2---:R-:W-:Y:S01]  /*1a90*/  HMMA.16816.F32.BF16 R44, R184.reuse, R60, R88 ;  /* 0x0000003cb82c723c */ /* 0x044fe20000041858 */
[----:B------:R-:W2:Y:S07]  /*1aa0*/  LDSM.16.M88.4 R88, [R226+0x2000] ;  /* 0x00200000e258783b */ /* 0x000eae0000000200 */
[C---:B------:R-:W-:Y:S08]  /*1ab0*/  HMMA.16816.F32.BF16 R56, R184.reuse, R62, R84 ;  /* 0x0000003eb838723c */ /* 0x040ff00000041854 */
[C---:B---3--:R-:W-:Y:S08]  /*1ac0*/  HMMA.16816.F32.BF16 R60, R184.reuse, R68, R80 ;  /* 0x00000044b83c723c */ /* 0x048ff00000041850 */
[C---:B----4-:R-:W-:Y:S08]  /*1ad0*/  HMMA.16816.F32.BF16 R72, R184.reuse, R52, R72 ;  /* 0x00000034b848723c */ /* 0x050ff00000041848 */
[----:B------:R-:W-:Y:S08]  /*1ae0*/  HMMA.16816.F32.BF16 R84, R184, R54, R64 ;  /* 0x00000036b854723c */ /* 0x000ff00000041840 */
[C---:B------:R-:W-:Y:S01]  /*1af0*/  HMMA.16816.F32.BF16 R64, R188.reuse, R28, R20 ;  /* 0x0000001cbc40723c */ /* 0x040fe20000041814 */
[----:B------:R-:W-:Y:S07]  /*1b00*/  LDSM.16.M88.4 R20, [R135+0x10100] ;  /* 0x010100008714783b */ /* 0x000fee0000000200 */
[----:B------:R-:W-:Y:S01]  /*1b10*/  HMMA.16816.F32.BF16 R52, R188, R30, R16 ;  /* 0x0000001ebc34723c */ /* 0x000fe20000041810 */
[----:B------:R-:W3:Y:S07]  /*1b20*/  LDSM.16.M88.4 R28, [R135+0xf100] ;  /* 0x00f10000871c783b */ /* 0x000eee0000000200 */
[----:B------:R-:W-:Y:S08]  /*1b30*/  HMMA.16816.F32.BF16 R80, R184, R70, R76 ;  /* 0x00000046b850723c */ /* 0x000ff0000004184c */
[C---:B------:R-:W-:Y:S08]  /*1b40*/  HMMA.16816.F32.BF16 R32, R188.reuse, R24, R12 ;  /* 0x00000018bc20723c */ /* 0x040ff0000004180c */
[----:B------:R-:W-:Y:S01]  /*1b50*/  HMMA.16816.F32.BF16 R16, R188, R26, R8 ;  /* 0x0000001abc10723c */ /* 0x000fe20000041808 */
[----:B------:R-:W4:Y:S07]  /*1b60*/  LDSM.16.M88.4 R24, [R135+0xf900] ;  /* 0x00f900008718783b */ /* 0x000f2e0000000200 */
[C---:B------:R-:W-:Y:S08]  /*1b70*/  HMMA.16816.F32.BF16 R76, R184.reuse, R36, R48 ;  /* 0x00000024b84c723c */ /* 0x040ff00000041830 */
[----:B------:R-:W-:Y:S01]  /*1b80*/  HMMA.16816.F32.BF16 R68, R184, R38, R40 ;  /* 0x00000026b844723c */ /* 0x000fe20000041828 */
[----:B------:R-:W5:Y:S07]  /*1b90*/  LDSM.16.M88.4 R40, [R135+0x10900] ;  /* 0x010900008728783b */ /* 0x000f6e0000000200 */
[C---:B-1----:R-:W-:Y:S08]  /*1ba0*/  HMMA.16816.F32.BF16 R36, R188.reuse, R100, R60 ;  /* 0x00000064bc24723c */ /* 0x042ff0000004183c */
[C---:B--2---:R-:W-:Y:S01]  /*1bb0*/  HMMA.16816.F32.BF16 R60, R188.reuse, R88, R72 ;  /* 0x00000058bc3c723c */ /* 0x044fe20000041848 */
[----:B------:R-:W1:Y:S07]  /*1bc0*/  LDSM.16.M88.4 R72, [R135+0x11100] ;  /* 0x011100008748783b */ /* 0x000e6e0000000200 */
[C---:B------:R-:W-:Y:S08]  /*1bd0*/  HMMA.16816.F32.BF16 R12, R188.reuse, R104, R44 ;  /* 0x00000068bc0c723c */ /* 0x040ff0000004182c */
[C---:B------:R-:W-:Y:S01]  /*1be0*/  HMMA.16816.F32.BF16 R8, R188.reuse, R106, R56 ;  /* 0x0000006abc08723c */ /* 0x040fe20000041838 */
[----:B------:R-:W-:Y:S07]  /*1bf0*/  LDSM.16.M88.4 R104, [R230+0x4800] ;  /* 0x00480000e668783b */ /* 0x000fee0000000200 */
[C---:B------:R-:W-:Y:S01]  /*1c00*/  HMMA.16816.F32.BF16 R48, R188.reuse, R102, R80 ;  /* 0x00000066bc30723c */ /* 0x040fe20000041850 */
[----:B------:R-:W-:Y:S07]  /*1c10*/  LDSM.16.M88.4 R100, [R230+0x4000] ;  /* 0x00400000e664783b */ /* 0x000fee0000000200 */
[----:B------:R-:W-:Y:S01]  /*1c20*/  HMMA.16816.F32.BF16 R80, R188, R90, R84 ;  /* 0x0000005abc50723c */ /* 0x000fe20000041854 */
[----:B------:R-:W2:Y:S04]  /*1c30*/  LDSM.16.M88.4 R84, [R135+0x11900] ;  /* 0x011900008754783b */ /* 0x000ea80000000200 */
[----:B------:R-:W1:Y:S03]  /*1c40*/  LDSM.16.M88.4 R88, [R230+0x3000] ;  /* 0x00300000e658783b */ /* 0x000e660000000200 */
[C---:B---3--:R-:W-:Y:S08]  /*1c50*/  HMMA.16816.F32.BF16 R64, R192.reuse, R28, R64 ;  /* 0x0000001cc040723c */ /* 0x048ff00000041840 */
[----:B------:R-:W-:Y:S01]  /*1c60*/  HMMA.16816.F32.BF16 R56, R192, R30, R52 ;  /* 0x0000001ec038723c */ /* 0x000fe20000041834 */
[----:B------:R-:W3:Y:S07]  /*1c70*/  LDSM.16.M88.4 R28, [R230+0x5000] ;  /* 0x00500000e61c783b */ /* 0x000eee0000000200 */
[C---:B------:R-:W-:Y:S08]  /*1c80*/  HMMA.16816.F32.BF16 R76, R188.reuse, R92, R76 ;  /* 0x0000005cbc4c723c */ /* 0x040ff0000004184c */
[----:B------:R-:W-:Y:S01]  /*1c90*/  HMMA.16816.F32.BF16 R68, R188, R94, R68 ;  /* 0x0000005ebc44723c */ /* 0x000fe20000041844 */
[----:B------:R-:W1:Y:S07]  /*1ca0*/  LDSM.16.M88.4 R92, [R230+0x5800] ;  /* 0x00580000e65c783b */ /* 0x000e6e0000000200 */
[C---:B----4-:R-:W-:Y:S08]  /*1cb0*/  HMMA.16816.F32.BF16 R52, R192.reuse, R24, R32 ;  /* 0x00000018c034723c */ /* 0x050ff00000041820 */
[C---:B------:R-:W-:Y:S08]  /*1cc0*/  HMMA.16816.F32.BF16 R44, R192.reuse, R26, R16 ;  /* 0x0000001ac02c723c */ /* 0x040ff00000041810 */
[C---:B------:R-:W-:Y:S08]  /*1cd0*/  HMMA.16816.F32.BF16 R32, R192.reuse, R20, R12 ;  /* 0x00000014c020723c */ /* 0x040ff0000004180c */
[C---:B------:R-:W-:Y:S08]  /*1ce0*/  HMMA.16816.F32.BF16 R24, R192.reuse, R22, R8 ;  /* 0x00000016c018723c */ /* 0x040ff00000041808 */
[C---:B-----5:R-:W-:Y:S08]  /*1cf0*/  HMMA.16816.F32.BF16 R16, R192.reuse, R42, R48 ;  /* 0x0000002ac010723c */ /* 0x060ff00000041830 */
[C---:B-1----:R-:W-:Y:S08]  /*1d00*/  HMMA.16816.F32.BF16 R12, R192.reuse, R72, R60 ;  /* 0x00000048c00c723c */ /* 0x042ff0000004183c */
[C---:B------:R-:W-:Y:S08]  /*1d10*/  HMMA.16816.F32.BF16 R8, R192.reuse, R74, R80 ;  /* 0x0000004ac008723c */ /* 0x040ff00000041850 */
[C---:B------:R-:W-:Y:S08]  /*1d20*/  HMMA.16816.F32.BF16 R20, R192.reuse, R40, R36 ;  /* 0x00000028c014723c */ /* 0x040ff00000041824 */
[C---:B--2---:R-:W-:Y:S08]  /*1d30*/  HMMA.16816.F32.BF16 R72, R192.reuse, R84, R76 ;  /* 0x00000054c048723c */ /* 0x044ff0000004184c */
[----:B------:R-:W-:Y:S08]  /*1d40*/  HMMA.16816.F32.BF16 R84, R192, R86, R68 ;  /* 0x00000056c054723c */ /* 0x000ff00000041844 */
[C---:B------:R-:W-:Y:S01]  /*1d50*/  HMMA.16816.F32.BF16 R68, R196.reuse, R96, R52 ;  /* 0x00000060c444723c */ /* 0x040fe20000041834 */
[----:B------:R-:W1:Y:S07]  /*1d60*/  LDSM.16.M88.4 R52, [R229+0xf100] ;  /* 0x00f10000e534783b */ /* 0x000e6e0000000200 */
[C---:B------:R-:W-:Y:S08]  /*1d70*/  HMMA.16816.F32.BF16 R80, R196.reuse, R88, R64 ;  /* 0x00000058c450723c */ /* 0x040ff00000041840 */
[C---:B------:R-:W-:Y:S01]  /*1d80*/  HMMA.16816.F32.BF16 R64, R196.reuse, R98, R44 ;  /* 0x00000062c440723c */ /* 0x040fe2000004182c */
[----:B------:R-:W2:Y:S04]  /*1d90*/  LDSM.16.M88.4 R44, [R229+0xf900] ;  /* 0x00f90000e52c783b */ /* 0x000ea80000000200 */
[----:B------:R-:W-:Y:S03]  /*1da0*/  LDSM.16.M88.4 R96, [R135+0x13100] ;  /* 0x013100008760783b */ /* 0x000fe60000000200 */
[C---:B------:R-:W-:Y:S01]  /*1db0*/  HMMA.16816.F32.BF16 R60, R196.reuse, R100, R32 ;  /* 0x00000064c43c723c */ /* 0x040fe20000041820 */
[----:B------:R-:W4:Y:S07]  /*1dc0*/  LDSM.16.M88.4 R32, [R229+0x10100] ;  /* 0x01010000e520783b */ /* 0x000f2e0000000200 */
[C---:B------:R-:W-:Y:S08]  /*1dd0*/  HMMA.16816.F32.BF16 R40, R196.reuse, R106, R16 ;  /* 0x0000006ac428723c */ /* 0x040ff00000041810 */
[C---:B---3--:R-:W-:Y:S08]  /*1de0*/  HMMA.16816.F32.BF16 R36, R196.reuse, R28, R12 ;  /* 0x0000001cc424723c */ /* 0x048ff0000004180c */
[C---:B------:R-:W-:Y:S01]  /*1df0*/  HMMA.16816.F32.BF16 R16, R196.reuse, R30, R8 ;  /* 0x0000001ec410723c */ /* 0x040fe20000041808 */
[----:B------:R-:W3:Y:S07]  /*1e00*/  LDSM.16.M88.4 R28, [R229+0x10900] ;  /* 0x01090000e51c783b */ /* 0x000eee0000000200 */
[C---:B------:R-:W-:Y:S01]  /*1e10*/  HMMA.16816.F32.BF16 R76, R196.reuse, R90, R56 ;  /* 0x0000005ac44c723c */ /* 0x040fe20000041838 */
[----:B------:R-:W-:Y:S07]  /*1e20*/  LDSM.16.M88.4 R88, [R226+0x3800] ;  /* 0x00380000e258783b */ /* 0x000fee0000000200 */
[C---:B------:R-:W-:Y:S01]  /*1e30*/  HMMA.16816.F32.BF16 R56, R196.reuse, R102, R24 ;  /* 0x00000066c438723c */ /* 0x040fe20000041818 */
[----:B------:R-:W5:Y:S04]  /*1e40*/  LDSM.16.M88.4 R24, [R229+0x11100] ;  /* 0x01110000e518783b */ /* 0x000f680000000200 */
[----:B------:R-:W-:Y:S03]  /*1e50*/  LDSM.16.M88.4 R100, [R226+0x4000] ;  /* 0x00400000e264783b */ /* 0x000fe60000000200 */
[C---:B------:R-:W-:Y:S01]  /*1e60*/  HMMA.16816.F32.BF16 R48, R196.reuse, R104, R20 ;  /* 0x00000068c430723c */ /* 0x040fe20000041814 */
[----:B------:R-:W3:Y:S04]  /*1e70*/  LDSM.16.M88.4 R20, [R229+0x11900] ;  /* 0x01190000e514783b */ /* 0x000ee80000000200 */
[----:B------:R-:W-:Y:S03]  /*1e80*/  LDSM.16.M88.4 R104, [R226+0x4800] ;  /* 0x00480000e268783b */ /* 0x000fe60000000200 */
[C---:B------:R-:W-:Y:S08]  /*1e90*/  HMMA.16816.F32.BF16 R12, R196.reuse, R92, R72 ;  /* 0x0000005cc40c723c */ /* 0x040ff00000041848 */
[----:B------:R-:W-:Y:S01]  /*1ea0*/  HMMA.16816.F32.BF16 R8, R196, R94, R84 ;  /* 0x0000005ec408723c */ /* 0x000fe20000041854 */
[----:B------:R-:W3:Y:S07]  /*1eb0*/  LDSM.16.M88.4 R92, [R226+0x3000] ;  /* 0x00300000e25c783b */ /* 0x000eee0000000200 */
[C---:B-1----:R-:W-:Y:S08]  /*1ec0*/  HMMA.16816.F32.BF16 R84, R200.reuse, R52, R80 ;  /* 0x00000034c854723c */ /* 0x042ff00000041850 */
[C---:B------:R-:W-:Y:S08]  /*1ed0*/  HMMA.16816.F32.BF16 R80, R200.reuse, R54, R76 ;  /* 0x00000036c850723c */ /* 0x040ff0000004184c */
[C---:B--2---:R-:W-:Y:S08]  /*1ee0*/  HMMA.16816.F32.BF16 R76, R200.reuse, R44, R68 ;  /* 0x0000002cc84c723c */ /* 0x044ff00000041844 */
[C---:B------:R-:W-:Y:S08]  /*1ef0*/  HMMA.16816.F32.BF16 R72, R200.reuse, R46, R64 ;  /* 0x0000002ec848723c */ /* 0x040ff00000041840 */
[C---:B----4-:R-:W-:Y:S08]  /*1f00*/  HMMA.16816.F32.BF16 R44, R200.reuse, R32, R60 ;  /* 0x00000020c82c723c */ /* 0x050ff0000004183c */
[C---:B---3--:R-:W-:Y:S08]  /*1f10*/  HMMA.16816.F32.BF16 R64, R200.reuse, R28, R48 ;  /* 0x0000001cc840723c */ /* 0x048ff00000041830 */
[C---:B------:R-:W-:Y:S01]  /*1f20*/  HMMA.16816.F32.BF16 R68, R200.reuse, R34, R56 ;  /* 0x00000022c844723c */ /* 0x040fe20000041838 */
[----:B------:R-:W-:Y:S07]  /*1f30*/  LDSM.16.M88.4 R32, [R135+0x12900] ;  /* 0x012900008720783b */ /* 0x000fee0000000200 */
[C---:B------:R-:W-:Y:S01]  /*1f40*/  HMMA.16816.F32.BF16 R60, R200.reuse, R30, R40 ;  /* 0x0000001ec83c723c */ /* 0x040fe20000041828 */
[----:B------:R-:W1:Y:S07]  /*1f50*/  LDSM.16.M88.4 R28, [R226+0x5800] ;  /* 0x00580000e21c783b */ /* 0x000e6e0000000200 */
[C---:B-----5:R-:W-:Y:S08]  /*1f60*/  HMMA.16816.F32.BF16 R56, R200.reuse, R24, R36 ;  /* 0x00000018c838723c */ /* 0x060ff00000041824 */
[C---:B------:R-:W-:Y:S08]  /*1f70*/  HMMA.16816.F32.BF16 R52, R200.reuse, R26, R16 ;  /* 0x0000001ac834723c */ /* 0x040ff00000041810 */
[C---:B------:R-:W-:Y:S08]  /*1f80*/  HMMA.16816.F32.BF16 R40, R200.reuse, R20, R12 ;  /* 0x00000014c828723c */ /* 0x040ff0000004180c */
[----:B------:R-:W-:Y:S01]  /*1f90*/  HMMA.16816.F32.BF16 R24, R200, R22, R8 ;  /* 0x00000016c818723c */ /* 0x000fe20000041808 */
[----:B------:R-:W2:Y:S07]  /*1fa0*/  LDSM.16.M88.4 R20, [R135+0x12100] ;  /* 0x012100008714783b */ /* 0x000eae0000000200 */
[C---:B------:R-:W-:Y:S01]  /*1fb0*/  HMMA.16816.F32.BF16 R16, R204.reuse, R92, R84 ;  /* 0x0000005ccc10723c */ /* 0x040fe20000041854 */
[----:B------:R-:W3:Y:S07]  /*1fc0*/  LDSM.16.M88.4 R84, [R135+0x14100] ;  /* 0x014100008754783b */ /* 0x000eee0000000200 */
[C---:B------:R-:W-:Y:S01]  /*1fd0*/  HMMA.16816.F32.BF16 R12, R204.reuse, R94, R80 ;  /* 0x0000005ecc0c723c */ /* 0x040fe20000041850 */
[----:B------:R-:W-:Y:S07]  /*1fe0*/  LDSM.16.M88.4 R92, [R230+0x6000] ;  /* 0x00600000e65c783b */ /* 0x000fee0000000200 */
[C---:B------:R-:W-:Y:S08]  /*1ff0*/  HMMA.16816.F32.BF16 R8, R204.reuse, R88, R76 ;  /* 0x00000058cc08723c */ /* 0x040ff0000004184c */
[C---:B------:R-:W-:Y:S01]  /*2000*/  HMMA.16816.F32.BF16 R36, R204.reuse, R90, R72 ;  /* 0x0000005acc24723c */ /* 0x040fe20000041848 */
[----:B------:R-:W4:Y:S07]  /*2010*/  LDSM.16.M88.4 R88, [R135+0x14900] ;  /* 0x014900008758783b */ /* 0x000f2e0000000200 */
[C---:B------:R-:W-:Y:S08]  /*2020*/  HMMA.16816.F32.BF16 R44, R204.reuse, R100, R44 ;  /* 0x00000064cc2c723c */ /* 0x040ff0000004182c */
[C---:B------:R-:W-:Y:S08]  /*2030*/  HMMA.16816.F32.BF16 R64, R204.reuse, R104, R64 ;  /* 0x00000068cc40723c */ /* 0x040ff00000041840 */
[C---:B------:R-:W-:Y:S01]  /*2040*/  HMMA.16816.F32.BF16 R48, R204.reuse, R102, R68 ;  /* 0x00000066cc30723c */ /* 0x040fe20000041844 */
[----:B------:R-:W-:Y:S07]  /*2050*/  LDSM.16.M88.4 R100, [R230+0x6800] ;  /* 0x00680000e664783b */ /* 0x000fee0000000200 */
[C---:B------:R-:W-:Y:S01]  /*2060*/  HMMA.16816.F32.BF16 R80, R204.reuse, R106, R60 ;  /* 0x0000006acc50723c */ /* 0x040fe2000004183c */
[----:B------:R-:W5:Y:S07]  /*2070*/  LDSM.16.M88.4 R104, [R230+0x7000] ;  /* 0x00700000e668783b */ /* 0x000f6e0000000200 */
[C---:B------:R-:W-:Y:S08]  /*2080*/  HMMA.16816.F32.BF16 R76, R204.reuse, R112, R56 ;  /* 0x00000070cc4c723c */ /* 0x040ff00000041838 */
[C---:B------:R-:W-:Y:S01]  /*2090*/  HMMA.16816.F32.BF16 R72, R204.reuse, R114, R52 ;  /* 0x00000072cc48723c */ /* 0x040fe20000041834 */
[----:B------:R-:W-:Y:S07]  /*20a0*/  LDSM.16.M88.4 R112, [R229+0x12100] ;  /* 0x01210000e570783b */ /* 0x000fee0000000200 */
[C---:B-1----:R-:W-:Y:S08]  /*20b0*/  HMMA.16816.F32.BF16 R68, R204.reuse, R28, R40 ;  /* 0x0000001ccc44723c */ /* 0x042ff00000041828 */
[----:B------:R-:W-:Y:S08]  /*20c0*/  HMMA.16816.F32.BF16 R56, R204, R30, R24 ;  /* 0x0000001ecc38723c */ /* 0x000ff00000041818 */
[C---:B--2---:R-:W-:Y:S08]  /*20d0*/  HMMA.16816.F32.BF16 R60, R208.reuse, R20, R16 ;  /* 0x00000014d03c723c */ /* 0x044ff00000041810 */
[C---:B------:R-:W-:Y:S08]  /*20e0*/  HMMA.16816.F32.BF16 R52, R208.reuse, R22, R12 ;  /* 0x00000016d034723c */ /* 0x040ff0000004180c */
[C---:B------:R-:W-:Y:S08]  /*20f0*/  HMMA.16816.F32.BF16 R28, R208.reuse, R32, R8 ;  /* 0x00000020d01c723c */ /* 0x040ff00000041808 */
[C---:B------:R-:W-:Y:S01]  /*2100*/  HMMA.16816.F32.BF16 R24, R208.reuse, R34, R36 ;  /* 0x00000022d018723c */ /* 0x040fe20000041824 */
[----:B------:R-:W1:Y:S07]  /*2110*/  LDSM.16.M88.4 R32, [R230+0x7800] ;  /* 0x00780000e620783b */ /* 0x000e6e0000000200 */
[C---:B------:R-:W-:Y:S08]  /*2120*/  HMMA.16816.F32.BF16 R20, R208.reuse, R96, R44 ;  /* 0x00000060d014723c */ /* 0x040ff0000004182c */
[C---:B------:R-:W-:Y:S01]  /*2130*/  HMMA.16816.F32.BF16 R12, R208.reuse, R108, R64 ;  /* 0x0000006cd00c723c */ /* 0x040fe20000041840 */
[----:B------:R-:W2:Y:S07]  /*2140*/  LDSM.16.M88.4 R64, [R230+0x8000] ;  /* 0x00800000e640783b */ /* 0x000eae0000000200 */
[C---:B------:R-:W-:Y:S01]  /*2150*/  HMMA.16816.F32.BF16 R16, R208.reuse, R98, R48 ;  /* 0x00000062d010723c */ /* 0x040fe20000041830 */
[----:B------:R-:W1:Y:S07]  /*2160*/  LDSM.16.M88.4 R96, [R230+0x8800] ;  /* 0x00880000e660783b */ /* 0x000e6e0000000200 */
[C---:B------:R-:W-:Y:S01]  /*2170*/  HMMA.16816.F32.BF16 R8, R208.reuse, R110, R80 ;  /* 0x0000006ed008723c */ /* 0x040fe20000041850 */
[----:B------:R-:W-:Y:S07]  /*2180*/  LDSM.16.M88.4 R108, [R229+0x14900] ;  /* 0x01490000e56c783b */ /* 0x000fee0000000200 */
[C---:B---3--:R-:W-:Y:S08]  /*2190*/  HMMA.16816.F32.BF16 R36, R208.reuse, R84, R76 ;  /* 0x00000054d024723c */ /* 0x048ff0000004184c */
[C---:B------:R-:W-:Y:S01]  /*21a0*/  HMMA.16816.F32.BF16 R40, R208.reuse, R86, R72 ;  /* 0x00000056d028723c */ /* 0x040fe20000041848 */
[----:B------:R-:W-:Y:S07]  /*21b0*/  LDSM.16.M88.4 R84, [R229+0x13100] ;  /* 0x01310000e554783b */ /* 0x000fee0000000200 */
[C---:B----4-:R-:W-:Y:S01]  /*21c0*/  HMMA.16816.F32.BF16 R44, R208.reuse, R88, R68 ;  /* 0x00000058d02c723c */ /* 0x050fe20000041844 */
[----:B------:R-:W-:Y:S07]  /*21d0*/  LDSM.16.M88.4 R68, [R226+0x6000] ;  /* 0x00600000e244783b */ /* 0x000fee0000000200 */
[----:B------:R-:W-:Y:S01]  /*21e0*/  HMMA.16816.F32.BF16 R48, R208, R90, R56 ;  /* 0x0000005ad030723c */ /* 0x000fe20000041838 */
[----:B------:R-:W-:Y:S07]  /*21f0*/  LDSM.16.M88.4 R88, [R226+0x7000] ;  /* 0x00700000e258783b */ /* 0x000fee0000000200 */
[C---:B------:R-:W-:Y:S08]  /*2200*/  HMMA.16816.F32.BF16 R60, R212.reuse, R92, R60 ;  /* 0x0000005cd43c723c */ /* 0x040ff0000004183c */
[C---:B------:R-:W-:Y:S01]  /*2210*/  HMMA.16816.F32.BF16 R56, R212.reuse, R94, R52 ;  /* 0x0000005ed438723c */ /* 0x040fe20000041834 */
[----:B------:R-:W-:Y:S07]  /*2220*/  LDSM.16.M88.4 R92, [R229+0x13900] ;  /* 0x01390000e55c783b */ /* 0x000fee0000000200 */
[C---:B-----5:R-:W-:Y:S01]  /*2230*/  HMMA.16816.F32.BF16 R76, R212.reuse, R104, R20 ;  /* 0x00000068d44c723c */ /* 0x060fe20000041814 */
[----:B------:R-:W3:Y:S07]  /*2240*/  LDSM.16.M88.4 R20, [R229+0x12900] ;  /* 0x01290000e514783b */ /* 0x000eee0000000200 */
[C---:B------:R-:W-:Y:S08]  /*2250*/  HMMA.16816.F32.BF16 R52, R212.reuse, R100, R28 ;  /* 0x00000064d434723c */ /* 0x040ff0000004181c */
[C---:B------:R-:W-:Y:S01]  /*2260*/  HMMA.16816.F32.BF16 R80, R212.reuse, R102, R24 ;  /* 0x00000066d450723c */ /* 0x040fe20000041818 */
[----:B------:R-:W4:Y:S07]  /*2270*/  LDSM.16.M88.4 R100, [R229+0x14100] ;  /* 0x01410000e564783b */ /* 0x000f2e0000000200 */
[C---:B------:R-:W-:Y:S01]  /*2280*/  HMMA.16816.F32.BF16 R72, R212.reuse, R106, R16 ;  /* 0x0000006ad448723c */ /* 0x040fe20000041810 */
[----:B------:R-:W-:Y:S07]  /*2290*/  LDSM.16.M88.4 R104, [R226+0x8000] ;  /* 0x00800000e268783b */ /* 0x000fee0000000200 */
[C---:B-1----:R-:W-:Y:S08]  /*22a0*/  HMMA.16816.F32.BF16 R28, R212.reuse, R32, R12 ;  /* 0x00000020d41c723c */ /* 0x042ff0000004180c */
[C---:B------:R-:W-:Y:S08]  /*22b0*/  HMMA.16816.F32.BF16 R16, R212.reuse, R34, R8 ;  /* 0x00000022d410723c */ /* 0x040ff00000041808 */
[C---:B--2---:R-:W-:Y:S08]  /*22c0*/  HMMA.16816.F32.BF16 R12, R212.reuse, R64, R36 ;  /* 0x00000040d40c723c */ /* 0x044ff00000041824 */
[C---:B------:R-:W-:Y:S01]  /*22d0*/  HMMA.16816.F32.BF16 R8, R212.reuse, R66, R40 ;  /* 0x00000042d408723c */ /* 0x040fe20000041828 */
[----:B------:R-:W1:Y:S07]  /*22e0*/  LDSM.16.M88.4 R64, [R226+0x6800] ;  /* 0x00680000e240783b */ /* 0x000e6e0000000200 */
[C---:B------:R-:W-:Y:S08]  /*22f0*/  HMMA.16816.F32.BF16 R24, R212.reuse, R96, R44 ;  /* 0x00000060d418723c */ /* 0x040ff0000004182c */
[----:B------:R-:W-:Y:S01]  /*2300*/  HMMA.16816.F32.BF16 R48, R212, R98, R48 ;  /* 0x00000062d430723c */ /* 0x000fe20000041830 */
[----:B------:R-:W2:Y:S07]  /*2310*/  LDSM.16.M88.4 R96, [R226+0x7800] ;  /* 0x00780000e260783b */ /* 0x000eae0000000200 */
[C---:B------:R-:W-:Y:S08]  /*2320*/  HMMA.16816.F32.BF16 R60, R216.reuse, R112, R60 ;  /* 0x00000070d83c723c */ /* 0x040ff0000004183c */
[----:B------:R-:W-:Y:S01]  /*2330*/  HMMA.16816.F32.BF16 R56, R216, R114, R56 ;  /* 0x00000072d838723c */ /* 0x000fe20000041838 */
[----:B------:R-:W5:Y:S01]  /*2340*/  LDSM.16.M88.4 R112, [R226+0x8800] ;  /* 0x00880000e270783b */ /* 0x000f620000000200 */
[----:B------:R-:W-:-:S06]  /*2350*/  DEPBAR.LE SB0, 0x0 ;  /* 0x000080000000791a */ /* 0x000fcc0000000000 */
[C---:B---3--:R-:W-:Y:S08]  /*2360*/  HMMA.16816.F32.BF16 R52, R216.reuse, R20, R52 ;  /* 0x00000014d834723c */ /* 0x048ff00000041834 */
[C---:B------:R-:W-:Y:S08]  /*2370*/  HMMA.16816.F32.BF16 R32, R216.reuse, R92, R28 ;  /* 0x0000005cd820723c */ /* 0x040ff0000004181c */
[C---:B------:R-:W-:Y:S08]  /*2380*/  HMMA.16816.F32.BF16 R44, R216.reuse, R22, R80 ;  /* 0x00000016d82c723c */ /* 0x040ff00000041850 */
        /* <DEDUP_REMOVED lines=8> */
[C---:B-1----:R-:W-:Y:S08]  /*2410*/  HMMA.16816.F32.BF16 R52, R220.reuse, R64, R52 ;  /* 0x00000040dc34723c */ /* 0x042ff00000041834 */
        /* <DEDUP_REMOVED lines=8> */
[C---:B-----5:R-:W-:Y:S08]  /*24a0*/  HMMA.16816.F32.BF16 R60, R220.reuse, R112, R12 ;  /* 0x00000070dc3c723c */ /* 0x060ff0000004180c */
[----:B------:R-:W-:Y:S01]  /*24b0*/  HMMA.16816.F32.BF16 R72, R220, R114, R8 ;  /* 0x00000072dc48723c */ /* 0x000fe20000041808 */
[----:B------:R-:W-:Y:S06]  /*24c0*/  BAR.SYNC.DEFER_BLOCKING 0x0 ;  /* 0x0000000000007b1d */ /* 0x000fec0000010000 */
[----:B------:R-:W-:Y:S05]  /*24d0*/  @!P3 BRA `(.L_x_1332) ;  /* 0x000001f00000b947 */ /* 0x000fea0003800000 */
[----:B------:R-:W-:Y:S01]  /*24e0*/  IADD3 R6, R125, -0x2, RZ ;  /* 0xfffffffe7d067810 */ /* 0x000fe20007ffe0ff */
[C---:B------:R-:W-:Y:S01]  /*24f0*/  IMAD.SHL.U32 R8, R119.reuse, 0x40, RZ ;  /* 0x0000004077087824 */ /* 0x040fe200078e00ff */
        /* <DEDUP_REMOVED lines=29> */
.L_x_1332:
[----:B------:R-:W-:Y:S01]  /*26d0*/  STL [R1+0x88], R185 ;  /* 0x000088b901007387 */ /* 0x000fe20000100800 */
[----:B-1----:R-:W-:-:S02]  /*26e0*/  SHF.R.S32.HI R2, RZ, 0x1f, R116 ;  /* 0x0000001fff027819 */ /* 0x002fc40000011474 */
[----:B------:R-:W-:Y:S01]  /*26f0*/  SHF.L.U32 R224, R5, 0x1, RZ ;  /* 0x0000000105e07819 */ /* 0x000fe200000006ff */
[----:B------:R-:W-:Y:S01]  /*2700*/  STL [R1+0x84], R184 ;  /* 0x000084b801007387 */ /* 0x000fe20000100800 */
[----:B------:R-:W-:-:S03]  /*2710*/  LEA.HI R3, R2, R116, RZ, 0x2 ;  /* 0x0000007402037211 */ /* 0x000fc600078f10ff */
[----:B------:R-:W-:Y:S01]  /*2720*/  STL [R1+0x80], R159 ;  /* 0x0000809f01007387 */ /* 0x000fe20000100800 */
[----:B------:R-:W-:Y:S01]  /*2730*/  LOP3.LUT R2, R3, 0x7ffffffc, RZ, 0xc0, !PT ;  /* 0x7ffffffc03027812 */ /* 0x000fe200078ec0ff */
[--C-:B------:R-:W-:Y:S02]  /*2740*/  IMAD R225, R4, 0x2, R224.reuse ;  /* 0x0000000204e17824 */ /* 0x100fe400078e02e0 */
[----:B------:R-:W-:Y:S01]  /*2750*/  STL [R1+0x7c], R158 ;  /* 0x00007c9e01007387 */ /* 0x000fe20000100800 */
[----:B------:R-:W-:Y:S02]  /*2760*/  IMAD R228, R0, 0x2, R224 ;  /* 0x0000000200e47824 */ /* 0x000fe400078e02e0 */
[----:B------:R-:W-:Y:S01]  /*2770*/  IMAD.IADD R2, R116, 0x1, -R2 ;  /* 0x0000000174027824 */ /* 0x000fe200078e0a02 */
[----:B------:R-:W-:Y:S01]  /*2780*/  STL [R1+0x78], R157 ;  /* 0x0000789d01007387 */ /* 0x000fe20000100800 */
[----:B------:R-:W-:-:S03]  /*2790*/  LEA R227, R0, R225, 0x1 ;  /* 0x000000e100e37211 */ /* 0x000fc600078e08ff */
        /* <DEDUP_REMOVED lines=29> */
[C---:B------:R-:W-:Y:S01]  /*2970*/  ISETP.GT.AND P0, PT, R2.reuse, 0x18, PT ;  /* 0x000000180200780c */ /* 0x040fe20003f04270 */
        /* <DEDUP_REMOVED lines=8> */
[----:B------:R-:W-:Y:S01]  /*2a00*/  FSEL R15, R65, -INF , P1 ;  /* 0xff800000410f7808 */ /* 0x000fe20000800000 */
[----:B------:R-:W-:Y:S01]  /*2a10*/  LDSM.16.MT88.4 R52, [R225+0x900] ;  /* 0x00090000e134783b */ /* 0x000fe20000004200 */
[----:B------:R-:W-:Y:S02]  /*2a20*/  ISETP.GT.AND P2, PT, R2, 0x20, PT ;  /* 0x000000200200780c */ /* 0x000fe40003f44270 */
        /* <DEDUP_REMOVED lines=14> */
[----:B------:R-:W-:-:S02]  /*2b10*/  FSEL R90, R58, -INF , P2 ;  /* 0xff8000003a5a7808 */ /* 0x000fc40001000000 */
[----:B------:R-:W-:Y:S01]  /*2b20*/  FSEL R80, R49, -INF , P1 ;  /* 0xff80000031507808 */ /* 0x000fe20000800000 */
[----:B------:R-:W-:Y:S01]  /*2b30*/  LDSM.16.MT88.4 R56, [R225+0x3100] ;  /* 0x00310000e138783b */ /* 0x000fe20000004200 */
[C---:B------:R-:W-:Y:S02]  /*2b40*/  ISETP.GT.AND P2, PT, R2.reuse, 0x30, PT ;  /* 0x000000300200780c */ /* 0x040fe40003f44270 */
        /* <DEDUP_REMOVED lines=17> */
[----:B------:R-:W-:Y:S02]  /*2c60*/  FSEL R133, R33, -INF , P1 ;  /* 0xff80000021857808 */ /* 0x000fe40000800000 */
[----:B------:R-:W-:Y:S02]  /*2c70*/  ISETP.GT.AND P1, PT, R2, 0x40, PT ;  /* 0x000000400200780c */ /* 0x000fe40003f24270 */
        /* <DEDUP_REMOVED lines=9> */
[----:B------:R-:W-:Y:S02]  /*2d10*/  FSEL R96, R37, -INF , P0 ;  /* 0xff80000025607808 */ /* 0x000fe40000000000 */
[----:B------:R-:W-:Y:S02]  /*2d20*/  ISETP.GT.AND P1, PT, R2, 0x48, PT ;  /* 0x000000480200780c */ /* 0x000fe40003f24270 */
        /* <DEDUP_REMOVED lines=9> */
[----:B------:R-:W-:Y:S02]  /*2dc0*/  FSEL R97, R41, -INF , P0 ;  /* 0xff80000029617808 */ /* 0x000fe40000000000 */
[----:B------:R-:W-:Y:S02]  /*2dd0*/  ISETP.GT.AND P0, PT, R2, 0x50, PT ;  /* 0x000000500200780c */ /* 0x000fe40003f04270 */
        /* <DEDUP_REMOVED lines=20> */
[----:B------:R-:W-:Y:S02]  /*2f20*/  FMNMX.FTZ R2, R91, R2, !PT ;  /* 0x000000025b027209 */ /* 0x000fe40007810000 */
[----:B------:R-:W-:Y:S02]  /*2f30*/  FMNMX.FTZ R132, R155, R132, !PT ;  /* 0x000000849b847209 */ /* 0x000fe40007810000 */
[----:B------:R-:W-:Y:S02]  /*2f40*/  FMNMX.FTZ R2, R111, R2, !PT ;  /* 0x000000026f027209 */ /* 0x000fe40007810000 */
[----:B------:R-:W-:-:S02]  /*2f50*/  FMNMX.FTZ R132, R154, R132, !PT ;  /* 0x000000849a847209 */ /* 0x000fc40007810000 */
[----:B------:R-:W-:Y:S02]  /*2f60*/  FMNMX.FTZ R2, R87, R2, !PT ;  /* 0x0000000257027209 */ /* 0x000fe40007810000 */
[----:B------:R-:W-:Y:S01]  /*2f70*/  FSEL R152, R63, -INF , P2 ;  /* 0xff8000003f987808 */ /* 0x000fe20001000000 */
[----:B------:R-:W1:Y:S01]  /*2f80*/  SHFL.BFLY PT, R3, R132, 0x2, 0x1f ;  /* 0x0c401f0084037f89 */ /* 0x000e6200000e0000 */
[----:B------:R-:W-:Y:S02]  /*2f90*/  FMNMX.FTZ R2, R107, R2, !PT ;  /* 0x000000026b027209 */ /* 0x000fe40007810000 */
[----:B------:R-:W-:Y:S01]  /*2fa0*/  FSEL R135, R74, -INF , P1 ;  /* 0xff8000004a877808 */ /* 0x000fe20000800000 */
[----:B------:R-:W-:Y:S01]  /*2fb0*/  LDSM.16.MT88.4 R60, [R225+0x3900] ;  /* 0x00390000e13c783b */ /* 0x000fe20000004200 */
[----:B------:R-:W-:Y:S02]  /*2fc0*/  FMNMX.FTZ R2, R99, R2, !PT ;  /* 0x0000000263027209 */ /* 0x000fe40007810000 */
[----:B------:R-:W-:-:S02]  /*2fd0*/  FSEL R101, R75, -INF , P0 ;  /* 0xff8000004b657808 */ /* 0x000fc40000000000 */
[----:B------:R-:W-:Y:S01]  /*2fe0*/  FMNMX.FTZ R2, R159, R2, !PT ;  /* 0x000000029f027209 */ /* 0x000fe20007810000 */
[----:B------:R-:W-:Y:S03]  /*2ff0*/  LDSM.16.MT88.4 R72, [R228+0x3100] ;  /* 0x00310000e448783b */ /* 0x000fe60000004200 */
        /* <DEDUP_REMOVED lines=15> */
[----:B------:R-:W-:-:S04]  /*30f0*/  FFMA.FTZ R2, R7, c[0x0][0x2d0], -R12 ;  /* 0x0000b40007027a23 */ /* 0x000fc8000001080c */
[----:B------:R1:W-:Y:S01]  /*3100*/  MUFU.EX2 R112, R2 ;  /* 0x0000000200707308 */ /* 0x0003e20000000800 */
[----:B------:R-:W2:Y:S01]  /*3110*/  SHFL.BFLY PT, R6, R3, 0x1, 0x1f ;  /* 0x0c201f0003067f89 */ /* 0x000ea200000e0000 */
[----:B-1----:R-:W-:-:S06]  /*3120*/  FFMA.FTZ R2, R8, c[0x0][0x2d0], -R12 ;  /* 0x0000b40008027a23 */ /* 0x002fcc000001080c */
[----:B------:R1:W3:Y:S01]  /*3130*/  MUFU.EX2 R85, R2 ;  /* 0x0000000200557308 */ /* 0x0002e20000000800 */
[----:B--2---:R-:W-:Y:S01]  /*3140*/  FMNMX.FTZ R3, R3, R6, !PT ;  /* 0x0000000603037209 */ /* 0x004fe20007810000 */
[----:B------:R-:W-:-:S03]  /*3150*/  FFMA.FTZ R6, R14, c[0x0][0x2d0], -R12 ;  /* 0x0000b4000e067a23 */ /* 0x000fc6000001080c */
[----:B------:R-:W-:-:S03]  /*3160*/  FSETP.NEU.FTZ.AND P0, PT, R3, -INF , PT ;  /* 0xff8000000300780b */ /* 0x000fc60003f1d000 */
[----:B------:R2:W-:Y:S01]  /*3170*/  MUFU.EX2 R86, R6 ;  /* 0x0000000600567308 */ /* 0x0005e20000000800 */
[----:B-1----:R-:W-:Y:S01]  /*3180*/  FFMA.FTZ R2, R9, c[0x0][0x2d0], -R12 ;  /* 0x0000b40009027a23 */ /* 0x002fe2000001080c */
[----:B---3--:R-:W-:-:S06]  /*3190*/  F2FP.BF16.PACK_AB R8, R85, R112 ;  /* 0x000000705508723e */ /* 0x008fcc00000010ff */
[----:B------:R1:W-:Y:S01]  /*31a0*/  MUFU.EX2 R109, R2 ;  /* 0x00000002006d7308 */ /* 0x0003e20000000800 */
[----:B--2---:R-:W-:-:S07]  /*31b0*/  FFMA.FTZ R6, R15, c[0x0][0x2d0], -R12 ;  /* 0x0000b4000f067a23 */ /* 0x004fce000001080c */
[----:B------:R-:W2:Y:S01]  /*31c0*/  MUFU.EX2 R184, R6 ;  /* 0x0000000600b87308 */ /* 0x000ea20000000800 */
[----:B-1----:R-:W-:-:S07]  /*31d0*/  FFMA.FTZ R2, R10, c[0x0][0x2d0], -R12 ;  /* 0x0000b4000a027a23 */ /* 0x002fce000001080c */
[----:B------:R1:W3:Y:S01]  /*31e0*/  MUFU.EX2 R104, R2 ;  /* 0x0000000200687308 */ /* 0x0002e20000000800 */
[----:B--2---:R-:W-:Y:S01]  /*31f0*/  F2FP.BF16.PACK_AB R6, R184, R86 ;  /* 0x00000056b806723e */ /* 0x004fe200000010ff */
[----:B-1----:R-:W-:Y:S01]  /*3200*/  FFMA.FTZ R2, R11, c[0x0][0x2d0], -R12 ;  /* 0x0000b4000b027a23 */ /* 0x002fe2000001080c */
[----:B---3--:R-:W-:-:S05]  /*3210*/  F2FP.BF16.PACK_AB R10, R104, R109 ;  /* 0x0000006d680a723e */ /* 0x008fca00000010ff */
[----:B------:R1:W-:Y:S02]  /*3220*/  MUFU.EX2 R103, R2 ;  /* 0x0000000200677308 */ /* 0x0003e40000000800 */
[----:B-1----:R-:W-:-:S06]  /*3230*/  FFMA.FTZ R2, R13, c[0x0][0x2d0], -R12 ;  /* 0x0000b4000d027a23 */ /* 0x002fcc000001080c */
[----:B------:R1:W2:Y:S02]  /*3240*/  MUFU.EX2 R17, R2 ;  /* 0x0000000200117308 */ /* 0x0002a40000000800 */
[----:B-1----:R-:W-:Y:S02]  /*3250*/  FMUL.FTZ R2, R3, c[0x0][0x2d0] ;  /* 0x0000b40003027a20 */ /* 0x002fe40000410000 */
[----:B--2---:R-:W-:-:S03]  /*3260*/  IMAD.MOV.U32 R15, RZ, RZ, R17 ;  /* 0x000000ffff0f7224 */ /* 0x004fc600078e0011 */
        /* <DEDUP_REMOVED lines=12> */
[----:B------:R-:W-:Y:S01]  /*3330*/  F2FP.BF16.PACK_AB R9, R113, R105 ;  /* 0x000000697109723e */ /* 0x000fe200000010ff */
[----:B------:R-:W-:-:S05]  /*3340*/  IMAD.MOV.U32 R0, RZ, RZ, R113 ;  /* 0x000000ffff007224 */ /* 0x000fca00078e0071 */
        /* <DEDUP_REMOVED lines=17> */
[C---:B------:R-:W-:Y:S08]  /*3460*/  HMMA.16816.F32.BF16 R20, R8.reuse, R44, RZ ;  /* 0x0000002c0814723c */ /* 0x040ff000000418ff */
[----:B------:R-:W-:Y:S08]  /*3470*/  HMMA.16816.F32.BF16 R16, R8, R46, RZ ;  /* 0x0000002e0810723c */ /* 0x000ff000000418ff */
[C---:B------:R-:W-:Y:S08]  /*3480*/  HMMA.16816.F32.BF16 R176, R4.reuse, R54, R24 ;  /* 0x0000003604b0723c */ /* 0x040ff00000041818 */
[----:B------:R-:W-:Y:S01]  /*3490*/  HMMA.16816.F32.BF16 R164, R4, R52, R28 ;  /* 0x0000003404a4723c */ /* 0x000fe2000004181c */
[----:B------:R-:W1:Y:S07]  /*34a0*/  LDSM.16.MT88.4 R52, [R227+0x3100] ;  /* 0x00310000e334783b */ /* 0x000e6e0000004200 */
[----:B------:R-:W-:Y:S08]  /*34b0*/  HMMA.16816.F32.BF16 R24, R8, R56, RZ ;  /* 0x000000380818723c */ /* 0x000ff000000418ff */
[C---:B------:R-:W-:Y:S08]  /*34c0*/  HMMA.16816.F32.BF16 R172, R4.reuse, R32, R20 ;  /* 0x0000002004ac723c */ /* 0x040ff00000041814 */
[----:B------:R-:W-:Y:S08]  /*34d0*/  HMMA.16816.F32.BF16 R168, R4, R34, R16 ;  /* 0x0000002204a8723c */ /* 0x000ff00000041810 */
[C---:B------:R-:W-:Y:S08]  /*34e0*/  HMMA.16816.F32.BF16 R40, R8.reuse, R36, RZ ;  /* 0x000000240828723c */ /* 0x040ff000000418ff */
[C---:B------:R-:W-:Y:S08]  /*34f0*/  HMMA.16816.F32.BF16 R36, R8.reuse, R38, RZ ;  /* 0x000000260824723c */ /* 0x040ff000000418ff */
[C---:B------:R-:W-:Y:S08]  /*3500*/  HMMA.16816.F32.BF16 R32, R8.reuse, R48, RZ ;  /* 0x000000300820723c */ /* 0x040ff000000418ff */
[C---:B------:R-:W-:Y:S08]  /*3510*/  HMMA.16816.F32.BF16 R28, R8.reuse, R50, RZ ;  /* 0x00000032081c723c */ /* 0x040ff000000418ff */
[C---:B------:R-:W-:Y:S01]  /*3520*/  HMMA.16816.F32.BF16 R20, R8.reuse, R58, RZ ;  /* 0x0000003a0814723c */ /* 0x040fe200000418ff */
[----:B------:R-:W2:Y:S07]  /*3530*/  LDSM.16.MT88.4 R56, [R224+0x6100] ;  /* 0x00610000e038783b */ /* 0x000eae0000004200 */
[C---:B------:R-:W-:Y:S08]  /*3540*/  HMMA.16816.F32.BF16 R16, R8.reuse, R72, RZ ;  /* 0x000000480810723c */ /* 0x040ff000000418ff */
[----:B------:R-:W-:Y:S01]  /*3550*/  HMMA.16816.F32.BF16 R44, R8, R74, RZ ;  /* 0x0000004a082c723c */ /* 0x000fe200000418ff */
[----:B------:R-:W3:Y:S07]  /*3560*/  LDSM.16.MT88.4 R72, [R225+0x6100] ;  /* 0x00610000e148783b */ /* 0x000eee0000004200 */
[C---:B------:R-:W-:Y:S01]  /*3570*/  HMMA.16816.F32.BF16 R92, R4.reuse, R60, R24 ;  /* 0x0000003c045c723c */ /* 0x040fe20000041818 */
[----:B------:R-:W4:Y:S07]  /*3580*/  LDSM.16.MT88.4 R24, [R227+0x3900] ;  /* 0x00390000e318783b */ /* 0x000f2e0000004200 */
[C---:B------:R-:W-:Y:S08]  /*3590*/  HMMA.16816.F32.BF16 R124, R4.reuse, R68, R40 ;  /* 0x00000044047c723c */ /* 0x040ff00000041828 */
[C---:B------:R-:W-:Y:S01]  /*35a0*/  HMMA.16816.F32.BF16 R160, R4.reuse, R70, R36 ;  /* 0x0000004604a0723c */ /* 0x040fe20000041824 */
[----:B------:R-:W3:Y:S07]  /*35b0*/  LDSM.16.MT88.4 R68, [R224+0x6900] ;  /* 0x00690000e044783b */ /* 0x000eee0000004200 */
[C---:B------:R-:W-:Y:S08]  /*35c0*/  HMMA.16816.F32.BF16 R144, R4.reuse, R64, R32 ;  /* 0x000000400490723c */ /* 0x040ff00000041820 */
[C---:B------:R-:W-:Y:S01]  /*35d0*/  HMMA.16816.F32.BF16 R136, R4.reuse, R66, R28 ;  /* 0x000000420488723c */ /* 0x040fe2000004181c */
[----:B------:R-:W4:Y:S07]  /*35e0*/  LDSM.16.MT88.4 R64, [R225+0x6900] ;  /* 0x00690000e140783b */ /* 0x000f2e0000004200 */
[----:B------:R-:W-:Y:S07]  /*35f0*/  HMMA.16816.F32.BF16 R140, R4, R76, R16 ;  /* 0x0000004c048c723c */ /* 0x000fee0000041810 */
[----:B------:R-:W-:Y:S01]  /*3600*/  IMAD.MOV.U32 R77, RZ, RZ, R114 ;  /* 0x000000ffff4d7224 */ /* 0x000fe200078e0072 */
[----:B-1----:R-:W-:Y:S01]  /*3610*/  HMMA.16816.F32.BF16 R16, R8, R52, RZ ;  /* 0x000000340810723c */ /* 0x002fe200000418ff */
[----:B------:R-:W-:-:S07]  /*3620*/  MOV R76, R112 ;  /* 0x00000070004c7202 */ /* 0x000fce0000000f00 */
[C---:B--2---:R-:W-:Y:S08]  /*3630*/  HMMA.16816.F32.BF16 R48, R8.reuse, R56, RZ ;  /* 0x000000380830723c */ /* 0x044ff000000418ff */
[----:B---3--:R-:W-:Y:S07]  /*3640*/  HMMA.16816.F32.BF16 R40, R8, R72, RZ ;  /* 0x000000480828723c */ /* 0x008fee00000418ff */
[----:B------:R-:W-:Y:S01]  /*3650*/  MOV R73, R97 ;  /* 0x0000006100497202 */ /* 0x000fe20000000f00 */
[----:B------:R-:W-:Y:S01]  /*3660*/  HMMA.16816.F32.BF16 R148, R4, R62, R20 ;  /* 0x0000003e0494723c */ /* 0x000fe20000041814 */
[----:B------:R-:W1:Y:S01]  /*3670*/  LDSM.16.MT88.4 R20, [R228+0x6100] ;  /* 0x00610000e414783b */ /* 0x000e620000004200 */
[----:B------:R-:W-:-:S03]  /*3680*/  IMAD.MOV.U32 R72, RZ, RZ, R96 ;  /* 0x000000ffff487224 */ /* 0x000fc600078e0060 */
[----:B------:R-:W2:Y:S03]  /*3690*/  LDSM.16.MT88.4 R60, [R227+0x6100] ;  /* 0x00610000e33c783b */ /* 0x000ea60000004200 */
[----:B------:R-:W-:Y:S07]  /*36a0*/  HMMA.16816.F32.BF16 R128, R4, R78, R44 ;  /* 0x0000004e0480723c */ /* 0x000fee000004182c */
[----:B------:R-:W-:Y:S01]  /*36b0*/  IMAD.MOV.U32 R79, RZ, RZ, R99 ;  /* 0x000000ffff4f7224 */ /* 0x000fe200078e0063 */
[----:B------:R-:W-:Y:S01]  /*36c0*/  HMMA.16816.F32.BF16 R44, R8, R58, RZ ;  /* 0x0000003a082c723c */ /* 0x000fe200000418ff */
[----:B------:R-:W-:-:S07]  /*36d0*/  IMAD.MOV.U32 R78, RZ, RZ, R98 ;  /* 0x000000ffff4e7224 */ /* 0x000fce00078e0062 */
[----:B----4-:R-:W-:Y:S07]  /*36e0*/  HMMA.16816.F32.BF16 R96, R4, R24, R16 ;  /* 0x000000180460723c */ /* 0x010fee0000041810 */
[----:B------:R-:W-:Y:S01]  /*36f0*/  IMAD.MOV.U32 R16, RZ, RZ, R107 ;  /* 0x000000ffff107224 */ /* 0x000fe200078e006b */
[----:B------:R-:W-:Y:S01]  /*3700*/  MOV R17, R106 ;  /* 0x0000006a00117202 */ /* 0x000fe20000000f00 */
[----:B------:R-:W-:Y:S01]  /*3710*/  IMAD.MOV.U32 R18, RZ, RZ, R105 ;  /* 0x000000ffff127224 */ /* 0x000fe200078e0069 */
[----:B------:R-:W-:Y:S01]  /*3720*/  HMMA.16816.F32.BF16 R56, R8, R74, RZ ;  /* 0x0000004a0838723c */ /* 0x000fe200000418ff */
[----:B------:R-:W-:Y:S01]  /*3730*/  IMAD.MOV.U32 R19, RZ, RZ, R104 ;  /* 0x000000ffff137224 */ /* 0x000fe200078e0068 */
[----:B------:R-:W-:Y:S01]  /*3740*/  MOV R25, R159 ;  /* 0x0000009f00197202 */ /* 0x000fe20000000f00 */
[----:B------:R-:W-:-:S04]  /*3750*/  IMAD.MOV.U32 R24, RZ, RZ, R111 ;  /* 0x000000ffff187224 */ /* 0x000fc800078e006f */
[----:B------:R-:W-:Y:S01]  /*3760*/  IMAD.MOV.U32 R75, RZ, RZ, R17 ;  /* 0x000000ffff4b7224 */ /* 0x000fe200078e0011 */
[C---:B------:R-:W-:Y:S07]  /*3770*/  HMMA.16816.F32.BF16 R116, R4.reuse, R68, R48 ;  /* 0x000000440474723c */ /* 0x040fee0000041830 */
[----:B------:R-:W-:Y:S01]  /*3780*/  IMAD.MOV.U32 R51, RZ, RZ, R18 ;  /* 0x000000ffff337224 */ /* 0x000fe200078e0012 */
[----:B------:R-:W-:Y:S01]  /*3790*/  HMMA.16816.F32.BF16 R104, R4, R64, R40 ;  /* 0x000000400468723c */ /* 0x000fe20000041828 */
[----:B------:R-:W-:Y:S01]  /*37a0*/  MOV R50, R19 ;  /* 0x0000001300327202 */ /* 0x000fe20000000f00 */
[----:B------:R-:W-:Y:S01]  /*37b0*/  IMAD.MOV.U32 R49, RZ, RZ, R108 ;  /* 0x000000ffff317224 */ /* 0x000fe200078e006c */
[----:B------:R-:W-:-:S04]  /*37c0*/  MOV R48, R103 ;  /* 0x0000006700307202 */ /* 0x000fc80000000f00 */
[----:B------:R-:W-:Y:S01]  /*37d0*/  MOV R43, R16 ;  /* 0x00000010002b7202 */ /* 0x000fe20000000f00 */
[C---:B------:R-:W-:Y:S01]  /*37e0*/  HMMA.16816.F32.BF16 R52, R8.reuse, R54, RZ ;  /* 0x000000360834723c */ /* 0x040fe200000418ff */
[----:B------:R-:W3:Y:S07]  /*37f0*/  LDSM.16.MT88.4 R16, [R227+0x6900] ;  /* 0x00690000e310783b */ /* 0x000eee0000004200 */
[C---:B-1----:R-:W-:Y:S08]  /*3800*/  HMMA.16816.F32.BF16 R36, R8.reuse, R20, RZ ;  /* 0x000000140824723c */ /* 0x042ff000000418ff */
[C---:B------:R-:W-:Y:S01]  /*3810*/  HMMA.16816.F32.BF16 R32, R8.reuse, R22, RZ ;  /* 0x000000160820723c */ /* 0x040fe200000418ff */
[----:B------:R-:W1:Y:S07]  /*3820*/  LDSM.16.MT88.4 R20, [R228+0x6900] ;  /* 0x00690000e414783b */ /* 0x000e6e0000004200 */
[C---:B--2---:R-:W-:Y:S07]  /*3830*/  HMMA.16816.F32.BF16 R28, R8.reuse, R60, RZ ;  /* 0x0000003c081c723c */ /* 0x044fee00000418ff */
[----:B------:R-:W-:Y:S01]  /*3840*/  IMAD.MOV.U32 R61, RZ, RZ, R0 ;  /* 0x000000ffff3d7224 */ /* 0x000fe200078e0000 */
[----:B------:R-:W-:Y:S01]  /*3850*/  HMMA.16816.F32.BF16 R8, R8, R62, RZ ;  /* 0x0000003e0808723c */ /* 0x000fe200000418ff */
[----:B------:R-:W-:-:S02]  /*3860*/  FFMA.FTZ R0, R83, c[0x0][0x2d0], -R12 ;  /* 0x0000b40053007a23 */ /* 0x000fc4000001080c */
[----:B------:R-:W-:-:S04]  /*3870*/  IMAD.MOV.U32 R60, RZ, RZ, R184 ;  /* 0x000000ffff3c7224 */ /* 0x000fc800078e00b8 */
[----:B------:R-:W-:Y:S01]  /*3880*/  MOV R62, R13 ;  /* 0x0000000d003e7202 */ /* 0x000fe20000000f00 */
[----:B------:R-:W-:Y:S01]  /*3890*/  HMMA.16816.F32.BF16 R120, R4, R26, R52 ;  /* 0x0000001a0478723c */ /* 0x000fe20000041834 */
[----:B------:R2:W-:Y:S01]  /*38a0*/  MUFU.EX2 R13, R0 ;  /* 0x00000000000d7308 */ /* 0x0005e20000000800 */
[----:B------:R-:W-:-:S05]  /*38b0*/  IMAD.MOV.U32 R63, RZ, RZ, R110 ;  /* 0x000000ffff3f7224 */ /* 0x000fca00078e006e */
[----:B------:R-:W-:Y:S01]  /*38c0*/  IMAD.MOV.U32 R26, RZ, RZ, R109 ;  /* 0x000000ffff1a7224 */ /* 0x000fe200078e006d */
[----:B------:R-:W-:Y:S01]  /*38d0*/  HMMA.16816.F32.BF16 R112, R4, R70, R44 ;  /* 0x000000460470723c */ /* 0x000fe2000004182c */
[----:B------:R-:W-:-:S06]  /*38e0*/  IMAD.MOV.U32 R55, RZ, RZ, R86 ;  /* 0x000000ffff377224 */ /* 0x000fcc00078e0056 */
[----:B------:R-:W-:Y:S01]  /*38f0*/  IMAD.MOV.U32 R47, RZ, RZ, R102 ;  /* 0x000000ffff2f7224 */ /* 0x000fe200078e0066 */
[C---:B---3--:R-:W-:Y:S01]  /*3900*/  HMMA.16816.F32.BF16 R68, R4.reuse, R16, R28 ;  /* 0x000000100444723c */ /* 0x048fe2000004181c */
[--C-:B--2---:R-:W-:Y:S01]  /*3910*/  FFMA.FTZ R0, R82, c[0x0][0x2d0], -R12.reuse ;  /* 0x0000b40052007a23 */ /* 0x104fe2000001080c */
[----:B------:R-:W-:Y:S01]  /*3920*/  MOV R45, R100 ;  /* 0x00000064002d7202 */ /* 0x000fe20000000f00 */
[----:B------:R-:W-:Y:S02]  /*3930*/  IMAD.MOV.U32 R46, RZ, RZ, R101 ;  /* 0x000000ffff2e7224 */ /* 0x000fe400078e0065 */
[----:B------:R2:W3:Y:S01]  /*3940*/  MUFU.EX2 R40, R0 ;  /* 0x0000000000287308 */ /* 0x0004e20000000800 */
[----:B------:R-:W-:Y:S02]  /*3950*/  IMAD.MOV.U32 R44, RZ, RZ, R87 ;  /* 0x000000ffff2c7224 */ /* 0x000fe400078e0057 */
[C---:B------:R-:W-:Y:S01]  /*3960*/  HMMA.16816.F32.BF16 R28, R4.reuse, R18, R8 ;  /* 0x00000012041c723c */ /* 0x040fe20000041808 */
[----:B------:R-:W4:Y:S04]  /*3970*/  LDSM.16.MT88.4 R8, [R224+0x1100] ;  /* 0x00110000e008783b */ /* 0x000f280000004200 */
[----:B------:R-:W4:Y:S03]  /*3980*/  LDSM.16.MT88.4 R16, [R225+0x1100] ;  /* 0x00110000e110783b */ /* 0x000f260000004200 */
[----:B------:R-:W-:Y:S01]  /*3990*/  HMMA.16816.F32.BF16 R108, R4, R66, R56 ;  /* 0x00000042046c723c */ /* 0x000fe20000041838 */
[----:B--2---:R-:W-:-:S06]  /*39a0*/  FFMA.FTZ R0, R81, c[0x0][0x2d0], -R12 ;  /* 0x0000b40051007a23 */ /* 0x004fcc000001080c */
[----:B------:R-:W-:Y:S01]  /*39b0*/  MOV R58, R85 ;  /* 0x00000055003a7202 */ /* 0x000fe20000000f00 */
[----:B------:R-:W-:Y:S01]  /*39c0*/  IMAD.MOV.U32 R59, RZ, RZ, R84 ;  /* 0x000000ffff3b7224 */ /* 0x000fe200078e0054 */
[----:B------:R2:W-:Y:S01]  /*39d0*/  MUFU.EX2 R27, R0 ;  /* 0x00000000001b7308 */ /* 0x0005e20000000800 */
[----:B-1----:R-:W-:Y:S01]  /*39e0*/  HMMA.16816.F32.BF16 R100, R4, R20, R36 ;  /* 0x000000140464723c */ /* 0x002fe20000041824 */
[----:B------:R-:W-:Y:S02]  /*39f0*/  IMAD.MOV.U32 R57, RZ, RZ, R79 ;  /* 0x000000ffff397224 */ /* 0x000fe400078e004f */
[----:B------:R-:W-:-:S04]  /*3a00*/  IMAD.MOV.U32 R56, RZ, RZ, R76 ;  /* 0x000000ffff387224 */ /* 0x000fc800078e004c */
[----:B------:R-:W-:Y:S01]  /*3a10*/  IMAD.MOV.U32 R39, RZ, RZ, R59 ;  /* 0x000000ffff277224 */ /* 0x000fe200078e003b */
[----:B------:R-:W-:Y:S01]  /*3a20*/  HMMA.16816.F32.BF16 R84, R4, R22, R32 ;  /* 0x000000160454723c */ /* 0x000fe20000041820 */
[----:B------:R-:W1:Y:S01]  /*3a30*/  LDSM.16.MT88.4 R20, [R227+0x1100] ;  /* 0x00110000e314783b */ /* 0x000e620000004200 */
[----:B------:R-:W-:Y:S02]  /*3a40*/  IMAD.MOV.U32 R59, RZ, RZ, R43 ;  /* 0x000000ffff3b7224 */ /* 0x000fe400078e002b */
[----:B--2---:R-:W-:-:S03]  /*3a50*/  FFMA.FTZ R0, R80, c[0x0][0x2d0], -R12 ;  /* 0x0000b40050007a23 */ /* 0x004fc6000001080c */
[----:B---3--:R-:W-:Y:S01]  /*3a60*/  F2FP.BF16.PACK_AB R4, R40, R13 ;  /* 0x0000000d2804723e */ /* 0x008fe200000010ff */
[----:B------:R-:W-:Y:S01]  /*3a70*/  IMAD.MOV.U32 R33, RZ, RZ, R44 ;  /* 0x000000ffff217224 */ /* 0x000fe200078e002c */
[----:B------:R-:W-:Y:S01]  /*3a80*/  MOV R32, R77 ;  /* 0x0000004d00207202 */ /* 0x000fe20000000f00 */
[----:B------:R2:W3:Y:S01]  /*3a90*/  MUFU.EX2 R184, R0 ;  /* 0x0000000000b87308 */ /* 0x0004e20000000800 */
[----:B------:R-:W-:Y:S01]  /*3aa0*/  IMAD.MOV.U32 R44, RZ, RZ, R47 ;  /* 0x000000ffff2c7224 */ /* 0x000fe200078e002f */
[----:B------:R-:W-:Y:S01]  /*3ab0*/  MOV R34, R45 ;  /* 0x0000002d00227202 */ /* 0x000fe20000000f00 */
[----:B------:R-:W-:Y:S01]  /*3ac0*/  IMAD.MOV.U32 R47, RZ, RZ, R26 ;  /* 0x000000ffff2f7224 */ /* 0x000fe200078e001a */
[----:B------:R-:W-:Y:S01]  /*3ad0*/  MOV R26, R62 ;  /* 0x0000003e001a7202 */ /* 0x000fe20000000f00 */
[----:B------:R-:W-:Y:S01]  /*3ae0*/  IMAD.MOV.U32 R35, RZ, RZ, R46 ;  /* 0x000000ffff237224 */ /* 0x000fe200078e002e */
[----:B------:R-:W-:Y:S01]  /*3af0*/  MOV R45, R48 ;  /* 0x00000030002d7202 */ /* 0x000fe20000000f00 */
[----:B------:R-:W-:-:S02]  /*3b00*/  IMAD.MOV.U32 R46, RZ, RZ, R49 ;  /* 0x000000ffff2e7224 */ /* 0x000fc400078e0031 */
[----:B--2---:R-:W-:Y:S01]  /*3b10*/  FFMA.FTZ R0, R90, c[0x0][0x2d0], -R2 ;  /* 0x0000b4005a007a23 */ /* 0x004fe20000010802 */
[----:B---3--:R-:W-:-:S03]  /*3b20*/  F2FP.BF16.PACK_AB R6, R184, R27 ;  /* 0x0000001bb806723e */ /* 0x008fc600000010ff */
[----:B------:R2:W-:Y:S02]  /*3b30*/  MUFU.EX2 R41, R0 ;  /* 0x0000000000297308 */ /* 0x0005e40000000800 */
[----:B--2---:R-:W-:-:S06]  /*3b40*/  FFMA.FTZ R0, R89, c[0x0][0x2d0], -R2 ;  /* 0x0000b40059007a23 */ /* 0x004fcc0000010802 */
[----:B------:R2:W3:Y:S02]  /*3b50*/  MUFU.EX2 R42, R0 ;  /* 0x00000000002a7308 */ /* 0x0004e40000000800 */
[----:B--2---:R-:W-:Y:S01]  /*3b60*/  FFMA.FTZ R0, R88, c[0x0][0x2d0], -R2 ;  /* 0x0000b40058007a23 */ /* 0x004fe20000010802 */
[----:B---3--:R-:W-:-:S05]  /*3b70*/  F2FP.BF16.PACK_AB R5, R42, R41 ;  /* 0x000000292a05723e */ /* 0x008fca00000010ff */
[----:B------:R2:W-:Y:S02]  /*3b80*/  MUFU.EX2 R74, R0 ;  /* 0x00000000004a7308 */ /* 0x0005e40000000800 */
[----:B--2---:R-:W-:-:S06]  /*3b90*/  FFMA.FTZ R0, R91, c[0x0][0x2d0], -R2 ;  /* 0x0000b4005b007a23 */ /* 0x004fcc0000010802 */
[----:B------:R-:W2:Y:S02]  /*3ba0*/  MUFU.EX2 R159, R0 ;  /* 0x00000000009f7308 */ /* 0x000ea40000000800 */
[----:B--2---:R-:W-:Y:S01]  /*3bb0*/  F2FP.BF16.PACK_AB R7, R159, R74 ;  /* 0x0000004a9f07723e */ /* 0x004fe200000010ff */
[----:B------:R-:W-:-:S04]  /*3bc0*/  IMAD.MOV.U32 R0, RZ, RZ, R34 ;  /* 0x000000ffff007224 */ /* 0x000fc800078e0022 */
[----:B------:R-:W-:Y:S02]  /*3bd0*/  FFMA.FTZ R0, R0, c[0x0][0x2d0], -R12 ;  /* 0x0000b40000007a23 */ /* 0x000fe4000001080c */
[C---:B----4-:R-:W-:Y:S07]  /*3be0*/  HMMA.16816.F32.BF16 R64, R4.reuse, R8, R248 ;  /* 0x000000080440723c */ /* 0x050fee00000418f8 */
[----:B------:R-:W-:Y:S01]  /*3bf0*/  IMAD.MOV.U32 R248, RZ, RZ, R55 ;  /* 0x000000fffff87224 */ /* 0x000fe200078e0037 */
[----:B------:R-:W-:Y:S01]  /*3c00*/  MOV R251, R47 ;  /* 0x0000002f00fb7202 */ /* 0x000fe20000000f00 */
[----:B------:R-:W-:Y:S01]  /*3c10*/  HMMA.16816.F32.BF16 R52, R4, R10, R180 ;  /* 0x0000000a0434723c */ /* 0x000fe200000418b4 */
[----:B------:R-:W2:Y:S01]  /*3c20*/  LDSM.16.MT88.4 R8, [R228+0x1100] ;  /* 0x00110000e408783b */ /* 0x000ea20000004200 */
[----:B------:R-:W-:-:S02]  /*3c30*/  IMAD.MOV.U32 R250, RZ, RZ, R26 ;  /* 0x000000fffffa7224 */ /* 0x000fc400078e001a */
[----:B------:R-:W-:-:S03]  /*3c40*/  IMAD.MOV.U32 R249, RZ, RZ, R27 ;  /* 0x000000fffff97224 */ /* 0x000fc600078e001b */
[----:B------:R-:W-:Y:S01]  /*3c50*/  MOV R183, R58 ;  /* 0x0000003a00b77202 */ /* 0x000fe20000000f00 */
[----:B------:R-:W-:Y:S01]  /*3c60*/  IMAD.MOV.U32 R182, RZ, RZ, R42 ;  /* 0x000000ffffb67224 */ /* 0x000fe200078e002a */
[----:B------:R-:W-:Y:S01]  /*3c70*/  MOV R58, R78 ;  /* 0x0000004e003a7202 */ /* 0x000fe20000000f00 */
[----:B------:R-:W-:Y:S01]  /*3c80*/  IMAD.MOV.U32 R180, RZ, RZ, R40 ;  /* 0x000000ffffb47224 */ /* 0x000fe200078e0028 */
[----:B------:R-:W-:Y:S01]  /*3c90*/  HMMA.16816.F32.BF16 R76, R4, R18, R176 ;  /* 0x00000012044c723c */ /* 0x000fe200000418b0 */
[----:B------:R-:W-:-:S06]  /*3ca0*/  MOV R181, R41 ;  /* 0x0000002900b57202 */ /* 0x000fcc0000000f00 */
[----:B------:R-:W-:Y:S01]  /*3cb0*/  IMAD.MOV.U32 R178, RZ, RZ, R63 ;  /* 0x000000ffffb27224 */ /* 0x000fe200078e003f */
[----:B------:R-:W-:Y:S01]  /*3cc0*/  MOV R176, R61 ;  /* 0x0000003d00b07202 */ /* 0x000fe20000000f00 */
[----:B------:R-:W-:Y:S01]  /*3cd0*/  IMAD.MOV.U32 R177, RZ, RZ, R60 ;  /* 0x000000ffffb17224 */ /* 0x000fe200078e003c */
[----:B------:R-:W-:Y:S01]  /*3ce0*/  HMMA.16816.F32.BF16 R40, R4, R16, R164 ;  /* 0x000000100428723c */ /* 0x000fe200000418a4 */
[----:B------:R-:W3:Y:S01]  /*3cf0*/  LDSM.16.MT88.4 R16, [R225+0x4100] ;  /* 0x00410000e110783b */ /* 0x000ee20000004200 */
[----:B------:R-:W-:-:S05]  /*3d00*/  IMAD.MOV.U32 R179, RZ, RZ, R39 ;  /* 0x000000ffffb37224 */ /* 0x000fca00078e0027 */
[----:B------:R-:W-:Y:S01]  /*3d10*/  MOV R164, R74 ;  /* 0x0000004a00a47202 */ /* 0x000fe20000000f00 */
[----:B------:R-:W-:Y:S01]  /*3d20*/  IMAD.MOV.U32 R166, RZ, RZ, R35 ;  /* 0x000000ffffa67224 */ /* 0x000fe200078e0023 */
[----:B------:R-:W-:Y:S01]  /*3d30*/  MOV R165, R44 ;  /* 0x0000002c00a57202 */ /* 0x000fe20000000f00 */
[----:B------:R-:W-:Y:S01]  /*3d40*/  IMAD.MOV.U32 R167, RZ, RZ, R25 ;  /* 0x000000ffffa77224 */ /* 0x000fe200078e0019 */
[C---:B-1----:R-:W-:Y:S08]  /*3d50*/  HMMA.16816.F32.BF16 R36, R4.reuse, R20, R124 ;  /* 0x000000140424723c */ /* 0x042ff0000004187c */
[----:B--2---:R-:W-:Y:S07]  /*3d60*/  HMMA.16816.F32.BF16 R60, R4, R8, R172 ;  /* 0x00000008043c723c */ /* 0x004fee00000418ac */
[----:B------:R-:W-:-:S02]  /*3d70*/  IMAD.MOV.U32 R175, RZ, RZ, R50 ;  /* 0x000000ffffaf7224 */ /* 0x000fc400078e0032 */
[----:B------:R-:W-:Y:S02]  /*3d80*/  IMAD.MOV.U32 R174, RZ, RZ, R51 ;  /* 0x000000ffffae7224 */ /* 0x000fe400078e0033 */
[----:B------:R-:W-:Y:S01]  /*3d90*/  HMMA.16816.F32.BF16 R48, R4, R10, R168 ;  /* 0x0000000a0430723c */ /* 0x000fe200000418a8 */
[----:B------:R-:W1:Y:S01]  /*3da0*/  LDSM.16.MT88.4 R8, [R224+0x4100] ;  /* 0x00410000e008783b */ /* 0x000e620000004200 */
[----:B------:R-:W-:Y:S02]  /*3db0*/  IMAD.MOV.U32 R173, RZ, RZ, R75 ;  /* 0x000000ffffad7224 */ /* 0x000fe400078e004b */
[----:B------:R-:W-:-:S03]  /*3dc0*/  IMAD.MOV.U32 R172, RZ, RZ, R72 ;  /* 0x000000ffffac7224 */ /* 0x000fc600078e0048 */
[----:B------:R-:W-:Y:S01]  /*3dd0*/  MOV R171, R73 ;  /* 0x0000004900ab7202 */ /* 0x000fe20000000f00 */
[----:B------:R-:W-:Y:S01]  /*3de0*/  IMAD.MOV.U32 R170, RZ, RZ, R58 ;  /* 0x000000ffffaa7224 */ /* 0x000fe200078e003a */
[----:B------:R-:W-:Y:S01]  /*3df0*/  HMMA.16816.F32.BF16 R72, R4, R22, R160 ;  /* 0x000000160448723c */ /* 0x000fe200000418a0 */
[----:B------:R-:W-:Y:S01]  /*3e00*/  IMAD.MOV.U32 R169, RZ, RZ, R45 ;  /* 0x000000ffffa97224 */ /* 0x000fe200078e002d */
[----:B------:R-:W2:Y:S01]  /*3e10*/  LDSM.16.MT88.4 R20, [R225+0x7100] ;  /* 0x00710000e114783b */ /* 0x000ea20000004200 */
[----:B------:R-:W-:-:S04]  /*3e20*/  IMAD.MOV.U32 R168, RZ, RZ, R46 ;  /* 0x000000ffffa87224 */ /* 0x000fc800078e002e */
[----:B------:R-:W-:Y:S01]  /*3e30*/  IMAD.MOV.U32 R162, RZ, RZ, R56 ;  /* 0x000000ffffa27224 */ /* 0x000fe200078e0038 */
[----:B------:R-:W-:Y:S01]  /*3e40*/  MOV R161, R57 ;  /* 0x0000003900a17202 */ /* 0x000fe20000000f00 */
[----:B------:R-:W-:Y:S01]  /*3e50*/  IMAD.MOV.U32 R160, RZ, RZ, R59 ;  /* 0x000000ffffa07224 */ /* 0x000fe200078e003b */
[----:B---3--:R-:W-:Y:S01]  /*3e60*/  HMMA.16816.F32.BF16 R80, R4, R18, R148 ;  /* 0x000000120450723c */ /* 0x008fe20000041894 */
[----:B------:R-:W-:-:S07]  /*3e70*/  IMAD.MOV.U32 R163, RZ, RZ, R32 ;  /* 0x000000ffffa37224 */ /* 0x000fce00078e0020 */
[C---:B-1----:R-:W-:Y:S07]  /*3e80*/  HMMA.16816.F32.BF16 R56, R4.reuse, R8, R144 ;  /* 0x000000080438723c */ /* 0x042fee0000041890 */
[----:B------:R-:W-:Y:S01]  /*3e90*/  MOV R147, R33 ;  /* 0x0000002100937202 */ /* 0x000fe20000000f00 */
[----:B------:R-:W-:Y:S01]  /*3ea0*/  HMMA.16816.F32.BF16 R44, R4, R10, R136 ;  /* 0x0000000a042c723c */ /* 0x000fe20000041888 */
[----:B------:R-:W1:Y:S01]  /*3eb0*/  LDSM.16.MT88.4 R8, [R228+0x4100] ;  /* 0x00410000e408783b */ /* 0x000e620000004200 */
[----:B------:R-:W-:-:S02]  /*3ec0*/  MOV R146, R24 ;  /* 0x0000001800927202 */ /* 0x000fc40000000f00 */
[----:B------:R-:W-:Y:S01]  /*3ed0*/  MOV R145, R147 ;  /* 0x0000009300917202 */ /* 0x000fe20000000f00 */
[----:B------:R-:W3:Y:S01]  /*3ee0*/  LDSM.16.MT88.4 R24, [R227+0x4100] ;  /* 0x00410000e318783b */ /* 0x000ee20000004200 */
[----:B------:R-:W-:Y:S01]  /*3ef0*/  IMAD.MOV.U32 R147, RZ, RZ, R161 ;  /* 0x000000ffff937224 */ /* 0x000fe200078e00a1 */
[----:B------:R-:W-:Y:S01]  /*3f00*/  MOV R161, R162 ;  /* 0x000000a200a17202 */ /* 0x000fe20000000f00 */
[C---:B------:R-:W-:Y:S01]  /*3f10*/  HMMA.16816.F32.BF16 R32, R4.reuse, R16, R92 ;  /* 0x000000100420723c */ /* 0x040fe2000004185c */
[----:B------:R-:W-:Y:S01]  /*3f20*/  IMAD.MOV.U32 R162, RZ, RZ, R163 ;  /* 0x000000ffffa27224 */ /* 0x000fe200078e00a3 */
[----:B------:R-:W4:Y:S01]  /*3f30*/  LDSM.16.MT88.4 R16, [R228+0x7100] ;  /* 0x00710000e410783b */ /* 0x000f220000004200 */
[----:B------:R-:W-:Y:S01]  /*3f40*/  IMAD.MOV.U32 R163, RZ, RZ, R171 ;  /* 0x000000ffffa37224 */ /* 0x000fe200078e00ab */
[----:B------:R-:W-:Y:S01]  /*3f50*/  MOV R171, R172 ;  /* 0x000000ac00ab7202 */ /* 0x000fe20000000f00 */
[----:B------:R-:W-:Y:S02]  /*3f60*/  IMAD.MOV.U32 R172, RZ, RZ, R173 ;  /* 0x000000ffffac7224 */ /* 0x000fe400078e00ad */
        /* <DEDUP_REMOVED lines=14> */
[----:B------:R-:W-:Y:S01]  /*4050*/  MOV R148, R251 ;  /* 0x000000fb00947202 */ /* 0x000fe20000000f00 */
[----:B------:R2:W-:Y:S01]  /*4060*/  MUFU.EX2 R159, R0 ;  /* 0x00000000009f7308 */ /* 0x0005e20000000800 */
[----:B------:R-:W-:Y:S01]  /*4070*/  IMAD.MOV.U32 R144, RZ, RZ, R146 ;  /* 0x000000ffff907224 */ /* 0x000fe200078e0092 */
[----:B------:R-:W-:Y:S01]  /*4080*/  LDSM.16.MT88.4 R20, [R227+0x1900] ;  /* 0x00190000e314783b */ /* 0x000fe20000004200 */
[----:B------:R-:W-:-:S02]  /*4090*/  IMAD.MOV.U32 R146, RZ, RZ, R160 ;  /* 0x000000ffff927224 */ /* 0x000fc400078e00a0 */
[----:B------:R-:W-:Y:S02]  /*40a0*/  IMAD.MOV.U32 R139, RZ, RZ, R145 ;  /* 0x000000ffff8b7224 */ /* 0x000fe400078e0091 */
[----:B------:R-:W-:Y:S01]  /*40b0*/  IMAD.MOV.U32 R145, RZ, RZ, R147 ;  /* 0x000000ffff917224 */ /* 0x000fe200078e0093 */
[----:B------:R-:W-:Y:S01]  /*40c0*/  MOV R147, R162 ;  /* 0x000000a200937202 */ /* 0x000fe20000000f00 */
[----:B------:R-:W-:Y:S01]  /*40d0*/  IMAD.MOV.U32 R162, RZ, RZ, R168 ;  /* 0x000000ffffa27224 */ /* 0x000fe200078e00a8 */
[----:B-1----:R-:W-:Y:S01]  /*40e0*/  HMMA.16816.F32.BF16 R88, R4, R8, R140 ;  /* 0x000000080458723c */ /* 0x002fe2000004188c */
[----:B------:R-:W-:Y:S02]  /*40f0*/  IMAD.MOV.U32 R168, RZ, RZ, R165 ;  /* 0x000000ffffa87224 */ /* 0x000fe400078e00a5 */
[----:B--2---:R-:W-:-:S05]  /*4100*/  FFMA.FTZ R0, R252, c[0x0][0x2d0], -R12 ;  /* 0x0000b400fc007a23 */ /* 0x004fca000001080c */
[C---:B------:R-:W-:Y:S01]  /*4110*/  HMMA.16816.F32.BF16 R92, R4.reuse, R10, R128 ;  /* 0x0000000a045c723c */ /* 0x040fe20000041880 */
[----:B------:R-:W1:Y:S07]  /*4120*/  LDSM.16.MT88.4 R8, [R224+0x7100] ;  /* 0x00710000e008783b */ /* 0x000e6e0000004200 */
[C---:B---3--:R-:W-:Y:S08]  /*4130*/  HMMA.16816.F32.BF16 R128, R4.reuse, R26, R120 ;  /* 0x0000001a0480723c */ /* 0x048ff00000041878 */
[C---:B------:R-:W-:Y:S01]  /*4140*/  HMMA.16816.F32.BF16 R96, R4.reuse, R24, R96 ;  /* 0x000000180460723c */ /* 0x040fe20000041860 */
[----:B------:R2:W3:Y:S07]  /*4150*/  MUFU.EX2 R24, R0 ;  /* 0x0000000000187308 */ /* 0x0004ee0000000800 */
[----:B----4-:R-:W-:Y:S01]  /*4160*/  HMMA.16816.F32.BF16 R108, R4, R18, R84 ;  /* 0x00000012046c723c */ /* 0x010fe20000041854 */
[----:B--2---:R-:W-:-:S04]  /*4170*/  FFMA.FTZ R0, R134, c[0x0][0x2d0], -R12 ;  /* 0x0000b40086007a23 */ /* 0x004fc8000001080c */
[----:B------:R2:W-:Y:S03]  /*4180*/  MUFU.EX2 R160, R0 ;  /* 0x0000000000a07308 */ /* 0x0005e60000000800 */
[C---:B-1----:R-:W-:Y:S08]  /*4190*/  HMMA.16816.F32.BF16 R120, R4.reuse, R8, R116 ;  /* 0x000000080478723c */ /* 0x042ff00000041874 */
[----:B------:R-:W-:Y:S01]  /*41a0*/  HMMA.16816.F32.BF16 R112, R4, R10, R112 ;  /* 0x0000000a0470723c */ /* 0x000fe20000041870 */
[----:B------:R-:W1:Y:S01]  /*41b0*/  LDSM.16.MT88.4 R8, [R227+0x7100] ;  /* 0x00710000e308783b */ /* 0x000e620000004200 */
[----:B--2---:R-:W-:-:S04]  /*41c0*/  FFMA.FTZ R0, R133, c[0x0][0x2d0], -R12 ;  /* 0x0000b40085007a23 */ /* 0x004fc8000001080c */
[----:B------:R2:W4:Y:S02]  /*41d0*/  MUFU.EX2 R25, R0 ;  /* 0x0000000000197308 */ /* 0x0005240000000800 */
[----:B------:R-:W-:Y:S01]  /*41e0*/  HMMA.16816.F32.BF16 R116, R4, R16, R100 ;  /* 0x000000100474723c */ /* 0x000fe20000041864 */
[----:B------:R-:W-:Y:S01]  /*41f0*/  IMAD.MOV.U32 R150, RZ, RZ, R180 ;  /* 0x000000ffff967224 */ /* 0x000fe200078e00b4 */
[----:B------:R-:W-:Y:S01]  /*4200*/  MOV R143, R181 ;  /* 0x000000b5008f7202 */ /* 0x000fe20000000f00 */
[----:B------:R-:W-:Y:S01]  /*4210*/  IMAD.MOV.U32 R149, RZ, RZ, R249 ;  /* 0x000000ffff957224 */ /* 0x000fe200078e00f9 */
[----:B------:R-:W-:Y:S01]  /*4220*/  MOV R142, R172 ;  /* 0x000000ac008e7202 */ /* 0x000fe20000000f00 */
[----:B------:R-:W-:Y:S01]  /*4230*/  IMAD.MOV.U32 R151, RZ, RZ, R179 ;  /* 0x000000ffff977224 */ /* 0x000fe200078e00b3 */
[----:B------:R-:W-:Y:S01]  /*4240*/  LDSM.16.MT88.4 R16, [R225+0x1900] ;  /* 0x00190000e110783b */ /* 0x000fe20000004200 */
[----:B--2---:R-:W-:Y:S01]  /*4250*/  FFMA.FTZ R0, R144, c[0x0][0x2d0], -R2 ;  /* 0x0000b40090007a23 */ /* 0x004fe20000010802 */
[----:B------:R-:W-:Y:S01]  /*4260*/  MOV R144, R146 ;  /* 0x0000009200907202 */ /* 0x000fe20000000f00 */
[----:B------:R-:W-:-:S02]  /*4270*/  IMAD.MOV.U32 R146, RZ, RZ, R161 ;  /* 0x000000ffff927224 */ /* 0x000fc400078e00a1 */
[----:B------:R2:W-:Y:S01]  /*4280*/  MUFU.EX2 R165, R0 ;  /* 0x0000000000a57308 */ /* 0x0005e20000000800 */
[----:B------:R-:W-:Y:S01]  /*4290*/  IMAD.MOV.U32 R161, RZ, RZ, R163 ;  /* 0x000000ffffa17224 */ /* 0x000fe200078e00a3 */
[----:B------:R-:W-:Y:S01]  /*42a0*/  MOV R163, R169 ;  /* 0x000000a900a37202 */ /* 0x000fe20000000f00 */
[----:B------:R-:W-:Y:S01]  /*42b0*/  IMAD.MOV.U32 R169, RZ, RZ, R166 ;  /* 0x000000ffffa97224 */ /* 0x000fe200078e00a6 */
[----:B------:R-:W-:Y:S01]  /*42c0*/  MOV R166, R185 ;  /* 0x000000b900a67202 */ /* 0x000fe20000000f00 */
[C---:B-1----:R-:W-:Y:S08]  /*42d0*/  HMMA.16816.F32.BF16 R100, R4.reuse, R8, R68 ;  /* 0x000000080464723c */ /* 0x042ff00000041844 */
[----:B------:R-:W-:Y:S01]  /*42e0*/  HMMA.16816.F32.BF16 R28, R4, R10, R28 ;  /* 0x0000000a041c723c */ /* 0x000fe2000004181c */
[----:B--2---:R-:W-:Y:S01]  /*42f0*/  FFMA.FTZ R0, R139, c[0x0][0x2d0], -R2 ;  /* 0x0000b4008b007a23 */ /* 0x004fe20000010802 */
[----:B------:R-:W1:Y:S01]  /*4300*/  LDSM.16.MT88.4 R8, [R224+0x1900] ;  /* 0x00190000e008783b */ /* 0x000e620000004200 */
[----:B------:R-:W-:-:S02]  /*4310*/  IMAD.MOV.U32 R139, RZ, RZ, R144 ;  /* 0x000000ffff8b7224 */ /* 0x000fc400078e0090 */
[----:B------:R-:W-:Y:S01]  /*4320*/  IMAD.MOV.U32 R144, RZ, RZ, R145 ;  /* 0x000000ffff907224 */ /* 0x000fe200078e0091 */
[----:B------:R-:W-:Y:S01]  /*4330*/  MOV R145, R146 ;  /* 0x0000009200917202 */ /* 0x000fe20000000f00 */
[----:B------:R-:W-:Y:S01]  /*4340*/  IMAD.MOV.U32 R146, RZ, RZ, R147 ;  /* 0x000000ffff927224 */ /* 0x000fe200078e0093 */
[----:B------:R2:W5:Y:S01]  /*4350*/  LDL.LU R185, [R1+0x88] ;  /* 0x0000880001b97983 */ /* 0x0005620000300800 */
[----:B------:R-:W-:Y:S01]  /*4360*/  IMAD.MOV.U32 R147, RZ, RZ, R161 ;  /* 0x000000ffff937224 */ /* 0x000fe200078e00a1 */
[----:B------:R-:W-:Y:S01]  /*4370*/  MOV R161, R162 ;  /* 0x000000a200a17202 */ /* 0x000fe20000000f00 */
[----:B------:R-:W-:Y:S01]  /*4380*/  IMAD.MOV.U32 R162, RZ, RZ, R163 ;  /* 0x000000ffffa27224 */ /* 0x000fe200078e00a3 */
[----:B---3--:R-:W-:Y:S01]  /*4390*/  F2FP.BF16.PACK_AB R4, R24, R159 ;  /* 0x0000009f1804723e */ /* 0x008fe200000010ff */
[----:B------:R-:W-:Y:S01]  /*43a0*/  IMAD.MOV.U32 R163, RZ, RZ, R168 ;  /* 0x000000ffffa37224 */ /* 0x000fe200078e00a8 */
[----:B------:R-:W-:Y:S01]  /*43b0*/  MOV R168, R169 ;  /* 0x000000a900a87202 */ /* 0x000fe20000000f00 */
[----:B------:R-:W-:Y:S01]  /*43c0*/  IMAD.MOV.U32 R169, RZ, RZ, R166 ;  /* 0x000000ffffa97224 */ /* 0x000fe200078e00a6 */
[----:B----4-:R-:W-:Y:S01]  /*43d0*/  F2FP.BF16.PACK_AB R6, R25, R160 ;  /* 0x000000a01906723e */ /* 0x010fe200000010ff */
[----:B------:R-:W-:-:S02]  /*43e0*/  IMAD.MOV.U32 R166, RZ, RZ, R167 ;  /* 0x000000ffffa67224 */ /* 0x000fc400078e00a7 */
[----:B------:R3:W4:Y:S01]  /*43f0*/  MUFU.EX2 R167, R0 ;  /* 0x0000000000a77308 */ /* 0x0007220000000800 */
[----:B------:R-:W-:Y:S01]  /*4400*/  IMAD.MOV.U32 R180, RZ, RZ, R182 ;  /* 0x000000ffffb47224 */ /* 0x000fe200078e00b6 */
[----:B------:R-:W-:Y:S01]  /*4410*/  MOV R182, R248 ;  /* 0x000000f800b67202 */ /* 0x000fe20000000f00 */
[----:B------:R-:W-:Y:S02]  /*4420*/  IMAD.MOV.U32 R181, RZ, RZ, R183 ;  /* 0x000000ffffb57224 */ /* 0x000fe400078e00b7 */
[----:B------:R-:W-:Y:S02]  /*4430*/  IMAD.MOV.U32 R183, RZ, RZ, R250 ;  /* 0x000000ffffb77224 */ /* 0x000fe400078e00fa */
[----:B---3--:R-:W-:Y:S01]  /*4440*/  FFMA.FTZ R0, R139, c[0x0][0x2d0], -R2 ;  /* 0x0000b4008b007a23 */ /* 0x008fe20000010802 */
[----:B------:R-:W-:Y:S01]  /*4450*/  MOV R139, R144 ;  /* 0x00000090008b7202 */ /* 0x000fe20000000f00 */
[----:B------:R-:W-:Y:S01]  /*4460*/  IMAD.MOV.U32 R144, RZ, RZ, R145 ;  /* 0x000000ffff907224 */ /* 0x000fe200078e0091 */
[----:B----4-:R-:W-:Y:S01]  /*4470*/  F2FP.BF16.PACK_AB R5, R167, R165 ;  /* 0x000000a5a705723e */ /* 0x010fe200000010ff */
        /* <DEDUP_REMOVED lines=11> */
[----:B------:R-:W-:Y:S01]  /*4530*/  IMAD.MOV.U32 R71, RZ, RZ, R144 ;  /* 0x000000ffff477224 */ /* 0x000fe200078e0090 */
[----:B------:R-:W-:Y:S01]  /*4540*/  MOV R145, R169 ;  /* 0x000000a900917202 */ /* 0x000fe20000000f00 */
[----:B------:R-:W-:Y:S01]  /*4550*/  IMAD.MOV.U32 R68, RZ, RZ, R147 ;  /* 0x000000ffff447224 */ /* 0x000fe200078e0093 */
[----:B------:R-:W-:Y:S01]  /*4560*/  MOV R140, R162 ;  /* 0x000000a2008c7202 */ /* 0x000fe20000000f00 */
[----:B------:R-:W-:Y:S01]  /*4570*/  IMAD.MOV.U32 R146, RZ, RZ, R168 ;  /* 0x000000ffff927224 */ /* 0x000fe200078e00a8 */
[----:B------:R-:W-:Y:S01]  /*4580*/  MOV R162, R175 ;  /* 0x000000af00a27202 */ /* 0x000fe20000000f00 */
[----:B------:R-:W-:-:S02]  /*4590*/  IMAD.MOV.U32 R147, RZ, RZ, R163 ;  /* 0x000000ffff937224 */ /* 0x000fc400078e00a3 */
[----:B------:R-:W-:Y:S02]  /*45a0*/  IMAD.MOV.U32 R144, RZ, RZ, R170 ;  /* 0x000000ffff907224 */ /* 0x000fe400078e00aa */
[----:B------:R-:W-:Y:S02]  /*45b0*/  IMAD.MOV.U32 R141, RZ, RZ, R161 ;  /* 0x000000ffff8d7224 */ /* 0x000fe400078e00a1 */
[----:B------:R-:W-:Y:S02]  /*45c0*/  IMAD.MOV.U32 R161, RZ, RZ, R173 ;  /* 0x000000ffffa17224 */ /* 0x000fe400078e00ad */
[----:B------:R-:W-:Y:S02]  /*45d0*/  IMAD.MOV.U32 R163, RZ, RZ, R174 ;  /* 0x000000ffffa37224 */ /* 0x000fe400078e00ae */
[----:B---3--:R-:W-:Y:S01]  /*45e0*/  FFMA.FTZ R0, R139, c[0x0][0x2d0], -R2 ;  /* 0x0000b4008b007a23 */ /* 0x008fe20000010802 */
[----:B------:R-:W-:-:S03]  /*45f0*/  MOV R134, R161 ;  /* 0x000000a100867202 */ /* 0x000fc60000000f00 */
[----:B------:R-:W3:Y:S02]  /*4600*/  MUFU.EX2 R252, R0 ;  /* 0x0000000000fc7308 */ /* 0x000ee40000000800 */
[----:B---3--:R-:W-:Y:S01]  /*4610*/  F2FP.BF16.PACK_AB R7, R252, R166 ;  /* 0x000000a6fc07723e */ /* 0x008fe200000010ff */
[----:B------:R-:W-:-:S04]  /*4620*/  IMAD.MOV.U32 R0, RZ, RZ, R142 ;  /* 0x000000ffff007224 */ /* 0x000fc800078e008e */
[----:B------:R-:W-:Y:S02]  /*4630*/  FFMA.FTZ R0, R0, c[0x0][0x2d0], -R12 ;  /* 0x0000b40000007a23 */ /* 0x000fe4000001080c */
[C---:B-1----:R-:W-:Y:S07]  /*4640*/  HMMA.16816.F32.BF16 R136, R4.reuse, R8, R64 ;  /* 0x000000080488723c */ /* 0x042fee0000041840 */
[----:B------:R-:W-:Y:S01]  /*4650*/  IMAD.MOV.U32 R67, RZ, RZ, R171 ;  /* 0x000000ffff437224 */ /* 0x000fe200078e00ab */
[----:B------:R-:W-:Y:S01]  /*4660*/  HMMA.16816.F32.BF16 R248, R4, R10, R52 ;  /* 0x0000000a04f8723c */ /* 0x000fe20000041834 */
[----:B------:R-:W1:Y:S01]  /*4670*/  LDSM.16.MT88.4 R8, [R228+0x1900] ;  /* 0x00190000e408783b */ /* 0x000e620000004200 */
[----:B------:R-:W-:Y:S01]  /*4680*/  MOV R64, R178 ;  /* 0x000000b200407202 */ /* 0x000fe20000000f00 */
[----:B------:R-:W-:-:S02]  /*4690*/  IMAD.MOV.U32 R66, RZ, RZ, R176 ;  /* 0x000000ffff427224 */ /* 0x000fc400078e00b0 */
[----:B------:R-:W-:-:S03]  /*46a0*/  IMAD.MOV.U32 R65, RZ, RZ, R177 ;  /* 0x000000ffff417224 */ /* 0x000fc600078e00b1 */
[C---:B------:R-:W-:Y:S08]  /*46b0*/  HMMA.16816.F32.BF16 R172, R4.reuse, R18, R76 ;  /* 0x0000001204ac723c */ /* 0x040ff0000004184c */
[C---:B------:R-:W-:Y:S01]  /*46c0*/  HMMA.16816.F32.BF16 R176, R4.reuse, R16, R40 ;  /* 0x0000001004b0723c */ /* 0x040fe20000041828 */
[----:B------:R-:W3:Y:S07]  /*46d0*/  LDSM.16.MT88.4 R16, [R225+0x4900] ;  /* 0x00490000e110783b */ /* 0x000eee0000004200 */
[----:B-1----:R-:W-:Y:S07]  /*46e0*/  HMMA.16816.F32.BF16 R168, R4, R8, R60 ;  /* 0x0000000804a8723c */ /* 0x002fee000004183c */
[----:B------:R-:W-:Y:S01]  /*46f0*/  IMAD.MOV.U32 R63, RZ, RZ, R144 ;  /* 0x000000ffff3f7224 */ /* 0x000fe200078e0090 */
[----:B------:R-:W-:Y:S01]  /*4700*/  MOV R61, R146 ;  /* 0x00000092003d7202 */ /* 0x000fe20000000f00 */
[----:B------:R-:W-:-:S02]  /*4710*/  IMAD.MOV.U32 R62, RZ, RZ, R145 ;  /* 0x000000ffff3e7224 */ /* 0x000fc400078e0091 */
[----:B------:R-:W-:Y:S02]  /*4720*/  IMAD.MOV.U32 R60, RZ, RZ, R147 ;  /* 0x000000ffff3c7224 */ /* 0x000fe400078e0093 */
[C---:B------:R-:W-:Y:S07]  /*4730*/  HMMA.16816.F32.BF16 R144, R4.reuse, R10, R48 ;  /* 0x0000000a0490723c */ /* 0x040fee0000041830 */
[----:B------:R-:W-:Y:S01]  /*4740*/  MOV R49, R24 ;  /* 0x0000001800317202 */ /* 0x000fe20000000f00 */
[----:B------:R-:W-:Y:S01]  /*4750*/  HMMA.16816.F32.BF16 R8, R4, R20, R36 ;  /* 0x000000140408723c */ /* 0x000fe20000041824 */
[----:B------:R-:W-:Y:S01]  /*4760*/  IMAD.MOV.U32 R48, RZ, RZ, R162 ;  /* 0x000000ffff307224 */ /* 0x000fe200078e00a2 */
[----:B------:R-:W-:Y:S01]  /*4770*/  MOV R51, R140 ;  /* 0x0000008c00337202 */ /* 0x000fe20000000f00 */
[----:B------:R-:W-:-:S04]  /*4780*/  IMAD.MOV.U32 R50, RZ, RZ, R141 ;  /* 0x000000ffff327224 */ /* 0x000fc800078e008d */
[----:B------:R-:W-:Y:S01]  /*4790*/  IMAD.MOV.U32 R21, RZ, RZ, R180 ;  /* 0x000000ffff157224 */ /* 0x000fe200078e00b4 */
[----:B------:R-:W-:Y:S01]  /*47a0*/  MOV R36, R181 ;  /* 0x000000b500247202 */ /* 0x000fe20000000f00 */
[----:B------:R-:W-:Y:S01]  /*47b0*/  IMAD.MOV.U32 R37, RZ, RZ, R182 ;  /* 0x000000ffff257224 */ /* 0x000fe200078e00b6 */
[----:B------:R-:W-:Y:S01]  /*47c0*/  MOV R20, R143 ;  /* 0x0000008f00147202 */ /* 0x000fe20000000f00 */
[----:B------:R-:W-:Y:S01]  /*47d0*/  IMAD.MOV.U32 R39, RZ, RZ, R183 ;  /* 0x000000ffff277224 */ /* 0x000fe200078e00b7 */
[----:B------:R-:W-:Y:S01]  /*47e0*/  MOV R38, R25 ;  /* 0x0000001900267202 */ /* 0x000fe20000000f00 */
[C---:B------:R-:W-:Y:S07]  /*47f0*/  HMMA.16816.F32.BF16 R180, R4.reuse, R22, R72 ;  /* 0x0000001604b4723c */ /* 0x040fee0000041848 */
        /* <DEDUP_REMOVED lines=9> */
[----:B------:R-:W1:Y:S01]  /*4890*/  LDSM.16.MT88.4 R8, [R224+0x4900] ;  /* 0x00490000e008783b */ /* 0x000e620000004200 */
[----:B------:R-:W-:Y:S01]  /*48a0*/  MOV R23, R24 ;  /* 0x0000001800177202 */ /* 0x000fe20000000f00 */
[C---:B---3--:R-:W-:Y:S01]  /*48b0*/  HMMA.16816.F32.BF16 R40, R4.reuse, R18, R80 ;  /* 0x000000120428723c */ /* 0x048fe20000041850 */
[----:B------:R-:W-:Y:S01]  /*48c0*/  MOV R73, R20 ;  /* 0x0000001400497202 */ /* 0x000fe20000000f00 */
[----:B------:R-:W-:Y:S01]  /*48d0*/  LDSM.16.MT88.4 R24, [R227+0x4900] ;  /* 0x00490000e318783b */ /* 0x000fe20000004200 */
        /* <DEDUP_REMOVED lines=8> */
[C---:B------:R-:W-:Y:S01]  /*4960*/  HMMA.16816.F32.BF16 R52, R4.reuse, R16, R32 ;  /* 0x000000100434723c */ /* 0x040fe20000041820 */
[----:B------:R-:W-:Y:S07]  /*4970*/  LDSM.16.MT88.4 R16, [R228+0x7900] ;  /* 0x00790000e410783b */ /* 0x000fee0000004200 */
[C---:B-1----:R-:W-:Y:S07]  /*4980*/  HMMA.16816.F32.BF16 R148, R4.reuse, R8, R56 ;  /* 0x000000080494723c */ /* 0x042fee0000041838 */
[----:B------:R-:W-:Y:S01]  /*4990*/  MOV R59, R72 ;  /* 0x00000048003b7202 */ /* 0x000fe20000000f00 */
        /* <DEDUP_REMOVED lines=12> */
[----:B------:R-:W-:Y:S02]  /*4a60*/  MOV R36, R37 ;  /* 0x0000002500247202 */ /* 0x000fe40000000f00 */
[----:B------:R-:W-:Y:S02]  /*4a70*/  MOV R37, R39 ;  /* 0x0000002700257202 */ /* 0x000fe40000000f00 */
[----:B------:R-:W-:Y:S01]  /*4a80*/  MOV R58, R73 ;  /* 0x00000049003a7202 */ /* 0x000fe20000000f00 */
[----:B------:R-:W-:Y:S01]  /*4a90*/  IMAD.MOV.U32 R73, RZ, RZ, R20 ;  /* 0x000000ffff497224 */ /* 0x000fe200078e0014 */
[C---:B-1----:R-:W-:Y:S07]  /*4aa0*/  HMMA.16816.F32.BF16 R84, R4.reuse, R8, R88 ;  /* 0x000000080454723c */ /* 0x042fee0000041858 */
[----:B------:R-:W-:Y:S01]  /*4ab0*/  IMAD.MOV.U32 R88, RZ, RZ, R48 ;  /* 0x000000ffff587224 */ /* 0x000fe200078e0030 */
[----:B------:R-:W-:Y:S01]  /*4ac0*/  HMMA.16816.F32.BF16 R76, R4, R10, R92 ;  /* 0x0000000a044c723c */ /* 0x000fe2000004185c */
[----:B------:R-:W1:Y:S01]  /*4ad0*/  LDSM.16.MT88.4 R8, [R224+0x7900] ;  /* 0x00790000e008783b */ /* 0x000e620000004200 */
[----:B------:R-:W-:Y:S01]  /*4ae0*/  MOV R91, R49 ;  /* 0x00000031005b7202 */ /* 0x000fe20000000f00 */
[----:B------:R-:W-:Y:S01]  /*4af0*/  IMAD.MOV.U32 R90, RZ, RZ, R75 ;  /* 0x000000ffff5a7224 */ /* 0x000fe200078e004b */
[----:B------:R-:W-:-:S03]  /*4b00*/  MOV R89, R36 ;  /* 0x0000002400597202 */ /* 0x000fc60000000f00 */
        /* <DEDUP_REMOVED lines=12> */
[----:B------:R-:W-:Y:S01]  /*4bd0*/  HMMA.16816.F32.BF16 R68, R4, R24, R96 ;  /* 0x000000180444723c */ /* 0x000fe20000041860 */
[----:B------:R-:W-:-:S06]  /*4be0*/  IMAD.MOV.U32 R94, RZ, RZ, R73 ;  /* 0x000000ffff5e7224 */ /* 0x000fcc00078e0049 */
[----:B------:R-:W-:Y:S01]  /*4bf0*/  IMAD.MOV.U32 R96, RZ, RZ, R38 ;  /* 0x000000ffff607224 */ /* 0x000fe200078e0026 */
[----:B------:R-:W-:Y:S01]  /*4c00*/  MOV R24, R63 ;  /* 0x0000003f00187202 */ /* 0x000fe20000000f00 */
[----:B------:R-:W-:Y:S01]  /*4c10*/  IMAD.MOV.U32 R38, RZ, RZ, R60 ;  /* 0x000000ffff267224 */ /* 0x000fe200078e003c */
[----:B------:R-:W-:Y:S01]  /*4c20*/  MOV R97, R59 ;  /* 0x0000003b00617202 */ /* 0x000fe20000000f00 */
[----:B------:R-:W-:Y:S01]  /*4c30*/  IMAD.MOV.U32 R25, RZ, RZ, R62 ;  /* 0x000000ffff197224 */ /* 0x000fe200078e003e */
[----:B------:R-:W-:Y:S01]  /*4c40*/  MOV R98, R72 ;  /* 0x0000004800627202 */ /* 0x000fe20000000f00 */
[C---:B------:R-:W-:Y:S01]  /*4c50*/  HMMA.16816.F32.BF16 R60, R4.reuse, R26, R128 ;  /* 0x0000001a043c723c */ /* 0x040fe20000041880 */
[----:B------:R-:W-:Y:S01]  /*4c60*/  IMAD.MOV.U32 R59, RZ, RZ, R74 ;  /* 0x000000ffff3b7224 */ /* 0x000fe200078e004a */
[----:B------:R-:W-:Y:S02]  /*4c70*/  MOV R74, R21 ;  /* 0x00000015004a7202 */ /* 0x000fe40000000f00 */
[----:B------:R-:W3:Y:S01]  /*4c80*/  LDSM.16.MT88.4 R20, [R225+0x7900] ;  /* 0x00790000e114783b */ /* 0x000ee20000004200 */
[----:B------:R-:W-:Y:S01]  /*4c90*/  IMAD.MOV.U32 R99, RZ, RZ, R59 ;  /* 0x000000ffff637224 */ /* 0x000fe200078e003b */
[----:B------:R-:W-:Y:S01]  /*4ca0*/  MOV R95, R74 ;  /* 0x0000004a005f7202 */ /* 0x000fe20000000f00 */
[----:B------:R-:W-:Y:S01]  /*4cb0*/  IMAD.MOV.U32 R26, RZ, RZ, R50 ;  /* 0x000000ffff1a7224 */ /* 0x000fe200078e0032 */
[----:B------:R-:W-:Y:S01]  /*4cc0*/  MOV R27, R51 ;  /* 0x00000033001b7202 */ /* 0x000fe20000000f00 */
[----:B------:R-:W-:Y:S01]  /*4cd0*/  IMAD.MOV.U32 R129, RZ, RZ, R57 ;  /* 0x000000ffff817224 */ /* 0x000fe200078e0039 */
[----:B-1----:R-:W-:Y:S01]  /*4ce0*/  HMMA.16816.F32.BF16 R48, R4, R8, R120 ;  /* 0x000000080430723c */ /* 0x002fe20000041878 */
[----:B------:R-:W-:Y:S01]  /*4cf0*/  MOV R128, R58 ;  /* 0x0000003a00807202 */ /* 0x000fe20000000f00 */
[----:B------:R-:W-:Y:S01]  /*4d00*/  IMAD.MOV.U32 R131, RZ, RZ, R47 ;  /* 0x000000ffff837224 */ /* 0x000fe200078e002f */
[----:B------:R-:W-:-:S04]  /*4d10*/  MOV R130, R56 ;  /* 0x0000003800827202 */ /* 0x000fc80000000f00 */
[----:B------:R-:W-:Y:S01]  /*4d20*/  IMAD.MOV.U32 R120, RZ, RZ, R37 ;  /* 0x000000ffff787224 */ /* 0x000fe200078e0025 */
[----:B------:R-:W-:Y:S01]  /*4d30*/  MOV R121, R38 ;  /* 0x0000002600797202 */ /* 0x000fe20000000f00 */
[----:B------:R-:W-:Y:S01]  /*4d40*/  IMAD.MOV.U32 R122, RZ, RZ, R39 ;  /* 0x000000ffff7a7224 */ /* 0x000fe200078e0027 */
[----:B------:R-:W-:Y:S01]  /*4d50*/  MOV R123, R64 ;  /* 0x00000040007b7202 */ /* 0x000fe20000000f00 */
[C---:B------:R-:W-:Y:S01]  /*4d60*/  HMMA.16816.F32.BF16 R36, R4.reuse, R10, R112 ;  /* 0x0000000a0424723c */ /* 0x040fe20000041870 */
[----:B------:R-:W1:Y:S06]  /*4d70*/  LDSM.16.MT88.4 R8, [R227+0x7900] ;  /* 0x00790000e308783b */ /* 0x000e6c0000004200 */
[----:B------:R-:W-:Y:S01]  /*4d80*/  IMAD.MOV.U32 R113, RZ, RZ, R65 ;  /* 0x000000ffff717224 */ /* 0x000fe200078e0041 */
[----:B------:R-:W-:Y:S01]  /*4d90*/  MOV R114, R66 ;  /* 0x0000004200727202 */ /* 0x000fe20000000f00 */
[----:B------:R-:W-:Y:S01]  /*4da0*/  IMAD.MOV.U32 R115, RZ, RZ, R67 ;  /* 0x000000ffff737224 */ /* 0x000fe200078e0043 */
[C---:B------:R-:W-:Y:S02]  /*4db0*/  HMMA.16816.F32.BF16 R56, R4.reuse, R18, R108 ;  /* 0x000000120438723c */ /* 0x040fe4000004186c */
        /* <DEDUP_REMOVED lines=19> */
[C---:B---3--:R-:W-:Y:S01]  /*4ef0*/  HMMA.16816.F32.BF16 R80, R4.reuse, R20, R104 ;  /* 0x000000140450723c */ /* 0x048fe20000041868 */
[----:B------:R3:W-:Y:S07]  /*4f00*/  MUFU.EX2 R133, R0 ;  /* 0x0000000000857308 */ /* 0x0007ee0000000800 */
[C---:B------:R-:W-:Y:S01]  /*4f10*/  HMMA.16816.F32.BF16 R72, R4.reuse, R22, R124 ;  /* 0x000000160448723c */ /* 0x040fe2000004187c */
[----:B------:R-:W4:Y:S07]  /*4f20*/  LDSM.16.MT88.4 R20, [R224+0x2100] ;  /* 0x00210000e014783b */ /* 0x000f2e0000004200 */
[----:B-1----:R-:W-:Y:S01]  /*4f30*/  HMMA.16816.F32.BF16 R32, R4, R10, R28 ;  /* 0x0000000a0420723c */ /* 0x002fe2000004181c */
[----:B---3--:R-:W-:-:S02]  /*4f40*/  FFMA.FTZ R0, R112, c[0x0][0x2d0], -R12 ;  /* 0x0000b40070007a23 */ /* 0x008fc4000001080c */
        /* <DEDUP_REMOVED lines=21> */
[C---:B------:R-:W-:Y:S01]  /*50a0*/  HMMA.16816.F32.BF16 R64, R4.reuse, R16, R116 ;  /* 0x000000100440723c */ /* 0x040fe20000041874 */
[----:B------:R1:W3:Y:S01]  /*50b0*/  MUFU.EX2 R161, R0 ;  /* 0x0000000000a17308 */ /* 0x0002e20000000800 */
[----:B------:R-:W2:Y:S06]  /*50c0*/  LDSM.16.MT88.4 R16, [R225+0x2100] ;  /* 0x00210000e110783b */ /* 0x000eac0000004200 */
[----:B------:R-:W-:Y:S01]  /*50d0*/  HMMA.16816.F32.BF16 R44, R4, R8, R100 ;  /* 0x00000008042c723c */ /* 0x000fe20000041864 */
[----:B------:R-:W2:Y:S01]  /*50e0*/  LDSM.16.MT88.4 R8, [R228+0x2100] ;  /* 0x00210000e408783b */ /* 0x000ea20000004200 */
        /* <DEDUP_REMOVED lines=24> */
[----:B------:R1:W-:Y:S01]  /*5270*/  MUFU.EX2 R162, R0 ;  /* 0x0000000000a27308 */ /* 0x0003e20000000800 */
[----:B------:R-:W-:-:S02]  /*5280*/  MOV R113, R115 ;  /* 0x0000007300717202 */ /* 0x000fc40000000f00 */
[----:B------:R-:W-:Y:S01]  /*5290*/  MOV R115, R121 ;  /* 0x0000007900737202 */ /* 0x000fe20000000f00 */
[----:B------:R-:W-:Y:S02]  /*52a0*/  IMAD.MOV.U32 R121, RZ, RZ, R26 ;  /* 0x000000ffff797224 */ /* 0x000fe400078e001a */
[----:B------:R-:W-:Y:S01]  /*52b0*/  IMAD.MOV.U32 R26, RZ, RZ, R128 ;  /* 0x000000ffff1a7224 */ /* 0x000fe200078e0080 */
[----:B------:R-:W-:Y:S01]  /*52c0*/  MOV R128, R129 ;  /* 0x0000008100807202 */ /* 0x000fe20000000f00 */
[----:B------:R-:W-:Y:S01]  /*52d0*/  IMAD.MOV.U32 R129, RZ, RZ, R130 ;  /* 0x000000ffff817224 */ /* 0x000fe200078e0082 */
[----:B------:R-:W-:Y:S02]  /*52e0*/  MOV R130, R131 ;  /* 0x0000008300827202 */ /* 0x000fe40000000f00 */
[----:B------:R-:W-:Y:S02]  /*52f0*/  MOV R131, R25 ;  /* 0x0000001900837202 */ /* 0x000fe40000000f00 */
[----:B------:R-:W-:-:S02]  /*5300*/  MOV R25, R97 ;  /* 0x0000006100197202 */ /* 0x000fc40000000f00 */
[----:B------:R-:W-:Y:S01]  /*5310*/  MOV R97, R99 ;  /* 0x0000006300617202 */ /* 0x000fe20000000f00 */
[----:B-1----:R-:W-:Y:S01]  /*5320*/  FFMA.FTZ R0, R112, c[0x0][0x2d0], -R12 ;  /* 0x0000b40070007a23 */ /* 0x002fe2000001080c */
[----:B------:R-:W-:Y:S01]  /*5330*/  MOV R99, R93 ;  /* 0x0000005d00637202 */ /* 0x000fe20000000f00 */
[----:B------:R-:W-:Y:S01]  /*5340*/  IMAD.MOV.U32 R112, RZ, RZ, R114 ;  /* 0x000000ffff707224 */ /* 0x000fe200078e0072 */
[----:B------:R-:W-:Y:S01]  /*5350*/  MOV R93, R184 ;  /* 0x000000b8005d7202 */ /* 0x000fe20000000f00 */
[----:B------:R-:W-:Y:S01]  /*5360*/  IMAD.MOV.U32 R114, RZ, RZ, R120 ;  /* 0x000000ffff727224 */ /* 0x000fe200078e0078 */
[----:B---3--:R-:W-:Y:S01]  /*5370*/  F2FP.BF16.PACK_AB R4, R161, R133 ;  /* 0x00000085a104723e */ /* 0x008fe200000010ff */
[----:B------:R-:W-:Y:S01]  /*5380*/  IMAD.MOV.U32 R120, RZ, RZ, R122 ;  /* 0x000000ffff787224 */ /* 0x000fe200078e007a */
[----:B------:R-:W-:Y:S01]  /*5390*/  MOV R122, R123 ;  /* 0x0000007b007a7202 */ /* 0x000fe20000000f00 */
[----:B------:R-:W-:Y:S01]  /*53a0*/  FFMA.FTZ R29, R135, c[0x0][0x2d0], -R2 ;  /* 0x0000b400871d7a23 */ /* 0x000fe20000010802 */
[----:B------:R-:W-:Y:S01]  /*53b0*/  MOV R123, R27 ;  /* 0x0000001b007b7202 */ /* 0x000fe20000000f00 */
[----:B------:R-:W-:Y:S01]  /*53c0*/  IMAD.MOV.U32 R27, RZ, RZ, R24 ;  /* 0x000000ffff1b7224 */ /* 0x000fe200078e0018 */
[----:B------:R1:W5:Y:S01]  /*53d0*/  LDL.LU R184, [R1+0x84] ;  /* 0x0000840001b87983 */ /* 0x0003620000300800 */
[----:B------:R-:W-:-:S02]  /*53e0*/  IMAD.MOV.U32 R24, RZ, RZ, R96 ;  /* 0x000000ffff187224 */ /* 0x000fc400078e0060 */
[----:B------:R-:W-:Y:S02]  /*53f0*/  IMAD.MOV.U32 R96, RZ, RZ, R98 ;  /* 0x000000ffff607224 */ /* 0x000fe400078e0062 */
[----:B------:R-:W-:Y:S02]  /*5400*/  IMAD.MOV.U32 R98, RZ, RZ, R92 ;  /* 0x000000ffff627224 */ /* 0x000fe400078e005c */
[----:B------:R-:W-:Y:S02]  /*5410*/  IMAD.MOV.U32 R92, RZ, RZ, R164 ;  /* 0x000000ffff5c7224 */ /* 0x000fe400078e00a4 */
[----:B------:R3:W1:Y:S02]  /*5420*/  MUFU.EX2 R164, R0 ;  /* 0x0000000000a47308 */ /* 0x0006640000000800 */
[----:B---3--:R-:W-:Y:S02]  /*5430*/  FFMA.FTZ R0, R107, c[0x0][0x2d0], -R2 ;  /* 0x0000b4006b007a23 */ /* 0x008fe40000010802 */
        /* <DEDUP_REMOVED lines=21> */
[----:B------:R3:W-:Y:S01]  /*5590*/  MUFU.EX2 R31, R0 ;  /* 0x00000000001f7308 */ /* 0x0007e20000000800 */
[----:B------:R-:W-:Y:S02]  /*55a0*/  MOV R27, R25 ;  /* 0x00000019001b7202 */ /* 0x000fe40000000f00 */
[----:B------:R-:W-:Y:S02]  /*55b0*/  MOV R25, R97 ;  /* 0x0000006100197202 */ /* 0x000fe40000000f00 */
[----:B------:R-:W-:Y:S02]  /*55c0*/  MOV R97, R99 ;  /* 0x0000006300617202 */ /* 0x000fe40000000f00 */
[----:B------:R-:W-:-:S02]  /*55d0*/  MOV R99, R93 ;  /* 0x0000005d00637202 */ /* 0x000fc40000000f00 */
[----:B------:R-:W-:Y:S01]  /*55e0*/  MOV R93, R134 ;  /* 0x00000086005d7202 */ /* 0x000fe20000000f00 */
[----:B---3--:R-:W-:Y:S02]  /*55f0*/  FFMA.FTZ R0, R107, c[0x0][0x2d0], -R2 ;  /* 0x0000b4006b007a23 */ /* 0x008fe40000010802 */
[----:B------:R-:W-:Y:S02]  /*5600*/  IMAD.MOV.U32 R107, RZ, RZ, R113 ;  /* 0x000000ffff6b7224 */ /* 0x000fe400078e0071 */
[----:B------:R-:W-:Y:S01]  /*5610*/  IMAD.MOV.U32 R113, RZ, RZ, R115 ;  /* 0x000000ffff717224 */ /* 0x000fe200078e0073 */
[----:B------:R-:W-:Y:S01]  /*5620*/  MOV R115, R26 ;  /* 0x0000001a00737202 */ /* 0x000fe20000000f00 */
[----:B------:R3:W2:Y:S01]  /*5630*/  MUFU.EX2 R134, R0 ;  /* 0x0000000000867308 */ /* 0x0006a20000000800 */
[----:B------:R-:W-:Y:S01]  /*5640*/  MOV R26, R131 ;  /* 0x00000083001a7202 */ /* 0x000fe20000000f00 */
[----:B------:R-:W-:Y:S02]  /*5650*/  IMAD.MOV.U32 R131, RZ, RZ, R24 ;  /* 0x000000ffff837224 */ /* 0x000fe400078e0018 */
[----:B------:R-:W-:-:S02]  /*5660*/  IMAD.MOV.U32 R24, RZ, RZ, R96 ;  /* 0x000000ffff187224 */ /* 0x000fc400078e0060 */
[----:B------:R-:W-:Y:S02]  /*5670*/  IMAD.MOV.U32 R94, RZ, RZ, R159 ;  /* 0x000000ffff5e7224 */ /* 0x000fe400078e009f */
[----:B------:R-:W-:Y:S01]  /*5680*/  IMAD.MOV.U32 R96, RZ, RZ, R98 ;  /* 0x000000ffff607224 */ /* 0x000fe200078e0062 */
[----:B-1----:R-:W-:Y:S01]  /*5690*/  F2FP.BF16.PACK_AB R6, R164, R162 ;  /* 0x000000a2a406723e */ /* 0x002fe200000010ff */
[----:B------:R-:W-:Y:S01]  /*56a0*/  IMAD.MOV.U32 R98, RZ, RZ, R92 ;  /* 0x000000ffff627224 */ /* 0x000fe200078e005c */
[----:B------:R1:W5:Y:S01]  /*56b0*/  LDL.LU R159, [R1+0x80] ;  /* 0x00008000019f7983 */ /* 0x0003620000300800 */
[----:B---3--:R-:W-:Y:S01]  /*56c0*/  FFMA.FTZ R0, R106, c[0x0][0x2d0], -R2 ;  /* 0x0000b4006a007a23 */ /* 0x008fe20000010802 */
        /* <DEDUP_REMOVED lines=20> */
[----:B------:R-:W-:Y:S01]  /*5810*/  MOV R107, R26 ;  /* 0x0000001a006b7202 */ /* 0x000fe20000000f00 */
[----:B------:R1:W5:Y:S01]  /*5820*/  LDL.LU R158, [R1+0x7c] ;  /* 0x00007c00019e7983 */ /* 0x0003620000300800 */
[----:B------:R-:W-:Y:S01]  /*5830*/  MOV R26, R24 ;  /* 0x00000018001a7202 */ /* 0x000fe20000000f00 */
[----:B------:R-:W-:-:S02]  /*5840*/  FFMA.FTZ R28, R105, c[0x0][0x2d0], -R12 ;  /* 0x0000b400691c7a23 */ /* 0x000fc4000001080c */
[----:B---3--:R-:W-:Y:S02]  /*5850*/  FFMA.FTZ R0, R106, c[0x0][0x2d0], -R2 ;  /* 0x0000b4006a007a23 */ /* 0x008fe40000010802 */
[----:B------:R-:W-:Y:S02]  /*5860*/  IMAD.MOV.U32 R106, RZ, RZ, R112 ;  /* 0x000000ffff6a7224 */ /* 0x000fe400078e0070 */
[----:B------:R-:W-:Y:S02]  /*5870*/  IMAD.MOV.U32 R112, RZ, RZ, R27 ;  /* 0x000000ffff707224 */ /* 0x000fe400078e001b */
[----:B------:R-:W-:Y:S02]  /*5880*/  IMAD.MOV.U32 R27, RZ, RZ, R25 ;  /* 0x000000ffff1b7224 */ /* 0x000fe400078e0019 */
[----:B------:R-:W-:Y:S02]  /*5890*/  IMAD.MOV.U32 R25, RZ, RZ, R97 ;  /* 0x000000ffff197224 */ /* 0x000fe400078e0061 */
[----:B------:R-:W-:-:S02]  /*58a0*/  IMAD.MOV.U32 R97, RZ, RZ, R99 ;  /* 0x000000ffff617224 */ /* 0x000fc400078e0063 */
[----:B------:R-:W-:Y:S02]  /*58b0*/  IMAD.MOV.U32 R99, RZ, RZ, R93 ;  /* 0x000000ffff637224 */ /* 0x000fe400078e005d */
[----:B------:R-:W-:Y:S02]  /*58c0*/  IMAD.MOV.U32 R93, RZ, RZ, R95 ;  /* 0x000000ffff5d7224 */ /* 0x000fe400078e005f */
[----:B------:R-:W-:Y:S02]  /*58d0*/  IMAD.MOV.U32 R95, RZ, RZ, R89 ;  /* 0x000000ffff5f7224 */ /* 0x000fe400078e0059 */
[----:B------:R-:W-:Y:S02]  /*58e0*/  IMAD.MOV.U32 R89, RZ, RZ, R163 ;  /* 0x000000ffff597224 */ /* 0x000fe400078e00a3 */
[----:B------:R-:W-:Y:S01]  /*58f0*/  IMAD.MOV.U32 R105, RZ, RZ, R106 ;  /* 0x000000ffff697224 */ /* 0x000fe200078e006a */
[----:B------:R-:W3:Y:S01]  /*5900*/  MUFU.EX2 R163, R0 ;  /* 0x0000000000a37308 */ /* 0x000ee20000000800 */
        /* <DEDUP_REMOVED lines=17> */
[----:B------:R-:W-:Y:S02]  /*5a20*/  MOV R96, R98 ;  /* 0x0000006200607202 */ /* 0x000fe40000000f00 */
[----:B------:R-:W-:Y:S02]  /*5a30*/  MOV R98, R92 ;  /* 0x0000005c00627202 */ /* 0x000fe40000000f00 */
[----:B--2---:R-:W-:-:S02]  /*5a40*/  F2FP.BF16.PACK_AB R5, R134, R31 ;  /* 0x0000001f8605723e */ /* 0x004fc400000010ff */
[----:B---3--:R-:W-:Y:S02]  /*5a50*/  F2FP.BF16.PACK_AB R7, R163, R160 ;  /* 0x000000a0a307723e */ /* 0x008fe400000010ff */
[----:B------:R-:W-:Y:S02]  /*5a60*/  MOV R92, R94 ;  /* 0x0000005e005c7202 */ /* 0x000fe40000000f00 */
[----:B------:R-:W-:Y:S02]  /*5a70*/  MOV R94, R88 ;  /* 0x00000058005e7202 */ /* 0x000fe40000000f00 */
[----:B------:R-:W-:Y:S01]  /*5a80*/  MOV R126, R127 ;  /* 0x0000007f007e7202 */ /* 0x000fe20000000f00 */
[----:B------:R-:W-:Y:S01]  /*5a90*/  IMAD.MOV.U32 R127, RZ, RZ, R112 ;  /* 0x000000ffff7f7224 */ /* 0x000fe200078e0070 */
[----:B------:R-:W-:Y:S02]  /*5aa0*/  MOV R88, R90 ;  /* 0x0000005a00587202 */ /* 0x000fe40000000f00 */
[----:B------:R-:W-:-:S02]  /*5ab0*/  MOV R90, R157 ;  /* 0x0000009d005a7202 */ /* 0x000fc40000000f00 */
[----:B------:R-:W-:Y:S01]  /*5ac0*/  MOV R112, R24 ;  /* 0x0000001800707202 */ /* 0x000fe20000000f00 */
[C---:B----4-:R-:W-:Y:S01]  /*5ad0*/  HMMA.16816.F32.BF16 R136, R4.reuse, R20, R136 ;  /* 0x000000140488723c */ /* 0x050fe20000041888 */
[----:B------:R-:W-:Y:S01]  /*5ae0*/  FFMA.FTZ R30, R126, c[0x0][0x2d0], -R2 ;  /* 0x0000b4007e1e7a23 */ /* 0x000fe20000010802 */
[----:B------:R-:W-:Y:S01]  /*5af0*/  MOV R110, R93 ;  /* 0x0000005d006e7202 */ /* 0x000fe20000000f00 */
[----:B------:R-:W-:Y:S01]  /*5b00*/  IMAD.MOV.U32 R116, RZ, RZ, R127 ;  /* 0x000000ffff747224 */ /* 0x000fe200078e007f */
[----:B------:R-:W-:Y:S01]  /*5b10*/  MOV R117, R112 ;  /* 0x0000007000757202 */ /* 0x000fe20000000f00 */
[--C-:B------:R-:W-:Y:S01]  /*5b20*/  FFMA.FTZ R27, R156, c[0x0][0x2d0], -R12.reuse ;  /* 0x0000b4009c1b7a23 */ /* 0x100fe2000001080c */
[----:B------:R-:W-:Y:S01]  /*5b30*/  MOV R124, R95 ;  /* 0x0000005f007c7202 */ /* 0x000fe20000000f00 */
[--C-:B------:R-:W-:Y:S01]  /*5b40*/  FFMA.FTZ R26, R155, c[0x0][0x2d0], -R12.reuse ;  /* 0x0000b4009b1a7a23 */ /* 0x100fe2000001080c */
[C---:B------:R-:W-:Y:S01]  /*5b50*/  HMMA.16816.F32.BF16 R20, R4.reuse, R22, R248 ;  /* 0x000000160414723c */ /* 0x040fe200000418f8 */
        /* <DEDUP_REMOVED lines=9> */
[----:B------:R-:W-:Y:S01]  /*5bf0*/  HMMA.16816.F32.BF16 R92, R4, R18, R172 ;  /* 0x00000012045c723c */ /* 0x000fe200000418ac */
[----:B------:R-:W-:Y:S01]  /*5c00*/  IMAD.MOV.U32 R249, RZ, RZ, R15 ;  /* 0x000000fffff97224 */ /* 0x000fe200078e000f */
[----:B------:R-:W-:Y:S01]  /*5c10*/  MOV R108, R99 ;  /* 0x00000063006c7202 */ /* 0x000fe20000000f00 */
[----:B------:R-:W-:Y:S01]  /*5c20*/  IMAD.MOV.U32 R251, RZ, RZ, R13 ;  /* 0x000000fffffb7224 */ /* 0x000fe200078e000d */
[----:B------:R1:W5:Y:S01]  /*5c30*/  LDL.LU R157, [R1+0x78] ;  /* 0x00007800019d7983 */ /* 0x0003620000300800 */
[----:B------:R-:W-:-:S03]  /*5c40*/  FFMA.FTZ R24, R153, c[0x0][0x2d0], -R2 ;  /* 0x0000b40099187a23 */ /* 0x000fc60000010802 */
[----:B------:R-:W-:Y:S01]  /*5c50*/  HMMA.16816.F32.BF16 R88, R4, R16, R176 ;  /* 0x000000100458723c */ /* 0x000fe200000418b0 */
[----:B------:R-:W2:Y:S01]  /*5c60*/  LDSM.16.MT88.4 R12, [R224+0x5100] ;  /* 0x00510000e00c783b */ /* 0x000ea20000004200 */
[----:B------:R-:W-:-:S03]  /*5c70*/  FFMA.FTZ R0, R152, c[0x0][0x2d0], -R2 ;  /* 0x0000b40098007a23 */ /* 0x000fc60000010802 */
[----:B------:R-:W3:Y:S01]  /*5c80*/  LDSM.16.MT88.4 R16, [R227+0x2100] ;  /* 0x00210000e310783b */ /* 0x000ee20000004200 */
[----:B------:R-:W-:Y:S02]  /*5c90*/  IMAD.MOV.U32 R118, RZ, RZ, R96 ;  /* 0x000000ffff767224 */ /* 0x000fe400078e0060 */
[----:B------:R-:W-:Y:S01]  /*5ca0*/  IMAD.MOV.U32 R2, RZ, RZ, R98 ;  /* 0x000000ffff027224 */ /* 0x000fe200078e0062 */
[C---:B------:R-:W-:Y:S01]  /*5cb0*/  HMMA.16816.F32.BF16 R100, R4.reuse, R10, R144 ;  /* 0x0000000a0464723c */ /* 0x040fe20000041890 */
[----:B------:R-:W-:Y:S01]  /*5cc0*/  IMAD.MOV.U32 R248, RZ, RZ, R124 ;  /* 0x000000fffff87224 */ /* 0x000fe200078e007c */
[----:B------:R1:W5:Y:S06]  /*5cd0*/  LDL.LU R156, [R1+0x74] ;  /* 0x00007400019c7983 */ /* 0x00036c0000300800 */
[----:B------:R-:W-:Y:S01]  /*5ce0*/  HMMA.16816.F32.BF16 R96, R4, R8, R168 ;  /* 0x000000080460723c */ /* 0x000fe200000418a8 */
[----:B------:R-:W4:Y:S01]  /*5cf0*/  LDSM.16.MT88.4 R8, [R225+0x5100] ;  /* 0x00510000e108783b */ /* 0x000f220000004200 */
        /* <DEDUP_REMOVED lines=9> */
[----:B------:R1:W5:Y:S01]  /*5d90*/  LDL.LU R155, [R1+0x70] ;  /* 0x00007000019b7983 */ /* 0x0003620000300800 */
[----:B------:R-:W-:-:S03]  /*5da0*/  MOV R127, R115 ;  /* 0x00000073007f7202 */ /* 0x000fc60000000f00 */
[----:B------:R1:W5:Y:S04]  /*5db0*/  LDL.LU R154, [R1+0x6c] ;  /* 0x00006c00019a7983 */ /* 0x0003680000300800 */
[----:B------:R1:W5:Y:S04]  /*5dc0*/  LDL.LU R153, [R1+0x68] ;  /* 0x0000680001997983 */ /* 0x0003680000300800 */
[----:B------:R1:W5:Y:S01]  /*5dd0*/  LDL.LU R152, [R1+0x64] ;  /* 0x0000640001987983 */ /* 0x0003620000300800 */
[C---:B--2---:R-:W-:Y:S03]  /*5de0*/  HMMA.16816.F32.BF16 R172, R4.reuse, R12, R148 ;  /* 0x0000000c04ac723c */ /* 0x044fe60000041894 */
[----:B------:R1:W5:Y:S05]  /*5df0*/  LDL.LU R135, [R1+0x60] ;  /* 0x0000600001877983 */ /* 0x00036a0000300800 */
[C---:B---3--:R-:W-:Y:S08]  /*5e00*/  HMMA.16816.F32.BF16 R104, R4.reuse, R16, R104 ;  /* 0x000000100468723c */ /* 0x048ff00000041868 */
[C---:B------:R-:W-:Y:S01]  /*5e10*/  HMMA.16816.F32.BF16 R112, R4.reuse, R18, R180 ;  /* 0x000000120470723c */ /* 0x040fe200000418b4 */
[----:B------:R-:W2:Y:S07]  /*5e20*/  LDSM.16.MT88.4 R16, [R228+0x5100] ;  /* 0x00510000e410783b */ /* 0x000eae0000004200 */
[C---:B------:R-:W-:Y:S01]  /*5e30*/  HMMA.16816.F32.BF16 R148, R4.reuse, R14, R140 ;  /* 0x0000000e0494723c */ /* 0x040fe2000004188c */
[----:B------:R-:W3:Y:S06]  /*5e40*/  LDSM.16.MT88.4 R12, [R227+0x5100] ;  /* 0x00510000e30c783b */ /* 0x000eec0000004200 */
        /* <DEDUP_REMOVED lines=11> */
[C---:B----4-:R-:W-:Y:S08]  /*5f00*/  HMMA.16816.F32.BF16 R144, R4.reuse, R8, R52 ;  /* 0x000000080490723c */ /* 0x050ff00000041834 */
[----:B------:R-:W-:Y:S01]  /*5f10*/  HMMA.16816.F32.BF16 R124, R4, R10, R40 ;  /* 0x0000000a047c723c */ /* 0x000fe20000041828 */
[----:B------:R-:W4:Y:S01]  /*5f20*/  LDSM.16.MT88.4 R8, [R224+0x8100] ;  /* 0x00810000e008783b */ /* 0x000f220000004200 */
[----:B------:R-:W-:Y:S01]  /*5f30*/  MOV R55, R120 ;  /* 0x0000007800377202 */ /* 0x000fe20000000f00 */
[----:B------:R-:W-:Y:S01]  /*5f40*/  IMAD.MOV.U32 R54, RZ, RZ, R121 ;  /* 0x000000ffff367224 */ /* 0x000fe200078e0079 */
[----:B------:R-:W-:Y:S01]  /*5f50*/  MOV R53, R122 ;  /* 0x0000007a00357202 */ /* 0x000fe20000000f00 */
[----:B------:R-:W-:-:S03]  /*5f60*/  IMAD.MOV.U32 R52, RZ, RZ, R123 ;  /* 0x000000ffff347224 */ /* 0x000fc600078e007b */
[----:B--2---:R-:W-:Y:S07]  /*5f70*/  HMMA.16816.F32.BF16 R120, R4, R16, R84 ;  /* 0x000000100478723c */ /* 0x004fee0000041854 */
[----:B------:R-:W-:Y:S01]  /*5f80*/  MOV R87, R116 ;  /* 0x0000007400577202 */ /* 0x000fe20000000f00 */
[----:B------:R-:W-:Y:S01]  /*5f90*/  IMAD.MOV.U32 R86, RZ, RZ, R117 ;  /* 0x000000ffff567224 */ /* 0x000fe200078e0075 */
[----:B------:R-:W-:Y:S01]  /*5fa0*/  MOV R85, R118 ;  /* 0x0000007600557202 */ /* 0x000fe20000000f00 */
[----:B------:R-:W-:-:S02]  /*5fb0*/  IMAD.MOV.U32 R84, RZ, RZ, R119 ;  /* 0x000000ffff547224 */ /* 0x000fc400078e0077 */
[C---:B------:R-:W-:Y:S01]  /*5fc0*/  HMMA.16816.F32.BF16 R116, R4.reuse, R18, R76 ;  /* 0x000000120474723c */ /* 0x040fe2000004184c */
[----:B------:R-:W2:Y:S06]  /*5fd0*/  LDSM.16.MT88.4 R16, [R225+0x8100] ;  /* 0x00810000e110783b */ /* 0x000eac0000004200 */
[----:B------:R-:W-:Y:S01]  /*5fe0*/  MOV R76, R108 ;  /* 0x0000006c004c7202 */ /* 0x000fe20000000f00 */
[----:B------:R-:W-:Y:S01]  /*5ff0*/  IMAD.MOV.U32 R77, RZ, RZ, R109 ;  /* 0x000000ffff4d7224 */ /* 0x000fe200078e006d */
[----:B------:R-:W-:Y:S01]  /*6000*/  MOV R78, R110 ;  /* 0x0000006e004e7202 */ /* 0x000fe20000000f00 */
[----:B------:R-:W-:Y:S01]  /*6010*/  IMAD.MOV.U32 R79, RZ, RZ, R111 ;  /* 0x000000ffff4f7224 */ /* 0x000fe200078e006f */
[C---:B---3--:R-:W-:Y:S08]  /*6020*/  HMMA.16816.F32.BF16 R40, R4.reuse, R14, R60 ;  /* 0x0000000e0428723c */ /* 0x048ff0000004183c */
[C---:B------:R-:W-:Y:S01]  /*6030*/  HMMA.16816.F32.BF16 R108, R4.reuse, R12, R68 ;  /* 0x0000000c046c723c */ /* 0x040fe20000041844 */
[----:B------:R-:W3:Y:S07]  /*6040*/  LDSM.16.MT88.4 R12, [R228+0x8100] ;  /* 0x00810000e40c783b */ /* 0x000eee0000004200 */
[C---:B----4-:R-:W-:Y:S08]  /*6050*/  HMMA.16816.F32.BF16 R48, R4.reuse, R8, R48 ;  /* 0x000000080430723c */ /* 0x050ff00000041830 */
[C---:B------:R-:W-:Y:S01]  /*6060*/  HMMA.16816.F32.BF16 R36, R4.reuse, R10, R36 ;  /* 0x0000000a0424723c */ /* 0x040fe20000041824 */
        /* <DEDUP_REMOVED lines=8> */
[----:B--2---:R-:W-:Y:S01]  /*60f0*/  HMMA.16816.F32.BF16 R168, R4, R16, R80 ;  /* 0x0000001004a8723c */ /* 0x004fe20000041850 */
[----:B------:R-:W-:Y:S01]  /*6100*/  IMAD.MOV.U32 R60, RZ, RZ, R63 ;  /* 0x000000ffff3c7224 */ /* 0x000fe200078e003f */
[----:B------:R-:W-:Y:S01]  /*6110*/  LDSM.16.MT88.4 R80, [R224+0x5900] ;  /* 0x00590000e050783b */ /* 0x000fe20000004200 */
[----:B------:R-:W-:-:S05]  /*6120*/  MOV R63, R70 ;  /* 0x00000046003f7202 */ /* 0x000fca0000000f00 */
[----:B------:R-:W-:Y:S01]  /*6130*/  HMMA.16816.F32.BF16 R176, R4, R18, R72 ;  /* 0x0000001204b0723c */ /* 0x000fe20000041848 */
[----:B------:R-:W-:Y:S01]  /*6140*/  IMAD.MOV.U32 R70, RZ, RZ, R77 ;  /* 0x000000ffff467224 */ /* 0x000fe200078e004d */
[----:B------:R-:W-:-:S06]  /*6150*/  MOV R77, R84 ;  /* 0x00000054004d7202 */ /* 0x000fcc0000000f00 */
[----:B---3--:R-:W-:Y:S01]  /*6160*/  HMMA.16816.F32.BF16 R180, R4, R12, R64 ;  /* 0x0000000c04b4723c */ /* 0x008fe20000041840 */
[----:B------:R-:W-:-:S07]  /*6170*/  IMAD.MOV.U32 R84, RZ, RZ, R87 ;  /* 0x000000ffff547224 */ /* 0x000fce00078e0057 */
[C---:B------:R-:W-:Y:S08]  /*6180*/  HMMA.16816.F32.BF16 R248, R4.reuse, R14, R56 ;  /* 0x0000000e04f8723c */ /* 0x040ff00000041838 */
[C---:B----4-:R-:W-:Y:S08]  /*6190*/  HMMA.16816.F32.BF16 R44, R4.reuse, R8, R44 ;  /* 0x00000008042c723c */ /* 0x050ff0000004182c */
[----:B------:R-:W-:Y:S01]  /*61a0*/  HMMA.16816.F32.BF16 R32, R4, R10, R32 ;  /* 0x0000000a0420723c */ /* 0x000fe20000041820 */
[----:B------:R2:W-:Y:S01]  /*61b0*/  MUFU.EX2 R7, R0 ;  /* 0x0000000000077308 */ /* 0x0005e20000000800 */
[----:B------:R-:W-:Y:S01]  /*61c0*/  MOV R87, R54 ;  /* 0x0000003600577202 */ /* 0x000fe20000000f00 */
[----:B------:R-:W-:Y:S01]  /*61d0*/  FADD.FTZ R2, R2, R140 ;  /* 0x0000008c02027221 */ /* 0x000fe20000010000 */
[----:B------:R-:W-:Y:S01]  /*61e0*/  LDSM.16.MT88.4 R56, [R225+0x2900] ;  /* 0x00290000e138783b */ /* 0x000fe20000004200 */
[----:B------:R-:W-:-:S03]  /*61f0*/  IMAD.MOV.U32 R54, RZ, RZ, R142 ;  /* 0x000000ffff367224 */ /* 0x000fc600078e008e */
[----:B------:R-:W-:Y:S01]  /*6200*/  LDSM.16.MT88.4 R64, [R228+0x2900] ;  /* 0x00290000e440783b */ /* 0x000fe20000004200 */
[----:B------:R-:W-:Y:S01]  /*6210*/  MOV R17, R128 ;  /* 0x0000008000117202 */ /* 0x000fe20000000f00 */
[----:B------:R-:W-:Y:S01]  /*6220*/  IMAD.MOV.U32 R16, RZ, RZ, R129 ;  /* 0x000000ffff107224 */ /* 0x000fe200078e0081 */
[----:B------:R-:W-:Y:S01]  /*6230*/  MOV R19, R130 ;  /* 0x0000008200137202 */ /* 0x000fe20000000f00 */
[----:B------:R-:W-:Y:S01]  /*6240*/  IMAD.MOV.U32 R18, RZ, RZ, R131 ;  /* 0x000000ffff127224 */ /* 0x000fe200078e0083 */
[----:B------:R-:W-:Y:S01]  /*6250*/  LDSM.16.MT88.4 R72, [R227+0x2900] ;  /* 0x00290000e348783b */ /* 0x000fe20000004200 */
[----:B--2---:R-:W-:Y:S01]  /*6260*/  FADD.FTZ R0, R62, R61 ;  /* 0x0000003d3e007221 */ /* 0x004fe20000010000 */
        /* <DEDUP_REMOVED lines=13> */
[----:B------:R-:W2:Y:S01]  /*6340*/  LDSM.16.MT88.4 R140, [R224+0x2900] ;  /* 0x00290000e08c783b */ /* 0x000ea20000004200 */
[----:B------:R-:W-:Y:S08]  /*6350*/  MUFU.EX2 R12, R28 ;  /* 0x0000001c000c7308 */ /* 0x000ff00000000800 */
[----:B------:R-:W3:Y:S08]  /*6360*/  MUFU.EX2 R11, R27 ;  /* 0x0000001b000b7308 */ /* 0x000ef00000000800 */
[----:B------:R-:W-:Y:S08]  /*6370*/  MUFU.EX2 R10, R26 ;  /* 0x0000001a000a7308 */ /* 0x000ff00000000800 */
[----:B------:R-:W4:Y:S08]  /*6380*/  MUFU.EX2 R9, R25 ;  /* 0x0000001900097308 */ /* 0x000f300000000800 */
[----:B------:R-:W1:Y:S08]  /*6390*/  MUFU.EX2 R8, R24 ;  /* 0x0000001800087308 */ /* 0x000e700000000800 */
[----:B------:R-:W-:Y:S08]  /*63a0*/  MUFU.EX2 R5, R29 ;  /* 0x0000001d00057308 */ /* 0x000ff00000000800 */
[----:B------:R-:W2:Y:S01]  /*63b0*/  MUFU.EX2 R6, R30 ;  /* 0x0000001e00067308 */ /* 0x000ea20000000800 */
[----:B---3--:R-:W-:-:S02]  /*63c0*/  F2FP.BF16.PACK_AB R128, R11, R12 ;  /* 0x0000000c0b80723e */ /* 0x008fc400000010ff */
[----:B----4-:R-:W-:Y:S02]  /*63d0*/  F2FP.BF16.PACK_AB R130, R9, R10 ;  /* 0x0000000a0982723e */ /* 0x010fe400000010ff */
[----:B-1----:R-:W-:Y:S01]  /*63e0*/  F2FP.BF16.PACK_AB R129, R7, R8 ;  /* 0x000000080781723e */ /* 0x002fe200000010ff */
[----:B------:R-:W-:Y:S02]  /*63f0*/  FADD.FTZ R0, R60, R0 ;  /* 0x000000003c007221 */ /* 0x000fe40000010000 */
[----:B------:R-:W-:Y:S02]  /*6400*/  FADD.FTZ R4, R61, R2 ;  /* 0x000000023d047221 */ /* 0x000fe40000010000 */
[----:B------:R-:W-:Y:S01]  /*6410*/  FADD.FTZ R2, R62, R0 ;  /* 0x000000003e027221 */ /* 0x000fe20000010000 */
[----:B--2---:R-:W-:Y:S01]  /*6420*/  F2FP.BF16.PACK_AB R131, R6, R5 ;  /* 0x000000050683723e */ /* 0x004fe200000010ff */
[----:B------:R-:W-:Y:S02]  /*6430*/  FADD.FTZ R0, R63, R4 ;  /* 0x000000043f007221 */ /* 0x000fe40000010000 */
[----:B------:R-:W-:-:S04]  /*6440*/  FADD.FTZ R2, R68, R2 ;  /* 0x0000000244027221 */ /* 0x000fc80000010000 */
[----:B------:R-:W-:Y:S01]  /*6450*/  HMMA.16816.F32.BF16 R136, R128, R140, R136 ;  /* 0x0000008c8088723c */ /* 0x000fe20000041888 */
[----:B------:R-:W-:-:S07]  /*6460*/  FADD.FTZ R0, R69, R0 ;  /* 0x0000000045007221 */ /* 0x000fce0000010000 */
[----:B------:R-:W-:Y:S07]  /*6470*/  HMMA.16816.F32.BF16 R140, R128, R142, R20 ;  /* 0x0000008e808c723c */ /* 0x000fee0000041814 */
[----:B------:R-:W-:Y:S01]  /*6480*/  MOV R21, R53 ;  /* 0x0000003500157202 */ /* 0x000fe20000000f00 */
[----:B------:R-:W-:-:S04]  /*6490*/  IMAD.MOV.U32 R22, RZ, RZ, R54 ;  /* 0x000000ffff167224 */ /* 0x000fc800078e0036 */
[----:B------:R-:W-:Y:S02]  /*64a0*/  FADD.FTZ R2, R21, R2 ;  /* 0x0000000215027221 */ /* 0x000fe40000010000 */
[----:B------:R-:W-:Y:S02]  /*64b0*/  FADD.FTZ R0, R22, R0 ;  /* 0x0000000016007221 */ /* 0x000fe40000010000 */
[----:B------:R-:W-:Y:S02]  /*64c0*/  FADD.FTZ R2, R18, R2 ;  /* 0x0000000212027221 */ /* 0x000fe40000010000 */
[----:B------:R-:W-:Y:S01]  /*64d0*/  FADD.FTZ R0, R19, R0 ;  /* 0x0000000013007221 */ /* 0x000fe20000010000 */
[----:B------:R-:W-:Y:S01]  /*64e0*/  MOV R23, R55 ;  /* 0x0000003700177202 */ /* 0x000fe20000000f00 */
[----:B------:R-:W-:Y:S02]  /*64f0*/  FADD.FTZ R2, R16, R2 ;  /* 0x0000000210027221 */ /* 0x000fe40000010000 */
[----:B------:R-:W-:-:S02]  /*6500*/  IMAD.MOV.U32 R4, RZ, RZ, R52 ;  /* 0x000000ffff047224 */ /* 0x000fc400078e0034 */
[----:B------:R-:W-:Y:S01]  /*6510*/  FADD.FTZ R0, R17, R0 ;  /* 0x0000000011007221 */ /* 0x000fe20000010000 */
[----:B------:R-:W-:Y:S01]  /*6520*/  MOV R30, R87 ;  /* 0x00000057001e7202 */ /* 0x000fe20000000f00 */
[C---:B------:R-:W-:Y:S01]  /*6530*/  HMMA.16816.F32.BF16 R52, R128.reuse, R56, R88 ;  /* 0x000000388034723c */ /* 0x040fe20000041858 */
[----:B------:R-:W1:Y:S01]  /*6540*/  LDSM.16.MT88.4 R88, [R225+0x5900] ;  /* 0x00590000e158783b */ /* 0x000e620000004200 */
[----:B------:R-:W-:Y:S02]  /*6550*/  FADD.FTZ R2, R23, R2 ;  /* 0x0000000217027221 */ /* 0x000fe40000010000 */
[----:B------:R-:W-:Y:S01]  /*6560*/  IMAD.MOV.U32 R29, RZ, RZ, R86 ;  /* 0x000000ffff1d7224 */ /* 0x000fe200078e0056 */
[----:B------:R-:W-:Y:S01]  /*6570*/  MOV R24, R85 ;  /* 0x0000005500187202 */ /* 0x000fe20000000f00 */
[----:B------:R-:W-:Y:S01]  /*6580*/  FADD.FTZ R0, R4, R0 ;  /* 0x0000000004007221 */ /* 0x000fe20000010000 */
[----:B------:R-:W-:Y:S01]  /*6590*/  MOV R26, R79 ;  /* 0x0000004f001a7202 */ /* 0x000fe20000000f00 */
[----:B------:R-:W-:Y:S01]  /*65a0*/  HMMA.16816.F32.BF16 R60, R128, R64, R96 ;  /* 0x00000040803c723c */ /* 0x000fe20000041860 */
[----:B------:R-:W2:Y:S01]  /*65b0*/  LDSM.16.MT88.4 R96, [R228+0x5900] ;  /* 0x00590000e460783b */ /* 0x000ea20000004200 */
[----:B------:R-:W-:-:S02]  /*65c0*/  FADD.FTZ R2, R30, R2 ;  /* 0x000000021e027221 */ /* 0x000fc40000010000 */
[----:B------:R-:W-:Y:S01]  /*65d0*/  IMAD.MOV.U32 R25, RZ, RZ, R84 ;  /* 0x000000ffff197224 */ /* 0x000fe200078e0054 */
[----:B------:R-:W-:Y:S01]  /*65e0*/  MOV R28, R77 ;  /* 0x0000004d001c7202 */ /* 0x000fe20000000f00 */
[----:B------:R-:W-:Y:S01]  /*65f0*/  FADD.FTZ R0, R29, R0 ;  /* 0x000000001d007221 */ /* 0x000fe20000010000 */
[----:B------:R-:W-:Y:S01]  /*6600*/  MOV R15, R71 ;  /* 0x00000047000f7202 */ /* 0x000fe20000000f00 */
[----:B------:R-:W-:Y:S01]  /*6610*/  FADD.FTZ R2, R24, R2 ;  /* 0x0000000218027221 */ /* 0x000fe20000010000 */
[----:B------:R-:W-:Y:S01]  /*6620*/  LDSM.16.MT88.4 R16, [R227+0x8900] ;  /* 0x00890000e310783b */ /* 0x000fe20000004200 */
[----:B------:R-:W-:Y:S02]  /*6630*/  IMAD.MOV.U32 R27, RZ, RZ, R78 ;  /* 0x000000ffff1b7224 */ /* 0x000fe400078e004e */
[----:B------:R-:W-:Y:S02]  /*6640*/  FADD.FTZ R0, R25, R0 ;  /* 0x0000000019007221 */ /* 0x000fe40000010000 */
[----:B------:R-:W-:-:S02]  /*6650*/  FADD.FTZ R2, R26, R2 ;  /* 0x000000021a027221 */ /* 0x000fc40000010000 */
[----:B------:R-:W-:Y:S02]  /*6660*/  FADD.FTZ R0, R27, R0 ;  /* 0x000000001b007221 */ /* 0x000fe40000010000 */
[----:B------:R-:W-:Y:S02]  /*6670*/  IMAD.MOV.U32 R14, RZ, RZ, R76 ;  /* 0x000000ffff0e7224 */ /* 0x000fe400078e004c */
[----:B------:R-:W-:Y:S02]  /*6680*/  FADD.FTZ R2, R28, R2 ;  /* 0x000000021c027221 */ /* 0x000fe40000010000 */
[----:B------:R-:W-:Y:S02]  /*6690*/  FADD.FTZ R0, R165, R0 ;  /* 0x00000000a5007221 */ /* 0x000fe40000010000 */
[----:B------:R-:W-:Y:S02]  /*66a0*/  FADD.FTZ R2, R14, R2 ;  /* 0x000000020e027221 */ /* 0x000fe40000010000 */
[----:B------:R-:W-:-:S02]  /*66b0*/  FADD.FTZ R0, R167, R0 ;  /* 0x00000000a7007221 */ /* 0x000fc40000010000 */
[----:B------:R-:W-:Y:S02]  /*66c0*/  IMAD.MOV.U32 R13, RZ, RZ, R70 ;  /* 0x000000ffff0d7224 */ /* 0x000fe400078e0046 */
[----:B------:R-:W-:Y:S02]  /*66d0*/  FADD.FTZ R2, R15, R2 ;  /* 0x000000020f027221 */ /* 0x000fe40000010000 */
[----:B------:R-:W-:Y:S02]  /*66e0*/  FADD.FTZ R0, R166, R0 ;  /* 0x00000000a6007221 */ /* 0x000fe40000010000 */
[----:B------:R-:W-:Y:S02]  /*66f0*/  FADD.FTZ R2, R13, R2 ;  /* 0x000000020d027221 */ /* 0x000fe40000010000 */
[----:B------:R-:W-:Y:S02]  /*6700*/  FADD.FTZ R0, R252, R0 ;  /* 0x00000000fc007221 */ /* 0x000fe40000010000 */
[----:B------:R-:W-:-:S02]  /*6710*/  FADD.FTZ R2, R133, R2 ;  /* 0x0000000285027221 */ /* 0x000fc40000010000 */
[----:B------:R-:W-:Y:S02]  /*6720*/  FADD.FTZ R0, R31, R0 ;  /* 0x000000001f007221 */ /* 0x000fe40000010000 */
[----:B------:R-:W-:Y:S02]  /*6730*/  FADD.FTZ R2, R161, R2 ;  /* 0x00000002a1027221 */ /* 0x000fe40000010000 */
[----:B------:R-:W-:Y:S01]  /*6740*/  FADD.FTZ R0, R134, R0 ;  /* 0x0000000086007221 */ /* 0x000fe20000010000 */
[----:B------:R-:W-:Y:S01]  /*6750*/  HMMA.16816.F32.BF16 R56, R128, R58, R92 ;  /* 0x0000003a8038723c */ /* 0x000fe2000004185c */
[----:B------:R-:W-:Y:S02]  /*6760*/  FADD.FTZ R4, R162, R2 ;  /* 0x00000002a2047221 */ /* 0x000fe40000010000 */
[----:B------:R-:W-:-:S05]  /*6770*/  FADD.FTZ R2, R160, R0 ;  /* 0x00000000a0027221 */ /* 0x000fca0000010000 */
[----:B------:R-:W-:Y:S01]  /*6780*/  HMMA.16816.F32.BF16 R68, R128, R72, R104 ;  /* 0x000000488044723c */ /* 0x000fe20000041868 */
[----:B------:R-:W3:Y:S01]  /*6790*/  LDSM.16.MT88.4 R104, [R227+0x5900] ;  /* 0x00590000e368783b */ /* 0x000ee20000004200 */
[----:B------:R-:W-:-:S06]  /*67a0*/  FADD.FTZ R2, R163, R2 ;  /* 0x00000002a3027221 */ /* 0x000fcc0000010000 */
[----:B-1----:R-:W-:Y:S01]  /*67b0*/  HMMA.16816.F32.BF16 R84, R128, R88, R144 ;  /* 0x000000588054723c */ /* 0x002fe20000041890 */
[----:B------:R-:W-:-:S07]  /*67c0*/  FADD.FTZ R0, R164, R4 ;  /* 0x00000004a4007221 */ /* 0x000fce0000010000 */
[C---:B------:R-:W-:Y:S01]  /*67d0*/  HMMA.16816.F32.BF16 R72, R128.reuse, R74, R112 ;  /* 0x0000004a8048723c */ /* 0x040fe20000041870 */
[----:B------:R-:W1:Y:S07]  /*67e0*/  LDSM.16.MT88.4 R112, [R224+0x8900] ;  /* 0x00890000e070783b */ /* 0x000e6e0000004200 */
[C---:B------:R-:W-:Y:S01]  /*67f0*/  HMMA.16816.F32.BF16 R88, R128.reuse, R90, R124 ;  /* 0x0000005a8058723c */ /* 0x040fe2000004187c */
[----:B------:R-:W-:Y:S07]  /*6800*/  LDSM.16.MT88.4 R124, [R228+0x8900] ;  /* 0x00890000e47c783b */ /* 0x000fee0000004200 */
[----:B--2---:R-:W-:Y:S01]  /*6810*/  HMMA.16816.F32.BF16 R92, R128, R96, R120 ;  /* 0x00000060805c723c */ /* 0x004fe20000041878 */
[----:B------:R-:W2:Y:S01]  /*6820*/  LDSM.16.MT88.4 R120, [R225+0x8900] ;  /* 0x00890000e178783b */ /* 0x000ea20000004200 */
[----:B------:R-:W-:-:S02]  /*6830*/  FADD.FTZ R8, R8, R2 ;  /* 0x0000000208087221 */ /* 0x000fc40000010000 */
[----:B------:R-:W-:Y:S02]  /*6840*/  FADD.FTZ R12, R12, R0 ;  /* 0x000000000c0c7221 */ /* 0x000fe40000010000 */
[----:B------:R-:W-:Y:S02]  /*6850*/  FADD.FTZ R7, R7, R8 ;  /* 0x0000000807077221 */ /* 0x000fe40000010000 */
[----:B------:R-:W-:Y:S02]  /*6860*/  FADD.FTZ R11, R11, R12 ;  /* 0x0000000c0b0b7221 */ /* 0x000fe40000010000 */
[----:B------:R-:W-:Y:S02]  /*6870*/  FADD.FTZ R5, R5, R7 ;  /* 0x0000000705057221 */ /* 0x000fe40000010000 */
[----:B------:R-:W-:Y:S02]  /*6880*/  FADD.FTZ R10, R10, R11 ;  /* 0x0000000b0a0a7221 */ /* 0x000fe40000010000 */
[----:B------:R-:W-:-:S02]  /*6890*/  FADD.FTZ R0, R6, R5 ;  /* 0x0000000506007221 */ /* 0x000fc40000010000 */
[----:B------:R-:W-:-:S03]  /*68a0*/  FADD.FTZ R2, R9, R10 ;  /* 0x0000000a09027221 */ /* 0x000fc60000010000 */
[----:B------:R4:W-:Y:S04]  /*68b0*/  STL [R1+0x4], R0 ;  /* 0x0000040001007387 */ /* 0x0009e80000100800 */
[----:B------:R4:W-:Y:S01]  /*68c0*/  STL [R1], R2 ;  /* 0x0000000201007387 */ /* 0x0009e20000100800 */
[C---:B------:R-:W-:Y:S08]  /*68d0*/  HMMA.16816.F32.BF16 R64, R128.reuse, R66, R100 ;  /* 0x000000428040723c */ /* 0x040ff00000041864 */
[C---:B------:R-:W-:Y:S08]  /*68e0*/  HMMA.16816.F32.BF16 R76, R128.reuse, R80, R172 ;  /* 0x00000050804c723c */ /* 0x040ff000000418ac */
[C---:B------:R-:W-:Y:S08]  /*68f0*/  HMMA.16816.F32.BF16 R96, R128.reuse, R98, R116 ;  /* 0x000000628060723c */ /* 0x040ff00000041874 */
[C---:B---3--:R-:W-:Y:S08]  /*6900*/  HMMA.16816.F32.BF16 R100, R128.reuse, R104, R108 ;  /* 0x000000688064723c */ /* 0x048ff0000004186c */
[C---:B------:R-:W-:Y:S08]  /*6910*/  HMMA.16816.F32.BF16 R80, R128.reuse, R82, R148 ;  /* 0x000000528050723c */ /* 0x040ff00000041894 */
[C---:B-1----:R-:W-:Y:S08]  /*6920*/  HMMA.16816.F32.BF16 R108, R128.reuse, R112, R48 ;  /* 0x00000070806c723c */ /* 0x042ff00000041830 */
        /* <DEDUP_REMOVED lines=24> */
.L_x_1334:
[----:B------:R-:W2:Y:S01]  /*6ab0*/  LDL.64 R20, [R1+0x10] ;  /* 0x0000100001147983 */ /* 0x000ea20000100a00 */
[----:B------:R-:W-:Y:S04]  /*6ac0*/  DEPBAR.LE SB0, 0x0 ;  /* 0x000080000000791a */ /* 0x000fe80000000000 */
[----:B-1----:R-:W-:Y:S01]  /*6ad0*/  SHF.R.S32.HI R0, RZ, 0x1f, R249 ;  /* 0x0000001fff007819 */ /* 0x002fe200000114f9 */
[----:B------:R-:W-:Y:S01]  /*6ae0*/  BAR.SYNC.DEFER_BLOCKING 0x0 ;  /* 0x0000000000007b1d */ /* 0x000fe20000010000 */
[C---:B-1----:R-:W-:Y:S01]  /*6af0*/  IMAD.WIDE.U32 R2, R249.reuse, c[0x0][0x208], RZ ;  /* 0x00008200f9027a25 */ /* 0x042fe200078e00ff */
[----:B------:R-:W-:Y:S03]  /*6b00*/  MOV R252, c[0x0][0x1e4] ;  /* 0x0000790000fc7a02 */ /* 0x000fe60000000f00 */
[----:B------:R-:W-:Y:S04]  /*6b10*/  IMAD R0, R0, c[0x0][0x208], RZ ;  /* 0x0000820000007a24 */ /* 0x000fe800078e02ff */
[----:B------:R-:W-:Y:S05]  /*6b20*/  IMAD R0, R249, c[0x0][0x20c], R0 ;  /* 0x00008300f9007a24 */ /* 0x000fea00078e0200 */
[----:B------:R-:W-:Y:S05]  /*6b30*/  IADD3 R0, R3, R0, RZ ;  /* 0x0000000003007210 */ /* 0x000fea0007ffe0ff */
[----:B------:R-:W-:Y:S01]  /*6b40*/  IMAD R0, R0, 0x60, RZ ;  /* 0x0000006000007824 */ /* 0x000fe200078e02ff */
[----:B-----5:R-:W1:Y:S08]  /*6b50*/  LDSM.16.M88.4 R8, [R135+0xc100] ;  /* 0x00c100008708783b */ /* 0x020e700000000200 */
[----:B------:R-:W3:Y:S08]  /*6b60*/  LDSM.16.M88.4 R16, [R135+0xc900] ;  /* 0x00c900008710783b */ /* 0x000ef00000000200 */
[----:B------:R-:W4:Y:S08]  /*6b70*/  LDSM.16.M88.4 R24, [R135+0xd100] ;  /* 0x00d100008718783b */ /* 0x000f300000000200 */
[----:B------:R-:W2:Y:S08]  /*6b80*/  LDSM.16.M88.4 R32, [R135+0xd900] ;  /* 0x00d900008720783b */ /* 0x000eb00000000200 */
[----:B------:R-:W2:Y:S01]  /*6b90*/  LDSM.16.M88.4 R40, [R135+0xe100] ;  /* 0x00e100008728783b */ /* 0x000ea20000000200 */
[C---:B-1----:R-:W-:Y:S07]  /*6ba0*/  HMMA.16816.F32.BF16 R4, R152.reuse, R8, RZ ;  /* 0x000000089804723c */ /* 0x042fee00000418ff */
        /* <DEDUP_REMOVED lines=10> */
[----:B------:R-:W3:Y:S01]  /*6c50*/  LDL.64 R250, [R1+0x30] ;  /* 0x0000300001fa7983 */ /* 0x000ee20000100a00 */
        /* <DEDUP_REMOVED lines=51> */
[C---:B------:R-:W-:Y:S08]  /*6f90*/  HMMA.16816.F32.BF16 R36, R156.reuse, R176, R36 ;  /* 0x000000b09c24723c */ /* 0x040ff00000041824 */
[C---:B------:R-:W-:Y:S01]  /*6fa0*/  HMMA.16816.F32.BF16 R40, R156.reuse, R178, R40 ;  /* 0x000000b29c28723c */ /* 0x040fe20000041828 */
[----:B------:R-:W4:Y:S07]  /*6fb0*/  LDSM.16.M88.4 R176, [R229+0xe100] ;  /* 0x00e10000e5b0783b */ /* 0x000f2e0000000200 */
[C---:B------:R-:W-:Y:S01]  /*6fc0*/  HMMA.16816.F32.BF16 R44, R156.reuse, R180, R44 ;  /* 0x000000b49c2c723c */ /* 0x040fe2000004182c */
[----:B------:R-:W2:Y:S07]  /*6fd0*/  LDL.64 R180, [R1+0x20] ;  /* 0x0000200001b47983 */ /* 0x000eae0000100a00 */
        /* <DEDUP_REMOVED lines=73> */
[C---:B-1----:R-:W-:Y:S08]  /*7470*/  HMMA.16816.F32.BF16 R4, R200.reuse, R160, R4 ;  /* 0x000000a0c804723c */ /* 0x042ff00000041804 */
[C---:B------:R-:W-:Y:S01]  /*7480*/  HMMA.16816.F32.BF16 R8, R200.reuse, R162, R8 ;  /* 0x000000a2c808723c */ /* 0x040fe20000041808 */
[----:B------:R-:W1:Y:S07]  /*7490*/  LDSM.16.M88.4 R160, [R229+0x11900] ;  /* 0x01190000e5a0783b */ /* 0x000e6e0000000200 */
[C---:B------:R-:W-:Y:S08]  /*74a0*/  HMMA.16816.F32.BF16 R12, R200.reuse, R176, R12 ;  /* 0x000000b0c80c723c */ /* 0x040ff0000004180c */
        /* <DEDUP_REMOVED lines=11> */
[C---:B-1----:R-:W-:Y:S08]  /*7560*/  HMMA.16816.F32.BF16 R44, R200.reuse, R160, R44 ;  /* 0x000000a0c82c723c */ /* 0x042ff0000004182c */
[----:B------:R-:W-:Y:S01]  /*7570*/  HMMA.16816.F32.BF16 R48, R200, R162, R48 ;  /* 0x000000a2c830723c */ /* 0x000fe20000041830 */
[----:B------:R-:W1:Y:S07]  /*7580*/  LDSM.16.M88.4 R160, [R226+0x5000] ;  /* 0x00500000e2a0783b */ /* 0x000e6e0000000200 */
[C---:B------:R-:W-:Y:S08]  /*7590*/  HMMA.16816.F32.BF16 R4, R204.reuse, R176, R4 ;  /* 0x000000b0cc04723c */ /* 0x040ff00000041804 */
        /* <DEDUP_REMOVED lines=32> */
[C---:B------:R-:W-:Y:S08]  /*77a0*/  HMMA.16816.F32.BF16 R44, R208.reuse, R176, R44 ;  /* 0x000000b0d02c723c */ /* 0x040ff0000004182c */
[----:B------:R-:W-:Y:S01]  /*77b0*/  HMMA.16816.F32.BF16 R48, R208, R178, R48 ;  /* 0x000000b2d030723c */ /* 0x000fe20000041830 */
[----:B------:R-:W-:Y:S07]  /*77c0*/  LDSM.16.M88.4 R176, [R231] ;  /* 0x00000000e7b0783b */ /* 0x000fee0000000200 */
[C---:B----4-:R-:W-:Y:S08]  /*77d0*/  HMMA.16816.F32.BF16 R4, R212.reuse, R168, R4 ;  /* 0x000000a8d404723c */ /* 0x050ff00000041804 */
[C---:B------:R-:W-:Y:S01]  /*77e0*/  HMMA.16816.F32.BF16 R8, R212.reuse, R170, R8 ;  /* 0x000000aad408723c */ /* 0x040fe20000041808 */
[----:B------:R-:W4:Y:S07]  /*77f0*/  LDSM.16.M88.4 R168, [R232] ;  /* 0x00000000e8a8783b */ /* 0x000f2e0000000200 */
        /* <DEDUP_REMOVED lines=28> */
[C---:B------:R-:W-:Y:S08]  /*79c0*/  HMMA.16816.F32.BF16 R40, R216.reuse, R178, R40 ;  /* 0x000000b2d828723c */ /* 0x040ff00000041828 */
        /* <DEDUP_REMOVED lines=8> */
[----:B------:R-:W3:Y:S01]  /*7a50*/  LDSM.16.M88.4 R164, [R226+0x8800] ;  /* 0x00880000e2a4783b */ /* 0x000ee20000000200 */
[----:B------:R-:W-:Y:S04]  /*7a60*/  DEPBAR.LE SB0, 0x0 ;  /* 0x000080000000791a */ /* 0x000fe80000000000 */
[----:B------:R-:W-:Y:S02]  /*7a70*/  FMNMX.FTZ R0, R4, R133, !PT ;  /* 0x0000008504007209 */ /* 0x000fe40007810000 */
[C---:B----4-:R-:W-:Y:S01]  /*7a80*/  HMMA.16816.F32.BF16 R20, R220.reuse, R168, R20 ;  /* 0x000000a8dc14723c */ /* 0x050fe20000041814 */
[----:B------:R-:W-:Y:S04]  /*7a90*/  BAR.SYNC.DEFER_BLOCKING 0x0 ;  /* 0x0000000000007b1d */ /* 0x000fe80000010000 */
[----:B------:R-:W-:Y:S02]  /*7aa0*/  FMNMX.FTZ R0, R5, R0, !PT ;  /* 0x0000000005007209 */ /* 0x000fe40007810000 */
[----:B------:R-:W-:Y:S01]  /*7ab0*/  FMNMX.FTZ R2, R6, R134, !PT ;  /* 0x0000008606027209 */ /* 0x000fe20007810000 */
[C---:B------:R-:W-:Y:S04]  /*7ac0*/  HMMA.16816.F32.BF16 R24, R220.reuse, R170, R24 ;  /* 0x000000aadc18723c */ /* 0x040fe80000041818 */
[----:B------:R-:W-:Y:S02]  /*7ad0*/  FMNMX.FTZ R0, R8, R0, !PT ;  /* 0x0000000008007209 */ /* 0x000fe40007810000 */
[----:B------:R-:W-:Y:S02]  /*7ae0*/  FMNMX.FTZ R2, R7, R2, !PT ;  /* 0x0000000207027209 */ /* 0x000fe40007810000 */
[C---:B--2---:R-:W-:Y:S04]  /*7af0*/  HMMA.16816.F32.BF16 R28, R220.reuse, R172, R28 ;  /* 0x000000acdc1c723c */ /* 0x044fe8000004181c */
[----:B------:R-:W-:Y:S02]  /*7b00*/  FMNMX.FTZ R0, R9, R0, !PT ;  /* 0x0000000009007209 */ /* 0x000fe40007810000 */
[----:B------:R-:W-:Y:S02]  /*7b10*/  FMNMX.FTZ R2, R10, R2, !PT ;  /* 0x000000020a027209 */ /* 0x000fe40007810000 */
[C---:B------:R-:W-:Y:S04]  /*7b20*/  HMMA.16816.F32.BF16 R32, R220.reuse, R174, R32 ;  /* 0x000000aedc20723c */ /* 0x040fe80000041820 */
[----:B------:R-:W-:Y:S02]  /*7b30*/  FMNMX.FTZ R0, R12, R0, !PT ;  /* 0x000000000c007209 */ /* 0x000fe40007810000 */
[----:B------:R-:W-:Y:S02]  /*7b40*/  FMNMX.FTZ R2, R11, R2, !PT ;  /* 0x000000020b027209 */ /* 0x000fe40007810000 */
[C---:B-1----:R-:W-:Y:S04]  /*7b50*/  HMMA.16816.F32.BF16 R36, R220.reuse, R160, R36 ;  /* 0x000000a0dc24723c */ /* 0x042fe80000041824 */
[----:B------:R-:W-:Y:S02]  /*7b60*/  FMNMX.FTZ R0, R13, R0, !PT ;  /* 0x000000000d007209 */ /* 0x000fe40007810000 */
[----:B------:R-:W-:Y:S02]  /*7b70*/  FMNMX.FTZ R2, R14, R2, !PT ;  /* 0x000000020e027209 */ /* 0x000fe40007810000 */
[C---:B------:R-:W-:Y:S04]  /*7b80*/  HMMA.16816.F32.BF16 R40, R220.reuse, R162, R40 ;  /* 0x000000a2dc28723c */ /* 0x040fe80000041828 */
[----:B------:R-:W-:Y:S02]  /*7b90*/  FMNMX.FTZ R0, R16, R0, !PT ;  /* 0x0000000010007209 */ /* 0x000fe40007810000 */
[----:B------:R-:W-:Y:S01]  /*7ba0*/  FMNMX.FTZ R2, R15, R2, !PT ;  /* 0x000000020f027209 */ /* 0x000fe20007810000 */
[----:B------:R-:W-:Y:S01]  /*7bb0*/  @P0 IMAD.WIDE.U32 R162, R249, c[0x0][0x1e0], RZ ;  /* 0x00007800f9a20a25 */ /* 0x000fe200078e00ff */
[C---:B---3--:R-:W-:Y:S04]  /*7bc0*/  HMMA.16816.F32.BF16 R44, R220.reuse, R164, R44 ;  /* 0x000000a4dc2c723c */ /* 0x048fe8000004182c */
[----:B------:R-:W-:Y:S02]  /*7bd0*/  FMNMX.FTZ R0, R17, R0, !PT ;  /* 0x0000000011007209 */ /* 0x000fe40007810000 */
[----:B------:R-:W-:Y:S02]  /*7be0*/  FMNMX.FTZ R2, R18, R2, !PT ;  /* 0x0000000212027209 */ /* 0x000fe40007810000 */
[----:B------:R-:W-:Y:S04]  /*7bf0*/  HMMA.16816.F32.BF16 R48, R220, R166, R48 ;  /* 0x000000a6dc30723c */ /* 0x000fe80000041830 */
[----:B------:R-:W-:Y:S02]  /*7c00*/  FMNMX.FTZ R0, R20, R0, !PT ;  /* 0x0000000014007209 */ /* 0x000fe40007810000 */
[----:B------:R-:W-:Y:S02]  /*7c10*/  FMNMX.FTZ R2, R19, R2, !PT ;  /* 0x0000000213027209 */ /* 0x000fe40007810000 */
[----:B------:R-:W-:Y:S04]  /*7c20*/  FMNMX.FTZ R0, R21, R0, !PT ;  /* 0x0000000015007209 */ /* 0x000fe80007810000 */
[----:B------:R-:W-:Y:S02]  /*7c30*/  FMNMX.FTZ R0, R24, R0, !PT ;  /* 0x0000000018007209 */ /* 0x000fe40007810000 */
        /* <DEDUP_REMOVED lines=27> */
[----:B------:R-:W-:Y:S01]  /*7df0*/  @P0 MOV R161, R181 ;  /* 0x000000b500a10202 */ /* 0x000fe20000000f00 */
[----:B------:R-:W1:Y:S01]  /*7e00*/  SHFL.BFLY PT, R3, R132, 0x2, 0x1f ;  /* 0x0c401f0084037f89 */ /* 0x000e6200000e0000 */
[----:B------:R-:W-:Y:S04]  /*7e10*/  FMNMX.FTZ R0, R50, R0, !PT ;  /* 0x0000000032007209 */ /* 0x000fe80007810000 */
[----:B------:R-:W-:Y:S05]  /*7e20*/  FMNMX.FTZ R0, R51, R0, !PT ;  /* 0x0000000033007209 */ /* 0x000fea0007810000 */
[----:B------:R-:W2:Y:S01]  /*7e30*/  SHFL.BFLY PT, R2, R0, 0x2, 0x1f ;  /* 0x0c401f0000027f89 */ /* 0x000ea200000e0000 */
[----:B-1----:R-:W-:Y:S07]  /*7e40*/  FMNMX.FTZ R132, R132, R3, !PT ;  /* 0x0000000384847209 */ /* 0x002fee0007810000 */
[----:B------:R-:W1:Y:S01]  /*7e50*/  SHFL.BFLY PT, R160, R132, 0x1, 0x1f ;  /* 0x0c201f0084a07f89 */ /* 0x000e6200000e0000 */
[----:B--2---:R-:W-:Y:S07]  /*7e60*/  FMNMX.FTZ R0, R0, R2, !PT ;  /* 0x0000000200007209 */ /* 0x004fee0007810000 */
[----:B------:R-:W2:Y:S01]  /*7e70*/  SHFL.BFLY PT, R3, R0, 0x1, 0x1f ;  /* 0x0c201f0000037f89 */ /* 0x000ea200000e0000 */
[----:B-1----:R-:W-:Y:S02]  /*7e80*/  FMNMX.FTZ R132, R132, R160, !PT ;  /* 0x000000a084847209 */ /* 0x002fe40007810000 */
[----:B------:R-:W-:Y:S02]  /*7e90*/  @P0 MOV R160, R250 ;  /* 0x000000fa00a00202 */ /* 0x000fe40000000f00 */
[----:B------:R-:W-:Y:S01]  /*7ea0*/  MOV R250, c[0x0][0x1e0] ;  /* 0x0000780000fa7a02 */ /* 0x000fe20000000f00 */
[C---:B------:R-:W-:Y:S02]  /*7eb0*/  FMUL.FTZ R172, R132.reuse, c[0x0][0x2d0] ;  /* 0x0000b40084ac7a20 */ /* 0x040fe40000410000 */
[----:B------:R-:W-:Y:S01]  /*7ec0*/  FADD.FTZ R2, -R132, R133 ;  /* 0x0000008584027221 */ /* 0x000fe20000010100 */
[----:B------:R-:W-:Y:S01]  /*7ed0*/  @P0 SHF.R.S32.HI R133, RZ, 0x1f, R249 ;  /* 0x0000001fff850819 */ /* 0x000fe200000114f9 */
[--C-:B------:R-:W-:Y:S01]  /*7ee0*/  FFMA.FTZ R4, R4, c[0x0][0x2d0], -R172.reuse ;  /* 0x0000b40004047a23 */ /* 0x100fe200000108ac */
[----:B--2---:R-:W-:Y:S01]  /*7ef0*/  FMNMX.FTZ R3, R0, R3, !PT ;  /* 0x0000000300037209 */ /* 0x004fe20007810000 */
[----:B------:R-:W-:Y:S02]  /*7f00*/  FMUL.FTZ R0, R2, c[0x0][0x2d0] ;  /* 0x0000b40002007a20 */ /* 0x000fe40000410000 */
[----:B------:R1:W-:Y:S01]  /*7f10*/  MUFU.EX2 R251, R4 ;  /* 0x0000000400fb7308 */ /* 0x0003e20000000800 */
[----:B------:R-:W-:Y:S02]  /*7f20*/  FFMA.FTZ R5, R5, c[0x0][0x2d0], -R172 ;  /* 0x0000b40005057a23 */ /* 0x000fe400000108ac */
[----:B------:R-:W-:Y:S02]  /*7f30*/  @P0 IMAD R133, R133, c[0x0][0x1e0], RZ ;  /* 0x0000780085850a24 */ /* 0x000fe400078e02ff */
[----:B------:R-:W-:Y:S04]  /*7f40*/  @P0 IMAD.WIDE.U32 R160, R162, 0x60, R160 ;  /* 0x00000060a2a00825 */ /* 0x000fe800078e00a0 */
[----:B------:R-:W-:Y:S01]  /*7f50*/  @P0 IMAD R133, R249, c[0x0][0x1e4], R133 ;  /* 0x00007900f9850a24 */ /* 0x000fe200078e0285 */
[----:B------:R2:W3:Y:S01]  /*7f60*/  MUFU.EX2 R2, R0 ;  /* 0x0000000000027308 */ /* 0x0004e20000000800 */
[--C-:B------:R-:W-:Y:S02]  /*7f70*/  FFMA.FTZ R8, R8, c[0x0][0x2d0], -R172.reuse ;  /* 0x0000b40008087a23 */ /* 0x100fe400000108ac */
[--C-:B------:R-:W-:Y:S01]  /*7f80*/  FFMA.FTZ R9, R9, c[0x0][0x2d0], -R172.reuse ;  /* 0x0000b40009097a23 */ /* 0x100fe200000108ac */
[----:B------:R-:W-:Y:S01]  /*7f90*/  @P0 IADD3 R133, R163, R133, RZ ;  /* 0x00000085a3850210 */ /* 0x000fe20007ffe0ff */
[--C-:B------:R-:W-:Y:S02]  /*7fa0*/  FFMA.FTZ R24, R24, c[0x0][0x2d0], -R172.reuse ;  /* 0x0000b40018187a23 */ /* 0x100fe400000108ac */
[--C-:B------:R-:W-:Y:S02]  /*7fb0*/  FFMA.FTZ R25, R25, c[0x0][0x2d0], -R172.reuse ;  /* 0x0000b40019197a23 */ /* 0x100fe400000108ac */
[--C-:B------:R-:W-:Y:S01]  /*7fc0*/  FFMA.FTZ R28, R28, c[0x0][0x2d0], -R172.reuse ;  /* 0x0000b4001c1c7a23 */ /* 0x100fe200000108ac */
[----:B------:R4:W-:Y:S01]  /*7fd0*/  MUFU.EX2 R177, R5 ;  /* 0x0000000500b17308 */ /* 0x0009e20000000800 */
[--C-:B------:R-:W-:Y:S02]  /*7fe0*/  FFMA.FTZ R29, R29, c[0x0][0x2d0], -R172.reuse ;  /* 0x0000b4001d1d7a23 */ /* 0x100fe400000108ac */
[--C-:B------:R-:W-:Y:S02]  /*7ff0*/  FFMA.FTZ R32, R32, c[0x0][0x2d0], -R172.reuse ;  /* 0x0000b40020207a23 */ /* 0x100fe400000108ac */
[----:B-1----:R-:W-:Y:S02]  /*8000*/  @P0 IMAD R4, R133, 0x60, RZ ;  /* 0x0000006085040824 */ /* 0x002fe400078e02ff */
[----:B------:R-:W-:Y:S02]  /*8010*/  FMUL.FTZ R133, R3, c[0x0][0x2d0] ;  /* 0x0000b40003857a20 */ /* 0x000fe40000410000 */
[----:B------:R-:W-:Y:S01]  /*8020*/  FFMA.FTZ R33, R33, c[0x0][0x2d0], -R172 ;  /* 0x0000b40021217a23 */ /* 0x000fe200000108ac */
[----:B------:R-:W-:Y:S01]  /*8030*/  @P0 IADD3 R4, R161, R4, RZ ;  /* 0x00000004a1040210 */ /* 0x000fe20007ffe0ff */
[----:B------:R1:W-:Y:S01]  /*8040*/  MUFU.EX2 R178, R8 ;  /* 0x0000000800b27308 */ /* 0x0003e20000000800 */
[--C-:B------:R-:W-:Y:S01]  /*8050*/  FFMA.FTZ R6, R6, c[0x0][0x2d0], -R133.reuse ;  /* 0x0000b40006067a23 */ /* 0x100fe20000010885 */
[----:B------:R-:W-:Y:S01]  /*8060*/  @P0 SHF.L.U64.HI R161, R250, 0x6, R252 ;  /* 0x00000006faa10819 */ /* 0x000fe200000102fc */
[----:B--2---:R-:W-:Y:S01]  /*8070*/  FADD.FTZ R0, -R3, R134 ;  /* 0x0000008603007221 */ /* 0x004fe20000010100 */
[----:B------:R-:W-:Y:S01]  /*8080*/  @P0 SHF.L.U32 R134, R160, 0x1, RZ ;  /* 0x00000001a0860819 */ /* 0x000fe200000006ff */
[--C-:B------:R-:W-:Y:S01]  /*8090*/  FFMA.FTZ R10, R10, c[0x0][0x2d0], -R133.reuse ;  /* 0x0000b4000a0a7a23 */ /* 0x100fe20000010885 */
[----:B------:R-:W-:Y:S01]  /*80a0*/  @P0 SHF.L.U64.HI R160, R160, 0x1, R4 ;  /* 0x00000001a0a00819 */ /* 0x000fe20000010204 */
[----:B------:R-:W-:Y:S01]  /*80b0*/  FMUL.FTZ R0, R0, c[0x0][0x2d0] ;  /* 0x0000b40000007a20 */ /* 0x000fe20000410000 */
[C---:B------:R-:W-:Y:S01]  /*80c0*/  @P0 IADD3 R4, P1, R134.reuse, c[0x0][0x1c8], RZ ;  /* 0x0000720086040a10 */ /* 0x040fe20007f3e0ff */
[--C-:B------:R-:W-:Y:S01]  /*80d0*/  FFMA.FTZ R11, R11, c[0x0][0x2d0], -R133.reuse ;  /* 0x0000b4000b0b7a23 */ /* 0x100fe20000010885 */
[----:B------:R2:W-:Y:S01]  /*80e0*/  MUFU.EX2 R179, R9 ;  /* 0x0000000900b37308 */ /* 0x0005e20000000800 */
[----:B------:R-:W-:Y:S01]  /*80f0*/  @P0 IADD3 R162, P2, R134, 0x80, RZ ;  /* 0x0000008086a20810 */ /* 0x000fe20007f5e0ff */
[----:B---3--:R-:W-:Y:S01]  /*8100*/  FMUL.FTZ R52, R2, R52 ;  /* 0x0000003402347220 */ /* 0x008fe20000410000 */
[----:B----4-:R-:W-:Y:S01]  /*8110*/  @P0 IADD3.X R5, R160, c[0x0][0x1cc], RZ, P1, !PT ;  /* 0x00007300a0050a10 */ /* 0x010fe20000ffe4ff */
[----:B------:R-:W-:Y:S01]  /*8120*/  FMUL.FTZ R53, R2, R53 ;  /* 0x0000003502357220 */ /* 0x000fe20000410000 */
[----:B------:R-:W-:Y:S01]  /*8130*/  @P0 IADD3 R162, P1, R162, c[0x0][0x1c8], RZ ;  /* 0x00007200a2a20a10 */ /* 0x000fe20007f3e0ff */
[C---:B------:R-:W-:Y:S02]  /*8140*/  FMUL.FTZ R56, R2.reuse, R56 ;  /* 0x0000003802387220 */ /* 0x040fe40000410000 */
[----:B------:R3:W-:Y:S01]  /*8150*/  @P0 LDGSTS.E.BYPASS.LTC128B.128 [R248+0xc100], [R4.64], !P6 ;  /* 0x0c10000004f80fae */ /* 0x0007e2000f101d48 */
[--C-:B------:R-:W-:Y:S01]  /*8160*/  @P0 IADD3.X R163, RZ, c[0x0][0x1cc], R160.reuse, P1, P2 ;  /* 0x00007300ffa30a10 */ /* 0x100fe20000fe44a0 */
[----:B------:R4:W-:Y:S01]  /*8170*/  MUFU.EX2 R173, R6 ;  /* 0x0000000600ad7308 */ /* 0x0009e20000000800 */
[C---:B------:R-:W-:Y:S02]  /*8180*/  FMUL.FTZ R57, R2.reuse, R57 ;  /* 0x0000003902397220 */ /* 0x040fe40000410000 */
[----:B------:R-:W-:Y:S01]  /*8190*/  FMUL.FTZ R60, R2, R60 ;  /* 0x0000003c023c7220 */ /* 0x000fe20000410000 */
[----:B-1----:R-:W-:Y:S01]  /*81a0*/  @P0 IADD3 R8, P3, R134, 0x100, RZ ;  /* 0x0000010086080810 */ /* 0x002fe20007f7e0ff */
[----:B------:R-:W-:Y:S01]  /*81b0*/  FMUL.FTZ R61, R2, R61 ;  /* 0x0000003d023d7220 */ /* 0x000fe20000410000 */
[----:B------:R1:W-:Y:S01]  /*81c0*/  @P0 LDGSTS.E.BYPASS.LTC128B.128 [R248+0xf100], [R162.64], !P5 ;  /* 0x0f100000a2f80fae */ /* 0x0003e2000e901d48 */
[----:B------:R-:W-:Y:S01]  /*81d0*/  @P0 SHF.L.U32 R134, R250, 0x6, RZ ;  /* 0x00000006fa860819 */ /* 0x000fe200000006ff */
[----:B------:R-:W-:Y:S01]  /*81e0*/  FMUL.FTZ R64, R2, R64 ;  /* 0x0000004002407220 */ /* 0x000fe20000410000 */
[----:B------:R-:W-:Y:S01]  /*81f0*/  @P0 IADD3 R8, P2, R8, c[0x0][0x1c8], RZ ;  /* 0x0000720008080a10 */ /* 0x000fe20007f5e0ff */
[----:B------:R-:W1:Y:S01]  /*8200*/  MUFU.EX2 R0, R0 ;  /* 0x0000000000007308 */ /* 0x000e620000000800 */
[C---:B------:R-:W-:Y:S02]  /*8210*/  FMUL.FTZ R65, R2.reuse, R65 ;  /* 0x0000004102417220 */ /* 0x040fe40000410000 */
[C---:B------:R-:W-:Y:S01]  /*8220*/  FMUL.FTZ R68, R2.reuse, R68 ;  /* 0x0000004402447220 */ /* 0x040fe20000410000 */
[----:B--2---:R-:W-:Y:S01]  /*8230*/  @P0 IADD3.X R9, RZ, c[0x0][0x1cc], R160, P2, P3 ;  /* 0x00007300ff090a10 */ /* 0x004fe200017e64a0 */
[C---:B------:R-:W-:Y:S02]  /*8240*/  FMUL.FTZ R69, R2.reuse, R69 ;  /* 0x0000004502457220 */ /* 0x040fe40000410000 */
[C---:B------:R-:W-:Y:S02]  /*8250*/  FMUL.FTZ R72, R2.reuse, R72 ;  /* 0x0000004802487220 */ /* 0x040fe40000410000 */
[----:B------:R2:W-:Y:S01]  /*8260*/  @P0 LDGSTS.E.BYPASS.LTC128B.128 [R248+0x12100], [R8.64], !P4 ;  /* 0x1210000008f80fae */ /* 0x0005e2000e101d48 */
[----:B------:R2:W-:Y:S01]  /*8270*/  MUFU.EX2 R175, R10 ;  /* 0x0000000a00af7308 */ /* 0x0005e20000000800 */
[C---:B------:R-:W-:Y:S02]  /*8280*/  FMUL.FTZ R73, R2.reuse, R73 ;  /* 0x0000004902497220 */ /* 0x040fe40000410000 */
[----:B------:R-:W-:Y:S01]  /*8290*/  FMUL.FTZ R76, R2, R76 ;  /* 0x0000004c024c7220 */ /* 0x000fe20000410000 */
[----:B---3--:R-:W-:Y:S01]  /*82a0*/  @P0 IADD3 R4, P1, R4, R134, RZ ;  /* 0x0000008604040210 */ /* 0x008fe20007f3e0ff */
[C---:B------:R-:W-:Y:S02]  /*82b0*/  FMUL.FTZ R77, R2.reuse, R77 ;  /* 0x0000004d024d7220 */ /* 0x040fe40000410000 */
[----:B------:R-:W-:Y:S01]  /*82c0*/  FMUL.FTZ R80, R2, R80 ;  /* 0x0000005002507220 */ /* 0x000fe20000410000 */
[----:B------:R-:W-:Y:S02]  /*82d0*/  @P0 IADD3.X R5, R5, R161, RZ, P1, !PT ;  /* 0x000000a105050210 */ /* 0x000fe40000ffe4ff */
[----:B------:R3:W-:Y:S01]  /*82e0*/  MUFU.EX2 R174, R11 ;  /* 0x0000000b00ae7308 */ /* 0x0007e20000000800 */
[----:B----4-:R-:W-:Y:S01]  /*82f0*/  @P0 IADD3 R6, P2, R134, R4, RZ ;  /* 0x0000000486060210 */ /* 0x010fe20007f5e0ff */
[--C-:B------:R-:W-:Y:S01]  /*8300*/  FFMA.FTZ R134, R7, c[0x0][0x2d0], -R133.reuse ;  /* 0x0000b40007867a23 */ /* 0x100fe20000010885 */
[----:B------:R4:W-:Y:S02]  /*8310*/  @P0 LDGSTS.E.BYPASS.LTC128B.128 [R248+0xd100], [R4.64], !P6 ;  /* 0x0d10000004f80fae */ /* 0x0009e4000f101d48 */
[----:B------:R-:W-:Y:S01]  /*8320*/  @P0 IADD3.X R7, R161, R5, RZ, P2, !PT ;  /* 0x00000005a1070210 */ /* 0x000fe200017fe4ff */
[C---:B-1----:R-:W-:Y:S02]  /*8330*/  FMUL.FTZ R54, R0.reuse, R54 ;  /* 0x0000003600367220 */ /* 0x042fe40000410000 */
[C---:B------:R-:W-:Y:S02]  /*8340*/  FMUL.FTZ R55, R0.reuse, R55 ;  /* 0x0000003700377220 */ /* 0x040fe40000410000 */
[----:B------:R-:W1:Y:S01]  /*8350*/  MUFU.EX2 R176, R134 ;  /* 0x0000008600b07308 */ /* 0x000e620000000800 */
[C---:B------:R-:W-:Y:S01]  /*8360*/  FMUL.FTZ R58, R0.reuse, R58 ;  /* 0x0000003a003a7220 */ /* 0x040fe20000410000 */
[----:B------:R4:W-:Y:S01]  /*8370*/  @P0 LDGSTS.E.BYPASS.LTC128B.128 [R248+0x10100], [R4.64+0x80], !P5 ;  /* 0x1010008004f80fae */ /* 0x0009e2000e901d48 */
[C---:B------:R-:W-:Y:S02]  /*8380*/  FMUL.FTZ R59, R0.reuse, R59 ;  /* 0x0000003b003b7220 */ /* 0x040fe40000410000 */
[----:B--2---:R-:W-:Y:S02]  /*8390*/  FMUL.FTZ R10, R0, R142 ;  /* 0x0000008e000a7220 */ /* 0x004fe40000410000 */
[C---:B------:R-:W-:Y:S02]  /*83a0*/  FMUL.FTZ R8, R2.reuse, R140 ;  /* 0x0000008c02087220 */ /* 0x040fe40000410000 */
[----:B------:R-:W-:Y:S01]  /*83b0*/  FMUL.FTZ R9, R2, R141 ;  /* 0x0000008d02097220 */ /* 0x000fe20000410000 */
[----:B------:R4:W-:Y:S01]  /*83c0*/  @P0 LDGSTS.E.BYPASS.LTC128B.128 [R248+0x13100], [R4.64+0x100], !P4 ;  /* 0x1310010004f80fae */ /* 0x0009e2000e101d48 */
[C---:B------:R-:W-:Y:S01]  /*83d0*/  FMUL.FTZ R62, R0.reuse, R62 ;  /* 0x0000003e003e7220 */ /* 0x040fe20000410000 */
[----:B------:R-:W-:Y:S01]  /*83e0*/  MUFU.EX2 R183, R24 ;  /* 0x0000001800b77308 */ /* 0x000fe20000000800 */
[C---:B------:R-:W-:Y:S02]  /*83f0*/  FMUL.FTZ R63, R0.reuse, R63 ;  /* 0x0000003f003f7220 */ /* 0x040fe40000410000 */
[C---:B---3--:R-:W-:Y:S02]  /*8400*/  FMUL.FTZ R11, R0.reuse, R143 ;  /* 0x0000008f000b7220 */ /* 0x048fe40000410000 */
[C---:B------:R-:W-:Y:S01]  /*8410*/  FMUL.FTZ R66, R0.reuse, R66 ;  /* 0x0000004200427220 */ /* 0x040fe20000410000 */
[----:B------:R2:W-:Y:S01]  /*8420*/  @P0 LDGSTS.E.BYPASS.LTC128B.128 [R248+0xe100], [R6.64], !P6 ;  /* 0x0e10000006f80fae */ /* 0x0005e2000f101d48 */
[C---:B------:R-:W-:Y:S02]  /*8430*/  FMUL.FTZ R67, R0.reuse, R67 ;  /* 0x0000004300437220 */ /* 0x040fe40000410000 */
[C---:B------:R-:W-:Y:S02]  /*8440*/  FMUL.FTZ R70, R0.reuse, R70 ;  /* 0x0000004600467220 */ /* 0x040fe40000410000 */
[C---:B------:R-:W-:Y:S02]  /*8450*/  FMUL.FTZ R71, R0.reuse, R71 ;  /* 0x0000004700477220 */ /* 0x040fe40000410000 */
[C---:B------:R-:W-:Y:S01]  /*8460*/  FMUL.FTZ R74, R0.reuse, R74 ;  /* 0x0000004a004a7220 */ /* 0x040fe20000410000 */
[----:B------:R2:W-:Y:S01]  /*8470*/  @P0 LDGSTS.E.BYPASS.LTC128B.128 [R248+0x11100], [R6.64+0x80], !P5 ;  /* 0x1110008006f80fae */ /* 0x0005e2000e901d48 */
[C---:B------:R-:W-:Y:S02]  /*8480*/  FMUL.FTZ R75, R0.reuse, R75 ;  /* 0x0000004b004b7220 */ /* 0x040fe40000410000 */
[C---:B------:R-:W-:Y:S02]  /*8490*/  FMUL.FTZ R78, R0.reuse, R78 ;  /* 0x0000004e004e7220 */ /* 0x040fe40000410000 */
[----:B------:R-:W-:Y:S02]  /*84a0*/  FMUL.FTZ R79, R0, R79 ;  /* 0x0000004f004f7220 */ /* 0x000fe40000410000 */
[----:B------:R-:W-:Y:S01]  /*84b0*/  FMUL.FTZ R81, R2, R81 ;  /* 0x0000005102517220 */ /* 0x000fe20000410000 */
[----:B------:R2:W-:Y:S01]  /*84c0*/  @P0 LDGSTS.E.BYPASS.LTC128B.128 [R248+0x14100], [R6.64+0x100], !P4 ;  /* 0x1410010006f80fae */ /* 0x0005e2000e101d48 */
[----:B------:R-:W-:Y:S02]  /*84d0*/  FMUL.FTZ R82, R0, R82 ;  /* 0x0000005200527220 */ /* 0x000fe40000410000 */
[C---:B----4-:R-:W-:Y:S01]  /*84e0*/  FMUL.FTZ R4, R2.reuse, R136 ;  /* 0x0000008802047220 */ /* 0x050fe20000410000 */
[----:B------:R-:W-:Y:S01]  /*84f0*/  F2FP.BF16.PACK_AB R136, R177, R251 ;  /* 0x000000fbb188723e */ /* 0x000fe200000010ff */
[----:B------:R-:W-:Y:S01]  /*8500*/  FMUL.FTZ R5, R2, R137 ;  /* 0x0000008902057220 */ /* 0x000fe20000410000 */
[----:B-1----:R-:W-:Y:S01]  /*8510*/  F2FP.BF16.PACK_AB R137, R176, R173 ;  /* 0x000000adb089723e */ /* 0x002fe200000010ff */
[----:B------:R-:W-:Y:S01]  /*8520*/  FMUL.FTZ R83, R0, R83 ;  /* 0x0000005300537220 */ /* 0x000fe20000410000 */
[----:B------:R-:W1:Y:S01]  /*8530*/  LDSM.16.MT88.4 R160, [R224+0x100] ;  /* 0x00010000e0a0783b */ /* 0x000e620000004200 */
[--C-:B------:R-:W-:Y:S02]  /*8540*/  FFMA.FTZ R26, R26, c[0x0][0x2d0], -R133.reuse ;  /* 0x0000b4001a1a7a23 */ /* 0x100fe40000010885 */
[--C-:B------:R-:W-:Y:S02]  /*8550*/  FFMA.FTZ R27, R27, c[0x0][0x2d0], -R133.reuse ;  /* 0x0000b4001b1b7a23 */ /* 0x100fe40000010885 */
[--C-:B------:R-:W-:Y:S02]  /*8560*/  FFMA.FTZ R30, R30, c[0x0][0x2d0], -R133.reuse ;  /* 0x0000b4001e1e7a23 */ /* 0x100fe40000010885 */
[--C-:B------:R-:W-:Y:S01]  /*8570*/  FFMA.FTZ R31, R31, c[0x0][0x2d0], -R133.reuse ;  /* 0x0000b4001f1f7a23 */ /* 0x100fe20000010885 */
[----:B------:R-:W3:Y:S01]  /*8580*/  LDSM.16.MT88.4 R164, [R225+0x100] ;  /* 0x00010000e1a4783b */ /* 0x000ee20000004200 */
[--C-:B------:R-:W-:Y:S02]  /*8590*/  FFMA.FTZ R34, R34, c[0x0][0x2d0], -R133.reuse ;  /* 0x0000b40022227a23 */ /* 0x100fe40000010885 */
[--C-:B------:R-:W-:Y:S02]  /*85a0*/  FFMA.FTZ R35, R35, c[0x0][0x2d0], -R133.reuse ;  /* 0x0000b40023237a23 */ /* 0x100fe40000010885 */
[--C-:B------:R-:W-:Y:S02]  /*85b0*/  FFMA.FTZ R36, R36, c[0x0][0x2d0], -R172.reuse ;  /* 0x0000b40024247a23 */ /* 0x100fe400000108ac */
[--C-:B------:R-:W-:Y:S01]  /*85c0*/  FFMA.FTZ R37, R37, c[0x0][0x2d0], -R172.reuse ;  /* 0x0000b40025257a23 */ /* 0x100fe200000108ac */
[----:B------:R-:W4:Y:S01]  /*85d0*/  LDSM.16.MT88.4 R168, [R228+0x100] ;  /* 0x00010000e4a8783b */ /* 0x000f220000004200 */
[--C-:B------:R-:W-:Y:S02]  /*85e0*/  FFMA.FTZ R38, R38, c[0x0][0x2d0], -R133.reuse ;  /* 0x0000b40026267a23 */ /* 0x100fe40000010885 */
[C---:B--2---:R-:W-:Y:S01]  /*85f0*/  FMUL.FTZ R6, R0.reuse, R138 ;  /* 0x0000008a00067220 */ /* 0x044fe20000410000 */
[----:B------:R-:W-:Y:S01]  /*8600*/  F2FP.BF16.PACK_AB R138, R179, R178 ;  /* 0x000000b2b38a723e */ /* 0x000fe200000010ff */
[----:B------:R-:W-:Y:S01]  /*8610*/  FMUL.FTZ R7, R0, R139 ;  /* 0x0000008b00077220 */ /* 0x000fe20000410000 */
[----:B------:R-:W-:Y:S01]  /*8620*/  F2FP.BF16.PACK_AB R139, R174, R175 ;  /* 0x000000afae8b723e */ /* 0x000fe200000010ff */
[--C-:B------:R-:W-:Y:S01]  /*8630*/  FFMA.FTZ R39, R39, c[0x0][0x2d0], -R133.reuse ;  /* 0x0000b40027277a23 */ /* 0x100fe20000010885 */
[----:B------:R-:W2:Y:S01]  /*8640*/  LDSM.16.MT88.4 R140, [R227+0x100] ;  /* 0x00010000e38c783b */ /* 0x000ea20000004200 */
[--C-:B------:R-:W-:Y:S02]  /*8650*/  FFMA.FTZ R40, R40, c[0x0][0x2d0], -R172.reuse ;  /* 0x0000b40028287a23 */ /* 0x100fe400000108ac */
[--C-:B------:R-:W-:Y:S02]  /*8660*/  FFMA.FTZ R41, R41, c[0x0][0x2d0], -R172.reuse ;  /* 0x0000b40029297a23 */ /* 0x100fe400000108ac */
[--C-:B------:R-:W-:Y:S02]  /*8670*/  FFMA.FTZ R42, R42, c[0x0][0x2d0], -R133.reuse ;  /* 0x0000b4002a2a7a23 */ /* 0x100fe40000010885 */
[--C-:B------:R-:W-:Y:S01]  /*8680*/  FFMA.FTZ R43, R43, c[0x0][0x2d0], -R133.reuse ;  /* 0x0000b4002b2b7a23 */ /* 0x100fe20000010885 */
[----:B------:R-:W0:Y:S01]  /*8690*/  LDGDEPBAR ;  /* 0x00000000000079af */ /* 0x000e220000000000 */
[C---:B------:R-:W-:Y:S02]  /*86a0*/  FMUL.FTZ R84, R2.reuse, R84 ;  /* 0x0000005402547220 */ /* 0x040fe40000410000 */
[----:B------:R-:W-:Y:S02]  /*86b0*/  FMUL.FTZ R85, R2, R85 ;  /* 0x0000005502557220 */ /* 0x000fe40000410000 */
[C---:B------:R-:W-:Y:S02]  /*86c0*/  FMUL.FTZ R86, R0.reuse, R86 ;  /* 0x0000005600567220 */ /* 0x040fe40000410000 */
[----:B------:R-:W-:Y:S01]  /*86d0*/  FMUL.FTZ R87, R0, R87 ;  /* 0x0000005700577220 */ /* 0x000fe20000410000 */
[C---:B-1----:R-:W-:Y:S05]  /*86e0*/  HMMA.16816.F32.BF16 R4, R136.reuse, R160, R4 ;  /* 0x000000a08804723c */ /* 0x042fea0000041804 */
[C---:B------:R-:W-:Y:S02]  /*86f0*/  FMUL.FTZ R88, R2.reuse, R88 ;  /* 0x0000005802587220 */ /* 0x040fe40000410000 */
[----:B------:R-:W-:Y:S01]  /*8700*/  FMUL.FTZ R89, R2, R89 ;  /* 0x0000005902597220 */ /* 0x000fe20000410000 */
[C---:B------:R-:W-:Y:S01]  /*8710*/  HMMA.16816.F32.BF16 R8, R136.reuse, R162, R8 ;  /* 0x000000a28808723c */ /* 0x040fe20000041808 */
[----:B------:R-:W1:Y:S03]  /*8720*/  LDSM.16.MT88.4 R160, [R224+0x3100] ;  /* 0x00310000e0a0783b */ /* 0x000e660000004200 */
[C---:B------:R-:W-:Y:S02]  /*8730*/  FMUL.FTZ R90, R0.reuse, R90 ;  /* 0x0000005a005a7220 */ /* 0x040fe40000410000 */
[----:B------:R-:W-:Y:S02]  /*8740*/  FMUL.FTZ R91, R0, R91 ;  /* 0x0000005b005b7220 */ /* 0x000fe40000410000 */
[C---:B---3--:R-:W-:Y:S04]  /*8750*/  HMMA.16816.F32.BF16 R52, R136.reuse, R164, R52 ;  /* 0x000000a48834723c */ /* 0x048fe80000041834 */
[C---:B------:R-:W-:Y:S02]  /*8760*/  FMUL.FTZ R92, R2.reuse, R92 ;  /* 0x0000005c025c7220 */ /* 0x040fe40000410000 */
[----:B------:R-:W-:Y:S02]  /*8770*/  FMUL.FTZ R93, R2, R93 ;  /* 0x0000005d025d7220 */ /* 0x000fe40000410000 */
[C---:B------:R-:W-:Y:S01]  /*8780*/  HMMA.16816.F32.BF16 R56, R136.reuse, R166, R56 ;  /* 0x000000a68838723c */ /* 0x040fe20000041838 */
[----:B------:R-:W3:Y:S03]  /*8790*/  LDSM.16.MT88.4 R164, [R225+0x3100] ;  /* 0x00310000e1a4783b */ /* 0x000ee60000004200 */
[C---:B------:R-:W-:Y:S02]  /*87a0*/  FMUL.FTZ R94, R0.reuse, R94 ;  /* 0x0000005e005e7220 */ /* 0x040fe40000410000 */
[----:B------:R-:W-:Y:S02]  /*87b0*/  FMUL.FTZ R95, R0, R95 ;  /* 0x0000005f005f7220 */ /* 0x000fe40000410000 */
[C---:B----4-:R-:W-:Y:S04]  /*87c0*/  HMMA.16816.F32.BF16 R60, R136.reuse, R168, R60 ;  /* 0x000000a8883c723c */ /* 0x050fe8000004183c */
[C---:B------:R-:W-:Y:S02]  /*87d0*/  FMUL.FTZ R96, R2.reuse, R96 ;  /* 0x0000006002607220 */ /* 0x040fe40000410000 */
[----:B------:R-:W-:Y:S02]  /*87e0*/  FMUL.FTZ R97, R2, R97 ;  /* 0x0000006102617220 */ /* 0x000fe40000410000 */
[C---:B------:R-:W-:Y:S04]  /*87f0*/  HMMA.16816.F32.BF16 R64, R136.reuse, R170, R64 ;  /* 0x000000aa8840723c */ /* 0x040fe80000041840 */
[C---:B------:R-:W-:Y:S02]  /*8800*/  FMUL.FTZ R98, R0.reuse, R98 ;  /* 0x0000006200627220 */ /* 0x040fe40000410000 */
[----:B------:R-:W-:Y:S02]  /*8810*/  FMUL.FTZ R99, R0, R99 ;  /* 0x0000006300637220 */ /* 0x000fe40000410000 */
[C---:B--2---:R-:W-:Y:S04]  /*8820*/  HMMA.16816.F32.BF16 R68, R136.reuse, R140, R68 ;  /* 0x0000008c8844723c */ /* 0x044fe80000041844 */
[C---:B------:R-:W-:Y:S02]  /*8830*/  FMUL.FTZ R100, R2.reuse, R100 ;  /* 0x0000006402647220 */ /* 0x040fe40000410000 */
[----:B------:R-:W-:Y:S02]  /*8840*/  FMUL.FTZ R101, R2, R101 ;  /* 0x0000006502657220 */ /* 0x000fe40000410000 */
[C---:B------:R-:W-:Y:S01]  /*8850*/  HMMA.16816.F32.BF16 R72, R136.reuse, R142, R72 ;  /* 0x0000008e8848723c */ /* 0x040fe20000041848 */
[----:B------:R-:W2:Y:S03]  /*8860*/  LDSM.16.MT88.4 R140, [R228+0x3100] ;  /* 0x00310000e48c783b */ /* 0x000ea60000004200 */
[C---:B------:R-:W-:Y:S02]  /*8870*/  FMUL.FTZ R102, R0.reuse, R102 ;  /* 0x0000006600667220 */ /* 0x040fe40000410000 */
[----:B------:R-:W-:Y:S02]  /*8880*/  FMUL.FTZ R103, R0, R103 ;  /* 0x0000006700677220 */ /* 0x000fe40000410000 */
[C---:B-1----:R-:W-:Y:S04]  /*8890*/  HMMA.16816.F32.BF16 R76, R136.reuse, R160, R76 ;  /* 0x000000a0884c723c */ /* 0x042fe8000004184c */
[C---:B------:R-:W-:Y:S02]  /*88a0*/  FMUL.FTZ R104, R2.reuse, R104 ;  /* 0x0000006802687220 */ /* 0x040fe40000410000 */
[----:B------:R-:W-:Y:S02]  /*88b0*/  FMUL.FTZ R105, R2, R105 ;  /* 0x0000006902697220 */ /* 0x000fe40000410000 */
        /* <DEDUP_REMOVED lines=11> */
[--C-:B------:R-:W-:Y:S01]  /*8970*/  FFMA.FTZ R12, R12, c[0x0][0x2d0], -R172.reuse ;  /* 0x0000b4000c0c7a23 */ /* 0x100fe200000108ac */
[C---:B--2---:R-:W-:Y:S03]  /*8980*/  HMMA.16816.F32.BF16 R92, R136.reuse, R140, R92 ;  /* 0x0000008c885c723c */ /* 0x044fe6000004185c */
[--C-:B------:R-:W-:Y:S01]  /*8990*/  FFMA.FTZ R13, R13, c[0x0][0x2d0], -R172.reuse ;  /* 0x0000b4000d0d7a23 */ /* 0x100fe200000108ac */
[----:B------:R2:W-:Y:S01]  /*89a0*/  MUFU.EX2 R250, R12 ;  /* 0x0000000c00fa7308 */ /* 0x0005e20000000800 */
[--C-:B------:R-:W-:Y:S02]  /*89b0*/  FFMA.FTZ R14, R14, c[0x0][0x2d0], -R133.reuse ;  /* 0x0000b4000e0e7a23 */ /* 0x100fe40000010885 */
[--C-:B------:R-:W-:Y:S01]  /*89c0*/  FFMA.FTZ R15, R15, c[0x0][0x2d0], -R133.reuse ;  /* 0x0000b4000f0f7a23 */ /* 0x100fe20000010885 */
[C---:B------:R-:W-:Y:S01]  /*89d0*/  HMMA.16816.F32.BF16 R96, R136.reuse, R142, R96 ;  /* 0x0000008e8860723c */ /* 0x040fe20000041860 */
[----:B------:R-:W4:Y:S03]  /*89e0*/  LDSM.16.MT88.4 R140, [R225+0x6100] ;  /* 0x00610000e18c783b */ /* 0x000f260000004200 */
[C---:B------:R-:W-:Y:S02]  /*89f0*/  FMUL.FTZ R112, R2.reuse, R112 ;  /* 0x0000007002707220 */ /* 0x040fe40000410000 */
[----:B------:R3:W-:Y:S01]  /*8a00*/  MUFU.EX2 R134, R13 ;  /* 0x0000000d00867308 */ /* 0x0007e20000000800 */
[----:B------:R-:W-:Y:S01]  /*8a10*/  FMUL.FTZ R113, R2, R113 ;  /* 0x0000007102717220 */ /* 0x000fe20000410000 */
[C---:B-1----:R-:W-:Y:S04]  /*8a20*/  HMMA.16816.F32.BF16 R100, R136.reuse, R160, R100 ;  /* 0x000000a08864723c */ /* 0x042fe80000041864 */
[C---:B------:R-:W-:Y:S02]  /*8a30*/  FMUL.FTZ R114, R0.reuse, R114 ;  /* 0x0000007200727220 */ /* 0x040fe40000410000 */
[----:B------:R-:W-:Y:S02]  /*8a40*/  FMUL.FTZ R115, R0, R115 ;  /* 0x0000007300737220 */ /* 0x000fe40000410000 */
[C---:B------:R-:W-:Y:S01]  /*8a50*/  HMMA.16816.F32.BF16 R104, R136.reuse, R162, R104 ;  /* 0x000000a28868723c */ /* 0x040fe20000041868 */
[----:B------:R-:W1:Y:S01]  /*8a60*/  LDSM.16.MT88.4 R160, [R228+0x6100] ;  /* 0x00610000e4a0783b */ /* 0x000e620000004200 */
[----:B------:R1:W-:Y:S02]  /*8a70*/  MUFU.EX2 R171, R14 ;  /* 0x0000000e00ab7308 */ /* 0x0003e40000000800 */
[C---:B--2---:R-:W-:Y:S02]  /*8a80*/  FMUL.FTZ R12, R2.reuse, R144 ;  /* 0x00000090020c7220 */ /* 0x044fe40000410000 */
[C---:B------:R-:W-:Y:S02]  /*8a90*/  FMUL.FTZ R116, R2.reuse, R116 ;  /* 0x0000007402747220 */ /* 0x040fe40000410000 */
[C---:B---3--:R-:W-:Y:S04]  /*8aa0*/  HMMA.16816.F32.BF16 R108, R136.reuse, R164, R108 ;  /* 0x000000a4886c723c */ /* 0x048fe8000004186c */
[----:B------:R2:W-:Y:S01]  /*8ab0*/  MUFU.EX2 R170, R15 ;  /* 0x0000000f00aa7308 */ /* 0x0005e20000000800 */
[C---:B------:R-:W-:Y:S02]  /*8ac0*/  FMUL.FTZ R117, R2.reuse, R117 ;  /* 0x0000007502757220 */ /* 0x040fe40000410000 */
[----:B------:R-:W-:Y:S01]  /*8ad0*/  FMUL.FTZ R13, R2, R145 ;  /* 0x00000091020d7220 */ /* 0x000fe20000410000 */
[C---:B------:R-:W-:Y:S01]  /*8ae0*/  HMMA.16816.F32.BF16 R112, R136.reuse, R166, R112 ;  /* 0x000000a68870723c */ /* 0x040fe20000041870 */
[----:B------:R-:W3:Y:S03]  /*8af0*/  LDSM.16.MT88.4 R164, [R227+0x6100] ;  /* 0x00610000e3a4783b */ /* 0x000ee60000004200 */
[C---:B------:R-:W-:Y:S02]  /*8b00*/  FMUL.FTZ R118, R0.reuse, R118 ;  /* 0x0000007600767220 */ /* 0x040fe40000410000 */
[----:B------:R-:W-:Y:S02]  /*8b10*/  FMUL.FTZ R119, R0, R119 ;  /* 0x0000007700777220 */ /* 0x000fe40000410000 */
[--C-:B------:R-:W-:Y:S04]  /*8b20*/  FFMA.FTZ R16, R16, c[0x0][0x2d0], -R172.reuse ;  /* 0x0000b40010107a23 */ /* 0x100fe800000108ac */
[--C-:B------:R-:W-:Y:S01]  /*8b30*/  FFMA.FTZ R17, R17, c[0x0][0x2d0], -R172.reuse ;  /* 0x0000b40011117a23 */ /* 0x100fe200000108ac */
[C---:B----4-:R-:W-:Y:S01]  /*8b40*/  HMMA.16816.F32.BF16 R116, R136.reuse, R140, R116 ;  /* 0x0000008c8874723c */ /* 0x050fe20000041874 */
[----:B------:R4:W3:Y:S02]  /*8b50*/  MUFU.EX2 R180, R16 ;  /* 0x0000001000b47308 */ /* 0x0008e40000000800 */
[--C-:B------:R-:W-:Y:S02]  /*8b60*/  FFMA.FTZ R18, R18, c[0x0][0x2d0], -R133.reuse ;  /* 0x0000b40012127a23 */ /* 0x100fe40000010885 */
[--C-:B------:R-:W-:Y:S02]  /*8b70*/  FFMA.FTZ R19, R19, c[0x0][0x2d0], -R133.reuse ;  /* 0x0000b40013137a23 */ /* 0x100fe40000010885 */
[C---:B------:R-:W-:Y:S02]  /*8b80*/  FMUL.FTZ R120, R2.reuse, R120 ;  /* 0x0000007802787220 */ /* 0x040fe40000410000 */
[----:B------:R-:W-:Y:S02]  /*8b90*/  FMUL.FTZ R121, R2, R121 ;  /* 0x0000007902797220 */ /* 0x000fe40000410000 */
[----:B------:R3:W3:Y:S01]  /*8ba0*/  MUFU.EX2 R252, R17 ;  /* 0x0000001100fc7308 */ /* 0x0006e20000000800 */
[C---:B------:R-:W-:Y:S02]  /*8bb0*/  FMUL.FTZ R122, R0.reuse, R122 ;  /* 0x0000007a007a7220 */ /* 0x040fe40000410000 */
[C---:B------:R-:W-:Y:S02]  /*8bc0*/  FMUL.FTZ R123, R0.reuse, R123 ;  /* 0x0000007b007b7220 */ /* 0x040fe40000410000 */
[C---:B-1----:R-:W-:Y:S02]  /*8bd0*/  FMUL.FTZ R14, R0.reuse, R146 ;  /* 0x00000092000e7220 */ /* 0x042fe40000410000 */
[----:B--2---:R-:W-:Y:S02]  /*8be0*/  FMUL.FTZ R15, R0, R147 ;  /* 0x00000093000f7220 */ /* 0x004fe40000410000 */
[----:B------:R-:W-:Y:S01]  /*8bf0*/  LDSM.16.MT88.4 R144, [R225+0x900] ;  /* 0x00090000e190783b */ /* 0x000fe20000004200 */
[C---:B------:R-:W-:Y:S01]  /*8c00*/  HMMA.16816.F32.BF16 R120, R136.reuse, R142, R120 ;  /* 0x0000008e8878723c */ /* 0x040fe20000041878 */
[----:B------:R1:W-:Y:S02]  /*8c10*/  MUFU.EX2 R169, R18 ;  /* 0x0000001200a97308 */ /* 0x0003e40000000800 */
[C---:B------:R-:W-:Y:S02]  /*8c20*/  FMUL.FTZ R124, R2.reuse, R124 ;  /* 0x0000007c027c7220 */ /* 0x040fe40000410000 */
[C---:B----4-:R-:W-:Y:S02]  /*8c30*/  FMUL.FTZ R16, R2.reuse, R148 ;  /* 0x0000009402107220 */ /* 0x050fe40000410000 */
[----:B------:R-:W2:Y:S01]  /*8c40*/  LDSM.16.MT88.4 R140, [R224+0x900] ;  /* 0x00090000e08c783b */ /* 0x000ea20000004200 */
[C---:B------:R-:W-:Y:S03]  /*8c50*/  HMMA.16816.F32.BF16 R12, R136.reuse, R160, R12 ;  /* 0x000000a0880c723c */ /* 0x040fe6000004180c */
[----:B------:R4:W2:Y:S01]  /*8c60*/  MUFU.EX2 R168, R19 ;  /* 0x0000001300a87308 */ /* 0x0008a20000000800 */
[----:B------:R-:W-:Y:S02]  /*8c70*/  FMUL.FTZ R125, R2, R125 ;  /* 0x0000007d027d7220 */ /* 0x000fe40000410000 */
[C---:B------:R-:W-:Y:S01]  /*8c80*/  FMUL.FTZ R126, R0.reuse, R126 ;  /* 0x0000007e007e7220 */ /* 0x040fe20000410000 */
[----:B---3--:R-:W-:Y:S01]  /*8c90*/  MOV R160, R180 ;  /* 0x000000b400a07202 */ /* 0x008fe20000000f00 */
[----:B------:R-:W-:Y:S04]  /*8ca0*/  FMUL.FTZ R127, R0, R127 ;  /* 0x0000007f007f7220 */ /* 0x000fe80000410000 */
[C---:B------:R-:W-:Y:S01]  /*8cb0*/  FMUL.FTZ R17, R2.reuse, R149 ;  /* 0x0000009502117220 */ /* 0x040fe20000410000 */
[----:B------:R-:W-:Y:S01]  /*8cc0*/  MUFU.EX2 R180, R25 ;  /* 0x0000001900b47308 */ /* 0x000fe20000000800 */
[----:B------:R-:W-:Y:S01]  /*8cd0*/  FMUL.FTZ R128, R2, R128 ;  /* 0x0000008002807220 */ /* 0x000fe20000410000 */
[C---:B------:R-:W-:Y:S03]  /*8ce0*/  HMMA.16816.F32.BF16 R124, R136.reuse, R162, R124 ;  /* 0x000000a2887c723c */ /* 0x040fe6000004187c */
[----:B-1----:R-:W-:Y:S02]  /*8cf0*/  FMUL.FTZ R18, R0, R150 ;  /* 0x0000009600127220 */ /* 0x002fe40000410000 */
[----:B------:R-:W-:Y:S02]  /*8d00*/  FMUL.FTZ R129, R2, R129 ;  /* 0x0000008102817220 */ /* 0x000fe40000410000 */
[C---:B------:R-:W-:Y:S01]  /*8d10*/  FMUL.FTZ R130, R0.reuse, R130 ;  /* 0x0000008200827220 */ /* 0x040fe20000410000 */
[----:B------:R-:W-:Y:S01]  /*8d20*/  MUFU.EX2 R161, R26 ;  /* 0x0000001a00a17308 */ /* 0x000fe20000000800 */
[C---:B------:R-:W-:Y:S03]  /*8d30*/  FMUL.FTZ R131, R0.reuse, R131 ;  /* 0x0000008300837220 */ /* 0x040fe60000410000 */
[----:B----4-:R-:W-:Y:S02]  /*8d40*/  FMUL.FTZ R19, R0, R151 ;  /* 0x0000009700137220 */ /* 0x010fe40000410000 */
[----:B------:R-:W1:Y:S01]  /*8d50*/  LDSM.16.MT88.4 R148, [R228+0x900] ;  /* 0x00090000e494783b */ /* 0x000e620000004200 */
[--C-:B------:R-:W-:Y:S02]  /*8d60*/  FFMA.FTZ R20, R20, c[0x0][0x2d0], -R172.reuse ;  /* 0x0000b40014147a23 */ /* 0x100fe400000108ac */
[--C-:B------:R-:W-:Y:S02]  /*8d70*/  FFMA.FTZ R21, R21, c[0x0][0x2d0], -R172.reuse ;  /* 0x0000b40015157a23 */ /* 0x100fe400000108ac */
[C---:B------:R-:W-:Y:S01]  /*8d80*/  HMMA.16816.F32.BF16 R16, R136.reuse, R164, R16 ;  /* 0x000000a48810723c */ /* 0x040fe20000041810 */
[----:B------:R-:W-:Y:S02]  /*8d90*/  MUFU.EX2 R182, R20 ;  /* 0x0000001400b67308 */ /* 0x000fe40000000800 */
[--C-:B------:R-:W-:Y:S02]  /*8da0*/  FFMA.FTZ R22, R22, c[0x0][0x2d0], -R133.reuse ;  /* 0x0000b40016167a23 */ /* 0x100fe40000010885 */
[--C-:B------:R-:W-:Y:S02]  /*8db0*/  FFMA.FTZ R23, R23, c[0x0][0x2d0], -R133.reuse ;  /* 0x0000b40017177a23 */ /* 0x100fe40000010885 */
[----:B------:R-:W-:Y:S01]  /*8dc0*/  MOV R164, R178 ;  /* 0x000000b200a47202 */ /* 0x000fe20000000f00 */
[----:B------:R-:W-:Y:S03]  /*8dd0*/  HMMA.16816.F32.BF16 R128, R136, R166, R128 ;  /* 0x000000a68880723c */ /* 0x000fe60000041880 */
[----:B------:R-:W-:Y:S01]  /*8de0*/  MUFU.EX2 R178, R28 ;  /* 0x0000001c00b27308 */ /* 0x000fe20000000800 */
[----:B------:R-:W-:Y:S01]  /*8df0*/  MOV R165, R179 ;  /* 0x000000b300a57202 */ /* 0x000fe20000000f00 */
[--C-:B------:R-:W-:Y:S02]  /*8e00*/  FFMA.FTZ R45, R45, c[0x0][0x2d0], -R172.reuse ;  /* 0x0000b4002d2d7a23 */ /* 0x100fe400000108ac */
[----:B------:R-:W-:Y:S01]  /*8e10*/  F2FP.BF16.PACK_AB R136, R134, R250 ;  /* 0x000000fa8688723e */ /* 0x000fe200000010ff */
[--C-:B------:R-:W-:Y:S01]  /*8e20*/  FFMA.FTZ R48, R48, c[0x0][0x2d0], -R172.reuse ;  /* 0x0000b40030307a23 */ /* 0x100fe200000108ac */
[----:B------:R-:W-:Y:S03]  /*8e30*/  F2FP.BF16.PACK_AB R138, R252, R160 ;  /* 0x000000a0fc8a723e */ /* 0x000fe600000010ff */
[----:B------:R-:W-:Y:S01]  /*8e40*/  F2FP.BF16.PACK_AB R137, R170, R171 ;  /* 0x000000abaa89723e */ /* 0x000fe200000010ff */
[----:B------:R-:W-:Y:S01]  /*8e50*/  MUFU.EX2 R179, R32 ;  /* 0x0000002000b37308 */ /* 0x000fe20000000800 */
[----:B--2---:R-:W-:Y:S01]  /*8e60*/  F2FP.BF16.PACK_AB R139, R168, R169 ;  /* 0x000000a9a88b723e */ /* 0x004fe200000010ff */
[--C-:B------:R-:W-:Y:S01]  /*8e70*/  FFMA.FTZ R46, R46, c[0x0][0x2d0], -R133.reuse ;  /* 0x0000b4002e2e7a23 */ /* 0x100fe20000010885 */
[----:B------:R-:W-:Y:S01]  /*8e80*/  MOV R167, R177 ;  /* 0x000000b100a77202 */ /* 0x000fe20000000f00 */
[--C-:B------:R-:W-:Y:S02]  /*8e90*/  FFMA.FTZ R47, R47, c[0x0][0x2d0], -R133.reuse ;  /* 0x0000b4002f2f7a23 */ /* 0x100fe40000010885 */
[--C-:B------:R-:W-:Y:S02]  /*8ea0*/  FFMA.FTZ R50, R50, c[0x0][0x2d0], -R133.reuse ;  /* 0x0000b40032327a23 */ /* 0x100fe40000010885 */
[C---:B------:R-:W-:Y:S02]  /*8eb0*/  HMMA.16816.F32.BF16 R4, R136.reuse, R140, R4 ;  /* 0x0000008c8804723c */ /* 0x040fe40000041804 */
[----:B------:R-:W-:Y:S01]  /*8ec0*/  MUFU.EX2 R177, R33 ;  /* 0x0000002100b17308 */ /* 0x000fe20000000800 */
[----:B------:R-:W-:Y:S05]  /*8ed0*/  FFMA.FTZ R133, R51, c[0x0][0x2d0], -R133 ;  /* 0x0000b40033857a23 */ /* 0x000fea0000010885 */
[C---:B------:R-:W-:Y:S01]  /*8ee0*/  HMMA.16816.F32.BF16 R8, R136.reuse, R142, R8 ;  /* 0x0000008e8808723c */ /* 0x040fe20000041808 */
[----:B------:R-:W2:Y:S03]  /*8ef0*/  LDSM.16.MT88.4 R140, [R227+0x900] ;  /* 0x00090000e38c783b */ /* 0x000ea60000004200 */
[----:B------:R-:W-:Y:S04]  /*8f00*/  MUFU.EX2 R166, R37 ;  /* 0x0000002500a67308 */ /* 0x000fe80000000800 */
[C---:B------:R-:W-:Y:S06]  /*8f10*/  HMMA.16816.F32.BF16 R52, R136.reuse, R144, R52 ;  /* 0x000000908834723c */ /* 0x040fec0000041834 */
[----:B------:R-:W-:Y:S02]  /*8f20*/  MUFU.EX2 R133, R133 ;  /* 0x0000008500857308 */ /* 0x000fe40000000800 */
[C---:B------:R-:W-:Y:S01]  /*8f30*/  HMMA.16816.F32.BF16 R56, R136.reuse, R146, R56 ;  /* 0x000000928838723c */ /* 0x040fe20000041838 */
[----:B------:R-:W3:Y:S07]  /*8f40*/  LDSM.16.MT88.4 R144, [R224+0x3900] ;  /* 0x00390000e090783b */ /* 0x000eee0000004200 */
[C---:B-1----:R-:W-:Y:S01]  /*8f50*/  HMMA.16816.F32.BF16 R60, R136.reuse, R148, R60 ;  /* 0x00000094883c723c */ /* 0x042fe2000004183c */
[----:B------:R-:W1:Y:S07]  /*8f60*/  MUFU.EX2 R181, R21 ;  /* 0x0000001500b57308 */ /* 0x000e6e0000000800 */
[C---:B------:R-:W-:Y:S01]  /*8f70*/  HMMA.16816.F32.BF16 R64, R136.reuse, R150, R64 ;  /* 0x000000968840723c */ /* 0x040fe20000041840 */
[----:B------:R-:W4:Y:S02]  /*8f80*/  LDSM.16.MT88.4 R148, [R225+0x3900] ;  /* 0x00390000e194783b */ /* 0x000f240000004200 */
[----:B------:R3:W-:Y:S05]  /*8f90*/  MUFU.EX2 R163, R22 ;  /* 0x0000001600a37308 */ /* 0x0007ea0000000800 */
[C---:B--2---:R-:W-:Y:S05]  /*8fa0*/  HMMA.16816.F32.BF16 R68, R136.reuse, R140, R68 ;  /* 0x0000008c8844723c */ /* 0x044fea0000041844 */
[----:B------:R-:W2:Y:S03]  /*8fb0*/  MUFU.EX2 R162, R23 ;  /* 0x0000001700a27308 */ /* 0x000ea60000000800 */
[C---:B------:R-:W-:Y:S01]  /*8fc0*/  HMMA.16816.F32.BF16 R72, R136.reuse, R142, R72 ;  /* 0x0000008e8848723c */ /* 0x040fe20000041848 */
[----:B------:R-:W4:Y:S03]  /*8fd0*/  LDSM.16.MT88.4 R140, [R228+0x3900] ;  /* 0x00390000e48c783b */ /* 0x000f260000004200 */
[----:B-1----:R-:W-:Y:S03]  /*8fe0*/  F2FP.BF16.PACK_AB R20, R181, R182 ;  /* 0x000000b6b514723e */ /* 0x002fe600000010ff */
[----:B------:R-:W-:Y:S01]  /*8ff0*/  MUFU.EX2 R45, R45 ;  /* 0x0000002d002d7308 */ /* 0x000fe20000000800 */
[C---:B---3--:R-:W-:Y:S04]  /*9000*/  HMMA.16816.F32.BF16 R76, R136.reuse, R144, R76 ;  /* 0x00000090884c723c */ /* 0x048fe8000004184c */
[----:B------:R-:W-:Y:S04]  /*9010*/  F2FP.BF16.PACK_AB R22, R180, R183 ;  /* 0x000000b7b416723e */ /* 0x000fe800000010ff */
[C---:B------:R-:W-:Y:S01]  /*9020*/  HMMA.16816.F32.BF16 R80, R136.reuse, R146, R80 ;  /* 0x000000928850723c */ /* 0x040fe20000041850 */
[----:B------:R-:W1:Y:S01]  /*9030*/  LDSM.16.MT88.4 R144, [R227+0x3900] ;  /* 0x00390000e390783b */ /* 0x000e620000004200 */
[----:B------:R-:W-:Y:S02]  /*9040*/  MUFU.EX2 R46, R46 ;  /* 0x0000002e002e7308 */ /* 0x000fe40000000800 */
[----:B--2---:R-:W-:Y:S04]  /*9050*/  F2FP.BF16.PACK_AB R21, R162, R163 ;  /* 0x000000a3a215723e */ /* 0x004fe800000010ff */
[C---:B----4-:R-:W-:Y:S04]  /*9060*/  HMMA.16816.F32.BF16 R84, R136.reuse, R148, R84 ;  /* 0x000000948854723c */ /* 0x050fe80000041854 */
[----:B------:R-:W-:Y:S04]  /*9070*/  MUFU.EX2 R47, R47 ;  /* 0x0000002f002f7308 */ /* 0x000fe80000000800 */
[C---:B------:R-:W-:Y:S01]  /*9080*/  HMMA.16816.F32.BF16 R88, R136.reuse, R150, R88 ;  /* 0x000000968858723c */ /* 0x040fe20000041858 */
[----:B------:R-:W2:Y:S05]  /*9090*/  LDSM.16.MT88.4 R148, [R224+0x6900] ;  /* 0x00690000e094783b */ /* 0x000eaa0000004200 */
[----:B------:R-:W-:Y:S02]  /*90a0*/  MUFU.EX2 R48, R48 ;  /* 0x0000003000307308 */ /* 0x000fe40000000800 */
[C---:B------:R-:W-:Y:S08]  /*90b0*/  HMMA.16816.F32.BF16 R92, R136.reuse, R140, R92 ;  /* 0x0000008c885c723c */ /* 0x040ff0000004185c */
[----:B------:R-:W-:Y:S01]  /*90c0*/  MUFU.EX2 R50, R50 ;  /* 0x0000003200327308 */ /* 0x000fe20000000800 */
        /* <DEDUP_REMOVED lines=11> */
[C---:B-1----:R-:W-:Y:S01]  /*9180*/  HMMA.16816.F32.BF16 R12, R136.reuse, R144, R12 ;  /* 0x00000090880c723c */ /* 0x042fe2000004180c */
[----:B------:R-:W-:Y:S07]  /*9190*/  MUFU.EX2 R145, R30 ;  /* 0x0000001e00917308 */ /* 0x000fee0000000800 */
[C---:B------:R-:W-:Y:S03]  /*91a0*/  HMMA.16816.F32.BF16 R124, R136.reuse, R146, R124 ;  /* 0x00000092887c723c */ /* 0x040fe6000004187c */
[----:B------:R1:W4:Y:S05]  /*91b0*/  MUFU.EX2 R146, R27 ;  /* 0x0000001b00927308 */ /* 0x00032a0000000800 */
[C---:B--2---:R-:W-:Y:S05]  /*91c0*/  HMMA.16816.F32.BF16 R16, R136.reuse, R148, R16 ;  /* 0x000000948810723c */ /* 0x044fea0000041810 */
[----:B------:R-:W2:Y:S03]  /*91d0*/  MUFU.EX2 R147, R29 ;  /* 0x0000001d00937308 */ /* 0x000ea60000000800 */
[----:B------:R-:W-:Y:S01]  /*91e0*/  HMMA.16816.F32.BF16 R128, R136, R150, R128 ;  /* 0x000000968880723c */ /* 0x000fe20000041880 */
[----:B------:R-:W-:Y:S06]  /*91f0*/  LDSM.16.MT88.4 R136, [R228+0x1100] ;  /* 0x00110000e488783b */ /* 0x000fec0000004200 */
[----:B------:R2:W2:Y:S02]  /*9200*/  MUFU.EX2 R144, R31 ;  /* 0x0000001f00907308 */ /* 0x0004a40000000800 */
[----:B-1----:R-:W1:Y:S03]  /*9210*/  LDSM.16.MT88.4 R24, [R225+0x1100] ;  /* 0x00110000e118783b */ /* 0x002e660000004200 */
[----:B----4-:R-:W-:Y:S05]  /*9220*/  F2FP.BF16.PACK_AB R23, R146, R161 ;  /* 0x000000a19217723e */ /* 0x010fea00000010ff */
[----:B------:R-:W-:Y:S02]  /*9230*/  MUFU.EX2 R151, R34 ;  /* 0x0000002200977308 */ /* 0x000fe40000000800 */
[C---:B---3--:R-:W-:Y:S08]  /*9240*/  HMMA.16816.F32.BF16 R4, R20.reuse, R140, R4 ;  /* 0x0000008c1404723c */ /* 0x048ff00000041804 */
[C---:B------:R-:W-:Y:S01]  /*9250*/  HMMA.16816.F32.BF16 R8, R20.reuse, R142, R8 ;  /* 0x0000008e1408723c */ /* 0x040fe20000041808 */
[----:B------:R-:W3:Y:S01]  /*9260*/  LDSM.16.MT88.4 R140, [R227+0x1100] ;  /* 0x00110000e38c783b */ /* 0x000ee20000004200 */
[----:B------:R4:W3:Y:S07]  /*9270*/  MUFU.EX2 R150, R35 ;  /* 0x0000002300967308 */ /* 0x0008ee0000000800 */
[----:B--2---:R-:W-:Y:S03]  /*9280*/  LDSM.16.MT88.4 R28, [R224+0x1900] ;  /* 0x00190000e01c783b */ /* 0x004fe60000004200 */
[----:B------:R-:W-:Y:S10]  /*9290*/  MUFU.EX2 R149, R38 ;  /* 0x0000002600957308 */ /* 0x000ff40000000800 */
[----:B------:R-:W-:Y:S01]  /*92a0*/  MUFU.EX2 R148, R39 ;  /* 0x0000002700947308 */ /* 0x000fe20000000800 */
[C---:B-1----:R-:W-:Y:S01]  /*92b0*/  HMMA.16816.F32.BF16 R52, R20.reuse, R24, R52 ;  /* 0x000000181434723c */ /* 0x042fe20000041834 */
[----:B----4-:R-:W-:Y:S07]  /*92c0*/  LDSM.16.MT88.4 R32, [R228+0x1900] ;  /* 0x00190000e420783b */ /* 0x010fee0000004200 */
        /* <DEDUP_REMOVED lines=23> */
[C---:B---3--:R-:W-:Y:S07]  /*9440*/  HMMA.16816.F32.BF16 R116, R20.reuse, R140, R116 ;  /* 0x0000008c1474723c */ /* 0x048fee0000041874 */
[----:B------:R-:W-:Y:S01]  /*9450*/  MOV R141, R167 ;  /* 0x000000a7008d7202 */ /* 0x000fe20000000f00 */
[C---:B------:R-:W-:Y:S01]  /*9460*/  HMMA.16816.F32.BF16 R120, R20.reuse, R142, R120 ;  /* 0x0000008e1478723c */ /* 0x040fe20000041878 */
[----:B------:R3:W4:Y:S03]  /*9470*/  MUFU.EX2 R167, R36 ;  /* 0x0000002400a77308 */ /* 0x0007260000000800 */
[----:B------:R-:W-:Y:S03]  /*9480*/  MOV R140, R164 ;  /* 0x000000a4008c7202 */ /* 0x000fe60000000f00 */
[----:B------:R-:W-:Y:S01]  /*9490*/  MOV R143, R165 ;  /* 0x000000a5008f7202 */ /* 0x000fe20000000f00 */
[C---:B-1----:R-:W-:Y:S03]  /*94a0*/  HMMA.16816.F32.BF16 R12, R20.reuse, R24, R12 ;  /* 0x00000018140c723c */ /* 0x042fe6000004180c */
[----:B------:R-:W-:Y:S01]  /*94b0*/  MUFU.EX2 R165, R40 ;  /* 0x0000002800a57308 */ /* 0x000fe20000000800 */
[----:B------:R-:W-:Y:S04]  /*94c0*/  MOV R142, R160 ;  /* 0x000000a0008e7202 */ /* 0x000fe80000000f00 */
[C---:B------:R-:W-:Y:S01]  /*94d0*/  HMMA.16816.F32.BF16 R124, R20.reuse, R26, R124 ;  /* 0x0000001a147c723c */ /* 0x040fe2000004187c */
[----:B------:R-:W1:Y:S04]  /*94e0*/  LDSM.16.MT88.4 R24, [R225+0x1900] ;  /* 0x00190000e118783b */ /* 0x000e680000004200 */
[----:B------:R-:W1:Y:S03]  /*94f0*/  MUFU.EX2 R164, R41 ;  /* 0x0000002900a47308 */ /* 0x000e660000000800 */
[C---:B--2---:R-:W-:Y:S01]  /*9500*/  HMMA.16816.F32.BF16 R16, R20.reuse, R136, R16 ;  /* 0x000000881410723c */ /* 0x044fe20000041810 */
[----:B---3--:R-:W-:Y:S06]  /*9510*/  LDSM.16.MT88.4 R36, [R228+0x2100] ;  /* 0x00210000e424783b */ /* 0x008fec0000004200 */
[----:B------:R-:W-:Y:S01]  /*9520*/  MUFU.EX2 R160, R42 ;  /* 0x0000002a00a07308 */ /* 0x000fe20000000800 */
[----:B------:R-:W-:Y:S01]  /*9530*/  MOV R137, R134 ;  /* 0x0000008600897202 */ /* 0x000fe20000000f00 */
[----:B------:R-:W-:Y:S01]  /*9540*/  HMMA.16816.F32.BF16 R128, R20, R138, R128 ;  /* 0x0000008a1480723c */ /* 0x000fe20000041880 */
[----:B------:R-:W2:Y:S02]  /*9550*/  LDL.LU R138, [R1] ;  /* 0x00000000018a7983 */ /* 0x000ea40000300800 */
[--C-:B------:R-:W-:Y:S02]  /*9560*/  FFMA.FTZ R136, R44, c[0x0][0x2d0], -R172.reuse ;  /* 0x0000b4002c887a23 */ /* 0x100fe400000108ac */
[----:B------:R-:W3:Y:S01]  /*9570*/  LDL.LU R139, [R1+0x4] ;  /* 0x00000400018b7983 */ /* 0x000ee20000300800 */
[----:B------:R-:W-:Y:S01]  /*9580*/  FFMA.FTZ R172, R49, c[0x0][0x2d0], -R172 ;  /* 0x0000b40031ac7a23 */ /* 0x000fe200000108ac */
[----:B------:R-:W-:Y:S01]  /*9590*/  F2FP.BF16.PACK_AB R20, R147, R178 ;  /* 0x000000b29314723e */ /* 0x000fe200000010ff */
[----:B------:R1:W1:Y:S01]  /*95a0*/  MUFU.EX2 R134, R43 ;  /* 0x0000002b00867308 */ /* 0x0002620000000800 */
[----:B------:R-:W-:Y:S03]  /*95b0*/  F2FP.BF16.PACK_AB R22, R177, R179 ;  /* 0x000000b3b116723e */ /* 0x000fe600000010ff */
[----:B------:R-:W-:Y:S02]  /*95c0*/  F2FP.BF16.PACK_AB R21, R144, R145 ;  /* 0x000000919015723e */ /* 0x000fe400000010ff */
[----:B------:R-:W-:Y:S04]  /*95d0*/  F2FP.BF16.PACK_AB R23, R150, R151 ;  /* 0x000000979617723e */ /* 0x000fe800000010ff */
[----:B------:R-:W2:Y:S03]  /*95e0*/  MUFU.EX2 R49, R136 ;  /* 0x0000008800317308 */ /* 0x000ea60000000800 */
[C---:B------:R-:W-:Y:S07]  /*95f0*/  HMMA.16816.F32.BF16 R4, R20.reuse, R28, R4 ;  /* 0x0000001c1404723c */ /* 0x040fee0000041804 */
[----:B------:R-:W2:Y:S01]  /*9600*/  MUFU.EX2 R172, R172 ;  /* 0x000000ac00ac7308 */ /* 0x000ea20000000800 */
[C---:B------:R-:W-:Y:S01]  /*9610*/  HMMA.16816.F32.BF16 R8, R20.reuse, R30, R8 ;  /* 0x0000001e1408723c */ /* 0x040fe20000041808 */
[----:B------:R-:W4:Y:S07]  /*9620*/  LDSM.16.MT88.4 R28, [R227+0x1900] ;  /* 0x00190000e31c783b */ /* 0x000f2e0000004200 */
[C---:B-1----:R-:W-:Y:S01]  /*9630*/  HMMA.16816.F32.BF16 R52, R20.reuse, R24, R52 ;  /* 0x000000181434723c */ /* 0x042fe20000041834 */
[----:B------:R-:W-:Y:S07]  /*9640*/  LDSM.16.MT88.4 R40, [R225+0x5100] ;  /* 0x00510000e128783b */ /* 0x000fee0000004200 */
[C---:B------:R-:W-:Y:S01]  /*9650*/  HMMA.16816.F32.BF16 R56, R20.reuse, R26, R56 ;  /* 0x0000001a1438723c */ /* 0x040fe20000041838 */
[----:B------:R-:W1:Y:S07]  /*9660*/  LDSM.16.MT88.4 R24, [R224+0x4900] ;  /* 0x00490000e018783b */ /* 0x000e6e0000004200 */
[C---:B------:R-:W-:Y:S08]  /*9670*/  HMMA.16816.F32.BF16 R60, R20.reuse, R32, R60 ;  /* 0x00000020143c723c */ /* 0x040ff0000004183c */
[C---:B------:R-:W-:Y:S01]  /*9680*/  HMMA.16816.F32.BF16 R64, R20.reuse, R34, R64 ;  /* 0x000000221440723c */ /* 0x040fe20000041840 */
[----:B------:R-:W1:Y:S07]  /*9690*/  LDSM.16.MT88.4 R32, [R225+0x4900] ;  /* 0x00490000e120783b */ /* 0x000e6e0000004200 */
[C---:B----4-:R-:W-:Y:S08]  /*96a0*/  HMMA.16816.F32.BF16 R68, R20.reuse, R28, R68 ;  /* 0x0000001c1444723c */ /* 0x050ff00000041844 */
[C---:B------:R-:W-:Y:S01]  /*96b0*/  HMMA.16816.F32.BF16 R72, R20.reuse, R30, R72 ;  /* 0x0000001e1448723c */ /* 0x040fe20000041848 */
[----:B------:R-:W4:Y:S07]  /*96c0*/  LDSM.16.MT88.4 R28, [R228+0x4900] ;  /* 0x00490000e41c783b */ /* 0x000f2e0000004200 */
[C---:B-1----:R-:W-:Y:S08]  /*96d0*/  HMMA.16816.F32.BF16 R76, R20.reuse, R24, R76 ;  /* 0x00000018144c723c */ /* 0x042ff0000004184c */
        /* <DEDUP_REMOVED lines=21> */
[----:B------:R-:W-:Y:S01]  /*9830*/  HMMA.16816.F32.BF16 R128, R20, R34, R128 ;  /* 0x000000221480723c */ /* 0x000fe20000041880 */
[----:B------:R-:W1:Y:S06]  /*9840*/  LDSM.16.MT88.4 R32, [R227+0x2100] ;  /* 0x00210000e320783b */ /* 0x000e6c0000004200 */
[----:B------:R-:W-:Y:S02]  /*9850*/  F2FP.BF16.PACK_AB R20, R166, R167 ;  /* 0x000000a7a614723e */ /* 0x000fe400000010ff */
[----:B------:R-:W-:Y:S03]  /*9860*/  F2FP.BF16.PACK_AB R22, R164, R165 ;  /* 0x000000a5a416723e */ /* 0x000fe600000010ff */
[----:B------:R-:W-:Y:S02]  /*9870*/  F2FP.BF16.PACK_AB R21, R148, R149 ;  /* 0x000000959415723e */ /* 0x000fe400000010ff */
[----:B------:R-:W-:Y:S07]  /*9880*/  F2FP.BF16.PACK_AB R23, R134, R160 ;  /* 0x000000a08617723e */ /* 0x000fee00000010ff */
        /* <DEDUP_REMOVED lines=9> */
[C---:B------:R-:W-:Y:S08]  /*9920*/  HMMA.16816.F32.BF16 R68, R20.reuse, R32, R68 ;  /* 0x000000201444723c */ /* 0x040ff00000041844 */
[C---:B------:R-:W-:Y:S01]  /*9930*/  HMMA.16816.F32.BF16 R72, R20.reuse, R34, R72 ;  /* 0x000000221448723c */ /* 0x040fe20000041848 */
[----:B------:R-:W-:Y:S07]  /*9940*/  LDSM.16.MT88.4 R32, [R225+0x8100] ;  /* 0x00810000e120783b */ /* 0x000fee0000004200 */
[C---:B----4-:R-:W-:Y:S08]  /*9950*/  HMMA.16816.F32.BF16 R76, R20.reuse, R28, R76 ;  /* 0x0000001c144c723c */ /* 0x050ff0000004184c */
[C---:B------:R-:W-:Y:S01]  /*9960*/  HMMA.16816.F32.BF16 R80, R20.reuse, R30, R80 ;  /* 0x0000001e1450723c */ /* 0x040fe20000041850 */
[----:B------:R-:W4:Y:S03]  /*9970*/  LDSM.16.MT88.4 R28, [R224+0x8100] ;  /* 0x00810000e01c783b */ /* 0x000f260000004200 */
[----:B--2---:R-:W-:Y:S01]  /*9980*/  FFMA.FTZ R2, R2, R138, R251 ;  /* 0x0000008a02027223 */ /* 0x004fe200000100fb */
[----:B------:R-:W-:Y:S01]  /*9990*/  MOV R138, R143 ;  /* 0x0000008f008a7202 */ /* 0x000fe20000000f00 */
[----:B---3--:R-:W-:Y:S01]  /*99a0*/  FFMA.FTZ R44, R0, R139, R173 ;  /* 0x0000008b002c7223 */ /* 0x008fe200000100ad */
[----:B------:R-:W-:Y:S01]  /*99b0*/  MOV R139, R142 ;  /* 0x0000008e008b7202 */ /* 0x000fe20000000f00 */
[C---:B------:R-:W-:Y:S04]  /*99c0*/  HMMA.16816.F32.BF16 R84, R20.reuse, R40, R84 ;  /* 0x000000281454723c */ /* 0x040fe80000041854 */
[----:B------:R-:W-:Y:S02]  /*99d0*/  MOV R251, R140 ;  /* 0x0000008c00fb7202 */ /* 0x000fe40000000f00 */
[----:B------:R-:W-:Y:S02]  /*99e0*/  MOV R173, R141 ;  /* 0x0000008d00ad7202 */ /* 0x000fe40000000f00 */
[C---:B------:R-:W-:Y:S01]  /*99f0*/  HMMA.16816.F32.BF16 R88, R20.reuse, R42, R88 ;  /* 0x0000002a1458723c */ /* 0x040fe20000041858 */
[----:B------:R-:W2:Y:S03]  /*9a00*/  LDSM.16.MT88.4 R40, [R228+0x8100] ;  /* 0x00810000e428783b */ /* 0x000ea60000004200 */
[----:B------:R-:W-:Y:S01]  /*9a10*/  FADD.FTZ R0, R173, R2 ;  /* 0x00000002ad007221 */ /* 0x000fe20000010000 */
[----:B------:R-:W-:Y:S01]  /*9a20*/  MOV R173, R137 ;  /* 0x0000008900ad7202 */ /* 0x000fe20000000f00 */
[----:B------:R-:W-:Y:S02]  /*9a30*/  FADD.FTZ R2, R176, R44 ;  /* 0x0000002cb0027221 */ /* 0x000fe40000010000 */
[C---:B-1----:R-:W-:Y:S01]  /*9a40*/  HMMA.16816.F32.BF16 R92, R20.reuse, R24, R92 ;  /* 0x00000018145c723c */ /* 0x042fe2000004185c */
[----:B------:R-:W-:Y:S03]  /*9a50*/  LDSM.16.MT88.4 R140, [R224+0x2900] ;  /* 0x00290000e08c783b */ /* 0x000fe60000004200 */
[----:B------:R-:W-:Y:S01]  /*9a60*/  FADD.FTZ R0, R251, R0 ;  /* 0x00000000fb007221 */ /* 0x000fe20000010000 */
[----:B------:R-:W-:Y:S01]  /*9a70*/  MOV R251, R139 ;  /* 0x0000008b00fb7202 */ /* 0x000fe20000000f00 */
        /* <DEDUP_REMOVED lines=12> */
[C---:B----4-:R-:W-:Y:S04]  /*9b40*/  HMMA.16816.F32.BF16 R108, R20.reuse, R28, R108 ;  /* 0x0000001c146c723c */ /* 0x050fe8000004186c */
        /* <DEDUP_REMOVED lines=16> */
[C---:B------:R-:W-:Y:S01]  /*9c50*/  HMMA.16816.F32.BF16 R124, R20.reuse, R42, R124 ;  /* 0x0000002a147c723c */ /* 0x040fe2000004187c */
[----:B------:R-:W-:Y:S03]  /*9c60*/  LDSM.16.MT88.4 R40, [R227+0x5900] ;  /* 0x00590000e328783b */ /* 0x000fe60000004200 */
[----:B------:R-:W-:Y:S02]  /*9c70*/  FADD.FTZ R0, R146, R0 ;  /* 0x0000000092007221 */ /* 0x000fe40000010000 */
[----:B------:R-:W-:Y:S02]  /*9c80*/  FADD.FTZ R2, R180, R2 ;  /* 0x00000002b4027221 */ /* 0x000fe40000010000 */
[C---:B-1----:R-:W-:Y:S04]  /*9c90*/  HMMA.16816.F32.BF16 R16, R20.reuse, R24, R16 ;  /* 0x000000181410723c */ /* 0x042fe80000041810 */
[----:B------:R-:W-:Y:S02]  /*9ca0*/  FADD.FTZ R0, R145, R0 ;  /* 0x0000000091007221 */ /* 0x000fe40000010000 */
[----:B------:R-:W-:Y:S02]  /*9cb0*/  FADD.FTZ R2, R178, R2 ;  /* 0x00000002b2027221 */ /* 0x000fe40000010000 */
[----:B------:R-:W-:Y:S01]  /*9cc0*/  HMMA.16816.F32.BF16 R128, R20, R26, R128 ;  /* 0x0000001a1480723c */ /* 0x000fe20000041880 */
[----:B------:R-:W1:Y:S03]  /*9cd0*/  LDSM.16.MT88.4 R24, [R227+0x2900] ;  /* 0x00290000e318783b */ /* 0x000e660000004200 */
[----:B------:R-:W-:Y:S02]  /*9ce0*/  FADD.FTZ R2, R147, R2 ;  /* 0x0000000293027221 */ /* 0x000fe40000010000 */
[----:B------:R-:W-:Y:S01]  /*9cf0*/  FADD.FTZ R0, R144, R0 ;  /* 0x0000000090007221 */ /* 0x000fe20000010000 */
        /* <DEDUP_REMOVED lines=9> */
[C---:B------:R-:W-:Y:S01]  /*9d90*/  HMMA.16816.F32.BF16 R136, R20.reuse, R140, R4 ;  /* 0x0000008c1488723c */ /* 0x040fe20000041804 */
[----:B------:R-:W2:Y:S02]  /*9da0*/  LDSM.16.MT88.4 R4, [R224+0x5900] ;  /* 0x00590000e004783b */ /* 0x000ea40000004200 */
[----:B------:R-:W-:Y:S02]  /*9db0*/  FADD.FTZ R2, R166, R2 ;  /* 0x00000002a6027221 */ /* 0x000fe40000010000 */
[----:B------:R-:W-:Y:S02]  /*9dc0*/  FADD.FTZ R0, R149, R0 ;  /* 0x0000000095007221 */ /* 0x000fe40000010000 */
[----:B------:R-:W-:Y:S01]  /*9dd0*/  FADD.FTZ R2, R165, R2 ;  /* 0x00000002a5027221 */ /* 0x000fe20000010000 */
[C---:B------:R-:W-:Y:S01]  /*9de0*/  HMMA.16816.F32.BF16 R140, R20.reuse, R142, R8 ;  /* 0x0000008e148c723c */ /* 0x040fe20000041808 */
[----:B------:R-:W2:Y:S03]  /*9df0*/  LDSM.16.MT88.4 R8, [R225+0x5900] ;  /* 0x00590000e108783b */ /* 0x000ea60000004200 */
[----:B------:R-:W-:Y:S02]  /*9e00*/  FADD.FTZ R2, R164, R2 ;  /* 0x00000002a4027221 */ /* 0x000fe40000010000 */
[----:B------:R-:W-:Y:S02]  /*9e10*/  FADD.FTZ R0, R148, R0 ;  /* 0x0000000094007221 */ /* 0x000fe40000010000 */
[C---:B---3--:R-:W-:Y:S04]  /*9e20*/  HMMA.16816.F32.BF16 R52, R20.reuse, R28, R52 ;  /* 0x0000001c1434723c */ /* 0x048fe80000041834 */
[----:B------:R-:W-:Y:S04]  /*9e30*/  FADD.FTZ R0, R160, R0 ;  /* 0x00000000a0007221 */ /* 0x000fe80000010000 */
[C---:B------:R-:W-:Y:S01]  /*9e40*/  HMMA.16816.F32.BF16 R56, R20.reuse, R30, R56 ;  /* 0x0000001e1438723c */ /* 0x040fe20000041838 */
[----:B------:R-:W3:Y:S07]  /*9e50*/  LDSM.16.MT88.4 R28, [R224+0x8900] ;  /* 0x00890000e01c783b */ /* 0x000eee0000004200 */
[C---:B----4-:R-:W-:Y:S08]  /*9e60*/  HMMA.16816.F32.BF16 R60, R20.reuse, R32, R60 ;  /* 0x00000020143c723c */ /* 0x050ff0000004183c */
[C---:B------:R-:W-:Y:S08]  /*9e70*/  HMMA.16816.F32.BF16 R64, R20.reuse, R34, R64 ;  /* 0x000000221440723c */ /* 0x040ff00000041840 */
        /* <DEDUP_REMOVED lines=17> */
[C---:B--2---:R-:W-:Y:S07]  /*9f90*/  HMMA.16816.F32.BF16 R144, R20.reuse, R4, R12 ;  /* 0x000000041490723c */ /* 0x044fee000004180c */
[----:B------:R-:W-:Y:S01]  /*9fa0*/  FADD.FTZ R4, R134, R0 ;  /* 0x0000000086047221 */ /* 0x000fe20000010000 */
[C---:B------:R-:W-:Y:S04]  /*9fb0*/  HMMA.16816.F32.BF16 R124, R20.reuse, R6, R124 ;  /* 0x00000006147c723c */ /* 0x040fe8000004187c */
[----:B------:R-:W-:Y:S01]  /*9fc0*/  FADD.FTZ R0, R49, R2 ;  /* 0x0000000231007221 */ /* 0x000fe20000010000 */
[----:B------:R-:W-:Y:S01]  /*9fd0*/  MOV R134, R3 ;  /* 0x0000000300867202 */ /* 0x000fe20000000f00 */
[----:B------:R-:W-:Y:S02]  /*9fe0*/  FADD.FTZ R4, R46, R4 ;  /* 0x000000042e047221 */ /* 0x000fe40000010000 */
[C---:B----4-:R-:W-:Y:S04]  /*9ff0*/  HMMA.16816.F32.BF16 R148, R20.reuse, R8, R16 ;  /* 0x000000081494723c */ /* 0x050fe80000041810 */
[----:B------:R-:W-:Y:S02]  /*a000*/  FADD.FTZ R0, R45, R0 ;  /* 0x000000002d007221 */ /* 0x000fe40000010000 */
[----:B------:R-:W-:Y:S02]  /*a010*/  FADD.FTZ R4, R47, R4 ;  /* 0x000000042f047221 */ /* 0x000fe40000010000 */
[----:B------:R-:W-:Y:S04]  /*a020*/  HMMA.16816.F32.BF16 R128, R20, R10, R128 ;  /* 0x0000000a1480723c */ /* 0x000fe80000041880 */
[----:B------:R-:W-:Y:S02]  /*a030*/  FADD.FTZ R2, R48, R0 ;  /* 0x0000000030027221 */ /* 0x000fe40000010000 */
[----:B------:R-:W-:Y:S02]  /*a040*/  FADD.FTZ R0, R50, R4 ;  /* 0x0000000432007221 */ /* 0x000fe40000010000 */
[----:B------:R-:W-:Y:S04]  /*a050*/  FADD.FTZ R2, R172, R2 ;  /* 0x00000002ac027221 */ /* 0x000fe80000010000 */
[----:B------:R-:W-:Y:S01]  /*a060*/  FADD.FTZ R0, R133, R0 ;  /* 0x0000000085007221 */ /* 0x000fe20000010000 */
[----:B------:R1:W-:Y:S01]  /*a070*/  STL [R1], R2 ;  /* 0x0000000201007387 */ /* 0x0003e20000100800 */
[----:B------:R-:W-:Y:S03]  /*a080*/  MOV R133, R132 ;  /* 0x0000008400857202 */ /* 0x000fe60000000f00 */
[----:B------:R1:W-:Y:S01]  /*a090*/  STL [R1+0x4], R0 ;  /* 0x0000040001007387 */ /* 0x0003e20000100800 */
[----:B------:R-:W-:-:S05]  /*a0a0*/  @P0 BRA `(.L_x_1334) ;  /* 0xffffca0000000947 */ /* 0x000fca000383ffff */
.L_x_1333:
[----:B-1--4-:R-:W2:Y:S04]  /*a0b0*/  LDL.LU R0, [R1] ;  /* 0x0000000001007983 */ /* 0x012ea80000300800 */
[----:B------:R-:W1:Y:S01]  /*a0c0*/  S2R R8, SR_TID.X ;  /* 0x0000000000087919 */ /* 0x000e620000002100 */
[----:B------:R-:W-:Y:S01]  /*a0d0*/  MOV R134, c[0x0][0x4e8] ;  /* 0x00013a0000867a02 */ /* 0x000fe20000000f00 */
[----:B------:R-:W3:Y:S01]  /*a0e0*/  S2UR UR7, SR_CTAID.Y ;  /* 0x00000000000779c3 */ /* 0x000ee20000002600 */
[----:B------:R-:W-:Y:S01]  /*a0f0*/  ULDC.64 UR4, c[0x0][0x490] ;  /* 0x0001240000047ab9 */ /* 0x000fe20000000a00 */
[----:B------:R-:W4:Y:S04]  /*a100*/  LDL.LU R2, [R1+0x4] ;  /* 0x0000040001027983 */ /* 0x000f280000300800 */
[----:B------:R-:W4:Y:S01]  /*a110*/  LDL.LU R9, [R1+0x40] ;  /* 0x0000400001097983 */ /* 0x000f220000300800 */
[----:B------:R-:W-:-:S03]  /*a120*/  ISETP.NE.AND P0, PT, R134, 0x1, PT ;  /* 0x000000018600780c */ /* 0x000fc60003f05270 */
[----:B-----5:R-:W4:Y:S01]  /*a130*/  LDL.LU R135, [R1+0x5c] ;  /* 0x00005c0001877983 */ /* 0x020f220000300800 */
        /* <DEDUP_REMOVED lines=23> */
[----:B------:R-:W-:-:S03]  /*a2b0*/  IADD3 R2, -R4, R8, RZ ;  /* 0x0000000804027210 */ /* 0x000fc60007ffe1ff */
[----:B------:R-:W1:Y:S01]  /*a2c0*/  @P2 MUFU.RCP R0, R11 ;  /* 0x0000000b00002308 */ /* 0x000e620000001000 */
[----:B------:R-:W-:Y:S01]  /*a2d0*/  IMAD.MOV.U32 R4, RZ, RZ, RZ ;  /* 0x000000ffff047224 */ /* 0x000fe200078e00ff */
[----:B------:R-:W-:Y:S01]  /*a2e0*/  UIMAD.WIDE.U32 UR12, UR7, UR4, URZ ;  /* 0x00000004070c72a5 */ /* 0x000fe2000f8e003f */
[----:B------:R-:W-:Y:S01]  /*a2f0*/  LOP3.LUT P4, RZ, R2, 0x3, RZ, 0xc0, !PT ;  /* 0x0000000302ff7812 */ /* 0x000fe2000788c0ff */
[----:B------:R-:W-:Y:S01]  /*a300*/  UIMAD UR10, UR7, UR5, UR10 ;  /* 0x00000005070a72a4 */ /* 0x000fe2000f8e020a */
[----:B------:R-:W-:-:S03]  /*a310*/  IADD3 R7, -R26, RZ, RZ ;  /* 0x000000ff1a077210 */ /* 0x000fc60007ffe1ff */
[----:B------:R-:W2:Y:S01]  /*a320*/  @P1 MUFU.RCP R4, R6 ;  /* 0x0000000600041308 */ /* 0x000ea20000001000 */
[C---:B-1----:R-:W-:Y:S02]  /*a330*/  FMUL.FTZ R43, R0.reuse, R68 ;  /* 0x00000044002b7220 */ /* 0x042fe40000410000 */
[C---:B------:R-:W-:Y:S01]  /*a340*/  FMUL.FTZ R65, R0.reuse, R65 ;  /* 0x0000004100417220 */ /* 0x040fe20000410000 */
[----:B------:R-:W3:Y:S01]  /*a350*/  LDL.LU R68, [R1+0x38] ;  /* 0x0000380001447983 */ /* 0x000ee20000300800 */
[C---:B------:R-:W-:Y:S02]  /*a360*/  FMUL.FTZ R25, R0.reuse, R64 ;  /* 0x0000004000197220 */ /* 0x040fe40000410000 */
[C---:B------:R-:W-:Y:S02]  /*a370*/  FMUL.FTZ R15, R0.reuse, R53 ;  /* 0x00000035000f7220 */ /* 0x040fe40000410000 */
[C---:B------:R-:W-:Y:S02]  /*a380*/  FMUL.FTZ R19, R0.reuse, R52 ;  /* 0x0000003400137220 */ /* 0x040fe40000410000 */
[----:B------:R-:W-:Y:S01]  /*a390*/  FMUL.FTZ R21, R0, R56 ;  /* 0x0000003800157220 */ /* 0x000fe20000410000 */
[----:B------:R-:W-:Y:S01]  /*a3a0*/  SHF.R.S32.HI R2, RZ, 0x2, R5 ;  /* 0x00000002ff027819 */ /* 0x000fe20000011405 */
[C---:B--2---:R-:W-:Y:S01]  /*a3b0*/  FMUL.FTZ R67, R4.reuse, R67 ;  /* 0x0000004304437220 */ /* 0x044fe20000410000 */
[----:B------:R-:W-:Y:S01]  /*a3c0*/  ULDC.64 UR4, c[0x0][0x3e8] ;  /* 0x0000fa0000047ab9 */ /* 0x000fe20000000a00 */
[----:B------:R-:W-:-:S02]  /*a3d0*/  FMUL.FTZ R27, R4, R66 ;  /* 0x00000042041b7220 */ /* 0x000fc40000410000 */
[C---:B------:R-:W-:Y:S02]  /*a3e0*/  FMUL.FTZ R63, R4.reuse, R63 ;  /* 0x0000003f043f7220 */ /* 0x040fe40000410000 */
[----:B------:R-:W-:Y:S01]  /*a3f0*/  FMUL.FTZ R24, R4, R62 ;  /* 0x0000003e04187220 */ /* 0x000fe20000410000 */
[----:B------:R-:W-:Y:S01]  /*a400*/  F2FP.BF16.PACK_AB R27, R67, R27 ;  /* 0x0000001b431b723e */ /* 0x000fe200000010ff */
[----:B------:R1:W5:Y:S01]  /*a410*/  LDL R66, [R1+0x28] ;  /* 0x0000280001427983 */ /* 0x0003620000100800 */
[C---:B------:R-:W-:Y:S02]  /*a420*/  FMUL.FTZ R137, R0.reuse, R137 ;  /* 0x0000008900897220 */ /* 0x040fe40000410000 */
[C---:B------:R-:W-:Y:S01]  /*a430*/  FMUL.FTZ R13, R0.reuse, R136 ;  /* 0x00000088000d7220 */ /* 0x040fe20000410000 */
[----:B------:R-:W2:Y:S01]  /*a440*/  LDL R67, [R1+0x58] ;  /* 0x0000580001437983 */ /* 0x000ea20000100800 */
[----:B------:R-:W-:Y:S01]  /*a450*/  F2FP.BF16.PACK_AB R24, R63, R24 ;  /* 0x000000183f18723e */ /* 0x000fe200000010ff */
[C---:B------:R-:W-:Y:S01]  /*a460*/  FMUL.FTZ R141, R0.reuse, R141 ;  /* 0x0000008d008d7220 */ /* 0x040fe20000410000 */
[----:B------:R-:W-:Y:S01]  /*a470*/  F2FP.BF16.PACK_AB R25, R65, R25 ;  /* 0x000000194119723e */ /* 0x000fe200000010ff */
[----:B------:R1:W5:Y:S01]  /*a480*/  LDL R63, [R1+0x8] ;  /* 0x00000800013f7983 */ /* 0x0003620000100800 */
[----:B------:R-:W-:-:S02]  /*a490*/  FMUL.FTZ R17, R0, R140 ;  /* 0x0000008c00117220 */ /* 0x000fc40000410000 */
[C---:B------:R-:W-:Y:S01]  /*a4a0*/  FMUL.FTZ R57, R0.reuse, R57 ;  /* 0x0000003900397220 */ /* 0x040fe20000410000 */
[----:B------:R1:W5:Y:S01]  /*a4b0*/  LDL.64 R64, [R1+0x18] ;  /* 0x0000180001407983 */ /* 0x0003620000100a00 */
        /* <DEDUP_REMOVED lines=37> */
[----:B------:R-:W-:Y:S01]  /*a710*/  SHF.R.S32.HI R0, RZ, 0x1f, R5 ;  /* 0x0000001fff007819 */ /* 0x000fe20000011405 */
[C---:B------:R-:W-:Y:S01]  /*a720*/  FMUL.FTZ R59, R4.reuse, R59 ;  /* 0x0000003b043b7220 */ /* 0x040fe20000410000 */
[----:B------:R-:W4:Y:S01]  /*a730*/  @P1 MUFU.LG2 R6, R6 ;  /* 0x0000000600061308 */ /* 0x000f220000000c00 */
[----:B------:R-:W-:Y:S01]  /*a740*/  FMUL.FTZ R20, R4, R58 ;  /* 0x0000003a04147220 */ /* 0x000fe20000410000 */
[----:B------:R-:W-:Y:S01]  /*a750*/  LEA.HI R0, R0, R2, RZ, 0x3 ;  /* 0x0000000200007211 */ /* 0x000fe200078f18ff */
[----:B------:R-:W-:-:S03]  /*a760*/  IMAD R133, R7, c[0x0][0x4e8], R9 ;  /* 0x00013a0007857a24 */ /* 0x000fc600078e0209 */
[----:B------:R-:W-:Y:S02]  /*a770*/  F2FP.BF16.PACK_AB R20, R59, R20 ;  /* 0x000000143b14723e */ /* 0x000fe400000010ff */
[----:B------:R-:W-:Y:S01]  /*a780*/  LOP3.LUT R0, R0, 0xfffffff8, RZ, 0xc0, !PT ;  /* 0xfffffff800007812 */ /* 0x000fe200078ec0ff */
[----:B------:R-:W1:Y:S01]  /*a790*/  S2R R59, SR_CTAID.Z ;  /* 0x00000000003b7919 */ /* 0x000e620000002700 */
[----:B------:R-:W-:Y:S02]  /*a7a0*/  UIMAD.WIDE.U32 UR14, UR7, UR4, URZ ;  /* 0x00000004070e72a5 */ /* 0x000fe4000f8e003f */
[----:B------:R-:W-:Y:S02]  /*a7b0*/  IADD3 R10, R2, -R0, RZ ;  /* 0x80000000020a7210 */ /* 0x000fe40007ffe0ff */
[----:B------:R-:W-:Y:S01]  /*a7c0*/  @P2 MOV R2, 0x3f317218 ;  /* 0x3f31721800022802 */ /* 0x000fe20000000f00 */
[----:B------:R-:W-:Y:S01]  /*a7d0*/  @P1 IMAD.MOV.U32 R0, RZ, RZ, 0x3f317218 ;  /* 0x3f317218ff001424 */ /* 0x000fe200078e00ff */
[----:B------:R-:W-:Y:S01]  /*a7e0*/  MOV R9, UR15 ;  /* 0x0000000f00097c02 */ /* 0x000fe20008000f00 */
[----:B------:R-:W1:Y:S02]  /*a7f0*/  @P2 MUFU.LG2 R11, R11 ;  /* 0x0000000b000b2308 */ /* 0x000e640000000c00 */
[----:B------:R-:W-:-:S02]  /*a800*/  @P2 FMUL.FTZ R9, R2, c[0x0][0x2d0] ;  /* 0x0000b40002092a20 */ /* 0x000fc40000410000 */
[----:B----4-:R-:W-:Y:S02]  /*a810*/  @P1 FMUL.FTZ R2, R6, 0.69314718246459960938 ;  /* 0x3f31721806021820 */ /* 0x010fe40000410000 */
[----:B------:R-:W-:Y:S01]  /*a820*/  @P1 FMUL.FTZ R0, R0, c[0x0][0x2d0] ;  /* 0x0000b40000001a20 */ /* 0x000fe20000410000 */
[----:B------:R-:W-:Y:S01]  /*a830*/  UIMAD UR6, UR6, UR4, URZ ;  /* 0x00000004060672a4 */ /* 0x000fe2000f8e023f */
[----:B------:R-:W-:Y:S01]  /*a840*/  MOV R58, 0xff800000 ;  /* 0xff800000003a7802 */ /* 0x000fe20000000f00 */
[----:B------:R-:W-:Y:S02]  /*a850*/  FMUL.FTZ R139, R4, R139 ;  /* 0x0000008b048b7220 */ /* 0x000fe40000410000 */
[----:B------:R-:W-:Y:S01]  /*a860*/  @P1 FFMA.FTZ R58, R0, R3, R2 ;  /* 0x00000003003a1223 */ /* 0x000fe20000010002 */
[----:B------:R-:W-:Y:S01]  /*a870*/  SHF.R.S32.HI R0, RZ, 0x5, R16 ;  /* 0x00000005ff007819 */ /* 0x000fe20000011410 */
        /* <DEDUP_REMOVED lines=46> */
[----:B------:R-:W-:Y:S01]  /*ab60*/  MOV R6, R4 ;  /* 0x0000000400067202 */ /* 0x000fe20000000f00 */
[----:B------:R-:W4:Y:S01]  /*ab70*/  S2R R62, SR_CTAID.X ;  /* 0x00000000003e7919 */ /* 0x000f220000002500 */
[----:B------:R-:W-:-:S02]  /*ab80*/  MOV R4, R8 ;  /* 0x0000000800047202 */ /* 0x000fc40000000f00 */
[----:B------:R-:W-:Y:S02]  /*ab90*/  LEA.HI R3, R3, R0, RZ, 0x3 ;  /* 0x0000000003037211 */ /* 0x000fe400078f18ff */
[----:B-1----:R-:W-:Y:S02]  /*aba0*/  SHF.R.S32.HI R8, RZ, 0x1f, R59 ;  /* 0x0000001fff087819 */ /* 0x002fe4000001143b */
[----:B------:R-:W-:Y:S01]  /*abb0*/  LEA.HI R2, R14, R14, RZ, 0x1 ;  /* 0x0000000e0e027211 */ /* 0x000fe200078f08ff */
[----:B------:R-:W-:Y:S01]  /*abc0*/  @P2 FMUL.FTZ R11, R11, 0.69314718246459960938 ;  /* 0x3f3172180b0b2820 */ /* 0x000fe20000410000 */
[----:B------:R-:W-:Y:S02]  /*abd0*/  MOV R5, UR13 ;  /* 0x0000000d00057c02 */ /* 0x000fe40008000f00 */
[----:B------:R-:W-:Y:S02]  /*abe0*/  MOV R5, UR5 ;  /* 0x0000000500057c02 */ /* 0x000fe40008000f00 */
[----:B------:R-:W-:Y:S01]  /*abf0*/  F2FP.BF16.PACK_AB R19, R15, R19 ;  /* 0x000000130f13723e */ /* 0x000fe200000010ff */
[----:B------:R-:W-:Y:S01]  /*ac00*/  IMAD R15, R8, c[0x0][0x3f0], RZ ;  /* 0x0000fc00080f7a24 */ /* 0x000fe200078e02ff */
[----:B------:R-:W-:-:S02]  /*ac10*/  LOP3.LUT R3, R3, 0xffffff8, RZ, 0xc0, !PT ;  /* 0x0ffffff803037812 */ /* 0x000fc400078ec0ff */
[----:B------:R-:W-:Y:S01]  /*ac20*/  LOP3.LUT R2, R2, 0x1ffffffe, RZ, 0xc0, !PT ;  /* 0x1ffffffe02027812 */ /* 0x000fe200078ec0ff */
[----:B------:R-:W-:Y:S01]  /*ac30*/  UIADD3 UR10, UR13, UR10, URZ ;  /* 0x0000000a0d0a7290 */ /* 0x000fe2000fffe03f */
[----:B------:R-:W-:Y:S01]  /*ac40*/  MOV R60, 0xff800000 ;  /* 0xff800000003c7802 */ /* 0x000fe20000000f00 */
[----:B------:R-:W-:Y:S01]  /*ac50*/  @P2 FFMA.FTZ R60, R9, R132, R11 ;  /* 0x00000084093c2223 */ /* 0x000fe2000001000b */
[C---:B------:R-:W-:Y:S01]  /*ac60*/  IADD3 R9, R0.reuse, -R3, RZ ;  /* 0x8000000300097210 */ /* 0x040fe20007ffe0ff */
[----:B------:R-:W-:Y:S01]  /*ac70*/  IMAD R16, R0, 0x200, R14 ;  /* 0x0000020000107824 */ /* 0x000fe200078e020e */
[----:B------:R-:W-:Y:S01]  /*ac80*/  IADD3 R11, R14, -R2, RZ ;  /* 0x800000020e0b7210 */ /* 0x000fe20007ffe0ff */
[----:B------:R-:W-:Y:S01]  /*ac90*/  IMAD R0, R59, c[0x0][0x3f4], R15 ;  /* 0x0000fd003b007a24 */ /* 0x000fe200078e020f */
[----:B------:R-:W-:Y:S01]  /*aca0*/  F2FP.BF16.PACK_AB R21, R57, R21 ;  /* 0x000000153915723e */ /* 0x000fe200000010ff */
[----:B------:R-:W-:Y:S01]  /*acb0*/  IMAD.WIDE.U32 R2, R59, c[0x0][0x3f0], R4 ;  /* 0x0000fc003b027a25 */ /* 0x000fe200078e0004 */
[----:B------:R-:W-:-:S03]  /*acc0*/  MOV R7, UR10 ;  /* 0x0000000a00077c02 */ /* 0x000fc60008000f00 */
[----:B------:R-:W-:Y:S01]  /*acd0*/  IMAD R57, R8, c[0x0][0x498], RZ ;  /* 0x0001260008397a24 */ /* 0x000fe200078e02ff */
[----:B------:R-:W-:Y:S02]  /*ace0*/  SHF.R.S32.HI R8, RZ, 0x2, R135 ;  /* 0x00000002ff087819 */ /* 0x000fe40000011487 */
[C---:B------:R-:W-:Y:S02]  /*acf0*/  LOP3.LUT R4, R10.reuse, 0x1, RZ, 0xc0, !PT ;  /* 0x000000010a047812 */ /* 0x040fe400078ec0ff */
[----:B------:R-:W-:Y:S02]  /*ad00*/  IADD3 R3, R3, R0, RZ ;  /* 0x0000000003037210 */ /* 0x000fe40007ffe0ff */
[----:B------:R-:W-:Y:S02]  /*ad10*/  LEA R0, R9, R8, 0x4 ;  /* 0x0000000809007211 */ /* 0x000fe400078e20ff */
[C---:B------:R-:W-:Y:S01]  /*ad20*/  SHF.L.U32 R5, R10.reuse, 0x6, RZ ;  /* 0x000000060a057819 */ /* 0x040fe200000006ff */
[----:B------:R-:W-:Y:S01]  /*ad30*/  IMAD.WIDE.U32 R14, R59, c[0x0][0x498], R6 ;  /* 0x000126003b0e7a25 */ /* 0x000fe200078e0006 */
[----:B------:R-:W-:-:S02]  /*ad40*/  R2P PR, R10, 0x6 ;  /* 0x000000060a007804 */ /* 0x000fc40000000000 */
[----:B------:R-:W-:Y:S02]  /*ad50*/  ISETP.NE.U32.AND P3, PT, R4, 0x1, PT ;  /* 0x000000010400780c */ /* 0x000fe40003f65070 */
[----:B------:R-:W-:Y:S02]  /*ad60*/  SHF.R.S32.HI R6, RZ, 0x1f, R26 ;  /* 0x0000001fff067819 */ /* 0x000fe4000001141a */
[----:B------:R-:W-:Y:S02]  /*ad70*/  LEA R4, R11, R0, 0x3 ;  /* 0x000000000b047211 */ /* 0x000fe400078e18ff */
[----:B------:R-:W-:Y:S01]  /*ad80*/  LOP3.LUT R5, R5, 0x1c0, RZ, 0xc0, !PT ;  /* 0x000001c005057812 */ /* 0x000fe200078ec0ff */
[----:B----4-:R-:W-:Y:S01]  /*ad90*/  IMAD R0, R62, 0x80, R0 ;  /* 0x000000803e007824 */ /* 0x010fe200078e0200 */
[----:B------:R-:W-:Y:S01]  /*ada0*/  F2FP.BF16.PACK_AB R23, R61, R23 ;  /* 0x000000173d17723e */ /* 0x000fe200000010ff */
[----:B------:R-:W-:Y:S01]  /*adb0*/  IMAD R61, R134, c[0x0][0x388], RZ ;  /* 0x0000e200863d7a24 */ /* 0x000fe200078e02ff */
[----:B------:R-:W-:Y:S01]  /*adc0*/  LEA R10, R62, R4, 0x7 ;  /* 0x000000043e0a7211 */ /* 0x000fe200078e38ff */
[----:B------:R-:W-:Y:S01]  /*add0*/  IMAD R4, R6, c[0x0][0x3e0], RZ ;  /* 0x0000f80006047a24 */ /* 0x000fe200078e02ff */
[----:B------:R-:W-:Y:S01]  /*ade0*/  LEA.HI R5, R5, R5, RZ, 0x1d ;  /* 0x0000000505057211 */ /* 0x000fe200078fe8ff */
[----:B------:R-:W-:Y:S01]  /*adf0*/  IMAD.WIDE.U32 R2, R26, c[0x0][0x3e0], R2 ;  /* 0x0000f8001a027a25 */ /* 0x000fe200078e0002 */
[----:B------:R-:W-:-:S02]  /*ae00*/  ISETP.GE.OR P5, PT, R0, R61, P4 ;  /* 0x0000003d0000720c */ /* 0x000fc400027a6670 */
[----:B------:R-:W-:Y:S01]  /*ae10*/  LEA R5, R16, R5, 0x1 ;  /* 0x0000000510057211 */ /* 0x000fe200078e08ff */
[----:B------:R-:W-:Y:S01]  /*ae20*/  IMAD R4, R26, c[0x0][0x3e4], R4 ;  /* 0x0000f9001a047a24 */ /* 0x000fe200078e0204 */
[----:B------:R-:W-:Y:S01]  /*ae30*/  IADD3 R0, R0, 0x8, RZ ;  /* 0x0000000800007810 */ /* 0x000fe20007ffe0ff */
[----:B------:R-:W-:Y:S01]  /*ae40*/  @P0 IMAD.HI.U32 R7, R10, c[0x0][0x4ec], RZ ;  /* 0x00013b000a070a27 */ /* 0x000fe200078e00ff */
[----:B------:R-:W-:Y:S02]  /*ae50*/  F2FP.BF16.PACK_AB R13, R137, R13 ;  /* 0x0000000d890d723e */ /* 0x000fe400000010ff */
[----:B------:R-:W-:Y:S02]  /*ae60*/  F2FP.BF16.PACK_AB R12, R139, R12 ;  /* 0x0000000c8b0c723e */ /* 0x000fe400000010ff */
[----:B------:R-:W-:Y:S02]  /*ae70*/  SHF.L.U32 R5, R5, 0x1, RZ ;  /* 0x0000000105057819 */ /* 0x000fe400000006ff */
[----:B------:R-:W-:-:S02]  /*ae80*/  ISETP.GE.OR P4, PT, R0, R61, P4 ;  /* 0x0000003d0000720c */ /* 0x000fc40002786670 */
        /* <DEDUP_REMOVED lines=27> */
[----:B------:R-:W-:Y:S01]  /*b040*/  IADD3 R0, R5, R3, RZ ;  /* 0x0000000305007210 */ /* 0x000fe20007ffe0ff */
[C---:B------:R-:W-:Y:S01]  /*b050*/  IMAD R10, R2.reuse, c[0x0][0x48c], R7 ;  /* 0x00012300020a7a24 */ /* 0x040fe200078e0207 */
[----:B------:R-:W-:Y:S01]  /*b060*/  IADD3 R15, R3, R4, RZ ;  /* 0x00000004030f7210 */ /* 0x000fe20007ffe0ff */
[----:B------:R-:W-:Y:S01]  /*b070*/  IMAD.WIDE.U32 R8, R2, c[0x0][0x488], R8 ;  /* 0x0001220002087a25 */ /* 0x000fe200078e0008 */
[----:B------:R-:W-:Y:S01]  /*b080*/  IADD3 R3, R5, R6, RZ ;  /* 0x0000000605037210 */ /* 0x000fe20007ffe0ff */
[----:B------:R-:W-:Y:S01]  /*b090*/  STS [R4], R17 ;  /* 0x0000001104007388 */ /* 0x000fe20000000800 */
[----:B------:R-:W-:Y:S01]  /*b0a0*/  F2FP.BF16.PACK_AB R43, R69, R43 ;  /* 0x0000002b452b723e */ /* 0x000fe200000010ff */
[C---:B------:R-:W-:Y:S01]  /*b0b0*/  IMAD.IADD R7, R6.reuse, 0x1, R4 ;  /* 0x0000000106077824 */ /* 0x040fe200078e0204 */
[----:B------:R-:W-:Y:S01]  /*b0c0*/  F2FP.BF16.PACK_AB R42, R71, R42 ;  /* 0x0000002a472a723e */ /* 0x000fe200000010ff */
[----:B------:R-:W-:Y:S01]  /*b0d0*/  STS [R4+0x400], R18 ;  /* 0x0004001204007388 */ /* 0x000fe20000000800 */
[----:B------:R-:W-:-:S02]  /*b0e0*/  IADD3 R2, R6, R0, RZ ;  /* 0x0000000006027210 */ /* 0x000fc40007ffe0ff */
[----:B------:R-:W-:Y:S01]  /*b0f0*/  F2FP.BF16.PACK_AB R41, R73, R41 ;  /* 0x000000294929723e */ /* 0x000fe200000010ff */
[----:B------:R-:W-:Y:S01]  /*b100*/  STS [R0+0x80], R19 ;  /* 0x0000801300007388 */ /* 0x000fe20000000800 */
[----:B------:R-:W-:Y:S02]  /*b110*/  F2FP.BF16.PACK_AB R40, R75, R40 ;  /* 0x000000284b28723e */ /* 0x000fe400000010ff */
[----:B------:R-:W-:Y:S01]  /*b120*/  IADD3 R6, R15, R6, RZ ;  /* 0x000000060f067210 */ /* 0x000fe20007ffe0ff */
        /* <DEDUP_REMOVED lines=10> */
[----:B------:R-:W-:-:S03]  /*b1d0*/  F2FP.BF16.PACK_AB R33, R89, R33 ;  /* 0x000000215921723e */ /* 0x000fc600000010ff */
[----:B------:R-:W-:Y:S01]  /*b1e0*/  STS [R3+0x480], R24 ;  /* 0x0004801803007388 */ /* 0x000fe20000000800 */
[----:B------:R-:W-:-:S03]  /*b1f0*/  F2FP.BF16.PACK_AB R32, R91, R32 ;  /* 0x000000205b20723e */ /* 0x000fc600000010ff */
[----:B------:R-:W-:Y:S01]  /*b200*/  STS [R7], R25 ;  /* 0x0000001907007388 */ /* 0x000fe20000000800 */
[----:B------:R-:W-:-:S03]  /*b210*/  F2FP.BF16.PACK_AB R31, R93, R31 ;  /* 0x0000001f5d1f723e */ /* 0x000fc600000010ff */
[----:B------:R-:W-:Y:S01]  /*b220*/  STS [R7+0x400], R27 ;  /* 0x0004001b07007388 */ /* 0x000fe20000000800 */
[----:B------:R-:W-:-:S03]  /*b230*/  F2FP.BF16.PACK_AB R30, R95, R30 ;  /* 0x0000001e5f1e723e */ /* 0x000fc600000010ff */
        /* <DEDUP_REMOVED lines=31> */
[----:B------:R-:W-:Y:S02]  /*b430*/  F2FP.BF16.PACK_AB R49, R147, R49 ;  /* 0x000000319331723e */ /* 0x000fe400000010ff */
[----:B------:R-:W-:Y:S01]  /*b440*/  LEA R14, P0, R8, c[0x0][0x450], 0x2 ;  /* 0x00011400080e7a11 */ /* 0x000fe200078010ff */
[----:B------:R-:W-:Y:S01]  /*b450*/  STS [R2+0x4080], R55 ;  /* 0x0040803702007388 */ /* 0x000fe20000000800 */
[----:B------:R-:W-:-:S03]  /*b460*/  IADD3 R9, R9, R10, RZ ;  /* 0x0000000a09097210 */ /* 0x000fc60007ffe0ff */
[----:B------:R-:W-:Y:S01]  /*b470*/  STS [R2+0x4480], R102 ;  /* 0x0044806602007388 */ /* 0x000fe20000000800 */
[----:B------:R-:W-:Y:S02]  /*b480*/  F2FP.BF16.PACK_AB R48, R125, R48 ;  /* 0x000000307d30723e */ /* 0x000fe400000010ff */
[----:B------:R-:W-:Y:S01]  /*b490*/  F2FP.BF16.PACK_AB R47, R127, R47 ;  /* 0x0000002f7f2f723e */ /* 0x000fe200000010ff */
        /* <DEDUP_REMOVED lines=28> */
[----:B---3--:R-:W-:-:S03]  /*b660*/  SHF.L.U32 R4, R68, 0x1, RZ ;  /* 0x0000000144047819 */ /* 0x008fc600000006ff */
[----:B-1----:R1:W-:Y:S04]  /*b670*/  @!P5 ST.E [R10.64], R60 ;  /* 0x0000003c0a00d985 */ /* 0x0023e8000c101908 */
[----:B----4-:R1:W-:Y:S04]  /*b680*/  @!P4 ST.E [R8.64], R58 ;  /* 0x0000003a0800c985 */ /* 0x0103e8000c101908 */
[----:B------:R1:W3:Y:S04]  /*b690*/  LDS.128 R32, [R4+0x1080] ;  /* 0x0010800004207984 */ /* 0x0002e80000000c00 */
        /* <DEDUP_REMOVED lines=11> */
[----:B--2---:R-:W-:Y:S01]  /*b750*/  ISETP.GE.AND P0, PT, R67, R61, PT ;  /* 0x0000003d4300720c */ /* 0x004fe20003f06270 */
[----:B------:R2:W1:Y:S01]  /*b760*/  SHFL.IDX PT, R2, R21, RZ, 0x181f ;  /* 0x00181fff15027589 */ /* 0x00046200000e0000 */
[----:B------:R-:W-:Y:S03]  /*b770*/  BSSY B0, `(.L_x_1335) ;  /* 0x0000015000007945 */ /* 0x000fe60003800000 */
[----:B------:R2:W1:Y:S08]  /*b780*/  SHFL.IDX PT, R3, R20, RZ, 0x181f ;  /* 0x00181fff14037589 */ /* 0x00047000000e0000 */
[----:B------:R-:W-:Y:S05]  /*b790*/  @P0 BRA `(.L_x_1336) ;  /* 0x0000012000000947 */ /* 0x000fea0003800000 */
[----:B---34-:R-:W3:Y:S01]  /*b7a0*/  LDS.128 R16, [R4+0x80] ;  /* 0x0000800004107984 */ /* 0x018ee20000000c00 */
[----:B-----5:R-:W-:-:S02]  /*b7b0*/  ISETP.GE.AND P1, PT, R66, c[0x0][0x3c8], PT ;  /* 0x0000f20042007a0c */ /* 0x020fc40003f26270 */
[----:B------:R-:W-:Y:S01]  /*b7c0*/  ISETP.GE.AND P0, PT, R63, c[0x0][0x3c8], PT ;  /* 0x0000f2003f007a0c */ /* 0x000fe20003f06270 */
[----:B------:R-:W4:Y:S01]  /*b7d0*/  LDS.128 R12, [R4+0x4080] ;  /* 0x00408000040c7984 */ /* 0x000f220000000c00 */
[----:B------:R-:W-:-:S03]  /*b7e0*/  ISETP.GE.AND P2, PT, R64, c[0x0][0x3c8], PT ;  /* 0x0000f20040007a0c */ /* 0x000fc60003f46270 */
[----:B-1----:R1:W2:Y:S08]  /*b7f0*/  LDS.128 R8, [R4+0x8080] ;  /* 0x0080800004087984 */ /* 0x0022b00000000c00 */
[----:B------:R-:W-:Y:S02]  /*b800*/  @!P0 SHF.R.S32.HI R0, RZ, 0x1f, R63 ;  /* 0x0000001fff008819 */ /* 0x000fe4000001143f */
[----:B------:R-:W-:-:S02]  /*b810*/  @!P2 IMAD.WIDE R6, R64, 0x2, R2 ;  /* 0x000000024006a825 */ /* 0x000fc400078e0202 */
[----:B------:R-:W-:-:S04]  /*b820*/  @!P0 LEA.HI R0, R0, R63, RZ, 0x3 ;  /* 0x0000003f00008211 */ /* 0x000fc800078f18ff */
[----:B------:R-:W-:Y:S02]  /*b830*/  @!P0 LOP3.LUT R0, R0, 0xfffffff8, RZ, 0xc0, !PT ;  /* 0xfffffff800008812 */ /* 0x000fe400078ec0ff */
[----:B-1----:R-:W-:-:S04]  /*b840*/  @!P1 SHF.R.S32.HI R4, RZ, 0x1f, R66 ;  /* 0x0000001fff049819 */ /* 0x002fc80000011442 */
[----:B------:R-:W-:-:S04]  /*b850*/  @!P1 LEA.HI R4, R4, R66, RZ, 0x3 ;  /* 0x0000004204049211 */ /* 0x000fc800078f18ff */
[----:B------:R-:W-:Y:S01]  /*b860*/  @!P1 LOP3.LUT R4, R4, 0xfffffff8, RZ, 0xc0, !PT ;  /* 0xfffffff804049812 */ /* 0x000fe200078ec0ff */
[----:B---3--:R1:W-:Y:S04]  /*b870*/  @!P2 ST.E.128 [R6.64], R16 ;  /* 0x000000100600a985 */ /* 0x0083e8000c101d08 */
[----:B------:R-:W-:-:S04]  /*b880*/  @!P1 IMAD.WIDE R4, R4, 0x2, R2 ;  /* 0x0000000204049825 */ /* 0x000fc800078e0202 */
[----:B------:R-:W-:Y:S01]  /*b890*/  @!P0 IMAD.WIDE R2, R0, 0x2, R2 ;  /* 0x0000000200028825 */ /* 0x000fe200078e0202 */
[----:B----4-:R1:W-:Y:S04]  /*b8a0*/  @!P1 ST.E.128 [R4.64], R12 ;  /* 0x0000000c04009985 */ /* 0x0103e8000c101d08 */
[----:B--2---:R1:W-:Y:S02]  /*b8b0*/  @!P0 ST.E.128 [R2.64], R8 ;  /* 0x0000000802008985 */ /* 0x0043e4000c101d08 */
.L_x_1336:
[----:B---34-:R-:W-:Y:S05]  /*b8c0*/  BSYNC B0 ;  /* 0x0000000000007941 */ /* 0x018fea0003800000 */
.L_x_1335:
[----:B------:R-:W-:Y:S01]  /*b8d0*/  IADD3 R0, R67, 0x20, RZ ;  /* 0x0000002043007810 */ /* 0x000fe20007ffe0ff */
[----:B-1----:R1:W3:Y:S01]  /*b8e0*/  SHFL.IDX PT, R3, R20, 0x1, 0x181f ;  /* 0x00381f0014037f89 */ /* 0x0022e200000e0000 */
        /* <DEDUP_REMOVED lines=19> */
.L_x_1338:
[----:B------:R-:W-:Y:S05]  /*ba20*/  BSYNC B0 ;  /* 0x0000000000007941 */ /* 0x000fea0003800000 */
.L_x_1337:
[----:B------:R-:W-:Y:S01]  /*ba30*/  IADD3 R0, R67, 0x40, RZ ;  /* 0x0000004043007810 */ /* 0x000fe20007ffe0ff */
[----:B---3--:R3:W1:Y:S01]  /*ba40*/  SHFL.IDX PT, R3, R20, 0x2, 0x181f ;  /* 0x00581f0014037f89 */ /* 0x00866200000e0000 */
        /* <DEDUP_REMOVED lines=19> */
.L_x_1340:
[----:B------:R-:W-:Y:S05]  /*bb80*/  BSYNC B0 ;  /* 0x0000000000007941 */ /* 0x000fea0003800000 */
.L_x_1339:
        /* <DEDUP_REMOVED lines=22> */
.L_x_1341:
        /* <DEDUP_REMOVED lines=9> */
.L_x_2639:


//--------------------- .text._ZN7cutlass13device_kernelIN5flash19enable_sm80_to_sm89INS1_16FlashAttnFwdSm80INS1_25CollectiveMainloopFwdSm80ILi8ELi1ELb1EN4cute5tupleIJNS5_1CILi128EEENS7_ILi96EEENS7_ILi192EEEEEELi192ENS_10bfloat16_tEfNS_4arch4Sm80ELb0ELb0ELb0ELb1ELb0ELb0ELb1ELb0EEENS1_21CollectiveEpilogueFwdINS6_IJS8_SA_S9_EEENS6_IJNS7_ILi1EEESI_SI_EEESC_SE_Li256ELb1ELb1ELb0ELb0EEENS1_19SingleTileSchedulerILb1ELb0ELb1ELi128EEEEEEEEEvNT_6ParamsE --------------------------
	.section	.text._ZN7cutlass13device_kernelIN5flash19enable_sm80_to_sm89INS1_16FlashAttnFwdSm80INS1_25CollectiveMainloopFwdSm80ILi8ELi1ELb1EN4cute5tupleIJNS5_1CILi128EEENS7_ILi96EEENS7_ILi192EEEEEELi192ENS_10bfloat16_tEfNS_4arch4Sm80ELb0ELb0ELb0ELb1ELb0ELb0ELb1ELb0EEENS1_21CollectiveEpilogueFwdINS6_IJS8_SA_S9_EEENS6_IJNS7_ILi1EEESI_SI_EEESC_SE_Li256ELb1ELb1ELb0ELb0EEENS1_19SingleTileSchedulerILb1ELb0ELb1ELi128EEEEEEEEEvNT_6ParamsE,"ax",@progbits
	.sectioninfo	@"SHI_REGISTERS=255"
	.align	128
.text._ZN7cutlass13device_kernelIN5flash19enable_sm80_to_sm89INS1_16FlashAttnFwdSm80INS1_25CollectiveMainloopFwdSm80ILi8ELi1ELb1EN4cute5tupleIJNS5_1CILi128EEENS7_ILi96EEENS7_ILi192EEEEEELi192ENS_10bfloat16_tEfNS_4arch4Sm80ELb0ELb0ELb0ELb1ELb0ELb0ELb1ELb0EEENS1_21CollectiveEpilogueFwdINS6_IJS8_SA_S9_EEENS6_IJNS7_ILi1EEESI_SI_EEESC_SE_Li256ELb1ELb1ELb0ELb0EEENS1_19SingleTileSchedulerILb1ELb0ELb1ELi128EEEEEEEEEvNT_6ParamsE:
        .type           _ZN7cutlass13device_kernelIN5flash19enable_sm80_to_sm89INS1_16FlashAttnFwdSm80INS1_25CollectiveMainloopFwdSm80ILi8ELi1ELb1EN4cute5tupleIJNS5_1CILi128EEENS7_ILi96EEENS7_ILi192EEEEEELi192ENS_10bfloat16_tEfNS_4arch4Sm80ELb0ELb0ELb0ELb1ELb0ELb0ELb1ELb0EEENS1_21CollectiveEpilogueFwdINS6_IJS8_SA_S9_EEENS6_IJNS7_ILi1EEESI_SI_EEESC_SE_Li256ELb1ELb1ELb0ELb0EEENS1_19SingleTileSchedulerILb1ELb0ELb1ELi128EEEEEEEEEvNT_6ParamsE,@function
        .size           _ZN7cutlass13device_kernelIN5flash19enable_sm80_to_sm89INS1_16FlashAttnFwdSm80INS1_25CollectiveMainloopFwdSm80ILi8ELi1ELb1EN4cute5tupleIJNS5_1CILi128EEENS7_ILi96EEENS7_ILi192EEEEEELi192ENS_10bfloat16_tEfNS_4arch4Sm80ELb0ELb0ELb0ELb1ELb0ELb0ELb1ELb0EEENS1_21CollectiveEpilogueFwdINS6_IJS8_SA_S9_EEENS6_IJNS7_ILi1EEESI_SI_EEESC_SE_Li256ELb1ELb1ELb0ELb0EEENS1_19SingleTileSchedulerILb1ELb0ELb1ELi128EEEEEEEEEvNT_6ParamsE,(.L_x_2640 - _ZN7cutlass13device_kernelIN5flash19enable_sm80_to_sm89INS1_16FlashAttnFwdSm80INS1_25CollectiveMainloopFwdSm80ILi8ELi1ELb1EN4cute5tupleIJNS5_1CILi128EEENS7_ILi96EEENS7_ILi192EEEEEELi192ENS_10bfloat16_tEfNS_4arch4Sm80ELb0ELb0ELb0ELb1ELb0ELb0ELb1ELb0EEENS1_21CollectiveEpilogueFwdINS6_IJS8_SA_S9_EEENS6_IJNS7_ILi1EEESI_SI_EEESC_SE_Li256ELb1ELb1ELb0ELb0EEENS1_19SingleTileSchedulerILb1ELb0ELb1ELi128EEEEEEEEEvNT_6ParamsE)
        .other          _ZN7cutlass13device_kernelIN5flash19enable_sm80_to_sm89INS1_16FlashAttnFwdSm80INS1_25CollectiveMainloopFwdSm80ILi8ELi1ELb1EN4cute5tupleIJNS5_1CILi128EEENS7_ILi96EEENS7_ILi192EEEEEELi192ENS_10bfloat16_tEfNS_4arch4Sm80ELb0ELb0ELb0ELb1ELb0ELb0ELb1ELb0EEENS1_21CollectiveEpilogueFwdINS6_IJS8_SA_S9_EEENS6_IJNS7_ILi1EEESI_SI_EEESC_SE_Li256ELb1ELb1ELb0ELb0EEENS1_19SingleTileSchedulerILb1ELb0ELb1ELi128EEEEEEEEEvNT_6ParamsE,@"STO_CUDA_ENTRY STV_DEFAULT"
_ZN7cutlass13device_kernelIN5flash19enable_sm80_to_sm89INS1_16FlashAttnFwdSm80INS1_25CollectiveMainloopFwdSm80ILi8ELi1ELb1EN4cute5tupleIJNS5_1CILi128EEENS7_ILi96EEENS7_ILi192EEEEEELi192ENS_10bfloat16_tEfNS_4arch4Sm80ELb0ELb0ELb0ELb1ELb0ELb0ELb1ELb0EEENS1_21CollectiveEpilogueFwdINS6_IJS8_SA_S9_EEENS6_IJNS7_ILi1EEESI_SI_EEESC_SE_Li256ELb1ELb1ELb0ELb0EEENS1_19SingleTileSchedulerILb1ELb0ELb1ELi128EEEEEEEEEvNT_6ParamsE:
        /* <DEDUP_REMOVED lines=17> */
.L_x_1343:
        /* <DEDUP_REMOVED lines=8> */
.L_x_1345:
[----:B------:R-:W-:-:S05]  /*0190*/  MOV R0, c[0x0][0x54c] ;  /* 0x0001530000007a02 */ /* 0x000fca0000000f00 */
.L_x_1344:
[----:B-----5:R-:W-:Y:S01]  /*01a0*/  IMAD R0, R0, c[0x0][0x548], RZ ;  /* 0x0001520000007a24 */ /* 0x020fe200078e02ff */
[----:B-1----:R-:W-:-:S04]  /*01b0*/  SHF.L.U32 R2, R39, 0x7, RZ ;  /* 0x0000000727027819 */ /* 0x002fc800000006ff */
[----:B------:R-:W-:-:S04]  /*01c0*/  ISETP.GE.AND P0, PT, R2, R0, PT ;  /* 0x000000000200720c */ /* 0x000fc80003f06270 */
[----:B------:R-:W-:-:S05]  /*01d0*/  SEL R0, R5, 0xffffffff, !P0 ;  /* 0xffffffff05007807 */ /* 0x000fca0004000000 */
[----:B------:R1:W-:Y:S01]  /*01e0*/  STL [R1+0x8], R0 ;  /* 0x0000080001007387 */ /* 0x0003e20000100800 */
[----:B------:R-:W-:Y:S05]  /*01f0*/  BRA `(.L_x_1346) ;  /* 0x0000013000007947 */ /* 0x000fea0003800000 */
.L_x_1342:
[----:B---3--:R-:W-:-:S04]  /*0200*/  ISETP.NE.U32.AND P0, PT, RZ, c[0x0][0x568], PT ;  /* 0x00015a00ff007a0c */ /* 0x008fc80003f05070 */
[----:B------:R-:W-:-:S13]  /*0210*/  ISETP.NE.AND.EX P0, PT, RZ, c[0x0][0x56c], PT, P0 ;  /* 0x00015b00ff007a0c */ /* 0x000fda0003f05300 */
[----:B------:R-:W-:Y:S05]  /*0220*/  @!P0 BRA `(.L_x_1347) ;  /* 0x0000002000008947 */ /* 0x000fea0003800000 */
[----:B------:R1:W5:Y:S01]  /*0230*/  LDG.E R0, [R2.64] ;  /* 0x0000000402007981 */ /* 0x000362000c1e1900 */
[----:B------:R-:W-:Y:S05]  /*0240*/  BRA `(.L_x_1348) ;  /* 0x0000009000007947 */ /* 0x000fea0003800000 */
.L_x_1347:
        /* <DEDUP_REMOVED lines=8> */
.L_x_1349:
[----:B------:R-:W-:-:S05]  /*02d0*/  MOV R0, c[0x0][0x54c] ;  /* 0x0001530000007a02 */ /* 0x000fca0000000f00 */
.L_x_1348:
[----:B-----5:R-:W-:Y:S01]  /*02e0*/  IMAD R0, R0, c[0x0][0x548], RZ ;  /* 0x0001520000007a24 */ /* 0x020fe200078e02ff */
[----:B-1----:R-:W-:-:S04]  /*02f0*/  SHF.L.U32 R2, R39, 0x7, RZ ;  /* 0x0000000727027819 */ /* 0x002fc800000006ff */
[----:B------:R-:W-:-:S04]  /*0300*/  ISETP.GE.AND P0, PT, R2, R0, PT ;  /* 0x000000000200720c */ /* 0x000fc80003f06270 */
[----:B------:R-:W-:-:S05]  /*0310*/  SEL R0, R5, 0xffffffff, !P0 ;  /* 0xffffffff05007807 */ /* 0x000fca0004000000 */
[----:B------:R1:W-:Y:S04]  /*0320*/  STL [R1+0x8], R0 ;  /* 0x0000080001007387 */ /* 0x0003e80000100800 */
.L_x_1346:
        /* <DEDUP_REMOVED lines=28> */
.L_x_1350:
[----:B------:R-:W-:-:S04]  /*04f0*/  ISETP.NE.U32.AND P1, PT, RZ, c[0x0][0x368], PT ;  /* 0x0000da00ff007a0c */ /* 0x000fc80003f25070 */
[----:B------:R-:W-:-:S13]  /*0500*/  ISETP.NE.AND.EX P1, PT, RZ, c[0x0][0x36c], PT, P1 ;  /* 0x0000db00ff007a0c */ /* 0x000fda0003f25310 */
[----:B------:R-:W-:Y:S05]  /*0510*/  @!P1 BRA `(.L_x_1351) ;  /* 0x0000003000009947 */ /* 0x000fea0003800000 */
[----:B--2---:R-:W-:-:S05]  /*0520*/  IMAD.WIDE R2, R40, R26, c[0x0][0x368] ;  /* 0x0000da0028027625 */ /* 0x004fca00078e021a */
[----:B------:R1:W5:Y:S01]  /*0530*/  LDG.E R0, [R2.64] ;  /* 0x0000000402007981 */ /* 0x000362000c1e1900 */
[----:B------:R-:W-:Y:S05]  /*0540*/  BRA `(.L_x_1352) ;  /* 0x0000004000007947 */ /* 0x000fea0003800000 */
.L_x_1351:
[----:B------:R-:W-:Y:S05]  /*0550*/  @!P2 BRA `(.L_x_1352) ;  /* 0x000000300000a947 */ /* 0x000fea0003800000 */
[----:B------:R1:W3:Y:S04]  /*0560*/  LDG.E R0, [R2.64] ;  /* 0x0000000402007981 */ /* 0x0002e8000c1e1900 */
[----:B-12---:R-:W3:Y:S02]  /*0570*/  LDG.E R2, [R2.64+0x4] ;  /* 0x0000040402027981 */ /* 0x006ee4000c1e1900 */
[----:B---3--:R-:W-:-:S05]  /*0580*/  IADD3 R0, -R0, R2, RZ ;  /* 0x0000000200007210 */ /* 0x008fca0007ffe1ff */
.L_x_1352:
        /* <DEDUP_REMOVED lines=85> */
[----:B------:R-:W-:Y:S01]  /*0ae0*/  IMAD.MOV.U32 R148, RZ, RZ, c[0x0][0x1e0] ;  /* 0x00007800ff947624 */ /* 0x000fe200078e00ff */
[----:B------:R-:W-:Y:S01]  /*0af0*/  ISETP.NE.AND P3, PT, R4, 0x1, PT ;  /* 0x000000010400780c */ /* 0x000fe20003f65270 */
[----:B------:R-:W-:Y:S01]  /*0b00*/  IMAD R0, R0, c[0x0][0x178], RZ ;  /* 0x00005e0000007a24 */ /* 0x000fe200078e02ff */
[----:B------:R-:W-:Y:S01]  /*0b10*/  LOP3.LUT R4, R29, 0xfffffff8, RZ, 0xc0, !PT ;  /* 0xfffffff81d047812 */ /* 0x000fe200078ec0ff */
[----:B------:R-:W-:Y:S01]  /*0b20*/  IMAD.MOV.U32 R149, RZ, RZ, c[0x0][0x1e4] ;  /* 0x00007900ff957624 */ /* 0x000fe200078e00ff */
[----:B------:R-:W-:Y:S01]  /*0b30*/  SHF.R.S32.HI R28, RZ, 0x3, R29 ;  /* 0x00000003ff1c7819 */ /* 0x000fe2000001141d */
[----:B------:R-:W-:Y:S01]  /*0b40*/  IMAD R0, R10, c[0x0][0x17c], R0 ;  /* 0x00005f000a007a24 */ /* 0x000fe200078e0200 */
[----:B------:R-:W-:Y:S01]  /*0b50*/  SHF.R.S32.HI R11, RZ, 0x1f, R40 ;  /* 0x0000001fff0b7819 */ /* 0x000fe20000011428 */
[----:B------:R-:W-:Y:S01]  /*0b60*/  IMAD.IADD R36, R145, 0x1, -R4 ;  /* 0x0000000191247824 */ /* 0x000fe200078e0a04 */
[----:B------:R-:W-:Y:S01]  /*0b70*/  SEL R4, R40, RZ, !P0 ;  /* 0x000000ff28047207 */ /* 0x000fe20004000000 */
[----:B------:R-:W-:Y:S01]  /*0b80*/  IMAD.WIDE.U32 R32, R148, 0x40, RZ ;  /* 0x0000004094207825 */ /* 0x000fe200078e00ff */
[----:B------:R-:W-:-:S02]  /*0b90*/  SEL R5, R11, RZ, !P0 ;  /* 0x000000ff0b057207 */ /* 0x000fc40004000000 */
[-C--:B------:R-:W-:Y:S01]  /*0ba0*/  LEA.HI R27, R30, R145.reuse, RZ, 0x4 ;  /* 0x000000911e1b7211 */ /* 0x080fe200078f20ff */
[----:B------:R-:W-:Y:S01]  /*0bb0*/  IMAD R7, R36, 0x20, R28 ;  /* 0x0000002024077824 */ /* 0x000fe200078e021c */
[----:B------:R-:W-:Y:S01]  /*0bc0*/  LEA.HI R134, R30, R145, RZ, 0x5 ;  /* 0x000000911e867211 */ /* 0x000fe200078f28ff */
[----:B------:R-:W-:Y:S02]  /*0bd0*/  IMAD R5, R5, c[0x0][0x1c0], RZ ;  /* 0x0000700005057a24 */ /* 0x000fe400078e02ff */
[----:B------:R-:W-:Y:S02]  /*0be0*/  IMAD R7, R39, 0x80, R7 ;  /* 0x0000008027077824 */ /* 0x000fe400078e0207 */
[----:B-1----:R-:W-:Y:S01]  /*0bf0*/  IMAD.WIDE.U32 R2, R10, c[0x0][0x178], RZ ;  /* 0x00005e000a027a25 */ /* 0x002fe200078e00ff */
[----:B---3--:R-:W-:-:S03]  /*0c00*/  SHF.R.S32.HI R34, RZ, 0x1f, R31 ;  /* 0x0000001fff227819 */ /* 0x008fc6000001141f */
[----:B------:R-:W-:Y:S02]  /*0c10*/  IMAD.IADD R3, R3, 0x1, R0 ;  /* 0x0000000103037824 */ /* 0x000fe400078e0200 */
        /* <DEDUP_REMOVED lines=9> */
[--C-:B------:R-:W-:Y:S01]  /*0cb0*/  SHF.R.S32.HI R4, RZ, 0x1f, R0.reuse ;  /* 0x0000001fff047819 */ /* 0x100fe20000011400 */
[----:B------:R-:W-:Y:S02]  /*0cc0*/  IMAD.IADD R3, R3, 0x1, R5 ;  /* 0x0000000103037824 */ /* 0x000fe400078e0205 */
[----:B------:R-:W-:Y:S02]  /*0cd0*/  IMAD.MOV R5, RZ, RZ, -R0 ;  /* 0x000000ffff057224 */ /* 0x000fe400078e0a00 */
[----:B------:R-:W-:Y:S02]  /*0ce0*/  IMAD R4, R4, c[0x0][0x1b0], RZ ;  /* 0x00006c0004047a24 */ /* 0x000fe400078e02ff */
[----:B------:R-:W-:-:S04]  /*0cf0*/  IMAD.WIDE.U32 R2, R0, c[0x0][0x1b0], R2 ;  /* 0x00006c0000027a25 */ /* 0x000fc800078e0002 */
[----:B------:R-:W-:Y:S02]  /*0d00*/  IMAD R4, R0, c[0x0][0x1b4], R4 ;  /* 0x00006d0000047a24 */ /* 0x000fe400078e0204 */
[----:B------:R-:W-:Y:S02]  /*0d10*/  IMAD R0, R5, c[0x0][0x2c4], R7 ;  /* 0x0000b10005007a24 */ /* 0x000fe400078e0207 */
[----:B------:R-:W-:Y:S02]  /*0d20*/  IMAD.IADD R5, R3, 0x1, R4 ;  /* 0x0000000103057824 */ /* 0x000fe400078e0204 */
[----:B------:R-:W-:Y:S01]  /*0d30*/  IMAD.SHL.U32 R7, R28, 0x40, RZ ;  /* 0x000000401c077824 */ /* 0x000fe200078e00ff */
[----:B------:R-:W-:Y:S01]  /*0d40*/  SHF.R.S32.HI R3, RZ, 0x1f, R0 ;  /* 0x0000001fff037819 */ /* 0x000fe20000011400 */
[----:B------:R-:W-:Y:S02]  /*0d50*/  IMAD.MOV.U32 R4, RZ, RZ, R2 ;  /* 0x000000ffff047224 */ /* 0x000fe400078e0002 */
[----:B------:R-:W-:-:S02]  /*0d60*/  IMAD.SHL.U32 R2, R36, 0x8, RZ ;  /* 0x0000000824027824 */ /* 0x000fc400078e00ff */
[----:B------:R-:W-:Y:S01]  /*0d70*/  IMAD R6, R3, c[0x0][0x1a8], RZ ;  /* 0x00006a0003067a24 */ /* 0x000fe200078e02ff */
[----:B------:R-:W-:Y:S01]  /*0d80*/  LOP3.LUT R3, R7, 0x1c0, RZ, 0xc0, !PT ;  /* 0x000001c007037812 */ /* 0x000fe200078ec0ff */
[----:B------:R-:W-:Y:S02]  /*0d90*/  IMAD R10, R39, 0x80, R28 ;  /* 0x00000080270a7824 */ /* 0x000fe400078e021c */
[C---:B------:R-:W-:Y:S01]  /*0da0*/  IMAD R8, R0.reuse, c[0x0][0x1ac], R6 ;  /* 0x00006b0000087a24 */ /* 0x040fe200078e0206 */
[----:B------:R-:W-:Y:S01]  /*0db0*/  LOP3.LUT R7, R3, 0x38, R2, 0xf8, !PT ;  /* 0x0000003803077812 */ /* 0x000fe200078ef802 */
[----:B------:R-:W-:Y:S01]  /*0dc0*/  IMAD.WIDE.U32 R4, R0, c[0x0][0x1a8], R4 ;  /* 0x00006a0000047a25 */ /* 0x000fe200078e0004 */
[----:B------:R-:W-:Y:S02]  /*0dd0*/  SHF.R.U32.HI R6, RZ, 0x3, R3 ;  /* 0x00000003ff067819 */ /* 0x000fe40000011603 */
[----:B------:R-:W-:Y:S01]  /*0de0*/  IADD3 R9, R10, 0x20, RZ ;  /* 0x000000200a097810 */ /* 0x000fe20007ffe0ff */
[----:B------:R-:W-:Y:S01]  /*0df0*/  IMAD R0, R13, c[0x0][0x2c4], RZ ;  /* 0x0000b1000d007a24 */ /* 0x000fe200078e02ff */
[----:B------:R-:W-:Y:S01]  /*0e00*/  BAR.SYNC.DEFER_BLOCKING 0x0 ;  /* 0x0000000000007b1d */ /* 0x000fe20000010000 */
[----:B------:R-:W-:Y:S01]  /*0e10*/  IMAD.IADD R3, R5, 0x1, R8 ;  /* 0x0000000105037824 */ /* 0x000fe200078e0208 */
[----:B------:R-:W-:-:S02]  /*0e20*/  LEA R19, P0, R4, c[0x0][0x160], 0x1 ;  /* 0x0000580004137a11 */ /* 0x000fc400078008ff */
[----:B------:R-:W-:Y:S02]  /*0e30*/  ISETP.GE.AND P4, PT, R9, R0, PT ;  /* 0x000000000900720c */ /* 0x000fe40003f86270 */
[----:B------:R-:W-:Y:S02]  /*0e40*/  LOP3.LUT R9, R7, R6, RZ, 0x3c, !PT ;  /* 0x0000000607097212 */ /* 0x000fe400078e3cff */
[----:B------:R-:W-:Y:S01]  /*0e50*/  LEA.HI.X R18, R4, c[0x0][0x164], R3, 0x1, P0 ;  /* 0x0000590004127a11 */ /* 0x000fe200000f0c03 */
[----:B------:R-:W1:Y:S01]  /*0e60*/  SHFL.IDX PT, R6, R19, RZ, 0x181f ;  /* 0x00181fff13067589 */ /* 0x000e6200000e0000 */
[C---:B------:R-:W-:Y:S02]  /*0e70*/  IADD3 R4, R10.reuse, 0x40, RZ ;  /* 0x000000400a047810 */ /* 0x040fe40007ffe0ff */
[C---:B------:R-:W-:Y:S01]  /*0e80*/  IADD3 R3, R10.reuse, 0x60, RZ ;  /* 0x000000600a037810 */ /* 0x040fe20007ffe0ff */
[----:B------:R-:W3:Y:S01]  /*0e90*/  SHFL.IDX PT, R7, R18, RZ, 0x181f ;  /* 0x00181fff12077589 */ /* 0x000ee200000e0000 */
[----:B------:R-:W-:-:S02]  /*0ea0*/  ISETP.GE.AND P5, PT, R10, R0, PT ;  /* 0x000000000a00720c */ /* 0x000fc40003fa6270 */
[-C--:B------:R-:W-:Y:S02]  /*0eb0*/  ISETP.GE.AND P6, PT, R4, R0.reuse, PT ;  /* 0x000000000400720c */ /* 0x080fe40003fc6270 */
[----:B------:R-:W-:Y:S02]  /*0ec0*/  LEA.HI R8, R30, R145, RZ, 0x6 ;  /* 0x000000911e087211 */ /* 0x000fe400078f30ff */
[----:B------:R-:W-:Y:S02]  /*0ed0*/  ISETP.GE.AND P0, PT, R3, R0, PT ;  /* 0x000000000300720c */ /* 0x000fe40003f06270 */
[----:B------:R-:W-:Y:S01]  /*0ee0*/  SHF.R.S32.HI R0, RZ, 0x1f, R14 ;  /* 0x0000001fff007819 */ /* 0x000fe2000001140e */
[----:B------:R-:W-:Y:S01]  /*0ef0*/  IMAD.SHL.U32 R8, R8, 0x8, RZ ;  /* 0x0000000808087824 */ /* 0x000fe200078e00ff */
[----:B------:R-:W-:Y:S02]  /*0f00*/  IADD3 R10, R2, 0x80, RZ ;  /* 0x00000080020a7810 */ /* 0x000fe40007ffe0ff */
[----:B------:R-:W-:-:S02]  /*0f10*/  SHF.R.S32.HI R3, RZ, 0x1f, R2 ;  /* 0x0000001fff037819 */ /* 0x000fc40000011402 */
[----:B------:R-:W-:Y:S02]  /*0f20*/  LOP3.LUT R248, R9, 0xfffffe00, R8, 0xf8, !PT ;  /* 0xfffffe0009f87812 */ /* 0x000fe400078ef808 */
[----:B-1----:R-:W-:-:S03]  /*0f30*/  @!P5 LEA R8, P3, R2, R6, 0x1 ;  /* 0x000000060208d211 */ /* 0x002fc600078608ff */
[----:B------:R-:W-:Y:S01]  /*0f40*/  IMAD.SHL.U32 R248, R248, 0x2, RZ ;  /* 0x00000002f8f87824 */ /* 0x000fe200078e00ff */
[--C-:B--2---:R-:W-:Y:S01]  /*0f50*/  @P1 SHF.R.S32.HI R5, RZ, 0x1f, R12.reuse ;  /* 0x0000001fff051819 */ /* 0x104fe2000001140c */
[----:B------:R-:W-:Y:S02]  /*0f60*/  @P1 IMAD.MOV.U32 R4, RZ, RZ, R12 ;  /* 0x000000ffff041224 */ /* 0x000fe400078e000c */
[----:B------:R-:W-:Y:S02]  /*0f70*/  @!P1 IMAD.MOV.U32 R4, RZ, RZ, R40 ;  /* 0x000000ffff049224 */ /* 0x000fe400078e0028 */
[----:B------:R-:W-:Y:S01]  /*0f80*/  @!P1 IMAD.MOV.U32 R5, RZ, RZ, R11 ;  /* 0x000000ffff059224 */ /* 0x000fe200078e000b */
[----:B------:R-:W-:Y:S02]  /*0f90*/  IADD3 R21, P1, R14, R28, RZ ;  /* 0x0000001c0e157210 */ /* 0x000fe40007f3e0ff */
[----:B------:R-:W-:Y:S02]  /*0fa0*/  @!P5 SHF.R.S32.HI R11, RZ, 0x1f, R10 ;  /* 0x0000001fff0bd819 */ /* 0x000fe4000001140a */
[----:B------:R-:W-:-:S02]  /*0fb0*/  LEA.HI.X.SX32 R24, R28, R0, 0x1, P1 ;  /* 0x000000001c187211 */ /* 0x000fc400008f0eff */
[----:B------:R-:W-:Y:S02]  /*0fc0*/  IADD3 R0, R2, 0x40, RZ ;  /* 0x0000004002007810 */ /* 0x000fe40007ffe0ff */
[----:B------:R-:W-:Y:S02]  /*0fd0*/  SEL R26, R4, RZ, !P2 ;  /* 0x000000ff041a7207 */ /* 0x000fe40005000000 */
[----:B------:R-:W-:Y:S01]  /*0fe0*/  @!P5 SHF.R.S32.HI R9, RZ, 0x1f, R0 ;  /* 0x0000001fff09d819 */ /* 0x000fe20000011400 */
[----:B------:R-:W1:Y:S01]  /*0ff0*/  SHFL.IDX PT, R4, R19, 0x1, 0x181f ;  /* 0x00381f0013047f89 */ /* 0x000e6200000e0000 */
[----:B------:R-:W-:Y:S02]  /*1000*/  SEL R25, R5, RZ, !P2 ;  /* 0x000000ff05197207 */ /* 0x000fe40005000000 */
[----:B------:R-:W-:Y:S01]  /*1010*/  ISETP.GE.AND P1, PT, R2, c[0x0][0x198], PT ;  /* 0x0000660002007a0c */ /* 0x000fe20003f26270 */
[----:B------:R-:W2:Y:S01]  /*1020*/  SHFL.IDX PT, R5, R18, 0x1, 0x181f ;  /* 0x00381f0012057f89 */ /* 0x000ea200000e0000 */
[----:B------:R-:W-:-:S02]  /*1030*/  @!P5 LEA.HI R12, R9, R0, RZ, 0x3 ;  /* 0x00000000090cd211 */ /* 0x000fc400078f18ff */
[----:B------:R-:W-:Y:S02]  /*1040*/  ISETP.GE.AND P2, PT, R0, c[0x0][0x198], PT ;  /* 0x0000660000007a0c */ /* 0x000fe40003f46270 */
[----:B------:R-:W-:Y:S02]  /*1050*/  @!P5 LEA.HI R11, R11, R10, RZ, 0x3 ;  /* 0x0000000a0b0bd211 */ /* 0x000fe400078f18ff */
[----:B---3--:R-:W-:Y:S02]  /*1060*/  @!P5 LEA.HI.X R9, R2, R7, R3, 0x1, P3 ;  /* 0x000000070209d211 */ /* 0x008fe400018f0c03 */
[----:B------:R-:W-:Y:S02]  /*1070*/  ISETP.GE.AND P3, PT, R10, c[0x0][0x198], PT ;  /* 0x000066000a007a0c */ /* 0x000fe40003f66270 */
[----:B------:R-:W-:Y:S01]  /*1080*/  @!P5 LOP3.LUT R12, R12, 0xfffffff8, RZ, 0xc0, !PT ;  /* 0xfffffff80c0cd812 */ /* 0x000fe200078ec0ff */
[----:B------:R3:W-:Y:S01]  /*1090*/  @!P5 LDGSTS.E.BYPASS.LTC128B.128 [R248+0x100], [R8.64], !P1 ;  /* 0x0010000008f8dfae */ /* 0x0007e2000c901d44 */
[----:B------:R-:W-:-:S02]  /*10a0*/  @!P5 LOP3.LUT R11, R11, 0xfffffff8, RZ, 0xc0, !PT ;  /* 0xfffffff80b0bd812 */ /* 0x000fc400078ec0ff */
[----:B------:R-:W-:Y:S01]  /*10b0*/  SHF.R.S32.HI R14, RZ, 0x4, R27 ;  /* 0x00000004ff0e7819 */ /* 0x000fe2000001141b */
[----:B------:R-:W-:-:S04]  /*10c0*/  @!P5 IMAD.WIDE R12, R12, 0x2, R6 ;  /* 0x000000020c0cd825 */ /* 0x000fc800078e0206 */
[----:B------:R-:W-:Y:S01]  /*10d0*/  @!P5 IMAD.WIDE R6, R11, 0x2, R6 ;  /* 0x000000020b06d825 */ /* 0x000fe200078e0206 */
[----:B------:R-:W-:Y:S01]  /*10e0*/  LEA.HI R11, R27, R14, RZ, 0x1 ;  /* 0x0000000e1b0b7211 */ /* 0x000fe200078f08ff */
[----:B------:R1:W-:Y:S04]  /*10f0*/  @!P5 LDGSTS.E.BYPASS.LTC128B.128 [R248+0x4100], [R12.64], !P2 ;  /* 0x041000000cf8dfae */ /* 0x0003e8000d101d44 */
[----:B------:R4:W-:Y:S01]  /*1100*/  @!P5 LDGSTS.E.BYPASS.LTC128B.128 [R248+0x8100], [R6.64], !P3 ;  /* 0x0810000006f8dfae */ /* 0x0009e2000d901d44 */
[----:B---3--:R-:W-:Y:S02]  /*1110*/  @!P4 SHF.R.S32.HI R8, RZ, 0x1f, R10 ;  /* 0x0000001fff08c819 */ /* 0x008fe4000001140a */
[----:B------:R-:W-:Y:S02]  /*1120*/  @!P6 SHF.R.S32.HI R9, RZ, 0x1f, R0 ;  /* 0x0000001fff09e819 */ /* 0x000fe40000011400 */
[----:B------:R-:W-:-:S02]  /*1130*/  @!P4 LEA.HI R8, R8, R10, RZ, 0x3 ;  /* 0x0000000a0808c211 */ /* 0x000fc400078f18ff */
[----:B------:R-:W-:Y:S02]  /*1140*/  @!P6 LEA.HI R20, R9, R0, RZ, 0x3 ;  /* 0x000000000914e211 */ /* 0x000fe400078f18ff */
[----:B------:R-:W-:Y:S02]  /*1150*/  @!P4 LOP3.LUT R8, R8, 0xfffffff8, RZ, 0xc0, !PT ;  /* 0xfffffff80808c812 */ /* 0x000fe400078ec0ff */
[----:B-1----:R-:W-:Y:S02]  /*1160*/  @!P4 LEA R12, P5, R2, R4, 0x1 ;  /* 0x00000004020cc211 */ /* 0x002fe400078a08ff */
[----:B----4-:R-:W-:Y:S02]  /*1170*/  LOP3.LUT R6, R11, 0xfffffffe, RZ, 0xc0, !PT ;  /* 0xfffffffe0b067812 */ /* 0x010fe400078ec0ff */
[--C-:B------:R-:W-:Y:S02]  /*1180*/  @!P4 SHF.R.S32.HI R7, RZ, 0x1f, R0.reuse ;  /* 0x0000001fff07c819 */ /* 0x100fe40000011400 */
[----:B------:R-:W-:Y:S01]  /*1190*/  @!P0 SHF.R.S32.HI R11, RZ, 0x1f, R0 ;  /* 0x0000001fff0b8819 */ /* 0x000fe20000011400 */
[----:B------:R-:W-:Y:S01]  /*11a0*/  IMAD.IADD R23, R14, 0x1, -R6 ;  /* 0x000000010e177824 */ /* 0x000fe200078e0a06 */
[-C--:B------:R-:W-:Y:S01]  /*11b0*/  @!P4 LEA.HI R16, R7, R0.reuse, RZ, 0x3 ;  /* 0x000000000710c211 */ /* 0x080fe200078f18ff */
[----:B------:R-:W1:Y:S01]  /*11c0*/  SHFL.IDX PT, R6, R19, 0x2, 0x181f ;  /* 0x00581f0013067f89 */ /* 0x000e6200000e0000 */
[----:B--2---:R-:W-:Y:S01]  /*11d0*/  @!P4 LEA.HI.X R13, R2, R5, R3, 0x1, P5 ;  /* 0x00000005020dc211 */ /* 0x004fe200028f0c03 */
[----:B------:R-:W-:Y:S01]  /*11e0*/  @!P4 IMAD.WIDE R14, R8, 0x2, R4 ;  /* 0x00000002080ec825 */ /* 0x000fe200078e0204 */
[----:B------:R-:W-:Y:S01]  /*11f0*/  @!P4 LOP3.LUT R16, R16, 0xfffffff8, RZ, 0xc0, !PT ;  /* 0xfffffff81010c812 */ /* 0x000fe200078ec0ff */
[----:B------:R-:W2:Y:S01]  /*1200*/  SHFL.IDX PT, R7, R18, 0x2, 0x181f ;  /* 0x00581f0012077f89 */ /* 0x000ea200000e0000 */
[----:B------:R-:W-:Y:S01]  /*1210*/  ISETP.GE.AND P5, PT, R0, c[0x0][0x1d4], PT ;  /* 0x0000750000007a0c */ /* 0x000fe20003fa6270 */
[----:B------:R-:W-:Y:S01]  /*1220*/  IMAD.WIDE.U32 R8, R21, c[0x0][0x1e0], R2 ;  /* 0x0000780015087a25 */ /* 0x000fe200078e0002 */
[----:B------:R-:W-:Y:S01]  /*1230*/  @!P0 LEA.HI R22, R11, R0, RZ, 0x3 ;  /* 0x000000000b168211 */ /* 0x000fe200078f18ff */
[----:B------:R1:W-:Y:S02]  /*1240*/  @!P4 LDGSTS.E.BYPASS.LTC128B.128 [R248+0x1100], [R12.64], !P1 ;  /* 0x011000000cf8cfae */ /* 0x0003e4000c901d44 */
[----:B------:R-:W-:-:S02]  /*1250*/  @!P4 IMAD.WIDE R16, R16, 0x2, R4 ;  /* 0x000000021010c825 */ /* 0x000fc400078e0204 */
[----:B------:R-:W3:Y:S02]  /*1260*/  SHFL.IDX PT, R4, R19, 0x3, 0x181f ;  /* 0x00781f0013047f89 */ /* 0x000ee400000e0000 */
[----:B------:R-:W-:Y:S02]  /*1270*/  IMAD R0, R24, c[0x0][0x1e0], RZ ;  /* 0x0000780018007a24 */ /* 0x000fe400078e02ff */
[----:B------:R4:W5:Y:S02]  /*1280*/  SHFL.IDX PT, R5, R18, 0x3, 0x181f ;  /* 0x00781f0012057f89 */ /* 0x00096400000e0000 */
[----:B------:R-:W-:Y:S01]  /*1290*/  IMAD R11, R21, c[0x0][0x1e4], R0 ;  /* 0x00007900150b7a24 */ /* 0x000fe200078e0200 */
[----:B------:R-:W-:Y:S01]  /*12a0*/  @!P6 SHF.R.S32.HI R0, RZ, 0x1f, R10 ;  /* 0x0000001fff00e819 */ /* 0x000fe2000001140a */
[----:B------:R3:W-:Y:S02]  /*12b0*/  @!P4 LDGSTS.E.BYPASS.LTC128B.128 [R248+0x5100], [R16.64], !P2 ;  /* 0x0510000010f8cfae */ /* 0x0007e4000d101d44 */
[----:B------:R-:W-:Y:S01]  /*12c0*/  IMAD.IADD R9, R9, 0x1, R11 ;  /* 0x0000000109097824 */ /* 0x000fe200078e020b */
[----:B------:R-:W-:Y:S01]  /*12d0*/  @!P6 LEA.HI R0, R0, R10, RZ, 0x3 ;  /* 0x0000000a0000e211 */ /* 0x000fe200078f18ff */
[----:B------:R5:W-:Y:S01]  /*12e0*/  @!P4 LDGSTS.E.BYPASS.LTC128B.128 [R248+0x9100], [R14.64], !P3 ;  /* 0x091000000ef8cfae */ /* 0x000be2000d901d44 */
[----:B------:R-:W-:-:S04]  /*12f0*/  IMAD R11, R34, c[0x0][0x1e8], RZ ;  /* 0x00007a00220b7a24 */ /* 0x000fc800078e02ff */
[----:B------:R-:W-:Y:S01]  /*1300*/  IMAD R11, R31, c[0x0][0x1ec], R11 ;  /* 0x00007b001f0b7a24 */ /* 0x000fe200078e020b */
[----:B-1----:R-:W-:-:S04]  /*1310*/  @!P6 LEA R12, P4, R2, R6, 0x1 ;  /* 0x00000006020ce211 */ /* 0x002fc800078808ff */
[----:B--2---:R-:W-:Y:S02]  /*1320*/  @!P6 LEA.HI.X R13, R2, R7, R3, 0x1, P4 ;  /* 0x00000007020de211 */ /* 0x004fe400020f0c03 */
[----:B----4-:R-:W-:-:S03]  /*1330*/  IADD3 R18, R160, -0x1, RZ ;  /* 0xffffffffa0127810 */ /* 0x010fc60007ffe0ff */
[----:B------:R1:W-:Y:S01]  /*1340*/  @!P6 LDGSTS.E.BYPASS.LTC128B.128 [R248+0x2100], [R12.64], !P1 ;  /* 0x021000000cf8efae */ /* 0x0003e2000c901d44 */
[----:B------:R-:W-:Y:S02]  /*1350*/  SHF.R.S32.HI R19, RZ, 0x1f, R18 ;  /* 0x0000001fff137819 */ /* 0x000fe40000011412 */
[----:B---3--:R-:W-:Y:S01]  /*1360*/  @!P6 LOP3.LUT R16, R20, 0xfffffff8, RZ, 0xc0, !PT ;  /* 0xfffffff81410e812 */ /* 0x008fe200078ec0ff */
[----:B------:R-:W-:Y:S01]  /*1370*/  IMAD.MOV.U32 R20, RZ, RZ, 0x60 ;  /* 0x00000060ff147424 */ /* 0x000fe200078e00ff */
[----:B-----5:R-:W-:-:S03]  /*1380*/  @!P6 LOP3.LUT R14, R0, 0xfffffff8, RZ, 0xc0, !PT ;  /* 0xfffffff8000ee812 */ /* 0x020fc600078ec0ff */
[----:B------:R-:W-:Y:S01]  /*1390*/  @!P6 IMAD.WIDE R16, R16, 0x2, R6 ;  /* 0x000000021010e825 */ /* 0x000fe200078e0206 */
[----:B------:R-:W-:-:S03]  /*13a0*/  @!P0 SHF.R.S32.HI R0, RZ, 0x1f, R10 ;  /* 0x0000001fff008819 */ /* 0x000fc6000001140a */
[----:B------:R-:W-:Y:S01]  /*13b0*/  @!P6 IMAD.WIDE R14, R14, 0x2, R6 ;  /* 0x000000020e0ee825 */ /* 0x000fe200078e0206 */
[----:B------:R-:W-:Y:S01]  /*13c0*/  @!P0 LEA.HI R0, R0, R10, RZ, 0x3 ;  /* 0x0000000a00008211 */ /* 0x000fe200078f18ff */
[----:B------:R2:W-:Y:S02]  /*13d0*/  @!P6 LDGSTS.E.BYPASS.LTC128B.128 [R248+0x6100], [R16.64], !P2 ;  /* 0x0610000010f8efae */ /* 0x0005e4000d101d44 */
[----:B------:R-:W-:Y:S01]  /*13e0*/  IMAD.WIDE.U32 R6, R31, c[0x0][0x1e8], R8 ;  /* 0x00007a001f067a25 */ /* 0x000fe200078e0008 */
[----:B------:R-:W-:Y:S01]  /*13f0*/  @!P0 LEA R8, P4, R2, R4, 0x1 ;  /* 0x0000000402088211 */ /* 0x000fe200078808ff */
[----:B------:R3:W-:Y:S01]  /*1400*/  @!P6 LDGSTS.E.BYPASS.LTC128B.128 [R248+0xa100], [R14.64], !P3 ;  /* 0x0a1000000ef8efae */ /* 0x0007e2000d901d44 */
[----:B------:R-:W-:Y:S01]  /*1410*/  @!P0 LOP3.LUT R0, R0, 0xfffffff8, RZ, 0xc0, !PT ;  /* 0xfffffff800008812 */ /* 0x000fe200078ec0ff */
[----:B------:R-:W-:Y:S01]  /*1420*/  IMAD.IADD R7, R7, 0x1, R11 ;  /* 0x0000000107077824 */ /* 0x000fe200078e020b */
[----:B------:R-:W-:Y:S01]  /*1430*/  @!P0 LOP3.LUT R11, R22, 0xfffffff8, RZ, 0xc0, !PT ;  /* 0xfffffff8160b8812 */ /* 0x000fe200078ec0ff */
[----:B------:R-:W-:Y:S01]  /*1440*/  IMAD R133, R160, -0x60, R20 ;  /* 0xffffffa0a0857824 */ /* 0x000fe200078e0214 */
[----:B------:R-:W-:Y:S01]  /*1450*/  @!P0 LEA.HI.X R9, R2, R5, R3, 0x1, P4 ;  /* 0x0000000502098211 */ /* 0x000fe200020f0c03 */
[----:B------:R-:W-:Y:S01]  /*1460*/  IMAD.WIDE.U32 R146, R20, c[0x0][0x1e0], RZ ;  /* 0x0000780014927a25 */ /* 0x000fe200078e00ff */
[----:B------:R-:W-:-:S02]  /*1470*/  ISETP.GE.AND P4, PT, R10, c[0x0][0x1d4], PT ;  /* 0x000075000a007a0c */ /* 0x000fc40003f86270 */
[----:B------:R-:W-:Y:S01]  /*1480*/  ISETP.GE.AND P6, PT, R2, c[0x0][0x1d4], PT ;  /* 0x0000750002007a0c */ /* 0x000fe20003fc6270 */
[--C-:B------:R-:W-:Y:S01]  /*1490*/  @!P0 IMAD.WIDE R10, R11, 0x2, R4.reuse ;  /* 0x000000020b0a8825 */ /* 0x100fe200078e0204 */
[----:B------:R4:W-:Y:S03]  /*14a0*/  @!P0 LDGSTS.E.BYPASS.LTC128B.128 [R248+0x3100], [R8.64], !P1 ;  /* 0x0310000008f88fae */ /* 0x0009e6000c901d44 */
[----:B------:R-:W-:Y:S01]  /*14b0*/  @!P0 IMAD.WIDE R4, R0, 0x2, R4 ;  /* 0x0000000200048825 */ /* 0x000fe200078e0204 */
[----:B------:R5:W-:Y:S03]  /*14c0*/  @!P0 LDGSTS.E.BYPASS.LTC128B.128 [R248+0x7100], [R10.64], !P2 ;  /* 0x071000000af88fae */ /* 0x000be6000d101d44 */
[----:B------:R-:W-:Y:S01]  /*14d0*/  IMAD R0, R25, c[0x0][0x1f0], RZ ;  /* 0x00007c0019007a24 */ /* 0x000fe200078e02ff */
[----:B------:R3:W-:Y:S01]  /*14e0*/  @!P0 LDGSTS.E.BYPASS.LTC128B.128 [R248+0xb100], [R4.64], !P3 ;  /* 0x0b10000004f88fae */ /* 0x0007e2000d901d44 */
[----:B------:R-:W-:Y:S01]  /*14f0*/  IMAD.WIDE.U32 R40, R26, c[0x0][0x1f0], R6 ;  /* 0x00007c001a287a25 */ /* 0x000fe200078e0006 */
[----:B--2---:R-:W-:-:S03]  /*1500*/  IADD3 R17, R133, R132, -R28 ;  /* 0x0000008485117210 */ /* 0x004fc60007ffe81c */
[----:B------:R-:W-:Y:S01]  /*1510*/  IMAD.MOV.U32 R150, RZ, RZ, R40 ;  /* 0x000000ffff967224 */ /* 0x000fe200078e0028 */
[----:B------:R-:W0:Y:S01]  /*1520*/  LDGDEPBAR ;  /* 0x00000000000079af */ /* 0x000e220000000000 */
[----:B------:R-:W-:Y:S01]  /*1530*/  IMAD.SHL.U32 R7, R36, 0x40, RZ ;  /* 0x0000004024077824 */ /* 0x000fe200078e00ff */
[----:B------:R-:W-:Y:S01]  /*1540*/  ISETP.GE.AND P3, PT, R17, 0x1, PT ;  /* 0x000000011100780c */ /* 0x000fe20003f66270 */
[----:B------:R-:W-:Y:S01]  /*1550*/  IMAD.WIDE.U32 R2, R21, c[0x0][0x208], R2 ;  /* 0x0000820015027a25 */ /* 0x000fe200078e0002 */
[C---:B------:R-:W-:Y:S01]  /*1560*/  ISETP.GE.AND P2, PT, R17.reuse, 0x21, PT ;  /* 0x000000211100780c */ /* 0x040fe20003f46270 */
[----:B------:R2:W-:Y:S01]  /*1570*/  STL.64 [R1+0x20], R40 ;  /* 0x0000202801007387 */ /* 0x0005e20000100a00 */
[----:B------:R-:W-:Y:S01]  /*1580*/  ISETP.GE.AND P1, PT, R17, 0x41, PT ;  /* 0x000000411100780c */ /* 0x000fe20003f26270 */
[----:B------:R-:W-:Y:S01]  /*1590*/  IMAD.SHL.U32 R16, R149, 0x40, RZ ;  /* 0x0000004095107824 */ /* 0x000fe200078e00ff */
[----:B------:R-:W-:Y:S02]  /*15a0*/  LOP3.LUT R7, R7, 0x1c0, RZ, 0xc0, !PT ;  /* 0x000001c007077812 */ /* 0x000fe400078ec0ff */
[----:B----4-:R-:W-:Y:S01]  /*15b0*/  LOP3.LUT R8, R27, 0xfffffff0, RZ, 0xc0, !PT ;  /* 0xfffffff01b087812 */ /* 0x010fe200078ec0ff */
[----:B------:R-:W-:-:S04]  /*15c0*/  IMAD R9, R24, c[0x0][0x208], RZ ;  /* 0x0000820018097a24 */ /* 0x000fc800078e02ff */
[----:B------:R-:W-:Y:S02]  /*15d0*/  IMAD.IADD R8, R145, 0x1, -R8 ;  /* 0x0000000191087824 */ /* 0x000fe400078e0a08 */
[----:B-1----:R-:W-:Y:S01]  /*15e0*/  IMAD R13, R21, c[0x0][0x20c], R9 ;  /* 0x00008300150d7a24 */ /* 0x002fe200078e0209 */
[----:B------:R-:W-:Y:S01]  /*15f0*/  LOP3.LUT R9, R7, 0x8, R29, 0xf8, !PT ;  /* 0x0000000807097812 */ /* 0x000fe200078ef81d */
[----:B---3--:R-:W-:Y:S01]  /*1600*/  IMAD R4, R20, c[0x0][0x1e4], RZ ;  /* 0x0000790014047a24 */ /* 0x008fe200078e02ff */
[----:B------:R-:W-:Y:S01]  /*1610*/  SHF.R.S32.HI R6, RZ, 0x1f, R8 ;  /* 0x0000001fff067819 */ /* 0x000fe20000011408 */
[----:B------:R-:W-:Y:S02]  /*1620*/  IMAD.IADD R3, R3, 0x1, R13 ;  /* 0x0000000103037824 */ /* 0x000fe400078e020d */
[----:B------:R-:W-:Y:S01]  /*1630*/  IMAD.IADD R144, R147, 0x1, R4 ;  /* 0x0000000193907824 */ /* 0x000fe200078e0204 */
[----:B------:R-:W-:Y:S01]  /*1640*/  LEA.HI R15, R6, R8, RZ, 0x3 ;  /* 0x00000008060f7211 */ /* 0x000fe200078f18ff */
[----:B------:R-:W-:-:S02]  /*1650*/  IMAD R4, R26, c[0x0][0x1f4], R0 ;  /* 0x00007d001a047a24 */ /* 0x000fc400078e0200 */
[----:B------:R-:W-:Y:S01]  /*1660*/  IMAD R0, R144, R18, RZ ;  /* 0x0000001290007224 */ /* 0x000fe200078e02ff */
[----:B-----5:R-:W-:Y:S01]  /*1670*/  LOP3.LUT R10, R15, 0xfffffff8, RZ, 0xc0, !PT ;  /* 0xfffffff80f0a7812 */ /* 0x020fe200078ec0ff */
[----:B------:R-:W-:Y:S02]  /*1680*/  IMAD.IADD R151, R41, 0x1, R4 ;  /* 0x0000000129977824 */ /* 0x000fe400078e0204 */
[-C--:B------:R-:W-:Y:S02]  /*1690*/  IMAD R0, R19, R146.reuse, R0 ;  /* 0x0000009213007224 */ /* 0x080fe400078e0200 */
[----:B------:R-:W-:Y:S01]  /*16a0*/  IMAD.WIDE.U32 R4, R18, R146, R150 ;  /* 0x0000009212047225 */ /* 0x000fe200078e0096 */
[----:B------:R-:W-:Y:S03]  /*16b0*/  STL.64 [R1+0x18], R150 ;  /* 0x0000189601007387 */ /* 0x000fe60000100a00 */
[----:B------:R-:W-:Y:S01]  /*16c0*/  IMAD.IADD R0, R5, 0x1, R0 ;  /* 0x0000000105007824 */ /* 0x000fe200078e0200 */
[----:B------:R-:W-:Y:S01]  /*16d0*/  @P3 LEA R6, P0, R4, c[0x0][0x1c8], 0x1 ;  /* 0x0000720004063a11 */ /* 0x000fe200078008ff */
[----:B------:R-:W-:Y:S01]  /*16e0*/  IMAD.IADD R10, R8, 0x1, -R10 ;  /* 0x00000001080a7824 */ /* 0x000fe200078e0a0a */
[----:B------:R-:W-:Y:S01]  /*16f0*/  SHF.R.U32.HI R5, RZ, 0x3, R7 ;  /* 0x00000003ff057819 */ /* 0x000fe20000011607 */
[----:B------:R-:W-:Y:S01]  /*1700*/  IMAD R13, R34, c[0x0][0x210], RZ ;  /* 0x00008400220d7a24 */ /* 0x000fe200078e02ff */
[----:B------:R-:W-:-:S02]  /*1710*/  @P3 LEA.HI.X R7, R4, c[0x0][0x1cc], R0, 0x1, P0 ;  /* 0x0000730004073a11 */ /* 0x000fc400000f0c00 */
[C---:B------:R-:W-:Y:S01]  /*1720*/  @P2 LEA R11, P0, R148.reuse, R4, 0x5 ;  /* 0x00000004940b2211 */ /* 0x040fe200078028ff */
[----:B------:R-:W-:Y:S01]  /*1730*/  IMAD R13, R31, c[0x0][0x214], R13 ;  /* 0x000085001f0d7a24 */ /* 0x000fe200078e020d */
[----:B------:R-:W-:Y:S01]  /*1740*/  LOP3.LUT R14, R9, R5, RZ, 0x3c, !PT ;  /* 0x00000005090e7212 */ /* 0x000fe200078e3cff */
[----:B------:R-:W-:Y:S01]  /*1750*/  IMAD.WIDE.U32 R8, R31, c[0x0][0x210], R2 ;  /* 0x000084001f087a25 */ /* 0x000fe200078e0002 */
[----:B------:R-:W-:Y:S01]  /*1760*/  @P2 LEA.HI.X R5, R148, R0, R149, 0x5, P0 ;  /* 0x0000000094052211 */ /* 0x000fe200000f2c95 */
[----:B------:R1:W-:Y:S01]  /*1770*/  @P3 LDGSTS.E.BYPASS.LTC128B.128 [R248+0xc100], [R6.64], !P6 ;  /* 0x0c10000006f83fae */ /* 0x0003e2000f101d44 */
[----:B------:R-:W-:Y:S01]  /*1780*/  @P1 IADD3 R12, P0, R4, R32, RZ ;  /* 0x00000020040c1210 */ /* 0x000fe20007f1e0ff */
[----:B------:R-:W-:Y:S02]  /*1790*/  IMAD.SHL.U32 R2, R10, 0x40, RZ ;  /* 0x000000400a027824 */ /* 0x000fe400078e00ff */
[----:B------:R1:W-:Y:S01]  /*17a0*/  @P3 LDGSTS.E.BYPASS.LTC128B.128 [R248+0xf100], [R6.64+0x80], !P5 ;  /* 0x0f10008006f83fae */ /* 0x0003e2000e901d44 */
[----:B------:R-:W-:Y:S01]  /*17b0*/  @P1 IADD3.X R16, R0, R33, R16, P0, !PT ;  /* 0x0000002100101210 */ /* 0x000fe200007fe410 */
[----:B------:R-:W-:Y:S01]  /*17c0*/  IMAD.SHL.U32 R3, R23, 0x8, RZ ;  /* 0x0000000817037824 */ /* 0x000fe200078e00ff */
[----:B------:R-:W-:Y:S01]  /*17d0*/  @P2 LEA R4, P0, R11, c[0x0][0x1c8], 0x1 ;  /* 0x000072000b042a11 */ /* 0x000fe200078008ff */
[----:B------:R1:W-:Y:S01]  /*17e0*/  @P3 LDGSTS.E.BYPASS.LTC128B.128 [R248+0x12100], [R6.64+0x100], !P4 ;  /* 0x1210010006f83fae */ /* 0x0003e2000e101d44 */
[----:B------:R-:W-:Y:S01]  /*17f0*/  LOP3.LUT R2, R2, 0x1c0, RZ, 0xc0, !PT ;  /* 0x000001c002027812 */ /* 0x000fe200078ec0ff */
[----:B------:R-:W-:Y:S01]  /*1800*/  IMAD R0, R23, 0x200, R14 ;  /* 0x0000020017007824 */ /* 0x000fe200078e020e */
[----:B------:R-:W-:Y:S01]  /*1810*/  @P2 LEA.HI.X R5, R11, c[0x0][0x1cc], R5, 0x1, P0 ;  /* 0x000073000b052a11 */ /* 0x000fe200000f0c05 */
[----:B------:R-:W-:Y:S01]  /*1820*/  IMAD.MOV.U32 R11, RZ, RZ, 0x6 ;  /* 0x00000006ff0b7424 */ /* 0x000fe200078e00ff */
[----:B------:R-:W-:Y:S01]  /*1830*/  LOP3.LUT P3, RZ, R10, 0x4, RZ, 0xc0, !PT ;  /* 0x000000040aff7812 */ /* 0x000fe2000786c0ff */
[----:B------:R-:W-:Y:S01]  /*1840*/  IMAD.SHL.U32 R135, R0, 0x2, RZ ;  /* 0x0000000200877824 */ /* 0x000fe200078e00ff */
[----:B------:R-:W-:Y:S01]  /*1850*/  SEL R0, RZ, 0xffffffff, P5 ;  /* 0xffffffffff007807 */ /* 0x000fe20002800000 */
[----:B------:R3:W-:Y:S03]  /*1860*/  @P2 LDGSTS.E.BYPASS.LTC128B.128 [R248+0xd100], [R4.64], !P6 ;  /* 0x0d10000004f82fae */ /* 0x0007e6000f101d44 */
[----:B------:R-:W-:Y:S01]  /*1870*/  IADD3 R230, R135, 0xc120, RZ ;  /* 0x0000c12087e67810 */ /* 0x000fe20007ffe0ff */
[----:B------:R3:W-:Y:S01]  /*1880*/  @P2 LDGSTS.E.BYPASS.LTC128B.128 [R248+0x10100], [R4.64+0x80], !P5 ;  /* 0x1010008004f82fae */ /* 0x0007e2000e901d44 */
[----:B------:R-:W-:-:S03]  /*1890*/  IMAD.SHL.U32 R0, R0, 0x2, RZ ;  /* 0x0000000200007824 */ /* 0x000fc600078e00ff */
[----:B------:R3:W-:Y:S01]  /*18a0*/  @P2 LDGSTS.E.BYPASS.LTC128B.128 [R248+0x13100], [R4.64+0x100], !P4 ;  /* 0x1310010004f82fae */ /* 0x0007e2000e101d44 */
[----:B------:R-:W-:Y:S01]  /*18b0*/  LOP3.LUT P2, RZ, R10, 0x2, RZ, 0xc0, !PT ;  /* 0x000000020aff7812 */ /* 0x000fe2000784c0ff */
[----:B-1----:R-:W-:Y:S02]  /*18c0*/  IMAD.IADD R7, R9, 0x1, R13 ;  /* 0x0000000109077824 */ /* 0x002fe400078e020d */
[----:B------:R-:W-:Y:S02]  /*18d0*/  IMAD.MOV.U32 R6, RZ, RZ, R8 ;  /* 0x000000ffff067224 */ /* 0x000fe400078e0008 */
[----:B------:R-:W-:Y:S02]  /*18e0*/  IMAD R9, R20, c[0x0][0x20c], RZ ;  /* 0x0000830014097a24 */ /* 0x000fe400078e02ff */
[----:B--2---:R-:W-:Y:S01]  /*18f0*/  IMAD.WIDE.U32 R40, R26, c[0x0][0x218], R6 ;  /* 0x000086001a287a25 */ /* 0x004fe200078e0006 */
[----:B------:R-:W-:-:S03]  /*1900*/  IADD3 R7, R135, 0xc100, RZ ;  /* 0x0000c10087077810 */ /* 0x000fc60007ffe0ff */
[----:B------:R-:W-:Y:S01]  /*1910*/  IMAD.MOV.U32 R38, RZ, RZ, R40 ;  /* 0x000000ffff267224 */ /* 0x000fe200078e0028 */
[----:B------:R-:W-:Y:S01]  /*1920*/  STL.64 [R1+0x38], R40 ;  /* 0x0000382801007387 */ /* 0x000fe20000100a00 */
[----:B---3--:R-:W-:Y:S02]  /*1930*/  LOP3.LUT R5, R2, 0x8, R3, 0xf8, !PT ;  /* 0x0000000802057812 */ /* 0x008fe400078ef803 */
[----:B------:R-:W-:Y:S02]  /*1940*/  SHF.R.U32.HI R4, RZ, 0x3, R2 ;  /* 0x00000003ff047819 */ /* 0x000fe40000011602 */
[C---:B------:R-:W-:Y:S02]  /*1950*/  @P1 LEA R2, P0, R12.reuse, c[0x0][0x1c8], 0x1 ;  /* 0x000072000c021a11 */ /* 0x040fe400078008ff */
[----:B------:R-:W-:Y:S01]  /*1960*/  LOP3.LUT R5, R5, R4, RZ, 0x3c, !PT ;  /* 0x0000000405057212 */ /* 0x000fe200078e3cff */
[----:B------:R-:W-:Y:S01]  /*1970*/  IMAD.SHL.U32 R4, R15, 0x40, RZ ;  /* 0x000000400f047824 */ /* 0x000fe200078e00ff */
[----:B------:R-:W-:Y:S01]  /*1980*/  @P1 LEA.HI.X R3, R12, c[0x0][0x1cc], R16, 0x1, P0 ;  /* 0x000073000c031a11 */ /* 0x000fe200000f0c10 */
[----:B------:R-:W-:Y:S01]  /*1990*/  IMAD.WIDE.U32 R12, R20, c[0x0][0x208], RZ ;  /* 0x00008200140c7a25 */ /* 0x000fe200078e00ff */
[----:B------:R-:W-:-:S02]  /*19a0*/  LOP3.LUT P0, RZ, R36, 0x2, RZ, 0xc0, !PT ;  /* 0x0000000224ff7812 */ /* 0x000fc4000780c0ff */
[----:B------:R-:W-:Y:S01]  /*19b0*/  LOP3.LUT R4, R5, 0xfffffe00, R4, 0xf8, !PT ;  /* 0xfffffe0005047812 */ /* 0x000fe200078ef804 */
[----:B------:R1:W-:Y:S01]  /*19c0*/  @P1 LDGSTS.E.BYPASS.LTC128B.128 [R248+0xe100], [R2.64], !P6 ;  /* 0x0e10000002f81fae */ /* 0x0003e2000f101d44 */
[----:B------:R-:W-:Y:S02]  /*19d0*/  IMAD.MOV.U32 R5, RZ, RZ, 0x10 ;  /* 0x00000010ff057424 */ /* 0x000fe400078e00ff */
[----:B------:R-:W-:Y:S01]  /*19e0*/  IMAD.IADD R6, R13, 0x1, R9 ;  /* 0x000000010d067824 */ /* 0x000fe200078e0209 */
[----:B------:R1:W-:Y:S02]  /*19f0*/  @P1 LDGSTS.E.BYPASS.LTC128B.128 [R248+0x11100], [R2.64+0x80], !P5 ;  /* 0x1110008002f81fae */ /* 0x0003e4000e901d44 */
[----:B------:R-:W-:Y:S01]  /*1a00*/  SEL R5, R5, 0xfffffff0, !P2 ;  /* 0xfffffff005057807 */ /* 0x000fe20005000000 */
[----:B------:R-:W-:Y:S01]  /*1a10*/  IMAD R6, R6, R18, RZ ;  /* 0x0000001206067224 */ /* 0x000fe200078e02ff */
[----:B------:R1:W-:Y:S02]  /*1a20*/  @P1 LDGSTS.E.BYPASS.LTC128B.128 [R248+0x14100], [R2.64+0x100], !P4 ;  /* 0x1410010002f81fae */ /* 0x0003e4000e101d44 */
[----:B------:R-:W-:Y:S01]  /*1a30*/  @P0 IADD3 R230, R7, -0x20, RZ ;  /* 0xffffffe007e60810 */ /* 0x000fe20007ffe0ff */
[----:B------:R-:W-:Y:S01]  /*1a40*/  IMAD R6, R19, R12, R6 ;  /* 0x0000000c13067224 */ /* 0x000fe200078e0206 */
[----:B------:R-:W0:Y:S01]  /*1a50*/  LDGDEPBAR ;  /* 0x00000000000079af */ /* 0x000e220000000000 */
[----:B------:R-:W-:Y:S01]  /*1a60*/  IMAD.MOV.U32 R7, RZ, RZ, c[0x0][0x208] ;  /* 0x00008200ff077624 */ /* 0x000fe200078e00ff */
[----:B------:R-:W-:-:S02]  /*1a70*/  IADD3 R247, R230, 0x800, RZ ;  /* 0x00000800e6f77810 */ /* 0x000fc40007ffe0ff */
[C---:B------:R-:W-:Y:S01]  /*1a80*/  IADD3 R246, R230.reuse, 0x1000, RZ ;  /* 0x00001000e6f67810 */ /* 0x040fe20007ffe0ff */
[C---:B------:R-:W-:Y:S01]  /*1a90*/  IMAD.SHL.U32 R19, R7.reuse, 0x40, RZ ;  /* 0x0000004007137824 */ /* 0x040fe200078e00ff */
[----:B------:R-:W-:Y:S02]  /*1aa0*/  SHF.L.U64.HI R16, R7, R11, c[0x0][0x20c] ;  /* 0x0000830007107619 */ /* 0x000fe4000001020b */
[C---:B------:R-:W-:Y:S02]  /*1ab0*/  IADD3 R245, R230.reuse, 0x1800, RZ ;  /* 0x00001800e6f57810 */ /* 0x040fe40007ffe0ff */
[C---:B------:R-:W-:Y:S02]  /*1ac0*/  IADD3 R244, R230.reuse, 0x2000, RZ ;  /* 0x00002000e6f47810 */ /* 0x040fe40007ffe0ff */
[C---:B------:R-:W-:Y:S02]  /*1ad0*/  IADD3 R243, R230.reuse, 0x2800, RZ ;  /* 0x00002800e6f37810 */ /* 0x040fe40007ffe0ff */
[----:B------:R-:W-:-:S02]  /*1ae0*/  IADD3 R242, R230, 0x3000, RZ ;  /* 0x00003000e6f27810 */ /* 0x000fc40007ffe0ff */
[C---:B------:R-:W-:Y:S02]  /*1af0*/  IADD3 R241, R230.reuse, 0x3800, RZ ;  /* 0x00003800e6f17810 */ /* 0x040fe40007ffe0ff */
[C---:B------:R-:W-:Y:S02]  /*1b00*/  IADD3 R240, R230.reuse, 0x4000, RZ ;  /* 0x00004000e6f07810 */ /* 0x040fe40007ffe0ff */
[C---:B------:R-:W-:Y:S02]  /*1b10*/  IADD3 R239, R230.reuse, 0x4800, RZ ;  /* 0x00004800e6ef7810 */ /* 0x040fe40007ffe0ff */
[----:B------:R-:W-:Y:S01]  /*1b20*/  IADD3 R238, R230, 0x5000, RZ ;  /* 0x00005000e6ee7810 */ /* 0x000fe20007ffe0ff */
[----:B-1----:R-:W-:Y:S01]  /*1b30*/  IMAD.SHL.U32 R2, R134, 0x20, RZ ;  /* 0x0000002086027824 */ /* 0x002fe200078e00ff */
[----:B------:R-:W-:-:S04]  /*1b40*/  DEPBAR.LE SB0, 0x1 ;  /* 0x000080400000791a */ /* 0x000fc80000000000 */
[----:B------:R-:W-:Y:S01]  /*1b50*/  LOP3.LUT R2, R2, 0x7ffffc00, RZ, 0xc0, !PT ;  /* 0x7ffffc0002027812 */ /* 0x000fe200078ec0ff */
[----:B------:R-:W-:Y:S01]  /*1b60*/  IMAD R3, R25, c[0x0][0x218], RZ ;  /* 0x0000860019037a24 */ /* 0x000fe200078e02ff */
[C---:B------:R-:W-:Y:S02]  /*1b70*/  IADD3 R237, R230.reuse, 0x5800, RZ ;  /* 0x00005800e6ed7810 */ /* 0x040fe40007ffe0ff */
[----:B------:R-:W-:Y:S01]  /*1b80*/  IADD3 R236, R230, 0x6000, RZ ;  /* 0x00006000e6ec7810 */ /* 0x000fe20007ffe0ff */
[----:B------:R-:W-:Y:S01]  /*1b90*/  IMAD.IADD R208, R4, 0x1, R2 ;  /* 0x0000000104d07824 */ /* 0x000fe200078e0202 */
[C---:B------:R-:W-:Y:S01]  /*1ba0*/  IADD3 R235, R230.reuse, 0x6800, RZ ;  /* 0x00006800e6eb7810 */ /* 0x040fe20007ffe0ff */
[----:B------:R-:W-:Y:S01]  /*1bb0*/  IMAD.MOV.U32 R2, RZ, RZ, 0x20 ;  /* 0x00000020ff027424 */ /* 0x000fe200078e00ff */
[----:B------:R-:W-:Y:S01]  /*1bc0*/  IADD3 R234, R230, 0x7000, RZ ;  /* 0x00007000e6ea7810 */ /* 0x000fe20007ffe0ff */
[----:B------:R-:W-:Y:S01]  /*1bd0*/  IMAD R8, R26, c[0x0][0x21c], R3 ;  /* 0x000087001a087a24 */ /* 0x000fe200078e0203 */
[----:B------:R-:W-:Y:S01]  /*1be0*/  BAR.SYNC.DEFER_BLOCKING 0x0 ;  /* 0x0000000000007b1d */ /* 0x000fe20000010000 */
[C---:B------:R-:W-:Y:S01]  /*1bf0*/  LEA R216, R208.reuse, 0x100, 0x1 ;  /* 0x00000100d0d87811 */ /* 0x040fe200078e08ff */
[----:B------:R-:W-:Y:S01]  /*1c00*/  IMAD.SHL.U32 R208, R208, 0x2, RZ ;  /* 0x00000002d0d07824 */ /* 0x000fe200078e00ff */
[----:B------:R-:W-:Y:S01]  /*1c10*/  SEL R2, R2, 0xffffffe0, !P3 ;  /* 0xffffffe002027807 */ /* 0x000fe20005800000 */
[----:B------:R-:W-:Y:S01]  /*1c20*/  IMAD.IADD R39, R41, 0x1, R8 ;  /* 0x0000000129277824 */ /* 0x000fe200078e0208 */
[----:B------:R-:W-:Y:S01]  /*1c30*/  SEL R3, RZ, 0x1, P6 ;  /* 0x00000001ff037807 */ /* 0x000fe20003000000 */
[--C-:B------:R-:W-:Y:S01]  /*1c40*/  IMAD R212, R5, 0x2, R216.reuse ;  /* 0x0000000205d47824 */ /* 0x100fe200078e02d8 */
[----:B------:R-:W-:Y:S01]  /*1c50*/  IADD3 R233, R230, 0x7800, RZ ;  /* 0x00007800e6e97810 */ /* 0x000fe20007ffe0ff */
[----:B------:R-:W-:Y:S01]  /*1c60*/  IMAD R216, R2, 0x2, R216 ;  /* 0x0000000202d87824 */ /* 0x000fe200078e02d8 */
[----:B------:R-:W-:Y:S01]  /*1c70*/  LOP3.LUT R10, R0, 0x2, R3, 0xe2, !PT ;  /* 0x00000002000a7812 */ /* 0x000fe200078ee203 */
[----:B------:R-:W-:Y:S01]  /*1c80*/  IMAD R220, R2, 0x2, R212 ;  /* 0x0000000202dc7824 */ /* 0x000fe200078e02d4 */
[----:B------:R-:W-:Y:S01]  /*1c90*/  SEL R0, RZ, 0x4, P4 ;  /* 0x00000004ff007807 */ /* 0x000fe20002000000 */
[----:B------:R-:W-:Y:S01]  /*1ca0*/  IMAD.WIDE.U32 R8, R18, R12, R38 ;  /* 0x0000000c12087225 */ /* 0x000fe200078e0026 */
[----:B------:R-:W-:Y:S01]  /*1cb0*/  STL.64 [R1+0x30], R38 ;  /* 0x0000302601007387 */ /* 0x000fe20000100a00 */
[----:B------:R-:W-:-:S02]  /*1cc0*/  IADD3 R232, R230, 0x8000, RZ ;  /* 0x00008000e6e87810 */ /* 0x000fc40007ffe0ff */
[----:B------:R-:W-:Y:S01]  /*1cd0*/  IMAD.IADD R3, R9, 0x1, R6 ;  /* 0x0000000109037824 */ /* 0x000fe200078e0206 */
[----:B------:R-:W-:Y:S02]  /*1ce0*/  LEA R6, P0, R8, c[0x0][0x1f8], 0x1 ;  /* 0x00007e0008067a11 */ /* 0x000fe400078008ff */
[----:B------:R-:W-:Y:S02]  /*1cf0*/  LOP3.LUT R0, R10, R0, RZ, 0xfc, !PT ;  /* 0x000000000a007212 */ /* 0x000fe400078efcff */
[----:B------:R-:W-:Y:S02]  /*1d00*/  LEA.HI.X R7, R8, c[0x0][0x1fc], R3, 0x1, P0 ;  /* 0x00007f0008077a11 */ /* 0x000fe400000f0c03 */
[C---:B------:R-:W-:Y:S01]  /*1d10*/  IADD3 R14, P2, P1, R19.reuse, 0x80, R6 ;  /* 0x00000080130e7810 */ /* 0x040fe2000795e006 */
[----:B------:R-:W-:Y:S01]  /*1d20*/  LDSM.16.M88.4 R152, [R208+0x100] ;  /* 0x00010000d098783b */ /* 0x000fe20000000200 */
[----:B------:R-:W-:Y:S02]  /*1d30*/  LOP3.LUT R3, R0, 0x1, RZ, 0xc0, !PT ;  /* 0x0000000100037812 */ /* 0x000fe400078ec0ff */
[----:B------:R-:W-:Y:S01]  /*1d40*/  IADD3 R8, P0, R19, R6, RZ ;  /* 0x0000000613087210 */ /* 0x000fe20007f1e0ff */
[----:B------:R-:W-:Y:S01]  /*1d50*/  LDSM.16.M88.4 R192, [R208+0x4100] ;  /* 0x00410000d0c0783b */ /* 0x000fe20000000200 */
[----:B------:R-:W-:-:S02]  /*1d60*/  IADD3.X R15, R16, RZ, R7, P2, P1 ;  /* 0x000000ff100f7210 */ /* 0x000fc400017e2407 */
[----:B------:R-:W-:Y:S01]  /*1d70*/  IADD3 R12, P2, P1, R19, 0x100, R6 ;  /* 0x00000100130c7810 */ /* 0x000fe2000795e006 */
[----:B------:R-:W-:Y:S01]  /*1d80*/  LDSM.16.M88.4 R156, [R212] ;  /* 0x00000000d49c783b */ /* 0x000fe20000000200 */
[----:B------:R-:W-:Y:S01]  /*1d90*/  ISETP.NE.U32.AND P3, PT, R3, 0x1, PT ;  /* 0x000000010300780c */ /* 0x000fe20003f65070 */
[--C-:B------:R-:W-:Y:S01]  /*1da0*/  IMAD.X R9, R16, 0x1, R7.reuse, P0 ;  /* 0x0000000110097824 */ /* 0x100fe200000e0607 */
[----:B------:R-:W-:Y:S01]  /*1db0*/  IADD3 R10, P0, R8, R19, RZ ;  /* 0x00000013080a7210 */ /* 0x000fe20007f1e0ff */
[----:B------:R-:W-:Y:S01]  /*1dc0*/  LDSM.16.M88.4 R196, [R212+0x4000] ;  /* 0x00400000d4c4783b */ /* 0x000fe20000000200 */
[----:B------:R-:W-:Y:S02]  /*1dd0*/  IADD3.X R13, R16, RZ, R7, P2, P1 ;  /* 0x000000ff100d7210 */ /* 0x000fe400017e2407 */
[----:B------:R-:W-:Y:S01]  /*1de0*/  LOP3.LUT P1, RZ, R0, 0x2, RZ, 0xc0, !PT ;  /* 0x0000000200ff7812 */ /* 0x000fe2000782c0ff */
[----:B------:R-:W-:Y:S01]  /*1df0*/  LDSM.16.M88.4 R184, [R216] ;  /* 0x00000000d8b8783b */ /* 0x000fe20000000200 */
[----:B------:R-:W-:Y:S01]  /*1e00*/  ISETP.LT.OR P2, PT, R17, 0x1, P3 ;  /* 0x000000011100780c */ /* 0x000fe20001f41670 */
[----:B------:R-:W-:Y:S01]  /*1e10*/  IMAD.X R11, R9, 0x1, R16, P0 ;  /* 0x00000001090b7824 */ /* 0x000fe200000e0610 */
[----:B------:R-:W-:Y:S01]  /*1e20*/  ISETP.LT.OR P0, PT, R17, 0x1, !P1 ;  /* 0x000000011100780c */ /* 0x000fe20004f01670 */
[----:B------:R-:W-:Y:S01]  /*1e30*/  LDSM.16.M88.4 R200, [R216+0x4000] ;  /* 0x00400000d8c8783b */ /* 0x000fe20000000200 */
[----:B------:R-:W-:-:S03]  /*1e40*/  IADD3 R231, R230, 0x8800, RZ ;  /* 0x00008800e6e77810 */ /* 0x000fc60007ffe0ff */
[----:B------:R-:W-:Y:S04]  /*1e50*/  LDSM.16.M88.4 R188, [R220] ;  /* 0x00000000dcbc783b */ /* 0x000fe80000000200 */
        /* <DEDUP_REMOVED lines=9> */
[----:B------:R-:W-:Y:S04]  /*1ef0*/  LDSM.16.M88.4 R48, [R230] ;  /* 0x00000000e630783b */ /* 0x000fe80000000200 */
[----:B------:R-:W2:Y:S04]  /*1f00*/  LDSM.16.M88.4 R28, [R135+0xc900] ;  /* 0x00c90000871c783b */ /* 0x000ea80000000200 */
[----:B------:R-:W3:Y:S04]  /*1f10*/  LDSM.16.M88.4 R24, [R135+0xd100] ;  /* 0x00d100008718783b */ /* 0x000ee80000000200 */
[----:B------:R-:W4:Y:S04]  /*1f20*/  LDSM.16.M88.4 R56, [R135+0xd900] ;  /* 0x00d900008738783b */ /* 0x000f280000000200 */
[----:B------:R-:W-:Y:S04]  /*1f30*/  LDSM.16.M88.4 R72, [R135+0xe100] ;  /* 0x00e100008748783b */ /* 0x000fe80000000200 */
[----:B------:R-:W-:Y:S04]  /*1f40*/  LDSM.16.M88.4 R76, [R135+0xe900] ;  /* 0x00e90000874c783b */ /* 0x000fe80000000200 */
[----:B------:R-:W5:Y:S04]  /*1f50*/  LDSM.16.M88.4 R68, [R230+0x800] ;  /* 0x00080000e644783b */ /* 0x000f680000000200 */
[----:B------:R-:W4:Y:S04]  /*1f60*/  LDSM.16.M88.4 R64, [R230+0x1000] ;  /* 0x00100000e640783b */ /* 0x000f280000000200 */
[----:B------:R-:W4:Y:S04]  /*1f70*/  LDSM.16.M88.4 R60, [R230+0x1800] ;  /* 0x00180000e63c783b */ /* 0x000f280000000200 */
        /* <DEDUP_REMOVED lines=8> */
[----:B------:R-:W-:Y:S01]  /*2000*/  HMMA.16816.F32.BF16 R52, R152, R34, RZ ;  /* 0x000000229834723c */ /* 0x000fe200000418ff */
[----:B------:R-:W-:Y:S01]  /*2010*/  IMAD.MOV.U32 R0, RZ, RZ, 0x40 ;  /* 0x00000040ff007424 */ /* 0x000fe200078e00ff */
[----:B------:R1:W-:Y:S01]  /*2020*/  LDGSTS.E.BYPASS.LTC128B.128 [R248+0x3100], [R6.64+0x80], !P0 ;  /* 0x0310008006f87fae */ /* 0x0003e2000c101d44 */
[----:B------:R-:W-:-:S05]  /*2030*/  ISETP.LT.OR P0, PT, R17, 0x1, !P2 ;  /* 0x000000011100780c */ /* 0x000fca0005701670 */
[C---:B--2---:R-:W-:Y:S08]  /*2040*/  HMMA.16816.F32.BF16 R44, R152.reuse, R28, RZ ;  /* 0x0000001c982c723c */ /* 0x044ff000000418ff */
[----:B------:R2:W-:Y:S01]  /*2050*/  LDGSTS.E.BYPASS.LTC128B.128 [R248+0x6100], [R6.64+0x100], !P0 ;  /* 0x0610010006f87fae */ /* 0x0005e2000c101d44 */
[C---:B------:R-:W-:Y:S01]  /*2060*/  ISETP.LT.OR P0, PT, R17.reuse, 0x21, P3 ;  /* 0x000000211100780c */ /* 0x040fe20001f01670 */
[----:B---3--:R-:W-:Y:S01]  /*2070*/  HMMA.16816.F32.BF16 R32, R152, R24, RZ ;  /* 0x000000189820723c */ /* 0x008fe200000418ff */
[----:B------:R-:W-:-:S07]  /*2080*/  ISETP.LT.OR P3, PT, R17, 0x41, P3 ;  /* 0x000000411100780c */ /* 0x000fce0001f61670 */
[----:B------:R-:W-:Y:S04]  /*2090*/  HMMA.16816.F32.BF16 R112, R156, R48, R20 ;  /* 0x000000309c70723c */ /* 0x000fe80000041814 */
[----:B------:R3:W-:Y:S01]  /*20a0*/  LDGSTS.E.BYPASS.LTC128B.128 [R248+0x1100], [R8.64], !P0 ;  /* 0x0110000008f87fae */ /* 0x0007e2000c101d44 */
[C---:B------:R-:W-:Y:S02]  /*20b0*/  ISETP.LT.OR P0, PT, R17.reuse, 0x21, !P1 ;  /* 0x000000211100780c */ /* 0x040fe40004f01670 */
[C---:B------:R-:W-:Y:S01]  /*20c0*/  ISETP.LT.OR P1, PT, R17.reuse, 0x41, !P1 ;  /* 0x000000411100780c */ /* 0x040fe20004f21670 */
[C---:B----4-:R-:W-:Y:S08]  /*20d0*/  HMMA.16816.F32.BF16 R20, R152.reuse, R58, RZ ;  /* 0x0000003a9814723c */ /* 0x050ff000000418ff */
[----:B------:R-:W-:Y:S02]  /*20e0*/  HMMA.16816.F32.BF16 R40, R152, R30, RZ ;  /* 0x0000001e9828723c */ /* 0x000fe400000418ff */
[----:B------:R4:W-:Y:S01]  /*20f0*/  LDGSTS.E.BYPASS.LTC128B.128 [R248+0x4100], [R14.64], !P0 ;  /* 0x041000000ef87fae */ /* 0x0009e2000c101d44 */
[----:B------:R-:W-:-:S02]  /*2100*/  ISETP.LT.OR P0, PT, R17, 0x21, !P2 ;  /* 0x000000211100780c */ /* 0x000fc40005701670 */
[----:B------:R-:W-:-:S03]  /*2110*/  ISETP.LT.OR P2, PT, R17, 0x41, !P2 ;  /* 0x000000411100780c */ /* 0x000fc60005741670 */
[----:B------:R-:W-:Y:S08]  /*2120*/  HMMA.16816.F32.BF16 R28, R152, R26, RZ ;  /* 0x0000001a981c723c */ /* 0x000ff000000418ff */
[----:B------:R4:W-:Y:S01]  /*2130*/  LDGSTS.E.BYPASS.LTC128B.128 [R248+0x7100], [R12.64], !P0 ;  /* 0x071000000cf87fae */ /* 0x0009e2000c101d44 */
[----:B------:R-:W-:Y:S01]  /*2140*/  LOP3.LUT P0, RZ, R36, 0x4, RZ, 0xc0, !PT ;  /* 0x0000000424ff7812 */ /* 0x000fe2000780c0ff */
[----:B-----5:R-:W-:Y:S02]  /*2150*/  HMMA.16816.F32.BF16 R100, R156, R68, R44 ;  /* 0x000000449c64723c */ /* 0x020fe4000004182c */
[----:B------:R3:W-:Y:S01]  /*2160*/  LDGSTS.E.BYPASS.LTC128B.128 [R248+0x2100], [R10.64], !P3 ;  /* 0x021000000af87fae */ /* 0x0007e2000d901d44 */
[----:B------:R-:W-:-:S02]  /*2170*/  SEL R0, R0, 0xffffffc0, !P0 ;  /* 0xffffffc000007807 */ /* 0x000fc40004000000 */
[----:B------:R-:W-:Y:S01]  /*2180*/  ISETP.GE.AND P0, PT, R132, 0x61, PT ;  /* 0x000000618400780c */ /* 0x000fe20003f06270 */
[----:B------:R3:W-:Y:S02]  /*2190*/  LDGSTS.E.BYPASS.LTC128B.128 [R248+0x5100], [R10.64+0x80], !P1 ;  /* 0x051000800af87fae */ /* 0x0007e4000c901d44 */
[----:B------:R-:W-:Y:S01]  /*21a0*/  IMAD.IADD R229, R135, 0x1, R0 ;  /* 0x0000000187e57824 */ /* 0x000fe200078e0200 */
[----:B------:R-:W-:Y:S01]  /*21b0*/  HMMA.16816.F32.BF16 R92, R156, R64, R32 ;  /* 0x000000409c5c723c */ /* 0x000fe20000041820 */
[----:B------:R3:W-:Y:S01]  /*21c0*/  LDGSTS.E.BYPASS.LTC128B.128 [R248+0x8100], [R10.64+0x100], !P2 ;  /* 0x081001000af87fae */ /* 0x0007e2000d101d44 */
[----:B------:R-:W-:-:S03]  /*21d0*/  IMAD.IADD R226, R0, 0x1, R230 ;  /* 0x0000000100e27824 */ /* 0x000fc600078e02e6 */
[----:B------:R-:W5:Y:S03]  /*21e0*/  LDSM.16.M88.4 R32, [R229+0xc100] ;  /* 0x00c10000e520783b */ /* 0x000f660000000200 */
[----:B------:R-:W-:Y:S01]  /*21f0*/  HMMA.16816.F32.BF16 R24, R152, R56, RZ ;  /* 0x000000389818723c */ /* 0x000fe200000418ff */
[----:B------:R-:W1:Y:S04]  /*2200*/  LDSM.16.M88.4 R44, [R229+0xc900] ;  /* 0x00c90000e52c783b */ /* 0x000e680000000200 */
[----:B------:R-:W1:Y:S03]  /*2210*/  LDSM.16.M88.4 R56, [R229+0xd100] ;  /* 0x00d10000e538783b */ /* 0x000e660000000200 */
[----:B------:R-:W-:Y:S01]  /*2220*/  HMMA.16816.F32.BF16 R80, R156, R62, R20 ;  /* 0x0000003e9c50723c */ /* 0x000fe20000041814 */
[----:B------:R-:W-:Y:S04]  /*2230*/  LDSM.16.M88.4 R36, [R229+0xe900] ;  /* 0x00e90000e524783b */ /* 0x000fe80000000200 */
[----:B------:R-:W-:Y:S03]  /*2240*/  LDSM.16.M88.4 R116, [R226+0x5000] ;  /* 0x00500000e274783b */ /* 0x000fe60000000200 */
[C---:B------:R-:W-:Y:S01]  /*2250*/  HMMA.16816.F32.BF16 R20, R152.reuse, R72, RZ ;  /* 0x000000489814723c */ /* 0x040fe200000418ff */
[----:B------:R-:W-:Y:S04]  /*2260*/  LDSM.16.M88.4 R128, [R230+0x7000] ;  /* 0x00700000e680783b */ /* 0x000fe80000000200 */
[----:B------:R-:W-:Y:S03]  /*2270*/  LDSM.16.M88.4 R120, [R230+0x8800] ;  /* 0x00880000e678783b */ /* 0x000fe60000000200 */
[C---:B------:R-:W-:Y:S01]  /*2280*/  HMMA.16816.F32.BF16 R16, R152.reuse, R74, RZ ;  /* 0x0000004a9810723c */ /* 0x040fe200000418ff */
[----:B------:R-:W-:Y:S04]  /*2290*/  LDSM.16.M88.4 R140, [R229+0x12100] ;  /* 0x01210000e58c783b */ /* 0x000fe80000000200 */
[----:B------:R-:W-:Y:S03]  /*22a0*/  LDSM.16.M88.4 R124, [R229+0x14100] ;  /* 0x01410000e57c783b */ /* 0x000fe60000000200 */
[C---:B----4-:R-:W-:Y:S01]  /*22b0*/  HMMA.16816.F32.BF16 R12, R152.reuse, R76, RZ ;  /* 0x0000004c980c723c */ /* 0x050fe200000418ff */
[----:B------:R-:W-:Y:S04]  /*22c0*/  LDSM.16.M88.4 R136, [R229+0x14900] ;  /* 0x01490000e588783b */ /* 0x000fe80000000200 */
[----:B------:R-:W0:Y:S03]  /*22d0*/  LDGDEPBAR ;  /* 0x00000000000079af */ /* 0x000e260000000000 */
[----:B---3--:R-:W-:Y:S08]  /*22e0*/  HMMA.16816.F32.BF16 R8, R152, R78, RZ ;  /* 0x0000004e9808723c */ /* 0x008ff000000418ff */
[C---:B------:R-:W-:Y:S01]  /*22f0*/  HMMA.16816.F32.BF16 R104, R156.reuse, R50, R52 ;  /* 0x000000329c68723c */ /* 0x040fe20000041834 */
[----:B------:R-:W-:Y:S07]  /*2300*/  LDSM.16.M88.4 R52, [R229+0xe100] ;  /* 0x00e10000e534783b */ /* 0x000fee0000000200 */
[C---:B------:R-:W-:Y:S01]  /*2310*/  HMMA.16816.F32.BF16 R96, R156.reuse, R70, R40 ;  /* 0x000000469c60723c */ /* 0x040fe20000041828 */
[----:B------:R-:W3:Y:S07]  /*2320*/  LDSM.16.M88.4 R68, [R229+0xd900] ;  /* 0x00d90000e544783b */ /* 0x000eee0000000200 */
[C---:B------:R-:W-:Y:S01]  /*2330*/  HMMA.16816.F32.BF16 R84, R156.reuse, R66, R28 ;  /* 0x000000429c54723c */ /* 0x040fe2000004181c */
[----:B------:R-:W4:Y:S07]  /*2340*/  LDSM.16.M88.4 R28, [R226] ;  /* 0x00000000e21c783b */ /* 0x000f2e0000000200 */
[C---:B------:R-:W-:Y:S01]  /*2350*/  HMMA.16816.F32.BF16 R64, R156.reuse, R60, R24 ;  /* 0x0000003c9c40723c */ /* 0x040fe20000041818 */
[----:B------:R-:W2:Y:S07]  /*2360*/  LDSM.16.M88.4 R24, [R226+0x800] ;  /* 0x00080000e218783b */ /* 0x000eae0000000200 */
[C---:B------:R-:W-:Y:S08]  /*2370*/  HMMA.16816.F32.BF16 R72, R156.reuse, R88, R20 ;  /* 0x000000589c48723c */ /* 0x040ff00000041814 */
[C---:B------:R-:W-:Y:S01]  /*2380*/  HMMA.16816.F32.BF16 R60, R156.reuse, R90, R16 ;  /* 0x0000005a9c3c723c */ /* 0x040fe20000041810 */
[----:B------:R-:W-:Y:S07]  /*2390*/  LDSM.16.M88.4 R88, [R226+0x1000] ;  /* 0x00100000e258783b */ /* 0x000fee0000000200 */
[C---:B-1----:R-:W-:Y:S08]  /*23a0*/  HMMA.16816.F32.BF16 R48, R156.reuse, R108, R12 ;  /* 0x0000006c9c30723c */ /* 0x042ff0000004180c */
[----:B------:R-:W-:Y:S01]  /*23b0*/  HMMA.16816.F32.BF16 R40, R156, R110, R8 ;  /* 0x0000006e9c28723c */ /* 0x000fe20000041808 */
[----:B------:R-:W-:Y:S07]  /*23c0*/  LDSM.16.M88.4 R108, [R226+0x4800] ;  /* 0x00480000e26c783b */ /* 0x000fee0000000200 */
[C---:B-----5:R-:W-:Y:S01]  /*23d0*/  HMMA.16816.F32.BF16 R16, R184.reuse, R34, R104 ;  /* 0x00000022b810723c */ /* 0x060fe20000041868 */
[----:B------:R-:W1:Y:S07]  /*23e0*/  LDSM.16.M88.4 R104, [R226+0x1800] ;  /* 0x00180000e268783b */ /* 0x000e6e0000000200 */
[C---:B------:R-:W-:Y:S01]  /*23f0*/  HMMA.16816.F32.BF16 R12, R184.reuse, R44, R100 ;  /* 0x0000002cb80c723c */ /* 0x040fe20000041864 */
[----:B------:R-:W-:Y:S07]  /*2400*/  LDSM.16.M88.4 R100, [R230+0x3800] ;  /* 0x00380000e664783b */ /* 0x000fee0000000200 */
[C---:B------:R-:W-:Y:S01]  /*2410*/  HMMA.16816.F32.BF16 R8, R184.reuse, R46, R96 ;  /* 0x0000002eb808723c */ /* 0x040fe20000041860 */
[----:B------:R-:W-:Y:S07]  /*2420*/  LDSM.16.M88.4 R96, [R226+0x2800] ;  /* 0x00280000e260783b */ /* 0x000fee0000000200 */
[C---:B------:R-:W-:Y:S01]  /*2430*/  HMMA.16816.F32.BF16 R20, R184.reuse, R32, R112 ;  /* 0x00000020b814723c */ /* 0x040fe20000041870 */
[----:B------:R-:W-:Y:S07]  /*2440*/  LDSM.16.M88.4 R112, [R135+0x13900] ;  /* 0x013900008770783b */ /* 0x000fee0000000200 */
[C---:B------:R-:W-:Y:S01]  /*2450*/  HMMA.16816.F32.BF16 R44, R184.reuse, R56, R92 ;  /* 0x00000038b82c723c */ /* 0x040fe2000004185c */
[----:B------:R-:W5:Y:S07]  /*2460*/  LDSM.16.M88.4 R92, [R226+0x2000] ;  /* 0x00200000e25c783b */ /* 0x000f6e0000000200 */
[C---:B---3--:R-:W-:Y:S08]  /*2470*/  HMMA.16816.F32.BF16 R64, R184.reuse, R68, R64 ;  /* 0x00000044b840723c */ /* 0x048ff00000041840 */
[C---:B------:R-:W-:Y:S08]  /*2480*/  HMMA.16816.F32.BF16 R72, R184.reuse, R52, R72 ;  /* 0x00000034b848723c */ /* 0x040ff00000041848 */
[C---:B------:R-:W-:Y:S08]  /*2490*/  HMMA.16816.F32.BF16 R56, R184.reuse, R58, R84 ;  /* 0x0000003ab838723c */ /* 0x040ff00000041854 */
[----:B------:R-:W-:Y:S08]  /*24a0*/  HMMA.16816.F32.BF16 R84, R184, R54, R60 ;  /* 0x00000036b854723c */ /* 0x000ff0000004183c */
[C---:B----4-:R-:W-:Y:S01]  /*24b0*/  HMMA.16816.F32.BF16 R60, R188.reuse, R28, R20 ;  /* 0x0000001cbc3c723c */ /* 0x050fe20000041814 */
[----:B------:R-:W-:Y:S07]  /*24c0*/  LDSM.16.M88.4 R20, [R135+0x10100] ;  /* 0x010100008714783b */ /* 0x000fee0000000200 */
[----:B------:R-:W-:Y:S01]  /*24d0*/  HMMA.16816.F32.BF16 R52, R188, R30, R16 ;  /* 0x0000001ebc34723c */ /* 0x000fe20000041810 */
[----:B------:R-:W3:Y:S07]  /*24e0*/  LDSM.16.M88.4 R28, [R135+0xf100] ;  /* 0x00f10000871c783b */ /* 0x000eee0000000200 */
[----:B------:R-:W-:Y:S08]  /*24f0*/  HMMA.16816.F32.BF16 R80, R184, R70, R80 ;  /* 0x00000046b850723c */ /* 0x000ff00000041850 */
[C---:B--2---:R-:W-:Y:S08]  /*2500*/  HMMA.16816.F32.BF16 R32, R188.reuse, R24, R12 ;  /* 0x00000018bc20723c */ /* 0x044ff0000004180c */
[----:B------:R-:W-:Y:S01]  /*2510*/  HMMA.16816.F32.BF16 R16, R188, R26, R8 ;  /* 0x0000001abc10723c */ /* 0x000fe20000041808 */
[----:B------:R-:W2:Y:S07]  /*2520*/  LDSM.16.M88.4 R24, [R135+0xf900] ;  /* 0x00f900008718783b */ /* 0x000eae0000000200 */
[C---:B------:R-:W-:Y:S08]  /*2530*/  HMMA.16816.F32.BF16 R76, R184.reuse, R36, R48 ;  /* 0x00000024b84c723c */ /* 0x040ff00000041830 */
[----:B------:R-:W-:Y:S01]  /*2540*/  HMMA.16816.F32.BF16 R68, R184, R38, R40 ;  /* 0x00000026b844723c */ /* 0x000fe20000041828 */
[----:B------:R-:W4:Y:S07]  /*2550*/  LDSM.16.M88.4 R40, [R135+0x10900] ;  /* 0x010900008728783b */ /* 0x000f2e0000000200 */
[C---:B-1----:R-:W-:Y:S08]  /*2560*/  HMMA.16816.F32.BF16 R36, R188.reuse, R104, R64 ;  /* 0x00000068bc24723c */ /* 0x042ff00000041840 */
[C---:B-----5:R-:W-:Y:S01]  /*2570*/  HMMA.16816.F32.BF16 R64, R188.reuse, R92, R72 ;  /* 0x0000005cbc40723c */ /* 0x060fe20000041848 */
[----:B------:R-:W1:Y:S07]  /*2580*/  LDSM.16.M88.4 R72, [R135+0x11100] ;  /* 0x011100008748783b */ /* 0x000e6e0000000200 */
[C---:B------:R-:W-:Y:S08]  /*2590*/  HMMA.16816.F32.BF16 R12, R188.reuse, R88, R44 ;  /* 0x00000058bc0c723c */ /* 0x040ff0000004182c */
[C---:B------:R-:W-:Y:S01]  /*25a0*/  HMMA.16816.F32.BF16 R48, R188.reuse, R106, R80 ;  /* 0x0000006abc30723c */ /* 0x040fe20000041850 */
[----:B------:R-:W-:Y:S07]  /*25b0*/  LDSM.16.M88.4 R104, [R230+0x4000] ;  /* 0x00400000e668783b */ /* 0x000fee0000000200 */
[C---:B------:R-:W-:Y:S01]  /*25c0*/  HMMA.16816.F32.BF16 R8, R188.reuse, R90, R56 ;  /* 0x0000005abc08723c */ /* 0x040fe20000041838 */
[----:B------:R-:W-:Y:S07]  /*25d0*/  LDSM.16.M88.4 R88, [R230+0x3000] ;  /* 0x00300000e658783b */ /* 0x000fee0000000200 */
[C---:B------:R-:W-:Y:S01]  /*25e0*/  HMMA.16816.F32.BF16 R80, R188.reuse, R94, R84 ;  /* 0x0000005ebc50723c */ /* 0x040fe20000041854 */
[----:B------:R-:W5:Y:S04]  /*25f0*/  LDSM.16.M88.4 R84, [R135+0x11900] ;  /* 0x011900008754783b */ /* 0x000f680000000200 */
[----:B------:R-:W-:Y:S03]  /*2600*/  LDSM.16.M88.4 R92, [R230+0x5800] ;  /* 0x00580000e65c783b */ /* 0x000fe60000000200 */
[C---:B------:R-:W-:Y:S08]  /*2610*/  HMMA.16816.F32.BF16 R76, R188.reuse, R96, R76 ;  /* 0x00000060bc4c723c */ /* 0x040ff0000004184c */
[----:B------:R-:W-:Y:S01]  /*2620*/  HMMA.16816.F32.BF16 R68, R188, R98, R68 ;  /* 0x00000062bc44723c */ /* 0x000fe20000041844 */
[----:B------:R-:W1:Y:S07]  /*2630*/  LDSM.16.M88.4 R96, [R230+0x4800] ;  /* 0x00480000e660783b */ /* 0x000e6e0000000200 */
[C---:B---3--:R-:W-:Y:S08]  /*2640*/  HMMA.16816.F32.BF16 R60, R192.reuse, R28, R60 ;  /* 0x0000001cc03c723c */ /* 0x048ff0000004183c */
[C---:B------:R-:W-:Y:S01]  /*2650*/  HMMA.16816.F32.BF16 R56, R192.reuse, R30, R52 ;  /* 0x0000001ec038723c */ /* 0x040fe20000041834 */
[----:B------:R-:W3:Y:S07]  /*2660*/  LDSM.16.M88.4 R28, [R230+0x5000] ;  /* 0x00500000e61c783b */ /* 0x000eee0000000200 */
[C---:B--2---:R-:W-:Y:S08]  /*2670*/  HMMA.16816.F32.BF16 R52, R192.reuse, R24, R32 ;  /* 0x00000018c034723c */ /* 0x044ff00000041820 */
[C---:B------:R-:W-:Y:S08]  /*2680*/  HMMA.16816.F32.BF16 R44, R192.reuse, R26, R16 ;  /* 0x0000001ac02c723c */ /* 0x040ff00000041810 */
[C---:B------:R-:W-:Y:S08]  /*2690*/  HMMA.16816.F32.BF16 R32, R192.reuse, R20, R12 ;  /* 0x00000014c020723c */ /* 0x040ff0000004180c */
[C---:B------:R-:W-:Y:S08]  /*26a0*/  HMMA.16816.F32.BF16 R24, R192.reuse, R22, R8 ;  /* 0x00000016c018723c */ /* 0x040ff00000041808 */
[C---:B----4-:R-:W-:Y:S08]  /*26b0*/  HMMA.16816.F32.BF16 R16, R192.reuse, R42, R48 ;  /* 0x0000002ac010723c */ /* 0x050ff00000041830 */
[C---:B-1----:R-:W-:Y:S08]  /*26c0*/  HMMA.16816.F32.BF16 R12, R192.reuse, R72, R64 ;  /* 0x00000048c00c723c */ /* 0x042ff00000041840 */
[C---:B------:R-:W-:Y:S08]  /*26d0*/  HMMA.16816.F32.BF16 R8, R192.reuse, R74, R80 ;  /* 0x0000004ac008723c */ /* 0x040ff00000041850 */
[C---:B-----5:R-:W-:Y:S08]  /*26e0*/  HMMA.16816.F32.BF16 R72, R192.reuse, R84, R76 ;  /* 0x00000054c048723c */ /* 0x060ff0000004184c */
[C---:B------:R-:W-:Y:S08]  /*26f0*/  HMMA.16816.F32.BF16 R20, R192.reuse, R40, R36 ;  /* 0x00000028c014723c */ /* 0x040ff00000041824 */
        /* <DEDUP_REMOVED lines=13> */
[C---:B------:R-:W-:Y:S08]  /*27d0*/  HMMA.16816.F32.BF16 R76, R196.reuse, R90, R56 ;  /* 0x0000005ac44c723c */ /* 0x040ff00000041838 */
        /* <DEDUP_REMOVED lines=14> */
[C---:B------:R-:W-:Y:S01]  /*28c0*/  HMMA.16816.F32.BF16 R64, R200.reuse, R34, R56 ;  /* 0x00000022c840723c */ /* 0x040fe20000041838 */
[----:B------:R-:W-:Y:S07]  /*28d0*/  LDSM.16.M88.4 R32, [R135+0x12100] ;  /* 0x012100008720783b */ /* 0x000fee0000000200 */
[C---:B---3--:R-:W-:Y:S08]  /*28e0*/  HMMA.16816.F32.BF16 R68, R200.reuse, R28, R48 ;  /* 0x0000001cc844723c */ /* 0x048ff00000041830 */
[C---:B------:R-:W-:Y:S01]  /*28f0*/  HMMA.16816.F32.BF16 R60, R200.reuse, R30, R40 ;  /* 0x0000001ec83c723c */ /* 0x040fe20000041828 */
[----:B------:R-:W1:Y:S04]  /*2900*/  LDSM.16.M88.4 R40, [R226+0x5800] ;  /* 0x00580000e228783b */ /* 0x000e680000000200 */
[----:B------:R-:W2:Y:S03]  /*2910*/  LDSM.16.M88.4 R28, [R135+0x12900] ;  /* 0x01290000871c783b */ /* 0x000ea60000000200 */
[C---:B-----5:R-:W-:Y:S08]  /*2920*/  HMMA.16816.F32.BF16 R56, R200.reuse, R24, R36 ;  /* 0x00000018c838723c */ /* 0x060ff00000041824 */
[C---:B------:R-:W-:Y:S08]  /*2930*/  HMMA.16816.F32.BF16 R52, R200.reuse, R26, R16 ;  /* 0x0000001ac834723c */ /* 0x040ff00000041810 */
[C---:B------:R-:W-:Y:S08]  /*2940*/  HMMA.16816.F32.BF16 R44, R200.reuse, R20, R12 ;  /* 0x00000014c82c723c */ /* 0x040ff0000004180c */
[----:B------:R-:W-:Y:S08]  /*2950*/  HMMA.16816.F32.BF16 R36, R200, R22, R8 ;  /* 0x00000016c824723c */ /* 0x000ff00000041808 */
[C---:B------:R-:W-:Y:S08]  /*2960*/  HMMA.16816.F32.BF16 R16, R204.reuse, R92, R80 ;  /* 0x0000005ccc10723c */ /* 0x040ff00000041850 */
        /* <DEDUP_REMOVED lines=8> */
[----:B------:R-:W4:Y:S07]  /*29f0*/  LDSM.16.M88.4 R96, [R230+0x6800] ;  /* 0x00680000e660783b */ /* 0x000f2e0000000200 */
        /* <DEDUP_REMOVED lines=10> */
[C---:B------:R-:W-:Y:S08]  /*2aa0*/  HMMA.16816.F32.BF16 R60, R208.reuse, R32, R24 ;  /* 0x00000020d03c723c */ /* 0x040ff00000041818 */
[C---:B------:R-:W-:Y:S01]  /*2ab0*/  HMMA.16816.F32.BF16 R40, R208.reuse, R102, R48 ;  /* 0x00000066d028723c */ /* 0x040fe20000041830 */
[----:B------:R-:W1:Y:S07]  /*2ac0*/  LDSM.16.M88.4 R48, [R230+0x7800] ;  /* 0x00780000e630783b */ /* 0x000e6e0000000200 */
[C---:B------:R-:W-:Y:S01]  /*2ad0*/  HMMA.16816.F32.BF16 R36, R208.reuse, R112, R68 ;  /* 0x00000070d024723c */ /* 0x040fe20000041844 */
[----:B------:R-:W2:Y:S07]  /*2ae0*/  LDSM.16.M88.4 R68, [R230+0x8000] ;  /* 0x00800000e644783b */ /* 0x000eae0000000200 */
[C---:B------:R-:W-:Y:S08]  /*2af0*/  HMMA.16816.F32.BF16 R56, R208.reuse, R34, R20 ;  /* 0x00000022d038723c */ /* 0x040ff00000041814 */
[C---:B---3--:R-:W-:Y:S08]  /*2b00*/  HMMA.16816.F32.BF16 R28, R208.reuse, R88, R80 ;  /* 0x00000058d01c723c */ /* 0x048ff00000041850 */
[C---:B------:R-:W-:Y:S01]  /*2b10*/  HMMA.16816.F32.BF16 R24, R208.reuse, R90, R76 ;  /* 0x0000005ad018723c */ /* 0x040fe2000004184c */
[----:B------:R-:W-:Y:S07]  /*2b20*/  LDSM.16.M88.4 R88, [R226+0x6000] ;  /* 0x00600000e258783b */ /* 0x000fee0000000200 */
[C---:B------:R-:W-:Y:S01]  /*2b30*/  HMMA.16816.F32.BF16 R32, R208.reuse, R114, R84 ;  /* 0x00000072d020723c */ /* 0x040fe20000041854 */
[----:B------:R-:W-:Y:S07]  /*2b40*/  LDSM.16.M88.4 R112, [R229+0x13100] ;  /* 0x01310000e570783b */ /* 0x000fee0000000200 */
[C---:B------:R-:W-:Y:S08]  /*2b50*/  HMMA.16816.F32.BF16 R20, R208.reuse, R92, R72 ;  /* 0x0000005cd014723c */ /* 0x040ff00000041848 */
[----:B------:R-:W-:Y:S08]  /*2b60*/  HMMA.16816.F32.BF16 R16, R208, R94, R64 ;  /* 0x0000005ed010723c */ /* 0x000ff00000041840 */
[C---:B----4-:R-:W-:Y:S08]  /*2b70*/  HMMA.16816.F32.BF16 R104, R212.reuse, R96, R52 ;  /* 0x00000060d468723c */ /* 0x050ff00000041834 */
[C---:B------:R-:W-:Y:S08]  /*2b80*/  HMMA.16816.F32.BF16 R100, R212.reuse, R98, R44 ;  /* 0x00000062d464723c */ /* 0x040ff0000004182c */
[C---:B------:R-:W-:Y:S01]  /*2b90*/  HMMA.16816.F32.BF16 R96, R212.reuse, R128, R8 ;  /* 0x00000080d460723c */ /* 0x040fe20000041808 */
[----:B------:R-:W3:Y:S07]  /*2ba0*/  LDSM.16.M88.4 R8, [R229+0x12900] ;  /* 0x01290000e508783b */ /* 0x000eee0000000200 */
[C---:B-----5:R-:W-:Y:S01]  /*2bb0*/  HMMA.16816.F32.BF16 R12, R212.reuse, R108, R60 ;  /* 0x0000006cd40c723c */ /* 0x060fe2000004183c */
[----:B------:R-:W4:Y:S07]  /*2bc0*/  LDSM.16.M88.4 R60, [R226+0x6800] ;  /* 0x00680000e23c783b */ /* 0x000f2e0000000200 */
[C---:B------:R-:W-:Y:S01]  /*2bd0*/  HMMA.16816.F32.BF16 R108, R212.reuse, R110, R56 ;  /* 0x0000006ed46c723c */ /* 0x040fe20000041838 */
[----:B------:R-:W5:Y:S07]  /*2be0*/  LDSM.16.M88.4 R56, [R226+0x7000] ;  /* 0x00700000e238783b */ /* 0x000f6e0000000200 */
[C---:B------:R-:W-:Y:S01]  /*2bf0*/  HMMA.16816.F32.BF16 R92, R212.reuse, R130, R40 ;  /* 0x00000082d45c723c */ /* 0x040fe20000041828 */
[----:B------:R-:W-:Y:S07]  /*2c00*/  LDSM.16.M88.4 R128, [R226+0x8000] ;  /* 0x00800000e280783b */ /* 0x000fee0000000200 */
[C---:B-1----:R-:W-:Y:S08]  /*2c10*/  HMMA.16816.F32.BF16 R84, R212.reuse, R48, R36 ;  /* 0x00000030d454723c */ /* 0x042ff00000041824 */
[C---:B--2---:R-:W-:Y:S08]  /*2c20*/  HMMA.16816.F32.BF16 R76, R212.reuse, R68, R28 ;  /* 0x00000044d44c723c */ /* 0x044ff0000004181c */
[C---:B------:R-:W-:Y:S08]  /*2c30*/  HMMA.16816.F32.BF16 R72, R212.reuse, R70, R24 ;  /* 0x00000046d448723c */ /* 0x040ff00000041818 */
[C---:B------:R-:W-:Y:S08]  /*2c40*/  HMMA.16816.F32.BF16 R80, R212.reuse, R50, R32 ;  /* 0x00000032d450723c */ /* 0x040ff00000041820 */
[C---:B------:R-:W-:Y:S08]  /*2c50*/  HMMA.16816.F32.BF16 R68, R212.reuse, R120, R20 ;  /* 0x00000078d444723c */ /* 0x040ff00000041814 */
[----:B------:R-:W-:Y:S01]  /*2c60*/  HMMA.16816.F32.BF16 R64, R212, R122, R16 ;  /* 0x0000007ad440723c */ /* 0x000fe20000041810 */
[----:B------:R-:W1:Y:S07]  /*2c70*/  LDSM.16.M88.4 R120, [R226+0x7800] ;  /* 0x00780000e278783b */ /* 0x000e6e0000000200 */
[----:B------:R-:W-:Y:S01]  /*2c80*/  HMMA.16816.F32.BF16 R48, R216, R142, R108 ;  /* 0x0000008ed830723c */ /* 0x000fe2000004186c */
[----:B------:R-:W2:Y:S01]  /*2c90*/  LDSM.16.M88.4 R108, [R226+0x8800] ;  /* 0x00880000e26c783b */ /* 0x000ea20000000200 */
[----:B------:R-:W-:-:S06]  /*2ca0*/  DEPBAR.LE SB0, 0x0 ;  /* 0x000080000000791a */ /* 0x000fcc0000000000 */
        /* <DEDUP_REMOVED lines=13> */
[C---:B----4-:R-:W-:Y:S08]  /*2d80*/  HMMA.16816.F32.BF16 R48, R220.reuse, R60, R44 ;  /* 0x0000003cdc30723c */ /* 0x050ff0000004182c */
[C---:B------:R-:W-:Y:S08]  /*2d90*/  HMMA.16816.F32.BF16 R60, R220.reuse, R62, R40 ;  /* 0x0000003edc3c723c */ /* 0x040ff00000041828 */
[C---:B-----5:R-:W-:Y:S08]  /*2da0*/  HMMA.16816.F32.BF16 R40, R220.reuse, R56, R36 ;  /* 0x00000038dc28723c */ /* 0x060ff00000041824 */
[C---:B------:R-:W-:Y:S08]  /*2db0*/  HMMA.16816.F32.BF16 R56, R220.reuse, R58, R32 ;  /* 0x0000003adc38723c */ /* 0x040ff00000041820 */
[C---:B-1----:R-:W-:Y:S08]  /*2dc0*/  HMMA.16816.F32.BF16 R32, R220.reuse, R120, R28 ;  /* 0x00000078dc20723c */ /* 0x042ff0000004181c */
[C---:B------:R-:W-:Y:S08]  /*2dd0*/  HMMA.16816.F32.BF16 R28, R220.reuse, R122, R24 ;  /* 0x0000007adc1c723c */ /* 0x040ff00000041818 */
[C---:B------:R-:W-:Y:S08]  /*2de0*/  HMMA.16816.F32.BF16 R20, R220.reuse, R128, R20 ;  /* 0x00000080dc14723c */ /* 0x040ff00000041814 */
[C---:B------:R-:W-:Y:S08]  /*2df0*/  HMMA.16816.F32.BF16 R36, R220.reuse, R130, R16 ;  /* 0x00000082dc24723c */ /* 0x040ff00000041810 */
[C---:B--2---:R-:W-:Y:S08]  /*2e00*/  HMMA.16816.F32.BF16 R44, R220.reuse, R108, R12 ;  /* 0x0000006cdc2c723c */ /* 0x044ff0000004180c */
[----:B------:R-:W-:Y:S01]  /*2e10*/  HMMA.16816.F32.BF16 R52, R220, R110, R8 ;  /* 0x0000006edc34723c */ /* 0x000fe20000041808 */
[----:B------:R-:W-:Y:S06]  /*2e20*/  BAR.SYNC.DEFER_BLOCKING 0x0 ;  /* 0x0000000000007b1d */ /* 0x000fec0000010000 */
[----:B------:R-:W-:Y:S05]  /*2e30*/  @!P0 BRA `(.L_x_1354) ;  /* 0x000001e000008947 */ /* 0x000fea0003800000 */
[----:B------:R-:W-:Y:S01]  /*2e40*/  IADD3 R0, R160, -0x2, RZ ;  /* 0xfffffffea0007810 */ /* 0x000fe20007ffe0ff */
[----:B------:R-:W-:-:S03]  /*2e50*/  IMAD.SHL.U32 R10, R148, 0x40, RZ ;  /* 0x00000040940a7824 */ /* 0x000fc600078e00ff */
[----:B------:R-:W-:Y:S01]  /*2e60*/  SHF.R.S32.HI R6, RZ, 0x1f, R0 ;  /* 0x0000001fff067819 */ /* 0x000fe20000011400 */
[----:B------:R-:W-:Y:S02]  /*2e70*/  IMAD R3, R144, R0, RZ ;  /* 0x0000000090037224 */ /* 0x000fe400078e02ff */
[----:B------:R-:W-:-:S04]  /*2e80*/  IMAD.WIDE.U32 R8, R0, R146, R150 ;  /* 0x0000009200087225 */ /* 0x000fc800078e0096 */
[----:B------:R-:W-:Y:S01]  /*2e90*/  IMAD R0, R6, R146, R3 ;  /* 0x0000009206007224 */ /* 0x000fe200078e0203 */
[----:B------:R-:W-:Y:S02]  /*2ea0*/  LEA R6, P1, R8, c[0x0][0x1c8], 0x1 ;  /* 0x0000720008067a11 */ /* 0x000fe400078208ff */
[----:B------:R-:W-:Y:S01]  /*2eb0*/  SHF.L.U64.HI R3, R148, 0x6, R149 ;  /* 0x0000000694037819 */ /* 0x000fe20000010295 */
        /* <DEDUP_REMOVED lines=22> */
.L_x_1354:
[----:B------:R-:W-:Y:S01]  /*3020*/  LOP3.LUT R0, R134, 0xffffffe0, RZ, 0xc0, !PT ;  /* 0xffffffe086007812 */ /* 0x000fe200078ec0ff */
[----:B-1----:R-:W-:Y:S01]  /*3030*/  IMAD.IADD R6, R132, 0x1, R133 ;  /* 0x0000000184067824 */ /* 0x002fe200078e0285 */
[----:B------:R-:W-:Y:S01]  /*3040*/  STL [R1+0x6c], R186 ;  /* 0x00006cba01007387 */ /* 0x000fe20000100800 */
[----:B------:R-:W-:-:S02]  /*3050*/  IMAD.SHL.U32 R224, R4, 0x2, RZ ;  /* 0x0000000204e07824 */ /* 0x000fc400078e00ff */
[----:B------:R-:W-:Y:S01]  /*3060*/  IMAD.IADD R0, R145, 0x1, -R0 ;  /* 0x0000000191007824 */ /* 0x000fe200078e0a00 */
[----:B------:R-:W-:Y:S01]  /*3070*/  STL [R1+0x68], R185 ;  /* 0x000068b901007387 */ /* 0x000fe20000100800 */
[----:B------:R-:W-:Y:S01]  /*3080*/  IMAD R225, R5, 0x2, R224 ;  /* 0x0000000205e17824 */ /* 0x000fe200078e02e0 */
[C---:B------:R-:W-:Y:S02]  /*3090*/  LEA R228, R2.reuse, R224, 0x1 ;  /* 0x000000e002e47211 */ /* 0x040fe400078e08ff */
[----:B------:R-:W-:Y:S01]  /*30a0*/  SHF.R.S32.HI R3, RZ, 0x1f, R0 ;  /* 0x0000001fff037819 */ /* 0x000fe20000011400 */
[----:B------:R-:W-:Y:S01]  /*30b0*/  STL [R1+0x64], R184 ;  /* 0x000064b801007387 */ /* 0x000fe20000100800 */
        /* <DEDUP_REMOVED lines=10> */
[----:B------:R1:W-:Y:S01]  /*3160*/  STL [R1+0x50], R155 ;  /* 0x0000509b01007387 */ /* 0x0003e20000100800 */
[----:B------:R-:W-:-:S02]  /*3170*/  ISETP.GT.AND P1, PT, R0, 0x1, PT ;  /* 0x000000010000780c */ /* 0x000fc40003f24270 */
[----:B------:R-:W-:Y:S01]  /*3180*/  ISETP.GT.AND P2, PT, R0, 0x8, PT ;  /* 0x000000080000780c */ /* 0x000fe20003f44270 */
[----:B------:R2:W-:Y:S01]  /*3190*/  STL [R1+0x4c], R154 ;  /* 0x00004c9a01007387 */ /* 0x0005e20000100800 */
[----:B------:R-:W-:Y:S02]  /*31a0*/  FSEL R7, R64, -INF , P3 ;  /* 0xff80000040077808 */ /* 0x000fe40001800000 */
[----:B------:R-:W-:Y:S01]  /*31b0*/  FSEL R8, R65, -INF , P1 ;  /* 0xff80000041087808 */ /* 0x000fe20000800000 */
[----:B------:R3:W-:Y:S01]  /*31c0*/  STL [R1+0x48], R153 ;  /* 0x0000489901007387 */ /* 0x0007e20000100800 */
[----:B------:R-:W-:Y:S02]  /*31d0*/  FSEL R17, R67, -INF , P1 ;  /* 0xff80000043117808 */ /* 0x000fe40000800000 */
[----:B------:R-:W-:Y:S01]  /*31e0*/  ISETP.GT.AND P1, PT, R0, 0x9, PT ;  /* 0x000000090000780c */ /* 0x000fe20003f24270 */
[----:B------:R-:W-:Y:S01]  /*31f0*/  STL [R1+0x44], R152 ;  /* 0x0000449801007387 */ /* 0x000fe20000100800 */
[----:B------:R-:W-:-:S02]  /*3200*/  FSEL R9, R88, -INF , P2 ;  /* 0xff80000058097808 */ /* 0x000fc40001000000 */
[----:B------:R-:W-:Y:S01]  /*3210*/  FMNMX.FTZ R3, R7, R8, !PT ;  /* 0x0000000807037209 */ /* 0x000fe20007810000 */
[----:B------:R-:W-:Y:S01]  /*3220*/  STL [R1+0x40], R135 ;  /* 0x0000408701007387 */ /* 0x000fe20000100800 */
[----:B------:R-:W-:Y:S02]  /*3230*/  FSEL R16, R66, -INF , P3 ;  /* 0xff80000042107808 */ /* 0x000fe40001800000 */
[----:B------:R-:W-:Y:S01]  /*3240*/  ISETP.GT.AND P3, PT, R0, 0x10, PT ;  /* 0x000000100000780c */ /* 0x000fe20003f64270 */
[----:B------:R-:W-:Y:S01]  /*3250*/  LDSM.16.MT88.4 R64, [R225+0x3100] ;  /* 0x00310000e140783b */ /* 0x000fe20000004200 */
[----:B------:R-:W-:Y:S02]  /*3260*/  FSEL R10, R89, -INF , P1 ;  /* 0xff800000590a7808 */ /* 0x000fe40000800000 */
[----:B------:R-:W-:Y:S01]  /*3270*/  FMNMX.FTZ R3, R9, R3, !PT ;  /* 0x0000000309037209 */ /* 0x000fe20007810000 */
[----:B------:R-:W-:Y:S01]  /*3280*/  LDSM.16.MT88.4 R68, [R227+0x900] ;  /* 0x00090000e344783b */ /* 0x000fe20000004200 */
[----:B------:R-:W-:-:S02]  /*3290*/  FSEL R18, R90, -INF , P2 ;  /* 0xff8000005a127808 */ /* 0x000fc40001000000 */
[----:B------:R-:W-:Y:S01]  /*32a0*/  ISETP.GT.AND P2, PT, R0, 0x11, PT ;  /* 0x000000110000780c */ /* 0x000fe20003f44270 */
[----:B------:R-:W-:Y:S01]  /*32b0*/  LDSM.16.MT88.4 R80, [R228+0x3900] ;  /* 0x00390000e450783b */ /* 0x000fe20000004200 */
[----:B------:R-:W-:Y:S02]  /*32c0*/  FSEL R11, R48, -INF , P3 ;  /* 0xff800000300b7808 */ /* 0x000fe40001800000 */
[----:B------:R-:W-:Y:S01]  /*32d0*/  FMNMX.FTZ R3, R10, R3, !PT ;  /* 0x000000030a037209 */ /* 0x000fe20007810000 */
[----:B------:R-:W-:Y:S01]  /*32e0*/  LDSM.16.MT88.4 R76, [R227+0x3900] ;  /* 0x00390000e34c783b */ /* 0x000fe20000004200 */
[----:B------:R-:W-:Y:S02]  /*32f0*/  FSEL R19, R91, -INF , P1 ;  /* 0xff8000005b137808 */ /* 0x000fe40000800000 */
[----:B------:R-:W-:Y:S01]  /*3300*/  ISETP.GT.AND P1, PT, R0, 0x18, PT ;  /* 0x000000180000780c */ /* 0x000fe20003f24270 */
[----:B------:R-:W0:Y:S01]  /*3310*/  LDGDEPBAR ;  /* 0x00000000000079af */ /* 0x000e220000000000 */
        /* <DEDUP_REMOVED lines=9> */
[----:B------:R-:W-:Y:S02]  /*33b0*/  ISETP.GT.AND P3, PT, R0, 0x20, PT ;  /* 0x000000200000780c */ /* 0x000fe40003f64270 */
        /* <DEDUP_REMOVED lines=15> */
[----:B------:R-:W-:Y:S02]  /*34b0*/  FSEL R116, R57, -INF , P2 ;  /* 0xff80000039747808 */ /* 0x000fe40001000000 */
[----:B------:R-:W-:-:S02]  /*34c0*/  ISETP.GT.AND P3, PT, R0, 0x30, PT ;  /* 0x000000300000780c */ /* 0x000fc40003f64270 */
        /* <DEDUP_REMOVED lines=19> */
[----:B------:R-:W-:Y:S02]  /*3600*/  ISETP.GT.AND P2, PT, R0, 0x40, PT ;  /* 0x000000400000780c */ /* 0x000fe40003f44270 */
        /* <DEDUP_REMOVED lines=30> */
[----:B------:R-:W-:-:S02]  /*37f0*/  ISETP.GT.AND P2, PT, R0, 0x58, PT ;  /* 0x000000580000780c */ /* 0x000fc40003f44270 */
[----:B-1----:R-:W-:Y:S02]  /*3800*/  FSEL R155, R45, -INF , P3 ;  /* 0xff8000002d9b7808 */ /* 0x002fe40001800000 */
[----:B------:R-:W-:Y:S02]  /*3810*/  FMNMX.FTZ R6, R124, R6, !PT ;  /* 0x000000067c067209 */ /* 0x000fe40007810000 */
[----:B------:R-:W-:Y:S02]  /*3820*/  FMNMX.FTZ R3, R99, R3, !PT ;  /* 0x0000000363037209 */ /* 0x000fe40007810000 */
[----:B------:R-:W-:Y:S02]  /*3830*/  FSEL R87, R46, -INF , P1 ;  /* 0xff8000002e577808 */ /* 0x000fe40000800000 */
[----:B------:R-:W-:Y:S02]  /*3840*/  ISETP.GT.AND P1, PT, R0, 0x59, PT ;  /* 0x000000590000780c */ /* 0x000fe40003f24270 */
[----:B--2---:R-:W-:-:S02]  /*3850*/  FSEL R154, R52, -INF , P2 ;  /* 0xff800000349a7808 */ /* 0x004fc40001000000 */
[----:B------:R-:W-:Y:S02]  /*3860*/  FMNMX.FTZ R0, R127, R6, !PT ;  /* 0x000000067f007209 */ /* 0x000fe40007810000 */
[----:B------:R-:W-:Y:S02]  /*3870*/  FMNMX.FTZ R132, R155, R3, !PT ;  /* 0x000000039b847209 */ /* 0x000fe40007810000 */
[----:B------:R-:W-:Y:S02]  /*3880*/  FSEL R156, R53, -INF , P1 ;  /* 0xff800000359c7808 */ /* 0x000fe40000800000 */
[----:B------:R-:W-:Y:S02]  /*3890*/  FMNMX.FTZ R0, R110, R0, !PT ;  /* 0x000000006e007209 */ /* 0x000fe40007810000 */
[----:B------:R-:W-:Y:S02]  /*38a0*/  FMNMX.FTZ R132, R154, R132, !PT ;  /* 0x000000849a847209 */ /* 0x000fe40007810000 */
[----:B------:R-:W-:-:S02]  /*38b0*/  FMNMX.FTZ R0, R252, R0, !PT ;  /* 0x00000000fc007209 */ /* 0x000fc40007810000 */
[----:B------:R-:W-:Y:S02]  /*38c0*/  FMNMX.FTZ R132, R156, R132, !PT ;  /* 0x000000849c847209 */ /* 0x000fe40007810000 */
[----:B------:R-:W-:Y:S02]  /*38d0*/  FMNMX.FTZ R0, R251, R0, !PT ;  /* 0x00000000fb007209 */ /* 0x000fe40007810000 */
[----:B------:R-:W-:Y:S01]  /*38e0*/  FSEL R105, R47, -INF , P3 ;  /* 0xff8000002f697808 */ /* 0x000fe20001800000 */
[----:B------:R-:W1:Y:S01]  /*38f0*/  SHFL.BFLY PT, R3, R132, 0x2, 0x1f ;  /* 0x0c401f0084037f89 */ /* 0x000e6200000e0000 */
[----:B------:R-:W-:Y:S02]  /*3900*/  FMNMX.FTZ R0, R108, R0, !PT ;  /* 0x000000006c007209 */ /* 0x000fe40007810000 */
[----:B------:R-:W-:Y:S01]  /*3910*/  FSEL R185, R54, -INF , P2 ;  /* 0xff80000036b97808 */ /* 0x000fe20001000000 */
[----:B------:R-:W-:Y:S01]  /*3920*/  LDSM.16.MT88.4 R44, [R228+0x900] ;  /* 0x00090000e42c783b */ /* 0x000fe20000004200 */
[----:B------:R-:W-:-:S02]  /*3930*/  FMNMX.FTZ R0, R97, R0, !PT ;  /* 0x0000000061007209 */ /* 0x000fc40007810000 */
[----:B---3--:R-:W-:Y:S02]  /*3940*/  FSEL R153, R55, -INF , P1 ;  /* 0xff80000037997808 */ /* 0x008fe40000800000 */
        /* <DEDUP_REMOVED lines=70> */
[----:B------:R-:W-:Y:S07]  /*3db0*/  LDSM.16.MT88.4 R40, [R224+0x3900] ;  /* 0x00390000e028783b */ /* 0x000fee0000004200 */
[----:B------:R-:W-:Y:S08]  /*3dc0*/  HMMA.16816.F32.BF16 R160, R4, R46, R16 ;  /* 0x0000002e04a0723c */ /* 0x000ff00000041810 */
[----:B------:R-:W-:Y:S01]  /*3dd0*/  HMMA.16816.F32.BF16 R16, R8, R56, RZ ;  /* 0x000000380810723c */ /* 0x000fe200000418ff */
[----:B------:R-:W-:Y:S07]  /*3de0*/  LDSM.16.MT88.4 R56, [R225+0x6100] ;  /* 0x00610000e138783b */ /* 0x000fee0000004200 */
[----:B------:R-:W-:Y:S01]  /*3df0*/  HMMA.16816.F32.BF16 R180, R4, R54, R36 ;  /* 0x0000003604b4723c */ /* 0x000fe20000041824 */
[----:B------:R-:W1:Y:S01]  /*3e00*/  LDSM.16.MT88.4 R36, [R225+0x3900] ;  /* 0x00390000e124783b */ /* 0x000e620000004200 */
[----:B------:R-:W-:Y:S01]  /*3e10*/  IMAD.MOV.U32 R86, RZ, RZ, R72 ;  /* 0x000000ffff567224 */ /* 0x000fe200078e0048 */
[----:B------:R-:W-:Y:S01]  /*3e20*/  MOV R85, R73 ;  /* 0x0000004900557202 */ /* 0x000fe20000000f00 */
[----:B------:R-:W-:Y:S01]  /*3e30*/  IMAD.MOV.U32 R84, RZ, RZ, R74 ;  /* 0x000000ffff547224 */ /* 0x000fe200078e004a */
[----:B------:R-:W2:Y:S01]  /*3e40*/  LDSM.16.MT88.4 R52, [R224+0x6100] ;  /* 0x00610000e034783b */ /* 0x000ea20000004200 */
[----:B------:R-:W-:-:S02]  /*3e50*/  IMAD.MOV.U32 R2, RZ, RZ, R75 ;  /* 0x000000ffff027224 */ /* 0x000fc400078e004b */
[----:B------:R-:W-:Y:S01]  /*3e60*/  HMMA.16816.F32.BF16 R164, R4, R44, R20 ;  /* 0x0000002c04a4723c */ /* 0x000fe20000041814 */
[----:B------:R-:W3:Y:S04]  /*3e70*/  LDSM.16.MT88.4 R44, [R228+0x3100] ;  /* 0x00310000e42c783b */ /* 0x000ee80000004200 */
[----:B------:R-:W-:Y:S03]  /*3e80*/  LDSM.16.MT88.4 R72, [R227+0x6100] ;  /* 0x00610000e348783b */ /* 0x000fe60000004200 */
[----:B------:R-:W-:Y:S08]  /*3e90*/  HMMA.16816.F32.BF16 R20, R8, R64, RZ ;  /* 0x000000400814723c */ /* 0x000ff000000418ff */
[C---:B------:R-:W-:Y:S08]  /*3ea0*/  HMMA.16816.F32.BF16 R176, R4.reuse, R48, R28 ;  /* 0x0000003004b0723c */ /* 0x040ff0000004181c */
[C---:B------:R-:W-:Y:S01]  /*3eb0*/  HMMA.16816.F32.BF16 R172, R4.reuse, R50, R24 ;  /* 0x0000003204ac723c */ /* 0x040fe20000041818 */
[----:B------:R-:W4:Y:S07]  /*3ec0*/  LDSM.16.MT88.4 R48, [R227+0x3100] ;  /* 0x00310000e330783b */ /* 0x000f2e0000004200 */
[----:B------:R-:W-:Y:S08]  /*3ed0*/  HMMA.16816.F32.BF16 R168, R4, R68, R16 ;  /* 0x0000004404a8723c */ /* 0x000ff00000041810 */
[----:B------:R-:W-:Y:S01]  /*3ee0*/  HMMA.16816.F32.BF16 R16, R8, R66, RZ ;  /* 0x000000420810723c */ /* 0x000fe200000418ff */
[----:B------:R-:W3:Y:S07]  /*3ef0*/  LDSM.16.MT88.4 R64, [R228+0x6100] ;  /* 0x00610000e440783b */ /* 0x000eee0000004200 */
[----:B------:R-:W-:Y:S01]  /*3f00*/  HMMA.16816.F32.BF16 R148, R4, R70, R32 ;  /* 0x000000460494723c */ /* 0x000fe20000041820 */
[----:B------:R-:W4:Y:S07]  /*3f10*/  LDSM.16.MT88.4 R68, [R224+0x6900] ;  /* 0x00690000e044783b */ /* 0x000f2e0000004200 */
[C---:B------:R-:W-:Y:S08]  /*3f20*/  HMMA.16816.F32.BF16 R24, R8.reuse, R62, RZ ;  /* 0x0000003e0818723c */ /* 0x040ff000000418ff */
[----:B------:R-:W-:Y:S08]  /*3f30*/  HMMA.16816.F32.BF16 R28, R8, R60, RZ ;  /* 0x0000003c081c723c */ /* 0x000ff000000418ff */
[----:B-1----:R-:W-:Y:S08]  /*3f40*/  HMMA.16816.F32.BF16 R136, R4, R36, R20 ;  /* 0x000000240488723c */ /* 0x002ff00000041814 */
[C---:B--2---:R-:W-:Y:S08]  /*3f50*/  HMMA.16816.F32.BF16 R20, R8.reuse, R52, RZ ;  /* 0x000000340814723c */ /* 0x044ff000000418ff */
[----:B---3--:R-:W-:Y:S08]  /*3f60*/  HMMA.16816.F32.BF16 R32, R8, R46, RZ ;  /* 0x0000002e0820723c */ /* 0x008ff000000418ff */
[----:B------:R-:W-:Y:S08]  /*3f70*/  HMMA.16816.F32.BF16 R140, R4, R42, R24 ;  /* 0x0000002a048c723c */ /* 0x000ff00000041818 */
[----:B----4-:R-:W-:Y:S08]  /*3f80*/  HMMA.16816.F32.BF16 R24, R8, R50, RZ ;  /* 0x000000320818723c */ /* 0x010ff000000418ff */
[C---:B------:R-:W-:Y:S08]  /*3f90*/  HMMA.16816.F32.BF16 R128, R4.reuse, R38, R16 ;  /* 0x000000260480723c */ /* 0x040ff00000041810 */
[----:B------:R-:W-:Y:S08]  /*3fa0*/  HMMA.16816.F32.BF16 R144, R4, R40, R28 ;  /* 0x000000280490723c */ /* 0x000ff0000004181c */
[C---:B------:R-:W-:Y:S08]  /*3fb0*/  HMMA.16816.F32.BF16 R36, R8.reuse, R44, RZ ;  /* 0x0000002c0824723c */ /* 0x040ff000000418ff */
[C---:B------:R-:W-:Y:S08]  /*3fc0*/  HMMA.16816.F32.BF16 R16, R8.reuse, R54, RZ ;  /* 0x000000360810723c */ /* 0x040ff000000418ff */
[C---:B------:R-:W-:Y:S07]  /*3fd0*/  HMMA.16816.F32.BF16 R52, R8.reuse, R64, RZ ;  /* 0x000000400834723c */ /* 0x040fee00000418ff */
[----:B------:R-:W-:Y:S01]  /*3fe0*/  IMAD.MOV.U32 R65, RZ, RZ, R99 ;  /* 0x000000ffff417224 */ /* 0x000fe200078e0063 */
[----:B------:R-:W-:Y:S01]  /*3ff0*/  HMMA.16816.F32.BF16 R44, R8, R72, RZ ;  /* 0x00000048082c723c */ /* 0x000fe200000418ff */
[----:B------:R-:W-:-:S06]  /*4000*/  MOV R64, R103 ;  /* 0x0000006700407202 */ /* 0x000fcc0000000f00 */
[----:B------:R-:W-:Y:S01]  /*4010*/  MOV R73, R98 ;  /* 0x0000006200497202 */ /* 0x000fe20000000f00 */
[----:B------:R-:W-:Y:S01]  /*4020*/  HMMA.16816.F32.BF16 R40, R8, R74, RZ ;  /* 0x0000004a0828723c */ /* 0x000fe200000418ff */
[----:B------:R-:W-:-:S06]  /*4030*/  IMAD.MOV.U32 R72, RZ, RZ, R97 ;  /* 0x000000ffff487224 */ /* 0x000fcc00078e0061 */
[----:B------:R-:W-:Y:S01]  /*4040*/  IMAD.MOV.U32 R75, RZ, RZ, R96 ;  /* 0x000000ffff4b7224 */ /* 0x000fe200078e0060 */
[----:B------:R-:W-:Y:S01]  /*4050*/  HMMA.16816.F32.BF16 R28, R8, R48, RZ ;  /* 0x00000030081c723c */ /* 0x000fe200000418ff */
[----:B------:R-:W-:-:S07]  /*4060*/  MOV R74, R95 ;  /* 0x0000005f004a7202 */ /* 0x000fce0000000f00 */
[----:B------:R-:W-:Y:S01]  /*4070*/  HMMA.16816.F32.BF16 R96, R4, R68, R20 ;  /* 0x000000440460723c */ /* 0x000fe20000041814 */
[----:B------:R-:W1:Y:S07]  /*4080*/  LDSM.16.MT88.4 R20, [R225+0x6900] ;  /* 0x00690000e114783b */ /* 0x000e6e0000004200 */
[C---:B------:R-:W-:Y:S08]  /*4090*/  HMMA.16816.F32.BF16 R60, R8.reuse, R56, RZ ;  /* 0x00000038083c723c */ /* 0x040ff000000418ff */
[----:B------:R-:W-:Y:S07]  /*40a0*/  HMMA.16816.F32.BF16 R48, R8, R66, RZ ;  /* 0x000000420830723c */ /* 0x000fee00000418ff */
[----:B------:R-:W-:Y:S01]  /*40b0*/  IMAD.MOV.U32 R67, RZ, RZ, R102 ;  /* 0x000000ffff437224 */ /* 0x000fe200078e0066 */
[----:B------:R-:W-:Y:S01]  /*40c0*/  HMMA.16816.F32.BF16 R112, R4, R82, R32 ;  /* 0x000000520470723c */ /* 0x000fe20000041820 */
[----:B------:R-:W-:-:S06]  /*40d0*/  IMAD.MOV.U32 R66, RZ, RZ, R101 ;  /* 0x000000ffff427224 */ /* 0x000fcc00078e0065 */
[----:B------:R-:W-:Y:S01]  /*40e0*/  MOV R32, R100 ;  /* 0x0000006400207202 */ /* 0x000fe20000000f00 */
[----:B------:R-:W-:Y:S01]  /*40f0*/  HMMA.16816.F32.BF16 R56, R8, R58, RZ ;  /* 0x0000003a0838723c */ /* 0x000fe200000418ff */
[----:B------:R-:W-:Y:S01]  /*4100*/  MOV R35, R110 ;  /* 0x0000006e00237202 */ /* 0x000fe20000000f00 */
[----:B------:R-:W-:Y:S01]  /*4110*/  IMAD.MOV.U32 R34, RZ, RZ, R109 ;  /* 0x000000ffff227224 */ /* 0x000fe200078e006d */
[----:B------:R-:W2:Y:S01]  /*4120*/  LDSM.16.MT88.4 R8, [R227+0x6900] ;  /* 0x00690000e308783b */ /* 0x000ea20000004200 */
[----:B------:R-:W-:-:S04]  /*4130*/  IMAD.MOV.U32 R33, RZ, RZ, R108 ;  /* 0x000000ffff217224 */ /* 0x000fc800078e006c */
[C---:B------:R-:W-:Y:S07]  /*4140*/  HMMA.16816.F32.BF16 R100, R4.reuse, R78, R24 ;  /* 0x0000004e0464723c */ /* 0x040fee0000041818 */
[----:B------:R-:W-:Y:S01]  /*4150*/  IMAD.MOV.U32 R26, RZ, RZ, R2 ;  /* 0x000000ffff1a7224 */ /* 0x000fe200078e0002 */
[----:B------:R-:W-:Y:S01]  /*4160*/  HMMA.16816.F32.BF16 R120, R4, R80, R36 ;  /* 0x000000500478723c */ /* 0x000fe20000041824 */
[----:B------:R-:W-:Y:S02]  /*4170*/  FFMA.FTZ R2, R119, c[0x0][0x2d0], -R12 ;  /* 0x0000b40077027a23 */ /* 0x000fe4000001080c */
[----:B------:R-:W-:-:S02]  /*4180*/  IMAD.MOV.U32 R79, RZ, RZ, R26 ;  /* 0x000000ffff4f7224 */ /* 0x000fc400078e001a */
[----:B------:R3:W-:Y:S01]  /*4190*/  MUFU.EX2 R37, R2 ;  /* 0x0000000200257308 */ /* 0x0007e20000000800 */
[----:B------:R-:W-:Y:S02]  /*41a0*/  IMAD.MOV.U32 R26, RZ, RZ, R135 ;  /* 0x000000ffff1a7224 */ /* 0x000fe400078e0087 */
[C---:B------:R-:W-:Y:S01]  /*41b0*/  HMMA.16816.F32.BF16 R108, R4.reuse, R76, R28 ;  /* 0x0000004c046c723c */ /* 0x040fe2000004181c */
[----:B------:R-:W-:Y:S02]  /*41c0*/  IMAD.MOV.U32 R36, RZ, RZ, R106 ;  /* 0x000000ffff247224 */ /* 0x000fe400078e006a */
[----:B------:R-:W-:Y:S02]  /*41d0*/  IMAD.MOV.U32 R38, RZ, RZ, R105 ;  /* 0x000000ffff267224 */ /* 0x000fe400078e0069 */
[----:B------:R-:W-:Y:S02]  /*41e0*/  IMAD.MOV.U32 R27, RZ, RZ, R104 ;  /* 0x000000ffff1b7224 */ /* 0x000fe400078e0068 */
[----:B------:R-:W-:Y:S01]  /*41f0*/  IMAD.MOV.U32 R31, RZ, RZ, R94 ;  /* 0x000000ffff1f7224 */ /* 0x000fe200078e005e */
[----:B------:R-:W-:Y:S01]  /*4200*/  MOV R29, R92 ;  /* 0x0000005c001d7202 */ /* 0x000fe20000000f00 */
[----:B------:R-:W-:Y:S01]  /*4210*/  IMAD.MOV.U32 R30, RZ, RZ, R93 ;  /* 0x000000ffff1e7224 */ /* 0x000fe200078e005d */
[----:B------:R-:W-:Y:S01]  /*4220*/  MOV R28, R107 ;  /* 0x0000006b001c7202 */ /* 0x000fe20000000f00 */
[----:B------:R-:W-:Y:S01]  /*4230*/  HMMA.16816.F32.BF16 R92, R4, R70, R16 ;  /* 0x00000046045c723c */ /* 0x000fe20000041810 */
[----:B------:R-:W4:Y:S01]  /*4240*/  LDSM.16.MT88.4 R16, [R228+0x6900] ;  /* 0x00690000e410783b */ /* 0x000f220000004200 */
[----:B---3--:R-:W-:Y:S01]  /*4250*/  FFMA.FTZ R2, R118, c[0x0][0x2d0], -R12 ;  /* 0x0000b40076027a23 */ /* 0x008fe2000001080c */
[----:B------:R-:W-:Y:S01]  /*4260*/  MOV R77, R85 ;  /* 0x00000055004d7202 */ /* 0x000fe20000000f00 */
[----:B------:R-:W-:-:S02]  /*4270*/  IMAD.MOV.U32 R25, RZ, RZ, R84 ;  /* 0x000000ffff197224 */ /* 0x000fc400078e0054 */
[----:B------:R3:W2:Y:S01]  /*4280*/  MUFU.EX2 R24, R2 ;  /* 0x0000000200187308 */ /* 0x0006a20000000800 */
[----:B------:R-:W-:Y:S01]  /*4290*/  IMAD.MOV.U32 R39, RZ, RZ, R87 ;  /* 0x000000ffff277224 */ /* 0x000fe200078e0057 */
[----:B-1----:R-:W-:Y:S01]  /*42a0*/  HMMA.16816.F32.BF16 R104, R4, R20, R60 ;  /* 0x000000140468723c */ /* 0x002fe2000004183c */
[----:B------:R-:W-:Y:S01]  /*42b0*/  IMAD.MOV.U32 R78, RZ, RZ, R25 ;  /* 0x000000ffff4e7224 */ /* 0x000fe200078e0019 */
[----:B------:R-:W-:Y:S01]  /*42c0*/  MOV R25, R28 ;  /* 0x0000001c00197202 */ /* 0x000fe20000000f00 */
[----:B------:R-:W-:Y:S02]  /*42d0*/  IMAD.MOV.U32 R28, RZ, RZ, R153 ;  /* 0x000000ffff1c7224 */ /* 0x000fe400078e0099 */
[----:B------:R-:W-:-:S03]  /*42e0*/  IMAD.MOV.U32 R76, RZ, RZ, R86 ;  /* 0x000000ffff4c7224 */ /* 0x000fc600078e0056 */
[----:B------:R-:W-:Y:S01]  /*42f0*/  HMMA.16816.F32.BF16 R88, R4, R22, R56 ;  /* 0x000000160458723c */ /* 0x000fe20000041838 */
[----:B------:R-:W1:Y:S01]  /*4300*/  LDSM.16.MT88.4 R20, [R224+0x1100] ;  /* 0x00110000e014783b */ /* 0x000e620000004200 */
[----:B---3--:R-:W-:-:S06]  /*4310*/  FFMA.FTZ R2, R117, c[0x0][0x2d0], -R12 ;  /* 0x0000b40075027a23 */ /* 0x008fcc000001080c */
[C---:B--2---:R-:W-:Y:S01]  /*4320*/  HMMA.16816.F32.BF16 R60, R4.reuse, R8, R44 ;  /* 0x00000008043c723c */ /* 0x044fe2000004182c */
[----:B------:R-:W-:Y:S01]  /*4330*/  IMAD.MOV.U32 R117, RZ, RZ, R65 ;  /* 0x000000ffff757224 */ /* 0x000fe200078e0041 */
[----:B------:R2:W-:Y:S06]  /*4340*/  MUFU.EX2 R152, R2 ;  /* 0x0000000200987308 */ /* 0x0005ec0000000800 */
[C---:B------:R-:W-:Y:S01]  /*4350*/  HMMA.16816.F32.BF16 R40, R4.reuse, R10, R40 ;  /* 0x0000000a0428723c */ /* 0x040fe20000041828 */
[----:B------:R-:W-:Y:S07]  /*4360*/  LDSM.16.MT88.4 R8, [R228+0x1100] ;  /* 0x00110000e408783b */ /* 0x000fee0000004200 */
[----:B----4-:R-:W-:Y:S01]  /*4370*/  HMMA.16816.F32.BF16 R84, R4, R16, R52 ;  /* 0x000000100454723c */ /* 0x010fe20000041834 */
[----:B--2---:R-:W-:Y:S01]  /*4380*/  FFMA.FTZ R2, R116, c[0x0][0x2d0], -R12 ;  /* 0x0000b40074027a23 */ /* 0x004fe2000001080c */
[----:B------:R-:W-:-:S03]  /*4390*/  MOV R116, R24 ;  /* 0x0000001800747202 */ /* 0x000fc60000000f00 */
[----:B------:R2:W3:Y:S03]  /*43a0*/  MUFU.EX2 R135, R2 ;  /* 0x0000000200877308 */ /* 0x0004e60000000800 */
[----:B------:R-:W-:Y:S01]  /*43b0*/  HMMA.16816.F32.BF16 R80, R4, R18, R48 ;  /* 0x000000120450723c */ /* 0x000fe20000041830 */
[----:B------:R-:W4:Y:S06]  /*43c0*/  LDSM.16.MT88.4 R16, [R225+0x1100] ;  /* 0x00110000e110783b */ /* 0x000f2c0000004200 */
[----:B------:R-:W-:Y:S01]  /*43d0*/  F2FP.BF16.PACK_AB R4, R116, R37 ;  /* 0x000000257404723e */ /* 0x000fe200000010ff */
        /* <DEDUP_REMOVED lines=11> */
[----:B------:R-:W-:-:S05]  /*4490*/  FFMA.FTZ R2, R250, c[0x0][0x2d0], -R12 ;  /* 0x0000b400fa027a23 */ /* 0x000fca000001080c */
[----:B------:R2:W-:Y:S01]  /*44a0*/  MUFU.EX2 R250, R2 ;  /* 0x0000000200fa7308 */ /* 0x0005e20000000800 */
[C---:B-1----:R-:W-:Y:S08]  /*44b0*/  HMMA.16816.F32.BF16 R76, R4.reuse, R20, R76 ;  /* 0x00000014044c723c */ /* 0x042ff0000004184c */
[----:B------:R-:W-:Y:S01]  /*44c0*/  HMMA.16816.F32.BF16 R68, R4, R22, R180 ;  /* 0x000000160444723c */ /* 0x000fe200000418b4 */
[----:B------:R-:W1:Y:S01]  /*44d0*/  LDSM.16.MT88.4 R20, [R227+0x1100] ;  /* 0x00110000e314783b */ /* 0x000e620000004200 */
[----:B--2---:R-:W-:-:S05]  /*44e0*/  FFMA.FTZ R2, R249, c[0x0][0x2d0], -R12 ;  /* 0x0000b400f9027a23 */ /* 0x004fca000001080c */
[----:B------:R-:W-:Y:S01]  /*44f0*/  MOV R181, R64 ;  /* 0x0000004000b57202 */ /* 0x000fe20000000f00 */
[C---:B----4-:R-:W-:Y:S01]  /*4500*/  HMMA.16816.F32.BF16 R48, R4.reuse, R18, R172 ;  /* 0x000000120430723c */ /* 0x050fe200000418ac */
[----:B------:R-:W-:Y:S01]  /*4510*/  MOV R180, R32 ;  /* 0x0000002000b47202 */ /* 0x000fe20000000f00 */
[----:B------:R2:W-:Y:S05]  /*4520*/  MUFU.EX2 R182, R2 ;  /* 0x0000000200b67308 */ /* 0x0005ea0000000800 */
[----:B------:R-:W-:Y:S01]  /*4530*/  MOV R175, R36 ;  /* 0x0000002400af7202 */ /* 0x000fe20000000f00 */
[----:B------:R-:W-:Y:S01]  /*4540*/  IMAD.MOV.U32 R174, RZ, RZ, R37 ;  /* 0x000000ffffae7224 */ /* 0x000fe200078e0025 */
[----:B------:R-:W-:Y:S01]  /*4550*/  MOV R172, R39 ;  /* 0x0000002700ac7202 */ /* 0x000fe20000000f00 */
[----:B------:R-:W-:Y:S01]  /*4560*/  IMAD.MOV.U32 R173, RZ, RZ, R38 ;  /* 0x000000ffffad7224 */ /* 0x000fe200078e0026 */
[C---:B------:R-:W-:Y:S01]  /*4570*/  HMMA.16816.F32.BF16 R56, R4.reuse, R16, R176 ;  /* 0x000000100438723c */ /* 0x040fe200000418b0 */
[----:B------:R-:W3:Y:S06]  /*4580*/  LDSM.16.MT88.4 R16, [R224+0x4100] ;  /* 0x00410000e010783b */ /* 0x000eec0000004200 */
[----:B------:R-:W-:Y:S01]  /*4590*/  IMAD.MOV.U32 R176, RZ, RZ, R28 ;  /* 0x000000ffffb07224 */ /* 0x000fe200078e001c */
[----:B------:R-:W-:Y:S01]  /*45a0*/  HMMA.16816.F32.BF16 R36, R4, R8, R164 ;  /* 0x000000080424723c */ /* 0x000fe200000418a4 */
[----:B------:R-:W-:Y:S01]  /*45b0*/  MOV R178, R25 ;  /* 0x0000001900b27202 */ /* 0x000fe20000000f00 */
[----:B------:R-:W-:-:S02]  /*45c0*/  IMAD.MOV.U32 R177, RZ, RZ, R26 ;  /* 0x000000ffffb17224 */ /* 0x000fc400078e001a */
[----:B------:R-:W-:Y:S02]  /*45d0*/  IMAD.MOV.U32 R179, RZ, RZ, R34 ;  /* 0x000000ffffb37224 */ /* 0x000fe400078e0022 */
[----:B--2---:R-:W-:Y:S01]  /*45e0*/  FFMA.FTZ R2, R134, c[0x0][0x2d0], -R12 ;  /* 0x0000b40086027a23 */ /* 0x004fe2000001080c */
[----:B------:R-:W-:Y:S01]  /*45f0*/  MOV R164, R31 ;  /* 0x0000001f00a47202 */ /* 0x000fe20000000f00 */
[----:B------:R-:W-:Y:S02]  /*4600*/  IMAD.MOV.U32 R166, RZ, RZ, R29 ;  /* 0x000000ffffa67224 */ /* 0x000fe400078e001d */
[----:B------:R-:W-:Y:S01]  /*4610*/  IMAD.MOV.U32 R165, RZ, RZ, R30 ;  /* 0x000000ffffa57224 */ /* 0x000fe200078e001e */
[----:B------:R2:W-:Y:S01]  /*4620*/  MUFU.EX2 R183, R2 ;  /* 0x0000000200b77308 */ /* 0x0005e20000000800 */
[----:B------:R-:W-:Y:S01]  /*4630*/  HMMA.16816.F32.BF16 R28, R4, R10, R160 ;  /* 0x0000000a041c723c */ /* 0x000fe200000418a0 */
[----:B------:R-:W4:Y:S06]  /*4640*/  LDSM.16.MT88.4 R8, [R225+0x4100] ;  /* 0x00410000e108783b */ /* 0x000f2c0000004200 */
[----:B------:R-:W-:Y:S01]  /*4650*/  IMAD.MOV.U32 R163, RZ, RZ, R74 ;  /* 0x000000ffffa37224 */ /* 0x000fe200078e004a */
[----:B------:R-:W-:Y:S01]  /*4660*/  MOV R161, R72 ;  /* 0x0000004800a17202 */ /* 0x000fe20000000f00 */
[----:B------:R-:W-:-:S02]  /*4670*/  IMAD.MOV.U32 R162, RZ, RZ, R75 ;  /* 0x000000ffffa27224 */ /* 0x000fc400078e004b */
[----:B------:R-:W-:Y:S02]  /*4680*/  IMAD.MOV.U32 R160, RZ, RZ, R73 ;  /* 0x000000ffffa07224 */ /* 0x000fe400078e0049 */
[----:B-1----:R-:W-:Y:S01]  /*4690*/  HMMA.16816.F32.BF16 R72, R4, R20, R168 ;  /* 0x000000140448723c */ /* 0x002fe200000418a8 */
[----:B--2---:R-:W-:-:S04]  /*46a0*/  FFMA.FTZ R2, R133, c[0x0][0x2d0], -R12 ;  /* 0x0000b40085027a23 */ /* 0x004fc8000001080c */
[----:B------:R1:W2:Y:S02]  /*46b0*/  MUFU.EX2 R167, R2 ;  /* 0x0000000200a77308 */ /* 0x0002a40000000800 */
[----:B------:R-:W-:Y:S01]  /*46c0*/  IMAD.MOV.U32 R170, RZ, RZ, R66 ;  /* 0x000000ffffaa7224 */ /* 0x000fe200078e0042 */
[----:B---3--:R-:W-:Y:S01]  /*46d0*/  HMMA.16816.F32.BF16 R52, R4, R16, R144 ;  /* 0x000000100434723c */ /* 0x008fe20000041890 */
[----:B------:R-:W-:Y:S02]  /*46e0*/  IMAD.MOV.U32 R169, RZ, RZ, R67 ;  /* 0x000000ffffa97224 */ /* 0x000fe400078e0043 */
[----:B------:R-:W-:Y:S02]  /*46f0*/  IMAD.MOV.U32 R171, RZ, RZ, R27 ;  /* 0x000000ffffab7224 */ /* 0x000fe400078e001b */
[----:B------:R-:W-:-:S03]  /*4700*/  IMAD.MOV.U32 R168, RZ, RZ, R24 ;  /* 0x000000ffffa87224 */ /* 0x000fc600078e0018 */
[C---:B------:R-:W-:Y:S01]  /*4710*/  HMMA.16816.F32.BF16 R64, R4.reuse, R22, R148 ;  /* 0x000000160440723c */ /* 0x040fe20000041894 */
[----:B------:R-:W3:Y:S06]  /*4720*/  LDSM.16.MT88.4 R20, [R228+0x4100] ;  /* 0x00410000e414783b */ /* 0x000eec0000004200 */
[----:B------:R-:W-:Y:S01]  /*4730*/  MOV R151, R33 ;  /* 0x0000002100977202 */ /* 0x000fe20000000f00 */
[C---:B------:R-:W-:Y:S01]  /*4740*/  HMMA.16816.F32.BF16 R44, R4.reuse, R18, R140 ;  /* 0x00000012042c723c */ /* 0x040fe2000004188c */
[----:B------:R-:W-:Y:S01]  /*4750*/  IMAD.MOV.U32 R150, RZ, RZ, R35 ;  /* 0x000000ffff967224 */ /* 0x000fe200078e0023 */
[----:B------:R-:W2:Y:S03]  /*4760*/  LDSM.16.MT88.4 R16, [R227+0x4100] ;  /* 0x00410000e310783b */ /* 0x000ea60000004200 */
[----:B-1----:R-:W-:Y:S01]  /*4770*/  FFMA.FTZ R2, R150, c[0x0][0x2d0], -R0 ;  /* 0x0000b40096027a23 */ /* 0x002fe20000010800 */
[----:B------:R-:W-:Y:S01]  /*4780*/  MOV R150, R151 ;  /* 0x0000009700967202 */ /* 0x000fe20000000f00 */
[----:B------:R-:W-:Y:S01]  /*4790*/  IMAD.MOV.U32 R151, RZ, RZ, R168 ;  /* 0x000000ffff977224 */ /* 0x000fe200078e00a8 */
[----:B----4-:R-:W-:Y:S01]  /*47a0*/  HMMA.16816.F32.BF16 R32, R4, R8, R136 ;  /* 0x000000080420723c */ /* 0x010fe20000041888 */
[----:B------:R-:W-:Y:S01]  /*47b0*/  IMAD.MOV.U32 R168, RZ, RZ, R169 ;  /* 0x000000ffffa87224 */ /* 0x000fe200078e00a9 */
[----:B------:R-:W-:Y:S01]  /*47c0*/  MOV R169, R170 ;  /* 0x000000aa00a97202 */ /* 0x000fe20000000f00 */
[----:B------:R-:W-:-:S02]  /*47d0*/  IMAD.MOV.U32 R170, RZ, RZ, R171 ;  /* 0x000000ffffaa7224 */ /* 0x000fc400078e00ab */
[----:B------:R-:W-:Y:S01]  /*47e0*/  IMAD.MOV.U32 R171, RZ, RZ, R160 ;  /* 0x000000ffffab7224 */ /* 0x000fe200078e00a0 */
[----:B------:R-:W-:Y:S01]  /*47f0*/  MOV R160, R161 ;  /* 0x000000a100a07202 */ /* 0x000fe20000000f00 */
        /* <DEDUP_REMOVED lines=16> */
[----:B---3--:R-:W-:Y:S01]  /*4900*/  HMMA.16816.F32.BF16 R144, R4, R20, R120 ;  /* 0x000000140490723c */ /* 0x008fe20000041878 */
[----:B------:R-:W-:Y:S02]  /*4910*/  IMAD.MOV.U32 R163, RZ, RZ, R173 ;  /* 0x000000ffffa37224 */ /* 0x000fe400078e00ad */
[----:B------:R-:W-:Y:S01]  /*4920*/  IMAD.MOV.U32 R164, RZ, RZ, R174 ;  /* 0x000000ffffa47224 */ /* 0x000fe200078e00ae */
[----:B------:R-:W-:Y:S01]  /*4930*/  MOV R174, R178 ;  /* 0x000000b200ae7202 */ /* 0x000fe20000000f00 */
[----:B------:R-:W-:-:S02]  /*4940*/  IMAD.MOV.U32 R172, RZ, RZ, R176 ;  /* 0x000000ffffac7224 */ /* 0x000fc400078e00b0 */
[----:B----4-:R-:W-:Y:S01]  /*4950*/  FFMA.FTZ R2, R252, c[0x0][0x2d0], -R0 ;  /* 0x0000b400fc027a23 */ /* 0x010fe20000010800 */
[C---:B------:R-:W-:Y:S01]  /*4960*/  HMMA.16816.F32.BF16 R124, R4.reuse, R22, R112 ;  /* 0x00000016047c723c */ /* 0x040fe20000041870 */
[----:B------:R-:W3:Y:S01]  /*4970*/  LDSM.16.MT88.4 R20, [R225+0x7100] ;  /* 0x00710000e114783b */ /* 0x000ee20000004200 */
[----:B--2---:R-:W-:Y:S01]  /*4980*/  MOV R252, R167 ;  /* 0x000000a700fc7202 */ /* 0x004fe20000000f00 */
[----:B------:R2:W4:Y:S01]  /*4990*/  MUFU.EX2 R249, R2 ;  /* 0x0000000200f97308 */ /* 0x0005220000000800 */
[----:B------:R-:W-:Y:S02]  /*49a0*/  IMAD.MOV.U32 R173, RZ, RZ, R177 ;  /* 0x000000ffffad7224 */ /* 0x000fe400078e00b1 */
[----:B------:R-:W-:Y:S02]  /*49b0*/  IMAD.MOV.U32 R175, RZ, RZ, R179 ;  /* 0x000000ffffaf7224 */ /* 0x000fe400078e00b3 */
[----:B------:R-:W-:Y:S01]  /*49c0*/  HMMA.16816.F32.BF16 R112, R4, R16, R108 ;  /* 0x000000100470723c */ /* 0x000fe2000004186c */
[----:B------:R-:W-:Y:S01]  /*49d0*/  IMAD.MOV.U32 R134, RZ, RZ, R151 ;  /* 0x000000ffff867224 */ /* 0x000fe200078e0097 */
[----:B------:R-:W-:Y:S01]  /*49e0*/  MOV R151, R169 ;  /* 0x000000a900977202 */ /* 0x000fe20000000f00 */
[----:B------:R-:W-:-:S02]  /*49f0*/  IMAD.MOV.U32 R130, RZ, RZ, R170 ;  /* 0x000000ffff827224 */ /* 0x000fc400078e00aa */
[----:B------:R-:W-:Y:S02]  /*4a00*/  IMAD.MOV.U32 R131, RZ, RZ, R171 ;  /* 0x000000ffff837224 */ /* 0x000fe400078e00ab */
[----:B------:R-:W-:Y:S01]  /*4a10*/  IMAD.MOV.U32 R133, RZ, RZ, R175 ;  /* 0x000000ffff857224 */ /* 0x000fe200078e00af */
[----:B------:R-:W-:Y:S01]  /*4a20*/  HMMA.16816.F32.BF16 R108, R4, R18, R100 ;  /* 0x00000012046c723c */ /* 0x000fe20000041864 */
[----:B------:R-:W4:Y:S01]  /*4a30*/  LDSM.16.MT88.4 R16, [R228+0x7100] ;  /* 0x00710000e410783b */ /* 0x000f220000004200 */
[----:B--2---:R-:W-:-:S04]  /*4a40*/  FFMA.FTZ R2, R251, c[0x0][0x2d0], -R0 ;  /* 0x0000b400fb027a23 */ /* 0x004fc80000010800 */
[----:B------:R2:W-:Y:S02]  /*4a50*/  MUFU.EX2 R167, R2 ;  /* 0x0000000200a77308 */ /* 0x0005e40000000800 */
[C---:B-1----:R-:W-:Y:S08]  /*4a60*/  HMMA.16816.F32.BF16 R96, R4.reuse, R8, R96 ;  /* 0x000000080460723c */ /* 0x042ff00000041860 */
[----:B------:R-:W-:Y:S01]  /*4a70*/  HMMA.16816.F32.BF16 R92, R4, R10, R92 ;  /* 0x0000000a045c723c */ /* 0x000fe2000004185c */
[----:B------:R-:W1:Y:S01]  /*4a80*/  LDSM.16.MT88.4 R8, [R227+0x7100] ;  /* 0x00710000e308783b */ /* 0x000e620000004200 */
[----:B--2---:R-:W-:-:S06]  /*4a90*/  FFMA.FTZ R2, R150, c[0x0][0x2d0], -R0 ;  /* 0x0000b40096027a23 */ /* 0x004fcc0000010800 */
[C---:B---3--:R-:W-:Y:S01]  /*4aa0*/  HMMA.16816.F32.BF16 R136, R4.reuse, R20, R104 ;  /* 0x000000140488723c */ /* 0x048fe20000041868 */
[----:B------:R-:W-:Y:S01]  /*4ab0*/  IMAD.MOV.U32 R150, RZ, RZ, R168 ;  /* 0x000000ffff967224 */ /* 0x000fe200078e00a8 */
[----:B------:R-:W2:Y:S06]  /*4ac0*/  MUFU.EX2 R251, R2 ;  /* 0x0000000200fb7308 */ /* 0x000eac0000000800 */
[C---:B------:R-:W-:Y:S01]  /*4ad0*/  HMMA.16816.F32.BF16 R120, R4.reuse, R22, R88 ;  /* 0x000000160478723c */ /* 0x040fe20000041858 */
[----:B------:R-:W3:Y:S07]  /*4ae0*/  LDSM.16.MT88.4 R20, [R224+0x1900] ;  /* 0x00190000e014783b */ /* 0x000eee0000004200 */
[C---:B----4-:R-:W-:Y:S08]  /*4af0*/  HMMA.16816.F32.BF16 R104, R4.reuse, R16, R84 ;  /* 0x000000100468723c */ /* 0x050ff00000041854 */
[C---:B------:R-:W-:Y:S01]  /*4b00*/  HMMA.16816.F32.BF16 R100, R4.reuse, R18, R80 ;  /* 0x000000120464723c */ /* 0x040fe20000041850 */
[----:B------:R-:W4:Y:S07]  /*4b10*/  LDSM.16.MT88.4 R16, [R225+0x1900] ;  /* 0x00190000e110783b */ /* 0x000f2e0000004200 */
[C---:B-1----:R-:W-:Y:S08]  /*4b20*/  HMMA.16816.F32.BF16 R88, R4.reuse, R8, R60 ;  /* 0x000000080458723c */ /* 0x042ff0000004183c */
[----:B------:R-:W-:Y:S01]  /*4b30*/  HMMA.16816.F32.BF16 R84, R4, R10, R40 ;  /* 0x0000000a0454723c */ /* 0x000fe20000041828 */
[----:B------:R-:W1:Y:S06]  /*4b40*/  LDSM.16.MT88.4 R8, [R228+0x1900] ;  /* 0x00190000e408783b */ /* 0x000e6c0000004200 */
[----:B------:R-:W-:Y:S01]  /*4b50*/  F2FP.BF16.PACK_AB R4, R182, R250 ;  /* 0x000000fab604723e */ /* 0x000fe200000010ff */
[----:B------:R-:W-:Y:S01]  /*4b60*/  IMAD.MOV.U32 R42, RZ, RZ, R160 ;  /* 0x000000ffff2a7224 */ /* 0x000fe200078e00a0 */
[----:B------:R-:W-:Y:S01]  /*4b70*/  F2FP.BF16.PACK_AB R6, R252, R183 ;  /* 0x000000b7fc06723e */ /* 0x000fe200000010ff */
[----:B------:R-:W-:Y:S01]  /*4b80*/  IMAD.MOV.U32 R41, RZ, RZ, R161 ;  /* 0x000000ffff297224 */ /* 0x000fe200078e00a1 */
[----:B------:R-:W-:Y:S01]  /*4b90*/  F2FP.BF16.PACK_AB R5, R249, R166 ;  /* 0x000000a6f905723e */ /* 0x000fe200000010ff */
[----:B------:R-:W-:Y:S01]  /*4ba0*/  IMAD.MOV.U32 R160, RZ, RZ, R180 ;  /* 0x000000ffffa07224 */ /* 0x000fe200078e00b4 */
[----:B--2---:R-:W-:-:S02]  /*4bb0*/  F2FP.BF16.PACK_AB R7, R251, R167 ;  /* 0x000000a7fb07723e */ /* 0x004fc400000010ff */
[----:B------:R-:W-:Y:S02]  /*4bc0*/  MOV R43, R143 ;  /* 0x0000008f002b7202 */ /* 0x000fe40000000f00 */
[----:B------:R-:W-:-:S03]  /*4bd0*/  MOV R161, R181 ;  /* 0x000000b500a17202 */ /* 0x000fc60000000f00 */
[C---:B---3--:R-:W-:Y:S08]  /*4be0*/  HMMA.16816.F32.BF16 R60, R4.reuse, R20, R76 ;  /* 0x00000014043c723c */ /* 0x048ff0000004184c */
[C---:B------:R-:W-:Y:S07]  /*4bf0*/  HMMA.16816.F32.BF16 R176, R4.reuse, R22, R68 ;  /* 0x0000001604b0723c */ /* 0x040fee0000041844 */
[----:B------:R-:W-:Y:S01]  /*4c00*/  MOV R70, R140 ;  /* 0x0000008c00467202 */ /* 0x000fe20000000f00 */
[----:B------:R-:W-:Y:S01]  /*4c10*/  IMAD.MOV.U32 R69, RZ, RZ, R141 ;  /* 0x000000ffff457224 */ /* 0x000fe200078e008d */
[----:B----4-:R-:W-:Y:S01]  /*4c20*/  HMMA.16816.F32.BF16 R168, R4, R16, R56 ;  /* 0x0000001004a8723c */ /* 0x010fe20000041838 */
[----:B------:R-:W-:-:S02]  /*4c30*/  IMAD.MOV.U32 R68, RZ, RZ, R142 ;  /* 0x000000ffff447224 */ /* 0x000fc400078e008e */
[----:B------:R-:W-:-:S04]  /*4c40*/  IMAD.MOV.U32 R71, RZ, RZ, R131 ;  /* 0x000000ffff477224 */ /* 0x000fc800078e0083 */
[----:B------:R-:W-:Y:S01]  /*4c50*/  IMAD.MOV.U32 R21, RZ, RZ, R61 ;  /* 0x000000ffff157224 */ /* 0x000fe200078e003d */
[C---:B-1----:R-:W-:Y:S01]  /*4c60*/  HMMA.16816.F32.BF16 R140, R4.reuse, R8, R36 ;  /* 0x00000008048c723c */ /* 0x042fe20000041824 */
[----:B------:R-:W-:Y:S01]  /*4c70*/  IMAD.MOV.U32 R20, RZ, RZ, R60 ;  /* 0x000000ffff147224 */ /* 0x000fe200078e003c */
[----:B------:R-:W-:Y:S01]  /*4c80*/  MOV R57, R150 ;  /* 0x0000009600397202 */ /* 0x000fe20000000f00 */
[----:B------:R-:W-:Y:S01]  /*4c90*/  IMAD.MOV.U32 R56, RZ, RZ, R151 ;  /* 0x000000ffff387224 */ /* 0x000fe200078e0097 */
[----:B------:R-:W-:Y:S01]  /*4ca0*/  MOV R2, R63 ;  /* 0x0000003f00027202 */ /* 0x000fe20000000f00 */
[----:B------:R-:W-:Y:S02]  /*4cb0*/  IMAD.MOV.U32 R40, RZ, RZ, R62 ;  /* 0x000000ffff287224 */ /* 0x000fe400078e003e */
[----:B------:R-:W-:Y:S01]  /*4cc0*/  MOV R36, R21 ;  /* 0x0000001500247202 */ /* 0x000fe20000000f00 */
[----:B------:R-:W-:Y:S01]  /*4cd0*/  IMAD.MOV.U32 R37, RZ, RZ, R20 ;  /* 0x000000ffff257224 */ /* 0x000fe200078e0014 */
[C---:B------:R-:W-:Y:S01]  /*4ce0*/  HMMA.16816.F32.BF16 R148, R4.reuse, R18, R48 ;  /* 0x000000120494723c */ /* 0x040fe20000041830 */
[----:B------:R-:W1:Y:S01]  /*4cf0*/  LDSM.16.MT88.4 R20, [R227+0x1900] ;  /* 0x00190000e314783b */ /* 0x000e620000004200 */
[----:B------:R-:W-:Y:S01]  /*4d00*/  IMAD.MOV.U32 R38, RZ, RZ, R118 ;  /* 0x000000ffff267224 */ /* 0x000fe200078e0076 */
[----:B------:R-:W-:Y:S01]  /*4d10*/  MOV R39, R119 ;  /* 0x0000007700277202 */ /* 0x000fe20000000f00 */
[----:B------:R-:W-:Y:S01]  /*4d20*/  IMAD.MOV.U32 R58, RZ, RZ, R40 ;  /* 0x000000ffff3a7224 */ /* 0x000fe200078e0028 */
[----:B------:R-:W2:Y:S01]  /*4d30*/  LDSM.16.MT88.4 R16, [R224+0x4900] ;  /* 0x00490000e010783b */ /* 0x000ea20000004200 */
        /* <DEDUP_REMOVED lines=8> */
[----:B------:R-:W3:Y:S01]  /*4dc0*/  LDSM.16.MT88.4 R8, [R225+0x4900] ;  /* 0x00490000e108783b */ /* 0x000ee20000004200 */
[----:B------:R-:W-:-:S02]  /*4dd0*/  IMAD.MOV.U32 R50, RZ, RZ, R163 ;  /* 0x000000ffff327224 */ /* 0x000fc400078e00a3 */
[----:B------:R-:W-:Y:S02]  /*4de0*/  IMAD.MOV.U32 R162, RZ, RZ, R172 ;  /* 0x000000ffffa27224 */ /* 0x000fe400078e00ac */
[----:B------:R-:W-:Y:S02]  /*4df0*/  IMAD.MOV.U32 R163, RZ, RZ, R173 ;  /* 0x000000ffffa37224 */ /* 0x000fe400078e00ad */
[----:B------:R-:W-:Y:S02]  /*4e00*/  IMAD.MOV.U32 R30, RZ, RZ, R182 ;  /* 0x000000ffff1e7224 */ /* 0x000fe400078e00b6 */
[----:B------:R-:W-:Y:S02]  /*4e10*/  IMAD.MOV.U32 R31, RZ, RZ, R183 ;  /* 0x000000ffff1f7224 */ /* 0x000fe400078e00b7 */
[----:B------:R-:W-:Y:S02]  /*4e20*/  IMAD.MOV.U32 R51, RZ, RZ, R130 ;  /* 0x000000ffff337224 */ /* 0x000fe400078e0082 */
[----:B------:R-:W-:-:S02]  /*4e30*/  IMAD.MOV.U32 R29, RZ, RZ, R50 ;  /* 0x000000ffff1d7224 */ /* 0x000fc400078e0032 */
[----:B------:R-:W-:Y:S02]  /*4e40*/  IMAD.MOV.U32 R28, RZ, RZ, R49 ;  /* 0x000000ffff1c7224 */ /* 0x000fe400078e0031 */
[----:B------:R-:W-:Y:S01]  /*4e50*/  FFMA.FTZ R2, R2, c[0x0][0x2d0], -R12 ;  /* 0x0000b40002027a23 */ /* 0x000fe2000001080c */
[C---:B-1----:R-:W-:Y:S07]  /*4e60*/  HMMA.16816.F32.BF16 R180, R4.reuse, R20, R72 ;  /* 0x0000001404b4723c */ /* 0x042fee0000041848 */
[----:B------:R-:W-:Y:S01]  /*4e70*/  MOV R72, R37 ;  /* 0x0000002500487202 */ /* 0x000fe20000000f00 */
[C---:B------:R-:W-:Y:S01]  /*4e80*/  HMMA.16816.F32.BF16 R172, R4.reuse, R22, R64 ;  /* 0x0000001604ac723c */ /* 0x040fe20000041840 */
[----:B------:R-:W1:Y:S01]  /*4e90*/  LDSM.16.MT88.4 R20, [R228+0x4900] ;  /* 0x00490000e414783b */ /* 0x000e620000004200 */
[----:B------:R-:W-:Y:S01]  /*4ea0*/  MOV R37, R68 ;  /* 0x0000004400257202 */ /* 0x000fe20000000f00 */
[----:B------:R-:W-:Y:S01]  /*4eb0*/  IMAD.MOV.U32 R73, RZ, RZ, R38 ;  /* 0x000000ffff497224 */ /* 0x000fe200078e0026 */
[----:B------:R-:W-:Y:S01]  /*4ec0*/  MOV R75, R48 ;  /* 0x00000030004b7202 */ /* 0x000fe20000000f00 */
[----:B------:R-:W-:Y:S01]  /*4ed0*/  IMAD.MOV.U32 R74, RZ, RZ, R39 ;  /* 0x000000ffff4a7224 */ /* 0x000fe200078e0027 */
[----:B------:R-:W-:Y:S01]  /*4ee0*/  MOV R39, R57 ;  /* 0x0000003900277202 */ /* 0x000fe20000000f00 */
[----:B------:R-:W-:Y:S01]  /*4ef0*/  IMAD.MOV.U32 R67, RZ, RZ, R36 ;  /* 0x000000ffff437224 */ /* 0x000fe200078e0024 */
[----:B--2---:R-:W-:Y:S01]  /*4f00*/  HMMA.16816.F32.BF16 R128, R4, R16, R52 ;  /* 0x000000100480723c */ /* 0x004fe20000041834 */
[----:B------:R-:W-:Y:S01]  /*4f10*/  MOV R36, R71 ;  /* 0x0000004700247202 */ /* 0x000fe20000000f00 */
[----:B------:R-:W-:-:S06]  /*4f20*/  IMAD.MOV.U32 R38, RZ, RZ, R56 ;  /* 0x000000ffff267224 */ /* 0x000fcc00078e0038 */
[C---:B------:R-:W-:Y:S01]  /*4f30*/  HMMA.16816.F32.BF16 R80, R4.reuse, R18, R44 ;  /* 0x000000120450723c */ /* 0x040fe2000004182c */
[----:B------:R-:W2:Y:S07]  /*4f40*/  LDSM.16.MT88.4 R16, [R227+0x4900] ;  /* 0x00490000e310783b */ /* 0x000eae0000004200 */
[C---:B---3--:R-:W-:Y:S08]  /*4f50*/  HMMA.16816.F32.BF16 R60, R4.reuse, R8, R32 ;  /* 0x00000008043c723c */ /* 0x048ff00000041820 */
[C---:B------:R-:W-:Y:S01]  /*4f60*/  HMMA.16816.F32.BF16 R32, R4.reuse, R10, R24 ;  /* 0x0000000a0420723c */ /* 0x040fe20000041818 */
[----:B------:R-:W3:Y:S07]  /*4f70*/  LDSM.16.MT88.4 R8, [R224+0x7900] ;  /* 0x00790000e008783b */ /* 0x000eee0000004200 */
[----:B-1----:R-:W-:Y:S07]  /*4f80*/  HMMA.16816.F32.BF16 R76, R4, R20, R144 ;  /* 0x00000014044c723c */ /* 0x002fee0000041890 */
[----:B------:R-:W-:Y:S01]  /*4f90*/  MOV R145, R30 ;  /* 0x0000001e00917202 */ /* 0x000fe20000000f00 */
[----:B------:R-:W-:Y:S01]  /*4fa0*/  IMAD.MOV.U32 R144, RZ, RZ, R31 ;  /* 0x000000ffff907224 */ /* 0x000fe200078e001f */
[----:B------:R-:W-:Y:S01]  /*4fb0*/  MOV R147, R29 ;  /* 0x0000001d00937202 */ /* 0x000fe20000000f00 */
[----:B------:R-:W-:-:S02]  /*4fc0*/  IMAD.MOV.U32 R30, RZ, RZ, R69 ;  /* 0x000000ffff1e7224 */ /* 0x000fc400078e0045 */
[----:B------:R-:W-:Y:S02]  /*4fd0*/  IMAD.MOV.U32 R31, RZ, RZ, R70 ;  /* 0x000000ffff1f7224 */ /* 0x000fe400078e0046 */
[----:B------:R-:W-:Y:S01]  /*4fe0*/  HMMA.16816.F32.BF16 R68, R4, R22, R124 ;  /* 0x000000160444723c */ /* 0x000fe2000004187c */
[----:B------:R-:W1:Y:S01]  /*4ff0*/  LDSM.16.MT88.4 R20, [R225+0x7900] ;  /* 0x00790000e114783b */ /* 0x000e620000004200 */
[----:B------:R-:W-:-:S05]  /*5000*/  IMAD.MOV.U32 R146, RZ, RZ, R40 ;  /* 0x000000ffff927224 */ /* 0x000fca00078e0028 */
[----:B------:R-:W-:Y:S01]  /*5010*/  IMAD.MOV.U32 R127, RZ, RZ, R51 ;  /* 0x000000ffff7f7224 */ /* 0x000fe200078e0033 */
[----:B------:R-:W-:Y:S01]  /*5020*/  MOV R124, R42 ;  /* 0x0000002a007c7202 */ /* 0x000fe20000000f00 */
[----:B------:R-:W-:Y:S01]  /*5030*/  IMAD.MOV.U32 R125, RZ, RZ, R58 ;  /* 0x000000ffff7d7224 */ /* 0x000fe200078e003a */
[----:B--2---:R-:W-:Y:S01]  /*5040*/  HMMA.16816.F32.BF16 R48, R4, R18, R108 ;  /* 0x000000120430723c */ /* 0x004fe2000004186c */
[----:B------:R-:W-:-:S06]  /*5050*/  IMAD.MOV.U32 R126, RZ, RZ, R59 ;  /* 0x000000ffff7e7224 */ /* 0x000fcc00078e003b */
[----:B------:R-:W-:Y:S01]  /*5060*/  IMAD.MOV.U32 R109, RZ, RZ, R41 ;  /* 0x000000ffff6d7224 */ /* 0x000fe200078e0029 */
[----:B------:R-:W-:Y:S01]  /*5070*/  HMMA.16816.F32.BF16 R56, R4, R16, R112 ;  /* 0x000000100438723c */ /* 0x000fe20000041870 */
[----:B------:R-:W-:Y:S01]  /*5080*/  IMAD.MOV.U32 R108, RZ, RZ, R28 ;  /* 0x000000ffff6c7224 */ /* 0x000fe200078e001c */
[----:B------:R-:W2:Y:S01]  /*5090*/  LDSM.16.MT88.4 R16, [R228+0x7900] ;  /* 0x00790000e410783b */ /* 0x000ea20000004200 */
[----:B------:R-:W-:Y:S01]  /*50a0*/  IMAD.MOV.U32 R110, RZ, RZ, R72 ;  /* 0x000000ffff6e7224 */ /* 0x000fe200078e0048 */
[----:B------:R-:W-:-:S03]  /*50b0*/  MOV R111, R67 ;  /* 0x00000043006f7202 */ /* 0x000fc60000000f00 */
[----:B------:R-:W-:Y:S01]  /*50c0*/  IMAD.MOV.U32 R113, RZ, RZ, R43 ;  /* 0x000000ffff717224 */ /* 0x000fe200078e002b */
[----:B------:R-:W-:Y:S01]  /*50d0*/  MOV R115, R74 ;  /* 0x0000004a00737202 */ /* 0x000fe20000000f00 */
[----:B---3--:R-:W-:Y:S01]  /*50e0*/  HMMA.16816.F32.BF16 R40, R4, R8, R96 ;  /* 0x000000080428723c */ /* 0x008fe20000041860 */
[----:B------:R-:W-:Y:S02]  /*50f0*/  IMAD.MOV.U32 R112, RZ, RZ, R73 ;  /* 0x000000ffff707224 */ /* 0x000fe400078e0049 */
[----:B------:R-:W-:-:S04]  /*5100*/  IMAD.MOV.U32 R114, RZ, RZ, R75 ;  /* 0x000000ffff727224 */ /* 0x000fc800078e004b */
[----:B------:R-:W-:Y:S01]  /*5110*/  IMAD.MOV.U32 R96, RZ, RZ, R30 ;  /* 0x000000ffff607224 */ /* 0x000fe200078e001e */
[----:B------:R-:W-:Y:S01]  /*5120*/  MOV R97, R31 ;  /* 0x0000001f00617202 */ /* 0x000fe20000000f00 */
[----:B------:R-:W-:Y:S01]  /*5130*/  IMAD.MOV.U32 R98, RZ, RZ, R36 ;  /* 0x000000ffff627224 */ /* 0x000fe200078e0024 */
[C---:B------:R-:W-:Y:S01]  /*5140*/  HMMA.16816.F32.BF16 R28, R4.reuse, R10, R92 ;  /* 0x0000000a041c723c */ /* 0x040fe2000004185c */
[----:B------:R-:W-:Y:S01]  /*5150*/  MOV R99, R37 ;  /* 0x0000002500637202 */ /* 0x000fe20000000f00 */
[----:B------:R-:W3:Y:S05]  /*5160*/  LDSM.16.MT88.4 R8, [R227+0x7900] ;  /* 0x00790000e308783b */ /* 0x000eea0000004200 */
[----:B------:R-:W-:Y:S01]  /*5170*/  MOV R95, R39 ;  /* 0x00000027005f7202 */ /* 0x000fe20000000f00 */
[----:B------:R-:W-:Y:S01]  /*5180*/  IMAD.MOV.U32 R94, RZ, RZ, R38 ;  /* 0x000000ffff5e7224 */ /* 0x000fe200078e0026 */
[C---:B-1----:R-:W-:Y:S02]  /*5190*/  HMMA.16816.F32.BF16 R72, R4.reuse, R20, R136 ;  /* 0x000000140448723c */ /* 0x042fe40000041888 */
[----:B------:R-:W-:Y:S01]  /*51a0*/  MOV R93, R95 ;  /* 0x0000005f005d7202 */ /* 0x000fe20000000f00 */
[----:B------:R-:W-:Y:S01]  /*51b0*/  IMAD.MOV.U32 R92, RZ, RZ, R94 ;  /* 0x000000ffff5c7224 */ /* 0x000fe200078e005e */
[----:B------:R-:W-:Y:S01]  /*51c0*/  MOV R95, R97 ;  /* 0x00000061005f7202 */ /* 0x000fe20000000f00 */
[----:B------:R-:W-:Y:S01]  /*51d0*/  IMAD.MOV.U32 R94, RZ, RZ, R96 ;  /* 0x000000ffff5e7224 */ /* 0x000fe200078e0060 */
[----:B------:R-:W-:Y:S01]  /*51e0*/  MOV R97, R99 ;  /* 0x0000006300617202 */ /* 0x000fe20000000f00 */
[----:B------:R-:W-:Y:S01]  /*51f0*/  IMAD.MOV.U32 R99, RZ, RZ, R108 ;  /* 0x000000ffff637224 */ /* 0x000fe200078e006c */
[----:B------:R-:W-:Y:S01]  /*5200*/  HMMA.16816.F32.BF16 R64, R4, R22, R120 ;  /* 0x000000160440723c */ /* 0x000fe20000041878 */
[----:B------:R-:W-:-:S02]  /*5210*/  IMAD.MOV.U32 R108, RZ, RZ, R110 ;  /* 0x000000ffff6c7224 */ /* 0x000fc400078e006e */
[----:B------:R-:W-:Y:S01]  /*5220*/  IMAD.MOV.U32 R110, RZ, RZ, R125 ;  /* 0x000000ffff6e7224 */ /* 0x000fe200078e007d */
[----:B------:R-:W-:Y:S01]  /*5230*/  MOV R139, R93 ;  /* 0x0000005d008b7202 */ /* 0x000fe20000000f00 */
[----:B------:R-:W-:Y:S01]  /*5240*/  IMAD.MOV.U32 R125, RZ, RZ, R127 ;  /* 0x000000ffff7d7224 */ /* 0x000fe200078e007f */
[----:B------:R-:W-:Y:S01]  /*5250*/  MOV R127, R144 ;  /* 0x00000090007f7202 */ /* 0x000fe20000000f00 */
[----:B------:R-:W-:Y:S01]  /*5260*/  IMAD.MOV.U32 R96, RZ, RZ, R98 ;  /* 0x000000ffff607224 */ /* 0x000fe200078e0062 */
[----:B------:R-:W-:Y:S01]  /*5270*/  MOV R144, R134 ;  /* 0x0000008600907202 */ /* 0x000fe20000000f00 */
[----:B--2---:R-:W-:Y:S01]  /*5280*/  HMMA.16816.F32.BF16 R52, R4, R16, R104 ;  /* 0x000000100434723c */ /* 0x004fe20000041868 */
[----:B------:R-:W-:Y:S01]  /*5290*/  MOV R93, R95 ;  /* 0x0000005f005d7202 */ /* 0x000fe20000000f00 */
[----:B------:R1:W-:Y:S01]  /*52a0*/  MUFU.EX2 R134, R2 ;  /* 0x0000000200867308 */ /* 0x0003e20000000800 */
[----:B------:R-:W-:Y:S02]  /*52b0*/  MOV R95, R97 ;  /* 0x00000061005f7202 */ /* 0x000fe40000000f00 */
[----:B------:R-:W-:-:S02]  /*52c0*/  MOV R97, R108 ;  /* 0x0000006c00617202 */ /* 0x000fc40000000f00 */
[----:B------:R-:W-:Y:S01]  /*52d0*/  MOV R108, R110 ;  /* 0x0000006e006c7202 */ /* 0x000fe20000000f00 */
[C---:B------:R-:W-:Y:S01]  /*52e0*/  HMMA.16816.F32.BF16 R44, R4.reuse, R18, R100 ;  /* 0x00000012042c723c */ /* 0x040fe20000041864 */
[----:B------:R-:W-:Y:S01]  /*52f0*/  MOV R110, R125 ;  /* 0x0000007d006e7202 */ /* 0x000fe20000000f00 */
[----:B------:R-:W-:Y:S01]  /*5300*/  IMAD.MOV.U32 R125, RZ, RZ, R144 ;  /* 0x000000ffff7d7224 */ /* 0x000fe200078e0090 */
[----:B------:R-:W-:Y:S01]  /*5310*/  MOV R98, R109 ;  /* 0x0000006d00627202 */ /* 0x000fe20000000f00 */
[----:B------:R-:W-:Y:S01]  /*5320*/  IMAD.MOV.U32 R144, RZ, RZ, R162 ;  /* 0x000000ffff907224 */ /* 0x000fe200078e00a2 */
[----:B------:R-:W-:Y:S01]  /*5330*/  MOV R109, R111 ;  /* 0x0000006f006d7202 */ /* 0x000fe20000000f00 */
[----:B------:R-:W-:Y:S01]  /*5340*/  LDSM.16.MT88.4 R16, [R225+0x2100] ;  /* 0x00210000e110783b */ /* 0x000fe20000004200 */
[----:B------:R-:W-:Y:S01]  /*5350*/  MOV R111, R126 ;  /* 0x0000007e006f7202 */ /* 0x000fe20000000f00 */
[----:B------:R-:W-:Y:S01]  /*5360*/  IMAD.MOV.U32 R126, RZ, RZ, R145 ;  /* 0x000000ffff7e7224 */ /* 0x000fe200078e0091 */
[----:B---3--:R-:W-:Y:S01]  /*5370*/  HMMA.16816.F32.BF16 R36, R4, R8, R88 ;  /* 0x000000080424723c */ /* 0x008fe20000041858 */
[----:B-1----:R-:W-:-:S02]  /*5380*/  FFMA.FTZ R2, R92, c[0x0][0x2d0], -R12 ;  /* 0x0000b4005c027a23 */ /* 0x002fc4000001080c */
[----:B------:R-:W-:Y:S02]  /*5390*/  IMAD.MOV.U32 R92, RZ, RZ, R94 ;  /* 0x000000ffff5c7224 */ /* 0x000fe400078e005e */
[----:B------:R1:W2:Y:S01]  /*53a0*/  MUFU.EX2 R162, R2 ;  /* 0x0000000200a27308 */ /* 0x0002a20000000800 */
[----:B------:R-:W-:Y:S02]  /*53b0*/  IMAD.MOV.U32 R94, RZ, RZ, R96 ;  /* 0x000000ffff5e7224 */ /* 0x000fe400078e0060 */
[----:B------:R-:W-:Y:S01]  /*53c0*/  IMAD.MOV.U32 R138, RZ, RZ, R92 ;  /* 0x000000ffff8a7224 */ /* 0x000fe200078e005c */
[----:B------:R-:W-:Y:S01]  /*53d0*/  HMMA.16816.F32.BF16 R24, R4, R10, R84 ;  /* 0x0000000a0418723c */ /* 0x000fe20000041854 */
[----:B------:R-:W-:Y:S01]  /*53e0*/  IMAD.MOV.U32 R92, RZ, RZ, R94 ;  /* 0x000000ffff5c7224 */ /* 0x000fe200078e005e */
[----:B------:R-:W-:Y:S01]  /*53f0*/  LDSM.16.MT88.4 R8, [R228+0x2100] ;  /* 0x00210000e408783b */ /* 0x000fe20000004200 */
[----:B------:R-:W-:Y:S02]  /*5400*/  IMAD.MOV.U32 R145, RZ, RZ, R186 ;  /* 0x000000ffff917224 */ /* 0x000fe400078e00ba */
[----:B-1----:R-:W-:Y:S01]  /*5410*/  FFMA.FTZ R2, R139, c[0x0][0x2d0], -R12 ;  /* 0x0000b4008b027a23 */ /* 0x002fe2000001080c */
        /* <DEDUP_REMOVED lines=9> */
[----:B------:R-:W-:Y:S01]  /*54b0*/  MOV R108, R110 ;  /* 0x0000006e006c7202 */ /* 0x000fe20000000f00 */
[----:B------:R-:W-:Y:S01]  /*54c0*/  IMAD.MOV.U32 R109, RZ, RZ, R111 ;  /* 0x000000ffff6d7224 */ /* 0x000fe200078e006f */
[----:B------:R-:W-:Y:S02]  /*54d0*/  MOV R110, R144 ;  /* 0x00000090006e7202 */ /* 0x000fe40000000f00 */
[----:B------:R-:W-:Y:S02]  /*54e0*/  MOV R139, R93 ;  /* 0x0000005d008b7202 */ /* 0x000fe40000000f00 */
[----:B------:R-:W-:Y:S02]  /*54f0*/  MOV R144, R163 ;  /* 0x000000a300907202 */ /* 0x000fe40000000f00 */
[----:B------:R-:W-:Y:S01]  /*5500*/  MOV R93, R95 ;  /* 0x0000005f005d7202 */ /* 0x000fe20000000f00 */
[----:B------:R3:W-:Y:S01]  /*5510*/  MUFU.EX2 R163, R2 ;  /* 0x0000000200a37308 */ /* 0x0007e20000000800 */
[----:B------:R-:W-:-:S02]  /*5520*/  MOV R95, R97 ;  /* 0x00000061005f7202 */ /* 0x000fc40000000f00 */
[----:B------:R-:W-:Y:S02]  /*5530*/  MOV R97, R108 ;  /* 0x0000006c00617202 */ /* 0x000fe40000000f00 */
[----:B------:R-:W-:Y:S02]  /*5540*/  MOV R108, R110 ;  /* 0x0000006e006c7202 */ /* 0x000fe40000000f00 */
[----:B------:R-:W-:Y:S02]  /*5550*/  MOV R110, R144 ;  /* 0x00000090006e7202 */ /* 0x000fe40000000f00 */
[----:B------:R-:W-:Y:S02]  /*5560*/  MOV R144, R165 ;  /* 0x000000a500907202 */ /* 0x000fe40000000f00 */
[----:B------:R-:W-:Y:S01]  /*5570*/  MOV R111, R145 ;  /* 0x00000091006f7202 */ /* 0x000fe20000000f00 */
[----:B------:R-:W-:Y:S01]  /*5580*/  IMAD.MOV.U32 R96, RZ, RZ, R98 ;  /* 0x000000ffff607224 */ /* 0x000fe200078e0062 */
[----:B------:R-:W-:Y:S01]  /*5590*/  MOV R145, R185 ;  /* 0x000000b900917202 */ /* 0x000fe20000000f00 */
[----:B---3--:R-:W-:Y:S01]  /*55a0*/  FFMA.FTZ R2, R138, c[0x0][0x2d0], -R12 ;  /* 0x0000b4008a027a23 */ /* 0x008fe2000001080c */
[----:B--2---:R-:W-:Y:S01]  /*55b0*/  F2FP.BF16.PACK_AB R4, R162, R134 ;  /* 0x00000086a204723e */ /* 0x004fe200000010ff */
[----:B------:R-:W-:Y:S01]  /*55c0*/  IMAD.MOV.U32 R138, RZ, RZ, R92 ;  /* 0x000000ffff8a7224 */ /* 0x000fe200078e005c */
[----:B------:R1:W5:Y:S01]  /*55d0*/  LDL.LU R185, [R1+0x68] ;  /* 0x0000680001b97983 */ /* 0x0003620000300800 */
[----:B------:R2:W3:Y:S01]  /*55e0*/  MUFU.EX2 R165, R2 ;  /* 0x0000000200a57308 */ /* 0x0004e20000000800 */
[----:B------:R-:W-:-:S02]  /*55f0*/  IMAD.MOV.U32 R98, RZ, RZ, R109 ;  /* 0x000000ffff627224 */ /* 0x000fc400078e006d */
[----:B------:R-:W-:Y:S01]  /*5600*/  MOV R136, R138 ;  /* 0x0000008a00887202 */ /* 0x000fe20000000f00 */
[----:B------:R-:W-:Y:S02]  /*5610*/  IMAD.MOV.U32 R92, RZ, RZ, R94 ;  /* 0x000000ffff5c7224 */ /* 0x000fe400078e005e */
[----:B------:R-:W-:Y:S02]  /*5620*/  IMAD.MOV.U32 R109, RZ, RZ, R111 ;  /* 0x000000ffff6d7224 */ /* 0x000fe400078e006f */
[----:B------:R-:W-:Y:S02]  /*5630*/  IMAD.MOV.U32 R111, RZ, RZ, R145 ;  /* 0x000000ffff6f7224 */ /* 0x000fe400078e0091 */
[----:B--2---:R-:W-:Y:S02]  /*5640*/  FFMA.FTZ R2, R137, c[0x0][0x2d0], -R0 ;  /* 0x0000b40089027a23 */ /* 0x004fe40000010800 */
[----:B------:R-:W-:Y:S02]  /*5650*/  IMAD.MOV.U32 R137, RZ, RZ, R139 ;  /* 0x000000ffff897224 */ /* 0x000fe400078e008b */
        /* <DEDUP_REMOVED lines=10> */
[----:B------:R-:W-:Y:S01]  /*5700*/  IMAD.MOV.U32 R93, RZ, RZ, R95 ;  /* 0x000000ffff5d7224 */ /* 0x000fe200078e005f */
[----:B------:R2:W-:Y:S01]  /*5710*/  MUFU.EX2 R133, R2 ;  /* 0x0000000200857308 */ /* 0x0005e20000000800 */
[----:B------:R-:W-:Y:S02]  /*5720*/  IMAD.MOV.U32 R95, RZ, RZ, R97 ;  /* 0x000000ffff5f7224 */ /* 0x000fe400078e0061 */
[----:B------:R-:W-:-:S02]  /*5730*/  IMAD.MOV.U32 R97, RZ, RZ, R108 ;  /* 0x000000ffff617224 */ /* 0x000fc400078e006c */
[----:B------:R-:W-:Y:S02]  /*5740*/  IMAD.MOV.U32 R108, RZ, RZ, R110 ;  /* 0x000000ffff6c7224 */ /* 0x000fe400078e006e */
[----:B------:R-:W-:Y:S02]  /*5750*/  IMAD.MOV.U32 R110, RZ, RZ, R144 ;  /* 0x000000ffff6e7224 */ /* 0x000fe400078e0090 */
[----:B------:R-:W-:Y:S01]  /*5760*/  IMAD.MOV.U32 R144, RZ, RZ, R160 ;  /* 0x000000ffff907224 */ /* 0x000fe200078e00a0 */
[----:B------:R-:W-:Y:S01]  /*5770*/  MOV R138, R92 ;  /* 0x0000005c008a7202 */ /* 0x000fe20000000f00 */
[----:B------:R-:W-:Y:S02]  /*5780*/  IMAD.MOV.U32 R94, RZ, RZ, R96 ;  /* 0x000000ffff5e7224 */ /* 0x000fe400078e0060 */
[----:B------:R-:W-:Y:S02]  /*5790*/  IMAD.MOV.U32 R145, RZ, RZ, R184 ;  /* 0x000000ffff917224 */ /* 0x000fe400078e00b8 */
[----:B--2---:R-:W-:Y:S01]  /*57a0*/  FFMA.FTZ R2, R136, c[0x0][0x2d0], -R0 ;  /* 0x0000b40088027a23 */ /* 0x004fe20000010800 */
[----:B------:R-:W-:Y:S01]  /*57b0*/  MOV R123, R93 ;  /* 0x0000005d007b7202 */ /* 0x000fe20000000f00 */
[----:B------:R-:W-:Y:S01]  /*57c0*/  IMAD.MOV.U32 R96, RZ, RZ, R98 ;  /* 0x000000ffff607224 */ /* 0x000fe200078e0062 */
[----:B------:R-:W-:Y:S01]  /*57d0*/  MOV R92, R94 ;  /* 0x0000005e005c7202 */ /* 0x000fe20000000f00 */
[----:B------:R2:W4:Y:S01]  /*57e0*/  MUFU.EX2 R160, R2 ;  /* 0x0000000200a07308 */ /* 0x0005220000000800 */
[----:B------:R-:W-:Y:S01]  /*57f0*/  MOV R136, R138 ;  /* 0x0000008a00887202 */ /* 0x000fe20000000f00 */
[----:B------:R1:W5:Y:S01]  /*5800*/  LDL.LU R184, [R1+0x64] ;  /* 0x0000640001b87983 */ /* 0x0003620000300800 */
[----:B------:R-:W-:Y:S01]  /*5810*/  MOV R93, R95 ;  /* 0x0000005f005d7202 */ /* 0x000fe20000000f00 */
[----:B------:R-:W-:Y:S01]  /*5820*/  IMAD.MOV.U32 R98, RZ, RZ, R109 ;  /* 0x000000ffff627224 */ /* 0x000fe200078e006d */
[----:B------:R-:W-:Y:S01]  /*5830*/  MOV R95, R97 ;  /* 0x00000061005f7202 */ /* 0x000fe20000000f00 */
[----:B------:R-:W-:Y:S01]  /*5840*/  IMAD.MOV.U32 R122, RZ, RZ, R136 ;  /* 0x000000ffff7a7224 */ /* 0x000fe200078e0088 */
[----:B------:R-:W-:Y:S01]  /*5850*/  MOV R97, R108 ;  /* 0x0000006c00617202 */ /* 0x000fe20000000f00 */
[----:B------:R-:W-:-:S02]  /*5860*/  IMAD.MOV.U32 R109, RZ, RZ, R111 ;  /* 0x000000ffff6d7224 */ /* 0x000fc400078e006f */
[----:B--2---:R-:W-:Y:S02]  /*5870*/  FFMA.FTZ R2, R21, c[0x0][0x2d0], -R0 ;  /* 0x0000b40015027a23 */ /* 0x004fe40000010800 */
[----:B------:R-:W2:Y:S01]  /*5880*/  LDSM.16.MT88.4 R20, [R224+0x2100] ;  /* 0x00210000e014783b */ /* 0x000ea20000004200 */
[----:B------:R-:W-:Y:S01]  /*5890*/  MOV R108, R110 ;  /* 0x0000006e006c7202 */ /* 0x000fe20000000f00 */
[----:B------:R-:W-:Y:S01]  /*58a0*/  IMAD.MOV.U32 R111, RZ, RZ, R145 ;  /* 0x000000ffff6f7224 */ /* 0x000fe200078e0091 */
[----:B------:R-:W-:Y:S01]  /*58b0*/  MOV R110, R144 ;  /* 0x00000090006e7202 */ /* 0x000fe20000000f00 */
[----:B------:R-:W-:Y:S01]  /*58c0*/  IMAD.MOV.U32 R145, RZ, RZ, R159 ;  /* 0x000000ffff917224 */ /* 0x000fe200078e009f */
[----:B------:R-:W-:Y:S01]  /*58d0*/  MOV R144, R161 ;  /* 0x000000a100907202 */ /* 0x000fe20000000f00 */
[----:B------:R1:W5:Y:S01]  /*58e0*/  LDL.LU R159, [R1+0x60] ;  /* 0x00006000019f7983 */ /* 0x0003620000300800 */
[----:B------:R3:W-:Y:S01]  /*58f0*/  MUFU.EX2 R161, R2 ;  /* 0x0000000200a17308 */ /* 0x0007e20000000800 */
[----:B------:R-:W-:-:S02]  /*5900*/  MOV R94, R96 ;  /* 0x00000060005e7202 */ /* 0x000fc40000000f00 */
[----:B------:R-:W-:Y:S02]  /*5910*/  MOV R96, R98 ;  /* 0x0000006200607202 */ /* 0x000fe40000000f00 */
[----:B------:R-:W-:Y:S02]  /*5920*/  MOV R98, R109 ;  /* 0x0000006d00627202 */ /* 0x000fe40000000f00 */
[----:B------:R-:W-:Y:S02]  /*5930*/  MOV R138, R92 ;  /* 0x0000005c008a7202 */ /* 0x000fe40000000f00 */
[----:B------:R-:W-:Y:S02]  /*5940*/  MOV R109, R111 ;  /* 0x0000006f006d7202 */ /* 0x000fe40000000f00 */
[----:B------:R-:W-:Y:S01]  /*5950*/  MOV R111, R145 ;  /* 0x00000091006f7202 */ /* 0x000fe20000000f00 */
[----:B---3--:R-:W-:Y:S01]  /*5960*/  FFMA.FTZ R2, R122, c[0x0][0x2d0], -R0 ;  /* 0x0000b4007a027a23 */ /* 0x008fe20000010800 */
[----:B------:R-:W-:Y:S01]  /*5970*/  MOV R122, R95 ;  /* 0x0000005f007a7202 */ /* 0x000fe20000000f00 */
[----:B------:R-:W-:Y:S01]  /*5980*/  IMAD.MOV.U32 R95, RZ, RZ, R164 ;  /* 0x000000ffff5f7224 */ /* 0x000fe200078e00a4 */
[----:B------:R-:W-:Y:S01]  /*5990*/  MOV R92, R94 ;  /* 0x0000005e005c7202 */ /* 0x000fe20000000f00 */
[----:B------:R-:W3:Y:S01]  /*59a0*/  MUFU.EX2 R164, R2 ;  /* 0x0000000200a47308 */ /* 0x000ee20000000800 */
[----:B------:R-:W-:-:S02]  /*59b0*/  MOV R94, R96 ;  /* 0x00000060005e7202 */ /* 0x000fc40000000f00 */
[----:B------:R-:W-:Y:S02]  /*59c0*/  MOV R96, R98 ;  /* 0x0000006200607202 */ /* 0x000fe40000000f00 */
[----:B------:R-:W-:Y:S01]  /*59d0*/  MOV R136, R137 ;  /* 0x0000008900887202 */ /* 0x000fe20000000f00 */
[----:B------:R-:W-:Y:S01]  /*59e0*/  IMAD.MOV.U32 R137, RZ, RZ, R138 ;  /* 0x000000ffff897224 */ /* 0x000fe200078e008a */
[----:B------:R-:W-:Y:S02]  /*59f0*/  MOV R98, R109 ;  /* 0x0000006d00627202 */ /* 0x000fe40000000f00 */
[----:B------:R-:W-:Y:S02]  /*5a00*/  MOV R109, R111 ;  /* 0x0000006f006d7202 */ /* 0x000fe40000000f00 */
[----:B------:R-:W-:Y:S01]  /*5a10*/  MOV R138, R139 ;  /* 0x0000008b008a7202 */ /* 0x000fe20000000f00 */
[----:B------:R-:W-:Y:S01]  /*5a20*/  IMAD.MOV.U32 R139, RZ, RZ, R92 ;  /* 0x000000ffff8b7224 */ /* 0x000fe200078e005c */
[----:B------:R-:W-:Y:S01]  /*5a30*/  F2FP.BF16.PACK_AB R6, R165, R163 ;  /* 0x000000a3a506723e */ /* 0x000fe200000010ff */
[----:B------:R-:W-:Y:S01]  /*5a40*/  IMAD.MOV.U32 R92, RZ, RZ, R94 ;  /* 0x000000ffff5c7224 */ /* 0x000fe200078e005e */
[----:B----4-:R-:W-:Y:S01]  /*5a50*/  F2FP.BF16.PACK_AB R5, R160, R133 ;  /* 0x00000085a005723e */ /* 0x010fe200000010ff */
[----:B------:R-:W-:Y:S01]  /*5a60*/  IMAD.MOV.U32 R94, RZ, RZ, R96 ;  /* 0x000000ffff5e7224 */ /* 0x000fe200078e0060 */
[----:B---3--:R-:W-:Y:S01]  /*5a70*/  F2FP.BF16.PACK_AB R7, R164, R161 ;  /* 0x000000a1a407723e */ /* 0x008fe200000010ff */
        /* <DEDUP_REMOVED lines=13> */
[C---:B--2---:R-:W-:Y:S01]  /*5b50*/  HMMA.16816.F32.BF16 R136, R4.reuse, R20, R136 ;  /* 0x000000140488723c */ /* 0x044fe20000041888 */
        /* <DEDUP_REMOVED lines=12> */
[----:B------:R1:W5:Y:S01]  /*5c20*/  LDL.LU R158, [R1+0x5c] ;  /* 0x00005c00019e7983 */ /* 0x0003620000300800 */
[----:B------:R-:W-:-:S06]  /*5c30*/  MOV R111, R145 ;  /* 0x00000091006f7202 */ /* 0x000fcc0000000f00 */
[----:B------:R-:W-:Y:S01]  /*5c40*/  HMMA.16816.F32.BF16 R88, R4, R16, R168 ;  /* 0x000000100458723c */ /* 0x000fe200000418a8 */
[----:B------:R-:W-:Y:S01]  /*5c50*/  IMAD.MOV.U32 R177, RZ, RZ, R2 ;  /* 0x000000ffffb17224 */ /* 0x000fe200078e0002 */
[----:B------:R-:W-:Y:S01]  /*5c60*/  MOV R2, R100 ;  /* 0x0000006400027202 */ /* 0x000fe20000000f00 */
[----:B------:R-:W-:Y:S01]  /*5c70*/  IMAD.MOV.U32 R179, RZ, RZ, R103 ;  /* 0x000000ffffb37224 */ /* 0x000fe200078e0067 */
[----:B------:R-:W-:-:S04]  /*5c80*/  MOV R178, R102 ;  /* 0x0000006600b27202 */ /* 0x000fc80000000f00 */
[C---:B------:R-:W-:Y:S01]  /*5c90*/  HMMA.16816.F32.BF16 R96, R4.reuse, R8, R140 ;  /* 0x000000080460723c */ /* 0x040fe2000004188c */
[----:B------:R-:W-:Y:S01]  /*5ca0*/  IMAD.MOV.U32 R168, RZ, RZ, R101 ;  /* 0x000000ffffa87224 */ /* 0x000fe200078e0065 */
[----:B------:R-:W-:Y:S02]  /*5cb0*/  MOV R120, R92 ;  /* 0x0000005c00787202 */ /* 0x000fe40000000f00 */
[----:B------:R-:W-:Y:S01]  /*5cc0*/  MOV R106, R112 ;  /* 0x00000070006a7202 */ /* 0x000fe20000000f00 */
[----:B------:R-:W-:Y:S01]  /*5cd0*/  IMAD.MOV.U32 R176, RZ, RZ, R107 ;  /* 0x000000ffffb07224 */ /* 0x000fe200078e006b */
[----:B------:R-:W-:Y:S01]  /*5ce0*/  MOV R145, R157 ;  /* 0x0000009d00917202 */ /* 0x000fe20000000f00 */
[----:B------:R-:W-:Y:S01]  /*5cf0*/  IMAD.MOV.U32 R141, RZ, RZ, R20 ;  /* 0x000000ffff8d7224 */ /* 0x000fe200078e0014 */
[----:B------:R-:W-:Y:S01]  /*5d00*/  MOV R140, R21 ;  /* 0x00000015008c7202 */ /* 0x000fe20000000f00 */
[C---:B------:R-:W-:Y:S01]  /*5d10*/  HMMA.16816.F32.BF16 R100, R4.reuse, R10, R116 ;  /* 0x0000000a0464723c */ /* 0x040fe20000041874 */
[----:B------:R-:W2:Y:S04]  /*5d20*/  LDSM.16.MT88.4 R20, [R227+0x2100] ;  /* 0x00210000e314783b */ /* 0x000ea80000004200 */
[----:B------:R-:W3:Y:S03]  /*5d30*/  LDSM.16.MT88.4 R8, [R225+0x5100] ;  /* 0x00510000e108783b */ /* 0x000ee60000004200 */
[----:B------:R-:W-:Y:S01]  /*5d40*/  HMMA.16816.F32.BF16 R92, R4, R18, R148 ;  /* 0x00000012045c723c */ /* 0x000fe20000041894 */
[----:B------:R-:W4:Y:S01]  /*5d50*/  LDSM.16.MT88.4 R16, [R224+0x5100] ;  /* 0x00510000e010783b */ /* 0x000f220000004200 */
        /* <DEDUP_REMOVED lines=8> */
[----:B------:R1:W5:Y:S01]  /*5de0*/  LDL.LU R157, [R1+0x58] ;  /* 0x00005800019d7983 */ /* 0x0003620000300800 */
[----:B------:R-:W-:Y:S02]  /*5df0*/  IMAD.MOV.U32 R145, RZ, RZ, R156 ;  /* 0x000000ffff917224 */ /* 0x000fe400078e009c */
[----:B------:R-:W-:Y:S01]  /*5e00*/  FFMA.FTZ R2, R2, c[0x0][0x2d0], -R12 ;  /* 0x0000b40002027a23 */ /* 0x000fe2000001080c */
[----:B------:R1:W5:Y:S01]  /*5e10*/  LDL.LU R156, [R1+0x54] ;  /* 0x00005400019c7983 */ /* 0x0003620000300800 */
[----:B------:R-:W-:-:S03]  /*5e20*/  IMAD.MOV.U32 R142, RZ, RZ, R177 ;  /* 0x000000ffff8e7224 */ /* 0x000fc600078e00b1 */
[----:B------:R1:W5:Y:S04]  /*5e30*/  LDL.LU R155, [R1+0x50] ;  /* 0x00005000019b7983 */ /* 0x0003680000300800 */
[----:B------:R1:W5:Y:S04]  /*5e40*/  LDL.LU R154, [R1+0x4c] ;  /* 0x00004c00019a7983 */ /* 0x0003680000300800 */
[----:B------:R1:W5:Y:S04]  /*5e50*/  LDL.LU R153, [R1+0x48] ;  /* 0x0000480001997983 */ /* 0x0003680000300800 */
[----:B------:R1:W5:Y:S01]  /*5e60*/  LDL.LU R152, [R1+0x44] ;  /* 0x0000440001987983 */ /* 0x0003620000300800 */
[C---:B--2---:R-:W-:Y:S03]  /*5e70*/  HMMA.16816.F32.BF16 R104, R4.reuse, R20, R180 ;  /* 0x000000140468723c */ /* 0x044fe600000418b4 */
[----:B------:R1:W5:Y:S04]  /*5e80*/  LDL.LU R135, [R1+0x40] ;  /* 0x0000400001877983 */ /* 0x0003680000300800 */
[----:B------:R-:W-:Y:S01]  /*5e90*/  MOV R180, R124 ;  /* 0x0000007c00b47202 */ /* 0x000fe20000000f00 */
[----:B------:R-:W-:Y:S01]  /*5ea0*/  IMAD.MOV.U32 R181, RZ, RZ, R125 ;  /* 0x000000ffffb57224 */ /* 0x000fe200078e007d */
[----:B------:R-:W-:Y:S01]  /*5eb0*/  MOV R182, R126 ;  /* 0x0000007e00b67202 */ /* 0x000fe20000000f00 */
[----:B------:R-:W-:Y:S01]  /*5ec0*/  IMAD.MOV.U32 R183, RZ, RZ, R127 ;  /* 0x000000ffffb77224 */ /* 0x000fe200078e007f */
[C---:B------:R-:W-:Y:S01]  /*5ed0*/  HMMA.16816.F32.BF16 R172, R4.reuse, R22, R172 ;  /* 0x0000001604ac723c */ /* 0x040fe200000418ac */
[----:B------:R-:W2:Y:S07]  /*5ee0*/  LDSM.16.MT88.4 R20, [R228+0x5100] ;  /* 0x00510000e414783b */ /* 0x000eae0000004200 */
[C---:B---3--:R-:W-:Y:S07]  /*5ef0*/  HMMA.16816.F32.BF16 R124, R4.reuse, R8, R60 ;  /* 0x00000008047c723c */ /* 0x048fee000004183c */
[----:B------:R-:W-:Y:S01]  /*5f00*/  MOV R60, R120 ;  /* 0x00000078003c7202 */ /* 0x000fe20000000f00 */
[----:B------:R-:W-:Y:S01]  /*5f10*/  IMAD.MOV.U32 R61, RZ, RZ, R121 ;  /* 0x000000ffff3d7224 */ /* 0x000fe200078e0079 */
[----:B----4-:R-:W-:Y:S01]  /*5f20*/  HMMA.16816.F32.BF16 R148, R4, R16, R128 ;  /* 0x000000100494723c */ /* 0x010fe20000041880 */
[----:B------:R-:W-:Y:S01]  /*5f30*/  IMAD.MOV.U32 R62, RZ, RZ, R123 ;  /* 0x000000ffff3e7224 */ /* 0x000fe200078e007b */
[----:B------:R-:W-:-:S05]  /*5f40*/  MOV R63, R176 ;  /* 0x000000b0003f7202 */ /* 0x000fca0000000f00 */
[----:B------:R-:W-:Y:S01]  /*5f50*/  MOV R131, R108 ;  /* 0x0000006c00837202 */ /* 0x000fe20000000f00 */
[C---:B------:R-:W-:Y:S01]  /*5f60*/  HMMA.16816.F32.BF16 R120, R4.reuse, R10, R32 ;  /* 0x0000000a0478723c */ /* 0x040fe20000041820 */
[----:B------:R-:W3:Y:S01]  /*5f70*/  LDSM.16.MT88.4 R8, [R224+0x8100] ;  /* 0x00810000e008783b */ /* 0x000ee20000004200 */
[----:B------:R-:W-:Y:S01]  /*5f80*/  IMAD.MOV.U32 R130, RZ, RZ, R109 ;  /* 0x000000ffff827224 */ /* 0x000fe200078e006d */
[----:B------:R-:W-:Y:S01]  /*5f90*/  MOV R129, R110 ;  /* 0x0000006e00817202 */ /* 0x000fe20000000f00 */
[----:B------:R-:W-:Y:S01]  /*5fa0*/  IMAD.MOV.U32 R128, RZ, RZ, R111 ;  /* 0x000000ffff807224 */ /* 0x000fe200078e006f */
[----:B------:R-:W-:Y:S01]  /*5fb0*/  MOV R111, R144 ;  /* 0x00000090006f7202 */ /* 0x000fe20000000f00 */
[----:B------:R-:W-:Y:S01]  /*5fc0*/  IMAD.MOV.U32 R108, RZ, RZ, R145 ;  /* 0x000000ffff6c7224 */ /* 0x000fe200078e0091 */
[----:B------:R-:W-:Y:S01]  /*5fd0*/  MOV R109, R146 ;  /* 0x00000092006d7202 */ /* 0x000fe20000000f00 */
[----:B------:R-:W-:Y:S02]  /*5fe0*/  IMAD.MOV.U32 R110, RZ, RZ, R147 ;  /* 0x000000ffff6e7224 */ /* 0x000fe400078e0093 */
[C---:B------:R-:W-:Y:S01]  /*5ff0*/  HMMA.16816.F32.BF16 R144, R4.reuse, R18, R80 ;  /* 0x000000120490723c */ /* 0x040fe20000041850 */
[----:B------:R-:W4:Y:S06]  /*6000*/  LDSM.16.MT88.4 R16, [R227+0x5100] ;  /* 0x00510000e310783b */ /* 0x000f2c0000004200 */
[----:B------:R-:W-:Y:S01]  /*6010*/  MOV R83, R168 ;  /* 0x000000a800537202 */ /* 0x000fe20000000f00 */
[----:B--2---:R-:W-:Y:S01]  /*6020*/  HMMA.16816.F32.BF16 R116, R4, R20, R76 ;  /* 0x000000140474723c */ /* 0x004fe2000004184c */
[----:B------:R-:W-:Y:S01]  /*6030*/  IMAD.MOV.U32 R82, RZ, RZ, R169 ;  /* 0x000000ffff527224 */ /* 0x000fe200078e00a9 */
[----:B------:R-:W-:Y:S01]  /*6040*/  MOV R81, R170 ;  /* 0x000000aa00517202 */ /* 0x000fe20000000f00 */
[----:B------:R-:W-:-:S04]  /*6050*/  IMAD.MOV.U32 R80, RZ, RZ, R171 ;  /* 0x000000ffff507224 */ /* 0x000fc800078e00ab */
[----:B------:R-:W-:Y:S01]  /*6060*/  MOV R76, R108 ;  /* 0x0000006c004c7202 */ /* 0x000fe20000000f00 */
[----:B------:R-:W-:Y:S01]  /*6070*/  IMAD.MOV.U32 R77, RZ, RZ, R109 ;  /* 0x000000ffff4d7224 */ /* 0x000fe200078e006d */
[----:B------:R-:W-:Y:S01]  /*6080*/  MOV R78, R110 ;  /* 0x0000006e004e7202 */ /* 0x000fe20000000f00 */
[----:B------:R-:W-:Y:S02]  /*6090*/  IMAD.MOV.U32 R79, RZ, RZ, R111 ;  /* 0x000000ffff4f7224 */ /* 0x000fe400078e006f */
[C---:B------:R-:W-:Y:S01]  /*60a0*/  HMMA.16816.F32.BF16 R108, R4.reuse, R22, R68 ;  /* 0x00000016046c723c */ /* 0x040fe20000041844 */
[----:B------:R-:W2:Y:S06]  /*60b0*/  LDSM.16.MT88.4 R20, [R225+0x8100] ;  /* 0x00810000e114783b */ /* 0x000eac0000004200 */
[----:B------:R-:W-:Y:S01]  /*60c0*/  MOV R70, R178 ;  /* 0x000000b200467202 */ /* 0x000fe20000000f00 */
[----:B------:R-:W-:Y:S01]  /*60d0*/  IMAD.MOV.U32 R71, RZ, RZ, R179 ;  /* 0x000000ffff477224 */ /* 0x000fe200078e00b3 */
[C---:B---3--:R-:W-:Y:S08]  /*60e0*/  HMMA.16816.F32.BF16 R40, R4.reuse, R8, R40 ;  /* 0x000000080428723c */ /* 0x048ff00000041828 */
[C---:B------:R-:W-:Y:S01]  /*60f0*/  HMMA.16816.F32.BF16 R28, R4.reuse, R10, R28 ;  /* 0x0000000a041c723c */ /* 0x040fe2000004181c */
[----:B------:R-:W3:Y:S07]  /*6100*/  LDSM.16.MT88.4 R8, [R227+0x8100] ;  /* 0x00810000e308783b */ /* 0x000eee0000004200 */
[C---:B----4-:R-:W-:Y:S01]  /*6110*/  HMMA.16816.F32.BF16 R32, R4.reuse, R16, R56 ;  /* 0x000000100420723c */ /* 0x050fe20000041838 */
[----:B------:R-:W-:Y:S07]  /*6120*/  LDSM.16.MT88.4 R56, [R225+0x2900] ;  /* 0x00290000e138783b */ /* 0x000fee0000004200 */
[C---:B------:R-:W-:Y:S01]  /*6130*/  HMMA.16816.F32.BF16 R48, R4.reuse, R18, R48 ;  /* 0x000000120430723c */ /* 0x040fe20000041830 */
[----:B------:R-:W4:Y:S07]  /*6140*/  LDSM.16.MT88.4 R16, [R228+0x8100] ;  /* 0x00810000e410783b */ /* 0x000f2e0000004200 */
[C---:B--2---:R-:W-:Y:S01]  /*6150*/  HMMA.16816.F32.BF16 R168, R4.reuse, R20, R72 ;  /* 0x0000001404a8723c */ /* 0x044fe20000041848 */
[----:B------:R-:W-:Y:S07]  /*6160*/  LDSM.16.MT88.4 R72, [R227+0x2900] ;  /* 0x00290000e348783b */ /* 0x000fee0000004200 */
[C---:B------:R-:W-:Y:S01]  /*6170*/  HMMA.16816.F32.BF16 R20, R4.reuse, R22, R64 ;  /* 0x000000160414723c */ /* 0x040fe20000041840 */
[----:B------:R-:W-:Y:S07]  /*6180*/  LDSM.16.MT88.4 R64, [R228+0x2900] ;  /* 0x00290000e440783b */ /* 0x000fee0000004200 */
[C---:B---3--:R-:W-:Y:S01]  /*6190*/  HMMA.16816.F32.BF16 R24, R4.reuse, R10, R24 ;  /* 0x0000000a0418723c */ /* 0x048fe20000041818 */
[----:B------:R2:W-:Y:S07]  /*61a0*/  MUFU.EX2 R11, R2 ;  /* 0x00000002000b7308 */ /* 0x0005ee0000000800 */
[C---:B------:R-:W-:Y:S08]  /*61b0*/  HMMA.16816.F32.BF16 R36, R4.reuse, R8, R36 ;  /* 0x000000080424723c */ /* 0x040ff00000041824 */
[----:B----4-:R-:W-:Y:S01]  /*61c0*/  HMMA.16816.F32.BF16 R176, R4, R16, R52 ;  /* 0x0000001004b0723c */ /* 0x010fe20000041834 */
[----:B--2---:R-:W-:-:S04]  /*61d0*/  FFMA.FTZ R2, R70, c[0x0][0x2d0], -R12 ;  /* 0x0000b40046027a23 */ /* 0x004fc8000001080c */
[----:B------:R2:W3:Y:S03]  /*61e0*/  MUFU.EX2 R10, R2 ;  /* 0x00000002000a7308 */ /* 0x0004e60000000800 */
[----:B------:R-:W-:Y:S01]  /*61f0*/  HMMA.16816.F32.BF16 R44, R4, R18, R44 ;  /* 0x00000012042c723c */ /* 0x000fe2000004182c */
[----:B--2---:R-:W-:-:S04]  /*6200*/  FFMA.FTZ R2, R71, c[0x0][0x2d0], -R12 ;  /* 0x0000b40047027a23 */ /* 0x004fc8000001080c */
[----:B------:R2:W-:Y:S02]  /*6210*/  MUFU.EX2 R9, R2 ;  /* 0x0000000200097308 */ /* 0x0005e40000000800 */
[----:B--2---:R-:W-:-:S06]  /*6220*/  FFMA.FTZ R2, R76, c[0x0][0x2d0], -R12 ;  /* 0x0000b4004c027a23 */ /* 0x004fcc000001080c */
[----:B------:R2:W-:Y:S02]  /*6230*/  MUFU.EX2 R8, R2 ;  /* 0x0000000200087308 */ /* 0x0005e40000000800 */
[----:B--2---:R-:W-:Y:S02]  /*6240*/  FFMA.FTZ R2, R77, c[0x0][0x2d0], -R0 ;  /* 0x0000b4004d027a23 */ /* 0x004fe40000010800 */
[----:B------:R-:W-:-:S04]  /*6250*/  IMAD.MOV.U32 R77, RZ, RZ, R60 ;  /* 0x000000ffff4d7224 */ /* 0x000fc800078e003c */
[----:B------:R2:W-:Y:S01]  /*6260*/  MUFU.EX2 R7, R2 ;  /* 0x0000000200077308 */ /* 0x0005e20000000800 */
[----:B------:R-:W-:Y:S01]  /*6270*/  IMAD.MOV.U32 R60, RZ, RZ, R63 ;  /* 0x000000ffff3c7224 */ /* 0x000fe200078e003f */
[----:B------:R-:W-:Y:S01]  /*6280*/  MOV R63, R82 ;  /* 0x00000052003f7202 */ /* 0x000fe20000000f00 */
[----:B------:R-:W-:-:S04]  /*6290*/  IMAD.MOV.U32 R82, RZ, RZ, R142 ;  /* 0x000000ffff527224 */ /* 0x000fc800078e008e */
[----:B------:R-:W-:Y:S02]  /*62a0*/  IMAD.MOV.U32 R19, RZ, RZ, R63 ;  /* 0x000000ffff137224 */ /* 0x000fe400078e003f */
[----:B--2---:R-:W-:Y:S01]  /*62b0*/  FFMA.FTZ R2, R78, c[0x0][0x2d0], -R0 ;  /* 0x0000b4004e027a23 */ /* 0x004fe20000010800 */
[----:B------:R-:W-:Y:S02]  /*62c0*/  MOV R78, R79 ;  /* 0x0000004f004e7202 */ /* 0x000fe40000000f00 */
[----:B------:R-:W-:Y:S01]  /*62d0*/  MOV R79, R61 ;  /* 0x0000003d004f7202 */ /* 0x000fe20000000f00 */
[----:B------:R2:W4:Y:S01]  /*62e0*/  MUFU.EX2 R6, R2 ;  /* 0x0000000200067308 */ /* 0x0005220000000800 */
[----:B------:R-:W-:Y:S01]  /*62f0*/  MOV R61, R80 ;  /* 0x00000050003d7202 */ /* 0x000fe20000000f00 */
[----:B------:R-:W-:Y:S01]  /*6300*/  IMAD.MOV.U32 R80, RZ, RZ, R83 ;  /* 0x000000ffff507224 */ /* 0x000fe200078e0053 */
[----:B------:R-:W-:-:S03]  /*6310*/  MOV R83, R141 ;  /* 0x0000008d00537202 */ /* 0x000fc60000000f00 */
[----:B------:R-:W-:Y:S01]  /*6320*/  IMAD.MOV.U32 R17, RZ, RZ, R61 ;  /* 0x000000ffff117224 */ /* 0x000fe200078e003d */
[----:B------:R-:W-:Y:S01]  /*6330*/  MOV R18, R80 ;  /* 0x0000005000127202 */ /* 0x000fe20000000f00 */
[--C-:B--2---:R-:W-:Y:S02]  /*6340*/  FFMA.FTZ R2, R62, c[0x0][0x2d0], -R0.reuse ;  /* 0x0000b4003e027a23 */ /* 0x104fe40000010800 */
[----:B------:R-:W-:Y:S01]  /*6350*/  IMAD.MOV.U32 R62, RZ, RZ, R81 ;  /* 0x000000ffff3e7224 */ /* 0x000fe200078e0051 */
[----:B------:R-:W-:Y:S01]  /*6360*/  MOV R81, R143 ;  /* 0x0000008f00517202 */ /* 0x000fe20000000f00 */
[----:B------:R-:W-:Y:S01]  /*6370*/  FFMA.FTZ R0, R140, c[0x0][0x2d0], -R0 ;  /* 0x0000b4008c007a23 */ /* 0x000fe20000010800 */
[----:B------:R2:W-:Y:S01]  /*6380*/  MUFU.EX2 R5, R2 ;  /* 0x0000000200057308 */ /* 0x0005e20000000800 */
[----:B------:R-:W1:Y:S01]  /*6390*/  LDSM.16.MT88.4 R140, [R224+0x2900] ;  /* 0x00290000e08c783b */ /* 0x000e620000004200 */
[----:B------:R-:W-:-:S06]  /*63a0*/  MOV R16, R62 ;  /* 0x0000003e00107202 */ /* 0x000fcc0000000f00 */
[----:B------:R4:W4:Y:S01]  /*63b0*/  MUFU.EX2 R4, R0 ;  /* 0x0000000000047308 */ /* 0x0009220000000800 */
[----:B--2---:R-:W-:Y:S01]  /*63c0*/  FADD.FTZ R2, R15, R14 ;  /* 0x0000000e0f027221 */ /* 0x004fe20000010000 */
[----:B------:R-:W-:Y:S01]  /*63d0*/  MOV R15, R129 ;  /* 0x00000081000f7202 */ /* 0x000fe20000000f00 */
[----:B------:R-:W-:Y:S01]  /*63e0*/  IMAD.MOV.U32 R14, RZ, RZ, R128 ;  /* 0x000000ffff0e7224 */ /* 0x000fe200078e0080 */
[----:B---3--:R-:W-:Y:S01]  /*63f0*/  F2FP.BF16.PACK_AB R128, R10, R11 ;  /* 0x0000000b0a80723e */ /* 0x008fe200000010ff */
[----:B------:R-:W-:Y:S01]  /*6400*/  FADD.FTZ R2, R13, R2 ;  /* 0x000000020d027221 */ /* 0x000fe20000010000 */
[----:B----4-:R-:W-:Y:S01]  /*6410*/  F2FP.BF16.PACK_AB R129, R6, R7 ;  /* 0x000000070681723e */ /* 0x010fe200000010ff */
[----:B------:R-:W-:Y:S01]  /*6420*/  IMAD.MOV.U32 R13, RZ, RZ, R130 ;  /* 0x000000ffff0d7224 */ /* 0x000fe200078e0082 */
[----:B------:R-:W-:Y:S01]  /*6430*/  F2FP.BF16.PACK_AB R130, R8, R9 ;  /* 0x000000090882723e */ /* 0x000fe200000010ff */
[----:B------:R-:W-:-:S04]  /*6440*/  FADD.FTZ R0, R78, R77 ;  /* 0x0000004d4e007221 */ /* 0x000fc80000010000 */
[----:B------:R-:W-:-:S04]  /*6450*/  FADD.FTZ R0, R79, R0 ;  /* 0x000000004f007221 */ /* 0x000fc80000010000 */
[----:B------:R-:W-:Y:S01]  /*6460*/  FADD.FTZ R12, R60, R0 ;  /* 0x000000003c0c7221 */ /* 0x000fe20000010000 */
[----:B------:R-:W-:Y:S02]  /*6470*/  MOV R0, R131 ;  /* 0x0000008300007202 */ /* 0x000fe40000000f00 */
[----:B------:R-:W-:-:S03]  /*6480*/  F2FP.BF16.PACK_AB R131, R4, R5 ;  /* 0x000000050483723e */ /* 0x000fc600000010ff */
[----:B------:R-:W-:-:S04]  /*6490*/  FADD.FTZ R0, R0, R2 ;  /* 0x0000000200007221 */ /* 0x000fc80000010000 */
[C---:B-1----:R-:W-:Y:S08]  /*64a0*/  HMMA.16816.F32.BF16 R136, R128.reuse, R140, R136 ;  /* 0x0000008c8088723c */ /* 0x042ff00000041888 */
[C---:B------:R-:W-:Y:S07]  /*64b0*/  HMMA.16816.F32.BF16 R140, R128.reuse, R142, R84 ;  /* 0x0000008e808c723c */ /* 0x040fee0000041854 */
[----:B------:R-:W-:Y:S01]  /*64c0*/  IMAD.MOV.U32 R85, RZ, RZ, R81 ;  /* 0x000000ffff557224 */ /* 0x000fe200078e0051 */
[----:B------:R-:W-:Y:S01]  /*64d0*/  MOV R86, R82 ;  /* 0x0000005200567202 */ /* 0x000fe20000000f00 */
[----:B------:R-:W-:Y:S01]  /*64e0*/  IMAD.MOV.U32 R87, RZ, RZ, R83 ;  /* 0x000000ffff577224 */ /* 0x000fe200078e0053 */
[C---:B------:R-:W-:Y:S01]  /*64f0*/  HMMA.16816.F32.BF16 R68, R128.reuse, R72, R104 ;  /* 0x000000488044723c */ /* 0x040fe20000041868 */
[----:B------:R-:W1:Y:S04]  /*6500*/  LDSM.16.MT88.4 R80, [R224+0x5900] ;  /* 0x00590000e050783b */ /* 0x000e680000004200 */
[----:B------:R-:W-:Y:S03]  /*6510*/  LDSM.16.MT88.4 R104, [R227+0x5900] ;  /* 0x00590000e368783b */ /* 0x000fe60000004200 */
[C---:B------:R-:W-:Y:S07]  /*6520*/  HMMA.16816.F32.BF16 R72, R128.reuse, R74, R172 ;  /* 0x0000004a8048723c */ /* 0x040fee00000418ac */
[----:B------:R-:W-:Y:S01]  /*6530*/  MOV R172, R112 ;  /* 0x0000007000ac7202 */ /* 0x000fe20000000f00 */
[----:B------:R-:W-:Y:S01]  /*6540*/  IMAD.MOV.U32 R173, RZ, RZ, R113 ;  /* 0x000000ffffad7224 */ /* 0x000fe200078e0071 */
[----:B------:R-:W-:Y:S01]  /*6550*/  MOV R174, R114 ;  /* 0x0000007200ae7202 */ /* 0x000fe20000000f00 */
[----:B------:R-:W-:Y:S01]  /*6560*/  IMAD.MOV.U32 R175, RZ, RZ, R115 ;  /* 0x000000ffffaf7224 */ /* 0x000fe200078e0073 */
[C---:B------:R-:W-:Y:S01]  /*6570*/  HMMA.16816.F32.BF16 R52, R128.reuse, R56, R88 ;  /* 0x000000388034723c */ /* 0x040fe20000041858 */
[----:B------:R-:W2:Y:S04]  /*6580*/  LDSM.16.MT88.4 R88, [R225+0x5900] ;  /* 0x00590000e158783b */ /* 0x000ea80000004200 */
[----:B------:R-:W-:Y:S03]  /*6590*/  LDSM.16.MT88.4 R112, [R224+0x8900] ;  /* 0x00890000e070783b */ /* 0x000fe60000004200 */
[C---:B------:R-:W-:Y:S01]  /*65a0*/  HMMA.16816.F32.BF16 R60, R128.reuse, R64, R96 ;  /* 0x00000040803c723c */ /* 0x040fe20000041860 */
[----:B------:R-:W3:Y:S07]  /*65b0*/  LDSM.16.MT88.4 R96, [R228+0x5900] ;  /* 0x00590000e460783b */ /* 0x000eee0000004200 */
[C---:B------:R-:W-:Y:S08]  /*65c0*/  HMMA.16816.F32.BF16 R56, R128.reuse, R58, R92 ;  /* 0x0000003a8038723c */ /* 0x040ff0000004185c */
[C---:B-1----:R-:W-:Y:S07]  /*65d0*/  HMMA.16816.F32.BF16 R76, R128.reuse, R80, R148 ;  /* 0x00000050804c723c */ /* 0x042fee0000041894 */
[----:B------:R-:W-:Y:S01]  /*65e0*/  MOV R149, R85 ;  /* 0x0000005500957202 */ /* 0x000fe20000000f00 */
[----:B------:R-:W-:Y:S01]  /*65f0*/  IMAD.MOV.U32 R150, RZ, RZ, R86 ;  /* 0x000000ffff967224 */ /* 0x000fe200078e0056 */
[----:B------:R-:W-:Y:S01]  /*6600*/  MOV R151, R87 ;  /* 0x0000005700977202 */ /* 0x000fe20000000f00 */
[----:B------:R-:W-:Y:S02]  /*6610*/  HMMA.16816.F32.BF16 R64, R128, R66, R100 ;  /* 0x000000428040723c */ /* 0x000fe40000041864 */
[----:B------:R-:W-:-:S02]  /*6620*/  FADD.FTZ R2, R149, R12 ;  /* 0x0000000c95027221 */ /* 0x000fc40000010000 */
[----:B------:R-:W-:Y:S02]  /*6630*/  FADD.FTZ R0, R150, R0 ;  /* 0x0000000096007221 */ /* 0x000fe40000010000 */
[----:B------:R-:W-:Y:S02]  /*6640*/  FADD.FTZ R2, R151, R2 ;  /* 0x0000000297027221 */ /* 0x000fe40000010000 */
[----:B------:R-:W-:Y:S01]  /*6650*/  FADD.FTZ R0, R172, R0 ;  /* 0x00000000ac007221 */ /* 0x000fe20000010000 */
[----:B--2---:R-:W-:Y:S01]  /*6660*/  HMMA.16816.F32.BF16 R84, R128, R88, R124 ;  /* 0x000000588054723c */ /* 0x004fe2000004187c */
[----:B------:R-:W-:Y:S01]  /*6670*/  FADD.FTZ R2, R13, R2 ;  /* 0x000000020d027221 */ /* 0x000fe20000010000 */
[----:B------:R-:W-:Y:S01]  /*6680*/  LDSM.16.MT88.4 R124, [R228+0x8900] ;  /* 0x00890000e47c783b */ /* 0x000fe20000004200 */
[----:B------:R-:W-:Y:S02]  /*6690*/  FADD.FTZ R0, R15, R0 ;  /* 0x000000000f007221 */ /* 0x000fe40000010000 */
[----:B------:R-:W-:-:S02]  /*66a0*/  FADD.FTZ R2, R14, R2 ;  /* 0x000000020e027221 */ /* 0x000fc40000010000 */
[----:B------:R-:W-:Y:S01]  /*66b0*/  FADD.FTZ R0, R173, R0 ;  /* 0x00000000ad007221 */ /* 0x000fe20000010000 */
[----:B------:R-:W1:Y:S01]  /*66c0*/  LDSM.16.MT88.4 R12, [R227+0x8900] ;  /* 0x00890000e30c783b */ /* 0x000e620000004200 */
[----:B------:R-:W-:Y:S01]  /*66d0*/  FADD.FTZ R2, R174, R2 ;  /* 0x00000002ae027221 */ /* 0x000fe20000010000 */
[C---:B------:R-:W-:Y:S01]  /*66e0*/  HMMA.16816.F32.BF16 R88, R128.reuse, R90, R120 ;  /* 0x0000005a8058723c */ /* 0x040fe20000041878 */
[----:B------:R-:W-:Y:S01]  /*66f0*/  FADD.FTZ R0, R175, R0 ;  /* 0x00000000af007221 */ /* 0x000fe20000010000 */
[----:B------:R-:W2:Y:S01]  /*6700*/  LDSM.16.MT88.4 R120, [R225+0x8900] ;  /* 0x00890000e178783b */ /* 0x000ea20000004200 */
        /* <DEDUP_REMOVED lines=22> */
[C---:B-1----:R-:W-:Y:S07]  /*6870*/  HMMA.16816.F32.BF16 R148, R128.reuse, R12, R36 ;  /* 0x0000000c8094723c */ /* 0x042fee0000041824 */
[----:B------:R-:W-:Y:S01]  /*6880*/  FADD.FTZ R12, R163, R2 ;  /* 0x00000002a30c7221 */ /* 0x000fe20000010000 */
[----:B------:R-:W-:Y:S01]  /*6890*/  HMMA.16816.F32.BF16 R108, R128, R112, R40 ;  /* 0x00000070806c723c */ /* 0x000fe20000041828 */
[----:B------:R-:W-:Y:S02]  /*68a0*/  FADD.FTZ R2, R161, R0 ;  /* 0x00000000a1027221 */ /* 0x000fe40000010000 */
[----:B------:R-:W-:-:S02]  /*68b0*/  FADD.FTZ R0, R165, R12 ;  /* 0x0000000ca5007221 */ /* 0x000fc40000010000 */
[----:B------:R-:W-:Y:S02]  /*68c0*/  FADD.FTZ R2, R164, R2 ;  /* 0x00000002a4027221 */ /* 0x000fe40000010000 */
[----:B------:R-:W-:Y:S01]  /*68d0*/  FADD.FTZ R11, R11, R0 ;  /* 0x000000000b0b7221 */ /* 0x000fe20000010000 */
[C---:B--2---:R-:W-:Y:S01]  /*68e0*/  HMMA.16816.F32.BF16 R116, R128.reuse, R120, R168 ;  /* 0x000000788074723c */ /* 0x044fe200000418a8 */
        /* <DEDUP_REMOVED lines=8> */
[C---:B------:R-:W-:Y:S02]  /*6970*/  HMMA.16816.F32.BF16 R104, R128.reuse, R106, R48 ;  /* 0x0000006a8068723c */ /* 0x040fe40000041830 */
[----:B------:R1:W-:Y:S04]  /*6980*/  STL [R1+0x4], R0 ;  /* 0x0000040001007387 */ /* 0x0003e80000100800 */
[----:B------:R1:W-:Y:S02]  /*6990*/  STL [R1], R2 ;  /* 0x0000000201007387 */ /* 0x0003e40000100800 */
[C---:B------:R-:W-:Y:S08]  /*69a0*/  HMMA.16816.F32.BF16 R112, R128.reuse, R114, R28 ;  /* 0x000000728070723c */ /* 0x040ff0000004181c */
[C---:B------:R-:W-:Y:S08]  /*69b0*/  HMMA.16816.F32.BF16 R120, R128.reuse, R122, R20 ;  /* 0x0000007a8078723c */ /* 0x040ff00000041814 */
[C---:B------:R-:W-:Y:S08]  /*69c0*/  HMMA.16816.F32.BF16 R124, R128.reuse, R126, R44 ;  /* 0x0000007e807c723c */ /* 0x040ff0000004182c */
[----:B------:R-:W-:Y:S01]  /*69d0*/  HMMA.16816.F32.BF16 R128, R128, R14, R24 ;  /* 0x0000000e8080723c */ /* 0x000fe20000041818 */
[----:B------:R-:W-:Y:S07]  /*69e0*/  @!P0 BRA `(.L_x_1355) ;  /* 0x000036e000008947 */ /* 0x000fee0003800000 */
[----:B-1----:R-:W2:Y:S01]  /*69f0*/  LDL.LU R252, [R1+0x28] ;  /* 0x0000280001fc7983 */ /* 0x002ea20000300800 */
[----:B------:R-:W-:-:S02]  /*6a00*/  IMAD.MOV.U32 R134, RZ, RZ, R3 ;  /* 0x000000ffff867224 */ /* 0x000fc400078e0003 */
[----:B------:R-:W-:Y:S01]  /*6a10*/  IMAD.MOV.U32 R133, RZ, RZ, R132 ;  /* 0x000000ffff857224 */ /* 0x000fe200078e0084 */
[----:B------:R-:W3:Y:S04]  /*6a20*/  LDL.LU.64 R180, [R1+0x30] ;  /* 0x0000300001b47983 */ /* 0x000ee80000300a00 */
[----:B------:R-:W4:Y:S01]  /*6a30*/  LDL.LU.64 R182, [R1+0x38] ;  /* 0x0000380001b67983 */ /* 0x000f220000300a00 */
[----:B--2---:R-:W-:Y:S02]  /*6a40*/  IADD3 R249, R252, -0x2, RZ ;  /* 0xfffffffefcf97810 */ /* 0x004fe40007ffe0ff */
[----:B---3--:R-:W-:Y:S02]  /*6a50*/  MOV R3, R181 ;  /* 0x000000b500037202 */ /* 0x008fe40000000f00 */
[----:B----4-:R-:W-:-:S05]  /*6a60*/  MOV R2, R182 ;  /* 0x000000b600027202 */ /* 0x010fca0000000f00 */
[----:B------:R1:W-:Y:S02]  /*6a70*/  STL.64 [R1+0x10], R2 ;  /* 0x0000100201007387 */ /* 0x0003e40000100a00 */
.L_x_1356:
[----:B------:R-:W2:Y:S01]  /*6a80*/  LDL.64 R20, [R1+0x10] ;  /* 0x0000100001147983 */ /* 0x000ea20000100a00 */
[----:B------:R-:W-:Y:S04]  /*6a90*/  DEPBAR.LE SB0, 0x0 ;  /* 0x000080000000791a */ /* 0x000fe80000000000 */
[----:B-1----:R-:W-:Y:S01]  /*6aa0*/  SHF.R.S32.HI R0, RZ, 0x1f, R249 ;  /* 0x0000001fff007819 */ /* 0x002fe200000114f9 */
[----:B------:R-:W-:Y:S01]  /*6ab0*/  BAR.SYNC.DEFER_BLOCKING 0x0 ;  /* 0x0000000000007b1d */ /* 0x000fe20000010000 */
[C---:B-1----:R-:W-:Y:S01]  /*6ac0*/  IMAD.WIDE.U32 R2, R249.reuse, c[0x0][0x208], RZ ;  /* 0x00008200f9027a25 */ /* 0x042fe200078e00ff */
[----:B------:R-:W-:Y:S02]  /*6ad0*/  MOV R44, c[0x0][0x208] ;  /* 0x00008200002c7a02 */ /* 0x000fe40000000f00 */
[----:B------:R-:W-:Y:S01]  /*6ae0*/  MOV R132, 0x6 ;  /* 0x0000000600847802 */ /* 0x000fe20000000f00 */
[----:B------:R-:W-:Y:S01]  /*6af0*/  IMAD R0, R0, c[0x0][0x208], RZ ;  /* 0x0000820000007a24 */ /* 0x000fe200078e02ff */
[----:B------:R-:W-:Y:S02]  /*6b00*/  SHF.L.U32 R44, R44, 0x6, RZ ;  /* 0x000000062c2c7819 */ /* 0x000fe400000006ff */
[----:B------:R-:W-:Y:S01]  /*6b10*/  MOV R37, c[0x0][0x208] ;  /* 0x0000820000257a02 */ /* 0x000fe20000000f00 */
[----:B------:R-:W-:Y:S01]  /*6b20*/  IMAD R0, R249, c[0x0][0x20c], R0 ;  /* 0x00008300f9007a24 */ /* 0x000fe200078e0200 */
[----:B------:R-:W-:Y:S02]  /*6b30*/  MOV R252, c[0x0][0x1e4] ;  /* 0x0000790000fc7a02 */ /* 0x000fe40000000f00 */
[----:B------:R-:W-:Y:S02]  /*6b40*/  SHF.L.U64.HI R37, R37, R132, c[0x0][0x20c] ;  /* 0x0000830025257619 */ /* 0x000fe40000010284 */
        /* <DEDUP_REMOVED lines=856> */
.L_x_1355:
[----:B-1----:R-:W2:Y:S04]  /*a0d0*/  LDL.LU R2, [R1] ;  /* 0x0000000001027983 */ /* 0x002ea80000300800 */
        /* <DEDUP_REMOVED lines=124> */
.L_x_1353:
        /* <DEDUP_REMOVED lines=152> */
.L_x_1358:
        /* <DEDUP_REMOVED lines=139> */
.L_x_1360:
[----:B---3--:R-:W-:Y:S05]  /*bad0*/  BSYNC B0 ;  /* 0x0000000000007941 */ /* 0x008fea0003800000 */
.L_x_1359:
        /* <DEDUP_REMOVED lines=23> */
.L_x_1362:
[----:B------:R-:W-:Y:S05]  /*bc50*/  BSYNC B0 ;  /* 0x0000000000007941 */ /* 0x000fea0003800000 */
.L_x_1361:
        /* <DEDUP_REMOVED lines=23> */
.L_x_1364:
[----:B------:R-:W-:Y:S05]  /*bdd0*/  BSYNC B0 ;  /* 0x0000000000007941 */ /* 0x000fea0003800000 */
.L_x_1363:
        /* <DEDUP_REMOVED lines=24> */
.L_x_1357:
        /* <DEDUP_REMOVED lines=19> */
.L_x_1365:
        /* <DEDUP_REMOVED lines=42> */
.L_x_1367:
[----:B------:R-:W-:Y:S05]  /*c330*/  BSYNC B0 ;  /* 0x0000000000007941 */ /* 0x000fea0003800000 */
.L_x_1366:
        /* <DEDUP_REMOVED lines=66> */
.L_x_1369:
[----:B------:R-:W-:Y:S05]  /*c760*/  BSYNC B0 ;  /* 0x0000000000007941 */ /* 0x000fea0003800000 */
.L_x_1368:
        /* <DEDUP_REMOVED lines=21> */
.L_x_1371:
[----:B------:R-:W-:Y:S05]  /*c8c0*/  BSYNC B0 ;  /* 0x0000000000007941 */ /* 0x000fea0003800000 */
.L_x_1370:
        /* <DEDUP_REMOVED lines=21> */
.L_x_1373:
[----:B------:R-:W-:Y:S05]  /*ca20*/  BSYNC B0 ;  /* 0x0000000000007941 */ /* 0x000fea0003800000 */
.L_x_1372:
        /* <DEDUP_REMOVED lines=22> */
.L_x_1374:
        /* <DEDUP_REMOVED lines=15> */
.L_x_2640:


//--------------------- .text._ZN7cutlass13device_kernelIN5flash19enable_sm80_to_sm89INS1_16FlashAttnFwdSm80INS1_25CollectiveMainloopFwdSm80ILi8ELi1ELb0EN4cute5tupleIJNS5_1CILi128EEENS7_ILi64EEENS7_ILi192EEEEEELi192ENS_10bfloat16_tEfNS_4arch4Sm80ELb0ELb0ELb0ELb1ELb0ELb1ELb1ELb0EEENS1_21CollectiveEpilogueFwdINS6_IJS8_SA_S9_EEENS6_IJNS7_ILi1EEESI_SI_EEESC_SE_Li256ELb1ELb1ELb0ELb0EEENS1_19SingleTileSchedulerILb1ELb0ELb1ELi128EEEEEEEEEvNT_6ParamsE --------------------------
	.section	.text._ZN7cutlass13device_kernelIN5flash19enable_sm80_to_sm89INS1_16FlashAttnFwdSm80INS1_25CollectiveMainloopFwdSm80ILi8ELi1ELb0EN4cute5tupleIJNS5_1CILi128EEENS7_ILi64EEENS7_ILi192EEEEEELi192ENS_10bfloat16_tEfNS_4arch4Sm80ELb0ELb0ELb0ELb1ELb0ELb1ELb1ELb0EEENS1_21CollectiveEpilogueFwdINS6_IJS8_SA_S9_EEENS6_IJNS7_ILi1EEESI_SI_EEESC_SE_Li256ELb1ELb1ELb0ELb0EEENS1_19SingleTileSchedulerILb1ELb0ELb1ELi128EEEEEEEEEvNT_6ParamsE,"ax",@progbits
	.sectioninfo	@"SHI_REGISTERS=242"
	.align	128
.text._ZN7cutlass13device_kernelIN5flash19enable_sm80_to_sm89INS1_16FlashAttnFwdSm80INS1_25CollectiveMainloopFwdSm80ILi8ELi1ELb0EN4cute5tupleIJNS5_1CILi128EEENS7_ILi64EEENS7_ILi192EEEEEELi192ENS_10bfloat16_tEfNS_4arch4Sm80ELb0ELb0ELb0ELb1ELb0ELb1ELb1ELb0EEENS1_21CollectiveEpilogueFwdINS6_IJS8_SA_S9_EEENS6_IJNS7_ILi1EEESI_SI_EEESC_SE_Li256ELb1ELb1ELb0ELb0EEENS1_19SingleTileSchedulerILb1ELb0ELb1ELi128EEEEEEEEEvNT_6ParamsE:
        .type           _ZN7cutlass13device_kernelIN5flash19enable_sm80_to_sm89INS1_16FlashAttnFwdSm80INS1_25CollectiveMainloopFwdSm80ILi8ELi1ELb0EN4cute5tupleIJNS5_1CILi128EEENS7_ILi64EEENS7_ILi192EEEEEELi192ENS_10bfloat16_tEfNS_4arch4Sm80ELb0ELb0ELb0ELb1ELb0ELb1ELb1ELb0EEENS1_21CollectiveEpilogueFwdINS6_IJS8_SA_S9_EEENS6_IJNS7_ILi1EEESI_SI_EEESC_SE_Li256ELb1ELb1ELb0ELb0EEENS1_19SingleTileSchedulerILb1ELb0ELb1ELi128EEEEEEEEEvNT_6ParamsE,@function
        .size           _ZN7cutlass13device_kernelIN5flash19enable_sm80_to_sm89INS1_16FlashAttnFwdSm80INS1_25CollectiveMainloopFwdSm80ILi8ELi1ELb0EN4cute5tupleIJNS5_1CILi128EEENS7_ILi64EEENS7_ILi192EEEEEELi192ENS_10bfloat16_tEfNS_4arch4Sm80ELb0ELb0ELb0ELb1ELb0ELb1ELb1ELb0EEENS1_21CollectiveEpilogueFwdINS6_IJS8_SA_S9_EEENS6_IJNS7_ILi1EEESI_SI_EEESC_SE_Li256ELb1ELb1ELb0ELb0EEENS1_19SingleTileSchedulerILb1ELb0ELb1ELi128EEEEEEEEEvNT_6ParamsE,(.L_x_2641 - _ZN7cutlass13device_kernelIN5flash19enable_sm80_to_sm89INS1_16FlashAttnFwdSm80INS1_25CollectiveMainloopFwdSm80ILi8ELi1ELb0EN4cute5tupleIJNS5_1CILi128EEENS7_ILi64EEENS7_ILi192EEEEEELi192ENS_10bfloat16_tEfNS_4arch4Sm80ELb0ELb0ELb0ELb1ELb0ELb1ELb1ELb0EEENS1_21CollectiveEpilogueFwdINS6_IJS8_SA_S9_EEENS6_IJNS7_ILi1EEESI_SI_EEESC_SE_Li256ELb1ELb1ELb0ELb0EEENS1_19SingleTileSchedulerILb1ELb0ELb1ELi128EEEEEEEEEvNT_6ParamsE)
        .other          _ZN7cutlass13device_kernelIN5flash19enable_sm80_to_sm89INS1_16FlashAttnFwdSm80INS1_25CollectiveMainloopFwdSm80ILi8ELi1ELb0EN4cute5tupleIJNS5_1CILi128EEENS7_ILi64EEENS7_ILi192EEEEEELi192ENS_10bfloat16_tEfNS_4arch4Sm80ELb0ELb0ELb0ELb1ELb0ELb1ELb1ELb0EEENS1_21CollectiveEpilogueFwdINS6_IJS8_SA_S9_EEENS6_IJNS7_ILi1EEESI_SI_EEESC_SE_Li256ELb1ELb1ELb0ELb0EEENS1_19SingleTileSchedulerILb1ELb0ELb1ELi128EEEEEEEEEvNT_6ParamsE,@"STO_CUDA_ENTRY STV_DEFAULT"
_ZN7cutlass13device_kernelIN5flash19enable_sm80_to_sm89INS1_16FlashAttnFwdSm80INS1_25CollectiveMainloopFwdSm80ILi8ELi1ELb0EN4cute5tupleIJNS5_1CILi128EEENS7_ILi64EEENS7_ILi192EEEEEELi192ENS_10bfloat16_tEfNS_4arch4Sm80ELb0ELb0ELb0ELb1ELb0ELb1ELb1ELb0EEENS1_21CollectiveEpilogueFwdINS6_IJS8_SA_S9_EEENS6_IJNS7_ILi1EEESI_SI_EEESC_SE_Li256ELb1ELb1ELb0ELb0EEENS1_19SingleTileSchedulerILb1ELb0ELb1ELi128EEEEEEEEEvNT_6ParamsE:
        /* <DEDUP_REMOVED lines=16> */
.L_x_1376:
        /* <DEDUP_REMOVED lines=8> */
.L_x_1378:
[----:B------:R-:W-:-:S05]  /*0180*/  MOV R3, c[0x0][0x54c] ;  /* 0x0001530000037a02 */ /* 0x000fca0000000f00 */
.L_x_1377:
[----:B-----5:R-:W-:Y:S01]  /*0190*/  IMAD R3, R3, c[0x0][0x548], RZ ;  /* 0x0001520003037a24 */ /* 0x020fe200078e02ff */
[----:B------:R-:W-:-:S04]  /*01a0*/  SHF.L.U32 R0, R85, 0x7, RZ ;  /* 0x0000000755007819 */ /* 0x000fc800000006ff */
[----:B------:R-:W-:-:S04]  /*01b0*/  ISETP.GE.AND P0, PT, R0, R3, PT ;  /* 0x000000030000720c */ /* 0x000fc80003f06270 */
[----:B------:R-:W-:Y:S01]  /*01c0*/  SEL R200, R200, 0xffffffff, !P0 ;  /* 0xffffffffc8c87807 */ /* 0x000fe20004000000 */
[----:B------:R-:W-:Y:S05]  /*01d0*/  BRA `(.L_x_1379) ;  /* 0x0000012000007947 */ /* 0x000fea0003800000 */
.L_x_1375:
[----:B---3--:R-:W-:-:S04]  /*01e0*/  ISETP.NE.U32.AND P0, PT, RZ, c[0x0][0x568], PT ;  /* 0x00015a00ff007a0c */ /* 0x008fc80003f05070 */
[----:B------:R-:W-:-:S13]  /*01f0*/  ISETP.NE.AND.EX P0, PT, RZ, c[0x0][0x56c], PT, P0 ;  /* 0x00015b00ff007a0c */ /* 0x000fda0003f05300 */
[----:B------:R-:W-:Y:S05]  /*0200*/  @!P0 BRA `(.L_x_1380) ;  /* 0x0000002000008947 */ /* 0x000fea0003800000 */
[----:B------:R1:W5:Y:S01]  /*0210*/  LDG.E R3, [R2.64] ;  /* 0x0000000602037981 */ /* 0x000362000c1e1900 */
[----:B------:R-:W-:Y:S05]  /*0220*/  BRA `(.L_x_1381) ;  /* 0x0000009000007947 */ /* 0x000fea0003800000 */
.L_x_1380:
        /* <DEDUP_REMOVED lines=8> */
.L_x_1382:
[----:B------:R-:W-:-:S05]  /*02b0*/  MOV R3, c[0x0][0x54c] ;  /* 0x0001530000037a02 */ /* 0x000fca0000000f00 */
.L_x_1381:
[----:B-----5:R-:W-:Y:S01]  /*02c0*/  IMAD R3, R3, c[0x0][0x548], RZ ;  /* 0x0001520003037a24 */ /* 0x020fe200078e02ff */
[----:B------:R-:W-:-:S04]  /*02d0*/  SHF.L.U32 R0, R85, 0x7, RZ ;  /* 0x0000000755007819 */ /* 0x000fc800000006ff */
[----:B------:R-:W-:-:S04]  /*02e0*/  ISETP.GE.AND P0, PT, R0, R3, PT ;  /* 0x000000030000720c */ /* 0x000fc80003f06270 */
[----:B------:R-:W-:-:S04]  /*02f0*/  SEL R200, R200, 0xffffffff, !P0 ;  /* 0xffffffffc8c87807 */ /* 0x000fc80004000000 */
.L_x_1379:
        /* <DEDUP_REMOVED lines=35> */
.L_x_1383:
[----:B--2---:R-:W-:-:S04]  /*0530*/  ISETP.NE.U32.AND P0, PT, RZ, c[0x0][0x368], PT ;  /* 0x0000da00ff007a0c */ /* 0x004fc80003f05070 */
[----:B------:R-:W-:-:S13]  /*0540*/  ISETP.NE.AND.EX P0, PT, RZ, c[0x0][0x36c], PT, P0 ;  /* 0x0000db00ff007a0c */ /* 0x000fda0003f05300 */
[----:B------:R-:W-:Y:S05]  /*0550*/  @!P0 BRA `(.L_x_1384) ;  /* 0x0000003000008947 */ /* 0x000fea0003800000 */
[----:B------:R-:W-:-:S06]  /*0560*/  IMAD.WIDE R2, R200, R5, c[0x0][0x368] ;  /* 0x0000da00c8027625 */ /* 0x000fcc00078e0205 */
[----:B------:R1:W5:Y:S01]  /*0570*/  LDG.E R2, [R2.64] ;  /* 0x0000000602027981 */ /* 0x000362000c1e1900 */
[----:B------:R-:W-:Y:S05]  /*0580*/  BRA `(.L_x_1385) ;  /* 0x0000004000007947 */ /* 0x000fea0003800000 */
.L_x_1384:
[----:B------:R-:W-:Y:S05]  /*0590*/  @!P6 BRA `(.L_x_1385) ;  /* 0x000000300000e947 */ /* 0x000fea0003800000 */
[----:B------:R-:W2:Y:S04]  /*05a0*/  LDG.E R2, [R8.64] ;  /* 0x0000000608027981 */ /* 0x000ea8000c1e1900 */
[----:B------:R-:W2:Y:S02]  /*05b0*/  LDG.E R3, [R8.64+0x4] ;  /* 0x0000040608037981 */ /* 0x000ea4000c1e1900 */
[----:B--2---:R-:W-:Y:S02]  /*05c0*/  IADD3 R2, -R2, R3, RZ ;  /* 0x0000000302027210 */ /* 0x004fe40007ffe1ff */
.L_x_1385:
        /* <DEDUP_REMOVED lines=319> */
.L_x_1411:
        /* <DEDUP_REMOVED lines=84> */
.L_x_1391:
[----:B------:R-:W-:Y:S05]  /*1f00*/  BSYNC B0 ;  /* 0x0000000000007941 */ /* 0x000fea0003800000 */
.L_x_1390:
        /* <DEDUP_REMOVED lines=99> */
.L_x_1394:
[----:B------:R-:W-:Y:S05]  /*2540*/  BSYNC B0 ;  /* 0x0000000000007941 */ /* 0x000fea0003800000 */
.L_x_1393:
        /* <DEDUP_REMOVED lines=56> */
.L_x_1396:
[----:B------:R-:W-:Y:S05]  /*28d0*/  BSYNC B0 ;  /* 0x0000000000007941 */ /* 0x000fea0003800000 */
.L_x_1395:
        /* <DEDUP_REMOVED lines=56> */
.L_x_1398:
[----:B------:R-:W-:Y:S05]  /*2c60*/  BSYNC B0 ;  /* 0x0000000000007941 */ /* 0x000fea0003800000 */
.L_x_1397:
        /* <DEDUP_REMOVED lines=56> */
.L_x_1400:
[----:B------:R-:W-:Y:S05]  /*2ff0*/  BSYNC B0 ;  /* 0x0000000000007941 */ /* 0x000fea0003800000 */
.L_x_1399:
        /* <DEDUP_REMOVED lines=56> */
.L_x_1402:
[----:B------:R-:W-:Y:S05]  /*3380*/  BSYNC B0 ;  /* 0x0000000000007941 */ /* 0x000fea0003800000 */
.L_x_1401:
        /* <DEDUP_REMOVED lines=56> */
.L_x_1389:
        /* <DEDUP_REMOVED lines=47> */
.L_x_1404:
[----:B------:R-:W-:Y:S05]  /*3a00*/  BSYNC B0 ;  /* 0x0000000000007941 */ /* 0x000fea0003800000 */
.L_x_1403:
        /* <DEDUP_REMOVED lines=157> */
.L_x_1406:
[----:B------:R-:W-:Y:S05]  /*43e0*/  BSYNC B0 ;  /* 0x0000000000007941 */ /* 0x000fea0003800000 */
.L_x_1405:
        /* <DEDUP_REMOVED lines=115> */
.L_x_1408:
[----:B------:R-:W-:Y:S05]  /*4b20*/  BSYNC B0 ;  /* 0x0000000000007941 */ /* 0x000fea0003800000 */
.L_x_1407:
        /* <DEDUP_REMOVED lines=115> */
.L_x_1388:
        /* <DEDUP_REMOVED lines=23> */
.L_x_1392:
[----:B------:R-:W-:Y:S05]  /*53d0*/  BSYNC B1 ;  /* 0x0000000000017941 */ /* 0x000fea0003800000 */
.L_x_1387:
        /* <DEDUP_REMOVED lines=73> */
.L_x_1410:
[----:B-1----:R-:W-:Y:S05]  /*5870*/  BSYNC B0 ;  /* 0x0000000000007941 */ /* 0x002fea0003800000 */
.L_x_1409:
        /* <DEDUP_REMOVED lines=25> */
.L_x_1386:
        /* <DEDUP_REMOVED lines=87> */
[----:B------:R-:W-:Y:S01]  /*5f80*/  IADD3 R21, R4, -R21, RZ ;  /* 0x8000001504157210 */ /* 0x000fe20007ffe0ff */
[----:B------:R-:W-:Y:S01]  /*5f90*/  IMAD R4, R3, 0x20, R18 ;  /* 0x0000002003047824 */ /* 0x000fe200078e0212 */
[----:B------:R-:W-:Y:S01]  /*5fa0*/  ISETP.NE.AND.EX P0, PT, RZ, c[0x0][0x34c], PT, P0 ;  /* 0x0000d300ff007a0c */ /* 0x000fe20003f05300 */
[----:B------:R-:W-:Y:S01]  /*5fb0*/  IMAD.IADD R13, R13, 0x1, R5 ;  /* 0x000000010d0d7824 */ /* 0x000fe200078e0205 */
[----:B------:R-:W-:Y:S01]  /*5fc0*/  SHF.R.S32.HI R5, RZ, 0x1f, R200 ;  /* 0x0000001fff057819 */ /* 0x000fe200000114c8 */
[----:B------:R-:W-:Y:S01]  /*5fd0*/  IMAD R4, R85, 0x80, R4 ;  /* 0x0000008055047824 */ /* 0x000fe200078e0204 */
[----:B------:R-:W-:Y:S02]  /*5fe0*/  LOP3.LUT R16, R7, R16, RZ, 0x3c, !PT ;  /* 0x0000001007107212 */ /* 0x000fe400078e3cff */
[----:B------:R-:W-:Y:S01]  /*5ff0*/  IADD3 R2, R22, 0x80, RZ ;  /* 0x0000008016027810 */ /* 0x000fe20007ffe0ff */
[----:B------:R-:W-:Y:S01]  /*6000*/  @P2 IMAD.HI.U32 R6, R4, c[0x0][0x2c8], RZ ;  /* 0x0000b20004062a27 */ /* 0x000fe200078e00ff */
[----:B------:R-:W-:-:S02]  /*6010*/  SEL R7, R5, RZ, !P0 ;  /* 0x000000ff05077207 */ /* 0x000fc40004000000 */
[----:B------:R-:W-:Y:S01]  /*6020*/  ISETP.GE.AND P3, PT, R2, c[0x0][0x1d4], PT ;  /* 0x0000750002007a0c */ /* 0x000fe20003f66270 */
[----:B------:R-:W-:Y:S01]  /*6030*/  IMAD.MOV.U32 R2, RZ, RZ, R4 ;  /* 0x000000ffff027224 */ /* 0x000fe200078e0004 */
[----:B------:R-:W-:Y:S01]  /*6040*/  SHF.R.S32.HI R11, RZ, 0x1f, R147 ;  /* 0x0000001fff0b7819 */ /* 0x000fe20000011493 */
[----:B------:R-:W-:Y:S01]  /*6050*/  IMAD R7, R7, c[0x0][0x1c0], RZ ;  /* 0x0000700007077a24 */ /* 0x000fe200078e02ff */
[----:B------:R-:W-:Y:S02]  /*6060*/  SEL R24, R200, RZ, !P0 ;  /* 0x000000ffc8187207 */ /* 0x000fe40004000000 */
[----:B------:R-:W-:Y:S02]  /*6070*/  IADD3 R147, P0, R18, R147, RZ ;  /* 0x0000009312937210 */ /* 0x000fe40007f1e0ff */
[----:B------:R-:W-:Y:S01]  /*6080*/  @P2 SHF.R.U32.HI R2, RZ, c[0x0][0x2cc], R6 ;  /* 0x0000b300ff022a19 */ /* 0x000fe20000011606 */
[C---:B------:R-:W-:Y:S01]  /*6090*/  IMAD R10, R24.reuse, c[0x0][0x1c4], R7 ;  /* 0x00007100180a7a24 */ /* 0x040fe200078e0207 */
[----:B------:R-:W-:Y:S01]  /*60a0*/  LOP3.LUT R15, R15, 0xfffffff0, RZ, 0xc0, !PT ;  /* 0xfffffff00f0f7812 */ /* 0x000fe200078ec0ff */
[----:B------:R-:W-:Y:S01]  /*60b0*/  IMAD.WIDE.U32 R24, R24, c[0x0][0x1c0], R12 ;  /* 0x0000700018187a25 */ /* 0x000fe200078e000c */
[----:B------:R-:W-:-:S02]  /*60c0*/  LEA.HI.X.SX32 R6, R18, R11, 0x1, P0 ;  /* 0x0000000b12067211 */ /* 0x000fc400000f0eff */
[----:B------:R-:W-:Y:S01]  /*60d0*/  LEA.HI R11, R9, R84, RZ, 0x6 ;  /* 0x00000054090b7211 */ /* 0x000fe200078f30ff */
[----:B------:R-:W-:Y:S01]  /*60e0*/  IMAD.MOV R7, RZ, RZ, -R2 ;  /* 0x000000ffff077224 */ /* 0x000fe200078e0a02 */
[----:B------:R-:W-:Y:S01]  /*60f0*/  SHF.R.S32.HI R23, RZ, 0x1f, R22 ;  /* 0x0000001fff177819 */ /* 0x000fe20000011416 */
[----:B------:R-:W-:Y:S01]  /*6100*/  IMAD.IADD R15, R84, 0x1, -R15 ;  /* 0x00000001540f7824 */ /* 0x000fe200078e0a0f */
[----:B------:R-:W-:Y:S01]  /*6110*/  SHF.L.U32 R11, R11, 0x3, RZ ;  /* 0x000000030b0b7819 */ /* 0x000fe200000006ff */
[C---:B------:R-:W-:Y:S01]  /*6120*/  IMAD R8, R6.reuse, c[0x0][0x1e0], RZ ;  /* 0x0000780006087a24 */ /* 0x040fe200078e02ff */
[----:B------:R-:W-:Y:S01]  /*6130*/  ISETP.NE.U32.AND P2, PT, RZ, c[0x0][0x350], PT ;  /* 0x0000d400ff007a0c */ /* 0x000fe20003f45070 */
[----:B------:R-:W-:Y:S01]  /*6140*/  IMAD R6, R6, c[0x0][0x208], RZ ;  /* 0x0000820006067a24 */ /* 0x000fe200078e02ff */
[----:B------:R-:W-:Y:S01]  /*6150*/  SHF.R.S32.HI R12, RZ, 0x1f, R15 ;  /* 0x0000001fff0c7819 */ /* 0x000fe2000001140f */
[----:B------:R-:W-:Y:S01]  /*6160*/  IMAD R7, R7, c[0x0][0x2c4], R4 ;  /* 0x0000b10007077a24 */ /* 0x000fe200078e0204 */
[----:B------:R-:W-:Y:S01]  /*6170*/  SHF.R.S32.HI R4, RZ, 0x1f, R2 ;  /* 0x0000001fff047819 */ /* 0x000fe20000011402 */
[C---:B------:R-:W-:Y:S01]  /*6180*/  IMAD R6, R147.reuse, c[0x0][0x20c], R6 ;  /* 0x0000830093067a24 */ /* 0x040fe200078e0206 */
[----:B------:R-:W-:Y:S01]  /*6190*/  LOP3.LUT R16, R16, 0xfffffe00, R11, 0xf8, !PT ;  /* 0xfffffe0010107812 */ /* 0x000fe200078ef80b */
[----:B------:R-:W-:Y:S01]  /*61a0*/  IMAD.WIDE.U32 R28, R147, c[0x0][0x208], R22 ;  /* 0x00008200931c7a25 */ /* 0x000fe200078e0016 */
[----:B------:R-:W-:-:S02]  /*61b0*/  LEA.HI R13, R12, R15, RZ, 0x3 ;  /* 0x0000000f0c0d7211 */ /* 0x000fc400078f18ff */
[----:B------:R-:W-:Y:S01]  /*61c0*/  P2R R203, PR, RZ, 0x8 ;  /* 0x00000008ffcb7803 */ /* 0x000fe20000000000 */
[----:B------:R-:W-:Y:S01]  /*61d0*/  IMAD.IADD R25, R25, 0x1, R10 ;  /* 0x0000000119197824 */ /* 0x000fe200078e020a */
[----:B------:R-:W-:Y:S01]  /*61e0*/  LOP3.LUT R12, R13, 0xfffffff8, RZ, 0xc0, !PT ;  /* 0xfffffff80d0c7812 */ /* 0x000fe200078ec0ff */
[----:B------:R-:W-:Y:S01]  /*61f0*/  IMAD R11, R4, c[0x0][0x1b0], RZ ;  /* 0x00006c00040b7a24 */ /* 0x000fe200078e02ff */
[----:B------:R-:W-:Y:S01]  /*6200*/  ISETP.NE.AND.EX P2, PT, RZ, c[0x0][0x354], PT, P2 ;  /* 0x0000d500ff007a0c */ /* 0x000fe20003f45320 */
[----:B------:R-:W-:Y:S01]  /*6210*/  IMAD.IADD R29, R29, 0x1, R6 ;  /* 0x000000011d1d7824 */ /* 0x000fe200078e0206 */
[----:B------:R-:W-:Y:S01]  /*6220*/  SHF.R.S32.HI R6, RZ, 0x1f, R7 ;  /* 0x0000001fff067819 */ /* 0x000fe20000011407 */
[C---:B------:R-:W-:Y:S01]  /*6230*/  IMAD R8, R147.reuse, c[0x0][0x1e4], R8 ;  /* 0x0000790093087a24 */ /* 0x040fe200078e0208 */
[----:B------:R-:W-:Y:S01]  /*6240*/  ISETP.GE.AND P6, PT, R22, c[0x0][0x1d4], PT ;  /* 0x0000750016007a0c */ /* 0x000fe20003fc6270 */
[----:B------:R-:W-:-:S03]  /*6250*/  IMAD.WIDE.U32 R26, R147, c[0x0][0x1e0], R22 ;  /* 0x00007800931a7a25 */ /* 0x000fc600078e0016 */
[----:B------:R-:W-:Y:S01]  /*6260*/  SEL R20, RZ, 0x1, P6 ;  /* 0x00000001ff147807 */ /* 0x000fe20003000000 */
[C---:B------:R-:W-:Y:S01]  /*6270*/  IMAD R11, R2.reuse, c[0x0][0x1b4], R11 ;  /* 0x00006d00020b7a24 */ /* 0x040fe200078e020b */
[----:B------:R-:W-:Y:S01]  /*6280*/  IADD3 R27, R27, R8, RZ ;  /* 0x000000081b1b7210 */ /* 0x000fe20007ffe0ff */
[----:B------:R-:W-:-:S04]  /*6290*/  IMAD.WIDE.U32 R24, R2, c[0x0][0x1b0], R24 ;  /* 0x00006c0002187a25 */ /* 0x000fc800078e0018 */
[----:B------:R-:W-:Y:S01]  /*62a0*/  IMAD.IADD R25, R25, 0x1, R11 ;  /* 0x0000000119197824 */ /* 0x000fe200078e020b */
[----:B------:R-:W-:Y:S01]  /*62b0*/  SHF.L.U32 R11, R3, 0x3, RZ ;  /* 0x00000003030b7819 */ /* 0x000fe200000006ff */
[----:B------:R-:W-:Y:S02]  /*62c0*/  IMAD R6, R6, c[0x0][0x1a8], RZ ;  /* 0x00006a0006067a24 */ /* 0x000fe400078e02ff */
[----:B------:R-:W-:Y:S02]  /*62d0*/  IMAD R4, R87, c[0x0][0x1e8], RZ ;  /* 0x00007a0057047a24 */ /* 0x000fe400078e02ff */
[----:B------:R-:W-:Y:S02]  /*62e0*/  IMAD.IADD R12, R15, 0x1, -R12 ;  /* 0x000000010f0c7824 */ /* 0x000fe400078e0a0c */
[----:B------:R-:W-:Y:S02]  /*62f0*/  IMAD R8, R87, c[0x0][0x210], RZ ;  /* 0x0000840057087a24 */ /* 0x000fe400078e02ff */
[C---:B------:R-:W-:Y:S01]  /*6300*/  IMAD R6, R7.reuse, c[0x0][0x1ac], R6 ;  /* 0x00006b0007067a24 */ /* 0x040fe200078e0206 */
[C---:B------:R-:W-:Y:S01]  /*6310*/  LOP3.LUT P5, RZ, R12.reuse, 0x4, RZ, 0xc0, !PT ;  /* 0x000000040cff7812 */ /* 0x040fe200078ac0ff */
[----:B------:R-:W-:Y:S01]  /*6320*/  IMAD.WIDE.U32 R24, R7, c[0x0][0x1a8], R24 ;  /* 0x00006a0007187a25 */ /* 0x000fe200078e0018 */
[----:B------:R-:W-:-:S03]  /*6330*/  LOP3.LUT P3, RZ, R12, 0x2, RZ, 0xc0, !PT ;  /* 0x000000020cff7812 */ /* 0x000fc6000786c0ff */
[C---:B------:R-:W-:Y:S02]  /*6340*/  IMAD R4, R199.reuse, c[0x0][0x1ec], R4 ;  /* 0x00007b00c7047a24 */ /* 0x040fe400078e0204 */
[----:B------:R-:W-:-:S04]  /*6350*/  IMAD.WIDE.U32 R208, R199, c[0x0][0x1e8], R26 ;  /* 0x00007a00c7d07a25 */ /* 0x000fc800078e001a */
[C---:B------:R-:W-:Y:S02]  /*6360*/  IMAD R8, R199.reuse, c[0x0][0x214], R8 ;  /* 0x00008500c7087a24 */ /* 0x040fe400078e0208 */
[----:B------:R-:W-:-:S04]  /*6370*/  IMAD.WIDE.U32 R26, R199, c[0x0][0x210], R28 ;  /* 0x00008400c71a7a25 */ /* 0x000fc800078e001c */
[----:B------:R-:W-:Y:S02]  /*6380*/  IMAD.SHL.U32 R12, R12, 0x40, RZ ;  /* 0x000000400c0c7824 */ /* 0x000fe400078e00ff */
[----:B------:R-:W-:Y:S02]  /*6390*/  IMAD.IADD R209, R4, 0x1, R209 ;  /* 0x0000000104d17824 */ /* 0x000fe400078e02d1 */
[----:B------:R-:W-:Y:S01]  /*63a0*/  IMAD.IADD R27, R8, 0x1, R27 ;  /* 0x00000001081b7824 */ /* 0x000fe200078e021b */
[----:B------:R-:W-:Y:S01]  /*63b0*/  LEA R8, P0, R24, c[0x0][0x160], 0x1 ;  /* 0x0000580018087a11 */ /* 0x000fe200078008ff */
[----:B------:R-:W-:Y:S01]  /*63c0*/  IMAD.IADD R4, R25, 0x1, R6 ;  /* 0x0000000119047824 */ /* 0x000fe200078e0206 */
[----:B------:R-:W-:Y:S01]  /*63d0*/  LOP3.LUT R15, R12, 0x1c0, RZ, 0xc0, !PT ;  /* 0x000001c00c0f7812 */ /* 0x000fe200078ec0ff */
[----:B------:R-:W-:Y:S02]  /*63e0*/  IMAD.SHL.U32 R10, R21, 0x8, RZ ;  /* 0x00000008150a7824 */ /* 0x000fe400078e00ff */
[----:B------:R-:W-:Y:S01]  /*63f0*/  IMAD.SHL.U32 R13, R13, 0x40, RZ ;  /* 0x000000400d0d7824 */ /* 0x000fe200078e00ff */
[----:B------:R-:W-:-:S02]  /*6400*/  LEA.HI.X R4, R24, c[0x0][0x164], R4, 0x1, P0 ;  /* 0x0000590018047a11 */ /* 0x000fc400000f0c04 */
[----:B------:R-:W-:Y:S01]  /*6410*/  LOP3.LUT R2, R15, 0x8, R10, 0xf8, !PT ;  /* 0x000000080f027812 */ /* 0x000fe200078ef80a */
[----:B------:R1:W3:Y:S01]  /*6420*/  SHFL.IDX PT, R24, R8, RZ, 0x181f ;  /* 0x00181fff08187589 */ /* 0x0002e200000e0000 */
[----:B------:R-:W-:Y:S02]  /*6430*/  SHF.R.U32.HI R15, RZ, 0x3, R15 ;  /* 0x00000003ff0f7819 */ /* 0x000fe4000001160f */
[----:B------:R-:W-:Y:S01]  /*6440*/  IADD3 R10, R11, 0x80, RZ ;  /* 0x000000800b0a7810 */ /* 0x000fe20007ffe0ff */
[----:B------:R1:W4:Y:S01]  /*6450*/  SHFL.IDX PT, R25, R4, RZ, 0x181f ;  /* 0x00181fff04197589 */ /* 0x00032200000e0000 */
[----:B------:R-:W-:Y:S02]  /*6460*/  LOP3.LUT R2, R2, R15, RZ, 0x3c, !PT ;  /* 0x0000000f02027212 */ /* 0x000fe400078e3cff */
[----:B------:R-:W-:Y:S02]  /*6470*/  IADD3 R15, R22, 0x40, RZ ;  /* 0x00000040160f7810 */ /* 0x000fe40007ffe0ff */
[----:B------:R-:W-:-:S02]  /*6480*/  ISETP.GE.AND P4, PT, R10, c[0x0][0x198], PT ;  /* 0x000066000a007a0c */ /* 0x000fc40003f86270 */
[----:B------:R-:W-:Y:S02]  /*6490*/  LOP3.LUT R2, R2, 0xfffffe00, R13, 0xf8, !PT ;  /* 0xfffffe0002027812 */ /* 0x000fe400078ef80d */
        /* <DEDUP_REMOVED lines=22> */
[----:B------:R-:W-:-:S04]  /*6600*/  IMAD.WIDE.U32 R206, R206, c[0x0][0x218], R26 ;  /* 0x00008600cece7a25 */ /* 0x000fc800078e001a */
        /* <DEDUP_REMOVED lines=18> */
.L_x_1414:
[----:B-1-34-:R-:W-:Y:S05]  /*6730*/  BSYNC B0 ;  /* 0x0000000000007941 */ /* 0x01afea0003800000 */
.L_x_1413:
        /* <DEDUP_REMOVED lines=22> */
.L_x_1416:
[----:B------:R-:W-:Y:S05]  /*68a0*/  BSYNC B0 ;  /* 0x0000000000007941 */ /* 0x000fea0003800000 */
.L_x_1415:
        /* <DEDUP_REMOVED lines=22> */
.L_x_1418:
[----:B------:R-:W-:Y:S05]  /*6a10*/  BSYNC B0 ;  /* 0x0000000000007941 */ /* 0x000fea0003800000 */
.L_x_1417:
        /* <DEDUP_REMOVED lines=65> */
.L_x_1419:
        /* <DEDUP_REMOVED lines=101> */
.L_x_1423:
[----:B------:R-:W-:Y:S05]  /*7480*/  BSYNC B0 ;  /* 0x0000000000007941 */ /* 0x000fea0003800000 */
.L_x_1422:
        /* <DEDUP_REMOVED lines=135> */
.L_x_1427:
[----:B------:R-:W-:Y:S05]  /*7d00*/  BSYNC B0 ;  /* 0x0000000000007941 */ /* 0x000fea0003800000 */
.L_x_1426:
        /* <DEDUP_REMOVED lines=42> */
.L_x_1429:
[----:B------:R-:W-:Y:S05]  /*7fb0*/  BSYNC B0 ;  /* 0x0000000000007941 */ /* 0x000fea0003800000 */
.L_x_1428:
        /* <DEDUP_REMOVED lines=42> */
.L_x_1431:
[----:B------:R-:W-:Y:S05]  /*8260*/  BSYNC B0 ;  /* 0x0000000000007941 */ /* 0x000fea0003800000 */
.L_x_1430:
        /* <DEDUP_REMOVED lines=42> */
.L_x_1433:
[----:B------:R-:W-:Y:S05]  /*8510*/  BSYNC B0 ;  /* 0x0000000000007941 */ /* 0x000fea0003800000 */
.L_x_1432:
        /* <DEDUP_REMOVED lines=42> */
.L_x_1435:
[----:B------:R-:W-:Y:S05]  /*87c0*/  BSYNC B0 ;  /* 0x0000000000007941 */ /* 0x000fea0003800000 */
.L_x_1434:
        /* <DEDUP_REMOVED lines=41> */
.L_x_1425:
[----:B------:R-:W-:Y:S05]  /*8a60*/  BSYNC B1 ;  /* 0x0000000000017941 */ /* 0x000fea0003800000 */
.L_x_1424:
        /* <DEDUP_REMOVED lines=44> */
.L_x_1438:
[----:B------:R-:W-:Y:S05]  /*8d30*/  BSYNC B0 ;  /* 0x0000000000007941 */ /* 0x000fea0003800000 */
.L_x_1437:
        /* <DEDUP_REMOVED lines=42> */
.L_x_1440:
[----:B------:R-:W-:Y:S05]  /*8fe0*/  BSYNC B0 ;  /* 0x0000000000007941 */ /* 0x000fea0003800000 */
.L_x_1439:
        /* <DEDUP_REMOVED lines=42> */
.L_x_1442:
[----:B------:R-:W-:Y:S05]  /*9290*/  BSYNC B0 ;  /* 0x0000000000007941 */ /* 0x000fea0003800000 */
.L_x_1441:
        /* <DEDUP_REMOVED lines=42> */
.L_x_1444:
[----:B------:R-:W-:Y:S05]  /*9540*/  BSYNC B0 ;  /* 0x0000000000007941 */ /* 0x000fea0003800000 */
.L_x_1443:
        /* <DEDUP_REMOVED lines=42> */
.L_x_1446:
[----:B------:R-:W-:Y:S05]  /*97f0*/  BSYNC B0 ;  /* 0x0000000000007941 */ /* 0x000fea0003800000 */
.L_x_1445:
        /* <DEDUP_REMOVED lines=42> */
.L_x_1421:
        /* <DEDUP_REMOVED lines=50> */
.L_x_1448:
[----:B------:R-:W-:Y:S05]  /*9dc0*/  BSYNC B0 ;  /* 0x0000000000007941 */ /* 0x000fea0003800000 */
.L_x_1447:
        /* <DEDUP_REMOVED lines=176> */
.L_x_1452:
[----:B------:R-:W-:Y:S05]  /*a8d0*/  BSYNC B0 ;  /* 0x0000000000007941 */ /* 0x000fea0003800000 */
.L_x_1451:
        /* <DEDUP_REMOVED lines=106> */
.L_x_1454:
[----:B------:R-:W-:Y:S05]  /*af80*/  BSYNC B0 ;  /* 0x0000000000007941 */ /* 0x000fea0003800000 */
.L_x_1453:
        /* <DEDUP_REMOVED lines=105> */
.L_x_1450:
[----:B------:R-:W-:Y:S05]  /*b620*/  BSYNC B1 ;  /* 0x0000000000017941 */ /* 0x000fea0003800000 */
.L_x_1449:
        /* <DEDUP_REMOVED lines=103> */
.L_x_1456:
[----:B------:R-:W-:Y:S05]  /*bca0*/  BSYNC B0 ;  /* 0x0000000000007941 */ /* 0x000fea0003800000 */
.L_x_1455:
        /* <DEDUP_REMOVED lines=108> */
.L_x_1458:
[----:B------:R-:W-:Y:S05]  /*c370*/  BSYNC B0 ;  /* 0x0000000000007941 */ /* 0x000fea0003800000 */
.L_x_1457:
        /* <DEDUP_REMOVED lines=107> */
.L_x_1436:
[----:B------:R-:W-:Y:S05]  /*ca30*/  BSYNC B2 ;  /* 0x0000000000027941 */ /* 0x000fea0003800000 */
.L_x_1420:
[----:B-1----:R-:W-:Y:S01]  /*ca40*/  IMAD.SHL.U32 R8, R3, 0x40, RZ ;  /* 0x0000004003087824 */ /* 0x002fe200078e00ff */
[----:B------:R-:W-:-:S04]  /*ca50*/  DEPBAR.LE SB0, 0x0 ;  /* 0x000080000000791a */ /* 0x000fc80000000000 */
[----:B------:R-:W-:Y:S01]  /*ca60*/  IMAD.SHL.U32 R9, R18, 0x8, RZ ;  /* 0x0000000812097824 */ /* 0x000fe200078e00ff */
[----:B------:R-:W-:Y:S01]  /*ca70*/  LOP3.LUT R8, R8, 0x1c0, RZ, 0xc0, !PT ;  /* 0x000001c008087812 */ /* 0x000fe200078ec0ff */
[----:B------:R-:W-:Y:S01]  /*ca80*/  IMAD R10, R22, c[0x0][0x208], RZ ;  /* 0x00008200160a7a24 */ /* 0x000fe200078e02ff */
[----:B------:R-:W-:Y:S01]  /*ca90*/  LOP3.LUT P1, RZ, R3, 0x2, RZ, 0xc0, !PT ;  /* 0x0000000203ff7812 */ /* 0x000fe2000782c0ff */
[----:B------:R-:W-:Y:S01]  /*caa0*/  IMAD R198, R19, 0x400, R2 ;  /* 0x0000040013c67824 */ /* 0x000fe200078e0202 */
[----:B------:R-:W-:Y:S01]  /*cab0*/  LOP3.LUT R9, R8, 0x8, R9, 0xf8, !PT ;  /* 0x0000000808097812 */ /* 0x000fe200078ef809 */
[----:B------:R-:W-:Y:S01]  /*cac0*/  IMAD.WIDE.U32 R12, R17, c[0x0][0x208], RZ ;  /* 0x00008200110c7a25 */ /* 0x000fe200078e00ff */
[----:B------:R-:W-:-:S03]  /*cad0*/  SHF.R.U32.HI R8, RZ, 0x3, R8 ;  /* 0x00000003ff087819 */ /* 0x000fc60000011608 */
[----:B------:R-:W-:Y:S01]  /*cae0*/  IMAD R10, R17, c[0x0][0x20c], R10 ;  /* 0x00008300110a7a24 */ /* 0x000fe200078e020a */
[----:B------:R-:W-:Y:S01]  /*caf0*/  LOP3.LUT R8, R9, R8, RZ, 0x3c, !PT ;  /* 0x0000000809087212 */ /* 0x000fe200078e3cff */
[----:B------:R-:W-:Y:S01]  /*cb00*/  IMAD.SHL.U32 R198, R198, 0x2, RZ ;  /* 0x00000002c6c67824 */ /* 0x000fe200078e00ff */
[----:B------:R-:W-:Y:S01]  /*cb10*/  BAR.SYNC.DEFER_BLOCKING 0x0 ;  /* 0x0000000000007b1d */ /* 0x000fe20000010000 */
[----:B------:R-:W-:Y:S01]  /*cb20*/  IMAD.IADD R10, R13, 0x1, R10 ;  /* 0x000000010d0a7824 */ /* 0x000fe200078e020a */
[C---:B------:R-:W-:Y:S01]  /*cb30*/  LEA R9, P0, R12.reuse, R206, 0x6 ;  /* 0x000000ce0c097211 */ /* 0x040fe200078030ff */
[----:B------:R-:W-:Y:S01]  /*cb40*/  IMAD R197, R21, 0x200, R8 ;  /* 0x0000020015c57824 */ /* 0x000fe200078e0208 */
[----:B------:R-:W-:Y:S01]  /*cb50*/  SEL R13, RZ, 0x4, P5 ;  /* 0x00000004ff0d7807 */ /* 0x000fe20002800000 */
[----:B------:R-:W-:Y:S01]  /*cb60*/  IMAD R80, R17, -0x40, R83 ;  /* 0xffffffc011507824 */ /* 0x000fe200078e0253 */
[----:B------:R-:W-:Y:S01]  /*cb70*/  LEA.HI.X R10, R12, R201, R10, 0x6, P0 ;  /* 0x000000c90c0a7211 */ /* 0x000fe200000f340a */
[----:B------:R-:W-:Y:S01]  /*cb80*/  IMAD.SHL.U32 R197, R197, 0x2, RZ ;  /* 0x00000002c5c57824 */ /* 0x000fe200078e00ff */
[----:B------:R-:W-:Y:S01]  /*cb90*/  SEL R12, RZ, 0x2, P4 ;  /* 0x00000002ff0c7807 */ /* 0x000fe20002000000 */
[----:B------:R-:W-:Y:S01]  /*cba0*/  IMAD.SHL.U32 R205, R16, 0x2, RZ ;  /* 0x0000000210cd7824 */ /* 0x000fe200078e00ff */
[----:B------:R-:W-:Y:S01]  /*cbb0*/  LEA R8, P0, R9, c[0x0][0x1f8], 0x1 ;  /* 0x00007e0009087a11 */ /* 0x000fe200078008ff */
[--C-:B------:R-:W-:Y:S01]  /*cbc0*/  IMAD R194, R0, 0x2, R198.reuse ;  /* 0x0000000200c27824 */ /* 0x100fe200078e02c6 */
[----:B------:R-:W-:Y:S01]  /*cbd0*/  IADD3 R11, R197, 0x6100, RZ ;  /* 0x00006100c50b7810 */ /* 0x000fe20007ffe0ff */
[----:B------:R-:W-:Y:S01]  /*cbe0*/  IMAD R193, R5, 0x2, R198 ;  /* 0x0000000205c17824 */ /* 0x000fe200078e02c6 */
[----:B------:R-:W-:Y:S01]  /*cbf0*/  IADD3 R20, R13, R12, R20 ;  /* 0x0000000c0d147210 */ /* 0x000fe20007ffe014 */
[----:B------:R-:W-:Y:S01]  /*cc00*/  IMAD.MOV.U32 R13, RZ, RZ, c[0x0][0x208] ;  /* 0x00008200ff0d7624 */ /* 0x000fe200078e00ff */
[----:B------:R-:W-:Y:S01]  /*cc10*/  IADD3 R196, R197, 0x6120, RZ ;  /* 0x00006120c5c47810 */ /* 0x000fe20007ffe0ff */
[----:B------:R-:W-:Y:S01]  /*cc20*/  IMAD R191, R5, 0x2, R194 ;  /* 0x0000000205bf7824 */ /* 0x000fe200078e02c2 */
[----:B------:R-:W-:Y:S01]  /*cc30*/  LEA.HI.X R9, R9, c[0x0][0x1fc], R10, 0x1, P0 ;  /* 0x00007f0009097a11 */ /* 0x000fe200000f0c0a */
[----:B------:R-:W-:Y:S01]  /*cc40*/  IMAD.IADD R10, R80, 0x1, -R18 ;  /* 0x00000001500a7824 */ /* 0x000fe200078e0a12 */
[----:B------:R-:W-:Y:S01]  /*cc50*/  @P1 IADD3 R196, R11, -0x20, RZ ;  /* 0xffffffe00bc41810 */ /* 0x000fe20007ffe0ff */
[----:B------:R-:W-:Y:S01]  /*cc60*/  IMAD.MOV.U32 R11, RZ, RZ, c[0x0][0x20c] ;  /* 0x00008300ff0b7624 */ /* 0x000fe200078e00ff */
[----:B------:R-:W-:Y:S01]  /*cc70*/  LEA R72, P2, R13, R8, 0x6 ;  /* 0x000000080d487211 */ /* 0x000fe200078430ff */
[----:B------:R-:W-:Y:S01]  /*cc80*/  IMAD.SHL.U32 R195, R2, 0x2, RZ ;  /* 0x0000000202c37824 */ /* 0x000fe200078e00ff */
[----:B------:R-:W-:Y:S01]  /*cc90*/  LDSM.16.M88.4 R52, [R198+0xc100] ;  /* 0x00c10000c634783b */ /* 0x000fe20000000200 */
[----:B------:R-:W-:-:S02]  /*cca0*/  LOP3.LUT P1, RZ, R20, 0x2, RZ, 0xc0, !PT ;  /* 0x0000000214ff7812 */ /* 0x000fc4000782c0ff */
[C---:B------:R-:W-:Y:S01]  /*ccb0*/  ISETP.LT.OR P3, PT, R10.reuse, 0x1, P6 ;  /* 0x000000010a00780c */ /* 0x040fe20003761670 */
[----:B------:R-:W1:Y:S01]  /*ccc0*/  LDSM.16.M88.4 R24, [R197+0x6100] ;  /* 0x00610000c518783b */ /* 0x000e620000000200 */
[----:B------:R-:W-:Y:S01]  /*ccd0*/  LEA.HI.X R73, R13, R9, R11, 0x6, P2 ;  /* 0x000000090d497211 */ /* 0x000fe200010f340b */
[C-C-:B------:R-:W-:Y:S01]  /*cce0*/  IMAD R189, R5.reuse, 0x2, R195.reuse ;  /* 0x0000000205bd7824 */ /* 0x140fe200078e02c3 */
[----:B------:R-:W-:Y:S01]  /*ccf0*/  ISETP.LT.OR P2, PT, R10, 0x1, !P1 ;  /* 0x000000010a00780c */ /* 0x000fe20004f41670 */
[----:B------:R-:W2:Y:S01]  /*cd00*/  LDSM.16.M88.4 R16, [R197+0x6900] ;  /* 0x00690000c510783b */ /* 0x000ea20000000200 */
[----:B------:R-:W-:Y:S01]  /*cd10*/  LOP3.LUT P0, RZ, R20, 0x4, RZ, 0xc0, !PT ;  /* 0x0000000414ff7812 */ /* 0x000fe2000780c0ff */
[----:B------:R-:W-:Y:S02]  /*cd20*/  IMAD R190, R0, 0x2, R195 ;  /* 0x0000000200be7824 */ /* 0x000fe400078e02c3 */
[----:B------:R-:W3:Y:S01]  /*cd30*/  LDSM.16.M88.4 R60, [R197+0x7100] ;  /* 0x00710000c53c783b */ /* 0x000ee20000000200 */
[----:B------:R-:W-:Y:S01]  /*cd40*/  ISETP.LT.OR P4, PT, R10, 0x1, !P0 ;  /* 0x000000010a00780c */ /* 0x000fe20004781670 */
[----:B------:R-:W-:-:S02]  /*cd50*/  IMAD R188, R5, 0x2, R190 ;  /* 0x0000000205bc7824 */ /* 0x000fc400078e02be */
[----:B------:R-:W-:Y:S04]  /*cd60*/  LDSM.16.M88.4 R40, [R194+0xc100] ;  /* 0x00c10000c228783b */ /* 0x000fe80000000200 */
[----:B------:R-:W4:Y:S04]  /*cd70*/  LDSM.16.M88.4 R12, [R196] ;  /* 0x00000000c40c783b */ /* 0x000f280000000200 */
[----:B------:R-:W3:Y:S04]  /*cd80*/  LDSM.16.M88.4 R36, [R197+0x7900] ;  /* 0x00790000c524783b */ /* 0x000ee80000000200 */
[----:B------:R-:W3:Y:S04]  /*cd90*/  LDSM.16.M88.4 R68, [R196+0x800] ;  /* 0x00080000c444783b */ /* 0x000ee80000000200 */
[----:B------:R-:W3:Y:S04]  /*cda0*/  LDSM.16.M88.4 R48, [R196+0x1000] ;  /* 0x00100000c430783b */ /* 0x000ee80000000200 */
[----:B------:R-:W-:Y:S04]  /*cdb0*/  LDSM.16.M88.4 R44, [R196+0x1800] ;  /* 0x00180000c42c783b */ /* 0x000fe80000000200 */
[----:B------:R-:W-:Y:S01]  /*cdc0*/  @!PT LDS RZ, [RZ] ;  /* 0x00000000fffff984 */ /* 0x000fe20000000800 */
[----:B------:R-:W-:Y:S01]  /*cdd0*/  @!PT LDS RZ, [RZ] ;  /* 0x00000000fffff984 */ /* 0x000fe20000000800 */
[----:B------:R-:W-:Y:S01]  /*cde0*/  @!PT LDS RZ, [RZ] ;  /* 0x00000000fffff984 */ /* 0x000fe20000000800 */
[----:B------:R3:W-:Y:S01]  /*cdf0*/  LDGSTS.E.BYPASS.LTC128B.128 [R205+0x100], [R8.64], !P3 ;  /* 0x0010000008cd7fae */ /* 0x0007e2000d901d46 */
[----:B------:R-:W-:-:S03]  /*ce00*/  ISETP.LT.OR P3, PT, R10, 0x21, P6 ;  /* 0x000000210a00780c */ /* 0x000fc60003761670 */
[----:B------:R3:W-:Y:S01]  /*ce10*/  LDGSTS.E.BYPASS.LTC128B.128 [R205+0x2100], [R8.64+0x80], !P2 ;  /* 0x0210008008cd7fae */ /* 0x0007e2000d101d46 */
[C---:B------:R-:W-:Y:S01]  /*ce20*/  ISETP.LT.OR P2, PT, R10.reuse, 0x21, !P1 ;  /* 0x000000210a00780c */ /* 0x040fe20004f41670 */
[----:B-1----:R-:W-:Y:S01]  /*ce30*/  HMMA.16816.F32.BF16 R28, R52, R24, RZ ;  /* 0x00000018341c723c */ /* 0x002fe200000418ff */
[----:B------:R-:W-:Y:S01]  /*ce40*/  ISETP.LT.OR P1, PT, R10, 0x21, !P0 ;  /* 0x000000210a00780c */ /* 0x000fe20004721670 */
[----:B------:R3:W-:Y:S01]  /*ce50*/  LDGSTS.E.BYPASS.LTC128B.128 [R205+0x4100], [R8.64+0x100], !P4 ;  /* 0x0410010008cd7fae */ /* 0x0007e2000e101d46 */
[----:B------:R-:W-:Y:S01]  /*ce60*/  LOP3.LUT P0, RZ, R3, 0x4, RZ, 0xc0, !PT ;  /* 0x0000000403ff7812 */ /* 0x000fe2000780c0ff */
[----:B------:R-:W-:Y:S01]  /*ce70*/  IMAD.MOV.U32 R3, RZ, RZ, 0x40 ;  /* 0x00000040ff037424 */ /* 0x000fe200078e00ff */
[----:B------:R-:W-:-:S03]  /*ce80*/  ISETP.NE.AND P4, PT, R204, RZ, PT ;  /* 0x000000ffcc00720c */ /* 0x000fc60003f85270 */
[C---:B------:R-:W-:Y:S01]  /*ce90*/  HMMA.16816.F32.BF16 R24, R52.reuse, R26, RZ ;  /* 0x0000001a3418723c */ /* 0x040fe200000418ff */
[----:B------:R-:W-:Y:S01]  /*cea0*/  SEL R3, R3, 0xffffffc0, !P0 ;  /* 0xffffffc003037807 */ /* 0x000fe20004000000 */
[----:B------:R1:W-:Y:S04]  /*ceb0*/  LDGSTS.E.BYPASS.LTC128B.128 [R205+0x1100], [R72.64], !P3 ;  /* 0x0110000048cd7fae */ /* 0x0003e8000d901d46 */
[----:B------:R-:W-:Y:S01]  /*cec0*/  IMAD.IADD R192, R197, 0x1, R3 ;  /* 0x00000001c5c07824 */ /* 0x000fe200078e0203 */
[----:B------:R1:W-:Y:S01]  /*ced0*/  LDGSTS.E.BYPASS.LTC128B.128 [R205+0x3100], [R72.64+0x80], !P2 ;  /* 0x0310008048cd7fae */ /* 0x0003e2000d101d46 */
[C---:B--2---:R-:W-:Y:S01]  /*cee0*/  HMMA.16816.F32.BF16 R20, R52.reuse, R16, RZ ;  /* 0x000000103414723c */ /* 0x044fe200000418ff */
[----:B------:R-:W-:Y:S01]  /*cef0*/  IMAD.IADD R184, R3, 0x1, R196 ;  /* 0x0000000103b87824 */ /* 0x000fe200078e02c4 */
[----:B------:R-:W-:Y:S01]  /*cf00*/  LOP3.LUT R3, R6, 0xffffffe0, RZ, 0xc0, !PT ;  /* 0xffffffe006037812 */ /* 0x000fe200078ec0ff */
[----:B------:R1:W-:Y:S04]  /*cf10*/  LDGSTS.E.BYPASS.LTC128B.128 [R205+0x5100], [R72.64+0x100], !P1 ;  /* 0x0510010048cd7fae */ /* 0x0003e8000c901d46 */
[----:B------:R-:W-:Y:S01]  /*cf20*/  LDSM.16.M88.4 R32, [R192+0x6100] ;  /* 0x00610000c020783b */ /* 0x000fe20000000200 */
[----:B------:R-:W-:Y:S01]  /*cf30*/  HMMA.16816.F32.BF16 R16, R52, R18, RZ ;  /* 0x000000123410723c */ /* 0x000fe200000418ff */
[----:B------:R-:W-:-:S02]  /*cf40*/  IMAD.IADD R84, R84, 0x1, -R3 ;  /* 0x0000000154547824 */ /* 0x000fc400078e0a03 */
[----:B------:R-:W-:Y:S03]  /*cf50*/  LDSM.16.M88.4 R88, [R197+0x9100] ;  /* 0x00910000c558783b */ /* 0x000fe60000000200 */
[----:B------:R-:W-:Y:S01]  /*cf60*/  SHF.R.S32.HI R3, RZ, 0x1f, R84 ;  /* 0x0000001fff037819 */ /* 0x000fe20000011454 */
[----:B---3--:R-:W2:Y:S01]  /*cf70*/  LDSM.16.M88.4 R8, [R193+0xc100] ;  /* 0x00c10000c108783b */ /* 0x008ea20000000200 */
[C---:B------:R-:W-:Y:S02]  /*cf80*/  HMMA.16816.F32.BF16 R64, R52.reuse, R60, RZ ;  /* 0x0000003c3440723c */ /* 0x040fe400000418ff */
[----:B------:R-:W-:Y:S01]  /*cf90*/  LEA.HI R3, R3, R84, RZ, 0x2 ;  /* 0x0000005403037211 */ /* 0x000fe200078f10ff */
[----:B------:R-:W-:Y:S03]  /*cfa0*/  LDSM.16.M88.4 R76, [R197+0x9900] ;  /* 0x00990000c54c783b */ /* 0x000fe60000000200 */
[----:B------:R-:W-:Y:S01]  /*cfb0*/  LOP3.LUT R3, R3, 0x7ffffffc, RZ, 0xc0, !PT ;  /* 0x7ffffffc03037812 */ /* 0x000fe200078ec0ff */
[----:B------:R-:W0:Y:S01]  /*cfc0*/  LDGDEPBAR ;  /* 0x00000000000079af */ /* 0x000e220000000000 */
[----:B------:R-:W-:Y:S03]  /*cfd0*/  HMMA.16816.F32.BF16 R60, R52, R62, RZ ;  /* 0x0000003e343c723c */ /* 0x000fe600000418ff */
[----:B------:R-:W-:Y:S01]  /*cfe0*/  IMAD.IADD R3, R84, 0x1, -R3 ;  /* 0x0000000154037824 */ /* 0x000fe200078e0a03 */
[----:B-1----:R-:W-:Y:S03]  /*cff0*/  LDSM.16.M88.4 R72, [R198+0x10100] ;  /* 0x01010000c648783b */ /* 0x002fe60000000200 */
[----:B------:R-:W-:Y:S01]  /*d000*/  IMAD R80, R3, -0x2, R80 ;  /* 0xfffffffe03507824 */ /* 0x000fe200078e0250 */
[----:B----4-:R-:W-:Y:S04]  /*d010*/  HMMA.16816.F32.BF16 R28, R40, R12, R28 ;  /* 0x0000000c281c723c */ /* 0x010fe8000004181c */
[----:B------:R-:W-:-:S02]  /*d020*/  ISETP.GT.AND P3, PT, R80, RZ, PT ;  /* 0x000000ff5000720c */ /* 0x000fc40003f64270 */
[C---:B------:R-:W-:Y:S02]  /*d030*/  ISETP.GT.AND P2, PT, R80.reuse, 0x1, PT ;  /* 0x000000015000780c */ /* 0x040fe40003f44270 */
[----:B------:R-:W-:Y:S01]  /*d040*/  HMMA.16816.F32.BF16 R24, R40, R14, R24 ;  /* 0x0000000e2818723c */ /* 0x000fe20000041818 */
[----:B------:R-:W-:Y:S01]  /*d050*/  LDSM.16.M88.4 R12, [R192+0x7100] ;  /* 0x00710000c00c783b */ /* 0x000fe20000000200 */
[C---:B------:R-:W-:Y:S02]  /*d060*/  ISETP.GT.AND P1, PT, R80.reuse, 0x8, PT ;  /* 0x000000085000780c */ /* 0x040fe40003f24270 */
[----:B------:R-:W-:-:S04]  /*d070*/  ISETP.GT.AND P0, PT, R80, 0x9, PT ;  /* 0x000000095000780c */ /* 0x000fc80003f04270 */
[C---:B------:R-:W-:Y:S08]  /*d080*/  HMMA.16816.F32.BF16 R56, R52.reuse, R36, RZ ;  /* 0x000000243438723c */ /* 0x040ff000000418ff */
[----:B------:R-:W-:Y:S01]  /*d090*/  HMMA.16816.F32.BF16 R52, R52, R38, RZ ;  /* 0x000000263434723c */ /* 0x000fe200000418ff */
[----:B------:R-:W1:Y:S07]  /*d0a0*/  LDSM.16.M88.4 R36, [R192+0x6900] ;  /* 0x00690000c024783b */ /* 0x000e6e0000000200 */
[C---:B------:R-:W-:Y:S08]  /*d0b0*/  HMMA.16816.F32.BF16 R20, R40.reuse, R68, R20 ;  /* 0x000000442814723c */ /* 0x040ff00000041814 */
[C---:B------:R-:W-:Y:S01]  /*d0c0*/  HMMA.16816.F32.BF16 R16, R40.reuse, R70, R16 ;  /* 0x000000462810723c */ /* 0x040fe20000041810 */
[----:B------:R-:W3:Y:S07]  /*d0d0*/  LDSM.16.M88.4 R68, [R192+0x7900] ;  /* 0x00790000c044783b */ /* 0x000eee0000000200 */
[C---:B------:R-:W-:Y:S08]  /*d0e0*/  HMMA.16816.F32.BF16 R64, R40.reuse, R48, R64 ;  /* 0x000000302840723c */ /* 0x040ff00000041840 */
[----:B------:R-:W-:Y:S01]  /*d0f0*/  HMMA.16816.F32.BF16 R60, R40, R50, R60 ;  /* 0x00000032283c723c */ /* 0x000fe2000004183c */
[----:B------:R-:W-:Y:S07]  /*d100*/  LDSM.16.M88.4 R48, [R184] ;  /* 0x00000000b830783b */ /* 0x000fee0000000200 */
[C---:B--2---:R-:W-:Y:S08]  /*d110*/  HMMA.16816.F32.BF16 R28, R8.reuse, R32, R28 ;  /* 0x00000020081c723c */ /* 0x044ff0000004181c */
[----:B------:R-:W-:Y:S01]  /*d120*/  HMMA.16816.F32.BF16 R24, R8, R34, R24 ;  /* 0x000000220818723c */ /* 0x000fe20000041818 */
[----:B------:R-:W2:Y:S07]  /*d130*/  LDSM.16.M88.4 R32, [R191+0xc100] ;  /* 0x00c10000bf20783b */ /* 0x000eae0000000200 */
[C---:B------:R-:W-:Y:S08]  /*d140*/  HMMA.16816.F32.BF16 R56, R40.reuse, R44, R56 ;  /* 0x0000002c2838723c */ /* 0x040ff00000041838 */
[----:B------:R-:W-:Y:S01]  /*d150*/  HMMA.16816.F32.BF16 R52, R40, R46, R52 ;  /* 0x0000002e2834723c */ /* 0x000fe20000041834 */
[----:B------:R-:W4:Y:S04]  /*d160*/  LDSM.16.M88.4 R44, [R184+0x800] ;  /* 0x00080000b82c783b */ /* 0x000f280000000200 */
[----:B------:R-:W2:Y:S03]  /*d170*/  LDSM.16.M88.4 R40, [R184+0x1000] ;  /* 0x00100000b828783b */ /* 0x000ea60000000200 */
[C---:B-1----:R-:W-:Y:S08]  /*d180*/  HMMA.16816.F32.BF16 R20, R8.reuse, R36, R20 ;  /* 0x000000240814723c */ /* 0x042ff00000041814 */
[C---:B------:R-:W-:Y:S01]  /*d190*/  HMMA.16816.F32.BF16 R16, R8.reuse, R38, R16 ;  /* 0x000000260810723c */ /* 0x040fe20000041810 */
[----:B------:R-:W1:Y:S07]  /*d1a0*/  LDSM.16.M88.4 R36, [R184+0x1800] ;  /* 0x00180000b824783b */ /* 0x000e6e0000000200 */
[C---:B------:R-:W-:Y:S08]  /*d1b0*/  HMMA.16816.F32.BF16 R64, R8.reuse, R12, R64 ;  /* 0x0000000c0840723c */ /* 0x040ff00000041840 */
        /* <DEDUP_REMOVED lines=9> */
[C---:B----4-:R-:W-:Y:S08]  /*d250*/  HMMA.16816.F32.BF16 R20, R32.reuse, R44, R20 ;  /* 0x0000002c2014723c */ /* 0x050ff00000041814 */
[C---:B------:R-:W-:Y:S01]  /*d260*/  HMMA.16816.F32.BF16 R16, R32.reuse, R46, R16 ;  /* 0x0000002e2010723c */ /* 0x040fe20000041810 */
[----:B------:R-:W2:Y:S07]  /*d270*/  LDSM.16.M88.4 R44, [R194+0x10100] ;  /* 0x01010000c22c783b */ /* 0x000eae0000000200 */
[C---:B------:R-:W-:Y:S08]  /*d280*/  HMMA.16816.F32.BF16 R64, R32.reuse, R40, R64 ;  /* 0x000000282040723c */ /* 0x040ff00000041840 */
[C---:B------:R-:W-:Y:S01]  /*d290*/  HMMA.16816.F32.BF16 R60, R32.reuse, R42, R60 ;  /* 0x0000002a203c723c */ /* 0x040fe2000004183c */
[----:B------:R-:W4:Y:S07]  /*d2a0*/  LDSM.16.M88.4 R40, [R196+0x2800] ;  /* 0x00280000c428783b */ /* 0x000f2e0000000200 */
[C---:B-1----:R-:W-:Y:S08]  /*d2b0*/  HMMA.16816.F32.BF16 R56, R32.reuse, R36, R56 ;  /* 0x000000242038723c */ /* 0x042ff00000041838 */
[----:B------:R-:W-:Y:S01]  /*d2c0*/  HMMA.16816.F32.BF16 R52, R32, R38, R52 ;  /* 0x000000262034723c */ /* 0x000fe20000041834 */
[----:B------:R-:W1:Y:S04]  /*d2d0*/  LDSM.16.M88.4 R36, [R196+0x3000] ;  /* 0x00300000c424783b */ /* 0x000e680000000200 */
[----:B------:R-:W-:Y:S03]  /*d2e0*/  LDSM.16.M88.4 R32, [R193+0x10100] ;  /* 0x01010000c120783b */ /* 0x000fe60000000200 */
[C---:B------:R-:W-:Y:S08]  /*d2f0*/  HMMA.16816.F32.BF16 R28, R72.reuse, R12, R28 ;  /* 0x0000000c481c723c */ /* 0x040ff0000004181c */
[C---:B------:R-:W-:Y:S01]  /*d300*/  HMMA.16816.F32.BF16 R24, R72.reuse, R14, R24 ;  /* 0x0000000e4818723c */ /* 0x040fe20000041818 */
[----:B------:R-:W1:Y:S07]  /*d310*/  LDSM.16.M88.4 R12, [R192+0x8100] ;  /* 0x00810000c00c783b */ /* 0x000e6e0000000200 */
[C---:B---3--:R-:W-:Y:S08]  /*d320*/  HMMA.16816.F32.BF16 R20, R72.reuse, R8, R20 ;  /* 0x000000084814723c */ /* 0x048ff00000041814 */
[C---:B------:R-:W-:Y:S01]  /*d330*/  HMMA.16816.F32.BF16 R16, R72.reuse, R10, R16 ;  /* 0x0000000a4810723c */ /* 0x040fe20000041810 */
[----:B------:R-:W3:Y:S07]  /*d340*/  LDSM.16.M88.4 R8, [R192+0x8900] ;  /* 0x00890000c008783b */ /* 0x000eee0000000200 */
[C---:B------:R-:W-:Y:S08]  /*d350*/  HMMA.16816.F32.BF16 R64, R72.reuse, R88, R64 ;  /* 0x000000584840723c */ /* 0x040ff00000041840 */
[----:B------:R-:W-:Y:S08]  /*d360*/  HMMA.16816.F32.BF16 R60, R72, R90, R60 ;  /* 0x0000005a483c723c */ /* 0x000ff0000004183c */
[C---:B--2---:R-:W-:Y:S08]  /*d370*/  HMMA.16816.F32.BF16 R28, R44.reuse, R68, R28 ;  /* 0x000000442c1c723c */ /* 0x044ff0000004181c */
[----:B------:R-:W-:Y:S01]  /*d380*/  HMMA.16816.F32.BF16 R24, R44, R70, R24 ;  /* 0x000000462c18723c */ /* 0x000fe20000041818 */
[----:B------:R-:W-:Y:S07]  /*d390*/  LDSM.16.M88.4 R68, [R184+0x3800] ;  /* 0x00380000b844783b */ /* 0x000fee0000000200 */
[C---:B------:R-:W-:Y:S08]  /*d3a0*/  HMMA.16816.F32.BF16 R56, R72.reuse, R76, R56 ;  /* 0x0000004c4838723c */ /* 0x040ff00000041838 */
[----:B------:R-:W-:Y:S01]  /*d3b0*/  HMMA.16816.F32.BF16 R52, R72, R78, R52 ;  /* 0x0000004e4834723c */ /* 0x000fe20000041834 */
[----:B------:R-:W-:Y:S04]  /*d3c0*/  LDSM.16.M88.4 R76, [R191+0x10100] ;  /* 0x01010000bf4c783b */ /* 0x000fe80000000200 */
[----:B------:R-:W-:Y:S03]  /*d3d0*/  LDSM.16.M88.4 R72, [R184+0x3000] ;  /* 0x00300000b848783b */ /* 0x000fe60000000200 */
[C---:B----4-:R-:W-:Y:S08]  /*d3e0*/  HMMA.16816.F32.BF16 R20, R44.reuse, R40, R20 ;  /* 0x000000282c14723c */ /* 0x050ff00000041814 */
[C---:B------:R-:W-:Y:S01]  /*d3f0*/  HMMA.16816.F32.BF16 R16, R44.reuse, R42, R16 ;  /* 0x0000002a2c10723c */ /* 0x040fe20000041810 */
[----:B------:R-:W2:Y:S07]  /*d400*/  LDSM.16.M88.4 R40, [R192+0x9100] ;  /* 0x00910000c028783b */ /* 0x000eae0000000200 */
[C---:B-1----:R-:W-:Y:S08]  /*d410*/  HMMA.16816.F32.BF16 R64, R44.reuse, R36, R64 ;  /* 0x000000242c40723c */ /* 0x042ff00000041840 */
[----:B------:R-:W-:Y:S01]  /*d420*/  HMMA.16816.F32.BF16 R60, R44, R38, R60 ;  /* 0x000000262c3c723c */ /* 0x000fe2000004183c */
[----:B------:R-:W1:Y:S07]  /*d430*/  LDSM.16.M88.4 R36, [R192+0x9900] ;  /* 0x00990000c024783b */ /* 0x000e6e0000000200 */
[C---:B------:R-:W-:Y:S08]  /*d440*/  HMMA.16816.F32.BF16 R28, R32.reuse, R12, R28 ;  /* 0x0000000c201c723c */ /* 0x040ff0000004181c */
[----:B------:R-:W-:Y:S01]  /*d450*/  HMMA.16816.F32.BF16 R24, R32, R14, R24 ;  /* 0x0000000e2018723c */ /* 0x000fe20000041818 */
[----:B------:R-:W4:Y:S07]  /*d460*/  LDSM.16.M88.4 R12, [R184+0x2000] ;  /* 0x00200000b80c783b */ /* 0x000f2e0000000200 */
[C---:B------:R-:W-:Y:S08]  /*d470*/  HMMA.16816.F32.BF16 R56, R44.reuse, R48, R56 ;  /* 0x000000302c38723c */ /* 0x040ff00000041838 */
[----:B------:R-:W-:Y:S01]  /*d480*/  HMMA.16816.F32.BF16 R52, R44, R50, R52 ;  /* 0x000000322c34723c */ /* 0x000fe20000041834 */
[----:B------:R-:W-:Y:S04]  /*d490*/  LDSM.16.M88.4 R48, [R198+0x14100] ;  /* 0x01410000c630783b */ /* 0x000fe80000000200 */
        /* <DEDUP_REMOVED lines=8> */
[----:B------:R-:W-:Y:S01]  /*d520*/  HMMA.16816.F32.BF16 R52, R32, R38, R52 ;  /* 0x000000262034723c */ /* 0x000fe20000041834 */
[----:B------:R-:W1:Y:S04]  /*d530*/  LDSM.16.M88.4 R36, [R197+0xb100] ;  /* 0x00b10000c524783b */ /* 0x000e680000000200 */
[----:B------:R-:W1:Y:S03]  /*d540*/  LDSM.16.M88.4 R32, [R197+0xb900] ;  /* 0x00b90000c520783b */ /* 0x000e660000000200 */
[C---:B----4-:R-:W-:Y:S08]  /*d550*/  HMMA.16816.F32.BF16 R28, R76.reuse, R12, R28 ;  /* 0x0000000c4c1c723c */ /* 0x050ff0000004181c */
[C---:B------:R-:W-:Y:S01]  /*d560*/  HMMA.16816.F32.BF16 R24, R76.reuse, R14, R24 ;  /* 0x0000000e4c18723c */ /* 0x040fe20000041818 */
[----:B------:R-:W-:Y:S07]  /*d570*/  LDSM.16.M88.4 R12, [R194+0x14100] ;  /* 0x01410000c20c783b */ /* 0x000fee0000000200 */
[C---:B---3--:R-:W-:Y:S08]  /*d580*/  HMMA.16816.F32.BF16 R20, R76.reuse, R8, R20 ;  /* 0x000000084c14723c */ /* 0x048ff00000041814 */
[C---:B------:R-:W-:Y:S01]  /*d590*/  HMMA.16816.F32.BF16 R16, R76.reuse, R10, R16 ;  /* 0x0000000a4c10723c */ /* 0x040fe20000041810 */
[----:B------:R-:W3:Y:S07]  /*d5a0*/  LDSM.16.M88.4 R8, [R196+0x4000] ;  /* 0x00400000c408783b */ /* 0x000eee0000000200 */
[C---:B------:R-:W-:Y:S08]  /*d5b0*/  HMMA.16816.F32.BF16 R64, R76.reuse, R72, R64 ;  /* 0x000000484c40723c */ /* 0x040ff00000041840 */
[C---:B------:R-:W-:Y:S08]  /*d5c0*/  HMMA.16816.F32.BF16 R60, R76.reuse, R74, R60 ;  /* 0x0000004a4c3c723c */ /* 0x040ff0000004183c */
[C---:B------:R-:W-:Y:S08]  /*d5d0*/  HMMA.16816.F32.BF16 R56, R76.reuse, R68, R56 ;  /* 0x000000444c38723c */ /* 0x040ff00000041838 */
[----:B------:R-:W-:Y:S01]  /*d5e0*/  HMMA.16816.F32.BF16 R52, R76, R70, R52 ;  /* 0x000000464c34723c */ /* 0x000fe20000041834 */
[----:B------:R-:W-:Y:S04]  /*d5f0*/  LDSM.16.M88.4 R68, [R196+0x5000] ;  /* 0x00500000c444783b */ /* 0x000fe80000000200 */
[----:B------:R-:W-:Y:S03]  /*d600*/  LDSM.16.M88.4 R76, [R196+0x5800] ;  /* 0x00580000c44c783b */ /* 0x000fe60000000200 */
[C---:B------:R-:W-:Y:S08]  /*d610*/  HMMA.16816.F32.BF16 R28, R48.reuse, R44, R28 ;  /* 0x0000002c301c723c */ /* 0x040ff0000004181c */
[C---:B------:R-:W-:Y:S01]  /*d620*/  HMMA.16816.F32.BF16 R24, R48.reuse, R46, R24 ;  /* 0x0000002e3018723c */ /* 0x040fe20000041818 */
[----:B------:R-:W4:Y:S07]  /*d630*/  LDSM.16.M88.4 R44, [R196+0x4800] ;  /* 0x00480000c42c783b */ /* 0x000f2e0000000200 */
[C---:B--2---:R-:W-:Y:S08]  /*d640*/  HMMA.16816.F32.BF16 R20, R48.reuse, R40, R20 ;  /* 0x000000283014723c */ /* 0x044ff00000041814 */
[C---:B------:R-:W-:Y:S01]  /*d650*/  HMMA.16816.F32.BF16 R16, R48.reuse, R42, R16 ;  /* 0x0000002a3010723c */ /* 0x040fe20000041810 */
[----:B------:R-:W-:Y:S07]  /*d660*/  LDSM.16.M88.4 R40, [R192+0xa100] ;  /* 0x00a10000c028783b */ /* 0x000fee0000000200 */
[C---:B-1----:R-:W-:Y:S01]  /*d670*/  HMMA.16816.F32.BF16 R72, R48.reuse, R36, R64 ;  /* 0x000000243048723c */ /* 0x042fe20000041840 */
[----:B------:R-:W1:Y:S07]  /*d680*/  LDSM.16.M88.4 R64, [R193+0x14100] ;  /* 0x01410000c140783b */ /* 0x000e6e0000000200 */
[C---:B------:R-:W-:Y:S01]  /*d690*/  HMMA.16816.F32.BF16 R60, R48.reuse, R38, R60 ;  /* 0x00000026303c723c */ /* 0x040fe2000004183c */
[----:B------:R-:W-:Y:S07]  /*d6a0*/  LDSM.16.M88.4 R36, [R191+0x14100] ;  /* 0x01410000bf24783b */ /* 0x000fee0000000200 */
[C---:B------:R-:W-:Y:S08]  /*d6b0*/  HMMA.16816.F32.BF16 R56, R48.reuse, R32, R56 ;  /* 0x000000203038723c */ /* 0x040ff00000041838 */
[----:B------:R-:W-:Y:S01]  /*d6c0*/  HMMA.16816.F32.BF16 R52, R48, R34, R52 ;  /* 0x000000223034723c */ /* 0x000fe20000041834 */
[----:B------:R-:W2:Y:S04]  /*d6d0*/  LDSM.16.M88.4 R32, [R192+0xa900] ;  /* 0x00a90000c020783b */ /* 0x000ea80000000200 */
[----:B------:R-:W-:Y:S03]  /*d6e0*/  LDSM.16.M88.4 R48, [R184+0x5000] ;  /* 0x00500000b830783b */ /* 0x000fe60000000200 */
[C---:B---3--:R-:W-:Y:S08]  /*d6f0*/  HMMA.16816.F32.BF16 R28, R12.reuse, R8, R28 ;  /* 0x000000080c1c723c */ /* 0x048ff0000004181c */
[C---:B------:R-:W-:Y:S01]  /*d700*/  HMMA.16816.F32.BF16 R24, R12.reuse, R10, R24 ;  /* 0x0000000a0c18723c */ /* 0x040fe20000041818 */
[----:B------:R-:W3:Y:S07]  /*d710*/  LDSM.16.M88.4 R8, [R192+0xb100] ;  /* 0x00b10000c008783b */ /* 0x000eee0000000200 */
[C---:B----4-:R-:W-:Y:S08]  /*d720*/  HMMA.16816.F32.BF16 R20, R12.reuse, R44, R20 ;  /* 0x0000002c0c14723c */ /* 0x050ff00000041814 */
[C---:B------:R-:W-:Y:S01]  /*d730*/  HMMA.16816.F32.BF16 R16, R12.reuse, R46, R16 ;  /* 0x0000002e0c10723c */ /* 0x040fe20000041810 */
[----:B------:R-:W-:Y:S07]  /*d740*/  LDSM.16.M88.4 R44, [R192+0xb900] ;  /* 0x00b90000c02c783b */ /* 0x000fee0000000200 */
[C---:B------:R-:W-:Y:S08]  /*d750*/  HMMA.16816.F32.BF16 R72, R12.reuse, R68, R72 ;  /* 0x000000440c48723c */ /* 0x040ff00000041848 */
[C---:B------:R-:W-:Y:S08]  /*d760*/  HMMA.16816.F32.BF16 R60, R12.reuse, R70, R60 ;  /* 0x000000460c3c723c */ /* 0x040ff0000004183c */
[C---:B------:R-:W-:Y:S08]  /*d770*/  HMMA.16816.F32.BF16 R56, R12.reuse, R76, R56 ;  /* 0x0000004c0c38723c */ /* 0x040ff00000041838 */
[----:B------:R-:W-:Y:S01]  /*d780*/  HMMA.16816.F32.BF16 R52, R12, R78, R52 ;  /* 0x0000004e0c34723c */ /* 0x000fe20000041834 */
[----:B------:R-:W4:Y:S07]  /*d790*/  LDSM.16.M88.4 R12, [R184+0x4000] ;  /* 0x00400000b80c783b */ /* 0x000f2e0000000200 */
[C---:B-1----:R-:W-:Y:S08]  /*d7a0*/  HMMA.16816.F32.BF16 R28, R64.reuse, R40, R28 ;  /* 0x00000028401c723c */ /* 0x042ff0000004181c */
[C---:B------:R-:W-:Y:S01]  /*d7b0*/  HMMA.16816.F32.BF16 R24, R64.reuse, R42, R24 ;  /* 0x0000002a4018723c */ /* 0x040fe20000041818 */
[----:B------:R-:W1:Y:S07]  /*d7c0*/  LDSM.16.M88.4 R40, [R184+0x4800] ;  /* 0x00480000b828783b */ /* 0x000e6e0000000200 */
[C---:B--2---:R-:W-:Y:S08]  /*d7d0*/  HMMA.16816.F32.BF16 R20, R64.reuse, R32, R20 ;  /* 0x000000204014723c */ /* 0x044ff00000041814 */
[----:B------:R-:W-:Y:S01]  /*d7e0*/  HMMA.16816.F32.BF16 R16, R64, R34, R16 ;  /* 0x000000224010723c */ /* 0x000fe20000041810 */
[----:B------:R-:W2:Y:S01]  /*d7f0*/  LDSM.16.M88.4 R32, [R184+0x5800] ;  /* 0x00580000b820783b */ /* 0x000ea20000000200 */
[----:B------:R-:W-:-:S06]  /*d800*/  DEPBAR.LE SB0, 0x0 ;  /* 0x000080000000791a */ /* 0x000fcc0000000000 */
[----:B---3--:R-:W-:Y:S08]  /*d810*/  HMMA.16816.F32.BF16 R72, R64, R8, R72 ;  /* 0x000000084048723c */ /* 0x008ff00000041848 */
[C---:B----4-:R-:W-:Y:S08]  /*d820*/  HMMA.16816.F32.BF16 R28, R36.reuse, R12, R28 ;  /* 0x0000000c241c723c */ /* 0x050ff0000004181c */
[----:B------:R-:W-:Y:S08]  /*d830*/  HMMA.16816.F32.BF16 R24, R36, R14, R24 ;  /* 0x0000000e2418723c */ /* 0x000ff00000041818 */
[----:B------:R-:W-:Y:S08]  /*d840*/  HMMA.16816.F32.BF16 R60, R64, R10, R60 ;  /* 0x0000000a403c723c */ /* 0x000ff0000004183c */
[----:B-1----:R-:W-:Y:S01]  /*d850*/  HMMA.16816.F32.BF16 R20, R36, R40, R20 ;  /* 0x000000282414723c */ /* 0x002fe20000041814 */
[----:B------:R-:W-:-:S02]  /*d860*/  FSEL R3, R28, -INF , P3 ;  /* 0xff8000001c037808 */ /* 0x000fc40001800000 */
[----:B------:R-:W-:Y:S02]  /*d870*/  FSEL R29, R29, -INF , P2 ;  /* 0xff8000001d1d7808 */ /* 0x000fe40001000000 */
[----:B------:R-:W-:Y:S02]  /*d880*/  FSEL R12, R31, -INF , P2 ;  /* 0xff8000001f0c7808 */ /* 0x000fe40001000000 */
[----:B------:R-:W-:Y:S01]  /*d890*/  FMNMX.FTZ R8, R3, R29, !PT ;  /* 0x0000001d03087209 */ /* 0x000fe20007810000 */
[----:B------:R-:W-:Y:S01]  /*d8a0*/  HMMA.16816.F32.BF16 R56, R64, R44, R56 ;  /* 0x0000002c4038723c */ /* 0x000fe20000041838 */
[----:B------:R-:W-:Y:S02]  /*d8b0*/  FSEL R13, R24, -INF , P1 ;  /* 0xff800000180d7808 */ /* 0x000fe40000800000 */
[----:B------:R-:W-:Y:S02]  /*d8c0*/  FSEL R26, R26, -INF , P1 ;  /* 0xff8000001a1a7808 */ /* 0x000fe40000800000 */
[----:B------:R-:W-:-:S02]  /*d8d0*/  FSEL R25, R25, -INF , P0 ;  /* 0xff80000019197808 */ /* 0x000fc40000000000 */
[C---:B------:R-:W-:Y:S01]  /*d8e0*/  ISETP.GT.AND P1, PT, R80.reuse, 0x10, PT ;  /* 0x000000105000780c */ /* 0x040fe20003f24270 */
[----:B------:R-:W-:Y:S01]  /*d8f0*/  HMMA.16816.F32.BF16 R16, R36, R42, R16 ;  /* 0x0000002a2410723c */ /* 0x000fe20000041810 */
[----:B------:R-:W-:Y:S02]  /*d900*/  FMNMX.FTZ R8, R13, R8, !PT ;  /* 0x000000080d087209 */ /* 0x000fe40007810000 */
[----:B------:R-:W-:Y:S02]  /*d910*/  FSEL R6, R27, -INF , P0 ;  /* 0xff8000001b067808 */ /* 0x000fe40000000000 */
[----:B------:R-:W-:Y:S02]  /*d920*/  ISETP.GT.AND P0, PT, R80, 0x11, PT ;  /* 0x000000115000780c */ /* 0x000fe40003f04270 */
[----:B------:R-:W-:Y:S01]  /*d930*/  FMNMX.FTZ R8, R25, R8, !PT ;  /* 0x0000000819087209 */ /* 0x000fe20007810000 */
[----:B------:R-:W-:Y:S01]  /*d940*/  HMMA.16816.F32.BF16 R52, R64, R46, R52 ;  /* 0x0000002e4034723c */ /* 0x000fe20000041834 */
[----:B------:R-:W-:-:S02]  /*d950*/  FSEL R11, R20, -INF , P1 ;  /* 0xff800000140b7808 */ /* 0x000fc40000800000 */
[C---:B------:R-:W-:Y:S02]  /*d960*/  ISETP.GT.AND P2, PT, R80.reuse, 0x18, PT ;  /* 0x000000185000780c */ /* 0x040fe40003f44270 */
[----:B------:R-:W-:Y:S02]  /*d970*/  FSEL R21, R21, -INF , P0 ;  /* 0xff80000015157808 */ /* 0x000fe40000000000 */
[----:B------:R-:W-:Y:S01]  /*d980*/  FMNMX.FTZ R14, R11, R8, !PT ;  /* 0x000000080b0e7209 */ /* 0x000fe20007810000 */
[----:B------:R-:W-:Y:S01]  /*d990*/  HMMA.16816.F32.BF16 R72, R36, R48, R72 ;  /* 0x000000302448723c */ /* 0x000fe20000041848 */
[----:B------:R-:W-:Y:S02]  /*d9a0*/  FSEL R10, R23, -INF , P0 ;  /* 0xff800000170a7808 */ /* 0x000fe40000000000 */
[----:B------:R-:W-:Y:S02]  /*d9b0*/  ISETP.GT.AND P0, PT, R80, 0x19, PT ;  /* 0x000000195000780c */ /* 0x000fe40003f04270 */
[----:B------:R-:W-:-:S02]  /*d9c0*/  FMNMX.FTZ R14, R21, R14, !PT ;  /* 0x0000000e150e7209 */ /* 0x000fc40007810000 */
[----:B------:R-:W-:Y:S01]  /*d9d0*/  FSEL R22, R22, -INF , P1 ;  /* 0xff80000016167808 */ /* 0x000fe20000800000 */
[C---:B------:R-:W-:Y:S01]  /*d9e0*/  HMMA.16816.F32.BF16 R60, R36.reuse, R50, R60 ;  /* 0x00000032243c723c */ /* 0x040fe2000004183c */
[----:B------:R-:W-:Y:S02]  /*d9f0*/  FSEL R9, R16, -INF , P2 ;  /* 0xff80000010097808 */ /* 0x000fe40001000000 */
[----:B------:R-:W-:Y:S01]  /*da00*/  FSEL R17, R17, -INF , P0 ;  /* 0xff80000011117808 */ /* 0x000fe20000000000 */
[----:B------:R-:W-:Y:S01]  /*da10*/  BAR.SYNC.DEFER_BLOCKING 0x0 ;  /* 0x0000000000007b1d */ /* 0x000fe20000010000 */
[----:B------:R-:W-:Y:S02]  /*da20*/  ISETP.GT.AND P1, PT, R80, 0x20, PT ;  /* 0x000000205000780c */ /* 0x000fe40003f24270 */
[----:B------:R-:W-:Y:S01]  /*da30*/  FMNMX.FTZ R14, R9, R14, !PT ;  /* 0x0000000e090e7209 */ /* 0x000fe20007810000 */
[----:B--2---:R-:W-:Y:S01]  /*da40*/  HMMA.16816.F32.BF16 R56, R36, R32, R56 ;  /* 0x000000202438723c */ /* 0x004fe20000041838 */
[----:B------:R-:W-:-:S02]  /*da50*/  FSEL R30, R30, -INF , P3 ;  /* 0xff8000001e1e7808 */ /* 0x000fc40001800000 */
[----:B------:R-:W-:Y:S02]  /*da60*/  FSEL R8, R19, -INF , P0 ;  /* 0xff80000013087808 */ /* 0x000fe40000000000 */
[----:B------:R-:W-:Y:S02]  /*da70*/  ISETP.GT.AND P0, PT, R80, 0x21, PT ;  /* 0x000000215000780c */ /* 0x000fe40003f04270 */
[----:B------:R-:W-:Y:S01]  /*da80*/  FMNMX.FTZ R14, R17, R14, !PT ;  /* 0x0000000e110e7209 */ /* 0x000fe20007810000 */
[----:B------:R-:W-:Y:S01]  /*da90*/  HMMA.16816.F32.BF16 R52, R36, R34, R52 ;  /* 0x000000222434723c */ /* 0x000fe20000041834 */
[----:B------:R-:W-:Y:S02]  /*daa0*/  FSEL R167, R72, -INF , P1 ;  /* 0xff80000048a77808 */ /* 0x000fe40000800000 */
        /* <DEDUP_REMOVED lines=31> */
[----:B------:R-:W-:-:S02]  /*dca0*/  FMNMX.FTZ R14, R143, R14, !PT ;  /* 0x0000000e8f0e7209 */ /* 0x000fc40007810000 */
[----:B------:R-:W-:Y:S02]  /*dcb0*/  FMNMX.FTZ R19, R160, R15, !PT ;  /* 0x0000000fa0137209 */ /* 0x000fe40007810000 */
[----:B------:R-:W-:Y:S02]  /*dcc0*/  FMNMX.FTZ R15, R141, R14, !PT ;  /* 0x0000000e8d0f7209 */ /* 0x000fe40007810000 */
[----:B------:R-:W-:Y:S02]  /*dcd0*/  FMNMX.FTZ R19, R170, R19, !PT ;  /* 0x00000013aa137209 */ /* 0x000fe40007810000 */
[----:B------:R-:W-:Y:S01]  /*dce0*/  FSEL R164, R58, -INF , P3 ;  /* 0xff8000003aa47808 */ /* 0x000fe20001800000 */
[----:B------:R-:W1:Y:S01]  /*dcf0*/  SHFL.BFLY PT, R14, R15, 0x2, 0x1f ;  /* 0x0c401f000f0e7f89 */ /* 0x000e6200000e0000 */
[----:B------:R-:W-:Y:S02]  /*dd00*/  FMNMX.FTZ R19, R162, R19, !PT ;  /* 0x00000013a2137209 */ /* 0x000fe40007810000 */
[----:B------:R-:W-:-:S02]  /*dd10*/  FSEL R142, R59, -INF , P2 ;  /* 0xff8000003b8e7808 */ /* 0x000fc40001000000 */
[----:B------:R-:W-:Y:S02]  /*dd20*/  FMNMX.FTZ R19, R168, R19, !PT ;  /* 0x00000013a8137209 */ /* 0x000fe40007810000 */
[----:B------:R-:W-:Y:S02]  /*dd30*/  FSEL R140, R54, -INF , P1 ;  /* 0xff800000368c7808 */ /* 0x000fe40000800000 */
[----:B------:R-:W-:Y:S02]  /*dd40*/  FMNMX.FTZ R19, R164, R19, !PT ;  /* 0x00000013a4137209 */ /* 0x000fe40007810000 */
[----:B------:R-:W-:Y:S02]  /*dd50*/  FSEL R158, R55, -INF , P0 ;  /* 0xff800000379e7808 */ /* 0x000fe40000000000 */
[----:B------:R-:W-:Y:S02]  /*dd60*/  FMNMX.FTZ R19, R142, R19, !PT ;  /* 0x000000138e137209 */ /* 0x000fe40007810000 */
[----:B------:R-:W-:-:S02]  /*dd70*/  ISETP.GE.AND P0, PT, R83, 0x41, PT ;  /* 0x000000415300780c */ /* 0x000fc40003f06270 */
[----:B------:R-:W-:-:S04]  /*dd80*/  FMNMX.FTZ R19, R140, R19, !PT ;  /* 0x000000138c137209 */ /* 0x000fc80007810000 */
[----:B------:R-:W-:Y:S02]  /*dd90*/  FMNMX.FTZ R16, R158, R19, !PT ;  /* 0x000000139e107209 */ /* 0x000fe40007810000 */
[----:B-1----:R-:W-:-:S03]  /*dda0*/  FMNMX.FTZ R19, R15, R14, !PT ;  /* 0x0000000e0f137209 */ /* 0x002fc60007810000 */
[----:B------:R-:W1:Y:S02]  /*ddb0*/  SHFL.BFLY PT, R15, R16, 0x2, 0x1f ;  /* 0x0c401f00100f7f89 */ /* 0x000e6400000e0000 */
[----:B------:R-:W-:Y:S02]  /*ddc0*/  @P0 LEA.HI.SX32 R33, R133, 0xfffffffe, 0x1a ;  /* 0xfffffffe85210811 */ /* 0x000fe400078fd2ff */
[----:B------:R-:W2:Y:S03]  /*ddd0*/  SHFL.BFLY PT, R132, R19, 0x1, 0x1f ;  /* 0x0c201f0013847f89 */ /* 0x000ea600000e0000 */
        /* <DEDUP_REMOVED lines=15> */
[----:B------:R-:W-:Y:S01]  /*ded0*/  @P0 LEA R32, P1, R7, R28, 0x1 ;  /* 0x0000001c07200211 */ /* 0x000fe200078208ff */
        /* <DEDUP_REMOVED lines=101> */
[C---:B-----5:R-:W-:Y:S02]  /*e530*/  HMMA.16816.F32.BF16 R84, R112.reuse, R88, RZ ;  /* 0x000000587054723c */ /* 0x060fe400000418ff */
[----:B------:R-:W3:Y:S06]  /*e540*/  MUFU.EX2 R161, R161 ;  /* 0x000000a100a17308 */ /* 0x000eec0000000800 */
[C---:B------:R-:W-:Y:S02]  /*e550*/  HMMA.16816.F32.BF16 R92, R112.reuse, R96, RZ ;  /* 0x00000060705c723c */ /* 0x040fe400000418ff */
[----:B------:R-:W-:Y:S06]  /*e560*/  MUFU.EX2 R160, R160 ;  /* 0x000000a000a07308 */ /* 0x000fec0000000800 */
[C---:B------:R-:W-:Y:S02]  /*e570*/  HMMA.16816.F32.BF16 R100, R112.reuse, R104, RZ ;  /* 0x000000687064723c */ /* 0x040fe400000418ff */
[----:B------:R-:W1:Y:S06]  /*e580*/  MUFU.EX2 R165, R165 ;  /* 0x000000a500a57308 */ /* 0x000e6c0000000800 */
[C---:B----4-:R-:W-:Y:S02]  /*e590*/  HMMA.16816.F32.BF16 R120, R112.reuse, R108, RZ ;  /* 0x0000006c7078723c */ /* 0x050fe400000418ff */
        /* <DEDUP_REMOVED lines=162> */
[--C-:B------:R-:W-:Y:S01]  /*efc0*/  IMAD.X R222, RZ, RZ, R201.reuse, P3 ;  /* 0x000000ffffde7224 */ /* 0x100fe200018e06c9 */
[----:B------:R-:W-:Y:S01]  /*efd0*/  IADD3 RZ, P0, R208, 0x80, RZ ;  /* 0x00000080d0ff7810 */ /* 0x000fe20007f1e0ff */
[----:B------:R-:W-:Y:S01]  /*efe0*/  IMAD.X R221, RZ, RZ, R201, P2 ;  /* 0x000000ffffdd7224 */ /* 0x000fe200010e06c9 */
[----:B------:R-:W-:Y:S01]  /*eff0*/  LEA.HI.SX32 R223, R133, 0xfffffffe, 0x1a ;  /* 0xfffffffe85df7811 */ /* 0x000fe200078fd2ff */
[----:B------:R-:W-:Y:S01]  /*f000*/  IMAD.MOV.U32 R133, RZ, RZ, R132 ;  /* 0x000000ffff857224 */ /* 0x000fe200078e0084 */
        /* <DEDUP_REMOVED lines=21> */
.L_x_1460:
[----:B------:R-:W-:Y:S04]  /*f160*/  DEPBAR.LE SB0, 0x0 ;  /* 0x000080000000791a */ /* 0x000fe80000000000 */
[----:B------:R-:W-:Y:S01]  /*f170*/  BAR.SYNC.DEFER_BLOCKING 0x0 ;  /* 0x0000000000007b1d */ /* 0x000fe20000010000 */
[----:B------:R-:W-:Y:S01]  /*f180*/  SHF.R.S32.HI R13, RZ, 0x1f, R223 ;  /* 0x0000001fff0d7819 */ /* 0x000fe200000114df */
[----:B------:R-:W-:Y:S04]  /*f190*/  IMAD.WIDE.U32 R2, R223, c[0x0][0x208], RZ ;  /* 0x00008200df027a25 */ /* 0x000fe800078e00ff */
[----:B------:R-:W-:Y:S04]  /*f1a0*/  IMAD R13, R13, c[0x0][0x208], RZ ;  /* 0x000082000d0d7a24 */ /* 0x000fe800078e02ff */
[----:B------:R-:W-:Y:S05]  /*f1b0*/  IMAD R13, R223, c[0x0][0x20c], R13 ;  /* 0x00008300df0d7a24 */ /* 0x000fea00078e020d */
[----:B------:R-:W-:Y:S02]  /*f1c0*/  IADD3 R34, R3, R13, RZ ;  /* 0x0000000d03227210 */ /* 0x000fe40007ffe0ff */
[C---:B------:R-:W-:Y:S02]  /*f1d0*/  SHF.L.U32 R3, R2.reuse, 0x6, RZ ;  /* 0x0000000602037819 */ /* 0x040fe400000006ff */
[----:B------:R-:W-:Y:S02]  /*f1e0*/  SHF.L.U64.HI R34, R2, 0x6, R34 ;  /* 0x0000000602227819 */ /* 0x000fe40000010222 */
[C---:B------:R-:W-:Y:S02]  /*f1f0*/  IADD3 R20, P0, R3.reuse, R206, RZ ;  /* 0x000000ce03147210 */ /* 0x040fe40007f1e0ff */
[----:B------:R-:W-:Y:S01]  /*f200*/  IADD3 R2, P1, R3, R215, RZ ;  /* 0x000000d703027210 */ /* 0x000fe20007f3e0ff */
[----:B------:R-:W-:Y:S01]  /*f210*/  LDSM.16.M88.4 R140, [R198+0xc100] ;  /* 0x00c10000c68c783b */ /* 0x000fe20000000200 */
[----:B------:R-:W-:Y:S02]  /*f220*/  LEA R164, P2, R20, c[0x0][0x1f8], 0x1 ;  /* 0x00007e0014a47a11 */ /* 0x000fe400078408ff */
[----:B------:R-:W-:Y:S02]  /*f230*/  IADD3.X R21, R34, R201, RZ, P0, !PT ;  /* 0x000000c922157210 */ /* 0x000fe400007fe4ff */
[----:B------:R-:W-:Y:S02]  /*f240*/  LEA R134, P0, R2, c[0x0][0x1f8], 0x1 ;  /* 0x00007e0002867a11 */ /* 0x000fe400078008ff */
[----:B------:R-:W-:Y:S01]  /*f250*/  LEA.HI.X R165, R20, c[0x0][0x1fc], R21, 0x1, P2 ;  /* 0x00007f0014a57a11 */ /* 0x000fe200010f0c15 */
[----:B------:R-:W1:Y:S01]  /*f260*/  LDSM.16.M88.4 R144, [R197+0x6100] ;  /* 0x00610000c590783b */ /* 0x000e620000000200 */
[----:B------:R-:W-:Y:S02]  /*f270*/  IADD3.X R25, R34, R222, RZ, P1, !PT ;  /* 0x000000de22197210 */ /* 0x000fe40000ffe4ff */
[----:B------:R-:W-:Y:S02]  /*f280*/  LEA R29, P1, R218, R3, 0x5 ;  /* 0x00000003da1d7211 */ /* 0x000fe400078228ff */
[----:B------:R-:W-:Y:S02]  /*f290*/  LEA.HI.X R135, R2, c[0x0][0x1fc], R25, 0x1, P0 ;  /* 0x00007f0002877a11 */ /* 0x000fe400000f0c19 */
[-C--:B------:R-:W-:Y:S01]  /*f2a0*/  IADD3 R166, P3, R29, R214.reuse, RZ ;  /* 0x000000d61da67210 */ /* 0x080fe20007f7e0ff */
[----:B------:R-:W2:Y:S01]  /*f2b0*/  LDSM.16.M88.4 R148, [R197+0x6900] ;  /* 0x00690000c594783b */ /* 0x000ea20000000200 */
[----:B------:R-:W-:Y:S02]  /*f2c0*/  IADD3 R3, P2, R3, R214, RZ ;  /* 0x000000d603037210 */ /* 0x000fe40007f5e0ff */
[----:B------:R-:W-:Y:S02]  /*f2d0*/  IADD3 R32, P0, R29, R206, RZ ;  /* 0x000000ce1d207210 */ /* 0x000fe40007f1e0ff */
[----:B------:R-:W-:Y:S02]  /*f2e0*/  LEA R172, P5, R3, c[0x0][0x1f8], 0x1 ;  /* 0x00007e0003ac7a11 */ /* 0x000fe400078a08ff */
[----:B------:R-:W-:Y:S01]  /*f2f0*/  IADD3 R33, P4, R29, R215, RZ ;  /* 0x000000d71d217210 */ /* 0x000fe20007f9e0ff */
[----:B------:R-:W3:Y:S01]  /*f300*/  LDSM.16.M88.4 R152, [R197+0x7100] ;  /* 0x00710000c598783b */ /* 0x000ee20000000200 */
[----:B------:R-:W-:Y:S02]  /*f310*/  LEA.HI.X R168, R218, R34, R217, 0x5, P1 ;  /* 0x00000022daa87211 */ /* 0x000fe400008f2cd9 */
[----:B------:R-:W-:Y:S02]  /*f320*/  LEA R170, P1, R33, c[0x0][0x1f8], 0x1 ;  /* 0x00007e0021aa7a11 */ /* 0x000fe400078208ff */
[-C--:B------:R-:W-:Y:S02]  /*f330*/  IADD3.X R167, R168, R221.reuse, RZ, P3, !PT ;  /* 0x000000dda8a77210 */ /* 0x080fe40001ffe4ff */
[----:B------:R-:W-:Y:S01]  /*f340*/  IADD3.X R34, R34, R221, RZ, P2, !PT ;  /* 0x000000dd22227210 */ /* 0x000fe200017fe4ff */
[----:B------:R-:W4:Y:S01]  /*f350*/  LDSM.16.M88.4 R156, [R197+0x7900] ;  /* 0x00790000c59c783b */ /* 0x000f220000000200 */
[----:B------:R-:W-:Y:S02]  /*f360*/  LEA R2, P2, R32, c[0x0][0x1f8], 0x1 ;  /* 0x00007e0020027a11 */ /* 0x000fe400078408ff */
[----:B------:R-:W-:Y:S02]  /*f370*/  LEA.HI.X R173, R3, c[0x0][0x1fc], R34, 0x1, P5 ;  /* 0x00007f0003ad7a11 */ /* 0x000fe400028f0c22 */
[----:B------:R-:W-:Y:S02]  /*f380*/  ISETP.NE.AND P5, PT, R203, RZ, PT ;  /* 0x000000ffcb00720c */ /* 0x000fe40003fa5270 */
[C---:B------:R-:W-:Y:S01]  /*f390*/  IADD3.X R35, R168.reuse, R201, RZ, P0, !PT ;  /* 0x000000c9a8237210 */ /* 0x040fe200007fe4ff */
[----:B------:R-:W-:Y:S01]  /*f3a0*/  LDSM.16.M88.4 R136, [R194+0xc100] ;  /* 0x00c10000c288783b */ /* 0x000fe20000000200 */
[----:B------:R-:W-:Y:S02]  /*f3b0*/  IADD3.X R132, R168, R222, RZ, P4, !PT ;  /* 0x000000dea8847210 */ /* 0x000fe400027fe4ff */
[----:B------:R-:W-:Y:S02]  /*f3c0*/  LEA.HI.X R3, R32, c[0x0][0x1fc], R35, 0x1, P2 ;  /* 0x00007f0020037a11 */ /* 0x000fe400010f0c23 */
[----:B------:R-:W-:Y:S02]  /*f3d0*/  LEA.HI.X R171, R33, c[0x0][0x1fc], R132, 0x1, P1 ;  /* 0x00007f0021ab7a11 */ /* 0x000fe400008f0c84 */
[----:B------:R-:W-:Y:S01]  /*f3e0*/  ISETP.NE.AND P4, PT, R204, RZ, PT ;  /* 0x000000ffcc00720c */ /* 0x000fe20003f85270 */
[C---:B-1----:R-:W-:Y:S01]  /*f3f0*/  HMMA.16816.F32.BF16 R4, R140.reuse, R144, RZ ;  /* 0x000000908c04723c */ /* 0x042fe200000418ff */
[----:B------:R-:W-:Y:S02]  /*f400*/  LDSM.16.M88.4 R160, [R186] ;  /* 0x00000000baa0783b */ /* 0x000fe40000000200 */
[C---:B------:R-:W-:Y:S04]  /*f410*/  LEA R168, P0, R166.reuse, c[0x0][0x1f8], 0x1 ;  /* 0x00007e00a6a87a11 */ /* 0x040fe800078008ff */
[----:B------:R-:W-:Y:S01]  /*f420*/  LEA.HI.X R169, R166, c[0x0][0x1fc], R167, 0x1, P0 ;  /* 0x00007f00a6a97a11 */ /* 0x000fe200000f0ca7 */
[C---:B------:R-:W-:Y:S01]  /*f430*/  HMMA.16816.F32.BF16 R8, R140.reuse, R146, RZ ;  /* 0x000000928c08723c */ /* 0x040fe200000418ff */
[----:B------:R-:W1:Y:S01]  /*f440*/  LDSM.16.M88.4 R144, [R196] ;  /* 0x00000000c490783b */ /* 0x000e620000000200 */
[C---:B------:R-:W-:Y:S02]  /*f450*/  ISETP.GT.AND P0, PT, R223.reuse, RZ, PT ;  /* 0x000000ffdf00720c */ /* 0x040fe40003f04270 */
[----:B------:R-:W-:Y:S04]  /*f460*/  IADD3 R223, R223, -0x1, RZ ;  /* 0xffffffffdfdf7810 */ /* 0x000fe80007ffe0ff */
[C---:B--2---:R-:W-:Y:S08]  /*f470*/  HMMA.16816.F32.BF16 R12, R140.reuse, R148, RZ ;  /* 0x000000948c0c723c */ /* 0x044ff000000418ff */
[C---:B------:R-:W-:Y:S01]  /*f480*/  HMMA.16816.F32.BF16 R16, R140.reuse, R150, RZ ;  /* 0x000000968c10723c */ /* 0x040fe200000418ff */
[----:B------:R-:W2:Y:S07]  /*f490*/  LDSM.16.M88.4 R148, [R187] ;  /* 0x00000000bb94783b */ /* 0x000eae0000000200 */
[C---:B---3--:R-:W-:Y:S08]  /*f4a0*/  HMMA.16816.F32.BF16 R20, R140.reuse, R152, RZ ;  /* 0x000000988c14723c */ /* 0x048ff000000418ff */
[C---:B------:R-:W-:Y:S08]  /*f4b0*/  HMMA.16816.F32.BF16 R24, R140.reuse, R154, RZ ;  /* 0x0000009a8c18723c */ /* 0x040ff000000418ff */
[C---:B----4-:R-:W-:Y:S08]  /*f4c0*/  HMMA.16816.F32.BF16 R28, R140.reuse, R156, RZ ;  /* 0x0000009c8c1c723c */ /* 0x050ff000000418ff */
[----:B------:R-:W-:Y:S01]  /*f4d0*/  HMMA.16816.F32.BF16 R32, R140, R158, RZ ;  /* 0x0000009e8c20723c */ /* 0x000fe200000418ff */
[----:B------:R-:W3:Y:S07]  /*f4e0*/  LDSM.16.M88.4 R140, [R185] ;  /* 0x00000000b98c783b */ /* 0x000eee0000000200 */
[C---:B-1----:R-:W-:Y:S01]  /*f4f0*/  HMMA.16816.F32.BF16 R4, R136.reuse, R144, R4 ;  /* 0x000000908804723c */ /* 0x042fe20000041804 */
[----:B------:R-:W-:Y:S01]  /*f500*/  @!PT LDS RZ, [RZ] ;  /* 0x00000000fffff984 */ /* 0x000fe20000000800 */
[----:B------:R-:W-:Y:S01]  /*f510*/  @!PT LDS RZ, [RZ] ;  /* 0x00000000fffff984 */ /* 0x000fe20000000800 */
[----:B------:R-:W-:Y:S01]  /*f520*/  @!PT LDS RZ, [RZ] ;  /* 0x00000000fffff984 */ /* 0x000fe20000000800 */
[----:B------:R1:W-:Y:S07]  /*f530*/  LDGSTS.E.BYPASS.LTC128B.128 [R205+0x100], [R164.64], !P6 ;  /* 0x00100000a4cd7fae */ /* 0x0003ee000f101d44 */
[C---:B------:R-:W-:Y:S01]  /*f540*/  HMMA.16816.F32.BF16 R8, R136.reuse, R146, R8 ;  /* 0x000000928808723c */ /* 0x040fe20000041808 */
[----:B------:R4:W-:Y:S07]  /*f550*/  LDGSTS.E.BYPASS.LTC128B.128 [R205+0x2100], [R134.64], !P4 ;  /* 0x0210000086cd7fae */ /* 0x0009ee000e101d44 */
[C---:B--2---:R-:W-:Y:S01]  /*f560*/  HMMA.16816.F32.BF16 R12, R136.reuse, R148, R12 ;  /* 0x00000094880c723c */ /* 0x044fe2000004180c */
[----:B------:R2:W-:Y:S07]  /*f570*/  LDGSTS.E.BYPASS.LTC128B.128 [R205+0x4100], [R172.64], !P5 ;  /* 0x04100000accd7fae */ /* 0x0005ee000e901d44 */
[C---:B------:R-:W-:Y:S01]  /*f580*/  HMMA.16816.F32.BF16 R16, R136.reuse, R150, R16 ;  /* 0x000000968810723c */ /* 0x040fe20000041810 */
[----:B------:R5:W-:Y:S07]  /*f590*/  LDGSTS.E.BYPASS.LTC128B.128 [R205+0x1100], [R2.64], !P6 ;  /* 0x0110000002cd7fae */ /* 0x000bee000f101d44 */
[C---:B------:R-:W-:Y:S01]  /*f5a0*/  HMMA.16816.F32.BF16 R20, R136.reuse, R160, R20 ;  /* 0x000000a08814723c */ /* 0x040fe20000041814 */
[----:B------:R1:W-:Y:S07]  /*f5b0*/  LDGSTS.E.BYPASS.LTC128B.128 [R205+0x3100], [R170.64], !P4 ;  /* 0x03100000aacd7fae */ /* 0x0003ee000e101d44 */
[C---:B------:R-:W-:Y:S01]  /*f5c0*/  HMMA.16816.F32.BF16 R24, R136.reuse, R162, R24 ;  /* 0x000000a28818723c */ /* 0x040fe20000041818 */
[----:B------:R1:W-:Y:S07]  /*f5d0*/  LDGSTS.E.BYPASS.LTC128B.128 [R205+0x5100], [R168.64], !P5 ;  /* 0x05100000a8cd7fae */ /* 0x0003ee000e901d44 */
[C---:B---3--:R-:W-:Y:S01]  /*f5e0*/  HMMA.16816.F32.BF16 R28, R136.reuse, R140, R28 ;  /* 0x0000008c881c723c */ /* 0x048fe2000004181c */
[----:B------:R-:W-:Y:S07]  /*f5f0*/  LDSM.16.M88.4 R152, [R193+0xc100] ;  /* 0x00c10000c198783b */ /* 0x000fee0000000200 */
[----:B------:R-:W-:Y:S01]  /*f600*/  HMMA.16816.F32.BF16 R32, R136, R142, R32 ;  /* 0x0000008e8820723c */ /* 0x000fe20000041820 */
[----:B------:R-:W3:Y:S08]  /*f610*/  LDSM.16.M88.4 R156, [R192+0x6100] ;  /* 0x00610000c09c783b */ /* 0x000ef00000000200 */
[----:B------:R-:W2:Y:S08]  /*f620*/  LDSM.16.M88.4 R144, [R192+0x6900] ;  /* 0x00690000c090783b */ /* 0x000eb00000000200 */
[----:B-1----:R-:W1:Y:S08]  /*f630*/  LDSM.16.M88.4 R164, [R192+0x7100] ;  /* 0x00710000c0a4783b */ /* 0x002e700000000200 */
[----:B------:R-:W0:Y:S08]  /*f640*/  LDGDEPBAR ;  /* 0x00000000000079af */ /* 0x000e300000000000 */
[----:B------:R-:W1:Y:S01]  /*f650*/  LDSM.16.M88.4 R148, [R192+0x7900] ;  /* 0x00790000c094783b */ /* 0x000e620000000200 */
[C---:B---3--:R-:W-:Y:S07]  /*f660*/  HMMA.16816.F32.BF16 R4, R152.reuse, R156, R4 ;  /* 0x0000009c9804723c */ /* 0x048fee0000041804 */
[----:B------:R-:W-:Y:S01]  /*f670*/  LDSM.16.M88.4 R160, [R191+0xc100] ;  /* 0x00c10000bfa0783b */ /* 0x000fe20000000200 */
[C---:B------:R-:W-:Y:S07]  /*f680*/  HMMA.16816.F32.BF16 R8, R152.reuse, R158, R8 ;  /* 0x0000009e9808723c */ /* 0x040fee0000041808 */
[----:B------:R-:W3:Y:S01]  /*f690*/  LDSM.16.M88.4 R168, [R184] ;  /* 0x00000000b8a8783b */ /* 0x000ee20000000200 */
[C---:B--2---:R-:W-:Y:S07]  /*f6a0*/  HMMA.16816.F32.BF16 R12, R152.reuse, R144, R12 ;  /* 0x00000090980c723c */ /* 0x044fee000004180c */
[----:B------:R-:W2:Y:S01]  /*f6b0*/  LDSM.16.M88.4 R136, [R184+0x800] ;  /* 0x00080000b888783b */ /* 0x000ea20000000200 */
[C---:B------:R-:W-:Y:S07]  /*f6c0*/  HMMA.16816.F32.BF16 R16, R152.reuse, R146, R16 ;  /* 0x000000929810723c */ /* 0x040fee0000041810 */
[----:B------:R-:W2:Y:S01]  /*f6d0*/  LDSM.16.M88.4 R140, [R184+0x1000] ;  /* 0x00100000b88c783b */ /* 0x000ea20000000200 */
[C---:B-1----:R-:W-:Y:S07]  /*f6e0*/  HMMA.16816.F32.BF16 R20, R152.reuse, R164, R20 ;  /* 0x000000a49814723c */ /* 0x042fee0000041814 */
[----:B------:R-:W1:Y:S01]  /*f6f0*/  LDSM.16.M88.4 R144, [R184+0x1800] ;  /* 0x00180000b890783b */ /* 0x000e620000000200 */
[C---:B------:R-:W-:Y:S07]  /*f700*/  HMMA.16816.F32.BF16 R24, R152.reuse, R166, R24 ;  /* 0x000000a69818723c */ /* 0x040fee0000041818 */
[----:B------:R-:W-:Y:S01]  /*f710*/  LDSM.16.M88.4 R156, [R197+0x8900] ;  /* 0x00890000c59c783b */ /* 0x000fe20000000200 */
[C---:B------:R-:W-:Y:S07]  /*f720*/  HMMA.16816.F32.BF16 R28, R152.reuse, R148, R28 ;  /* 0x00000094981c723c */ /* 0x040fee000004181c */
[----:B------:R-:W-:Y:S01]  /*f730*/  LDSM.16.M88.4 R164, [R194+0x10100] ;  /* 0x01010000c2a4783b */ /* 0x000fe20000000200 */
[----:B------:R-:W-:Y:S07]  /*f740*/  HMMA.16816.F32.BF16 R32, R152, R150, R32 ;  /* 0x000000969820723c */ /* 0x000fee0000041820 */
[----:B------:R-:W-:Y:S01]  /*f750*/  LDSM.16.M88.4 R148, [R198+0x10100] ;  /* 0x01010000c694783b */ /* 0x000fe20000000200 */
[C---:B---3--:R-:W-:Y:S07]  /*f760*/  HMMA.16816.F32.BF16 R4, R160.reuse, R168, R4 ;  /* 0x000000a8a004723c */ /* 0x048fee0000041804 */
[----:B------:R-:W3:Y:S01]  /*f770*/  LDSM.16.M88.4 R152, [R197+0x8100] ;  /* 0x00810000c598783b */ /* 0x000ee20000000200 */
[C---:B------:R-:W-:Y:S07]  /*f780*/  HMMA.16816.F32.BF16 R8, R160.reuse, R170, R8 ;  /* 0x000000aaa008723c */ /* 0x040fee0000041808 */
[----:B------:R-:W-:Y:S01]  /*f790*/  LDSM.16.M88.4 R168, [R183] ;  /* 0x00000000b7a8783b */ /* 0x000fe20000000200 */
[C---:B--2---:R-:W-:Y:S07]  /*f7a0*/  HMMA.16816.F32.BF16 R12, R160.reuse, R136, R12 ;  /* 0x00000088a00c723c */ /* 0x044fee000004180c */
[----:B------:R-:W-:Y:S01]  /*f7b0*/  LDSM.16.M88.4 R172, [R184+0x4000] ;  /* 0x00400000b8ac783b */ /* 0x000fe20000000200 */
[C---:B------:R-:W-:Y:S07]  /*f7c0*/  HMMA.16816.F32.BF16 R16, R160.reuse, R138, R16 ;  /* 0x0000008aa010723c */ /* 0x040fee0000041810 */
[----:B------:R-:W2:Y:S01]  /*f7d0*/  LDSM.16.M88.4 R136, [R197+0x9100] ;  /* 0x00910000c588783b */ /* 0x000ea20000000200 */
[C---:B------:R-:W-:Y:S08]  /*f7e0*/  HMMA.16816.F32.BF16 R20, R160.reuse, R140, R20 ;  /* 0x0000008ca014723c */ /* 0x040ff00000041814 */
[C---:B------:R-:W-:Y:S01]  /*f7f0*/  HMMA.16816.F32.BF16 R24, R160.reuse, R142, R24 ;  /* 0x0000008ea018723c */ /* 0x040fe20000041818 */
[----:B------:R-:W2:Y:S07]  /*f800*/  LDSM.16.M88.4 R140, [R197+0x9900] ;  /* 0x00990000c58c783b */ /* 0x000eae0000000200 */
[C---:B-1----:R-:W-:Y:S08]  /*f810*/  HMMA.16816.F32.BF16 R28, R160.reuse, R144, R28 ;  /* 0x00000090a01c723c */ /* 0x042ff0000004181c */
[----:B------:R-:W-:Y:S01]  /*f820*/  HMMA.16816.F32.BF16 R32, R160, R146, R32 ;  /* 0x00000092a020723c */ /* 0x000fe20000041820 */
[----:B------:R-:W1:Y:S07]  /*f830*/  LDSM.16.M88.4 R144, [R182] ;  /* 0x00000000b690783b */ /* 0x000e6e0000000200 */
[C---:B---3--:R-:W-:Y:S01]  /*f840*/  HMMA.16816.F32.BF16 R4, R148.reuse, R152, R4 ;  /* 0x000000989404723c */ /* 0x048fe20000041804 */
[----:B------:R-:W-:Y:S07]  /*f850*/  LDSM.16.M88.4 R160, [R180] ;  /* 0x00000000b4a0783b */ /* 0x000fee0000000200 */
[C---:B------:R-:W-:Y:S01]  /*f860*/  HMMA.16816.F32.BF16 R8, R148.reuse, R154, R8 ;  /* 0x0000009a9408723c */ /* 0x040fe20000041808 */
[----:B------:R-:W3:Y:S07]  /*f870*/  LDSM.16.M88.4 R152, [R181] ;  /* 0x00000000b598783b */ /* 0x000eee0000000200 */
[C---:B------:R-:W-:Y:S08]  /*f880*/  HMMA.16816.F32.BF16 R12, R148.reuse, R156, R12 ;  /* 0x0000009c940c723c */ /* 0x040ff0000004180c */
[C---:B------:R-:W-:Y:S01]  /*f890*/  HMMA.16816.F32.BF16 R16, R148.reuse, R158, R16 ;  /* 0x0000009e9410723c */ /* 0x040fe20000041810 */
[----:B------:R-:W-:Y:S07]  /*f8a0*/  LDSM.16.M88.4 R156, [R192+0x8100] ;  /* 0x00810000c09c783b */ /* 0x000fee0000000200 */
[C---:B--2---:R-:W-:Y:S08]  /*f8b0*/  HMMA.16816.F32.BF16 R20, R148.reuse, R136, R20 ;  /* 0x000000889414723c */ /* 0x044ff00000041814 */
[C---:B------:R-:W-:Y:S01]  /*f8c0*/  HMMA.16816.F32.BF16 R24, R148.reuse, R138, R24 ;  /* 0x0000008a9418723c */ /* 0x040fe20000041818 */
[----:B------:R-:W2:Y:S07]  /*f8d0*/  LDSM.16.M88.4 R136, [R193+0x10100] ;  /* 0x01010000c188783b */ /* 0x000eae0000000200 */
[C---:B------:R-:W-:Y:S08]  /*f8e0*/  HMMA.16816.F32.BF16 R28, R148.reuse, R140, R28 ;  /* 0x0000008c941c723c */ /* 0x040ff0000004181c */
[----:B------:R-:W-:Y:S01]  /*f8f0*/  HMMA.16816.F32.BF16 R32, R148, R142, R32 ;  /* 0x0000008e9420723c */ /* 0x000fe20000041820 */
[----:B------:R-:W2:Y:S07]  /*f900*/  LDSM.16.M88.4 R140, [R192+0x8900] ;  /* 0x00890000c08c783b */ /* 0x000eae0000000200 */
[C---:B------:R-:W-:Y:S01]  /*f910*/  HMMA.16816.F32.BF16 R4, R164.reuse, R168, R4 ;  /* 0x000000a8a404723c */ /* 0x040fe20000041804 */
[----:B------:R-:W-:Y:S07]  /*f920*/  LDSM.16.M88.4 R148, [R192+0x9900] ;  /* 0x00990000c094783b */ /* 0x000fee0000000200 */
        /* <DEDUP_REMOVED lines=10> */
[----:B------:R-:W3:Y:S07]  /*f9d0*/  LDSM.16.M88.4 R160, [R184+0x2800] ;  /* 0x00280000b8a0783b */ /* 0x000eee0000000200 */
[C---:B--2---:R-:W-:Y:S01]  /*f9e0*/  HMMA.16816.F32.BF16 R4, R136.reuse, R156, R4 ;  /* 0x0000009c8804723c */ /* 0x044fe20000041804 */
[----:B------:R-:W-:Y:S07]  /*f9f0*/  LDSM.16.M88.4 R164, [R197+0xb100] ;  /* 0x00b10000c5a4783b */ /* 0x000fee0000000200 */
[C---:B------:R-:W-:Y:S01]  /*fa00*/  HMMA.16816.F32.BF16 R8, R136.reuse, R158, R8 ;  /* 0x0000009e8808723c */ /* 0x040fe20000041808 */
[----:B------:R-:W-:Y:S07]  /*fa10*/  LDSM.16.M88.4 R156, [R197+0xa900] ;  /* 0x00a90000c59c783b */ /* 0x000fee0000000200 */
[C---:B------:R-:W-:Y:S08]  /*fa20*/  HMMA.16816.F32.BF16 R12, R136.reuse, R140, R12 ;  /* 0x0000008c880c723c */ /* 0x040ff0000004180c */
[C---:B------:R-:W-:Y:S01]  /*fa30*/  HMMA.16816.F32.BF16 R16, R136.reuse, R142, R16 ;  /* 0x0000008e8810723c */ /* 0x040fe20000041810 */
[----:B------:R-:W2:Y:S07]  /*fa40*/  LDSM.16.M88.4 R140, [R184+0x3000] ;  /* 0x00300000b88c783b */ /* 0x000eae0000000200 */
[C---:B-1----:R-:W-:Y:S08]  /*fa50*/  HMMA.16816.F32.BF16 R20, R136.reuse, R144, R20 ;  /* 0x000000908814723c */ /* 0x042ff00000041814 */
[C---:B------:R-:W-:Y:S01]  /*fa60*/  HMMA.16816.F32.BF16 R24, R136.reuse, R146, R24 ;  /* 0x000000928818723c */ /* 0x040fe20000041818 */
[----:B------:R-:W1:Y:S07]  /*fa70*/  LDSM.16.M88.4 R144, [R184+0x3800] ;  /* 0x00380000b890783b */ /* 0x000e6e0000000200 */
[C---:B------:R-:W-:Y:S08]  /*fa80*/  HMMA.16816.F32.BF16 R28, R136.reuse, R148, R28 ;  /* 0x00000094881c723c */ /* 0x040ff0000004181c */
[----:B------:R-:W-:Y:S01]  /*fa90*/  HMMA.16816.F32.BF16 R32, R136, R150, R32 ;  /* 0x000000968820723c */ /* 0x000fe20000041820 */
[----:B------:R-:W-:Y:S07]  /*faa0*/  LDSM.16.M88.4 R136, [R198+0x14100] ;  /* 0x01410000c688783b */ /* 0x000fee0000000200 */
[C---:B---3--:R-:W-:Y:S01]  /*fab0*/  HMMA.16816.F32.BF16 R4, R152.reuse, R168, R4 ;  /* 0x000000a89804723c */ /* 0x048fe20000041804 */
[----:B------:R-:W3:Y:S07]  /*fac0*/  LDSM.16.M88.4 R148, [R197+0xa100] ;  /* 0x00a10000c594783b */ /* 0x000eee0000000200 */
[C---:B------:R-:W-:Y:S01]  /*fad0*/  HMMA.16816.F32.BF16 R8, R152.reuse, R170, R8 ;  /* 0x000000aa9808723c */ /* 0x040fe20000041808 */
[----:B------:R-:W-:Y:S07]  /*fae0*/  LDSM.16.M88.4 R168, [R179] ;  /* 0x00000000b3a8783b */ /* 0x000fee0000000200 */
[C---:B------:R-:W-:Y:S08]  /*faf0*/  HMMA.16816.F32.BF16 R12, R152.reuse, R160, R12 ;  /* 0x000000a0980c723c */ /* 0x040ff0000004180c */
[C---:B------:R-:W-:Y:S01]  /*fb00*/  HMMA.16816.F32.BF16 R16, R152.reuse, R162, R16 ;  /* 0x000000a29810723c */ /* 0x040fe20000041810 */
[----:B------:R-:W4:Y:S07]  /*fb10*/  LDSM.16.M88.4 R160, [R197+0xb900] ;  /* 0x00b90000c5a0783b */ /* 0x000f2e0000000200 */
[C---:B--2---:R-:W-:Y:S08]  /*fb20*/  HMMA.16816.F32.BF16 R20, R152.reuse, R140, R20 ;  /* 0x0000008c9814723c */ /* 0x044ff00000041814 */
        /* <DEDUP_REMOVED lines=12> */
[C---:B------:R-:W-:Y:S08]  /*fbf0*/  HMMA.16816.F32.BF16 R20, R136.reuse, R164, R20 ;  /* 0x000000a48814723c */ /* 0x040ff00000041814 */
[C---:B------:R-:W-:Y:S01]  /*fc00*/  HMMA.16816.F32.BF16 R24, R136.reuse, R166, R24 ;  /* 0x000000a68818723c */ /* 0x040fe20000041818 */
[----:B------:R-:W3:Y:S07]  /*fc10*/  LDSM.16.M88.4 R164, [R192+0xa100] ;  /* 0x00a10000c0a4783b */ /* 0x000eee0000000200 */
[C---:B----4-:R-:W-:Y:S08]  /*fc20*/  HMMA.16816.F32.BF16 R28, R136.reuse, R160, R28 ;  /* 0x000000a0881c723c */ /* 0x050ff0000004181c */
[----:B------:R-:W-:Y:S01]  /*fc30*/  HMMA.16816.F32.BF16 R32, R136, R162, R32 ;  /* 0x000000a28820723c */ /* 0x000fe20000041820 */
[----:B------:R-:W4:Y:S07]  /*fc40*/  LDSM.16.M88.4 R136, [R192+0xa900] ;  /* 0x00a90000c088783b */ /* 0x000f2e0000000200 */
        /* <DEDUP_REMOVED lines=8> */
[C---:B------:R-:W-:Y:S08]  /*fcd0*/  HMMA.16816.F32.BF16 R24, R140.reuse, R150, R24 ;  /* 0x000000968c18723c */ /* 0x040ff00000041818 */
[C---:B------:R-:W-:Y:S08]  /*fce0*/  HMMA.16816.F32.BF16 R28, R140.reuse, R152, R28 ;  /* 0x000000988c1c723c */ /* 0x040ff0000004181c */
[----:B------:R-:W-:Y:S01]  /*fcf0*/  HMMA.16816.F32.BF16 R32, R140, R154, R32 ;  /* 0x0000009a8c20723c */ /* 0x000fe20000041820 */
[----:B------:R-:W3:Y:S07]  /*fd00*/  LDSM.16.M88.4 R140, [R184+0x4800] ;  /* 0x00480000b88c783b */ /* 0x000eee0000000200 */
[C---:B------:R-:W-:Y:S08]  /*fd10*/  HMMA.16816.F32.BF16 R4, R156.reuse, R164, R4 ;  /* 0x000000a49c04723c */ /* 0x040ff00000041804 */
[C---:B------:R-:W-:Y:S08]  /*fd20*/  HMMA.16816.F32.BF16 R8, R156.reuse, R166, R8 ;  /* 0x000000a69c08723c */ /* 0x040ff00000041808 */
[C---:B----4-:R-:W-:Y:S08]  /*fd30*/  HMMA.16816.F32.BF16 R12, R156.reuse, R136, R12 ;  /* 0x000000889c0c723c */ /* 0x050ff0000004180c */
[C---:B------:R-:W-:Y:S01]  /*fd40*/  HMMA.16816.F32.BF16 R16, R156.reuse, R138, R16 ;  /* 0x0000008a9c10723c */ /* 0x040fe20000041810 */
[----:B------:R-:W4:Y:S07]  /*fd50*/  LDSM.16.M88.4 R136, [R184+0x5000] ;  /* 0x00500000b888783b */ /* 0x000f2e0000000200 */
[C---:B--2---:R-:W-:Y:S07]  /*fd60*/  HMMA.16816.F32.BF16 R20, R156.reuse, R160, R20 ;  /* 0x000000a09c14723c */ /* 0x044fee0000041814 */
[----:B------:R-:W-:Y:S01]  /*fd70*/  @P0 IMAD.WIDE.U32 R160, R223, c[0x0][0x1e0], RZ ;  /* 0x00007800dfa00a25 */ /* 0x000fe200078e00ff */
[C---:B------:R-:W-:Y:S08]  /*fd80*/  HMMA.16816.F32.BF16 R24, R156.reuse, R162, R24 ;  /* 0x000000a29c18723c */ /* 0x040ff00000041818 */
[C---:B-1----:R-:W-:Y:S08]  /*fd90*/  HMMA.16816.F32.BF16 R28, R156.reuse, R144, R28 ;  /* 0x000000909c1c723c */ /* 0x042ff0000004181c */
[----:B------:R-:W-:Y:S01]  /*fda0*/  HMMA.16816.F32.BF16 R32, R156, R146, R32 ;  /* 0x000000929c20723c */ /* 0x000fe20000041820 */
[----:B------:R-:W1:Y:S01]  /*fdb0*/  LDSM.16.M88.4 R144, [R184+0x5800] ;  /* 0x00580000b890783b */ /* 0x000e620000000200 */
[----:B------:R-:W-:Y:S06]  /*fdc0*/  DEPBAR.LE SB0, 0x0 ;  /* 0x000080000000791a */ /* 0x000fec0000000000 */
[C---:B------:R-:W-:Y:S01]  /*fdd0*/  HMMA.16816.F32.BF16 R4, R168.reuse, R172, R4 ;  /* 0x000000aca804723c */ /* 0x040fe20000041804 */
[----:B------:R-:W-:Y:S07]  /*fde0*/  BAR.SYNC.DEFER_BLOCKING 0x0 ;  /* 0x0000000000007b1d */ /* 0x000fee0000010000 */
[C---:B------:R-:W-:Y:S08]  /*fdf0*/  HMMA.16816.F32.BF16 R8, R168.reuse, R174, R8 ;  /* 0x000000aea808723c */ /* 0x040ff00000041808 */
[C---:B---3--:R-:W-:Y:S08]  /*fe00*/  HMMA.16816.F32.BF16 R12, R168.reuse, R140, R12 ;  /* 0x0000008ca80c723c */ /* 0x048ff0000004180c */
[C---:B------:R-:W-:Y:S04]  /*fe10*/  HMMA.16816.F32.BF16 R16, R168.reuse, R142, R16 ;  /* 0x0000008ea810723c */ /* 0x040fe80000041810 */
[----:B-----5:R-:W-:Y:S02]  /*fe20*/  FMNMX.FTZ R2, R4, R133, !PT ;  /* 0x0000008504027209 */ /* 0x020fe40007810000 */
[----:B------:R-:W-:Y:S02]  /*fe30*/  FMNMX.FTZ R132, R6, R0, !PT ;  /* 0x0000000006847209 */ /* 0x000fe40007810000 */
[C---:B----4-:R-:W-:Y:S04]  /*fe40*/  HMMA.16816.F32.BF16 R20, R168.reuse, R136, R20 ;  /* 0x00000088a814723c */ /* 0x050fe80000041814 */
        /* <DEDUP_REMOVED lines=31> */
[----:B------:R-:W-:Y:S03]  /*10040*/  FMNMX.FTZ R2, R34, R3, !PT ;  /* 0x0000000322027209 */ /* 0x000fe60007810000 */
[----:B------:R-:W1:Y:S01]  /*10050*/  SHFL.BFLY PT, R132, R135, 0x2, 0x1f ;  /* 0x0c401f0087847f89 */ /* 0x000e6200000e0000 */
[----:B------:R-:W-:Y:S07]  /*10060*/  FMNMX.FTZ R137, R35, R2, !PT ;  /* 0x0000000223897209 */ /* 0x000fee0007810000 */
[----:B------:R-:W2:Y:S01]  /*10070*/  SHFL.BFLY PT, R2, R137, 0x2, 0x1f ;  /* 0x0c401f0089027f89 */ /* 0x000ea200000e0000 */
[----:B-1----:R-:W-:Y:S07]  /*10080*/  FMNMX.FTZ R139, R135, R132, !PT ;  /* 0x00000084878b7209 */ /* 0x002fee0007810000 */
[----:B------:R-:W1:Y:S01]  /*10090*/  SHFL.BFLY PT, R132, R139, 0x1, 0x1f ;  /* 0x0c201f008b847f89 */ /* 0x000e6200000e0000 */
[----:B--2---:R-:W-:Y:S02]  /*100a0*/  FMNMX.FTZ R134, R137, R2, !PT ;  /* 0x0000000289867209 */ /* 0x004fe40007810000 */
[----:B------:R-:W-:Y:S05]  /*100b0*/  @P0 SHF.R.S32.HI R137, RZ, 0x1f, R223 ;  /* 0x0000001fff890819 */ /* 0x000fea00000114df */
[----:B------:R-:W2:Y:S01]  /*100c0*/  SHFL.BFLY PT, R3, R134, 0x1, 0x1f ;  /* 0x0c201f0086037f89 */ /* 0x000ea200000e0000 */
[----:B------:R-:W-:Y:S04]  /*100d0*/  @P0 IMAD R137, R137, c[0x0][0x1e0], RZ ;  /* 0x0000780089890a24 */ /* 0x000fe800078e02ff */
[----:B------:R-:W-:Y:S05]  /*100e0*/  @P0 IMAD R137, R223, c[0x0][0x1e4], R137 ;  /* 0x00007900df890a24 */ /* 0x000fea00078e0289 */
[----:B------:R-:W-:Y:S04]  /*100f0*/  @P0 IADD3 R137, R161, R137, RZ ;  /* 0x00000089a1890210 */ /* 0x000fe80007ffe0ff */
[C---:B------:R-:W-:Y:S02]  /*10100*/  @P0 SHF.L.U64.HI R137, R160.reuse, 0x6, R137 ;  /* 0x00000006a0890819 */ /* 0x040fe40000010289 */
[----:B-1----:R-:W-:Y:S02]  /*10110*/  FMNMX.FTZ R132, R139, R132, !PT ;  /* 0x000000848b847209 */ /* 0x002fe40007810000 */
[----:B------:R-:W-:Y:S03]  /*10120*/  @P0 SHF.L.U32 R139, R160, 0x6, RZ ;  /* 0x00000006a08b0819 */ /* 0x000fe600000006ff */
[C---:B------:R-:W-:Y:S01]  /*10130*/  FADD.FTZ R2, -R132.reuse, R133 ;  /* 0x0000008584027221 */ /* 0x040fe20000010100 */
[----:B------:R-:W-:Y:S01]  /*10140*/  @P0 IADD3 R136, P4, R139, R212, RZ ;  /* 0x000000d48b880210 */ /* 0x000fe20007f9e0ff */
[----:B------:R-:W-:Y:S01]  /*10150*/  FMUL.FTZ R166, R132, c[0x0][0x2d0] ;  /* 0x0000b40084a67a20 */ /* 0x000fe20000410000 */
[----:B--2---:R-:W-:Y:S01]  /*10160*/  FMNMX.FTZ R3, R134, R3, !PT ;  /* 0x0000000386037209 */ /* 0x004fe20007810000 */
[----:B------:R-:W-:Y:S02]  /*10170*/  FMUL.FTZ R135, R2, c[0x0][0x2d0] ;  /* 0x0000b40002877a20 */ /* 0x000fe40000410000 */
[----:B------:R-:W-:Y:S02]  /*10180*/  FFMA.FTZ R162, R8, c[0x0][0x2d0], -R166 ;  /* 0x0000b40008a27a23 */ /* 0x000fe400000108a6 */
[----:B------:R1:W2:Y:S01]  /*10190*/  MUFU.EX2 R2, R135 ;  /* 0x0000008700027308 */ /* 0x0002a20000000800 */
[C---:B------:R-:W-:Y:S02]  /*101a0*/  FMUL.FTZ R165, R3.reuse, c[0x0][0x2d0] ;  /* 0x0000b40003a57a20 */ /* 0x040fe40000410000 */
[----:B------:R-:W-:Y:S02]  /*101b0*/  FADD.FTZ R133, -R3, R0 ;  /* 0x0000000003857221 */ /* 0x000fe40000010100 */
[--C-:B------:R-:W-:Y:S02]  /*101c0*/  FFMA.FTZ R134, R5, c[0x0][0x2d0], -R166.reuse ;  /* 0x0000b40005867a23 */ /* 0x100fe400000108a6 */
[--C-:B------:R-:W-:Y:S02]  /*101d0*/  FFMA.FTZ R160, R9, c[0x0][0x2d0], -R166.reuse ;  /* 0x0000b40009a07a23 */ /* 0x100fe400000108a6 */
[--C-:B------:R-:W-:Y:S02]  /*101e0*/  FFMA.FTZ R164, R11, c[0x0][0x2d0], -R165.reuse ;  /* 0x0000b4000ba47a23 */ /* 0x100fe400000108a5 */
[----:B------:R-:W-:Y:S01]  /*101f0*/  FMUL.FTZ R0, R133, c[0x0][0x2d0] ;  /* 0x0000b40085007a20 */ /* 0x000fe20000410000 */
[----:B------:R-:W-:Y:S01]  /*10200*/  MUFU.EX2 R134, R134 ;  /* 0x0000008600867308 */ /* 0x000fe20000000800 */
[--C-:B------:R-:W-:Y:S02]  /*10210*/  FFMA.FTZ R133, R4, c[0x0][0x2d0], -R166.reuse ;  /* 0x0000b40004857a23 */ /* 0x100fe400000108a6 */
[--C-:B------:R-:W-:Y:S02]  /*10220*/  FFMA.FTZ R226, R24, c[0x0][0x2d0], -R166.reuse ;  /* 0x0000b40018e27a23 */ /* 0x100fe400000108a6 */
[----:B------:R-:W-:Y:S02]  /*10230*/  FFMA.FTZ R233, R27, c[0x0][0x2d0], -R165 ;  /* 0x0000b4001be97a23 */ /* 0x000fe400000108a5 */
[--C-:B------:R-:W-:Y:S02]  /*10240*/  FFMA.FTZ R232, R28, c[0x0][0x2d0], -R166.reuse ;  /* 0x0000b4001ce87a23 */ /* 0x100fe400000108a6 */
[--C-:B------:R-:W-:Y:S01]  /*10250*/  FFMA.FTZ R235, R29, c[0x0][0x2d0], -R166.reuse ;  /* 0x0000b4001deb7a23 */ /* 0x100fe200000108a6 */
[----:B------:R-:W3:Y:S01]  /*10260*/  MUFU.EX2 R0, R0 ;  /* 0x0000000000007308 */ /* 0x000ee20000000800 */
[----:B------:R-:W-:Y:S01]  /*10270*/  FFMA.FTZ R234, R32, c[0x0][0x2d0], -R166 ;  /* 0x0000b40020ea7a23 */ /* 0x000fe200000108a6 */
[----:B-1----:R-:W-:Y:S01]  /*10280*/  @P0 IADD3 R135, P1, R139, R208, RZ ;  /* 0x000000d08b870210 */ /* 0x002fe20007f3e0ff */
[C---:B--2---:R-:W-:Y:S02]  /*10290*/  FMUL.FTZ R4, R2.reuse, R128 ;  /* 0x0000008002047220 */ /* 0x044fe40000410000 */
[C---:B------:R-:W-:Y:S01]  /*102a0*/  FMUL.FTZ R5, R2.reuse, R129 ;  /* 0x0000008102057220 */ /* 0x040fe20000410000 */
[----:B------:R-:W-:Y:S01]  /*102b0*/  @P0 LEA R170, P2, R135, c[0x0][0x1c8], 0x1 ;  /* 0x0000720087aa0a11 */ /* 0x000fe200078408ff */
[C---:B------:R-:W-:Y:S01]  /*102c0*/  FMUL.FTZ R8, R2.reuse, R124 ;  /* 0x0000007c02087220 */ /* 0x040fe20000410000 */
[----:B------:R-:W-:Y:S01]  /*102d0*/  @P0 IADD3.X R138, R137, R211, RZ, P1, !PT ;  /* 0x000000d3898a0210 */ /* 0x000fe20000ffe4ff */
[C---:B------:R-:W-:Y:S01]  /*102e0*/  FMUL.FTZ R9, R2.reuse, R125 ;  /* 0x0000007d02097220 */ /* 0x040fe20000410000 */
[----:B------:R-:W-:Y:S01]  /*102f0*/  @P0 IADD3 R161, P1, R139, R213, RZ ;  /* 0x000000d58ba10210 */ /* 0x000fe20007f3e0ff */
[----:B------:R-:W1:Y:S01]  /*10300*/  MUFU.EX2 R133, R133 ;  /* 0x0000008500857308 */ /* 0x000e620000000800 */
[----:B------:R-:W-:Y:S01]  /*10310*/  @P0 LEA.HI.X R171, R135, c[0x0][0x1cc], R138, 0x1, P2 ;  /* 0x0000730087ab0a11 */ /* 0x000fe200010f0c8a */
[----:B------:R-:W-:Y:S01]  /*10320*/  FMUL.FTZ R36, R2, R36 ;  /* 0x0000002402247220 */ /* 0x000fe20000410000 */
[----:B------:R-:W-:Y:S01]  /*10330*/  @P0 LEA R168, P2, R136, c[0x0][0x1c8], 0x1 ;  /* 0x0000720088a80a11 */ /* 0x000fe200078408ff */
[----:B------:R-:W-:Y:S01]  /*10340*/  FMUL.FTZ R37, R2, R37 ;  /* 0x0000002502257220 */ /* 0x000fe20000410000 */
[----:B------:R-:W-:Y:S01]  /*10350*/  @P0 IADD3.X R135, R137, R219, RZ, P4, !PT ;  /* 0x000000db89870210 */ /* 0x000fe200027fe4ff */
[----:B------:R2:W-:Y:S01]  /*10360*/  @P0 LDGSTS.E.BYPASS.LTC128B.128 [R205+0x6100], [R170.64], !P6 ;  /* 0x06100000aacd0fae */ /* 0x0005e2000f101d44 */
[----:B------:R-:W-:Y:S01]  /*10370*/  ISETP.NE.AND P4, PT, R204, RZ, PT ;  /* 0x000000ffcc00720c */ /* 0x000fe20003f85270 */
[----:B------:R-:W-:Y:S01]  /*10380*/  FMUL.FTZ R40, R2, R40 ;  /* 0x0000002802287220 */ /* 0x000fe20000410000 */
[----:B------:R-:W-:Y:S01]  /*10390*/  @P0 LEA.HI.X R169, R136, c[0x0][0x1cc], R135, 0x1, P2 ;  /* 0x0000730088a90a11 */ /* 0x000fe200010f0c87 */
[----:B------:R-:W-:Y:S01]  /*103a0*/  MUFU.EX2 R160, R160 ;  /* 0x000000a000a07308 */ /* 0x000fe20000000800 */
[----:B------:R-:W-:Y:S01]  /*103b0*/  @P0 LEA R172, P3, R161, c[0x0][0x1c8], 0x1 ;  /* 0x00007200a1ac0a11 */ /* 0x000fe200078608ff */
[----:B------:R-:W-:Y:S01]  /*103c0*/  FMUL.FTZ R41, R2, R41 ;  /* 0x0000002902297220 */ /* 0x000fe20000410000 */
[----:B------:R-:W-:Y:S01]  /*103d0*/  @P0 IADD3.X R138, R137, R220, RZ, P1, !PT ;  /* 0x000000dc898a0210 */ /* 0x000fe20000ffe4ff */
[----:B---3--:R-:W-:Y:S01]  /*103e0*/  FMUL.FTZ R11, R0, R127 ;  /* 0x0000007f000b7220 */ /* 0x008fe20000410000 */
[----:B------:R-:W-:Y:S01]  /*103f0*/  @P0 IADD3 R139, P1, R216, R139, RZ ;  /* 0x0000008bd88b0210 */ /* 0x000fe20007f3e0ff */
[C---:B------:R-:W-:Y:S01]  /*10400*/  FMUL.FTZ R38, R0.reuse, R38 ;  /* 0x0000002600267220 */ /* 0x040fe20000410000 */
[----:B------:R-:W-:Y:S01]  /*10410*/  @P0 LEA.HI.X R173, R161, c[0x0][0x1cc], R138, 0x1, P3 ;  /* 0x00007300a1ad0a11 */ /* 0x000fe200018f0c8a */
[----:B------:R-:W-:Y:S01]  /*10420*/  FMUL.FTZ R39, R0, R39 ;  /* 0x0000002700277220 */ /* 0x000fe20000410000 */
[----:B------:R-:W-:Y:S01]  /*10430*/  @P0 IADD3.X R137, R202, R137, RZ, P1, !PT ;  /* 0x00000089ca890210 */ /* 0x000fe20000ffe4ff */
[----:B------:R3:W4:Y:S01]  /*10440*/  MUFU.EX2 R135, R162 ;  /* 0x000000a200877308 */ /* 0x0007220000000800 */
[C---:B------:R-:W-:Y:S01]  /*10450*/  @P0 IADD3 R136, P3, R139.reuse, R208, RZ ;  /* 0x000000d08b880210 */ /* 0x040fe20007f7e0ff */
[----:B------:R5:W-:Y:S01]  /*10460*/  @P0 LDGSTS.E.BYPASS.LTC128B.128 [R205+0x8100], [R172.64], !P4 ;  /* 0x08100000accd0fae */ /* 0x000be2000e101d44 */
[C---:B------:R-:W-:Y:S01]  /*10470*/  @P0 IADD3 R138, P2, R139.reuse, R213, RZ ;  /* 0x000000d58b8a0210 */ /* 0x040fe20007f5e0ff */
[C---:B------:R-:W-:Y:S01]  /*10480*/  FMUL.FTZ R42, R0.reuse, R42 ;  /* 0x0000002a002a7220 */ /* 0x040fe20000410000 */
[----:B------:R-:W-:Y:S01]  /*10490*/  @P0 IADD3 R139, P1, R139, R212, RZ ;  /* 0x000000d48b8b0210 */ /* 0x000fe20007f3e0ff */
[----:B------:R-:W-:Y:S01]  /*104a0*/  FMUL.FTZ R43, R0, R43 ;  /* 0x0000002b002b7220 */ /* 0x000fe20000410000 */
[C---:B------:R-:W-:Y:S01]  /*104b0*/  @P0 IADD3.X R161, R137.reuse, R211, RZ, P3, !PT ;  /* 0x000000d389a10210 */ /* 0x040fe20001ffe4ff */
[----:B------:R-:W-:Y:S01]  /*104c0*/  FFMA.FTZ R236, R30, c[0x0][0x2d0], -R165 ;  /* 0x0000b4001eec7a23 */ /* 0x000fe200000108a5 */
[C---:B------:R-:W-:Y:S01]  /*104d0*/  @P0 LEA R228, P3, R136.reuse, c[0x0][0x1c8], 0x1 ;  /* 0x0000720088e40a11 */ /* 0x040fe200078608ff */
[----:B------:R2:W-:Y:S01]  /*104e0*/  @P0 LDGSTS.E.BYPASS.LTC128B.128 [R205+0xa100], [R168.64], !P5 ;  /* 0x0a100000a8cd0fae */ /* 0x0005e2000e901d44 */
[----:B------:R-:W-:Y:S01]  /*104f0*/  @P0 IADD3.X R163, R137, R220, RZ, P2, !PT ;  /* 0x000000dc89a30210 */ /* 0x000fe200017fe4ff */
[----:B------:R-:W-:Y:S01]  /*10500*/  MUFU.EX2 R164, R164 ;  /* 0x000000a400a47308 */ /* 0x000fe20000000800 */
[----:B------:R-:W-:Y:S01]  /*10510*/  @P0 LEA.HI.X R229, R136, c[0x0][0x1cc], R161, 0x1, P3 ;  /* 0x0000730088e50a11 */ /* 0x000fe200018f0ca1 */
[--C-:B------:R-:W-:Y:S01]  /*10520*/  FFMA.FTZ R136, R6, c[0x0][0x2d0], -R165.reuse ;  /* 0x0000b40006887a23 */ /* 0x100fe200000108a5 */
[----:B------:R-:W-:Y:S01]  /*10530*/  @P0 LEA R174, P2, R138, c[0x0][0x1c8], 0x1 ;  /* 0x000072008aae0a11 */ /* 0x000fe200078408ff */
[----:B------:R-:W-:Y:S01]  /*10540*/  FFMA.FTZ R161, R7, c[0x0][0x2d0], -R165 ;  /* 0x0000b40007a17a23 */ /* 0x000fe200000108a5 */
[----:B-1----:R-:W-:Y:S01]  /*10550*/  F2FP.BF16.PACK_AB R128, R134, R133 ;  /* 0x000000858680723e */ /* 0x002fe200000010ff */
[----:B------:R1:W-:Y:S01]  /*10560*/  @P0 LDGSTS.E.BYPASS.LTC128B.128 [R205+0x7100], [R228.64], !P6 ;  /* 0x07100000e4cd0fae */ /* 0x0003e2000f101d44 */
[----:B------:R-:W-:Y:S01]  /*10570*/  @P0 LEA.HI.X R175, R138, c[0x0][0x1cc], R163, 0x1, P2 ;  /* 0x000073008aaf0a11 */ /* 0x000fe200010f0ca3 */
[--C-:B------:R-:W-:Y:S02]  /*10580*/  FFMA.FTZ R163, R10, c[0x0][0x2d0], -R165.reuse ;  /* 0x0000b4000aa37a23 */ /* 0x100fe400000108a5 */
[----:B------:R-:W-:Y:S01]  /*10590*/  MUFU.EX2 R161, R161 ;  /* 0x000000a100a17308 */ /* 0x000fe20000000800 */
[C---:B------:R-:W-:Y:S01]  /*105a0*/  FMUL.FTZ R6, R0.reuse, R130 ;  /* 0x0000008200067220 */ /* 0x040fe20000410000 */
[----:B---3--:R-:W-:Y:S01]  /*105b0*/  @P0 IADD3.X R162, R137, R219, RZ, P1, !PT ;  /* 0x000000db89a20210 */ /* 0x008fe20000ffe4ff */
[----:B------:R-:W-:Y:S01]  /*105c0*/  FMUL.FTZ R7, R0, R131 ;  /* 0x0000008300077220 */ /* 0x000fe20000410000 */
[C---:B------:R-:W-:Y:S01]  /*105d0*/  @P0 LEA R230, P1, R139.reuse, c[0x0][0x1c8], 0x1 ;  /* 0x000072008be60a11 */ /* 0x040fe200078208ff */
[----:B------:R3:W-:Y:S01]  /*105e0*/  @P0 LDGSTS.E.BYPASS.LTC128B.128 [R205+0x9100], [R174.64], !P4 ;  /* 0x09100000aecd0fae */ /* 0x0007e2000e101d44 */
[----:B----4-:R-:W-:Y:S01]  /*105f0*/  F2FP.BF16.PACK_AB R130, R160, R135 ;  /* 0x00000087a082723e */ /* 0x010fe200000010ff */
[----:B------:R-:W-:Y:S01]  /*10600*/  FMUL.FTZ R10, R0, R126 ;  /* 0x0000007e000a7220 */ /* 0x000fe20000410000 */
[----:B------:R-:W-:Y:S01]  /*10610*/  @P0 LEA.HI.X R231, R139, c[0x0][0x1cc], R162, 0x1, P1 ;  /* 0x000073008be70a11 */ /* 0x000fe200008f0ca2 */
[--C-:B------:R-:W-:Y:S01]  /*10620*/  FFMA.FTZ R239, R31, c[0x0][0x2d0], -R165.reuse ;  /* 0x0000b4001fef7a23 */ /* 0x100fe200000108a5 */
[----:B------:R-:W4:Y:S01]  /*10630*/  MUFU.EX2 R162, R136 ;  /* 0x0000008800a27308 */ /* 0x000f220000000800 */
[C---:B------:R-:W-:Y:S02]  /*10640*/  FMUL.FTZ R44, R2.reuse, R44 ;  /* 0x0000002c022c7220 */ /* 0x040fe40000410000 */
[----:B------:R2:W-:Y:S01]  /*10650*/  @P0 LDGSTS.E.BYPASS.LTC128B.128 [R205+0xb100], [R230.64], !P5 ;  /* 0x0b100000e6cd0fae */ /* 0x0005e2000e901d44 */
[----:B------:R-:W-:Y:S02]  /*10660*/  FMUL.FTZ R45, R2, R45 ;  /* 0x0000002d022d7220 */ /* 0x000fe40000410000 */
[C---:B------:R-:W-:Y:S02]  /*10670*/  FMUL.FTZ R46, R0.reuse, R46 ;  /* 0x0000002e002e7220 */ /* 0x040fe40000410000 */
[----:B------:R-:W-:Y:S02]  /*10680*/  FMUL.FTZ R47, R0, R47 ;  /* 0x0000002f002f7220 */ /* 0x000fe40000410000 */
[----:B------:R-:W3:Y:S01]  /*10690*/  MUFU.EX2 R163, R163 ;  /* 0x000000a300a37308 */ /* 0x000ee20000000800 */
[----:B------:R-:W-:Y:S01]  /*106a0*/  LDSM.16.MT88.4 R140, [R190+0x100] ;  /* 0x00010000be8c783b */ /* 0x000fe20000004200 */
[C---:B------:R-:W-:Y:S02]  /*106b0*/  FMUL.FTZ R48, R2.reuse, R48 ;  /* 0x0000003002307220 */ /* 0x040fe40000410000 */
[--C-:B-1----:R-:W-:Y:S02]  /*106c0*/  FFMA.FTZ R229, R25, c[0x0][0x2d0], -R166.reuse ;  /* 0x0000b40019e57a23 */ /* 0x102fe400000108a6 */
[----:B------:R-:W-:Y:S02]  /*106d0*/  FMUL.FTZ R49, R2, R49 ;  /* 0x0000003102317220 */ /* 0x000fe40000410000 */
[C---:B------:R-:W-:Y:S01]  /*106e0*/  FMUL.FTZ R50, R0.reuse, R50 ;  /* 0x0000003200327220 */ /* 0x040fe20000410000 */
[----:B------:R-:W-:Y:S01]  /*106f0*/  LDSM.16.MT88.4 R144, [R189+0x100] ;  /* 0x00010000bd90783b */ /* 0x000fe20000004200 */
[----:B------:R-:W-:Y:S01]  /*10700*/  FMUL.FTZ R51, R0, R51 ;  /* 0x0000003300337220 */ /* 0x000fe20000410000 */
[----:B------:R-:W-:Y:S01]  /*10710*/  MUFU.EX2 R226, R226 ;  /* 0x000000e200e27308 */ /* 0x000fe20000000800 */
[C---:B------:R-:W-:Y:S01]  /*10720*/  FMUL.FTZ R52, R2.reuse, R52 ;  /* 0x0000003402347220 */ /* 0x040fe20000410000 */
[----:B----4-:R-:W-:Y:S01]  /*10730*/  F2FP.BF16.PACK_AB R129, R161, R162 ;  /* 0x000000a2a181723e */ /* 0x010fe200000010ff */
[----:B------:R-:W-:Y:S03]  /*10740*/  FMUL.FTZ R53, R2, R53 ;  /* 0x0000003502357220 */ /* 0x000fe60000410000 */
[----:B------:R-:W1:Y:S01]  /*10750*/  LDSM.16.MT88.4 R136, [R195+0x100] ;  /* 0x00010000c388783b */ /* 0x000e620000004200 */
[----:B------:R-:W-:Y:S02]  /*10760*/  FMUL.FTZ R54, R0, R54 ;  /* 0x0000003600367220 */ /* 0x000fe40000410000 */
[--C-:B--2---:R-:W-:Y:S01]  /*10770*/  FFMA.FTZ R230, R26, c[0x0][0x2d0], -R165.reuse ;  /* 0x0000b4001ae67a23 */ /* 0x104fe200000108a5 */
[----:B------:R-:W-:Y:S01]  /*10780*/  MUFU.EX2 R229, R229 ;  /* 0x000000e500e57308 */ /* 0x000fe20000000800 */
[----:B------:R-:W-:Y:S01]  /*10790*/  FMUL.FTZ R55, R0, R55 ;  /* 0x0000003700377220 */ /* 0x000fe20000410000 */
[----:B---3--:R-:W-:Y:S02]  /*107a0*/  F2FP.BF16.PACK_AB R131, R164, R163 ;  /* 0x000000a3a483723e */ /* 0x008fe400000010ff */
[----:B------:R-:W2:Y:S01]  /*107b0*/  LDSM.16.MT88.4 R124, [R188+0x100] ;  /* 0x00010000bc7c783b */ /* 0x000ea20000004200 */
[C---:B------:R-:W-:Y:S02]  /*107c0*/  FMUL.FTZ R56, R2.reuse, R56 ;  /* 0x0000003802387220 */ /* 0x040fe40000410000 */
[----:B------:R-:W-:Y:S02]  /*107d0*/  FMUL.FTZ R57, R2, R57 ;  /* 0x0000003902397220 */ /* 0x000fe40000410000 */
[C---:B------:R-:W-:Y:S01]  /*107e0*/  FMUL.FTZ R58, R0.reuse, R58 ;  /* 0x0000003a003a7220 */ /* 0x040fe20000410000 */
[----:B------:R-:W-:Y:S01]  /*107f0*/  MUFU.EX2 R230, R230 ;  /* 0x000000e600e67308 */ /* 0x000fe20000000800 */
[----:B------:R-:W-:Y:S01]  /*10800*/  FMUL.FTZ R59, R0, R59 ;  /* 0x0000003b003b7220 */ /* 0x000fe20000410000 */
[----:B------:R-:W-:Y:S01]  /*10810*/  LDSM.16.MT88.4 R148, [R195+0x2900] ;  /* 0x00290000c394783b */ /* 0x000fe20000004200 */
[C---:B------:R-:W-:Y:S02]  /*10820*/  FMUL.FTZ R60, R2.reuse, R60 ;  /* 0x0000003c023c7220 */ /* 0x040fe40000410000 */
[----:B------:R-:W-:Y:S02]  /*10830*/  FMUL.FTZ R61, R2, R61 ;  /* 0x0000003d023d7220 */ /* 0x000fe40000410000 */
[C---:B------:R-:W-:Y:S02]  /*10840*/  FMUL.FTZ R62, R0.reuse, R62 ;  /* 0x0000003e003e7220 */ /* 0x040fe40000410000 */
[----:B------:R-:W-:Y:S01]  /*10850*/  FMUL.FTZ R63, R0, R63 ;  /* 0x0000003f003f7220 */ /* 0x000fe20000410000 */
[----:B------:R-:W-:Y:S01]  /*10860*/  LDSM.16.MT88.4 R152, [R190+0x2900] ;  /* 0x00290000be98783b */ /* 0x000fe20000004200 */
[C---:B------:R-:W-:Y:S01]  /*10870*/  FMUL.FTZ R64, R2.reuse, R64 ;  /* 0x0000004002407220 */ /* 0x040fe20000410000 */
[----:B------:R-:W-:Y:S01]  /*10880*/  MUFU.EX2 R233, R233 ;  /* 0x000000e900e97308 */ /* 0x000fe20000000800 */
[----:B------:R-:W-:Y:S02]  /*10890*/  FMUL.FTZ R65, R2, R65 ;  /* 0x0000004102417220 */ /* 0x000fe40000410000 */
[C---:B------:R-:W-:Y:S02]  /*108a0*/  FMUL.FTZ R66, R0.reuse, R66 ;  /* 0x0000004200427220 */ /* 0x040fe40000410000 */
[----:B------:R-:W-:Y:S01]  /*108b0*/  FMUL.FTZ R67, R0, R67 ;  /* 0x0000004300437220 */ /* 0x000fe20000410000 */
[----:B------:R-:W-:Y:S01]  /*108c0*/  LDSM.16.MT88.4 R156, [R189+0x2900] ;  /* 0x00290000bd9c783b */ /* 0x000fe20000004200 */
[C---:B------:R-:W-:Y:S02]  /*108d0*/  FMUL.FTZ R68, R2.reuse, R68 ;  /* 0x0000004402447220 */ /* 0x040fe40000410000 */
[----:B------:R-:W-:Y:S01]  /*108e0*/  FMUL.FTZ R69, R2, R69 ;  /* 0x0000004502457220 */ /* 0x000fe20000410000 */
[----:B------:R-:W-:Y:S01]  /*108f0*/  MUFU.EX2 R232, R232 ;  /* 0x000000e800e87308 */ /* 0x000fe20000000800 */
[C---:B------:R-:W-:Y:S02]  /*10900*/  FMUL.FTZ R70, R0.reuse, R70 ;  /* 0x0000004600467220 */ /* 0x040fe40000410000 */
[----:B------:R-:W-:Y:S01]  /*10910*/  FMUL.FTZ R71, R0, R71 ;  /* 0x0000004700477220 */ /* 0x000fe20000410000 */
[C---:B-1----:R-:W-:Y:S01]  /*10920*/  HMMA.16816.F32.BF16 R4, R128.reuse, R136, R4 ;  /* 0x000000888004723c */ /* 0x042fe20000041804 */
[----:B------:R-:W-:Y:S04]  /*10930*/  LDSM.16.MT88.4 R24, [R188+0x1100] ;  /* 0x00110000bc18783b */ /* 0x000fe80000004200 */
[C---:B------:R-:W-:Y:S01]  /*10940*/  FMUL.FTZ R72, R2.reuse, R72 ;  /* 0x0000004802487220 */ /* 0x040fe20000410000 */
[----:B------:R-:W-:Y:S01]  /*10950*/  MUFU.EX2 R235, R235 ;  /* 0x000000eb00eb7308 */ /* 0x000fe20000000800 */
[----:B------:R-:W-:Y:S01]  /*10960*/  FMUL.FTZ R73, R2, R73 ;  /* 0x0000004902497220 */ /* 0x000fe20000410000 */
[C---:B------:R-:W-:Y:S01]  /*10970*/  HMMA.16816.F32.BF16 R8, R128.reuse, R138, R8 ;  /* 0x0000008a8008723c */ /* 0x040fe20000041808 */
[----:B------:R-:W1:Y:S03]  /*10980*/  LDSM.16.MT88.4 R136, [R195+0x2100] ;  /* 0x00210000c388783b */ /* 0x000e660000004200 */
[C---:B------:R-:W-:Y:S02]  /*10990*/  FMUL.FTZ R74, R0.reuse, R74 ;  /* 0x0000004a004a7220 */ /* 0x040fe40000410000 */
[----:B------:R-:W-:Y:S02]  /*109a0*/  FMUL.FTZ R75, R0, R75 ;  /* 0x0000004b004b7220 */ /* 0x000fe40000410000 */
[C---:B------:R-:W-:Y:S01]  /*109b0*/  HMMA.16816.F32.BF16 R36, R128.reuse, R140, R36 ;  /* 0x0000008c8024723c */ /* 0x040fe20000041824 */
[----:B------:R-:W-:Y:S01]  /*109c0*/  LDSM.16.MT88.4 R28, [R190+0x1900] ;  /* 0x00190000be1c783b */ /* 0x000fe20000004200 */
[----:B------:R-:W-:Y:S02]  /*109d0*/  MUFU.EX2 R234, R234 ;  /* 0x000000ea00ea7308 */ /* 0x000fe40000000800 */
[C---:B------:R-:W-:Y:S02]  /*109e0*/  FMUL.FTZ R76, R2.reuse, R76 ;  /* 0x0000004c024c7220 */ /* 0x040fe40000410000 */
[----:B------:R-:W-:Y:S02]  /*109f0*/  FMUL.FTZ R77, R2, R77 ;  /* 0x0000004d024d7220 */ /* 0x000fe40000410000 */
[C---:B------:R-:W-:Y:S01]  /*10a00*/  HMMA.16816.F32.BF16 R40, R128.reuse, R142, R40 ;  /* 0x0000008e8028723c */ /* 0x040fe20000041828 */
[----:B------:R-:W3:Y:S03]  /*10a10*/  LDSM.16.MT88.4 R140, [R190+0x2100] ;  /* 0x00210000be8c783b */ /* 0x000ee60000004200 */
[C---:B------:R-:W-:Y:S01]  /*10a20*/  FMUL.FTZ R78, R0.reuse, R78 ;  /* 0x0000004e004e7220 */ /* 0x040fe20000410000 */
[----:B------:R-:W-:Y:S01]  /*10a30*/  MUFU.EX2 R236, R236 ;  /* 0x000000ec00ec7308 */ /* 0x000fe20000000800 */
[----:B------:R-:W-:Y:S02]  /*10a40*/  FMUL.FTZ R79, R0, R79 ;  /* 0x0000004f004f7220 */ /* 0x000fe40000410000 */
[C---:B------:R-:W-:Y:S01]  /*10a50*/  HMMA.16816.F32.BF16 R44, R128.reuse, R144, R44 ;  /* 0x00000090802c723c */ /* 0x040fe2000004182c */
[----:B------:R-:W0:Y:S03]  /*10a60*/  LDGDEPBAR ;  /* 0x00000000000079af */ /* 0x000e260000000000 */
[C---:B------:R-:W-:Y:S02]  /*10a70*/  FMUL.FTZ R80, R2.reuse, R80 ;  /* 0x0000005002507220 */ /* 0x040fe40000410000 */
[----:B------:R-:W-:Y:S01]  /*10a80*/  FMUL.FTZ R81, R2, R81 ;  /* 0x0000005102517220 */ /* 0x000fe20000410000 */
[----:B------:R-:W-:Y:S01]  /*10a90*/  MUFU.EX2 R239, R239 ;  /* 0x000000ef00ef7308 */ /* 0x000fe20000000800 */
[C---:B------:R-:W-:Y:S01]  /*10aa0*/  HMMA.16816.F32.BF16 R48, R128.reuse, R146, R48 ;  /* 0x000000928030723c */ /* 0x040fe20000041830 */
[----:B------:R-:W-:Y:S03]  /*10ab0*/  LDSM.16.MT88.4 R144, [R188+0x900] ;  /* 0x00090000bc90783b */ /* 0x000fe60000004200 */
        /* <DEDUP_REMOVED lines=23> */
[C---:B------:R-:W-:Y:S01]  /*10c30*/  FMUL.FTZ R96, R2.reuse, R96 ;  /* 0x0000006002607220 */ /* 0x040fe20000410000 */
[C---:B--2---:R-:W-:Y:S03]  /*10c40*/  HMMA.16816.F32.BF16 R76, R128.reuse, R124, R76 ;  /* 0x0000007c804c723c */ /* 0x044fe6000004184c */
[----:B------:R-:W-:Y:S02]  /*10c50*/  FMUL.FTZ R97, R2, R97 ;  /* 0x0000006102617220 */ /* 0x000fe40000410000 */
[C---:B------:R-:W-:Y:S02]  /*10c60*/  FMUL.FTZ R98, R0.reuse, R98 ;  /* 0x0000006200627220 */ /* 0x040fe40000410000 */
[----:B------:R-:W-:Y:S01]  /*10c70*/  FMUL.FTZ R99, R0, R99 ;  /* 0x0000006300637220 */ /* 0x000fe20000410000 */
        /* <DEDUP_REMOVED lines=16> */
[--C-:B------:R-:W-:Y:S02]  /*10d80*/  FFMA.FTZ R167, R12, c[0x0][0x2d0], -R166.reuse ;  /* 0x0000b4000ca77a23 */ /* 0x100fe400000108a6 */
[C---:B------:R-:W-:Y:S02]  /*10d90*/  FMUL.FTZ R12, R2.reuse, R120 ;  /* 0x00000078020c7220 */ /* 0x040fe40000410000 */
[--C-:B------:R-:W-:Y:S01]  /*10da0*/  FFMA.FTZ R168, R13, c[0x0][0x2d0], -R166.reuse ;  /* 0x0000b4000da87a23 */ /* 0x100fe200000108a6 */
[C---:B--2---:R-:W-:Y:S01]  /*10db0*/  HMMA.16816.F32.BF16 R100, R128.reuse, R124, R100 ;  /* 0x0000007c8064723c */ /* 0x044fe20000041864 */
[----:B------:R-:W-:Y:S02]  /*10dc0*/  MUFU.EX2 R167, R167 ;  /* 0x000000a700a77308 */ /* 0x000fe40000000800 */
[----:B------:R-:W-:Y:S02]  /*10dd0*/  FMUL.FTZ R13, R2, R121 ;  /* 0x00000079020d7220 */ /* 0x000fe40000410000 */
[--C-:B------:R-:W-:Y:S02]  /*10de0*/  FFMA.FTZ R171, R14, c[0x0][0x2d0], -R165.reuse ;  /* 0x0000b4000eab7a23 */ /* 0x100fe400000108a5 */
[C---:B------:R-:W-:Y:S01]  /*10df0*/  FMUL.FTZ R14, R0.reuse, R122 ;  /* 0x0000007a000e7220 */ /* 0x040fe20000410000 */
[C---:B------:R-:W-:Y:S01]  /*10e00*/  HMMA.16816.F32.BF16 R104, R128.reuse, R126, R104 ;  /* 0x0000007e8068723c */ /* 0x040fe20000041868 */
[----:B------:R-:W-:Y:S02]  /*10e10*/  LDSM.16.MT88.4 R124, [R190+0x900] ;  /* 0x00090000be7c783b */ /* 0x000fe40000004200 */
[----:B------:R-:W2:Y:S01]  /*10e20*/  MUFU.EX2 R168, R168 ;  /* 0x000000a800a87308 */ /* 0x000ea20000000800 */
[--C-:B-----5:R-:W-:Y:S02]  /*10e30*/  FFMA.FTZ R172, R15, c[0x0][0x2d0], -R165.reuse ;  /* 0x0000b4000fac7a23 */ /* 0x120fe400000108a5 */
[----:B------:R-:W-:Y:S02]  /*10e40*/  FMUL.FTZ R15, R0, R123 ;  /* 0x0000007b000f7220 */ /* 0x000fe40000410000 */
[--C-:B------:R-:W-:Y:S01]  /*10e50*/  FFMA.FTZ R169, R16, c[0x0][0x2d0], -R166.reuse ;  /* 0x0000b40010a97a23 */ /* 0x100fe200000108a6 */
[----:B------:R-:W4:Y:S03]  /*10e60*/  LDSM.16.MT88.4 R120, [R195+0x900] ;  /* 0x00090000c378783b */ /* 0x000f260000004200 */
[--C-:B------:R-:W-:Y:S01]  /*10e70*/  FFMA.FTZ R170, R17, c[0x0][0x2d0], -R166.reuse ;  /* 0x0000b40011aa7a23 */ /* 0x100fe200000108a6 */
[C---:B-1----:R-:W-:Y:S01]  /*10e80*/  HMMA.16816.F32.BF16 R12, R128.reuse, R136, R12 ;  /* 0x00000088800c723c */ /* 0x042fe2000004180c */
[----:B------:R-:W-:Y:S02]  /*10e90*/  MUFU.EX2 R169, R169 ;  /* 0x000000a900a97308 */ /* 0x000fe40000000800 */
[--C-:B------:R-:W-:Y:S02]  /*10ea0*/  FFMA.FTZ R173, R18, c[0x0][0x2d0], -R165.reuse ;  /* 0x0000b40012ad7a23 */ /* 0x100fe400000108a5 */
[--C-:B------:R-:W-:Y:S02]  /*10eb0*/  FFMA.FTZ R174, R19, c[0x0][0x2d0], -R165.reuse ;  /* 0x0000b40013ae7a23 */ /* 0x100fe400000108a5 */
[C---:B------:R-:W-:Y:S02]  /*10ec0*/  FMUL.FTZ R108, R2.reuse, R108 ;  /* 0x0000006c026c7220 */ /* 0x040fe40000410000 */
[----:B------:R-:W-:Y:S02]  /*10ed0*/  FMUL.FTZ R109, R2, R109 ;  /* 0x0000006d026d7220 */ /* 0x000fe40000410000 */
[----:B------:R-:W1:Y:S01]  /*10ee0*/  MUFU.EX2 R170, R170 ;  /* 0x000000aa00aa7308 */ /* 0x000e620000000800 */
[C---:B------:R-:W-:Y:S02]  /*10ef0*/  FMUL.FTZ R110, R0.reuse, R110 ;  /* 0x0000006e006e7220 */ /* 0x040fe40000410000 */
[----:B------:R-:W-:Y:S02]  /*10f00*/  FMUL.FTZ R111, R0, R111 ;  /* 0x0000006f006f7220 */ /* 0x000fe40000410000 */
[----:B------:R-:W-:Y:S01]  /*10f10*/  FMUL.FTZ R16, R2, R116 ;  /* 0x0000007402107220 */ /* 0x000fe20000410000 */
[----:B--2---:R-:W-:Y:S01]  /*10f20*/  F2FP.BF16.PACK_AB R116, R168, R167 ;  /* 0x000000a7a874723e */ /* 0x004fe200000010ff */
[----:B------:R-:W-:Y:S02]  /*10f30*/  FMUL.FTZ R17, R2, R117 ;  /* 0x0000007502117220 */ /* 0x000fe40000410000 */
[C---:B------:R-:W-:Y:S01]  /*10f40*/  FMUL.FTZ R18, R0.reuse, R118 ;  /* 0x0000007600127220 */ /* 0x040fe20000410000 */
[C---:B------:R-:W-:Y:S01]  /*10f50*/  HMMA.16816.F32.BF16 R108, R128.reuse, R138, R108 ;  /* 0x0000008a806c723c */ /* 0x040fe2000004186c */
[----:B------:R-:W-:Y:S01]  /*10f60*/  MUFU.EX2 R171, R171 ;  /* 0x000000ab00ab7308 */ /* 0x000fe20000000800 */
[----:B------:R-:W2:Y:S01]  /*10f70*/  LDSM.16.MT88.4 R136, [R189+0x900] ;  /* 0x00090000bd88783b */ /* 0x000ea20000004200 */
[----:B------:R-:W-:Y:S02]  /*10f80*/  FMUL.FTZ R19, R0, R119 ;  /* 0x0000007700137220 */ /* 0x000fe40000410000 */
[C---:B------:R-:W-:Y:S02]  /*10f90*/  FMUL.FTZ R112, R2.reuse, R112 ;  /* 0x0000007002707220 */ /* 0x040fe40000410000 */
[----:B------:R-:W-:Y:S02]  /*10fa0*/  FMUL.FTZ R113, R2, R113 ;  /* 0x0000007102717220 */ /* 0x000fe40000410000 */
[C---:B------:R-:W-:Y:S01]  /*10fb0*/  FMUL.FTZ R114, R0.reuse, R114 ;  /* 0x0000007200727220 */ /* 0x040fe20000410000 */
[C---:B---3--:R-:W-:Y:S01]  /*10fc0*/  HMMA.16816.F32.BF16 R16, R128.reuse, R140, R16 ;  /* 0x0000008c8010723c */ /* 0x048fe20000041810 */
[----:B------:R-:W3:Y:S02]  /*10fd0*/  MUFU.EX2 R172, R172 ;  /* 0x000000ac00ac7308 */ /* 0x000ee40000000800 */
[----:B------:R-:W-:Y:S01]  /*10fe0*/  FMUL.FTZ R115, R0, R115 ;  /* 0x0000007300737220 */ /* 0x000fe20000410000 */
[----:B-1----:R-:W-:Y:S01]  /*10ff0*/  F2FP.BF16.PACK_AB R118, R170, R169 ;  /* 0x000000a9aa76723e */ /* 0x002fe200000010ff */
[--C-:B------:R-:W-:Y:S02]  /*11000*/  FFMA.FTZ R175, R20, c[0x0][0x2d0], -R166.reuse ;  /* 0x0000b40014af7a23 */ /* 0x100fe400000108a6 */
[--C-:B------:R-:W-:Y:S02]  /*11010*/  FFMA.FTZ R224, R21, c[0x0][0x2d0], -R166.reuse ;  /* 0x0000b40015e07a23 */ /* 0x100fe400000108a6 */
[----:B------:R-:W-:Y:S01]  /*11020*/  FFMA.FTZ R166, R33, c[0x0][0x2d0], -R166 ;  /* 0x0000b40021a67a23 */ /* 0x000fe200000108a6 */
[----:B------:R-:W-:Y:S01]  /*11030*/  HMMA.16816.F32.BF16 R112, R128, R142, R112 ;  /* 0x0000008e8070723c */ /* 0x000fe20000041870 */
[----:B------:R-:W-:Y:S01]  /*11040*/  MUFU.EX2 R173, R173 ;  /* 0x000000ad00ad7308 */ /* 0x000fe20000000800 */
[----:B------:R-:W-:Y:S01]  /*11050*/  LDSM.16.MT88.4 R128, [R190+0x4900] ;  /* 0x00490000be80783b */ /* 0x000fe20000004200 */
[--C-:B------:R-:W-:Y:S01]  /*11060*/  FFMA.FTZ R228, R22, c[0x0][0x2d0], -R165.reuse ;  /* 0x0000b40016e47a23 */ /* 0x100fe200000108a5 */
[----:B------:R-:W-:Y:S01]  /*11070*/  F2FP.BF16.PACK_AB R22, R229, R226 ;  /* 0x000000e2e516723e */ /* 0x000fe200000010ff */
[----:B------:R-:W-:Y:S01]  /*11080*/  FFMA.FTZ R231, R23, c[0x0][0x2d0], -R165 ;  /* 0x0000b40017e77a23 */ /* 0x000fe200000108a5 */
[----:B------:R-:W-:Y:S01]  /*11090*/  F2FP.BF16.PACK_AB R23, R233, R230 ;  /* 0x000000e6e917723e */ /* 0x000fe200000010ff */
[----:B------:R-:W-:Y:S02]  /*110a0*/  FFMA.FTZ R133, R2, R227, R133 ;  /* 0x000000e302857223 */ /* 0x000fe40000010085 */
[----:B------:R-:W-:Y:S01]  /*110b0*/  FFMA.FTZ R162, R0, R225, R162 ;  /* 0x000000e100a27223 */ /* 0x000fe200000100a2 */
[----:B------:R-:W-:Y:S01]  /*110c0*/  LDSM.16.MT88.4 R140, [R190+0x1100] ;  /* 0x00110000be8c783b */ /* 0x000fe20000004200 */
[----:B------:R-:W1:Y:S01]  /*110d0*/  MUFU.EX2 R174, R174 ;  /* 0x000000ae00ae7308 */ /* 0x000e620000000800 */
[----:B------:R-:W-:Y:S01]  /*110e0*/  MOV R0, R3 ;  /* 0x0000000300007202 */ /* 0x000fe20000000f00 */
[----:B------:R-:W-:Y:S01]  /*110f0*/  FADD.FTZ R134, R134, R133 ;  /* 0x0000008586867221 */ /* 0x000fe20000010000 */
[----:B------:R-:W-:Y:S01]  /*11100*/  MOV R133, R132 ;  /* 0x0000008400857202 */ /* 0x000fe20000000f00 */
[----:B------:R-:W-:Y:S01]  /*11110*/  FADD.FTZ R162, R161, R162 ;  /* 0x000000a2a1a27221 */ /* 0x000fe20000010000 */
[----:B---3--:R-:W-:Y:S01]  /*11120*/  F2FP.BF16.PACK_AB R117, R172, R171 ;  /* 0x000000abac75723e */ /* 0x008fe200000010ff */
[----:B------:R-:W-:Y:S02]  /*11130*/  FADD.FTZ R135, R135, R134 ;  /* 0x0000008687877221 */ /* 0x000fe40000010000 */
[----:B------:R-:W-:Y:S02]  /*11140*/  FADD.FTZ R163, R163, R162 ;  /* 0x000000a2a3a37221 */ /* 0x000fe40000010000 */
[----:B------:R-:W-:Y:S01]  /*11150*/  MUFU.EX2 R175, R175 ;  /* 0x000000af00af7308 */ /* 0x000fe20000000800 */
[----:B------:R-:W-:Y:S02]  /*11160*/  FADD.FTZ R160, R160, R135 ;  /* 0x00000087a0a07221 */ /* 0x000fe40000010000 */
[----:B------:R-:W-:Y:S02]  /*11170*/  FADD.FTZ R164, R164, R163 ;  /* 0x000000a3a4a47221 */ /* 0x000fe40000010000 */
[----:B------:R-:W-:Y:S02]  /*11180*/  FADD.FTZ R167, R167, R160 ;  /* 0x000000a0a7a77221 */ /* 0x000fe40000010000 */
[----:B------:R-:W-:Y:S02]  /*11190*/  FADD.FTZ R171, R171, R164 ;  /* 0x000000a4abab7221 */ /* 0x000fe40000010000 */
[----:B------:R-:W-:Y:S01]  /*111a0*/  FADD.FTZ R168, R168, R167 ;  /* 0x000000a7a8a87221 */ /* 0x000fe20000010000 */
[----:B------:R-:W3:Y:S01]  /*111b0*/  MUFU.EX2 R224, R224 ;  /* 0x000000e000e07308 */ /* 0x000ee20000000800 */
[----:B------:R-:W-:Y:S02]  /*111c0*/  FADD.FTZ R172, R172, R171 ;  /* 0x000000abacac7221 */ /* 0x000fe40000010000 */
[----:B------:R-:W-:Y:S01]  /*111d0*/  FADD.FTZ R169, R169, R168 ;  /* 0x000000a8a9a97221 */ /* 0x000fe20000010000 */
[----:B-1----:R-:W-:Y:S03]  /*111e0*/  F2FP.BF16.PACK_AB R119, R174, R173 ;  /* 0x000000adae77723e */ /* 0x002fe600000010ff */
[----:B------:R-:W-:Y:S03]  /*111f0*/  FADD.FTZ R170, R170, R169 ;  /* 0x000000a9aaaa7221 */ /* 0x000fe60000010000 */
[----:B------:R-:W-:Y:S01]  /*11200*/  MUFU.EX2 R228, R228 ;  /* 0x000000e400e47308 */ /* 0x000fe20000000800 */
[C---:B----4-:R-:W-:Y:S08]  /*11210*/  HMMA.16816.F32.BF16 R4, R116.reuse, R120, R4 ;  /* 0x000000787404723c */ /* 0x050ff00000041804 */
[C---:B------:R-:W-:Y:S01]  /*11220*/  HMMA.16816.F32.BF16 R8, R116.reuse, R122, R8 ;  /* 0x0000007a7408723c */ /* 0x040fe20000041808 */
[----:B------:R-:W1:Y:S01]  /*11230*/  LDSM.16.MT88.4 R120, [R188+0x2900] ;  /* 0x00290000bc78783b */ /* 0x000e620000004200 */
[----:B------:R-:W4:Y:S02]  /*11240*/  MUFU.EX2 R231, R231 ;  /* 0x000000e700e77308 */ /* 0x000f240000000800 */
[----:B---3--:R-:W-:Y:S01]  /*11250*/  F2FP.BF16.PACK_AB R20, R224, R175 ;  /* 0x000000afe014723e */ /* 0x008fe200000010ff */
[----:B------:R-:W-:Y:S03]  /*11260*/  FADD.FTZ R175, R175, R170 ;  /* 0x000000aaafaf7221 */ /* 0x000fe60000010000 */
[C---:B------:R-:W-:Y:S04]  /*11270*/  HMMA.16816.F32.BF16 R36, R116.reuse, R124, R36 ;  /* 0x0000007c7424723c */ /* 0x040fe80000041824 */
[----:B------:R-:W3:Y:S04]  /*11280*/  MUFU.EX2 R237, R166 ;  /* 0x000000a600ed7308 */ /* 0x000ee80000000800 */
[C---:B------:R-:W-:Y:S01]  /*11290*/  HMMA.16816.F32.BF16 R40, R116.reuse, R126, R40 ;  /* 0x0000007e7428723c */ /* 0x040fe20000041828 */
[----:B------:R-:W5:Y:S07]  /*112a0*/  LDSM.16.MT88.4 R124, [R195+0x4900] ;  /* 0x00490000c37c783b */ /* 0x000f6e0000004200 */
[C---:B--2---:R-:W-:Y:S04]  /*112b0*/  HMMA.16816.F32.BF16 R44, R116.reuse, R136, R44 ;  /* 0x00000088742c723c */ /* 0x044fe8000004182c */
[----:B----4-:R-:W-:Y:S04]  /*112c0*/  F2FP.BF16.PACK_AB R21, R231, R228 ;  /* 0x000000e4e715723e */ /* 0x010fe800000010ff */
        /* <DEDUP_REMOVED lines=11> */
[C---:B------:R-:W-:Y:S08]  /*11380*/  HMMA.16816.F32.BF16 R80, R116.reuse, R158, R80 ;  /* 0x0000009e7450723c */ /* 0x040ff00000041850 */
[C---:B-1----:R-:W-:Y:S08]  /*11390*/  HMMA.16816.F32.BF16 R84, R116.reuse, R120, R84 ;  /* 0x000000787454723c */ /* 0x042ff00000041854 */
[C---:B------:R-:W-:Y:S01]  /*113a0*/  HMMA.16816.F32.BF16 R88, R116.reuse, R122, R88 ;  /* 0x0000007a7458723c */ /* 0x040fe20000041858 */
[----:B------:R-:W1:Y:S07]  /*113b0*/  LDSM.16.MT88.4 R120, [R188+0x4900] ;  /* 0x00490000bc78783b */ /* 0x000e6e0000004200 */
[C---:B-----5:R-:W-:Y:S08]  /*113c0*/  HMMA.16816.F32.BF16 R92, R116.reuse, R124, R92 ;  /* 0x0000007c745c723c */ /* 0x060ff0000004185c */
[C---:B------:R-:W-:Y:S01]  /*113d0*/  HMMA.16816.F32.BF16 R96, R116.reuse, R126, R96 ;  /* 0x0000007e7460723c */ /* 0x040fe20000041860 */
[----:B------:R-:W4:Y:S07]  /*113e0*/  LDSM.16.MT88.4 R124, [R195+0x1100] ;  /* 0x00110000c37c783b */ /* 0x000f2e0000004200 */
[C---:B------:R-:W-:Y:S08]  /*113f0*/  HMMA.16816.F32.BF16 R100, R116.reuse, R128, R100 ;  /* 0x000000807464723c */ /* 0x040ff00000041864 */
[C---:B------:R-:W-:Y:S01]  /*11400*/  HMMA.16816.F32.BF16 R104, R116.reuse, R130, R104 ;  /* 0x000000827468723c */ /* 0x040fe20000041868 */
[----:B------:R-:W5:Y:S07]  /*11410*/  LDSM.16.MT88.4 R128, [R195+0x3100] ;  /* 0x00310000c380783b */ /* 0x000f6e0000004200 */
[C---:B--2---:R-:W-:Y:S08]  /*11420*/  HMMA.16816.F32.BF16 R12, R116.reuse, R136, R12 ;  /* 0x00000088740c723c */ /* 0x044ff0000004180c */
[C---:B------:R-:W-:Y:S01]  /*11430*/  HMMA.16816.F32.BF16 R108, R116.reuse, R138, R108 ;  /* 0x0000008a746c723c */ /* 0x040fe2000004186c */
[----:B------:R-:W-:Y:S07]  /*11440*/  LDSM.16.MT88.4 R136, [R189+0x3900] ;  /* 0x00390000bd88783b */ /* 0x000fee0000004200 */
[C---:B-1----:R-:W-:Y:S08]  /*11450*/  HMMA.16816.F32.BF16 R16, R116.reuse, R120, R16 ;  /* 0x000000787410723c */ /* 0x042ff00000041810 */
[----:B------:R-:W-:Y:S01]  /*11460*/  HMMA.16816.F32.BF16 R112, R116, R122, R112 ;  /* 0x0000007a7470723c */ /* 0x000fe20000041870 */
[----:B------:R-:W1:Y:S07]  /*11470*/  LDSM.16.MT88.4 R116, [R190+0x3100] ;  /* 0x00310000be74783b */ /* 0x000e6e0000004200 */
[C---:B----4-:R-:W-:Y:S01]  /*11480*/  HMMA.16816.F32.BF16 R4, R20.reuse, R124, R4 ;  /* 0x0000007c1404723c */ /* 0x050fe20000041804 */
        /* <DEDUP_REMOVED lines=12> */
[C---:B-----5:R-:W-:Y:S07]  /*11550*/  HMMA.16816.F32.BF16 R60, R20.reuse, R128, R60 ;  /* 0x00000080143c723c */ /* 0x060fee000004183c */
[--C-:B------:R-:W-:Y:S01]  /*11560*/  FFMA.FTZ R128, R34, c[0x0][0x2d0], -R165.reuse ;  /* 0x0000b40022807a23 */ /* 0x100fe200000108a5 */
[C---:B------:R-:W-:Y:S03]  /*11570*/  HMMA.16816.F32.BF16 R64, R20.reuse, R130, R64 ;  /* 0x000000821440723c */ /* 0x040fe60000041840 */
[----:B------:R-:W-:Y:S01]  /*11580*/  MUFU.EX2 R166, R128 ;  /* 0x0000008000a67308 */ /* 0x000fe20000000800 */
[----:B------:R-:W-:Y:S02]  /*11590*/  FFMA.FTZ R165, R35, c[0x0][0x2d0], -R165 ;  /* 0x0000b40023a57a23 */ /* 0x000fe400000108a5 */
[----:B------:R-:W-:Y:S02]  /*115a0*/  LDSM.16.MT88.4 R32, [R189+0x1900] ;  /* 0x00190000bd20783b */ /* 0x000fe40000004200 */
[C---:B-1----:R-:W-:Y:S05]  /*115b0*/  HMMA.16816.F32.BF16 R68, R20.reuse, R116, R68 ;  /* 0x000000741444723c */ /* 0x042fea0000041844 */
[----:B------:R-:W1:Y:S03]  /*115c0*/  MUFU.EX2 R165, R165 ;  /* 0x000000a500a57308 */ /* 0x000e660000000800 */
        /* <DEDUP_REMOVED lines=8> */
[C---:B------:R-:W-:Y:S08]  /*11650*/  HMMA.16816.F32.BF16 R92, R20.reuse, R124, R92 ;  /* 0x0000007c145c723c */ /* 0x040ff0000004185c */
        /* <DEDUP_REMOVED lines=9> */
[----:B------:R-:W-:Y:S01]  /*116f0*/  HMMA.16816.F32.BF16 R112, R20, R26, R112 ;  /* 0x0000001a1470723c */ /* 0x000fe20000041870 */
[----:B------:R-:W4:Y:S06]  /*11700*/  LDSM.16.MT88.4 R24, [R190+0x3900] ;  /* 0x00390000be18783b */ /* 0x000f2c0000004200 */
[----:B------:R-:W-:Y:S02]  /*11710*/  F2FP.BF16.PACK_AB R20, R235, R232 ;  /* 0x000000e8eb14723e */ /* 0x000fe400000010ff */
[----:B---3--:R-:W-:Y:S03]  /*11720*/  F2FP.BF16.PACK_AB R22, R237, R234 ;  /* 0x000000eaed16723e */ /* 0x008fe600000010ff */
[----:B------:R-:W-:Y:S02]  /*11730*/  F2FP.BF16.PACK_AB R21, R239, R236 ;  /* 0x000000ecef15723e */ /* 0x000fe400000010ff */
[----:B-1----:R-:W-:Y:S07]  /*11740*/  F2FP.BF16.PACK_AB R23, R165, R166 ;  /* 0x000000a6a517723e */ /* 0x002fee00000010ff */
[C---:B------:R-:W-:Y:S08]  /*11750*/  HMMA.16816.F32.BF16 R128, R20.reuse, R124, R4 ;  /* 0x0000007c1480723c */ /* 0x040ff00000041804 */
[C---:B------:R-:W-:Y:S08]  /*11760*/  HMMA.16816.F32.BF16 R124, R20.reuse, R126, R8 ;  /* 0x0000007e147c723c */ /* 0x040ff00000041808 */
[C---:B------:R-:W-:Y:S08]  /*11770*/  HMMA.16816.F32.BF16 R36, R20.reuse, R28, R36 ;  /* 0x0000001c1424723c */ /* 0x040ff00000041824 */
[C---:B------:R-:W-:Y:S01]  /*11780*/  HMMA.16816.F32.BF16 R40, R20.reuse, R30, R40 ;  /* 0x0000001e1428723c */ /* 0x040fe20000041828 */
[----:B------:R-:W1:Y:S07]  /*11790*/  LDSM.16.MT88.4 R28, [R189+0x5900] ;  /* 0x00590000bd1c783b */ /* 0x000e6e0000004200 */
[C---:B------:R-:W-:Y:S08]  /*117a0*/  HMMA.16816.F32.BF16 R44, R20.reuse, R32, R44 ;  /* 0x00000020142c723c */ /* 0x040ff0000004182c */
[C---:B------:R-:W-:Y:S08]  /*117b0*/  HMMA.16816.F32.BF16 R48, R20.reuse, R34, R48 ;  /* 0x000000221430723c */ /* 0x040ff00000041830 */
[C---:B-----5:R-:W-:Y:S08]  /*117c0*/  HMMA.16816.F32.BF16 R52, R20.reuse, R116, R52 ;  /* 0x000000741434723c */ /* 0x060ff00000041834 */
[C---:B------:R-:W-:Y:S08]  /*117d0*/  HMMA.16816.F32.BF16 R56, R20.reuse, R118, R56 ;  /* 0x000000761438723c */ /* 0x040ff00000041838 */
[C---:B--2---:R-:W-:Y:S08]  /*117e0*/  HMMA.16816.F32.BF16 R60, R20.reuse, R120, R60 ;  /* 0x00000078143c723c */ /* 0x044ff0000004183c */
[C---:B------:R-:W-:Y:S08]  /*117f0*/  HMMA.16816.F32.BF16 R64, R20.reuse, R122, R64 ;  /* 0x0000007a1440723c */ /* 0x040ff00000041840 */
[C---:B----4-:R-:W-:Y:S08]  /*11800*/  HMMA.16816.F32.BF16 R68, R20.reuse, R24, R68 ;  /* 0x000000181444723c */ /* 0x050ff00000041844 */
[C---:B------:R-:W-:Y:S01]  /*11810*/  HMMA.16816.F32.BF16 R72, R20.reuse, R26, R72 ;  /* 0x0000001a1448723c */ /* 0x040fe20000041848 */
        /* <DEDUP_REMOVED lines=13> */
[----:B------:R-:W-:Y:S01]  /*118f0*/  FADD.FTZ R228, R228, R13 ;  /* 0x0000000de4e47221 */ /* 0x000fe20000010000 */
[C---:B--2---:R-:W-:Y:S03]  /*11900*/  HMMA.16816.F32.BF16 R116, R20.reuse, R24, R16 ;  /* 0x000000181474723c */ /* 0x044fe60000041810 */
[----:B------:R-:W-:Y:S02]  /*11910*/  FADD.FTZ R13, R224, R175 ;  /* 0x000000afe00d7221 */ /* 0x000fe40000010000 */
[----:B------:R-:W-:Y:S02]  /*11920*/  FADD.FTZ R231, R231, R228 ;  /* 0x000000e4e7e77221 */ /* 0x000fe40000010000 */
[----:B------:R-:W-:Y:S01]  /*11930*/  FADD.FTZ R226, R226, R13 ;  /* 0x0000000de2e27221 */ /* 0x000fe20000010000 */
[----:B------:R-:W-:Y:S04]  /*11940*/  HMMA.16816.F32.BF16 R112, R20, R26, R112 ;  /* 0x0000001a1470723c */ /* 0x000fe80000041870 */
[----:B------:R-:W-:Y:S02]  /*11950*/  FADD.FTZ R230, R230, R231 ;  /* 0x000000e7e6e67221 */ /* 0x000fe40000010000 */
[----:B------:R-:W-:Y:S02]  /*11960*/  FADD.FTZ R229, R229, R226 ;  /* 0x000000e2e5e57221 */ /* 0x000fe40000010000 */
[----:B------:R-:W-:Y:S04]  /*11970*/  FADD.FTZ R233, R233, R230 ;  /* 0x000000e6e9e97221 */ /* 0x000fe80000010000 */
[----:B------:R-:W-:Y:S02]  /*11980*/  FADD.FTZ R232, R232, R229 ;  /* 0x000000e5e8e87221 */ /* 0x000fe40000010000 */
[----:B------:R-:W-:Y:S02]  /*11990*/  FADD.FTZ R236, R236, R233 ;  /* 0x000000e9ecec7221 */ /* 0x000fe40000010000 */
[----:B------:R-:W-:Y:S02]  /*119a0*/  FADD.FTZ R235, R235, R232 ;  /* 0x000000e8ebeb7221 */ /* 0x000fe40000010000 */
[----:B------:R-:W-:Y:S02]  /*119b0*/  FADD.FTZ R239, R239, R236 ;  /* 0x000000ecefef7221 */ /* 0x000fe40000010000 */
[----:B------:R-:W-:Y:S02]  /*119c0*/  FADD.FTZ R234, R234, R235 ;  /* 0x000000ebeaea7221 */ /* 0x000fe40000010000 */
[----:B------:R-:W-:Y:S02]  /*119d0*/  FADD.FTZ R166, R166, R239 ;  /* 0x000000efa6a67221 */ /* 0x000fe40000010000 */
[----:B------:R-:W-:Y:S02]  /*119e0*/  FADD.FTZ R227, R237, R234 ;  /* 0x000000eaede37221 */ /* 0x000fe40000010000 */
[----:B------:R-:W-:Y:S01]  /*119f0*/  FADD.FTZ R225, R165, R166 ;  /* 0x000000a6a5e17221 */ /* 0x000fe20000010000 */
[----:B------:R-:W-:-:S05]  /*11a00*/  @P0 BRA `(.L_x_1460) ;  /* 0xffffd75000000947 */ /* 0x000fca000383ffff */
.L_x_1459:
        /* <DEDUP_REMOVED lines=123> */
.L_x_1412:
        /* <DEDUP_REMOVED lines=23> */
[----:B------:R-:W-:-:S02]  /*12330*/  LOP3.LUT R5, R5, 0xfffffffc, RZ, 0xc0, !PT ;  /* 0xfffffffc05057812 */ /* 0x000fc400078ec0ff */
[----:B------:R-:W-:Y:S02]  /*12340*/  LEA.HI R13, R13, R14, RZ, 0x3 ;  /* 0x0000000e0d0d7211 */ /* 0x000fe400078f18ff */
[----:B------:R-:W-:Y:S01]  /*12350*/  SHF.R.S32.HI R11, RZ, 0x5, R7 ;  /* 0x00000005ff0b7819 */ /* 0x000fe20000011407 */
[----:B------:R-:W-:Y:S01]  /*12360*/  IMAD.IADD R16, R2, 0x1, -R5 ;  /* 0x0000000102107824 */ /* 0x000fe200078e0a05 */
[----:B------:R-:W-:Y:S02]  /*12370*/  LOP3.LUT R13, R13, 0xfffffff8, RZ, 0xc0, !PT ;  /* 0xfffffff80d0d7812 */ /* 0x000fe400078ec0ff */
[----:B------:R-:W-:Y:S01]  /*12380*/  F2FP.BF16.PACK_AB R50, R51, R50 ;  /* 0x000000323332723e */ /* 0x000fe200000010ff */
[----:B------:R-:W-:Y:S01]  /*12390*/  IMAD R5, R11, 0x200, R16 ;  /* 0x000002000b057824 */ /* 0x000fe200078e0210 */
[----:B------:R-:W-:Y:S01]  /*123a0*/  F2FP.BF16.PACK_AB R52, R53, R52 ;  /* 0x000000343534723e */ /* 0x000fe200000010ff */
[----:B------:R-:W-:Y:S01]  /*123b0*/  IMAD.IADD R13, R14, 0x1, -R13 ;  /* 0x000000010e0d7824 */ /* 0x000fe200078e0a0d */
[----:B------:R-:W-:-:S02]  /*123c0*/  F2FP.BF16.PACK_AB R54, R55, R54 ;  /* 0x000000363736723e */ /* 0x000fc400000010ff */
[----:B------:R-:W-:Y:S01]  /*123d0*/  F2FP.BF16.PACK_AB R56, R57, R56 ;  /* 0x000000383938723e */ /* 0x000fe200000010ff */
[C---:B------:R-:W-:Y:S01]  /*123e0*/  IMAD.SHL.U32 R14, R13.reuse, 0x40, RZ ;  /* 0x000000400d0e7824 */ /* 0x040fe200078e00ff */
[----:B------:R-:W-:Y:S02]  /*123f0*/  LOP3.LUT R15, R13, 0x1, RZ, 0xc0, !PT ;  /* 0x000000010d0f7812 */ /* 0x000fe400078ec0ff */
[----:B------:R-:W-:Y:S02]  /*12400*/  F2FP.BF16.PACK_AB R58, R59, R58 ;  /* 0x0000003a3b3a723e */ /* 0x000fe400000010ff */
[----:B------:R-:W-:Y:S02]  /*12410*/  LOP3.LUT R14, R14, 0x1c0, RZ, 0xc0, !PT ;  /* 0x000001c00e0e7812 */ /* 0x000fe400078ec0ff */
[----:B------:R-:W-:Y:S02]  /*12420*/  ISETP.NE.U32.AND P0, PT, R15, 0x1, PT ;  /* 0x000000010f00780c */ /* 0x000fe40003f05070 */
[----:B------:R-:W-:-:S02]  /*12430*/  LEA.HI R14, R14, R14, RZ, 0x1d ;  /* 0x0000000e0e0e7211 */ /* 0x000fc400078fe8ff */
[----:B------:R-:W-:Y:S01]  /*12440*/  R2P PR, R13, 0x6 ;  /* 0x000000060d007804 */ /* 0x000fe20000000000 */
[----:B------:R-:W-:Y:S01]  /*12450*/  IMAD.MOV.U32 R13, RZ, RZ, 0x20 ;  /* 0x00000020ff0d7424 */ /* 0x000fe200078e00ff */
[----:B------:R-:W-:Y:S01]  /*12460*/  F2FP.BF16.PACK_AB R60, R61, R60 ;  /* 0x0000003c3d3c723e */ /* 0x000fe200000010ff */
[----:B------:R-:W-:Y:S01]  /*12470*/  IMAD.U32 R5, R5, 0x2, R14 ;  /* 0x0000000205057824 */ /* 0x000fe200078e000e */
[----:B------:R-:W-:Y:S02]  /*12480*/  F2FP.BF16.PACK_AB R62, R63, R62 ;  /* 0x0000003e3f3e723e */ /* 0x000fe400000010ff */
[----:B------:R-:W-:Y:S01]  /*12490*/  F2FP.BF16.PACK_AB R64, R65, R64 ;  /* 0x000000404140723e */ /* 0x000fe200000010ff */
[----:B------:R-:W-:Y:S01]  /*124a0*/  IMAD.SHL.U32 R5, R5, 0x2, RZ ;  /* 0x0000000205057824 */ /* 0x000fe200078e00ff */
[----:B------:R-:W-:Y:S02]  /*124b0*/  F2FP.BF16.PACK_AB R66, R67, R66 ;  /* 0x000000424342723e */ /* 0x000fe400000010ff */
[----:B------:R-:W-:-:S02]  /*124c0*/  F2FP.BF16.PACK_AB R68, R69, R68 ;  /* 0x000000444544723e */ /* 0x000fc400000010ff */
        /* <DEDUP_REMOVED lines=82> */
[----:B------:R-:W-:Y:S01]  /*129f0*/  STS [R19+0x8080], R120 ;  /* 0x0080807813007388 */ /* 0x000fe20000000800 */
        /* <DEDUP_REMOVED lines=10> */
[----:B-1----:R-:W-:-:S03]  /*12aa0*/  @P1 IMAD.WIDE R18, R200, R5, c[0x0][0x508] ;  /* 0x00014200c8121625 */ /* 0x002fc600078e0205 */
[----:B------:R-:W3:Y:S04]  /*12ab0*/  @P0 LDG.E R13, [R8.64] ;  /* 0x00000004080d0981 */ /* 0x000ee8000c1e1900 */
        /* <DEDUP_REMOVED lines=9> */
.L_x_1462:
[----:B--2---:R-:W-:Y:S01]  /*12b50*/  LOP3.LUT R7, R7, 0xffffffe0, RZ, 0xc0, !PT ;  /* 0xffffffe007077812 */ /* 0x004fe200078ec0ff */
[----:B------:R-:W1:Y:S01]  /*12b60*/  S2R R55, SR_CTAID.X ;  /* 0x0000000000377919 */ /* 0x000e620000002500 */
[----:B------:R-:W-:Y:S01]  /*12b70*/  SHF.R.S32.HI R18, RZ, 0x1f, R11 ;  /* 0x0000001fff127819 */ /* 0x000fe2000001140b */
[----:B------:R-:W-:Y:S01]  /*12b80*/  IMAD.MOV.U32 R19, RZ, RZ, R15 ;  /* 0x000000ffff137224 */ /* 0x000fe200078e000f */
[----:B------:R-:W-:Y:S01]  /*12b90*/  LEA.HI R8, R16, R16, RZ, 0x1 ;  /* 0x0000001010087211 */ /* 0x000fe200078f08ff */
[----:B------:R-:W-:Y:S01]  /*12ba0*/  IMAD.IADD R6, R2, 0x1, -R7 ;  /* 0x0000000102067824 */ /* 0x000fe200078e0a07 */
[----:B------:R-:W-:Y:S01]  /*12bb0*/  LEA.HI R18, R18, R11, RZ, 0x3 ;  /* 0x0000000b12127211 */ /* 0x000fe200078f18ff */
[----:B------:R-:W-:Y:S01]  /*12bc0*/  IMAD.MOV.U32 R7, RZ, RZ, c[0x0][0x4e8] ;  /* 0x00013a00ff077624 */ /* 0x000fe200078e00ff */
[----:B------:R-:W-:Y:S01]  /*12bd0*/  LOP3.LUT R9, R8, 0x1ffffffe, RZ, 0xc0, !PT ;  /* 0x1ffffffe08097812 */ /* 0x000fe200078ec0ff */
[----:B------:R-:W-:Y:S01]  /*12be0*/  BSSY B0, `(.L_x_1463) ;  /* 0x0000080000007945 */ /* 0x000fe20003800000 */
[----:B------:R-:W-:-:S02]  /*12bf0*/  SHF.R.S32.HI R5, RZ, 0x1f, R6 ;  /* 0x0000001fff057819 */ /* 0x000fc40000011406 */
[----:B------:R-:W-:Y:S02]  /*12c00*/  LOP3.LUT R18, R18, 0xffffff8, RZ, 0xc0, !PT ;  /* 0x0ffffff812127812 */ /* 0x000fe400078ec0ff */
[----:B------:R-:W-:Y:S02]  /*12c10*/  LEA.HI R5, R5, R6, RZ, 0x2 ;  /* 0x0000000605057211 */ /* 0x000fe400078f10ff */
[----:B------:R-:W-:Y:S02]  /*12c20*/  IADD3 R11, -R18, R11, RZ ;  /* 0x0000000b120b7210 */ /* 0x000fe40007ffe1ff */
[----:B------:R-:W-:Y:S01]  /*12c30*/  SHF.R.S32.HI R8, RZ, 0x2, R5 ;  /* 0x00000002ff087819 */ /* 0x000fe20000011405 */
[----:B------:R-:W-:Y:S01]  /*12c40*/  IMAD.IADD R5, R16, 0x1, -R9 ;  /* 0x0000000110057824 */ /* 0x000fe200078e0a09 */
[----:B------:R-:W-:Y:S01]  /*12c50*/  LOP3.LUT P2, RZ, R6, 0x3, RZ, 0xc0, !PT ;  /* 0x0000000306ff7812 */ /* 0x000fe2000784c0ff */
[----:B------:R-:W-:Y:S01]  /*12c60*/  IMAD R16, R0, c[0x0][0x490], RZ ;  /* 0x0001240000107a24 */ /* 0x000fe200078e02ff */
[----:B------:R-:W-:Y:S01]  /*12c70*/  ISETP.NE.AND P1, PT, R7, 0x1, PT ;  /* 0x000000010700780c */ /* 0x000fe20003f25270 */
[----:B------:R-:W-:Y:S01]  /*12c80*/  IMAD R6, R11, 0x10, R8 ;  /* 0x000000100b067824 */ /* 0x000fe200078e0208 */
[----:B------:R-:W-:Y:S01]  /*12c90*/  MOV R18, R14 ;  /* 0x0000000e00127202 */ /* 0x000fe20000000f00 */
[----:B------:R-:W-:Y:S01]  /*12ca0*/  IMAD R11, R199, c[0x0][0x494], R16 ;  /* 0x00012500c70b7a24 */ /* 0x000fe200078e0210 */
[-C--:B------:R-:W-:Y:S01]  /*12cb0*/  LEA.HI R8, R3, R2.reuse, RZ, 0x3 ;  /* 0x0000000203087211 */ /* 0x080fe200078f18ff */
[----:B------:R-:W-:Y:S01]  /*12cc0*/  IMAD R16, R5, 0x8, R6 ;  /* 0x0000000805107824 */ /* 0x000fe200078e0206 */
[----:B------:R-:W-:Y:S01]  /*12cd0*/  LEA.HI R3, R3, R2, RZ, 0x6 ;  /* 0x0000000203037211 */ /* 0x000fe200078f30ff */
[----:B------:R-:W-:Y:S01]  /*12ce0*/  IMAD R7, R15, c[0x0][0x3a0], RZ ;  /* 0x0000e8000f077a24 */ /* 0x000fe200078e02ff */
[----:B------:R-:W-:Y:S01]  /*12cf0*/  LOP3.LUT R5, R8, 0xfffffff8, RZ, 0xc0, !PT ;  /* 0xfffffff808057812 */ /* 0x000fe200078ec0ff */
[----:B------:R-:W-:Y:S01]  /*12d00*/  IMAD.WIDE.U32 R18, R199, c[0x0][0x490], R18 ;  /* 0x00012400c7127a25 */ /* 0x000fe200078e0012 */
[----:B-1----:R-:W-:-:S02]  /*12d10*/  LEA R9, R55, R16, 0x7 ;  /* 0x0000001037097211 */ /* 0x002fc400078e38ff */
[----:B------:R-:W-:Y:S01]  /*12d20*/  SHF.R.S32.HI R8, RZ, 0x3, R8 ;  /* 0x00000003ff087819 */ /* 0x000fe20000011408 */
[C---:B------:R-:W-:Y:S02]  /*12d30*/  IMAD R7, R14.reuse, c[0x0][0x3a4], R7 ;  /* 0x0000e9000e077a24 */ /* 0x040fe400078e0207 */
        /* <DEDUP_REMOVED lines=106> */
.L_x_1464:
[----:B--2---:R-:W-:Y:S05]  /*133e0*/  BSYNC B0 ;  /* 0x0000000000007941 */ /* 0x004fea0003800000 */
.L_x_1463:
        /* <DEDUP_REMOVED lines=23> */
.L_x_1466:
[----:B------:R-:W-:Y:S05]  /*13560*/  BSYNC B0 ;  /* 0x0000000000007941 */ /* 0x000fea0003800000 */
.L_x_1465:
        /* <DEDUP_REMOVED lines=23> */
.L_x_1468:
[----:B------:R-:W-:Y:S05]  /*136e0*/  BSYNC B0 ;  /* 0x0000000000007941 */ /* 0x000fea0003800000 */
.L_x_1467:
        /* <DEDUP_REMOVED lines=24> */
.L_x_1461:
        /* <DEDUP_REMOVED lines=18> */
.L_x_1469:
        /* <DEDUP_REMOVED lines=41> */
.L_x_1471:
[----:B------:R-:W-:Y:S05]  /*13c20*/  BSYNC B0 ;  /* 0x0000000000007941 */ /* 0x000fea0003800000 */
.L_x_1470:
        /* <DEDUP_REMOVED lines=64> */
.L_x_1473:
[----:B------:R-:W-:Y:S05]  /*14030*/  BSYNC B0 ;  /* 0x0000000000007941 */ /* 0x000fea0003800000 */
.L_x_1472:
        /* <DEDUP_REMOVED lines=21> */
.L_x_1475:
[----:B------:R-:W-:Y:S05]  /*14190*/  BSYNC B0 ;  /* 0x0000000000007941 */ /* 0x000fea0003800000 */
.L_x_1474:
        /* <DEDUP_REMOVED lines=21> */
.L_x_1477:
[----:B------:R-:W-:Y:S05]  /*142f0*/  BSYNC B0 ;  /* 0x0000000000007941 */ /* 0x000fea0003800000 */
.L_x_1476:
        /* <DEDUP_REMOVED lines=22> */
.L_x_1478:
        /* <DEDUP_REMOVED lines=10> */
.L_x_2641:


//--------------------- .text._ZN7cutlass13device_kernelIN5flash19enable_sm80_to_sm89INS1_16FlashAttnFwdSm80INS1_25CollectiveMainloopFwdSm80ILi8ELi1ELb0EN4cute5tupleIJNS5_1CILi128EEENS7_ILi64EEENS7_ILi192EEEEEELi192ENS_10bfloat16_tEfNS_4arch4Sm80ELb0ELb1ELb0ELb0ELb0ELb0ELb1ELb0EEENS1_21CollectiveEpilogueFwdINS6_IJS8_SA_S9_EEENS6_IJNS7_ILi1EEESI_SI_EEESC_SE_Li256ELb0ELb1ELb0ELb0EEENS1_19SingleTileSchedulerILb0ELb0ELb1ELi128EEEEEEEEEvNT_6ParamsE --------------------------
	.section	.text._ZN7cutlass13device_kernelIN5flash19enable_sm80_to_sm89INS1_16FlashAttnFwdSm80INS1_25CollectiveMainloopFwdSm80ILi8ELi1ELb0EN4cute5tupleIJNS5_1CILi128EEENS7_ILi64EEENS7_ILi192EEEEEELi192ENS_10bfloat16_tEfNS_4arch4Sm80ELb0ELb1ELb0ELb0ELb0ELb0ELb1ELb0EEENS1_21CollectiveEpilogueFwdINS6_IJS8_SA_S9_EEENS6_IJNS7_ILi1EEESI_SI_EEESC_SE_Li256ELb0ELb1ELb0ELb0EEENS1_19SingleTileSchedulerILb0ELb0ELb1ELi128EEEEEEEEEvNT_6ParamsE,"ax",@progbits
	.sectioninfo	@"SHI_REGISTERS=240"
	.align	128
.text._ZN7cutlass13device_kernelIN5flash19enable_sm80_to_sm89INS1_16FlashAttnFwdSm80INS1_25CollectiveMainloopFwdSm80ILi8ELi1ELb0EN4cute5tupleIJNS5_1CILi128EEENS7_ILi64EEENS7_ILi192EEEEEELi192ENS_10bfloat16_tEfNS_4arch4Sm80ELb0ELb1ELb0ELb0ELb0ELb0ELb1ELb0EEENS1_21CollectiveEpilogueFwdINS6_IJS8_SA_S9_EEENS6_IJNS7_ILi1EEESI_SI_EEESC_SE_Li256ELb0ELb1ELb0ELb0EEENS1_19SingleTileSchedulerILb0ELb0ELb1ELi128EEEEEEEEEvNT_6ParamsE:
        .type           _ZN7cutlass13device_kernelIN5flash19enable_sm80_to_sm89INS1_16FlashAttnFwdSm80INS1_25CollectiveMainloopFwdSm80ILi8ELi1ELb0EN4cute5tupleIJNS5_1CILi128EEENS7_ILi64EEENS7_ILi192EEEEEELi192ENS_10bfloat16_tEfNS_4arch4Sm80ELb0ELb1ELb0ELb0ELb0ELb0ELb1ELb0EEENS1_21CollectiveEpilogueFwdINS6_IJS8_SA_S9_EEENS6_IJNS7_ILi1EEESI_SI_EEESC_SE_Li256ELb0ELb1ELb0ELb0EEENS1_19SingleTileSchedulerILb0ELb0ELb1ELi128EEEEEEEEEvNT_6ParamsE,@function
        .size           _ZN7cutlass13device_kernelIN5flash19enable_sm80_to_sm89INS1_16FlashAttnFwdSm80INS1_25CollectiveMainloopFwdSm80ILi8ELi1ELb0EN4cute5tupleIJNS5_1CILi128EEENS7_ILi64EEENS7_ILi192EEEEEELi192ENS_10bfloat16_tEfNS_4arch4Sm80ELb0ELb1ELb0ELb0ELb0ELb0ELb1ELb0EEENS1_21CollectiveEpilogueFwdINS6_IJS8_SA_S9_EEENS6_IJNS7_ILi1EEESI_SI_EEESC_SE_Li256ELb0ELb1ELb0ELb0EEENS1_19SingleTileSchedulerILb0ELb0ELb1ELi128EEEEEEEEEvNT_6ParamsE,(.L_x_2642 - _ZN7cutlass13device_kernelIN5flash19enable_sm80_to_sm89INS1_16FlashAttnFwdSm80INS1_25CollectiveMainloopFwdSm80ILi8ELi1ELb0EN4cute5tupleIJNS5_1CILi128EEENS7_ILi64EEENS7_ILi192EEEEEELi192ENS_10bfloat16_tEfNS_4arch4Sm80ELb0ELb1ELb0ELb0ELb0ELb0ELb1ELb0EEENS1_21CollectiveEpilogueFwdINS6_IJS8_SA_S9_EEENS6_IJNS7_ILi1EEESI_SI_EEESC_SE_Li256ELb0ELb1ELb0ELb0EEENS1_19SingleTileSchedulerILb0ELb0ELb1ELi128EEEEEEEEEvNT_6ParamsE)
        .other          _ZN7cutlass13device_kernelIN5flash19enable_sm80_to_sm89INS1_16FlashAttnFwdSm80INS1_25CollectiveMainloopFwdSm80ILi8ELi1ELb0EN4cute5tupleIJNS5_1CILi128EEENS7_ILi64EEENS7_ILi192EEEEEELi192ENS_10bfloat16_tEfNS_4arch4Sm80ELb0ELb1ELb0ELb0ELb0ELb0ELb1ELb0EEENS1_21CollectiveEpilogueFwdINS6_IJS8_SA_S9_EEENS6_IJNS7_ILi1EEESI_SI_EEESC_SE_Li256ELb0ELb1ELb0ELb0EEENS1_19SingleTileSchedulerILb0ELb0ELb1ELi128EEEEEEEEEvNT_6ParamsE,@"STO_CUDA_ENTRY STV_DEFAULT"
_ZN7cutlass13device_kernelIN5flash19enable_sm80_to_sm89INS1_16FlashAttnFwdSm80INS1_25CollectiveMainloopFwdSm80ILi8ELi1ELb0EN4cute5tupleIJNS5_1CILi128EEENS7_ILi64EEENS7_ILi192EEEEEELi192ENS_10bfloat16_tEfNS_4arch4Sm80ELb0ELb1ELb0ELb0ELb0ELb0ELb1ELb0EEENS1_21CollectiveEpilogueFwdINS6_IJS8_SA_S9_EEENS6_IJNS7_ILi1EEESI_SI_EEESC_SE_Li256ELb0ELb1ELb0ELb0EEENS1_19SingleTileSchedulerILb0ELb0ELb1ELi128EEEEEEEEEvNT_6ParamsE:
        /* <DEDUP_REMOVED lines=35> */
.L_x_1480:
[----:B------:R-:W-:Y:S02]  /*0230*/  ULDC UR4, c[0x0][0x32c] ;  /* 0x0000cb0000047ab9 */ /* 0x000fe40000000800 */
[----:B------:R-:W-:-:S03]  /*0240*/  UISETP.NE.AND UP0, UPT, UR6, UR4, UPT ;  /* 0x000000040600728c */ /* 0x000fc6000bf05270 */
[----:B------:R-:W-:Y:S02]  /*0250*/  ULDC.64 UR4, c[0x0][0x330] ;  /* 0x0000cc0000047ab9 */ /* 0x000fe40000000a00 */
[----:B------:R-:W-:-:S06]  /*0260*/  UIMAD.WIDE.U32 UR10, UR8, UR4, URZ ;  /* 0x00000004080a72a5 */ /* 0x000fcc000f8e003f */
[----:B------:R-:W-:Y:S02]  /*0270*/  @UP0 USHF.R.U32.HI UR8, URZ, UR5, UR11 ;  /* 0x000000053f080299 */ /* 0x000fe4000801160b */
.L_x_1481:
[----:B------:R-:W-:Y:S02]  /*0280*/  ULDC UR4, c[0x0][0x32c] ;  /* 0x0000cb0000047ab9 */ /* 0x000fe40000000800 */
[----:B------:R-:W-:-:S04]  /*0290*/  UIMAD UR4, UR8, UR4, UR4 ;  /* 0x00000004080472a4 */ /* 0x000fc8000f8e0204 */
[----:B------:R-:W-:-:S04]  /*02a0*/  UISETP.LT.AND UP0, UPT, UR7, UR4, UPT ;  /* 0x000000040700728c */ /* 0x000fc8000bf01270 */
[----:B------:R-:W-:-:S03]  /*02b0*/  USEL UR7, UR7, UR4, UP0 ;  /* 0x0000000407077287 */ /* 0x000fc60008000000 */
.L_x_1479:
        /* <DEDUP_REMOVED lines=35> */
.L_x_1483:
[----:B------:R-:W-:Y:S02]  /*04f0*/  ULDC UR4, c[0x0][0x32c] ;  /* 0x0000cb0000047ab9 */ /* 0x000fe40000000800 */
[----:B------:R-:W-:-:S03]  /*0500*/  UISETP.NE.AND UP0, UPT, UR4, 0x1, UPT ;  /* 0x000000010400788c */ /* 0x000fc6000bf05270 */
[----:B------:R-:W-:Y:S02]  /*0510*/  ULDC.64 UR4, c[0x0][0x330] ;  /* 0x0000cc0000047ab9 */ /* 0x000fe40000000a00 */
[----:B------:R-:W-:-:S06]  /*0520*/  UIMAD.WIDE.U32 UR16, UR10, UR4, URZ ;  /* 0x000000040a1072a5 */ /* 0x000fcc000f8e003f */
[----:B------:R-:W-:Y:S02]  /*0530*/  @UP0 USHF.R.U32.HI UR10, URZ, UR5, UR17 ;  /* 0x000000053f0a0299 */ /* 0x000fe40008011611 */
.L_x_1484:
[----:B------:R-:W-:Y:S02]  /*0540*/  ULDC UR4, c[0x0][0x32c] ;  /* 0x0000cb0000047ab9 */ /* 0x000fe40000000800 */
[----:B------:R-:W-:-:S04]  /*0550*/  UIMAD UR4, UR10, UR4, URZ ;  /* 0x000000040a0472a4 */ /* 0x000fc8000f8e023f */
[----:B------:R-:W-:-:S04]  /*0560*/  UISETP.LT.AND UP0, UPT, UR8, UR4, UPT ;  /* 0x000000040800728c */ /* 0x000fc8000bf01270 */
[----:B------:R-:W-:-:S04]  /*0570*/  USEL UR8, UR8, UR4, !UP0 ;  /* 0x0000000408087287 */ /* 0x000fc8000c000000 */
.L_x_1482:
        /* <DEDUP_REMOVED lines=17> */
[----:B------:R-:W-:Y:S01]  /*0690*/  MOV R81, RZ ;  /* 0x000000ff00517202 */ /* 0x000fe20000000f00 */
        /* <DEDUP_REMOVED lines=64> */
[-C--:B------:R-:W-:Y:S01]  /*0aa0*/  LEA.HI R14, R83, R80.reuse, RZ, 0x6 ;  /* 0x00000050530e7211 */ /* 0x080fe200078f30ff */
[----:B------:R-:W-:Y:S01]  /*0ab0*/  IMAD.IADD R3, R80, 0x1, -R3 ;  /* 0x0000000150037824 */ /* 0x000fe200078e0a03 */
[----:B------:R-:W-:Y:S01]  /*0ac0*/  UMOV UR9, 0x6 ;  /* 0x0000000600097882 */ /* 0x000fe20000000000 */
[----:B------:R-:W-:Y:S01]  /*0ad0*/  IMAD R7, R8, c[0x0][0x1bc], R7 ;  /* 0x00006f0008077a24 */ /* 0x000fe200078e0207 */
[----:B------:R-:W-:Y:S01]  /*0ae0*/  USHF.L.U32 UR20, UR10, 0x6, URZ ;  /* 0x000000060a147899 */ /* 0x000fe2000800063f */
[----:B------:R-:W-:Y:S01]  /*0af0*/  IMAD R4, R3, 0x20, R11 ;  /* 0x0000002003047824 */ /* 0x000fe200078e020b */
[----:B------:R-:W-:Y:S01]  /*0b00*/  USHF.L.U64.HI UR19, UR10, UR9, UR11 ;  /* 0x000000090a137299 */ /* 0x000fe2000801020b */
[----:B------:R-:W-:Y:S01]  /*0b10*/  IMAD.IADD R13, R13, 0x1, R7 ;  /* 0x000000010d0d7824 */ /* 0x000fe200078e0207 */
[----:B------:R-:W-:Y:S01]  /*0b20*/  USHF.R.S32.HI UR21, URZ, 0x1f, UR18 ;  /* 0x0000001f3f157899 */ /* 0x000fe20008011412 */
[----:B------:R-:W-:Y:S01]  /*0b30*/  IMAD R7, R5, c[0x0][0x1c0], RZ ;  /* 0x0000700005077a24 */ /* 0x000fe200078e02ff */
[----:B------:R-:W-:Y:S01]  /*0b40*/  IADD3 R4, R4, UR15, RZ ;  /* 0x0000000f04047c10 */ /* 0x000fe2000fffe0ff */
[----:B------:R-:W-:Y:S01]  /*0b50*/  IMAD.WIDE.U32 R12, R0, c[0x0][0x1c0], R12 ;  /* 0x00007000000c7a25 */ /* 0x000fe200078e000c */
[CC--:B------:R-:W-:Y:S01]  /*0b60*/  LEA.HI R197, R83.reuse, R80.reuse, RZ, 0x4 ;  /* 0x0000005053c57211 */ /* 0x0c0fe200078f20ff */
[----:B------:R-:W-:Y:S01]  /*0b70*/  USHF.L.U32 UR12, UR10, 0x5, URZ ;  /* 0x000000050a0c7899 */ /* 0x000fe2000800063f */
[CC--:B------:R-:W-:Y:S01]  /*0b80*/  LEA.HI R81, R83.reuse, R80.reuse, RZ, 0x5 ;  /* 0x0000005053517211 */ /* 0x0c0fe200078f28ff */
[----:B------:R-:W-:Y:S01]  /*0b90*/  @P1 IMAD.HI.U32 R6, R4, c[0x0][0x2c8], RZ ;  /* 0x0000b20004061a27 */ /* 0x000fe200078e00ff */
[----:B------:R-:W-:Y:S01]  /*0ba0*/  UISETP.GT.AND UP0, UPT, UR18, UR8, UPT ;  /* 0x000000081200728c */ /* 0x000fe2000bf04270 */
[----:B------:R-:W-:-:S02]  /*0bb0*/  LEA.HI R83, R83, R80, RZ, 0x2 ;  /* 0x0000005053537211 */ /* 0x000fc400078f10ff */
[----:B------:R-:W-:Y:S01]  /*0bc0*/  IMAD.MOV.U32 R9, RZ, RZ, R4 ;  /* 0x000000ffff097224 */ /* 0x000fe200078e0004 */
[----:B------:R-:W-:Y:S01]  /*0bd0*/  @P0 SHF.R.U32.HI R9, RZ, c[0x0][0x2cc], R6 ;  /* 0x0000b300ff090a19 */ /* 0x000fe20000011606 */
[----:B------:R-:W-:Y:S01]  /*0be0*/  IMAD R7, R0, c[0x0][0x1c4], R7 ;  /* 0x0000710000077a24 */ /* 0x000fe200078e0207 */
[----:B------:R-:W-:Y:S01]  /*0bf0*/  LOP3.LUT R83, R83, 0xfffffffc, RZ, 0xc0, !PT ;  /* 0xfffffffc53537812 */ /* 0x000fe200078ec0ff */
[----:B------:R-:W-:Y:S01]  /*0c00*/  IMAD.SHL.U32 R199, R11, 0x40, RZ ;  /* 0x000000400bc77824 */ /* 0x000fe200078e00ff */
[----:B------:R-:W-:Y:S01]  /*0c10*/  SHF.R.S32.HI R6, RZ, 0x1f, R9 ;  /* 0x0000001fff067819 */ /* 0x000fe20000011409 */
[----:B------:R-:W-:Y:S02]  /*0c20*/  IMAD.IADD R13, R13, 0x1, R7 ;  /* 0x000000010d0d7824 */ /* 0x000fe400078e0207 */
[----:B------:R-:W-:Y:S01]  /*0c30*/  IMAD.MOV R7, RZ, RZ, -R9 ;  /* 0x000000ffff077224 */ /* 0x000fe200078e0a09 */
[----:B------:R-:W-:Y:S01]  /*0c40*/  LOP3.LUT R199, R199, 0x1c0, RZ, 0xc0, !PT ;  /* 0x000001c0c7c77812 */ /* 0x000fe200078ec0ff */
[----:B------:R-:W-:-:S02]  /*0c50*/  IMAD R6, R6, c[0x0][0x1b0], RZ ;  /* 0x00006c0006067a24 */ /* 0x000fc400078e02ff */
[----:B------:R-:W-:Y:S02]  /*0c60*/  IMAD R7, R7, c[0x0][0x2c4], R4 ;  /* 0x0000b10007077a24 */ /* 0x000fe400078e0204 */
[----:B------:R-:W-:-:S03]  /*0c70*/  IMAD.WIDE.U32 R12, R9, c[0x0][0x1b0], R12 ;  /* 0x00006c00090c7a25 */ /* 0x000fc600078e000c */
[----:B------:R-:W-:Y:S01]  /*0c80*/  SHF.R.S32.HI R4, RZ, 0x1f, R7 ;  /* 0x0000001fff047819 */ /* 0x000fe20000011407 */
[----:B------:R-:W-:Y:S02]  /*0c90*/  IMAD R9, R9, c[0x0][0x1b4], R6 ;  /* 0x00006d0009097a24 */ /* 0x000fe400078e0206 */
[----:B------:R-:W-:Y:S02]  /*0ca0*/  IMAD.SHL.U32 R14, R14, 0x8, RZ ;  /* 0x000000080e0e7824 */ /* 0x000fe400078e00ff */
[----:B------:R-:W-:Y:S02]  /*0cb0*/  IMAD R4, R4, c[0x0][0x1a8], RZ ;  /* 0x00006a0004047a24 */ /* 0x000fe400078e02ff */
[----:B------:R-:W-:Y:S02]  /*0cc0*/  IMAD.IADD R13, R13, 0x1, R9 ;  /* 0x000000010d0d7824 */ /* 0x000fe400078e0209 */
[C---:B------:R-:W-:Y:S02]  /*0cd0*/  IMAD R9, R7.reuse, c[0x0][0x1ac], R4 ;  /* 0x00006b0007097a24 */ /* 0x040fe400078e0204 */
[----:B------:R-:W-:-:S04]  /*0ce0*/  IMAD.WIDE.U32 R6, R7, c[0x0][0x1a8], R12 ;  /* 0x00006a0007067a25 */ /* 0x000fc800078e000c */
[----:B------:R-:W-:Y:S01]  /*0cf0*/  IMAD.IADD R9, R7, 0x1, R9 ;  /* 0x0000000107097824 */ /* 0x000fe200078e0209 */
[----:B------:R-:W-:Y:S01]  /*0d00*/  LEA R10, P0, R6, c[0x0][0x160], 0x1 ;  /* 0x00005800060a7a11 */ /* 0x000fe200078008ff */
[----:B------:R-:W-:-:S03]  /*0d10*/  IMAD.SHL.U32 R12, R3, 0x8, RZ ;  /* 0x00000008030c7824 */ /* 0x000fc600078e00ff */
[----:B------:R-:W-:Y:S01]  /*0d20*/  LEA.HI.X R9, R6, c[0x0][0x164], R9, 0x1, P0 ;  /* 0x0000590006097a11 */ /* 0x000fe200000f0c09 */
[----:B------:R-:W1:Y:S01]  /*0d30*/  SHFL.IDX PT, R20, R10, RZ, 0x181f ;  /* 0x00181fff0a147589 */ /* 0x000e6200000e0000 */
[----:B------:R-:W-:Y:S02]  /*0d40*/  IADD3 R6, R11, UR15, RZ ;  /* 0x0000000f0b067c10 */ /* 0x000fe4000fffe0ff */
[----:B------:R-:W-:Y:S01]  /*0d50*/  LOP3.LUT R4, R199, 0x38, R12, 0xf8, !PT ;  /* 0x00000038c7047812 */ /* 0x000fe200078ef80c */
[----:B------:R-:W3:Y:S01]  /*0d60*/  SHFL.IDX PT, R21, R9, RZ, 0x181f ;  /* 0x00181fff09157589 */ /* 0x000ee200000e0000 */
[----:B------:R-:W-:Y:S02]  /*0d70*/  SHF.R.U32.HI R199, RZ, 0x3, R199 ;  /* 0x00000003ffc77819 */ /* 0x000fe400000116c7 */
[----:B------:R-:W-:Y:S01]  /*0d80*/  ISETP.GE.AND P0, PT, R6, UR4, PT ;  /* 0x0000000406007c0c */ /* 0x000fe2000bf06270 */
[----:B------:R-:W-:Y:S01]  /*0d90*/  SHFL.IDX PT, R18, R10, 0x1, 0x181f ;  /* 0x00381f000a127f89 */ /* 0x000fe200000e0000 */
[----:B------:R-:W-:-:S02]  /*0da0*/  LOP3.LUT R199, R4, R199, RZ, 0x3c, !PT ;  /* 0x000000c704c77212 */ /* 0x000fc400078e3cff */
[----:B------:R-:W-:Y:S01]  /*0db0*/  IADD3 R4, R6, 0x20, RZ ;  /* 0x0000002006047810 */ /* 0x000fe20007ffe0ff */
[----:B------:R-:W4:Y:S01]  /*0dc0*/  SHFL.IDX PT, R19, R9, 0x1, 0x181f ;  /* 0x00381f0009137f89 */ /* 0x000f2200000e0000 */
[----:B------:R-:W-:Y:S02]  /*0dd0*/  IADD3 R7, R12, 0x40, RZ ;  /* 0x000000400c077810 */ /* 0x000fe40007ffe0ff */
[----:B------:R-:W-:Y:S02]  /*0de0*/  ISETP.GE.AND P3, PT, R4, UR4, PT ;  /* 0x0000000404007c0c */ /* 0x000fe4000bf66270 */
[----:B------:R-:W-:Y:S02]  /*0df0*/  IADD3 R4, R12, 0x80, RZ ;  /* 0x000000800c047810 */ /* 0x000fe40007ffe0ff */
[----:B------:R-:W-:Y:S02]  /*0e00*/  LOP3.LUT R199, R199, 0xfffffe00, R14, 0xf8, !PT ;  /* 0xfffffe00c7c77812 */ /* 0x000fe400078ef80e */
[----:B------:R-:W-:-:S02]  /*0e10*/  @!P0 SHF.R.S32.HI R15, RZ, 0x1f, R4 ;  /* 0x0000001fff0f8819 */ /* 0x000fc40000011404 */
[----:B------:R-:W-:Y:S01]  /*0e20*/  SHF.R.S32.HI R13, RZ, 0x1f, R12 ;  /* 0x0000001fff0d7819 */ /* 0x000fe2000001140c */
[----:B------:R-:W-:Y:S01]  /*0e30*/  IMAD.SHL.U32 R199, R199, 0x2, RZ ;  /* 0x00000002c7c77824 */ /* 0x000fe200078e00ff */
[----:B------:R-:W-:Y:S02]  /*0e40*/  @!P0 LEA.HI R15, R15, R4, RZ, 0x3 ;  /* 0x000000040f0f8211 */ /* 0x000fe400078f18ff */
[----:B-1----:R-:W-:Y:S02]  /*0e50*/  @!P0 LEA R22, P5, R12, R20, 0x1 ;  /* 0x000000140c168211 */ /* 0x002fe400078a08ff */
[----:B------:R-:W-:Y:S02]  /*0e60*/  @!P0 LOP3.LUT R15, R15, 0xfffffff8, RZ, 0xc0, !PT ;  /* 0xfffffff80f0f8812 */ /* 0x000fe400078ec0ff */
[----:B------:R-:W-:Y:S02]  /*0e70*/  IADD3 R14, R6, 0x40, RZ ;  /* 0x00000040060e7810 */ /* 0x000fe40007ffe0ff */
[----:B------:R-:W-:Y:S01]  /*0e80*/  @!P0 SHF.R.S32.HI R16, RZ, 0x1f, R7 ;  /* 0x0000001fff108819 */ /* 0x000fe20000011407 */
[----:B---3--:R-:W-:Y:S01]  /*0e90*/  @!P0 IMAD.WIDE R26, R15, 0x2, R20 ;  /* 0x000000020f1a8825 */ /* 0x008fe200078e0214 */
[----:B------:R-:W-:-:S02]  /*0ea0*/  @!P0 LEA.HI.X R23, R12, R21, R13, 0x1, P5 ;  /* 0x000000150c178211 */ /* 0x000fc400028f0c0d */
[----:B------:R-:W-:Y:S02]  /*0eb0*/  @!P3 SHF.R.S32.HI R15, RZ, 0x1f, R4 ;  /* 0x0000001fff0fb819 */ /* 0x000fe40000011404 */
[----:B------:R-:W-:Y:S02]  /*0ec0*/  @!P0 LEA.HI R16, R16, R7, RZ, 0x3 ;  /* 0x0000000710108211 */ /* 0x000fe400078f18ff */
[----:B------:R-:W-:Y:S02]  /*0ed0*/  ISETP.GE.AND P5, PT, R14, UR4, PT ;  /* 0x000000040e007c0c */ /* 0x000fe4000bfa6270 */
[----:B------:R-:W-:Y:S02]  /*0ee0*/  @!P3 LEA.HI R15, R15, R4, RZ, 0x3 ;  /* 0x000000040f0fb211 */ /* 0x000fe400078f18ff */
[----:B------:R-:W-:Y:S02]  /*0ef0*/  @!P0 LOP3.LUT R16, R16, 0xfffffff8, RZ, 0xc0, !PT ;  /* 0xfffffff810108812 */ /* 0x000fe400078ec0ff */
[----:B------:R-:W-:-:S02]  /*0f00*/  ISETP.GE.AND P2, PT, R12, c[0x0][0x198], PT ;  /* 0x000066000c007a0c */ /* 0x000fc40003f46270 */
[----:B------:R-:W-:Y:S01]  /*0f10*/  ISETP.GE.AND P1, PT, R7, c[0x0][0x198], PT ;  /* 0x0000660007007a0c */ /* 0x000fe20003f26270 */
[----:B------:R-:W-:Y:S01]  /*0f20*/  @!P0 IMAD.WIDE R28, R16, 0x2, R20 ;  /* 0x00000002101c8825 */ /* 0x000fe200078e0214 */
[----:B------:R-:W-:Y:S01]  /*0f30*/  ISETP.GE.AND P4, PT, R4, c[0x0][0x198], PT ;  /* 0x0000660004007a0c */ /* 0x000fe20003f86270 */
[----:B------:R-:W1:Y:S01]  /*0f40*/  SHFL.IDX PT, R20, R10, 0x2, 0x181f ;  /* 0x00581f000a147f89 */ /* 0x000e6200000e0000 */
[----:B------:R-:W-:Y:S02]  /*0f50*/  @!P3 LOP3.LUT R15, R15, 0xfffffff8, RZ, 0xc0, !PT ;  /* 0xfffffff80f0fb812 */ /* 0x000fe400078ec0ff */
[----:B------:R-:W-:Y:S01]  /*0f60*/  @!P3 SHF.R.S32.HI R14, RZ, 0x1f, R7 ;  /* 0x0000001fff0eb819 */ /* 0x000fe20000011407 */
[----:B------:R-:W3:Y:S01]  /*0f70*/  SHFL.IDX PT, R21, R9, 0x2, 0x181f ;  /* 0x00581f0009157f89 */ /* 0x000ee200000e0000 */
[----:B------:R-:W-:Y:S01]  /*0f80*/  IADD3 R6, R6, 0x60, RZ ;  /* 0x0000006006067810 */ /* 0x000fe20007ffe0ff */
[----:B----4-:R-:W-:Y:S01]  /*0f90*/  @!P3 IMAD.WIDE R30, R15, 0x2, R18 ;  /* 0x000000020f1eb825 */ /* 0x010fe200078e0212 */
[----:B------:R-:W-:Y:S01]  /*0fa0*/  @!P5 SHF.R.S32.HI R15, RZ, 0x1f, R4 ;  /* 0x0000001fff0fd819 */ /* 0x000fe20000011404 */
[----:B------:R1:W-:Y:S01]  /*0fb0*/  @!P0 LDGSTS.E.BYPASS.LTC128B.128 [R199+0xc100], [R22.64], !P2 ;  /* 0x0c10000016c78fae */ /* 0x0003e2000d101d50 */
[----:B------:R-:W-:-:S02]  /*0fc0*/  @!P3 LEA.HI R17, R14, R7, RZ, 0x3 ;  /* 0x000000070e11b211 */ /* 0x000fc400078f18ff */
[----:B------:R-:W-:Y:S01]  /*0fd0*/  @!P5 LEA.HI R16, R15, R4, RZ, 0x3 ;  /* 0x000000040f10d211 */ /* 0x000fe200078f18ff */
[----:B------:R-:W4:Y:S01]  /*0fe0*/  SHFL.IDX PT, R14, R10, 0x3, 0x181f ;  /* 0x00781f000a0e7f89 */ /* 0x000f2200000e0000 */
[----:B------:R-:W-:-:S03]  /*0ff0*/  @!P3 LOP3.LUT R17, R17, 0xfffffff8, RZ, 0xc0, !PT ;  /* 0xfffffff81111b812 */ /* 0x000fc600078ec0ff */
[----:B------:R5:W-:Y:S04]  /*1000*/  @!P0 LDGSTS.E.BYPASS.LTC128B.128 [R199+0x10100], [R28.64], !P1 ;  /* 0x101000001cc78fae */ /* 0x000be8000c901d50 */
[----:B------:R1:W1:Y:S04]  /*1010*/  SHFL.IDX PT, R15, R9, 0x3, 0x181f ;  /* 0x00781f00090f7f89 */ /* 0x00026800000e0000 */
[----:B------:R2:W-:Y:S01]  /*1020*/  @!P0 LDGSTS.E.BYPASS.LTC128B.128 [R199+0x14100], [R26.64], !P4 ;  /* 0x141000001ac78fae */ /* 0x0005e2000e101d50 */
[----:B------:R-:W-:-:S04]  /*1030*/  @!P3 LEA R24, P0, R12, R18, 0x1 ;  /* 0x000000120c18b211 */ /* 0x000fc800078008ff */
[----:B------:R-:W-:Y:S02]  /*1040*/  @!P3 LEA.HI.X R25, R12, R19, R13, 0x1, P0 ;  /* 0x000000130c19b211 */ /* 0x000fe400000f0c0d */
[----:B------:R-:W-:Y:S01]  /*1050*/  ISETP.GE.AND P0, PT, R6, UR4, PT ;  /* 0x0000000406007c0c */ /* 0x000fe2000bf06270 */
[----:B------:R-:W-:Y:S01]  /*1060*/  UMOV UR4, 0x5 ;  /* 0x0000000500047882 */ /* 0x000fe20000000000 */
[----:B------:R-:W-:Y:S01]  /*1070*/  @!P5 SHF.R.S32.HI R6, RZ, 0x1f, R7 ;  /* 0x0000001fff06d819 */ /* 0x000fe20000011407 */
[----:B------:R4:W-:Y:S01]  /*1080*/  @!P3 LDGSTS.E.BYPASS.LTC128B.128 [R199+0xd100], [R24.64], !P2 ;  /* 0x0d10000018c7bfae */ /* 0x0009e2000d101d50 */
[----:B------:R-:W-:Y:S02]  /*1090*/  USHF.L.U64.HI UR11, UR10, UR4, UR11 ;  /* 0x000000040a0b7299 */ /* 0x000fe4000801020b */
[----:B------:R-:W-:Y:S01]  /*10a0*/  @!P5 LEA.HI R6, R6, R7, RZ, 0x3 ;  /* 0x000000070606d211 */ /* 0x000fe200078f18ff */
[----:B------:R-:W-:-:S04]  /*10b0*/  UIMAD UR4, UR19, UR18, URZ ;  /* 0x00000012130472a4 */ /* 0x000fc8000f8e023f */
[----:B------:R-:W-:Y:S01]  /*10c0*/  UIMAD UR4, UR21, UR20, UR4 ;  /* 0x00000014150472a4 */ /* 0x000fe2000f8e0204 */
[----:B-----5:R-:W-:Y:S01]  /*10d0*/  @!P3 IMAD.WIDE R28, R17, 0x2, R18 ;  /* 0x00000002111cb825 */ /* 0x020fe200078e0212 */
[----:B-1----:R-:W-:Y:S02]  /*10e0*/  SHF.R.S32.HI R9, RZ, 0x1f, R11 ;  /* 0x0000001fff097819 */ /* 0x002fe4000001140b */
[----:B------:R-:W-:Y:S01]  /*10f0*/  @!P5 LOP3.LUT R17, R6, 0xfffffff8, RZ, 0xc0, !PT ;  /* 0xfffffff80611d812 */ /* 0x000fe200078ec0ff */
[----:B------:R-:W-:Y:S01]  /*1100*/  IMAD.U32 R6, RZ, RZ, UR14 ;  /* 0x0000000eff067e24 */ /* 0x000fe2000f8e00ff */
[----:B------:R1:W-:Y:S01]  /*1110*/  @!P3 LDGSTS.E.BYPASS.LTC128B.128 [R199+0x11100], [R28.64], !P1 ;  /* 0x111000001cc7bfae */ /* 0x0003e2000c901d50 */
[----:B------:R-:W-:-:S03]  /*1120*/  @!P5 LOP3.LUT R19, R16, 0xfffffff8, RZ, 0xc0, !PT ;  /* 0xfffffff81013d812 */ /* 0x000fc600078ec0ff */
[----:B------:R1:W-:Y:S01]  /*1130*/  @!P3 LDGSTS.E.BYPASS.LTC128B.128 [R199+0x15100], [R30.64], !P4 ;  /* 0x151000001ec7bfae */ /* 0x0003e2000e101d50 */
[----:B------:R-:W-:Y:S02]  /*1140*/  @!P5 LEA R22, P3, R12, R20, 0x1 ;  /* 0x000000140c16d211 */ /* 0x000fe400078608ff */
[----:B------:R-:W-:Y:S02]  /*1150*/  IADD3 R10, -R6, c[0x0][0x1d0], -R11 ;  /* 0x00007400060a7a10 */ /* 0x000fe40007ffe90b */
[C---:B---3--:R-:W-:Y:S02]  /*1160*/  @!P5 LEA.HI.X R23, R12.reuse, R21, R13, 0x1, P3 ;  /* 0x000000150c17d211 */ /* 0x048fe400018f0c0d */
[C---:B----4-:R-:W-:Y:S01]  /*1170*/  @!P0 LEA R16, P3, R12.reuse, R14, 0x1 ;  /* 0x0000000e0c108211 */ /* 0x050fe200078608ff */
[----:B------:R-:W-:Y:S02]  /*1180*/  @!P5 IMAD.WIDE R24, R17, 0x2, R20 ;  /* 0x000000021118d825 */ /* 0x000fe400078e0214 */
[----:B------:R3:W-:Y:S01]  /*1190*/  @!P5 LDGSTS.E.BYPASS.LTC128B.128 [R199+0xe100], [R22.64], !P2 ;  /* 0x0e10000016c7dfae */ /* 0x0007e2000d101d50 */
[----:B------:R-:W-:Y:S01]  /*11a0*/  @!P0 LEA.HI.X R17, R12, R15, R13, 0x1, P3 ;  /* 0x0000000f0c118211 */ /* 0x000fe200018f0c0d */
[----:B------:R-:W-:-:S02]  /*11b0*/  @!P5 IMAD.WIDE R20, R19, 0x2, R20 ;  /* 0x000000021314d825 */ /* 0x000fc400078e0214 */
[----:B------:R4:W-:Y:S01]  /*11c0*/  @!P5 LDGSTS.E.BYPASS.LTC128B.128 [R199+0x12100], [R24.64], !P1 ;  /* 0x1210000018c7dfae */ /* 0x0009e2000c901d50 */
[----:B------:R-:W-:Y:S01]  /*11d0*/  ISETP.GE.AND P3, PT, R12, c[0x0][0x1d4], PT ;  /* 0x000075000c007a0c */ /* 0x000fe20003f66270 */
[C-C-:B------:R-:W-:Y:S02]  /*11e0*/  IMAD.WIDE.U32 R18, R11.reuse, c[0x0][0x1e0], R12.reuse ;  /* 0x000078000b127a25 */ /* 0x140fe400078e000c */
[----:B------:R5:W-:Y:S01]  /*11f0*/  @!P5 LDGSTS.E.BYPASS.LTC128B.128 [R199+0x16100], [R20.64], !P4 ;  /* 0x1610000014c7dfae */ /* 0x000be2000e101d50 */
[----:B------:R-:W-:Y:S01]  /*1200*/  ISETP.GE.AND P5, PT, R10, 0x21, PT ;  /* 0x000000210a00780c */ /* 0x000fe20003fa6270 */
[----:B------:R-:W-:Y:S02]  /*1210*/  IMAD.WIDE.U32 R12, R11, c[0x0][0x208], R12 ;  /* 0x000082000b0c7a25 */ /* 0x000fe400078e000c */
[----:B------:R1:W-:Y:S01]  /*1220*/  @!P0 LDGSTS.E.BYPASS.LTC128B.128 [R199+0xf100], [R16.64], !P2 ;  /* 0x0f10000010c78fae */ /* 0x0003e2000d101d50 */
[----:B------:R-:W-:Y:S02]  /*1230*/  ISETP.GE.AND P2, PT, R7, c[0x0][0x1d4], PT ;  /* 0x0000750007007a0c */ /* 0x000fe40003f46270 */
[----:B------:R-:W-:-:S02]  /*1240*/  IADD3 R60, -R11, c[0x0][0x1d0], -R6 ;  /* 0x000074000b3c7a10 */ /* 0x000fc40007ffe906 */
[----:B-1----:R-:W-:Y:S02]  /*1250*/  LOP3.LUT R17, R197, 0xfffffff0, RZ, 0xc0, !PT ;  /* 0xfffffff0c5117812 */ /* 0x002fe400078ec0ff */
[----:B--2---:R-:W-:Y:S01]  /*1260*/  @P6 SHF.R.S32.HI R207, RZ, 0x1f, R206 ;  /* 0x0000001fffcf6819 */ /* 0x004fe200000114ce */
[----:B------:R-:W-:Y:S02]  /*1270*/  @!P6 IMAD.MOV.U32 R206, RZ, RZ, R0 ;  /* 0x000000ffffcee224 */ /* 0x000fe400078e0000 */
[----:B------:R-:W-:Y:S02]  /*1280*/  IMAD R0, R9, c[0x0][0x1e0], RZ ;  /* 0x0000780009007a24 */ /* 0x000fe400078e02ff */
[----:B------:R-:W-:Y:S01]  /*1290*/  @!P6 IMAD.MOV.U32 R207, RZ, RZ, R5 ;  /* 0x000000ffffcfe224 */ /* 0x000fe200078e0005 */
[----:B------:R-:W-:Y:S01]  /*12a0*/  ISETP.GE.AND P6, PT, R10, 0x1, PT ;  /* 0x000000010a00780c */ /* 0x000fe20003fc6270 */
[----:B------:R-:W-:Y:S01]  /*12b0*/  IMAD R5, R11, c[0x0][0x1e4], R0 ;  /* 0x000079000b057a24 */ /* 0x000fe200078e0200 */
[----:B------:R-:W-:Y:S01]  /*12c0*/  @!P0 SHF.R.S32.HI R0, RZ, 0x1f, R7 ;  /* 0x0000001fff008819 */ /* 0x000fe20000011407 */
[----:B------:R-:W-:-:S02]  /*12d0*/  IMAD R203, R207, c[0x0][0x1f0], RZ ;  /* 0x00007c00cfcb7a24 */ /* 0x000fc400078e02ff */
[----:B------:R-:W-:Y:S01]  /*12e0*/  IMAD.IADD R19, R19, 0x1, R5 ;  /* 0x0000000113137824 */ /* 0x000fe200078e0205 */
[----:B------:R-:W-:Y:S01]  /*12f0*/  @!P0 LEA.HI R0, R0, R7, RZ, 0x3 ;  /* 0x0000000700008211 */ /* 0x000fe200078f18ff */
[----:B------:R-:W-:Y:S02]  /*1300*/  IMAD R5, R2, c[0x0][0x1e8], RZ ;  /* 0x00007a0002057a24 */ /* 0x000fe400078e02ff */
[----:B------:R-:W-:Y:S01]  /*1310*/  IMAD.WIDE.U32 R200, R8, c[0x0][0x1e8], R18 ;  /* 0x00007a0008c87a25 */ /* 0x000fe200078e0012 */
[----:B------:R-:W-:-:S03]  /*1320*/  @!P0 LOP3.LUT R7, R0, 0xfffffff8, RZ, 0xc0, !PT ;  /* 0xfffffff800078812 */ /* 0x000fc600078ec0ff */
[----:B------:R-:W-:Y:S02]  /*1330*/  IMAD R5, R8, c[0x0][0x1ec], R5 ;  /* 0x00007b0008057a24 */ /* 0x000fe400078e0205 */
[----:B-----5:R-:W-:Y:S01]  /*1340*/  @!P0 IMAD.WIDE R20, R7, 0x2, R14 ;  /* 0x0000000207148825 */ /* 0x020fe200078e020e */
[----:B------:R-:W-:-:S03]  /*1350*/  @!P0 SHF.R.S32.HI R7, RZ, 0x1f, R4 ;  /* 0x0000001fff078819 */ /* 0x000fc60000011404 */
[----:B------:R-:W-:Y:S01]  /*1360*/  IMAD.IADD R201, R201, 0x1, R5 ;  /* 0x00000001c9c97824 */ /* 0x000fe200078e0205 */
[----:B------:R-:W-:Y:S01]  /*1370*/  @!P0 LEA.HI R7, R7, R4, RZ, 0x3 ;  /* 0x0000000407078211 */ /* 0x000fe200078f18ff */
[----:B------:R1:W-:Y:S01]  /*1380*/  @!P0 LDGSTS.E.BYPASS.LTC128B.128 [R199+0x13100], [R20.64], !P1 ;  /* 0x1310000014c78fae */ /* 0x0003e2000c901d50 */
[----:B------:R-:W-:Y:S01]  /*1390*/  IMAD R203, R206, c[0x0][0x1f4], R203 ;  /* 0x00007d00cecb7a24 */ /* 0x000fe200078e02cb */
[----:B------:R-:W-:Y:S01]  /*13a0*/  ISETP.GE.AND P1, PT, R4, c[0x0][0x1d4], PT ;  /* 0x0000750004007a0c */ /* 0x000fe20003f26270 */
[----:B------:R-:W-:Y:S01]  /*13b0*/  IMAD.WIDE.U32 R200, R206, c[0x0][0x1f0], R200 ;  /* 0x00007c00cec87a25 */ /* 0x000fe200078e00c8 */
[----:B------:R-:W-:-:S03]  /*13c0*/  @!P0 LOP3.LUT R7, R7, 0xfffffff8, RZ, 0xc0, !PT ;  /* 0xfffffff807078812 */ /* 0x000fc600078ec0ff */
[----:B------:R-:W-:Y:S02]  /*13d0*/  IMAD.IADD R203, R201, 0x1, R203 ;  /* 0x00000001c9cb7824 */ /* 0x000fe400078e02cb */
[----:B------:R-:W-:Y:S02]  /*13e0*/  IMAD.U32 R5, RZ, RZ, UR20 ;  /* 0x00000014ff057e24 */ /* 0x000fe4000f8e00ff */
[----:B------:R-:W-:-:S04]  /*13f0*/  IMAD.MOV.U32 R202, RZ, RZ, R200 ;  /* 0x000000ffffca7224 */ /* 0x000fc800078e00c8 */
[----:B------:R-:W-:-:S05]  /*1400*/  IMAD.WIDE.U32 R18, R5, UR18, R202 ;  /* 0x0000001205127c25 */ /* 0x000fca000f8e00ca */
[----:B------:R-:W-:Y:S01]  /*1410*/  IADD3 R4, R19, UR4, RZ ;  /* 0x0000000413047c10 */ /* 0x000fe2000fffe0ff */
[----:B------:R-:W-:Y:S02]  /*1420*/  ULDC.64 UR4, c[0x0][0x208] ;  /* 0x0000820000047ab9 */ /* 0x000fe40000000a00 */
[----:B------:R-:W-:Y:S02]  /*1430*/  UIMAD UR10, UR21, UR4, URZ ;  /* 0x00000004150a72a4 */ /* 0x000fe4000f8e023f */
[----:B------:R-:W-:Y:S01]  /*1440*/  UIMAD.WIDE.U32 UR22, UR18, UR4, URZ ;  /* 0x00000004121672a5 */ /* 0x000fe2000f8e003f */
[----:B-1----:R-:W-:Y:S01]  /*1450*/  @!P0 IMAD.WIDE R20, R7, 0x2, R14 ;  /* 0x0000000207148825 */ /* 0x002fe200078e020e */
[----:B------:R-:W-:Y:S01]  /*1460*/  SHF.R.S32.HI R14, RZ, 0x4, R197 ;  /* 0x00000004ff0e7819 */ /* 0x000fe200000114c5 */
[----:B------:R-:W-:Y:S02]  /*1470*/  UIMAD UR10, UR18, UR5, UR10 ;  /* 0x00000005120a72a4 */ /* 0x000fe4000f8e020a */
[----:B------:R-:W-:Y:S01]  /*1480*/  IMAD.IADD R15, R80, 0x1, -R17 ;  /* 0x00000001500f7824 */ /* 0x000fe200078e0a11 */
[----:B------:R1:W-:Y:S01]  /*1490*/  @!P0 LDGSTS.E.BYPASS.LTC128B.128 [R199+0x17100], [R20.64], !P4 ;  /* 0x1710000014c78fae */ /* 0x0003e2000e101d50 */
[C---:B------:R-:W-:Y:S01]  /*14a0*/  @P6 LEA R16, P4, R18.reuse, c[0x0][0x1c8], 0x1 ;  /* 0x0000720012106a11 */ /* 0x040fe200078808ff */
[----:B------:R-:W-:Y:S01]  /*14b0*/  UIADD3 UR10, UR23, UR10, URZ ;  /* 0x0000000a170a7290 */ /* 0x000fe2000fffe03f */
[C---:B------:R-:W-:Y:S01]  /*14c0*/  @P5 IADD3 R7, P0, R18.reuse, UR12, RZ ;  /* 0x0000000c12075c10 */ /* 0x040fe2000ff1e0ff */
[----:B------:R-:W0:Y:S01]  /*14d0*/  LDGDEPBAR ;  /* 0x00000000000079af */ /* 0x000e220000000000 */
[----:B------:R-:W-:Y:S01]  /*14e0*/  @P6 LEA.HI.X R17, R18, c[0x0][0x1cc], R4, 0x1, P4 ;  /* 0x0000730012116a11 */ /* 0x000fe200020f0c04 */
[----:B------:R-:W-:Y:S01]  /*14f0*/  IMAD.U32 R208, RZ, RZ, UR22 ;  /* 0x00000016ffd07e24 */ /* 0x000fe2000f8e00ff */
[----:B------:R-:W-:Y:S01]  /*1500*/  @P5 IADD3.X R4, R4, UR11, RZ, P0, !PT ;  /* 0x0000000b04045c10 */ /* 0x000fe200087fe4ff */
[----:B------:R-:W-:Y:S01]  /*1510*/  BAR.SYNC.DEFER_BLOCKING 0x0 ;  /* 0x0000000000007b1d */ /* 0x000fe20000010000 */
[C---:B------:R-:W-:Y:S01]  /*1520*/  @P5 LEA R18, P0, R7.reuse, c[0x0][0x1c8], 0x1 ;  /* 0x0000720007125a11 */ /* 0x040fe200078008ff */
[----:B------:R-:W-:Y:S01]  /*1530*/  IMAD.U32 R209, RZ, RZ, UR23 ;  /* 0x00000017ffd17e24 */ /* 0x000fe2000f8e00ff */
[----:B------:R-:W-:Y:S01]  /*1540*/  SHF.R.S32.HI R10, RZ, 0x1f, R15 ;  /* 0x0000001fff0a7819 */ /* 0x000fe2000001140f */
[----:B------:R-:W-:Y:S01]  /*1550*/  USHF.L.U64.HI UR9, UR4, UR9, UR5 ;  /* 0x0000000904097299 */ /* 0x000fe20008010205 */
[----:B------:R-:W-:Y:S01]  /*1560*/  @P5 LEA.HI.X R19, R7, c[0x0][0x1cc], R4, 0x1, P0 ;  /* 0x0000730007135a11 */ /* 0x000fe200000f0c04 */
[----:B------:R-:W-:Y:S01]  /*1570*/  IMAD.SHL.U32 R7, R3, 0x40, RZ ;  /* 0x0000004003077824 */ /* 0x000fe200078e00ff */
[----:B------:R-:W-:Y:S01]  /*1580*/  LEA.HI R10, R10, R15, RZ, 0x3 ;  /* 0x0000000f0a0a7211 */ /* 0x000fe200078f18ff */
[----:B------:R-:W-:Y:S01]  /*1590*/  @UP0 UIADD3 UR5, UR13, -0x2, URZ ;  /* 0xfffffffe0d050890 */ /* 0x000fe2000fffe03f */
[----:B------:R-:W-:-:S02]  /*15a0*/  LEA.HI R197, R197, R14, RZ, 0x1 ;  /* 0x0000000ec5c57211 */ /* 0x000fc400078f08ff */
[----:B------:R-:W-:Y:S02]  /*15b0*/  LOP3.LUT R0, R10, 0xfffffff8, RZ, 0xc0, !PT ;  /* 0xfffffff80a007812 */ /* 0x000fe400078ec0ff */
[----:B------:R-:W-:Y:S02]  /*15c0*/  LOP3.LUT R197, R197, 0xfffffffe, RZ, 0xc0, !PT ;  /* 0xfffffffec5c57812 */ /* 0x000fe400078ec0ff */
[----:B------:R-:W-:Y:S01]  /*15d0*/  LOP3.LUT R7, R7, 0x1c0, RZ, 0xc0, !PT ;  /* 0x000001c007077812 */ /* 0x000fe200078ec0ff */
[----:B------:R-:W-:Y:S01]  /*15e0*/  IMAD.IADD R0, R15, 0x1, -R0 ;  /* 0x000000010f007824 */ /* 0x000fe200078e0a00 */
[----:B------:R-:W-:Y:S01]  /*15f0*/  LOP3.LUT P4, RZ, R3, 0x2, RZ, 0xc0, !PT ;  /* 0x0000000203ff7812 */ /* 0x000fe2000788c0ff */
[----:B------:R-:W-:Y:S01]  /*1600*/  IMAD.IADD R197, R14, 0x1, -R197 ;  /* 0x000000010ec57824 */ /* 0x000fe200078e0ac5 */
[----:B-1----:R-:W-:Y:S01]  /*1610*/  SEL R20, RZ, 0x2, P2 ;  /* 0x00000002ff147807 */ /* 0x002fe20001000000 */
[----:B------:R-:W-:Y:S01]  /*1620*/  IMAD.SHL.U32 R4, R0, 0x40, RZ ;  /* 0x0000004000047824 */ /* 0x000fe200078e00ff */
[----:B------:R-:W-:Y:S01]  /*1630*/  SEL R21, RZ, 0x4, P1 ;  /* 0x00000004ff157807 */ /* 0x000fe20000800000 */
[----:B------:R-:W-:Y:S01]  /*1640*/  IMAD.SHL.U32 R14, R197, 0x8, RZ ;  /* 0x00000008c50e7824 */ /* 0x000fe200078e00ff */
[----:B------:R-:W-:Y:S01]  /*1650*/  @!PT LDS RZ, [RZ] ;  /* 0x00000000fffff984 */ /* 0x000fe20000000800 */
[----:B------:R-:W-:Y:S01]  /*1660*/  @!PT LDS RZ, [RZ] ;  /* 0x00000000fffff984 */ /* 0x000fe20000000800 */
[----:B------:R-:W-:Y:S01]  /*1670*/  @!PT LDS RZ, [RZ] ;  /* 0x00000000fffff984 */ /* 0x000fe20000000800 */
[----:B------:R1:W-:Y:S02]  /*1680*/  @P6 LDGSTS.E.BYPASS.LTC128B.128 [R199+0x6100], [R16.64], !P3 ;  /* 0x0610000010c76fae */ /* 0x0003e4000d901d50 */
[----:B------:R-:W-:Y:S01]  /*1690*/  LOP3.LUT R15, R4, 0x1c0, RZ, 0xc0, !PT ;  /* 0x000001c0040f7812 */ /* 0x000fe200078ec0ff */
[----:B------:R-:W-:Y:S01]  /*16a0*/  IMAD.SHL.U32 R4, R11, 0x8, RZ ;  /* 0x000000080b047824 */ /* 0x000fe200078e00ff */
[----:B------:R1:W-:Y:S02]  /*16b0*/  @P6 LDGSTS.E.BYPASS.LTC128B.128 [R199+0x8100], [R16.64+0x80], !P2 ;  /* 0x0810008010c76fae */ /* 0x0003e4000d101d50 */
[----:B------:R-:W-:-:S02]  /*16c0*/  LOP3.LUT R14, R15, 0x8, R14, 0xf8, !PT ;  /* 0x000000080f0e7812 */ /* 0x000fc400078ef80e */
[----:B------:R-:W-:Y:S01]  /*16d0*/  SHF.R.U32.HI R15, RZ, 0x3, R15 ;  /* 0x00000003ff0f7819 */ /* 0x000fe2000001160f */
[----:B------:R1:W-:Y:S01]  /*16e0*/  @P6 LDGSTS.E.BYPASS.LTC128B.128 [R199+0xa100], [R16.64+0x100], !P1 ;  /* 0x0a10010010c76fae */ /* 0x0003e2000c901d50 */
[----:B------:R-:W-:Y:S02]  /*16f0*/  LOP3.LUT R4, R7, 0x8, R4, 0xf8, !PT ;  /* 0x0000000807047812 */ /* 0x000fe400078ef804 */
[----:B------:R-:W-:Y:S01]  /*1700*/  SHF.R.U32.HI R7, RZ, 0x3, R7 ;  /* 0x00000003ff077819 */ /* 0x000fe20000011607 */
[----:B------:R1:W-:Y:S01]  /*1710*/  @P5 LDGSTS.E.BYPASS.LTC128B.128 [R199+0x7100], [R18.64], !P3 ;  /* 0x0710000012c75fae */ /* 0x0003e2000d901d50 */
[----:B------:R-:W-:Y:S01]  /*1720*/  LOP3.LUT R14, R14, R15, RZ, 0x3c, !PT ;  /* 0x0000000f0e0e7212 */ /* 0x000fe200078e3cff */
[----:B------:R-:W-:Y:S01]  /*1730*/  IMAD.SHL.U32 R15, R10, 0x40, RZ ;  /* 0x000000400a0f7824 */ /* 0x000fe200078e00ff */
[----:B------:R-:W-:Y:S01]  /*1740*/  LOP3.LUT R10, R4, R7, RZ, 0x3c, !PT ;  /* 0x00000007040a7212 */ /* 0x000fe200078e3cff */
[----:B------:R1:W-:Y:S01]  /*1750*/  @P5 LDGSTS.E.BYPASS.LTC128B.128 [R199+0x9100], [R18.64+0x80], !P2 ;  /* 0x0910008012c75fae */ /* 0x0003e2000d101d50 */
[----:B------:R-:W-:-:S02]  /*1760*/  SHF.R.S32.HI R7, RZ, 0x5, R81 ;  /* 0x00000005ff077819 */ /* 0x000fc40000011451 */
[----:B------:R-:W-:Y:S01]  /*1770*/  LOP3.LUT R4, R14, 0xfffffe00, R15, 0xf8, !PT ;  /* 0xfffffe000e047812 */ /* 0x000fe200078ef80f */
[----:B------:R1:W-:Y:S01]  /*1780*/  @P5 LDGSTS.E.BYPASS.LTC128B.128 [R199+0xb100], [R18.64+0x100], !P1 ;  /* 0x0b10010012c75fae */ /* 0x0003e2000c901d50 */
[----:B------:R-:W-:Y:S01]  /*1790*/  IMAD R197, R197, 0x200, R10 ;  /* 0x00000200c5c57824 */ /* 0x000fe200078e020a */
[----:B------:R-:W-:Y:S01]  /*17a0*/  LOP3.LUT P5, RZ, R0, 0x2, RZ, 0xc0, !PT ;  /* 0x0000000200ff7812 */ /* 0x000fe200078ac0ff */
[----:B------:R-:W-:Y:S01]  /*17b0*/  IMAD R10, R9, c[0x0][0x208], RZ ;  /* 0x00008200090a7a24 */ /* 0x000fe200078e02ff */
[----:B------:R-:W0:Y:S01]  /*17c0*/  LDGDEPBAR ;  /* 0x00000000000079af */ /* 0x000e220000000000 */
[----:B------:R-:W-:Y:S01]  /*17d0*/  IMAD R198, R7, 0x400, R4 ;  /* 0x0000040007c67824 */ /* 0x000fe200078e0204 */
[----:B------:R-:W-:Y:S01]  /*17e0*/  ISETP.LT.OR P6, PT, R60, 0x1, P3 ;  /* 0x000000013c00780c */ /* 0x000fe20001fc1670 */
[----:B------:R-:W-:Y:S01]  /*17f0*/  IMAD R9, R11, c[0x0][0x20c], R10 ;  /* 0x000083000b097a24 */ /* 0x000fe200078e020a */
[----:B------:R-:W-:Y:S01]  /*1800*/  LOP3.LUT R81, R81, 0xffffffe0, RZ, 0xc0, !PT ;  /* 0xffffffe051517812 */ /* 0x000fe200078ec0ff */
[----:B------:R-:W-:-:S02]  /*1810*/  IMAD.SHL.U32 R197, R197, 0x2, RZ ;  /* 0x00000002c5c57824 */ /* 0x000fc400078e00ff */
[----:B------:R-:W-:Y:S02]  /*1820*/  IMAD.IADD R13, R13, 0x1, R9 ;  /* 0x000000010d0d7824 */ /* 0x000fe400078e0209 */
[----:B------:R-:W-:Y:S01]  /*1830*/  IMAD.SHL.U32 R198, R198, 0x2, RZ ;  /* 0x00000002c6c67824 */ /* 0x000fe200078e00ff */
[----:B------:R-:W-:Y:S01]  /*1840*/  IADD3 R196, R197, 0x6120, RZ ;  /* 0x00006120c5c47810 */ /* 0x000fe20007ffe0ff */
[----:B------:R-:W-:Y:S02]  /*1850*/  IMAD R9, R2, c[0x0][0x210], RZ ;  /* 0x0000840002097a24 */ /* 0x000fe400078e02ff */
[----:B------:R-:W-:-:S04]  /*1860*/  IMAD.WIDE.U32 R12, R8, c[0x0][0x210], R12 ;  /* 0x00008400080c7a25 */ /* 0x000fc800078e000c */
[----:B------:R-:W-:Y:S02]  /*1870*/  IMAD R9, R8, c[0x0][0x214], R9 ;  /* 0x0000850008097a24 */ /* 0x000fe400078e0209 */
[----:B------:R-:W-:Y:S02]  /*1880*/  IMAD.MOV.U32 R8, RZ, RZ, R12 ;  /* 0x000000ffff087224 */ /* 0x000fe400078e000c */
[----:B------:R-:W-:Y:S02]  /*1890*/  IMAD.IADD R9, R13, 0x1, R9 ;  /* 0x000000010d097824 */ /* 0x000fe400078e0209 */
[----:B------:R-:W-:Y:S01]  /*18a0*/  IMAD R13, R207, c[0x0][0x218], RZ ;  /* 0x00008600cf0d7a24 */ /* 0x000fe200078e02ff */
[----:B------:R-:W-:-:S04]  /*18b0*/  DEPBAR.LE SB0, 0x1 ;  /* 0x000080400000791a */ /* 0x000fc80000000000 */
[----:B------:R-:W-:-:S04]  /*18c0*/  DEPBAR.LE SB0, 0x0 ;  /* 0x000080000000791a */ /* 0x000fc80000000000 */
[----:B------:R-:W-:Y:S01]  /*18d0*/  BAR.SYNC.DEFER_BLOCKING 0x0 ;  /* 0x0000000000007b1d */ /* 0x000fe20000010000 */
[C---:B------:R-:W-:Y:S02]  /*18e0*/  IMAD R13, R206.reuse, c[0x0][0x21c], R13 ;  /* 0x00008700ce0d7a24 */ /* 0x040fe400078e020d */
[----:B------:R-:W-:Y:S01]  /*18f0*/  IMAD.WIDE.U32 R206, R206, c[0x0][0x218], R8 ;  /* 0x00008600cece7a25 */ /* 0x000fe200078e0008 */
[----:B------:R-:W-:-:S03]  /*1900*/  IADD3 R8, R197, 0x6100, RZ ;  /* 0x00006100c5087810 */ /* 0x000fc60007ffe0ff */
[----:B------:R-:W-:Y:S01]  /*1910*/  IMAD.MOV.U32 R2, RZ, RZ, 0x10 ;  /* 0x00000010ff027424 */ /* 0x000fe200078e00ff */
[----:B------:R-:W-:Y:S01]  /*1920*/  LEA R10, P0, R208, R206, 0x6 ;  /* 0x000000ced00a7211 */ /* 0x000fe200078030ff */
[----:B------:R-:W-:Y:S01]  /*1930*/  IMAD.U32 R9, RZ, RZ, UR10 ;  /* 0x0000000aff097e24 */ /* 0x000fe2000f8e00ff */
[----:B------:R-:W-:Y:S01]  /*1940*/  @P4 IADD3 R196, R8, -0x20, RZ ;  /* 0xffffffe008c44810 */ /* 0x000fe20007ffe0ff */
[----:B------:R-:W-:Y:S01]  /*1950*/  IMAD.IADD R209, R207, 0x1, R13 ;  /* 0x00000001cfd17824 */ /* 0x000fe200078e020d */
[----:B------:R-:W-:Y:S01]  /*1960*/  SEL R2, R2, 0xfffffff0, !P5 ;  /* 0xfffffff002027807 */ /* 0x000fe20006800000 */
[----:B------:R-:W-:Y:S01]  /*1970*/  USHF.L.U32 UR10, UR4, 0x6, URZ ;  /* 0x00000006040a7899 */ /* 0x000fe2000800063f */
[----:B------:R-:W-:Y:S01]  /*1980*/  SEL R8, RZ, 0x1, P3 ;  /* 0x00000001ff087807 */ /* 0x000fe20001800000 */
[----:B------:R-:W-:Y:S01]  /*1990*/  @UP0 USHF.R.S32.HI UR4, URZ, 0x1f, UR5 ;  /* 0x0000001f3f040899 */ /* 0x000fe20008011405 */
[----:B------:R-:W-:Y:S01]  /*19a0*/  LEA.HI.X R9, R208, R209, R9, 0x6, P0 ;  /* 0x000000d1d0097211 */ /* 0x000fe200000f3409 */
[----:B------:R-:W-:Y:S01]  /*19b0*/  IMAD R194, R2, 0x2, R198 ;  /* 0x0000000202c27824 */ /* 0x000fe200078e02c6 */
[----:B------:R-:W-:-:S02]  /*19c0*/  LEA R62, P0, R10, c[0x0][0x1f8], 0x1 ;  /* 0x00007e000a3e7a11 */ /* 0x000fc400078008ff */
[----:B------:R-:W-:Y:S02]  /*19d0*/  IADD3 R8, R21, R20, R8 ;  /* 0x0000001415087210 */ /* 0x000fe40007ffe008 */
[----:B------:R-:W-:Y:S01]  /*19e0*/  LEA.HI.X R63, R10, c[0x0][0x1fc], R9, 0x1, P0 ;  /* 0x00007f000a3f7a11 */ /* 0x000fe200000f0c09 */
[----:B------:R-:W-:Y:S01]  /*19f0*/  LDSM.16.M88.4 R40, [R198+0xc100] ;  /* 0x00c10000c628783b */ /* 0x000fe20000000200 */
[----:B------:R-:W-:Y:S02]  /*1a00*/  IADD3 R68, P0, R62, UR10, RZ ;  /* 0x0000000a3e447c10 */ /* 0x000fe4000ff1e0ff */
[----:B------:R-:W-:Y:S01]  /*1a10*/  LOP3.LUT P5, RZ, R8, 0x2, RZ, 0xc0, !PT ;  /* 0x0000000208ff7812 */ /* 0x000fe200078ac0ff */
[----:B------:R-:W2:Y:S01]  /*1a20*/  LDSM.16.M88.4 R32, [R197+0x6100] ;  /* 0x00610000c520783b */ /* 0x000ea20000000200 */
[----:B------:R-:W-:Y:S02]  /*1a30*/  IADD3.X R69, R63, UR9, RZ, P0, !PT ;  /* 0x000000093f457c10 */ /* 0x000fe400087fe4ff */
[----:B------:R-:W-:Y:S01]  /*1a40*/  ISETP.LT.OR P0, PT, R60, 0x1, !P5 ;  /* 0x000000013c00780c */ /* 0x000fe20006f01670 */
[----:B----4-:R-:W4:Y:S01]  /*1a50*/  LDSM.16.M88.4 R24, [R197+0x6900] ;  /* 0x00690000c518783b */ /* 0x010f220000000200 */
[----:B------:R-:W-:-:S02]  /*1a60*/  LOP3.LUT P4, RZ, R8, 0x4, RZ, 0xc0, !PT ;  /* 0x0000000408ff7812 */ /* 0x000fc4000788c0ff */
[----:B------:R-:W-:Y:S01]  /*1a70*/  ISETP.LT.OR P5, PT, R60, 0x21, !P5 ;  /* 0x000000213c00780c */ /* 0x000fe20006fa1670 */
[----:B-1----:R-:W3:Y:S01]  /*1a80*/  LDSM.16.M88.4 R16, [R197+0x7100] ;  /* 0x00710000c510783b */ /* 0x002ee20000000200 */
[C---:B------:R-:W-:Y:S02]  /*1a90*/  IADD3 R187, R196.reuse, 0x800, RZ ;  /* 0x00000800c4bb7810 */ /* 0x040fe40007ffe0ff */
[C---:B------:R-:W-:Y:S01]  /*1aa0*/  IADD3 R186, R196.reuse, 0x1000, RZ ;  /* 0x00001000c4ba7810 */ /* 0x040fe20007ffe0ff */
[----:B------:R-:W1:Y:S01]  /*1ab0*/  LDSM.16.M88.4 R56, [R197+0x7900] ;  /* 0x00790000c538783b */ /* 0x000e620000000200 */
[C---:B------:R-:W-:Y:S02]  /*1ac0*/  IADD3 R185, R196.reuse, 0x1800, RZ ;  /* 0x00001800c4b97810 */ /* 0x040fe40007ffe0ff */
[C---:B------:R-:W-:Y:S01]  /*1ad0*/  IADD3 R183, R196.reuse, 0x2000, RZ ;  /* 0x00002000c4b77810 */ /* 0x040fe20007ffe0ff */
[----:B------:R-:W-:Y:S01]  /*1ae0*/  LDSM.16.M88.4 R12, [R194+0xc100] ;  /* 0x00c10000c20c783b */ /* 0x000fe20000000200 */
[----:B------:R-:W-:-:S02]  /*1af0*/  IADD3 R182, R196, 0x2800, RZ ;  /* 0x00002800c4b67810 */ /* 0x000fc40007ffe0ff */
[C---:B------:R-:W-:Y:S01]  /*1b00*/  IADD3 R181, R196.reuse, 0x3000, RZ ;  /* 0x00003000c4b57810 */ /* 0x040fe20007ffe0ff */
[----:B------:R-:W5:Y:S01]  /*1b10*/  LDSM.16.M88.4 R48, [R196] ;  /* 0x00000000c430783b */ /* 0x000f620000000200 */
[C---:B------:R-:W-:Y:S02]  /*1b20*/  IADD3 R180, R196.reuse, 0x3800, RZ ;  /* 0x00003800c4b47810 */ /* 0x040fe40007ffe0ff */
[C---:B------:R-:W-:Y:S01]  /*1b30*/  IADD3 R179, R196.reuse, 0x4000, RZ ;  /* 0x00004000c4b37810 */ /* 0x040fe20007ffe0ff */
[----:B------:R-:W1:Y:S01]  /*1b40*/  LDSM.16.M88.4 R8, [R196+0x800] ;  /* 0x00080000c408783b */ /* 0x000e620000000200 */
[C---:B------:R-:W-:Y:S02]  /*1b50*/  IADD3 R178, R196.reuse, 0x4800, RZ ;  /* 0x00004800c4b27810 */ /* 0x040fe40007ffe0ff */
[C---:B------:R-:W-:Y:S01]  /*1b60*/  IADD3 R177, R196.reuse, 0x5000, RZ ;  /* 0x00005000c4b17810 */ /* 0x040fe20007ffe0ff */
[----:B------:R-:W1:Y:S01]  /*1b70*/  LDSM.16.M88.4 R52, [R196+0x1000] ;  /* 0x00100000c434783b */ /* 0x000e620000000200 */
[----:B------:R-:W-:-:S03]  /*1b80*/  IADD3 R176, R196, 0x5800, RZ ;  /* 0x00005800c4b07810 */ /* 0x000fc60007ffe0ff */
[----:B------:R-:W1:Y:S04]  /*1b90*/  LDSM.16.M88.4 R44, [R196+0x1800] ;  /* 0x00180000c42c783b */ /* 0x000e680000000200 */
[----:B------:R-:W-:Y:S01]  /*1ba0*/  @!PT LDS RZ, [RZ] ;  /* 0x00000000fffff984 */ /* 0x000fe20000000800 */
[----:B------:R-:W-:Y:S01]  /*1bb0*/  @!PT LDS RZ, [RZ] ;  /* 0x00000000fffff984 */ /* 0x000fe20000000800 */
[----:B------:R-:W-:Y:S01]  /*1bc0*/  @!PT LDS RZ, [RZ] ;  /* 0x00000000fffff984 */ /* 0x000fe20000000800 */
[----:B------:R1:W-:Y:S01]  /*1bd0*/  LDGSTS.E.BYPASS.LTC128B.128 [R199+0x100], [R62.64], !P6 ;  /* 0x001000003ec77fae */ /* 0x0003e2000f101d50 */
[C---:B------:R-:W-:Y:S02]  /*1be0*/  ISETP.LT.OR P6, PT, R60.reuse, 0x1, !P4 ;  /* 0x000000013c00780c */ /* 0x040fe400067c1670 */
[----:B------:R-:W-:Y:S01]  /*1bf0*/  ISETP.LT.OR P4, PT, R60, 0x21, !P4 ;  /* 0x000000213c00780c */ /* 0x000fe20006781670 */
[----:B--2---:R-:W-:Y:S01]  /*1c00*/  HMMA.16816.F32.BF16 R36, R40, R32, RZ ;  /* 0x000000202824723c */ /* 0x004fe200000418ff */
[----:B------:R1:W-:Y:S01]  /*1c10*/  LDGSTS.E.BYPASS.LTC128B.128 [R199+0x2100], [R62.64+0x80], !P0 ;  /* 0x021000803ec77fae */ /* 0x0003e2000c101d50 */
[----:B------:R-:W-:Y:S01]  /*1c20*/  LOP3.LUT P0, RZ, R0, 0x4, RZ, 0xc0, !PT ;  /* 0x0000000400ff7812 */ /* 0x000fe2000780c0ff */
[----:B------:R-:W-:-:S05]  /*1c30*/  IMAD.MOV.U32 R0, RZ, RZ, 0x20 ;  /* 0x00000020ff007424 */ /* 0x000fca00078e00ff */
[C---:B------:R-:W-:Y:S02]  /*1c40*/  HMMA.16816.F32.BF16 R32, R40.reuse, R34, RZ ;  /* 0x000000222820723c */ /* 0x040fe400000418ff */
[----:B------:R1:W-:Y:S01]  /*1c50*/  LDGSTS.E.BYPASS.LTC128B.128 [R199+0x4100], [R62.64+0x100], !P6 ;  /* 0x041001003ec77fae */ /* 0x0003e2000f101d50 */
[----:B------:R-:W-:Y:S02]  /*1c60*/  LOP3.LUT P6, RZ, R3, 0x4, RZ, 0xc0, !PT ;  /* 0x0000000403ff7812 */ /* 0x000fe400078cc0ff */
[----:B------:R-:W-:Y:S01]  /*1c70*/  SEL R3, R0, 0xffffffe0, !P0 ;  /* 0xffffffe000037807 */ /* 0x000fe20004000000 */
[----:B------:R-:W-:Y:S01]  /*1c80*/  IMAD.MOV.U32 R0, RZ, RZ, 0x40 ;  /* 0x00000040ff007424 */ /* 0x000fe200078e00ff */
[----:B------:R-:W-:Y:S01]  /*1c90*/  ISETP.LT.OR P0, PT, R60, 0x21, P3 ;  /* 0x000000213c00780c */ /* 0x000fe20001f01670 */
[----:B----4-:R-:W-:Y:S02]  /*1ca0*/  HMMA.16816.F32.BF16 R28, R40, R24, RZ ;  /* 0x00000018281c723c */ /* 0x010fe400000418ff */
[C---:B------:R-:W-:Y:S01]  /*1cb0*/  IMAD R193, R3.reuse, 0x2, R198 ;  /* 0x0000000203c17824 */ /* 0x040fe200078e02c6 */
[----:B------:R-:W-:Y:S01]  /*1cc0*/  SEL R0, R0, 0xffffffc0, !P6 ;  /* 0xffffffc000007807 */ /* 0x000fe20007000000 */
[----:B------:R-:W-:-:S04]  /*1cd0*/  IMAD R191, R3, 0x2, R194 ;  /* 0x0000000203bf7824 */ /* 0x000fc800078e02c2 */
[----:B------:R-:W-:Y:S01]  /*1ce0*/  HMMA.16816.F32.BF16 R24, R40, R26, RZ ;  /* 0x0000001a2818723c */ /* 0x000fe200000418ff */
[----:B------:R-:W-:Y:S02]  /*1cf0*/  IMAD.IADD R192, R197, 0x1, R0 ;  /* 0x00000001c5c07824 */ /* 0x000fe400078e0200 */
[----:B------:R-:W-:Y:S01]  /*1d00*/  IMAD.IADD R184, R0, 0x1, R196 ;  /* 0x0000000100b87824 */ /* 0x000fe200078e02c4 */
[----:B------:R2:W-:Y:S01]  /*1d10*/  LDGSTS.E.BYPASS.LTC128B.128 [R199+0x1100], [R68.64], !P0 ;  /* 0x0110000044c77fae */ /* 0x0005e2000c101d50 */
[----:B------:R-:W-:-:S03]  /*1d20*/  SHF.R.S32.HI R0, RZ, 0x1f, R7 ;  /* 0x0000001fff007819 */ /* 0x000fc60000011407 */
[C---:B---3--:R-:W-:Y:S01]  /*1d30*/  HMMA.16816.F32.BF16 R20, R40.reuse, R16, RZ ;  /* 0x000000102814723c */ /* 0x048fe200000418ff */
[----:B------:R2:W-:Y:S01]  /*1d40*/  LDGSTS.E.BYPASS.LTC128B.128 [R199+0x3100], [R68.64+0x80], !P5 ;  /* 0x0310008044c77fae */ /* 0x0005e2000e901d50 */
[----:B------:R-:W-:Y:S02]  /*1d50*/  PLOP3.LUT P5, PT, PT, PT, UP0, 0x80, 0x0 ;  /* 0x000000000000781c */ /* 0x000fe40003faf008 */
[----:B------:R-:W-:Y:S01]  /*1d60*/  LEA.HI R0, R0, R7, RZ, 0x3 ;  /* 0x0000000700007211 */ /* 0x000fe200078f18ff */
[----:B------:R2:W-:Y:S01]  /*1d70*/  LDGSTS.E.BYPASS.LTC128B.128 [R199+0x5100], [R68.64+0x100], !P4 ;  /* 0x0510010044c77fae */ /* 0x0005e2000e101d50 */
[----:B------:R-:W-:Y:S02]  /*1d80*/  PLOP3.LUT P4, PT, PT, PT, UP2, 0x80, 0x0 ;  /* 0x000000000000781c */ /* 0x000fe40003f8f028 */
[----:B------:R-:W-:Y:S01]  /*1d90*/  HMMA.16816.F32.BF16 R16, R40, R18, RZ ;  /* 0x000000122810723c */ /* 0x000fe200000418ff */
[----:B-1----:R-:W-:Y:S01]  /*1da0*/  LDSM.16.M88.4 R60, [R193+0xc100] ;  /* 0x00c10000c13c783b */ /* 0x002fe20000000200 */
[----:B------:R-:W-:-:S03]  /*1db0*/  LOP3.LUT R0, R0, 0xffffff8, RZ, 0xc0, !PT ;  /* 0x0ffffff800007812 */ /* 0x000fc600078ec0ff */
[----:B------:R-:W-:Y:S02]  /*1dc0*/  LDSM.16.M88.4 R72, [R197+0x8900] ;  /* 0x00890000c548783b */ /* 0x000fe40000000200 */
[----:B------:R-:W-:Y:S01]  /*1dd0*/  IMAD.IADD R7, R7, 0x1, -R0 ;  /* 0x0000000107077824 */ /* 0x000fe200078e0a00 */
[C---:B------:R-:W-:Y:S01]  /*1de0*/  HMMA.16816.F32.BF16 R64, R40.reuse, R56, RZ ;  /* 0x000000382840723c */ /* 0x040fe200000418ff */
[----:B------:R-:W-:Y:S04]  /*1df0*/  LDSM.16.M88.4 R76, [R184+0x3000] ;  /* 0x00300000b84c783b */ /* 0x000fe80000000200 */
[----:B------:R-:W0:Y:S03]  /*1e00*/  LDGDEPBAR ;  /* 0x00000000000079af */ /* 0x000e260000000000 */
[----:B------:R-:W-:Y:S01]  /*1e10*/  HMMA.16816.F32.BF16 R40, R40, R58, RZ ;  /* 0x0000003a2828723c */ /* 0x000fe200000418ff */
[----:B------:R-:W-:Y:S07]  /*1e20*/  LDSM.16.M88.4 R56, [R192+0x7100] ;  /* 0x00710000c038783b */ /* 0x000fee0000000200 */
[C---:B-----5:R-:W-:Y:S01]  /*1e30*/  HMMA.16816.F32.BF16 R36, R12.reuse, R48, R36 ;  /* 0x000000300c24723c */ /* 0x060fe20000041824 */
[----:B--2---:R-:W-:Y:S07]  /*1e40*/  LDSM.16.M88.4 R68, [R184+0x1800] ;  /* 0x00180000b844783b */ /* 0x004fee0000000200 */
[C---:B------:R-:W-:Y:S01]  /*1e50*/  HMMA.16816.F32.BF16 R32, R12.reuse, R50, R32 ;  /* 0x000000320c20723c */ /* 0x040fe20000041820 */
[----:B------:R-:W1:Y:S07]  /*1e60*/  LDSM.16.M88.4 R48, [R192+0x6100] ;  /* 0x00610000c030783b */ /* 0x000e6e0000000200 */
[C---:B------:R-:W-:Y:S08]  /*1e70*/  HMMA.16816.F32.BF16 R28, R12.reuse, R8, R28 ;  /* 0x000000080c1c723c */ /* 0x040ff0000004181c */
[C---:B------:R-:W-:Y:S01]  /*1e80*/  HMMA.16816.F32.BF16 R24, R12.reuse, R10, R24 ;  /* 0x0000000a0c18723c */ /* 0x040fe20000041818 */
[----:B------:R-:W2:Y:S07]  /*1e90*/  LDSM.16.M88.4 R8, [R192+0x6900] ;  /* 0x00690000c008783b */ /* 0x000eae0000000200 */
[C---:B------:R-:W-:Y:S08]  /*1ea0*/  HMMA.16816.F32.BF16 R20, R12.reuse, R52, R20 ;  /* 0x000000340c14723c */ /* 0x040ff00000041814 */
[C---:B------:R-:W-:Y:S01]  /*1eb0*/  HMMA.16816.F32.BF16 R16, R12.reuse, R54, R16 ;  /* 0x000000360c10723c */ /* 0x040fe20000041810 */
[----:B------:R-:W3:Y:S07]  /*1ec0*/  LDSM.16.M88.4 R52, [R192+0x7900] ;  /* 0x00790000c034783b */ /* 0x000eee0000000200 */
[C---:B------:R-:W-:Y:S08]  /*1ed0*/  HMMA.16816.F32.BF16 R64, R12.reuse, R44, R64 ;  /* 0x0000002c0c40723c */ /* 0x040ff00000041840 */
[----:B------:R-:W-:Y:S01]  /*1ee0*/  HMMA.16816.F32.BF16 R40, R12, R46, R40 ;  /* 0x0000002e0c28723c */ /* 0x000fe20000041828 */
[----:B------:R-:W-:Y:S04]  /*1ef0*/  LDSM.16.M88.4 R44, [R191+0xc100] ;  /* 0x00c10000bf2c783b */ /* 0x000fe80000000200 */
[----:B------:R-:W4:Y:S03]  /*1f00*/  LDSM.16.M88.4 R12, [R184] ;  /* 0x00000000b80c783b */ /* 0x000f260000000200 */
        /* <DEDUP_REMOVED lines=8> */
[----:B------:R-:W-:Y:S07]  /*1f90*/  LDSM.16.M88.4 R56, [R197+0x9100] ;  /* 0x00910000c538783b */ /* 0x000fee0000000200 */
[C---:B---3--:R-:W-:Y:S08]  /*1fa0*/  HMMA.16816.F32.BF16 R64, R60.reuse, R52, R64 ;  /* 0x000000343c40723c */ /* 0x048ff00000041840 */
[----:B------:R-:W-:Y:S01]  /*1fb0*/  HMMA.16816.F32.BF16 R60, R60, R54, R40 ;  /* 0x000000363c3c723c */ /* 0x000fe20000041828 */
[----:B------:R-:W-:Y:S04]  /*1fc0*/  LDSM.16.M88.4 R40, [R198+0x10100] ;  /* 0x01010000c628783b */ /* 0x000fe80000000200 */
[----:B------:R-:W-:Y:S03]  /*1fd0*/  LDSM.16.M88.4 R52, [R197+0x9900] ;  /* 0x00990000c534783b */ /* 0x000fe60000000200 */
[C---:B----4-:R-:W-:Y:S08]  /*1fe0*/  HMMA.16816.F32.BF16 R36, R44.reuse, R12, R36 ;  /* 0x0000000c2c24723c */ /* 0x050ff00000041824 */
[C---:B------:R-:W-:Y:S01]  /*1ff0*/  HMMA.16816.F32.BF16 R32, R44.reuse, R14, R32 ;  /* 0x0000000e2c20723c */ /* 0x040fe20000041820 */
[----:B------:R-:W2:Y:S07]  /*2000*/  LDSM.16.M88.4 R12, [R197+0x8100] ;  /* 0x00810000c50c783b */ /* 0x000eae0000000200 */
[C---:B-1----:R-:W-:Y:S08]  /*2010*/  HMMA.16816.F32.BF16 R20, R44.reuse, R8, R20 ;  /* 0x000000082c14723c */ /* 0x042ff00000041814 */
[C---:B------:R-:W-:Y:S01]  /*2020*/  HMMA.16816.F32.BF16 R16, R44.reuse, R10, R16 ;  /* 0x0000000a2c10723c */ /* 0x040fe20000041810 */
[----:B------:R-:W-:Y:S07]  /*2030*/  LDSM.16.M88.4 R8, [R194+0x10100] ;  /* 0x01010000c208783b */ /* 0x000fee0000000200 */
[C---:B------:R-:W-:Y:S08]  /*2040*/  HMMA.16816.F32.BF16 R28, R44.reuse, R48, R28 ;  /* 0x000000302c1c723c */ /* 0x040ff0000004181c */
[C---:B------:R-:W-:Y:S01]  /*2050*/  HMMA.16816.F32.BF16 R24, R44.reuse, R50, R24 ;  /* 0x000000322c18723c */ /* 0x040fe20000041818 */
[----:B------:R-:W1:Y:S07]  /*2060*/  LDSM.16.M88.4 R48, [R196+0x2000] ;  /* 0x00200000c430783b */ /* 0x000e6e0000000200 */
[C---:B------:R-:W-:Y:S08]  /*2070*/  HMMA.16816.F32.BF16 R64, R44.reuse, R68, R64 ;  /* 0x000000442c40723c */ /* 0x040ff00000041840 */
[----:B------:R-:W-:Y:S01]  /*2080*/  HMMA.16816.F32.BF16 R60, R44, R70, R60 ;  /* 0x000000462c3c723c */ /* 0x000fe2000004183c */
[----:B------:R-:W3:Y:S04]  /*2090*/  LDSM.16.M88.4 R44, [R196+0x3000] ;  /* 0x00300000c42c783b */ /* 0x000ee80000000200 */
[----:B------:R-:W4:Y:S03]  /*20a0*/  LDSM.16.M88.4 R68, [R196+0x2800] ;  /* 0x00280000c444783b */ /* 0x000f260000000200 */
[C---:B--2---:R-:W-:Y:S08]  /*20b0*/  HMMA.16816.F32.BF16 R36, R40.reuse, R12, R36 ;  /* 0x0000000c2824723c */ /* 0x044ff00000041824 */
[C---:B------:R-:W-:Y:S01]  /*20c0*/  HMMA.16816.F32.BF16 R32, R40.reuse, R14, R32 ;  /* 0x0000000e2820723c */ /* 0x040fe20000041820 */
[----:B------:R-:W2:Y:S07]  /*20d0*/  LDSM.16.M88.4 R12, [R196+0x3800] ;  /* 0x00380000c40c783b */ /* 0x000eae0000000200 */
        /* <DEDUP_REMOVED lines=8> */
[----:B------:R-:W5:Y:S04]  /*2160*/  LDSM.16.M88.4 R40, [R193+0x10100] ;  /* 0x01010000c128783b */ /* 0x000f680000000200 */
[----:B------:R-:W2:Y:S03]  /*2170*/  LDSM.16.M88.4 R52, [R192+0x8900] ;  /* 0x00890000c034783b */ /* 0x000ea60000000200 */
        /* <DEDUP_REMOVED lines=9> */
[C---:B--2---:R-:W-:Y:S08]  /*2210*/  HMMA.16816.F32.BF16 R64, R8.reuse, R12, R64 ;  /* 0x0000000c0840723c */ /* 0x044ff00000041840 */
[----:B------:R-:W-:Y:S01]  /*2220*/  HMMA.16816.F32.BF16 R60, R8, R14, R60 ;  /* 0x0000000e083c723c */ /* 0x000fe2000004183c */
[----:B------:R-:W2:Y:S04]  /*2230*/  LDSM.16.M88.4 R12, [R184+0x2000] ;  /* 0x00200000b80c783b */ /* 0x000ea80000000200 */
[----:B------:R-:W4:Y:S03]  /*2240*/  LDSM.16.M88.4 R8, [R184+0x2800] ;  /* 0x00280000b808783b */ /* 0x000f260000000200 */
[C---:B-----5:R-:W-:Y:S08]  /*2250*/  HMMA.16816.F32.BF16 R36, R40.reuse, R56, R36 ;  /* 0x000000382824723c */ /* 0x060ff00000041824 */
[C---:B------:R-:W-:Y:S01]  /*2260*/  HMMA.16816.F32.BF16 R32, R40.reuse, R58, R32 ;  /* 0x0000003a2820723c */ /* 0x040fe20000041820 */
[----:B------:R-:W-:Y:S07]  /*2270*/  LDSM.16.M88.4 R56, [R198+0x14100] ;  /* 0x01410000c638783b */ /* 0x000fee0000000200 */
[C---:B------:R-:W-:Y:S08]  /*2280*/  HMMA.16816.F32.BF16 R28, R40.reuse, R52, R28 ;  /* 0x00000034281c723c */ /* 0x040ff0000004181c */
[C---:B------:R-:W-:Y:S01]  /*2290*/  HMMA.16816.F32.BF16 R24, R40.reuse, R54, R24 ;  /* 0x000000362818723c */ /* 0x040fe20000041818 */
[----:B------:R-:W5:Y:S07]  /*22a0*/  LDSM.16.M88.4 R52, [R197+0xa100] ;  /* 0x00a10000c534783b */ /* 0x000f6e0000000200 */
        /* <DEDUP_REMOVED lines=14> */
[C---:B------:R-:W-:Y:S08]  /*2390*/  HMMA.16816.F32.BF16 R16, R72.reuse, R78, R16 ;  /* 0x0000004e4810723c */ /* 0x040ff00000041810 */
[C---:B------:R-:W-:Y:S08]  /*23a0*/  HMMA.16816.F32.BF16 R64, R72.reuse, R68, R64 ;  /* 0x000000444840723c */ /* 0x040ff00000041840 */
[----:B------:R-:W-:Y:S01]  /*23b0*/  HMMA.16816.F32.BF16 R68, R72, R70, R60 ;  /* 0x000000464844723c */ /* 0x000fe2000004183c */
[----:B------:R-:W4:Y:S04]  /*23c0*/  LDSM.16.M88.4 R72, [R196+0x5000] ;  /* 0x00500000c448783b */ /* 0x000f280000000200 */
[----:B------:R-:W2:Y:S03]  /*23d0*/  LDSM.16.M88.4 R60, [R196+0x4800] ;  /* 0x00480000c43c783b */ /* 0x000ea60000000200 */
[C---:B-----5:R-:W-:Y:S08]  /*23e0*/  HMMA.16816.F32.BF16 R36, R56.reuse, R52, R36 ;  /* 0x000000343824723c */ /* 0x060ff00000041824 */
[C---:B------:R-:W-:Y:S01]  /*23f0*/  HMMA.16816.F32.BF16 R32, R56.reuse, R54, R32 ;  /* 0x000000363820723c */ /* 0x040fe20000041820 */
[----:B------:R-:W-:Y:S07]  /*2400*/  LDSM.16.M88.4 R52, [R192+0xa900] ;  /* 0x00a90000c034783b */ /* 0x000fee0000000200 */
[C---:B-1----:R-:W-:Y:S08]  /*2410*/  HMMA.16816.F32.BF16 R28, R56.reuse, R48, R28 ;  /* 0x00000030381c723c */ /* 0x042ff0000004181c */
[C---:B------:R-:W-:Y:S01]  /*2420*/  HMMA.16816.F32.BF16 R24, R56.reuse, R50, R24 ;  /* 0x000000323818723c */ /* 0x040fe20000041818 */
[----:B------:R-:W1:Y:S07]  /*2430*/  LDSM.16.M88.4 R48, [R196+0x5800] ;  /* 0x00580000c430783b */ /* 0x000e6e0000000200 */
[C---:B---3--:R-:W-:Y:S08]  /*2440*/  HMMA.16816.F32.BF16 R20, R56.reuse, R44, R20 ;  /* 0x0000002c3814723c */ /* 0x048ff00000041814 */
[----:B------:R-:W-:Y:S01]  /*2450*/  HMMA.16816.F32.BF16 R16, R56, R46, R16 ;  /* 0x0000002e3810723c */ /* 0x000fe20000041810 */
[----:B------:R-:W-:Y:S07]  /*2460*/  LDSM.16.M88.4 R44, [R193+0x14100] ;  /* 0x01410000c12c783b */ /* 0x000fee0000000200 */
[C---:B--2---:R-:W-:Y:S08]  /*2470*/  HMMA.16816.F32.BF16 R36, R12.reuse, R8, R36 ;  /* 0x000000080c24723c */ /* 0x044ff00000041824 */
[----:B------:R-:W-:Y:S01]  /*2480*/  HMMA.16816.F32.BF16 R32, R12, R10, R32 ;  /* 0x0000000a0c20723c */ /* 0x000fe20000041820 */
[----:B------:R-:W2:Y:S07]  /*2490*/  LDSM.16.M88.4 R8, [R192+0xb100] ;  /* 0x00b10000c008783b */ /* 0x000eae0000000200 */
[C---:B------:R-:W-:Y:S08]  /*24a0*/  HMMA.16816.F32.BF16 R64, R56.reuse, R40, R64 ;  /* 0x000000283840723c */ /* 0x040ff00000041840 */
[----:B------:R-:W-:Y:S01]  /*24b0*/  HMMA.16816.F32.BF16 R68, R56, R42, R68 ;  /* 0x0000002a3844723c */ /* 0x000fe20000041844 */
[----:B------:R-:W3:Y:S04]  /*24c0*/  LDSM.16.M88.4 R40, [R192+0xa100] ;  /* 0x00a10000c028783b */ /* 0x000ee80000000200 */
[----:B------:R-:W5:Y:S03]  /*24d0*/  LDSM.16.M88.4 R56, [R192+0xb900] ;  /* 0x00b90000c038783b */ /* 0x000f660000000200 */
[C---:B----4-:R-:W-:Y:S08]  /*24e0*/  HMMA.16816.F32.BF16 R20, R12.reuse, R72, R20 ;  /* 0x000000480c14723c */ /* 0x050ff00000041814 */
[C---:B------:R-:W-:Y:S08]  /*24f0*/  HMMA.16816.F32.BF16 R16, R12.reuse, R74, R16 ;  /* 0x0000004a0c10723c */ /* 0x040ff00000041810 */
[C---:B------:R-:W-:Y:S08]  /*2500*/  HMMA.16816.F32.BF16 R28, R12.reuse, R60, R28 ;  /* 0x0000003c0c1c723c */ /* 0x040ff0000004181c */
[C---:B------:R-:W-:Y:S01]  /*2510*/  HMMA.16816.F32.BF16 R24, R12.reuse, R62, R24 ;  /* 0x0000003e0c18723c */ /* 0x040fe20000041818 */
[----:B------:R-:W-:Y:S07]  /*2520*/  LDSM.16.M88.4 R60, [R191+0x14100] ;  /* 0x01410000bf3c783b */ /* 0x000fee0000000200 */
[C---:B-1----:R-:W-:Y:S01]  /*2530*/  HMMA.16816.F32.BF16 R72, R12.reuse, R48, R64 ;  /* 0x000000300c48723c */ /* 0x042fe20000041840 */
[----:B------:R-:W-:Y:S07]  /*2540*/  LDSM.16.M88.4 R64, [R184+0x4000] ;  /* 0x00400000b840783b */ /* 0x000fee0000000200 */
[----:B------:R-:W-:Y:S01]  /*2550*/  HMMA.16816.F32.BF16 R68, R12, R50, R68 ;  /* 0x000000320c44723c */ /* 0x000fe20000041844 */
[----:B------:R-:W1:Y:S07]  /*2560*/  LDSM.16.M88.4 R12, [R184+0x4800] ;  /* 0x00480000b80c783b */ /* 0x000e6e0000000200 */
[C---:B--2---:R-:W-:Y:S08]  /*2570*/  HMMA.16816.F32.BF16 R20, R44.reuse, R8, R20 ;  /* 0x000000082c14723c */ /* 0x044ff00000041814 */
[C---:B------:R-:W-:Y:S01]  /*2580*/  HMMA.16816.F32.BF16 R16, R44.reuse, R10, R16 ;  /* 0x0000000a2c10723c */ /* 0x040fe20000041810 */
[----:B------:R-:W2:Y:S07]  /*2590*/  LDSM.16.M88.4 R8, [R184+0x5000] ;  /* 0x00500000b808783b */ /* 0x000eae0000000200 */
[C---:B------:R-:W-:Y:S08]  /*25a0*/  HMMA.16816.F32.BF16 R28, R44.reuse, R52, R28 ;  /* 0x000000342c1c723c */ /* 0x040ff0000004181c */
[C---:B------:R-:W-:Y:S08]  /*25b0*/  HMMA.16816.F32.BF16 R24, R44.reuse, R54, R24 ;  /* 0x000000362c18723c */ /* 0x040ff00000041818 */
[C---:B---3--:R-:W-:Y:S08]  /*25c0*/  HMMA.16816.F32.BF16 R36, R44.reuse, R40, R36 ;  /* 0x000000282c24723c */ /* 0x048ff00000041824 */
[C---:B------:R-:W-:Y:S08]  /*25d0*/  HMMA.16816.F32.BF16 R32, R44.reuse, R42, R32 ;  /* 0x0000002a2c20723c */ /* 0x040ff00000041820 */
[C---:B-----5:R-:W-:Y:S08]  /*25e0*/  HMMA.16816.F32.BF16 R72, R44.reuse, R56, R72 ;  /* 0x000000382c48723c */ /* 0x060ff00000041848 */
[----:B------:R-:W-:Y:S07]  /*25f0*/  HMMA.16816.F32.BF16 R68, R44, R58, R68 ;  /* 0x0000003a2c44723c */ /* 0x000fee0000041844 */
[C---:B------:R-:W-:Y:S01]  /*2600*/  IMAD.IADD R44, R80.reuse, 0x1, -R81 ;  /* 0x00000001502c7824 */ /* 0x040fe200078e0a51 */
[----:B-1----:R-:W-:Y:S01]  /*2610*/  HMMA.16816.F32.BF16 R28, R60, R12, R28 ;  /* 0x0000000c3c1c723c */ /* 0x002fe2000004181c */
[----:B------:R-:W-:-:S02]  /*2620*/  IMAD.IADD R80, R80, 0x1, -R83 ;  /* 0x0000000150507824 */ /* 0x000fc400078e0a53 */
[----:B------:R-:W-:Y:S01]  /*2630*/  @P5 IMAD.WIDE.U32 R46, R5, UR5, R202 ;  /* 0x00000005052e5c25 */ /* 0x000fe2000f8e00ca */
[----:B------:R-:W-:Y:S01]  /*2640*/  @UP0 UIMAD UR5, UR19, UR5, URZ ;  /* 0x00000005130502a4 */ /* 0x000fe2000f8e023f */
[----:B------:R-:W-:Y:S02]  /*2650*/  SHF.R.S32.HI R41, RZ, 0x1f, R44 ;  /* 0x0000001fff297819 */ /* 0x000fe4000001142c */
[----:B------:R-:W-:Y:S01]  /*2660*/  LEA.HI R5, R80, R80, RZ, 0x1 ;  /* 0x0000005050057211 */ /* 0x000fe200078f08ff */
[----:B------:R-:W-:Y:S01]  /*2670*/  @UP0 UIMAD UR4, UR4, UR20, UR5 ;  /* 0x00000014040402a4 */ /* 0x000fe2000f8e0205 */
[----:B------:R-:W-:Y:S01]  /*2680*/  LEA.HI R0, R41, R44, RZ, 0x2 ;  /* 0x0000002c29007211 */ /* 0x000fe200078f10ff */
[----:B------:R-:W-:Y:S01]  /*2690*/  HMMA.16816.F32.BF16 R24, R60, R14, R24 ;  /* 0x0000000e3c18723c */ /* 0x000fe20000041818 */
[----:B------:R-:W-:Y:S01]  /*26a0*/  LOP3.LUT R5, R5, 0x1ffffffe, RZ, 0xc0, !PT ;  /* 0x1ffffffe05057812 */ /* 0x000fe200078ec0ff */
[----:B------:R-:W1:Y:S01]  /*26b0*/  LDSM.16.M88.4 R40, [R184+0x5800] ;  /* 0x00580000b828783b */ /* 0x000e620000000200 */
[----:B------:R-:W-:Y:S01]  /*26c0*/  LEA.HI.SX32 R12, R0, UR15, 0x1e ;  /* 0x0000000f000c7c11 */ /* 0x000fe2000f8ff2ff */
[----:B------:R-:W-:-:S04]  /*26d0*/  DEPBAR.LE SB0, 0x0 ;  /* 0x000080000000791a */ /* 0x000fc80000000000 */
[----:B------:R-:W-:Y:S01]  /*26e0*/  IMAD.IADD R204, R80, 0x1, -R5 ;  /* 0x0000000150cc7824 */ /* 0x000fe200078e0a05 */
[----:B------:R-:W-:Y:S01]  /*26f0*/  @P5 IADD3 R5, R47, UR4, RZ ;  /* 0x000000042f055c10 */ /* 0x000fe2000fffe0ff */
[----:B------:R-:W-:Y:S01]  /*2700*/  IMAD R7, R7, 0x10, R12 ;  /* 0x0000001007077824 */ /* 0x000fe200078e020c */
[----:B------:R-:W-:Y:S01]  /*2710*/  @P5 LEA R14, P0, R46, c[0x0][0x1c8], 0x1 ;  /* 0x000072002e0e5a11 */ /* 0x000fe200078008ff */
[C---:B--2---:R-:W-:Y:S01]  /*2720*/  HMMA.16816.F32.BF16 R20, R60.reuse, R8, R20 ;  /* 0x000000083c14723c */ /* 0x044fe20000041814 */
[----:B------:R-:W-:Y:S01]  /*2730*/  IMAD.U32 R47, RZ, RZ, UR12 ;  /* 0x0000000cff2f7e24 */ /* 0x000fe2000f8e00ff */
[----:B------:R-:W-:Y:S01]  /*2740*/  LOP3.LUT R205, R0, 0x7ffffffc, RZ, 0xc0, !PT ;  /* 0x7ffffffc00cd7812 */ /* 0x000fe200078ec0ff */
[----:B------:R-:W-:Y:S01]  /*2750*/  IMAD R204, R204, 0x8, R7 ;  /* 0x00000008cccc7824 */ /* 0x000fe200078e0207 */
[----:B------:R-:W-:Y:S01]  /*2760*/  @P5 LEA.HI.X R15, R46, c[0x0][0x1cc], R5, 0x1, P0 ;  /* 0x000073002e0f5a11 */ /* 0x000fe200000f0c05 */
[----:B------:R-:W-:Y:S01]  /*2770*/  IMAD.U32 R7, RZ, RZ, UR12 ;  /* 0x0000000cff077e24 */ /* 0x000fe2000f8e00ff */
[----:B------:R-:W-:Y:S01]  /*2780*/  PLOP3.LUT P0, PT, PT, PT, UP2, 0x80, 0x0 ;  /* 0x000000000000781c */ /* 0x000fe20003f0f028 */
[----:B------:R-:W-:Y:S01]  /*2790*/  @P4 IMAD.HI.U32 R8, R204, c[0x0][0x2c8], RZ ;  /* 0x0000b200cc084a27 */ /* 0x000fe200078e00ff */
[----:B------:R-:W-:Y:S01]  /*27a0*/  @P5 LEA R46, P4, R47, R14, 0x1 ;  /* 0x0000000e2f2e5211 */ /* 0x000fe200078808ff */
[----:B------:R-:W-:Y:S01]  /*27b0*/  BAR.SYNC.DEFER_BLOCKING 0x0 ;  /* 0x0000000000007b1d */ /* 0x000fe20000010000 */
[----:B------:R-:W-:Y:S01]  /*27c0*/  HMMA.16816.F32.BF16 R16, R60, R10, R16 ;  /* 0x0000000a3c10723c */ /* 0x000fe20000041810 */
[----:B------:R-:W-:-:S02]  /*27d0*/  IMAD.U32 R5, RZ, RZ, UR11 ;  /* 0x0000000bff057e24 */ /* 0x000fc4000f8e00ff */
[----:B------:R-:W-:Y:S02]  /*27e0*/  IMAD.MOV.U32 R0, RZ, RZ, R204 ;  /* 0x000000ffff007224 */ /* 0x000fe400078e00cc */
[----:B------:R-:W-:Y:S01]  /*27f0*/  ULDC UR4, c[0x0][0x1d0] ;  /* 0x0000740000047ab9 */ /* 0x000fe20000000800 */
[----:B------:R-:W-:Y:S01]  /*2800*/  @P5 LEA.HI.X R47, R7, R15, R5, 0x1, P4 ;  /* 0x0000000f072f5211 */ /* 0x000fe200020f0c05 */
[----:B------:R-:W-:Y:S01]  /*2810*/  UIADD3 UR4, -UR14, UR4, UR6 ;  /* 0x000000040e047290 */ /* 0x000fe2000fffe106 */
[----:B------:R-:W-:Y:S01]  /*2820*/  IMAD.IADD R205, R44, 0x1, -R205 ;  /* 0x000000012ccd7824 */ /* 0x000fe200078e0acd */
[----:B------:R-:W-:Y:S01]  /*2830*/  @P0 SHF.R.U32.HI R0, RZ, c[0x0][0x2cc], R8 ;  /* 0x0000b300ff000a19 */ /* 0x000fe20000011608 */
[----:B------:R-:W-:Y:S01]  /*2840*/  ULDC UR14, c[0x0][0x324] ;  /* 0x0000c900000e7ab9 */ /* 0x000fe20000000800 */
[----:B------:R-:W-:Y:S01]  /*2850*/  PLOP3.LUT P0, PT, PT, PT, UP1, 0x40, 0x0 ;  /* 0x000000000000781c */ /* 0x000fe20003f0e818 */
[----:B------:R-:W-:Y:S01]  /*2860*/  IMAD.SHL.U32 R205, R205, 0x2, RZ ;  /* 0x00000002cdcd7824 */ /* 0x000fe200078e00ff */
[----:B------:R-:W-:Y:S01]  /*2870*/  ULOP3.LUT UR14, URZ, UR14, URZ, 0x33, !UPT ;  /* 0x0000000e3f0e7292 */ /* 0x000fe2000f8e333f */
[----:B------:R-:W2:Y:S01]  /*2880*/  SHFL.IDX PT, R5, R0, RZ, 0x1c1f ;  /* 0x001c1fff00057589 */ /* 0x000ea200000e0000 */
[----:B------:R-:W-:Y:S01]  /*2890*/  IMAD.U32 R8, RZ, RZ, UR4 ;  /* 0x00000004ff087e24 */ /* 0x000fe2000f8e00ff */
[----:B------:R-:W-:Y:S04]  /*28a0*/  HMMA.16816.F32.BF16 R36, R60, R64, R36 ;  /* 0x000000403c24723c */ /* 0x000fe80000041824 */
[----:B------:R-:W-:-:S02]  /*28b0*/  IADD3 R10, R8, -c[0x0][0x168], -R205 ;  /* 0x80005a00080a7a10 */ /* 0x000fc40007ffe8cd */
[----:B------:R-:W-:Y:S01]  /*28c0*/  IADD3 R8, -R205, c[0x0][0x1d0], -R6 ;  /* 0x00007400cd087a10 */ /* 0x000fe20007ffe906 */
[----:B------:R-:W-:Y:S01]  /*28d0*/  @!PT LDS RZ, [RZ] ;  /* 0x00000000fffff984 */ /* 0x000fe20000000800 */
[----:B------:R-:W-:Y:S01]  /*28e0*/  @!PT LDS RZ, [RZ] ;  /* 0x00000000fffff984 */ /* 0x000fe20000000800 */
[----:B------:R3:W-:Y:S01]  /*28f0*/  @P5 LDGSTS.E.BYPASS.LTC128B.128 [R199+0x6100], [R14.64], !P3 ;  /* 0x061000000ec75fae */ /* 0x0007e2000d901d50 */
[C---:B------:R-:W-:Y:S01]  /*2900*/  IADD3 R12, R10.reuse, c[0x0][0x328], RZ ;  /* 0x0000ca000a0c7a10 */ /* 0x040fe20007ffe0ff */
[C---:B------:R-:W-:Y:S01]  /*2910*/  HMMA.16816.F32.BF16 R32, R60.reuse, R66, R32 ;  /* 0x000000423c20723c */ /* 0x040fe20000041820 */
[----:B------:R-:W-:Y:S01]  /*2920*/  IADD3 R10, R10, UR14, RZ ;  /* 0x0000000e0a0a7c10 */ /* 0x000fe2000fffe0ff */
[----:B------:R3:W-:Y:S04]  /*2930*/  @P5 LDGSTS.E.BYPASS.LTC128B.128 [R199+0x8100], [R14.64+0x80], !P2 ;  /* 0x081000800ec75fae */ /* 0x0007e8000d101d50 */
[----:B------:R3:W-:Y:S02]  /*2940*/  @P5 LDGSTS.E.BYPASS.LTC128B.128 [R199+0xa100], [R14.64+0x100], !P1 ;  /* 0x0a1001000ec75fae */ /* 0x0007e4000c901d50 */
[----:B-1----:R-:W-:Y:S02]  /*2950*/  HMMA.16816.F32.BF16 R72, R60, R40, R72 ;  /* 0x000000283c48723c */ /* 0x002fe40000041848 */
[----:B------:R3:W-:Y:S01]  /*2960*/  @P5 LDGSTS.E.BYPASS.LTC128B.128 [R199+0x7100], [R46.64], !P3 ;  /* 0x071000002ec75fae */ /* 0x0007e2000d901d50 */
[----:B--2---:R-:W-:-:S03]  /*2970*/  IMAD.IADD R13, R12, 0x1, R5 ;  /* 0x000000010c0d7824 */ /* 0x004fc600078e0205 */
[----:B------:R3:W-:Y:S01]  /*2980*/  @P5 LDGSTS.E.BYPASS.LTC128B.128 [R199+0x9100], [R46.64+0x80], !P2 ;  /* 0x091000802ec75fae */ /* 0x0007e2000d101d50 */
[----:B------:R-:W-:Y:S01]  /*2990*/  IMAD.IADD R11, R10, 0x1, R5 ;  /* 0x000000010a0b7824 */ /* 0x000fe200078e0205 */
[----:B------:R-:W-:Y:S02]  /*29a0*/  HMMA.16816.F32.BF16 R68, R60, R42, R68 ;  /* 0x0000002a3c44723c */ /* 0x000fe40000041844 */
[----:B------:R3:W-:Y:S01]  /*29b0*/  @P5 LDGSTS.E.BYPASS.LTC128B.128 [R199+0xb100], [R46.64+0x100], !P1 ;  /* 0x0b1001002ec75fae */ /* 0x0007e2000c901d50 */
[----:B------:R-:W-:-:S03]  /*29c0*/  IMNMX R13, R13, R8, PT ;  /* 0x000000080d0d7217 */ /* 0x000fc60003800200 */
[----:B------:R-:W0:Y:S01]  /*29d0*/  LDGDEPBAR ;  /* 0x00000000000079af */ /* 0x000e220000000000 */
[----:B------:R-:W-:Y:S05]  /*29e0*/  @P0 BRA `(.L_x_1486) ;  /* 0x0000018000000947 */ /* 0x000fea0003800000 */
[----:B------:R-:W-:Y:S01]  /*29f0*/  IADD3 R5, R5, c[0x0][0x1d0], RZ ;  /* 0x0000740005057a10 */ /* 0x000fe20007ffe0ff */
        /* <DEDUP_REMOVED lines=12> */
.L_x_1488:
[----:B------:R-:W-:Y:S02]  /*2ac0*/  ULDC UR4, c[0x0][0x32c] ;  /* 0x0000cb0000047ab9 */ /* 0x000fe40000000800 */
[----:B------:R-:W-:-:S06]  /*2ad0*/  UISETP.NE.AND UP0, UPT, UR6, UR4, UPT ;  /* 0x000000040600728c */ /* 0x000fcc000bf05270 */
[----:B------:R-:W-:-:S13]  /*2ae0*/  PLOP3.LUT P0, PT, PT, PT, UP0, 0x80, 0x0 ;  /* 0x000000000000781c */ /* 0x000fda0003f0f008 */
[----:B------:R-:W-:-:S05]  /*2af0*/  @P0 IMAD.HI.U32 R5, R7, c[0x0][0x330], RZ ;  /* 0x0000cc0007050a27 */ /* 0x000fca00078e00ff */
[----:B------:R-:W-:Y:S02]  /*2b00*/  @P0 SHF.R.U32.HI R7, RZ, c[0x0][0x334], R5 ;  /* 0x0000cd00ff070a19 */ /* 0x000fe40000011605 */
.L_x_1489:
[----:B------:R-:W-:Y:S05]  /*2b10*/  BSYNC B0 ;  /* 0x0000000000007941 */ /* 0x000fea0003800000 */
.L_x_1487:
[----:B------:R-:W-:-:S04]  /*2b20*/  IMAD R40, R7, c[0x0][0x32c], -R6 ;  /* 0x0000cb0007287a24 */ /* 0x000fc800078e0a06 */
[----:B------:R-:W-:-:S05]  /*2b30*/  IMAD.IADD R40, R40, 0x1, -R205 ;  /* 0x0000000128287824 */ /* 0x000fca00078e0acd */
[----:B---3--:R-:W-:Y:S02]  /*2b40*/  IADD3 R14, R40, c[0x0][0x32c], RZ ;  /* 0x0000cb00280e7a10 */ /* 0x008fe40007ffe0ff */
[----:B------:R-:W-:Y:S02]  /*2b50*/  IMNMX R11, R11, R40, !PT ;  /* 0x000000280b0b7217 */ /* 0x000fe40007800200 */
[----:B------:R-:W-:Y:S02]  /*2b60*/  IMNMX R13, R13, R14, PT ;  /* 0x0000000e0d0d7217 */ /* 0x000fe40003800200 */
.L_x_1486:
[----:B------:R-:W-:Y:S01]  /*2b70*/  ISETP.LT.AND P0, PT, RZ, UR13, PT ;  /* 0x0000000dff007c0c */ /* 0x000fe2000bf01270 */
[----:B---3--:R-:W1:Y:S03]  /*2b80*/  SHFL.IDX PT, R15, R0, 0x1, 0x1c1f ;  /* 0x003c1f00000f7f89 */ /* 0x008e6600000e0000 */
[C---:B------:R-:W-:Y:S02]  /*2b90*/  ISETP.GT.AND P4, PT, R11.reuse, 0x1, P0 ;  /* 0x000000010b00780c */ /* 0x040fe40000784270 */
[----:B------:R-:W-:-:S02]  /*2ba0*/  ISETP.GT.AND P5, PT, R11, RZ, P0 ;  /* 0x000000ff0b00720c */ /* 0x000fc400007a4270 */
[C---:B------:R-:W-:Y:S02]  /*2bb0*/  ISETP.LT.OR P4, PT, R13.reuse, 0x2, P4 ;  /* 0x000000020d00780c */ /* 0x040fe40002781670 */
[----:B------:R-:W-:Y:S02]  /*2bc0*/  ISETP.LT.OR P5, PT, R13, 0x1, P5 ;  /* 0x000000010d00780c */ /* 0x000fe40002fa1670 */
[----:B------:R-:W-:Y:S02]  /*2bd0*/  FSEL R37, R37, -INF , !P4 ;  /* 0xff80000025257808 */ /* 0x000fe40006000000 */
[----:B------:R-:W-:Y:S02]  /*2be0*/  ISETP.GT.AND P4, PT, R11, 0x10, P0 ;  /* 0x000000100b00780c */ /* 0x000fe40000784270 */
[----:B------:R-:W-:Y:S02]  /*2bf0*/  FSEL R36, R36, -INF , !P5 ;  /* 0xff80000024247808 */ /* 0x000fe40006800000 */
[----:B------:R-:W-:-:S02]  /*2c00*/  ISETP.LT.OR P4, PT, R13, 0x11, P4 ;  /* 0x000000110d00780c */ /* 0x000fc40002781670 */
[C---:B------:R-:W-:Y:S02]  /*2c10*/  ISETP.GT.AND P6, PT, R11.reuse, 0x8, P0 ;  /* 0x000000080b00780c */ /* 0x040fe400007c4270 */
[C---:B------:R-:W-:Y:S02]  /*2c20*/  ISETP.GT.AND P5, PT, R11.reuse, 0x9, P0 ;  /* 0x000000090b00780c */ /* 0x040fe400007a4270 */
[----:B------:R-:W-:Y:S02]  /*2c30*/  FSEL R7, R28, -INF , !P4 ;  /* 0xff8000001c077808 */ /* 0x000fe40006000000 */
[----:B------:R-:W-:Y:S02]  /*2c40*/  ISETP.GT.AND P4, PT, R11, 0x19, P0 ;  /* 0x000000190b00780c */ /* 0x000fe40000784270 */
[C---:B------:R-:W-:Y:S02]  /*2c50*/  ISETP.LT.OR P6, PT, R13.reuse, 0x9, P6 ;  /* 0x000000090d00780c */ /* 0x040fe400037c1670 */
[----:B------:R-:W-:-:S02]  /*2c60*/  ISETP.LT.OR P5, PT, R13, 0xa, P5 ;  /* 0x0000000a0d00780c */ /* 0x000fc40002fa1670 */
[----:B------:R-:W-:Y:S02]  /*2c70*/  ISETP.LT.OR P4, PT, R13, 0x1a, P4 ;  /* 0x0000001a0d00780c */ /* 0x000fe40002781670 */
[----:B------:R-:W-:Y:S02]  /*2c80*/  FSEL R9, R32, -INF , !P6 ;  /* 0xff80000020097808 */ /* 0x000fe40007000000 */
[----:B------:R-:W-:Y:S02]  /*2c90*/  FSEL R33, R33, -INF , !P5 ;  /* 0xff80000021217808 */ /* 0x000fe40006800000 */
[C---:B------:R-:W-:Y:S02]  /*2ca0*/  ISETP.GT.AND P6, PT, R11.reuse, 0x11, P0 ;  /* 0x000000110b00780c */ /* 0x040fe400007c4270 */
[----:B------:R-:W-:Y:S02]  /*2cb0*/  ISETP.GT.AND P5, PT, R11, 0x18, P0 ;  /* 0x000000180b00780c */ /* 0x000fe400007a4270 */
[----:B------:R-:W-:-:S02]  /*2cc0*/  FSEL R25, R25, -INF , !P4 ;  /* 0xff80000019197808 */ /* 0x000fc40006000000 */
[----:B------:R-:W-:Y:S02]  /*2cd0*/  ISETP.GT.AND P4, PT, R11, 0x28, P0 ;  /* 0x000000280b00780c */ /* 0x000fe40000784270 */
[C---:B------:R-:W-:Y:S02]  /*2ce0*/  ISETP.LT.OR P6, PT, R13.reuse, 0x12, P6 ;  /* 0x000000120d00780c */ /* 0x040fe400037c1670 */
[C---:B------:R-:W-:Y:S02]  /*2cf0*/  ISETP.LT.OR P5, PT, R13.reuse, 0x19, P5 ;  /* 0x000000190d00780c */ /* 0x040fe40002fa1670 */
[----:B------:R-:W-:Y:S02]  /*2d00*/  ISETP.LT.OR P4, PT, R13, 0x29, P4 ;  /* 0x000000290d00780c */ /* 0x000fe40002781670 */
[----:B------:R-:W-:Y:S02]  /*2d10*/  FSEL R29, R29, -INF , !P6 ;  /* 0xff8000001d1d7808 */ /* 0x000fe40007000000 */
[----:B------:R-:W-:-:S02]  /*2d20*/  FSEL R5, R24, -INF , !P5 ;  /* 0xff80000018057808 */ /* 0x000fc40006800000 */
        /* <DEDUP_REMOVED lines=12> */
[----:B------:R-:W-:Y:S02]  /*2df0*/  PLOP3.LUT P4, PT, PT, PT, UP1, 0x40, 0x0 ;  /* 0x000000000000781c */ /* 0x000fe40003f8e818 */
[C---:B------:R-:W-:Y:S02]  /*2e00*/  ISETP.LT.OR P6, PT, R13.reuse, 0x2a, P6 ;  /* 0x0000002a0d00780c */ /* 0x040fe400037c1670 */
[----:B------:R-:W-:Y:S02]  /*2e10*/  ISETP.LT.OR P5, PT, R13, 0x31, P5 ;  /* 0x000000310d00780c */ /* 0x000fe40002fa1670 */
[----:B------:R-:W-:Y:S02]  /*2e20*/  FSEL R157, R17, -INF , !P6 ;  /* 0xff800000119d7808 */ /* 0x000fe40007000000 */
[----:B------:R-:W-:Y:S02]  /*2e30*/  FSEL R167, R72, -INF , !P5 ;  /* 0xff80000048a77808 */ /* 0x000fe40006800000 */
[----:B------:R-:W-:-:S02]  /*2e40*/  ISETP.GT.AND P6, PT, R11, 0x38, P0 ;  /* 0x000000380b00780c */ /* 0x000fc400007c4270 */
[----:B------:R-:W-:Y:S01]  /*2e50*/  ISETP.GT.AND P5, PT, R11, 0x39, P0 ;  /* 0x000000390b00780c */ /* 0x000fe200007a4270 */
[--C-:B-1----:R-:W-:Y:S01]  /*2e60*/  IMAD.IADD R11, R12, 0x1, R15.reuse ;  /* 0x000000010c0b7824 */ /* 0x102fe200078e020f */
[C---:B------:R-:W-:Y:S02]  /*2e70*/  ISETP.LT.OR P6, PT, R13.reuse, 0x39, P6 ;  /* 0x000000390d00780c */ /* 0x040fe400037c1670 */
[----:B------:R-:W-:Y:S02]  /*2e80*/  ISETP.LT.OR P5, PT, R13, 0x3a, P5 ;  /* 0x0000003a0d00780c */ /* 0x000fe40002fa1670 */
[----:B------:R-:W-:Y:S01]  /*2e90*/  IMNMX R0, R11, R8, PT ;  /* 0x000000080b007217 */ /* 0x000fe20003800200 */
[----:B------:R-:W-:Y:S01]  /*2ea0*/  IMAD.IADD R11, R10, 0x1, R15 ;  /* 0x000000010a0b7824 */ /* 0x000fe200078e020f */
[----:B------:R-:W-:Y:S02]  /*2eb0*/  FSEL R143, R68, -INF , !P6 ;  /* 0xff800000448f7808 */ /* 0x000fe40007000000 */
[----:B------:R-:W-:Y:S01]  /*2ec0*/  FSEL R141, R69, -INF , !P5 ;  /* 0xff800000458d7808 */ /* 0x000fe20006800000 */
        /* <DEDUP_REMOVED lines=14> */
.L_x_1492:
[----:B------:R-:W-:Y:S02]  /*2fb0*/  ULDC UR4, c[0x0][0x32c] ;  /* 0x0000cb0000047ab9 */ /* 0x000fe40000000800 */
[----:B------:R-:W-:-:S06]  /*2fc0*/  UISETP.NE.AND UP0, UPT, UR6, UR4, UPT ;  /* 0x000000040600728c */ /* 0x000fcc000bf05270 */
[----:B------:R-:W-:-:S13]  /*2fd0*/  PLOP3.LUT P4, PT, PT, PT, UP0, 0x80, 0x0 ;  /* 0x000000000000781c */ /* 0x000fda0003f8f008 */
[----:B------:R-:W-:-:S05]  /*2fe0*/  @P4 IMAD.HI.U32 R8, R13, c[0x0][0x330], RZ ;  /* 0x0000cc000d084a27 */ /* 0x000fca00078e00ff */
[----:B------:R-:W-:Y:S02]  /*2ff0*/  @P4 SHF.R.U32.HI R13, RZ, c[0x0][0x334], R8 ;  /* 0x0000cd00ff0d4a19 */ /* 0x000fe40000011608 */
.L_x_1493:
[----:B------:R-:W-:Y:S05]  /*3000*/  BSYNC B0 ;  /* 0x0000000000007941 */ /* 0x000fea0003800000 */
.L_x_1491:
[----:B------:R-:W-:-:S04]  /*3010*/  IMAD R6, R13, c[0x0][0x32c], -R6 ;  /* 0x0000cb000d067a24 */ /* 0x000fc800078e0a06 */
[----:B------:R-:W-:-:S05]  /*3020*/  IMAD.IADD R6, R6, 0x1, -R205 ;  /* 0x0000000106067824 */ /* 0x000fca00078e0acd */
[----:B------:R-:W-:Y:S02]  /*3030*/  IADD3 R13, R6, c[0x0][0x32c], RZ ;  /* 0x0000cb00060d7a10 */ /* 0x000fe40007ffe0ff */
[----:B------:R-:W-:Y:S02]  /*3040*/  IMNMX R11, R11, R6, !PT ;  /* 0x000000060b0b7217 */ /* 0x000fe40007800200 */
[----:B------:R-:W-:Y:S02]  /*3050*/  IMNMX R0, R0, R13, PT ;  /* 0x0000000d00007217 */ /* 0x000fe40003800200 */
.L_x_1490:
[----:B------:R-:W-:Y:S01]  /*3060*/  FMNMX.FTZ R8, R36, R37, !PT ;  /* 0x0000002524087209 */ /* 0x000fe20007810000 */
[----:B------:R-:W-:Y:S01]  /*3070*/  IMAD.SHL.U32 R195, R4, 0x2, RZ ;  /* 0x0000000204c37824 */ /* 0x000fe200078e00ff */
[C---:B------:R-:W-:Y:S01]  /*3080*/  ISETP.GT.AND P5, PT, R11.reuse, 0x8, P0 ;  /* 0x000000080b00780c */ /* 0x040fe200007a4270 */
[----:B------:R-:W-:Y:S01]  /*3090*/  ULDC.64 UR4, c[0x0][0x2c8] ;  /* 0x0000b20000047ab9 */ /* 0x000fe20000000a00 */
[----:B------:R-:W-:Y:S01]  /*30a0*/  ISETP.GT.AND P6, PT, R11, 0x10, P0 ;  /* 0x000000100b00780c */ /* 0x000fe200007c4270 */
[--C-:B------:R-:W-:Y:S01]  /*30b0*/  IMAD R189, R3, 0x2, R195.reuse ;  /* 0x0000000203bd7824 */ /* 0x100fe200078e02c3 */
[----:B------:R-:W-:Y:S01]  /*30c0*/  FMNMX.FTZ R8, R9, R8, !PT ;  /* 0x0000000809087209 */ /* 0x000fe20007810000 */
[----:B------:R-:W-:Y:S01]  /*30d0*/  LDSM.16.MT88.4 R40, [R195+0x2100] ;  /* 0x00210000c328783b */ /* 0x000fe20000004200 */
[----:B------:R-:W-:Y:S01]  /*30e0*/  ISETP.LT.OR P5, PT, R0, 0x9, P5 ;  /* 0x000000090000780c */ /* 0x000fe20002fa1670 */
[----:B------:R-:W-:Y:S01]  /*30f0*/  IMAD R190, R2, 0x2, R195 ;  /* 0x0000000202be7824 */ /* 0x000fe200078e02c3 */
[----:B------:R-:W-:Y:S01]  /*3100*/  ISETP.LT.OR P6, PT, R0, 0x11, P6 ;  /* 0x000000110000780c */ /* 0x000fe200037c1670 */
[----:B------:R-:W-:Y:S01]  /*3110*/  LDSM.16.MT88.4 R56, [R189+0x2100] ;  /* 0x00210000bd38783b */ /* 0x000fe20000004200 */
[----:B------:R-:W-:Y:S01]  /*3120*/  FMNMX.FTZ R8, R33, R8, !PT ;  /* 0x0000000821087209 */ /* 0x000fe20007810000 */
[----:B------:R-:W-:Y:S01]  /*3130*/  IMAD R188, R3, 0x2, R190 ;  /* 0x0000000203bc7824 */ /* 0x000fe200078e02be */
[----:B------:R-:W-:Y:S01]  /*3140*/  FSEL R34, R34, -INF , !P5 ;  /* 0xff80000022227808 */ /* 0x000fe20006800000 */
[----:B------:R-:W-:Y:S01]  /*3150*/  LDSM.16.MT88.4 R124, [R195+0x100] ;  /* 0x00010000c37c783b */ /* 0x000fe20000004200 */
[----:B------:R-:W-:Y:S01]  /*3160*/  FSEL R30, R30, -INF , !P6 ;  /* 0xff8000001e1e7808 */ /* 0x000fe20007000000 */
[----:B------:R-:W-:Y:S01]  /*3170*/  UIMAD.WIDE.U32 UR18, UR15, UR4, URZ ;  /* 0x000000040f1272a5 */ /* 0x000fe2000f8e003f */
[----:B------:R-:W-:Y:S01]  /*3180*/  FMNMX.FTZ R8, R7, R8, !PT ;  /* 0x0000000807087209 */ /* 0x000fe20007810000 */
[----:B------:R-:W-:Y:S01]  /*3190*/  LDSM.16.MT88.4 R104, [R190+0x100] ;  /* 0x00010000be68783b */ /* 0x000fe20000004200 */
[C---:B------:R-:W-:Y:S01]  /*31a0*/  ISETP.GT.AND P5, PT, R11.reuse, 0x1, P0 ;  /* 0x000000010b00780c */ /* 0x040fe200007a4270 */
[----:B------:R-:W-:Y:S01]  /*31b0*/  @UP2 USHF.R.U32.HI UR15, URZ, UR5, UR19 ;  /* 0x000000053f0f2299 */ /* 0x000fe20008011613 */
[----:B------:R-:W-:Y:S01]  /*31c0*/  ISETP.GT.AND P6, PT, R11, RZ, P0 ;  /* 0x000000ff0b00720c */ /* 0x000fe200007c4270 */
[----:B------:R-:W-:Y:S01]  /*31d0*/  LDSM.16.MT88.4 R112, [R189+0x100] ;  /* 0x00010000bd70783b */ /* 0x000fe20000004200 */
[----:B------:R-:W-:Y:S01]  /*31e0*/  FMNMX.FTZ R8, R29, R8, !PT ;  /* 0x000000081d087209 */ /* 0x000fe20007810000 */
[----:B------:R-:W-:Y:S01]  /*31f0*/  UIADD3 UR4, UR7, UR15, URZ ;  /* 0x0000000f07047290 */ /* 0x000fe2000fffe03f */
[----:B------:R-:W-:Y:S01]  /*3200*/  ISETP.GT.AND P4, PT, R11, 0x9, P0 ;  /* 0x000000090b00780c */ /* 0x000fe20000784270 */
[----:B------:R-:W-:Y:S01]  /*3210*/  LDSM.16.MT88.4 R120, [R188+0x100] ;  /* 0x00010000bc78783b */ /* 0x000fe20000004200 */
[C---:B------:R-:W-:Y:S01]  /*3220*/  ISETP.LT.OR P5, PT, R0.reuse, 0x2, P5 ;  /* 0x000000020000780c */ /* 0x040fe20002fa1670 */
[----:B------:R-:W-:Y:S01]  /*3230*/  ULDC UR7, c[0x0][0x328] ;  /* 0x0000ca0000077ab9 */ /* 0x000fe20000000800 */
[C---:B------:R-:W-:Y:S01]  /*3240*/  ISETP.LT.OR P6, PT, R0.reuse, 0x1, P6 ;  /* 0x000000010000780c */ /* 0x040fe200037c1670 */
[----:B------:R-:W-:Y:S01]  /*3250*/  LDSM.16.MT88.4 R48, [R190+0x2100] ;  /* 0x00210000be30783b */ /* 0x000fe20000004200 */
[----:B------:R-:W-:Y:S01]  /*3260*/  FMNMX.FTZ R8, R5, R8, !PT ;  /* 0x0000000805087209 */ /* 0x000fe20007810000 */
[----:B------:R-:W-:Y:S01]  /*3270*/  UIADD3 UR13, UR13, -0x2, URZ ;  /* 0xfffffffe0d0d7890 */ /* 0x000fe2000fffe03f */
[----:B------:R-:W-:Y:S01]  /*3280*/  ISETP.LT.OR P4, PT, R0, 0xa, P4 ;  /* 0x0000000a0000780c */ /* 0x000fe20002781670 */
[----:B------:R-:W-:Y:S01]  /*3290*/  LDSM.16.MT88.4 R64, [R188+0x2100] ;  /* 0x00210000bc40783b */ /* 0x000fe20000004200 */
[----:B------:R-:W-:Y:S01]  /*32a0*/  FSEL R14, R39, -INF , !P5 ;  /* 0xff800000270e7808 */ /* 0x000fe20006800000 */
[----:B------:R-:W-:Y:S01]  /*32b0*/  UIADD3 UR7, UR4, UR7, URZ ;  /* 0x0000000704077290 */ /* 0x000fe2000fffe03f */
[----:B------:R-:W-:Y:S01]  /*32c0*/  FSEL R38, R38, -INF , !P6 ;  /* 0xff80000026267808 */ /* 0x000fe20007000000 */
[----:B------:R-:W-:Y:S01]  /*32d0*/  LDSM.16.MT88.4 R80, [R190+0x4100] ;  /* 0x00410000be50783b */ /* 0x000fe20000004200 */
[----:B------:R-:W-:-:S02]  /*32e0*/  FMNMX.FTZ R12, R25, R8, !PT ;  /* 0x00000008190c7209 */ /* 0x000fc40007810000 */
[----:B------:R-:W-:Y:S01]  /*32f0*/  FSEL R6, R35, -INF , !P4 ;  /* 0xff80000023067808 */ /* 0x000fe20006000000 */
[----:B------:R-:W-:Y:S01]  /*3300*/  LDSM.16.MT88.4 R88, [R189+0x4100] ;  /* 0x00410000bd58783b */ /* 0x000fe20000004200 */
[----:B------:R-:W-:Y:S02]  /*3310*/  FMNMX.FTZ R13, R38, R14, !PT ;  /* 0x0000000e260d7209 */ /* 0x000fe40007810000 */
[----:B------:R-:W-:Y:S01]  /*3320*/  ISETP.GT.AND P4, PT, R11, 0x11, P0 ;  /* 0x000000110b00780c */ /* 0x000fe20000784270 */
[----:B------:R-:W-:Y:S01]  /*3330*/  LDSM.16.MT88.4 R136, [R190+0x900] ;  /* 0x00090000be88783b */ /* 0x000fe20000004200 */
[----:B------:R-:W-:Y:S02]  /*3340*/  FMNMX.FTZ R12, R155, R12, !PT ;  /* 0x0000000c9b0c7209 */ /* 0x000fe40007810000 */
[----:B------:R-:W-:Y:S01]  /*3350*/  FMNMX.FTZ R13, R34, R13, !PT ;  /* 0x0000000d220d7209 */ /* 0x000fe20007810000 */
[----:B------:R-:W-:Y:S01]  /*3360*/  LDSM.16.MT88.4 R132, [R189+0x900] ;  /* 0x00090000bd84783b */ /* 0x000fe20000004200 */
[----:B------:R-:W-:-:S02]  /*3370*/  ISETP.LT.OR P4, PT, R0, 0x12, P4 ;  /* 0x000000120000780c */ /* 0x000fc40002781670 */
        /* <DEDUP_REMOVED lines=8> */
[----:B------:R-:W-:Y:S02]  /*3400*/  ISETP.LT.OR P4, PT, R0, 0x1a, P4 ;  /* 0x0000001a0000780c */ /* 0x000fe40002781670 */
[----:B------:R-:W-:Y:S02]  /*3410*/  FSEL R10, R26, -INF , !P5 ;  /* 0xff8000001a0a7808 */ /* 0x000fe40006800000 */
[----:B------:R-:W-:Y:S02]  /*3420*/  ISETP.GT.AND P5, PT, R11, 0x20, P0 ;  /* 0x000000200b00780c */ /* 0x000fe400007a4270 */
[----:B------:R-:W-:-:S02]  /*3430*/  FMNMX.FTZ R12, R157, R12, !PT ;  /* 0x0000000c9d0c7209 */ /* 0x000fc40007810000 */
[----:B------:R-:W-:Y:S02]  /*3440*/  FMNMX.FTZ R13, R16, R13, !PT ;  /* 0x0000000d100d7209 */ /* 0x000fe40007810000 */
[----:B------:R-:W-:Y:S02]  /*3450*/  FSEL R8, R27, -INF , !P4 ;  /* 0xff8000001b087808 */ /* 0x000fe40006000000 */
[----:B------:R-:W-:Y:S02]  /*3460*/  ISETP.GT.AND P4, PT, R11, 0x21, P0 ;  /* 0x000000210b00780c */ /* 0x000fe40000784270 */
[----:B------:R-:W-:Y:S02]  /*3470*/  ISETP.LT.OR P5, PT, R0, 0x21, P5 ;  /* 0x000000210000780c */ /* 0x000fe40002fa1670 */
[----:B------:R-:W-:Y:S02]  /*3480*/  FMNMX.FTZ R12, R167, R12, !PT ;  /* 0x0000000ca70c7209 */ /* 0x000fe40007810000 */
[----:B------:R-:W-:-:S02]  /*3490*/  FMNMX.FTZ R13, R10, R13, !PT ;  /* 0x0000000d0a0d7209 */ /* 0x000fc40007810000 */
[----:B------:R-:W-:Y:S02]  /*34a0*/  ISETP.LT.OR P4, PT, R0, 0x22, P4 ;  /* 0x000000220000780c */ /* 0x000fe40002781670 */
[----:B------:R-:W-:Y:S02]  /*34b0*/  FSEL R172, R22, -INF , !P5 ;  /* 0xff80000016ac7808 */ /* 0x000fe40006800000 */
[----:B------:R-:W-:Y:S02]  /*34c0*/  FMNMX.FTZ R12, R165, R12, !PT ;  /* 0x0000000ca50c7209 */ /* 0x000fe40007810000 */
[----:B------:R-:W-:Y:S02]  /*34d0*/  ISETP.GT.AND P5, PT, R11, 0x28, P0 ;  /* 0x000000280b00780c */ /* 0x000fe400007a4270 */
[----:B------:R-:W-:Y:S02]  /*34e0*/  FMNMX.FTZ R15, R8, R13, !PT ;  /* 0x0000000d080f7209 */ /* 0x000fe40007810000 */
[----:B------:R-:W-:-:S02]  /*34f0*/  FSEL R162, R23, -INF , !P4 ;  /* 0xff80000017a27808 */ /* 0x000fc40006000000 */
[----:B------:R-:W-:Y:S01]  /*3500*/  FMNMX.FTZ R12, R143, R12, !PT ;  /* 0x0000000c8f0c7209 */ /* 0x000fe20007810000 */
[----:B------:R-:W-:Y:S01]  /*3510*/  LDSM.16.MT88.4 R20, [R189+0x2900] ;  /* 0x00290000bd14783b */ /* 0x000fe20000004200 */
[----:B------:R-:W-:Y:S02]  /*3520*/  ISETP.GT.AND P4, PT, R11, 0x29, P0 ;  /* 0x000000290b00780c */ /* 0x000fe40000784270 */
[----:B------:R-:W-:Y:S02]  /*3530*/  ISETP.LT.OR P5, PT, R0, 0x29, P5 ;  /* 0x000000290000780c */ /* 0x000fe40002fa1670 */
[----:B------:R-:W-:Y:S02]  /*3540*/  FMNMX.FTZ R15, R172, R15, !PT ;  /* 0x0000000fac0f7209 */ /* 0x000fe40007810000 */
[----:B------:R-:W-:Y:S02]  /*3550*/  FMNMX.FTZ R12, R141, R12, !PT ;  /* 0x0000000c8d0c7209 */ /* 0x000fe40007810000 */
[----:B------:R-:W-:-:S02]  /*3560*/  ISETP.GT.AND P6, PT, R11, 0x30, P0 ;  /* 0x000000300b00780c */ /* 0x000fc400007c4270 */
[----:B------:R-:W-:Y:S01]  /*3570*/  ISETP.LT.OR P4, PT, R0, 0x2a, P4 ;  /* 0x0000002a0000780c */ /* 0x000fe20002781670 */
[----:B------:R-:W1:Y:S01]  /*3580*/  SHFL.BFLY PT, R13, R12, 0x2, 0x1f ;  /* 0x0c401f000c0d7f89 */ /* 0x000e6200000e0000 */
[----:B------:R-:W-:Y:S02]  /*3590*/  FSEL R170, R18, -INF , !P5 ;  /* 0xff80000012aa7808 */ /* 0x000fe40006800000 */
[----:B------:R-:W-:Y:S02]  /*35a0*/  FMNMX.FTZ R15, R162, R15, !PT ;  /* 0x0000000fa20f7209 */ /* 0x000fe40007810000 */
[----:B------:R-:W-:Y:S02]  /*35b0*/  FSEL R164, R19, -INF , !P4 ;  /* 0xff80000013a47808 */ /* 0x000fe40006000000 */
[----:B------:R-:W-:Y:S02]  /*35c0*/  ISETP.GT.AND P5, PT, R11, 0x31, P0 ;  /* 0x000000310b00780c */ /* 0x000fe400007a4270 */
[----:B------:R-:W-:-:S02]  /*35d0*/  ISETP.LT.OR P6, PT, R0, 0x31, P6 ;  /* 0x000000310000780c */ /* 0x000fc400037c1670 */
[----:B------:R-:W-:Y:S02]  /*35e0*/  FMNMX.FTZ R15, R170, R15, !PT ;  /* 0x0000000faa0f7209 */ /* 0x000fe40007810000 */
[C---:B------:R-:W-:Y:S02]  /*35f0*/  ISETP.GT.AND P4, PT, R11.reuse, 0x38, P0 ;  /* 0x000000380b00780c */ /* 0x040fe40000784270 */
[----:B------:R-:W-:Y:S02]  /*3600*/  ISETP.LT.OR P5, PT, R0, 0x32, P5 ;  /* 0x000000320000780c */ /* 0x000fe40002fa1670 */
[----:B------:R-:W-:Y:S02]  /*3610*/  FSEL R166, R74, -INF , !P6 ;  /* 0xff8000004aa67808 */ /* 0x000fe40007000000 */
[----:B------:R-:W-:Y:S02]  /*3620*/  FMNMX.FTZ R15, R164, R15, !PT ;  /* 0x0000000fa40f7209 */ /* 0x000fe40007810000 */
[----:B------:R-:W-:-:S02]  /*3630*/  ISETP.GT.AND P0, PT, R11, 0x39, P0 ;  /* 0x000000390b00780c */ /* 0x000fc40000704270 */
[----:B------:R-:W-:Y:S02]  /*3640*/  FSEL R142, R75, -INF , !P5 ;  /* 0xff8000004b8e7808 */ /* 0x000fe40006800000 */
[----:B------:R-:W-:Y:S01]  /*3650*/  ISETP.LT.OR P4, PT, R0, 0x39, P4 ;  /* 0x000000390000780c */ /* 0x000fe20002781670 */
[----:B------:R-:W-:Y:S01]  /*3660*/  LDSM.16.MT88.4 R72, [R195+0x4100] ;  /* 0x00410000c348783b */ /* 0x000fe20000004200 */
[----:B------:R-:W-:Y:S02]  /*3670*/  FMNMX.FTZ R15, R166, R15, !PT ;  /* 0x0000000fa60f7209 */ /* 0x000fe40007810000 */
[----:B------:R-:W-:Y:S02]  /*3680*/  ISETP.LT.OR P0, PT, R0, 0x3a, P0 ;  /* 0x0000003a0000780c */ /* 0x000fe40000701670 */
[----:B------:R-:W-:Y:S02]  /*3690*/  FSEL R140, R70, -INF , !P4 ;  /* 0xff800000468c7808 */ /* 0x000fe40006000000 */
[----:B------:R-:W-:-:S02]  /*36a0*/  FMNMX.FTZ R15, R142, R15, !PT ;  /* 0x0000000f8e0f7209 */ /* 0x000fc40007810000 */
        /* <DEDUP_REMOVED lines=30> */
[----:B------:R-:W-:Y:S01]  /*3890*/  FFMA.FTZ R210, R141, c[0x0][0x2d0], -R168 ;  /* 0x0000b4008dd27a23 */ /* 0x000fe200000108a8 */
[----:B------:R-:W-:Y:S02]  /*38a0*/  FSEL R159, R159, RZ, P0 ;  /* 0x000000ff9f9f7208 */ /* 0x000fe40000000000 */
[----:B------:R-:W-:Y:S02]  /*38b0*/  PLOP3.LUT P0, PT, PT, PT, UP1, 0x40, 0x0 ;  /* 0x000000000000781c */ /* 0x000fe40003f0e818 */
[----:B------:R-:W1:Y:S01]  /*38c0*/  MUFU.EX2 R147, R147 ;  /* 0x0000009300937308 */ /* 0x000e620000000800 */
[--C-:B------:R-:W-:Y:S01]  /*38d0*/  FFMA.FTZ R148, R38, c[0x0][0x2d0], -R159.reuse ;  /* 0x0000b40026947a23 */ /* 0x100fe2000001089f */
[----:B--2---:R-:W-:Y:S01]  /*38e0*/  F2FP.BF16.PACK_AB R96, R153, R154 ;  /* 0x0000009a9960723e */ /* 0x004fe200000010ff */
[--C-:B------:R-:W-:Y:S02]  /*38f0*/  FFMA.FTZ R149, R14, c[0x0][0x2d0], -R159.reuse ;  /* 0x0000b4000e957a23 */ /* 0x100fe4000001089f */
[----:B------:R-:W-:-:S02]  /*3900*/  FFMA.FTZ R150, R34, c[0x0][0x2d0], -R159 ;  /* 0x0000b40022967a23 */ /* 0x000fc4000001089f */
[--C-:B------:R-:W-:Y:S01]  /*3910*/  FFMA.FTZ R15, R6, c[0x0][0x2d0], -R159.reuse ;  /* 0x0000b400060f7a23 */ /* 0x100fe2000001089f */
[----:B------:R-:W-:Y:S01]  /*3920*/  MUFU.EX2 R148, R148 ;  /* 0x0000009400947308 */ /* 0x000fe20000000800 */
[----:B------:R-:W2:Y:S01]  /*3930*/  LDSM.16.MT88.4 R4, [R188+0x4100] ;  /* 0x00410000bc04783b */ /* 0x000ea20000004200 */
[--C-:B------:R-:W-:Y:S02]  /*3940*/  FFMA.FTZ R3, R10, c[0x0][0x2d0], -R159.reuse ;  /* 0x0000b4000a037a23 */ /* 0x100fe4000001089f */
[--C-:B------:R-:W-:Y:S01]  /*3950*/  FFMA.FTZ R2, R8, c[0x0][0x2d0], -R159.reuse ;  /* 0x0000b40008027a23 */ /* 0x100fe2000001089f */
[----:B------:R-:W-:Y:S01]  /*3960*/  LDSM.16.MT88.4 R32, [R188+0x900] ;  /* 0x00090000bc20783b */ /* 0x000fe20000004200 */
[----:B------:R-:W-:Y:S02]  /*3970*/  FFMA.FTZ R14, R25, c[0x0][0x2d0], -R168 ;  /* 0x0000b400190e7a23 */ /* 0x000fe400000108a8 */
[----:B------:R-:W3:Y:S01]  /*3980*/  MUFU.EX2 R149, R149 ;  /* 0x0000009500957308 */ /* 0x000ee20000000800 */
[----:B------:R-:W4:Y:S01]  /*3990*/  LDSM.16.MT88.4 R8, [R195+0x2900] ;  /* 0x00290000c308783b */ /* 0x000f220000004200 */
[----:B-1----:R-:W-:Y:S01]  /*39a0*/  F2FP.BF16.PACK_AB R98, R147, R152 ;  /* 0x000000989362723e */ /* 0x002fe200000010ff */
[----:B------:R-:W-:-:S02]  /*39b0*/  FFMA.FTZ R144, R30, c[0x0][0x2d0], -R159 ;  /* 0x0000b4001e907a23 */ /* 0x000fc4000001089f */
[--C-:B------:R-:W-:Y:S01]  /*39c0*/  FFMA.FTZ R13, R16, c[0x0][0x2d0], -R159.reuse ;  /* 0x0000b400100d7a23 */ /* 0x100fe2000001089f */
[----:B------:R-:W1:Y:S01]  /*39d0*/  LDSM.16.MT88.4 R24, [R195+0x900] ;  /* 0x00090000c318783b */ /* 0x000e620000004200 */
[--C-:B------:R-:W-:Y:S01]  /*39e0*/  FFMA.FTZ R161, R172, c[0x0][0x2d0], -R159.reuse ;  /* 0x0000b400aca17a23 */ /* 0x100fe2000001089f */
[----:B------:R-:W-:Y:S01]  /*39f0*/  MUFU.EX2 R150, R150 ;  /* 0x0000009600967308 */ /* 0x000fe20000000800 */
[--C-:B------:R-:W-:Y:S01]  /*3a00*/  FFMA.FTZ R162, R162, c[0x0][0x2d0], -R159.reuse ;  /* 0x0000b400a2a27a23 */ /* 0x100fe2000001089f */
[----:B------:R-:W5:Y:S01]  /*3a10*/  LDSM.16.MT88.4 R16, [R188+0x2900] ;  /* 0x00290000bc10783b */ /* 0x000f620000004200 */
[--C-:B------:R-:W-:Y:S02]  /*3a20*/  FFMA.FTZ R163, R170, c[0x0][0x2d0], -R159.reuse ;  /* 0x0000b400aaa37a23 */ /* 0x100fe4000001089f */
[----:B------:R-:W-:Y:S01]  /*3a30*/  FFMA.FTZ R164, R164, c[0x0][0x2d0], -R159 ;  /* 0x0000b400a4a47a23 */ /* 0x000fe2000001089f */
[----:B------:R-:W-:Y:S01]  /*3a40*/  LDSM.16.MT88.4 R28, [R190+0x2900] ;  /* 0x00290000be1c783b */ /* 0x000fe20000004200 */
[--C-:B------:R-:W-:Y:S01]  /*3a50*/  FFMA.FTZ R170, R165, c[0x0][0x2d0], -R168.reuse ;  /* 0x0000b400a5aa7a23 */ /* 0x100fe200000108a8 */
        /* <DEDUP_REMOVED lines=13> */
[----:B------:R-:W-:-:S02]  /*3b30*/  FADD.FTZ R152, R152, R153 ;  /* 0x0000009998987221 */ /* 0x000fc40000010000 */
[----:B------:R-:W-:Y:S02]  /*3b40*/  FADD.FTZ R150, R150, R149 ;  /* 0x0000009596967221 */ /* 0x000fe40000010000 */
[----:B------:R-:W-:Y:S01]  /*3b50*/  FADD.FTZ R152, R147, R152 ;  /* 0x0000009893987221 */ /* 0x000fe20000010000 */
[C---:B------:R-:W-:Y:S01]  /*3b60*/  HMMA.16816.F32.BF16 R36, R96.reuse, R40, RZ ;  /* 0x000000286024723c */ /* 0x040fe200000418ff */
[----:B------:R-:W-:Y:S01]  /*3b70*/  FADD.FTZ R15, R15, R150 ;  /* 0x000000960f0f7221 */ /* 0x000fe20000010000 */
        /* <DEDUP_REMOVED lines=56> */
[----:B----4-:R-:W-:Y:S01]  /*3f00*/  HMMA.16816.F32.BF16 R36, R4, R8, R36 ;  /* 0x000000080424723c */ /* 0x010fe20000041824 */
        /* <DEDUP_REMOVED lines=135> */
.L_x_1495:
[----:B------:R-:W-:Y:S02]  /*4780*/  ULDC UR4, c[0x0][0x32c] ;  /* 0x0000cb0000047ab9 */ /* 0x000fe40000000800 */
[----:B------:R-:W-:-:S03]  /*4790*/  UISETP.NE.AND UP0, UPT, UR6, UR4, UPT ;  /* 0x000000040600728c */ /* 0x000fc6000bf05270 */
[----:B------:R-:W-:Y:S02]  /*47a0*/  ULDC.64 UR4, c[0x0][0x330] ;  /* 0x0000cc0000047ab9 */ /* 0x000fe40000000a00 */
[----:B------:R-:W-:-:S06]  /*47b0*/  UIMAD.WIDE.U32 UR18, UR15, UR4, URZ ;  /* 0x000000040f1272a5 */ /* 0x000fcc000f8e003f */
[----:B------:R-:W-:Y:S02]  /*47c0*/  @UP0 USHF.R.U32.HI UR15, URZ, UR5, UR19 ;  /* 0x000000053f0f0299 */ /* 0x000fe40008011613 */
.L_x_1496:
[----:B------:R-:W-:Y:S02]  /*47d0*/  ULDC UR4, c[0x0][0x32c] ;  /* 0x0000cb0000047ab9 */ /* 0x000fe40000000800 */
[----:B------:R-:W-:-:S04]  /*47e0*/  UIMAD UR4, UR15, UR4, UR4 ;  /* 0x000000040f0472a4 */ /* 0x000fc8000f8e0204 */
[----:B------:R-:W-:-:S04]  /*47f0*/  UISETP.LT.AND UP0, UPT, UR7, UR4, UPT ;  /* 0x000000040700728c */ /* 0x000fc8000bf01270 */
[----:B------:R-:W-:-:S04]  /*4800*/  USEL UR7, UR7, UR4, UP0 ;  /* 0x0000000407077287 */ /* 0x000fc80008000000 */
.L_x_1494:
        /* <DEDUP_REMOVED lines=24> */
.L_x_1506:
        /* <DEDUP_REMOVED lines=10> */
[----:B------:R-:W-:Y:S01]  /*4a30*/  @!P0 IADD3 R221, P6, R206, UR19, RZ ;  /* 0x00000013cedd8c10 */ /* 0x000fe2000ffde0ff */
[----:B------:R-:W-:Y:S01]  /*4a40*/  @!UP3 UIADD3 UR18, UR21, UR18, URZ ;  /* 0x000000121512b290 */ /* 0x000fe2000fffe03f */
[----:B------:R-:W-:Y:S01]  /*4a50*/  @!P0 IADD3 R223, P5, R220, UR19, RZ ;  /* 0x00000013dcdf8c10 */ /* 0x000fe2000ffbe0ff */
[----:B------:R-:W1:Y:S01]  /*4a60*/  LDSM.16.M88.4 R136, [R197+0x6100] ;  /* 0x00610000c588783b */ /* 0x000e620000000200 */
[----:B------:R-:W-:Y:S01]  /*4a70*/  @!P0 IADD3 R225, P4, R218, UR19, RZ ;  /* 0x00000013dae18c10 */ /* 0x000fe2000ff9e0ff */
[----:B------:R-:W-:Y:S02]  /*4a80*/  @!UP3 USHF.L.U64.HI UR18, UR20, 0x6, UR18 ;  /* 0x000000061412b899 */ /* 0x000fe40008010212 */
[----:B------:R-:W-:Y:S01]  /*4a90*/  @!UP3 ULEA UR19, UP0, UR6, UR19, 0x5 ;  /* 0x000000130613b291 */ /* 0x000fe2000f80283f */
[----:B------:R-:W2:Y:S03]  /*4aa0*/  LDSM.16.M88.4 R140, [R197+0x6900] ;  /* 0x00690000c58c783b */ /* 0x000ea60000000200 */
[----:B------:R-:W-:Y:S02]  /*4ab0*/  @!P0 IADD3.X R0, R209, UR18, RZ, P6, !PT ;  /* 0x00000012d1008c10 */ /* 0x000fe4000b7fe4ff */
[----:B------:R-:W3:Y:S01]  /*4ac0*/  LDSM.16.M88.4 R144, [R197+0x7100] ;  /* 0x00710000c590783b */ /* 0x000ee20000000200 */
[----:B------:R-:W-:Y:S02]  /*4ad0*/  @!P0 LEA R230, P6, R221, c[0x0][0x1f8], 0x1 ;  /* 0x00007e00dde68a11 */ /* 0x000fe400078c08ff */
[----:B------:R-:W-:Y:S02]  /*4ae0*/  @!P0 IADD3.X R222, R219, UR18, RZ, P5, !PT ;  /* 0x00000012dbde8c10 */ /* 0x000fe4000affe4ff */
[----:B------:R-:W4:Y:S01]  /*4af0*/  LDSM.16.M88.4 R148, [R197+0x7900] ;  /* 0x00790000c594783b */ /* 0x000f220000000200 */
[----:B------:R-:W-:Y:S02]  /*4b00*/  @!P0 LEA.HI.X R231, R221, c[0x0][0x1fc], R0, 0x1, P6 ;  /* 0x00007f00dde78a11 */ /* 0x000fe400030f0c00 */
[----:B------:R-:W-:Y:S02]  /*4b10*/  @!P0 LEA R228, P5, R223, c[0x0][0x1f8], 0x1 ;  /* 0x00007e00dfe48a11 */ /* 0x000fe400078a08ff */
[----:B------:R-:W-:Y:S01]  /*4b20*/  LDSM.16.M88.4 R152, [R194+0xc100] ;  /* 0x00c10000c298783b */ /* 0x000fe20000000200 */
[----:B------:R-:W-:Y:S01]  /*4b30*/  @!P0 IADD3.X R224, R217, UR18, RZ, P4, !PT ;  /* 0x00000012d9e08c10 */ /* 0x000fe2000a7fe4ff */
[----:B------:R-:W-:Y:S01]  /*4b40*/  @!UP3 ULEA.HI.X UR18, UR6, UR18, UR7, 0x5, UP0 ;  /* 0x000000120612b291 */ /* 0x000fe200080f2c07 */
[----:B------:R-:W-:Y:S01]  /*4b50*/  @!P0 LEA.HI.X R229, R223, c[0x0][0x1fc], R222, 0x1, P5 ;  /* 0x00007f00dfe58a11 */ /* 0x000fe200028f0cde */
[----:B------:R-:W-:Y:S01]  /*4b60*/  UISETP.GT.AND UP3, UPT, UR13, UR8, UPT ;  /* 0x000000080d00728c */ /* 0x000fe2000bf64270 */
[----:B------:R-:W5:Y:S01]  /*4b70*/  LDSM.16.M88.4 R156, [R196] ;  /* 0x00000000c49c783b */ /* 0x000f620000000200 */
[C---:B------:R-:W-:Y:S02]  /*4b80*/  @!P0 LEA R226, P4, R225.reuse, c[0x0][0x1f8], 0x1 ;  /* 0x00007e00e1e28a11 */ /* 0x040fe400078808ff */
[----:B------:R-:W-:Y:S02]  /*4b90*/  @!P0 IADD3 R0, P6, R206, UR19, RZ ;  /* 0x00000013ce008c10 */ /* 0x000fe4000ffde0ff */
[----:B------:R-:W3:Y:S01]  /*4ba0*/  LDSM.16.M88.4 R160, [R187] ;  /* 0x00000000bba0783b */ /* 0x000ee20000000200 */
[----:B------:R-:W-:Y:S02]  /*4bb0*/  @!P0 LEA.HI.X R227, R225, c[0x0][0x1fc], R224, 0x1, P4 ;  /* 0x00007f00e1e38a11 */ /* 0x000fe400020f0ce0 */
[----:B------:R-:W-:Y:S02]  /*4bc0*/  @!P0 IADD3.X R225, R209, UR18, RZ, P6, !PT ;  /* 0x00000012d1e18c10 */ /* 0x000fe4000b7fe4ff */
[----:B------:R-:W-:Y:S01]  /*4bd0*/  LDSM.16.M88.4 R164, [R185] ;  /* 0x00000000b9a4783b */ /* 0x000fe20000000200 */
[----:B------:R-:W-:Y:S02]  /*4be0*/  @!P0 LEA R232, P6, R0, c[0x0][0x1f8], 0x1 ;  /* 0x00007e0000e88a11 */ /* 0x000fe400078c08ff */
[----:B------:R-:W-:Y:S01]  /*4bf0*/  @!P0 IADD3 R221, P5, R220, UR19, RZ ;  /* 0x00000013dcdd8c10 */ /* 0x000fe2000ffbe0ff */
[C---:B-1----:R-:W-:Y:S03]  /*4c00*/  HMMA.16816.F32.BF16 R4, R132.reuse, R136, RZ ;  /* 0x000000888404723c */ /* 0x042fe600000418ff */
[----:B------:R-:W-:Y:S02]  /*4c10*/  @!P0 LEA.HI.X R233, R0, c[0x0][0x1fc], R225, 0x1, P6 ;  /* 0x00007f0000e98a11 */ /* 0x000fe400030f0ce1 */
[----:B------:R-:W-:Y:S02]  /*4c20*/  @!P0 IADD3.X R234, R219, UR18, RZ, P5, !PT ;  /* 0x00000012dbea8c10 */ /* 0x000fe4000affe4ff */
[C---:B------:R-:W-:Y:S01]  /*4c30*/  @!P0 LEA R224, P5, R221.reuse, c[0x0][0x1f8], 0x1 ;  /* 0x00007e00dde08a11 */ /* 0x040fe200078a08ff */
[C---:B------:R-:W-:Y:S01]  /*4c40*/  HMMA.16816.F32.BF16 R8, R132.reuse, R138, RZ ;  /* 0x0000008a8408723c */ /* 0x040fe200000418ff */
[----:B------:R-:W1:Y:S03]  /*4c50*/  LDSM.16.M88.4 R136, [R186] ;  /* 0x00000000ba88783b */ /* 0x000e660000000200 */
[----:B------:R-:W-:Y:S02]  /*4c60*/  @!P0 LEA.HI.X R225, R221, c[0x0][0x1fc], R234, 0x1, P5 ;  /* 0x00007f00dde18a11 */ /* 0x000fe400028f0cea */
[----:B------:R-:W-:Y:S01]  /*4c70*/  @!PT LDS RZ, [RZ] ;  /* 0x00000000fffff984 */ /* 0x000fe20000000800 */
[----:B------:R-:W-:Y:S01]  /*4c80*/  @!PT LDS RZ, [RZ] ;  /* 0x00000000fffff984 */ /* 0x000fe20000000800 */
[----:B------:R-:W-:Y:S01]  /*4c90*/  @!PT LDS RZ, [RZ] ;  /* 0x00000000fffff984 */ /* 0x000fe20000000800 */
[----:B------:R1:W-:Y:S01]  /*4ca0*/  @!P0 LDGSTS.E.BYPASS.LTC128B.128 [R199+0x100], [R230.64], !P3 ;  /* 0x00100000e6c78fae */ /* 0x0003e2000d901d50 */
[----:B------:R-:W-:Y:S01]  /*4cb0*/  @!P0 IADD3 R223, P4, R218, UR19, RZ ;  /* 0x00000013dadf8c10 */ /* 0x000fe2000ff9e0ff */
[C---:B--2---:R-:W-:Y:S01]  /*4cc0*/  HMMA.16816.F32.BF16 R12, R132.reuse, R140, RZ ;  /* 0x0000008c840c723c */ /* 0x044fe200000418ff */
[----:B------:R-:W-:Y:S02]  /*4cd0*/  @UP3 UIADD3 UR19, UR13, -0x1, URZ ;  /* 0xffffffff0d133890 */ /* 0x000fe4000fffe03f */
[----:B------:R2:W-:Y:S01]  /*4ce0*/  @!P0 LDGSTS.E.BYPASS.LTC128B.128 [R199+0x2100], [R228.64], !P2 ;  /* 0x02100000e4c78fae */ /* 0x0005e2000d101d50 */
[----:B------:R-:W-:Y:S01]  /*4cf0*/  @!P0 IADD3.X R236, R217, UR18, RZ, P4, !PT ;  /* 0x00000012d9ec8c10 */ /* 0x000fe2000a7fe4ff */
[----:B------:R-:W-:Y:S01]  /*4d00*/  @UP3 USHF.R.S32.HI UR18, URZ, 0x1f, UR19 ;  /* 0x0000001f3f123899 */ /* 0x000fe20008011413 */
[C---:B------:R-:W-:Y:S01]  /*4d10*/  @!P0 LEA R222, P4, R223.reuse, c[0x0][0x1f8], 0x1 ;  /* 0x00007e00dfde8a11 */ /* 0x040fe200078808ff */
[----:B------:R-:W-:Y:S01]  /*4d20*/  @UP3 UIMAD.WIDE.U32 UR20, UR19, UR4, URZ ;  /* 0x00000004131432a5 */ /* 0x000fe2000f8e003f */
[C---:B------:R-:W-:Y:S01]  /*4d30*/  HMMA.16816.F32.BF16 R16, R132.reuse, R142, RZ ;  /* 0x0000008e8410723c */ /* 0x040fe200000418ff */
[----:B------:R1:W-:Y:S01]  /*4d40*/  @!P0 LDGSTS.E.BYPASS.LTC128B.128 [R199+0x4100], [R226.64], !P1 ;  /* 0x04100000e2c78fae */ /* 0x0003e2000c901d50 */
[----:B------:R-:W-:Y:S02]  /*4d50*/  @UP3 UIMAD UR18, UR18, UR4, URZ ;  /* 0x00000004121232a4 */ /* 0x000fe4000f8e023f */
[----:B------:R-:W-:Y:S02]  /*4d60*/  @!P0 LEA.HI.X R223, R223, c[0x0][0x1fc], R236, 0x1, P4 ;  /* 0x00007f00dfdf8a11 */ /* 0x000fe400020f0cec */
[----:B------:R1:W-:Y:S01]  /*4d70*/  @!P0 LDGSTS.E.BYPASS.LTC128B.128 [R199+0x1100], [R232.64], !P3 ;  /* 0x01100000e8c78fae */ /* 0x0003e2000d901d50 */
[----:B------:R-:W-:Y:S01]  /*4d80*/  @UP3 UIMAD UR18, UR19, UR5, UR18 ;  /* 0x00000005131232a4 */ /* 0x000fe2000f8e0212 */
[C---:B---3--:R-:W-:Y:S01]  /*4d90*/  HMMA.16816.F32.BF16 R20, R132.reuse, R144, RZ ;  /* 0x000000908414723c */ /* 0x048fe200000418ff */
[----:B------:R-:W-:Y:S02]  /*4da0*/  @UP3 USHF.L.U32 UR19, UR20, 0x6, URZ ;  /* 0x0000000614133899 */ /* 0x000fe4000800063f */
[----:B------:R3:W-:Y:S01]  /*4db0*/  @!P0 LDGSTS.E.BYPASS.LTC128B.128 [R199+0x3100], [R224.64], !P2 ;  /* 0x03100000e0c78fae */ /* 0x0007e2000d101d50 */
[----:B------:R-:W-:Y:S04]  /*4dc0*/  @UP3 UIADD3 UR18, UR21, UR18, URZ ;  /* 0x0000001215123290 */ /* 0x000fe8000fffe03f */
[C---:B------:R-:W-:Y:S01]  /*4dd0*/  HMMA.16816.F32.BF16 R24, R132.reuse, R146, RZ ;  /* 0x000000928418723c */ /* 0x040fe200000418ff */
[----:B------:R1:W-:Y:S01]  /*4de0*/  @!P0 LDGSTS.E.BYPASS.LTC128B.128 [R199+0x5100], [R222.64], !P1 ;  /* 0x05100000dec78fae */ /* 0x0003e2000c901d50 */
[----:B------:R-:W-:Y:S01]  /*4df0*/  PLOP3.LUT P0, PT, PT, PT, UP3, 0x80, 0x0 ;  /* 0x000000000000781c */ /* 0x000fe20003f0f038 */
[----:B------:R-:W-:Y:S03]  /*4e00*/  @UP3 USHF.L.U64.HI UR18, UR20, 0x6, UR18 ;  /* 0x0000000614123899 */ /* 0x000fe60008010212 */
[----:B------:R-:W-:Y:S02]  /*4e10*/  LDSM.16.M88.4 R140, [R193+0xc100] ;  /* 0x00c10000c18c783b */ /* 0x000fe40000000200 */
[C---:B----4-:R-:W-:Y:S03]  /*4e20*/  HMMA.16816.F32.BF16 R28, R132.reuse, R148, RZ ;  /* 0x00000094841c723c */ /* 0x050fe600000418ff */
[----:B------:R-:W0:Y:S04]  /*4e30*/  LDGDEPBAR ;  /* 0x00000000000079af */ /* 0x000e280000000000 */
[----:B------:R-:W-:Y:S01]  /*4e40*/  @P0 IADD3 R0, P5, R200, UR19, RZ ;  /* 0x00000013c8000c10 */ /* 0x000fe2000ffbe0ff */
[----:B------:R-:W-:Y:S01]  /*4e50*/  HMMA.16816.F32.BF16 R32, R132, R150, RZ ;  /* 0x000000968420723c */ /* 0x000fe200000418ff */
[----:B------:R-:W4:Y:S03]  /*4e60*/  LDSM.16.M88.4 R168, [R192+0x6100] ;  /* 0x00610000c0a8783b */ /* 0x000f260000000200 */
[----:B------:R-:W-:Y:S02]  /*4e70*/  @P0 IADD3.X R221, R203, UR18, RZ, P5, !PT ;  /* 0x00000012cbdd0c10 */ /* 0x000fe4000affe4ff */
[----:B------:R-:W4:Y:S01]  /*4e80*/  LDSM.16.M88.4 R172, [R192+0x6900] ;  /* 0x00690000c0ac783b */ /* 0x000f220000000200 */
[----:B--2---:R-:W-:Y:S01]  /*4e90*/  @P0 IADD3 R228, P5, R214, UR19, RZ ;  /* 0x00000013d6e40c10 */ /* 0x004fe2000ffbe0ff */
[C---:B-----5:R-:W-:Y:S03]  /*4ea0*/  HMMA.16816.F32.BF16 R4, R152.reuse, R156, R4 ;  /* 0x0000009c9804723c */ /* 0x060fe60000041804 */
[----:B------:R-:W2:Y:S02]  /*4eb0*/  LDSM.16.M88.4 R132, [R192+0x7100] ;  /* 0x00710000c084783b */ /* 0x000ea40000000200 */
[C---:B-1----:R-:W-:Y:S02]  /*4ec0*/  @P0 LEA R222, P4, R0.reuse, c[0x0][0x1c8], 0x1 ;  /* 0x0000720000de0a11 */ /* 0x042fe400078808ff */
[----:B---3--:R-:W-:Y:S01]  /*4ed0*/  @P0 IADD3.X R225, R213, UR18, RZ, P5, !PT ;  /* 0x00000012d5e10c10 */ /* 0x008fe2000affe4ff */
[C---:B------:R-:W-:Y:S01]  /*4ee0*/  HMMA.16816.F32.BF16 R8, R152.reuse, R158, R8 ;  /* 0x0000009e9808723c */ /* 0x040fe20000041808 */
[----:B------:R-:W1:Y:S03]  /*4ef0*/  LDSM.16.M88.4 R144, [R192+0x7900] ;  /* 0x00790000c090783b */ /* 0x000e660000000200 */
[----:B------:R-:W-:Y:S02]  /*4f00*/  @P0 LEA.HI.X R223, R0, c[0x0][0x1cc], R221, 0x1, P4 ;  /* 0x0000730000df0a11 */ /* 0x000fe400020f0cdd */
[----:B------:R-:W-:Y:S01]  /*4f10*/  LDSM.16.M88.4 R148, [R184] ;  /* 0x00000000b894783b */ /* 0x000fe20000000200 */
[----:B------:R-:W-:Y:S01]  /*4f20*/  @P0 IADD3 R221, P4, R216, UR19, RZ ;  /* 0x00000013d8dd0c10 */ /* 0x000fe2000ff9e0ff */
[C---:B------:R-:W-:Y:S01]  /*4f30*/  HMMA.16816.F32.BF16 R12, R152.reuse, R160, R12 ;  /* 0x000000a0980c723c */ /* 0x040fe2000004180c */
[----:B------:R-:W-:Y:S02]  /*4f40*/  @UP3 UIADD3 UR19, UP0, UR12, UR19, URZ ;  /* 0x000000130c133290 */ /* 0x000fe4000ff1e03f */
[----:B------:R-:W-:Y:S01]  /*4f50*/  LDSM.16.M88.4 R156, [R184+0x1000] ;  /* 0x00100000b89c783b */ /* 0x000fe20000000200 */
[----:B------:R-:W-:Y:S02]  /*4f60*/  @P0 LEA R226, P6, R221, c[0x0][0x1c8], 0x1 ;  /* 0x00007200dde20a11 */ /* 0x000fe400078c08ff */
[----:B------:R-:W-:Y:S01]  /*4f70*/  @P0 IADD3.X R0, R215, UR18, RZ, P4, !PT ;  /* 0x00000012d7000c10 */ /* 0x000fe2000a7fe4ff */
[----:B------:R-:W-:Y:S01]  /*4f80*/  @UP3 UIADD3.X UR18, UR11, UR18, URZ, UP0, !UPT ;  /* 0x000000120b123290 */ /* 0x000fe200087fe43f */
[C---:B------:R-:W-:Y:S01]  /*4f90*/  HMMA.16816.F32.BF16 R16, R152.reuse, R162, R16 ;  /* 0x000000a29810723c */ /* 0x040fe20000041810 */
[----:B------:R-:W-:Y:S03]  /*4fa0*/  LDSM.16.M88.4 R160, [R184+0x1800] ;  /* 0x00180000b8a0783b */ /* 0x000fe60000000200 */
[C---:B------:R-:W-:Y:S02]  /*4fb0*/  @P0 LEA R224, P4, R228.reuse, c[0x0][0x1c8], 0x1 ;  /* 0x00007200e4e00a11 */ /* 0x040fe400078808ff */
[----:B------:R-:W-:Y:S02]  /*4fc0*/  @P0 LEA.HI.X R227, R221, c[0x0][0x1cc], R0, 0x1, P6 ;  /* 0x00007300dde30a11 */ /* 0x000fe400030f0c00 */
[C---:B------:R-:W-:Y:S04]  /*4fd0*/  HMMA.16816.F32.BF16 R20, R152.reuse, R136, R20 ;  /* 0x000000889814723c */ /* 0x040fe80000041814 */
[----:B------:R-:W-:Y:S02]  /*4fe0*/  @P0 LEA.HI.X R225, R228, c[0x0][0x1cc], R225, 0x1, P4 ;  /* 0x00007300e4e10a11 */ /* 0x000fe400020f0ce1 */
[----:B------:R-:W-:Y:S02]  /*4ff0*/  @P0 IADD3 R232, P5, R216, UR19, RZ ;  /* 0x00000013d8e80c10 */ /* 0x000fe4000ffbe0ff */
[C---:B------:R-:W-:Y:S01]  /*5000*/  HMMA.16816.F32.BF16 R24, R152.reuse, R138, R24 ;  /* 0x0000008a9818723c */ /* 0x040fe20000041818 */
[----:B------:R-:W3:Y:S03]  /*5010*/  LDSM.16.M88.4 R136, [R191+0xc100] ;  /* 0x00c10000bf88783b */ /* 0x000ee60000000200 */
[----:B------:R-:W-:Y:S02]  /*5020*/  @P0 IADD3 R234, P4, R214, UR19, RZ ;  /* 0x00000013d6ea0c10 */ /* 0x000fe4000ff9e0ff */
[----:B------:R-:W-:Y:S02]  /*5030*/  @P0 IADD3 R0, P6, R200, UR19, RZ ;  /* 0x00000013c8000c10 */ /* 0x000fe4000ffde0ff */
[C---:B------:R-:W-:Y:S04]  /*5040*/  HMMA.16816.F32.BF16 R28, R152.reuse, R164, R28 ;  /* 0x000000a4981c723c */ /* 0x040fe8000004181c */
[----:B------:R-:W-:Y:S02]  /*5050*/  @P0 IADD3.X R229, R215, UR18, RZ, P5, !PT ;  /* 0x00000012d7e50c10 */ /* 0x000fe4000affe4ff */
[C---:B------:R-:W-:Y:S02]  /*5060*/  @P0 LEA R230, P5, R232.reuse, c[0x0][0x1c8], 0x1 ;  /* 0x00007200e8e60a11 */ /* 0x040fe400078a08ff */
[----:B------:R-:W-:Y:S01]  /*5070*/  HMMA.16816.F32.BF16 R32, R152, R166, R32 ;  /* 0x000000a69820723c */ /* 0x000fe20000041820 */
[----:B------:R-:W5:Y:S03]  /*5080*/  LDSM.16.M88.4 R152, [R184+0x800] ;  /* 0x00080000b898783b */ /* 0x000f660000000200 */
[----:B------:R-:W-:Y:S02]  /*5090*/  @P0 LEA.HI.X R231, R232, c[0x0][0x1cc], R229, 0x1, P5 ;  /* 0x00007300e8e70a11 */ /* 0x000fe400028f0ce5 */
[----:B------:R-:W-:Y:S01]  /*50a0*/  LDSM.16.M88.4 R164, [R197+0x8100] ;  /* 0x00810000c5a4783b */ /* 0x000fe20000000200 */
[----:B------:R-:W-:Y:S01]  /*50b0*/  @P0 IADD3.X R233, R213, UR18, RZ, P4, !PT ;  /* 0x00000012d5e90c10 */ /* 0x000fe2000a7fe4ff */
[C---:B----4-:R-:W-:Y:S05]  /*50c0*/  HMMA.16816.F32.BF16 R4, R140.reuse, R168, R4 ;  /* 0x000000a88c04723c */ /* 0x050fea0000041804 */
[----:B------:R-:W-:Y:S02]  /*50d0*/  @P0 LEA R228, P4, R234, c[0x0][0x1c8], 0x1 ;  /* 0x00007200eae40a11 */ /* 0x000fe400078808ff */
[----:B------:R-:W-:Y:S01]  /*50e0*/  @P0 IADD3.X R221, R203, UR18, RZ, P6, !PT ;  /* 0x00000012cbdd0c10 */ /* 0x000fe2000b7fe4ff */
[C---:B------:R-:W-:Y:S01]  /*50f0*/  HMMA.16816.F32.BF16 R8, R140.reuse, R170, R8 ;  /* 0x000000aa8c08723c */ /* 0x040fe20000041808 */
[----:B------:R-:W-:Y:S01]  /*5100*/  LDSM.16.M88.4 R168, [R198+0x14100] ;  /* 0x01410000c6a8783b */ /* 0x000fe20000000200 */
[----:B------:R-:W-:Y:S02]  /*5110*/  USHF.L.U32 UR18, UR13, 0x6, URZ ;  /* 0x000000060d127899 */ /* 0x000fe4000800063f */
[----:B------:R-:W-:Y:S02]  /*5120*/  @P0 LEA R236, P6, R0, c[0x0][0x1c8], 0x1 ;  /* 0x0000720000ec0a11 */ /* 0x000fe400078c08ff */
[----:B------:R-:W-:Y:S02]  /*5130*/  @P0 LEA.HI.X R229, R234, c[0x0][0x1cc], R233, 0x1, P4 ;  /* 0x00007300eae50a11 */ /* 0x000fe400020f0ce9 */
[C---:B------:R-:W-:Y:S01]  /*5140*/  HMMA.16816.F32.BF16 R12, R140.reuse, R172, R12 ;  /* 0x000000ac8c0c723c */ /* 0x040fe2000004180c */
[----:B------:R-:W-:Y:S03]  /*5150*/  PLOP3.LUT P4, PT, PT, PT, UP2, 0x80, 0x0 ;  /* 0x000000000000781c */ /* 0x000fe60003f8f028 */
[----:B------:R-:W-:Y:S01]  /*5160*/  @P0 LEA.HI.X R237, R0, c[0x0][0x1cc], R221, 0x1, P6 ;  /* 0x0000730000ed0a11 */ /* 0x000fe200030f0cdd */
[----:B------:R-:W-:Y:S02]  /*5170*/  IMAD.MOV.U32 R0, RZ, RZ, R204 ;  /* 0x000000ffff007224 */ /* 0x000fe400078e00cc */
[----:B------:R-:W-:Y:S01]  /*5180*/  IMAD.U32 R232, RZ, RZ, UR18 ;  /* 0x00000012ffe87e24 */ /* 0x000fe2000f8e00ff */
[C---:B------:R-:W-:Y:S01]  /*5190*/  HMMA.16816.F32.BF16 R16, R140.reuse, R174, R16 ;  /* 0x000000ae8c10723c */ /* 0x040fe20000041810 */
[----:B------:R-:W-:Y:S05]  /*51a0*/  LDSM.16.M88.4 R172, [R197+0xa100] ;  /* 0x00a10000c5ac783b */ /* 0x000fea0000000200 */
[----:B------:R-:W-:Y:S02]  /*51b0*/  @P4 IMAD.MOV.U32 R0, RZ, RZ, R212 ;  /* 0x000000ffff004224 */ /* 0x000fe400078e00d4 */
[C---:B--2---:R-:W-:Y:S03]  /*51c0*/  HMMA.16816.F32.BF16 R20, R140.reuse, R132, R20 ;  /* 0x000000848c14723c */ /* 0x044fe60000041814 */
[----:B------:R-:W-:Y:S05]  /*51d0*/  SHFL.IDX PT, R221, R0, RZ, 0x1c1f ;  /* 0x001c1fff00dd7589 */ /* 0x000fea00000e0000 */
[C---:B------:R-:W-:Y:S01]  /*51e0*/  HMMA.16816.F32.BF16 R24, R140.reuse, R134, R24 ;  /* 0x000000868c18723c */ /* 0x040fe20000041818 */
[----:B------:R-:W2:Y:S07]  /*51f0*/  LDSM.16.M88.4 R132, [R198+0x10100] ;  /* 0x01010000c684783b */ /* 0x000eae0000000200 */
[C---:B-1----:R-:W-:Y:S08]  /*5200*/  HMMA.16816.F32.BF16 R28, R140.reuse, R144, R28 ;  /* 0x000000908c1c723c */ /* 0x042ff0000004181c */
[----:B------:R-:W-:Y:S01]  /*5210*/  HMMA.16816.F32.BF16 R32, R140, R146, R32 ;  /* 0x000000928c20723c */ /* 0x000fe20000041820 */
[----:B------:R-:W1:Y:S05]  /*5220*/  LDSM.16.M88.4 R140, [R197+0x8900] ;  /* 0x00890000c58c783b */ /* 0x000e6a0000000200 */
[----:B------:R-:W4:Y:S02]  /*5230*/  LDSM.16.M88.4 R144, [R197+0x9100] ;  /* 0x00910000c590783b */ /* 0x000f240000000200 */
[C---:B---3--:R-:W-:Y:S08]  /*5240*/  HMMA.16816.F32.BF16 R4, R136.reuse, R148, R4 ;  /* 0x000000948804723c */ /* 0x048ff00000041804 */
[C---:B------:R-:W-:Y:S01]  /*5250*/  HMMA.16816.F32.BF16 R8, R136.reuse, R150, R8 ;  /* 0x000000968808723c */ /* 0x040fe20000041808 */
[----:B------:R-:W3:Y:S07]  /*5260*/  LDSM.16.M88.4 R148, [R197+0x9900] ;  /* 0x00990000c594783b */ /* 0x000eee0000000200 */
[C---:B-----5:R-:W-:Y:S08]  /*5270*/  HMMA.16816.F32.BF16 R12, R136.reuse, R152, R12 ;  /* 0x00000098880c723c */ /* 0x060ff0000004180c */
[C---:B------:R-:W-:Y:S01]  /*5280*/  HMMA.16816.F32.BF16 R16, R136.reuse, R154, R16 ;  /* 0x0000009a8810723c */ /* 0x040fe20000041810 */
[----:B------:R-:W-:Y:S07]  /*5290*/  LDSM.16.M88.4 R152, [R183] ;  /* 0x00000000b798783b */ /* 0x000fee0000000200 */
[C---:B------:R-:W-:Y:S08]  /*52a0*/  HMMA.16816.F32.BF16 R20, R136.reuse, R156, R20 ;  /* 0x0000009c8814723c */ /* 0x040ff00000041814 */
[C---:B------:R-:W-:Y:S01]  /*52b0*/  HMMA.16816.F32.BF16 R24, R136.reuse, R158, R24 ;  /* 0x0000009e8818723c */ /* 0x040fe20000041818 */
[----:B------:R-:W-:Y:S07]  /*52c0*/  LDSM.16.M88.4 R156, [R182] ;  /* 0x00000000b69c783b */ /* 0x000fee0000000200 */
[C---:B------:R-:W-:Y:S08]  /*52d0*/  HMMA.16816.F32.BF16 R28, R136.reuse, R160, R28 ;  /* 0x000000a0881c723c */ /* 0x040ff0000004181c */
[----:B------:R-:W-:Y:S01]  /*52e0*/  HMMA.16816.F32.BF16 R32, R136, R162, R32 ;  /* 0x000000a28820723c */ /* 0x000fe20000041820 */
[----:B------:R-:W5:Y:S05]  /*52f0*/  LDSM.16.M88.4 R136, [R194+0x10100] ;  /* 0x01010000c288783b */ /* 0x000f6a0000000200 */
[----:B------:R-:W3:Y:S02]  /*5300*/  LDSM.16.M88.4 R160, [R181] ;  /* 0x00000000b5a0783b */ /* 0x000ee40000000200 */
[C---:B--2---:R-:W-:Y:S08]  /*5310*/  HMMA.16816.F32.BF16 R4, R132.reuse, R164, R4 ;  /* 0x000000a48404723c */ /* 0x044ff00000041804 */
[C---:B------:R-:W-:Y:S01]  /*5320*/  HMMA.16816.F32.BF16 R8, R132.reuse, R166, R8 ;  /* 0x000000a68408723c */ /* 0x040fe20000041808 */
[----:B------:R-:W2:Y:S07]  /*5330*/  LDSM.16.M88.4 R164, [R180] ;  /* 0x00000000b4a4783b */ /* 0x000eae0000000200 */
[C---:B-1----:R-:W-:Y:S08]  /*5340*/  HMMA.16816.F32.BF16 R12, R132.reuse, R140, R12 ;  /* 0x0000008c840c723c */ /* 0x042ff0000004180c */
[C---:B------:R-:W-:Y:S01]  /*5350*/  HMMA.16816.F32.BF16 R16, R132.reuse, R142, R16 ;  /* 0x0000008e8410723c */ /* 0x040fe20000041810 */
[----:B------:R-:W-:Y:S07]  /*5360*/  LDSM.16.M88.4 R140, [R193+0x10100] ;  /* 0x01010000c18c783b */ /* 0x000fee0000000200 */
[C---:B----4-:R-:W-:Y:S08]  /*5370*/  HMMA.16816.F32.BF16 R20, R132.reuse, R144, R20 ;  /* 0x000000908414723c */ /* 0x050ff00000041814 */
[C---:B------:R-:W-:Y:S01]  /*5380*/  HMMA.16816.F32.BF16 R24, R132.reuse, R146, R24 ;  /* 0x000000928418723c */ /* 0x040fe20000041818 */
[----:B------:R-:W1:Y:S07]  /*5390*/  LDSM.16.M88.4 R144, [R192+0x8100] ;  /* 0x00810000c090783b */ /* 0x000e6e0000000200 */
[C---:B---3--:R-:W-:Y:S08]  /*53a0*/  HMMA.16816.F32.BF16 R28, R132.reuse, R148, R28 ;  /* 0x00000094841c723c */ /* 0x048ff0000004181c */
[----:B------:R-:W-:Y:S01]  /*53b0*/  HMMA.16816.F32.BF16 R32, R132, R150, R32 ;  /* 0x000000968420723c */ /* 0x000fe20000041820 */
[----:B------:R-:W3:Y:S05]  /*53c0*/  LDSM.16.M88.4 R132, [R192+0x8900] ;  /* 0x00890000c084783b */ /* 0x000eea0000000200 */
[----:B------:R-:W4:Y:S02]  /*53d0*/  LDSM.16.M88.4 R148, [R192+0x9100] ;  /* 0x00910000c094783b */ /* 0x000f240000000200 */
[C---:B-----5:R-:W-:Y:S08]  /*53e0*/  HMMA.16816.F32.BF16 R4, R136.reuse, R152, R4 ;  /* 0x000000988804723c */ /* 0x060ff00000041804 */
        /* <DEDUP_REMOVED lines=8> */
[C---:B--2---:R-:W-:Y:S08]  /*5470*/  HMMA.16816.F32.BF16 R28, R136.reuse, R164, R28 ;  /* 0x000000a4881c723c */ /* 0x044ff0000004181c */
[----:B------:R-:W-:Y:S01]  /*5480*/  HMMA.16816.F32.BF16 R32, R136, R166, R32 ;  /* 0x000000a68820723c */ /* 0x000fe20000041820 */
[----:B------:R-:W2:Y:S05]  /*5490*/  LDSM.16.M88.4 R136, [R192+0x9900] ;  /* 0x00990000c088783b */ /* 0x000eaa0000000200 */
[----:B------:R-:W-:Y:S02]  /*54a0*/  LDSM.16.M88.4 R164, [R184+0x3800] ;  /* 0x00380000b8a4783b */ /* 0x000fe40000000200 */
        /* <DEDUP_REMOVED lines=11> */
[----:B------:R-:W2:Y:S05]  /*5560*/  LDSM.16.M88.4 R136, [R197+0xb100] ;  /* 0x00b10000c588783b */ /* 0x000eaa0000000200 */
[----:B------:R-:W4:Y:S02]  /*5570*/  LDSM.16.M88.4 R140, [R197+0xb900] ;  /* 0x00b90000c58c783b */ /* 0x000f240000000200 */
[C---:B------:R-:W-:Y:S08]  /*5580*/  HMMA.16816.F32.BF16 R4, R152.reuse, R156, R4 ;  /* 0x0000009c9804723c */ /* 0x040ff00000041804 */
[C---:B------:R-:W-:Y:S01]  /*5590*/  HMMA.16816.F32.BF16 R8, R152.reuse, R158, R8 ;  /* 0x0000009e9808723c */ /* 0x040fe20000041808 */
[----:B------:R-:W5:Y:S07]  /*55a0*/  LDSM.16.M88.4 R156, [R179] ;  /* 0x00000000b39c783b */ /* 0x000f6e0000000200 */
[C---:B------:R-:W-:Y:S08]  /*55b0*/  HMMA.16816.F32.BF16 R12, R152.reuse, R160, R12 ;  /* 0x000000a0980c723c */ /* 0x040ff0000004180c */
[C---:B------:R-:W-:Y:S01]  /*55c0*/  HMMA.16816.F32.BF16 R16, R152.reuse, R162, R16 ;  /* 0x000000a29810723c */ /* 0x040fe20000041810 */
[----:B------:R-:W-:Y:S07]  /*55d0*/  LDSM.16.M88.4 R160, [R192+0xb100] ;  /* 0x00b10000c0a0783b */ /* 0x000fee0000000200 */
[C---:B-1----:R-:W-:Y:S08]  /*55e0*/  HMMA.16816.F32.BF16 R20, R152.reuse, R144, R20 ;  /* 0x000000909814723c */ /* 0x042ff00000041814 */
[C---:B------:R-:W-:Y:S01]  /*55f0*/  HMMA.16816.F32.BF16 R24, R152.reuse, R146, R24 ;  /* 0x000000929818723c */ /* 0x040fe20000041818 */
[----:B------:R-:W1:Y:S07]  /*5600*/  LDSM.16.M88.4 R144, [R178] ;  /* 0x00000000b290783b */ /* 0x000e6e0000000200 */
[C---:B------:R-:W-:Y:S08]  /*5610*/  HMMA.16816.F32.BF16 R28, R152.reuse, R164, R28 ;  /* 0x000000a4981c723c */ /* 0x040ff0000004181c */
[----:B------:R-:W-:Y:S01]  /*5620*/  HMMA.16816.F32.BF16 R32, R152, R166, R32 ;  /* 0x000000a69820723c */ /* 0x000fe20000041820 */
[----:B------:R-:W1:Y:S05]  /*5630*/  LDSM.16.M88.4 R152, [R177] ;  /* 0x00000000b198783b */ /* 0x000e6a0000000200 */
[----:B------:R-:W-:Y:S02]  /*5640*/  LDSM.16.M88.4 R164, [R184+0x4000] ;  /* 0x00400000b8a4783b */ /* 0x000fe40000000200 */
[C---:B------:R-:W-:Y:S08]  /*5650*/  HMMA.16816.F32.BF16 R4, R168.reuse, R172, R4 ;  /* 0x000000aca804723c */ /* 0x040ff00000041804 */
[C---:B------:R-:W-:Y:S08]  /*5660*/  HMMA.16816.F32.BF16 R8, R168.reuse, R174, R8 ;  /* 0x000000aea808723c */ /* 0x040ff00000041808 */
[C---:B---3--:R-:W-:Y:S08]  /*5670*/  HMMA.16816.F32.BF16 R12, R168.reuse, R132, R12 ;  /* 0x00000084a80c723c */ /* 0x048ff0000004180c */
[C---:B------:R-:W-:Y:S01]  /*5680*/  HMMA.16816.F32.BF16 R16, R168.reuse, R134, R16 ;  /* 0x00000086a810723c */ /* 0x040fe20000041810 */
[----:B------:R-:W3:Y:S07]  /*5690*/  LDSM.16.M88.4 R132, [R176] ;  /* 0x00000000b084783b */ /* 0x000eee0000000200 */
[C---:B--2---:R-:W-:Y:S08]  /*56a0*/  HMMA.16816.F32.BF16 R20, R168.reuse, R136, R20 ;  /* 0x00000088a814723c */ /* 0x044ff00000041814 */
[C---:B------:R-:W-:Y:S01]  /*56b0*/  HMMA.16816.F32.BF16 R24, R168.reuse, R138, R24 ;  /* 0x0000008aa818723c */ /* 0x040fe20000041818 */
[----:B------:R-:W-:Y:S07]  /*56c0*/  LDSM.16.M88.4 R136, [R193+0x14100] ;  /* 0x01410000c188783b */ /* 0x000fee0000000200 */
[C---:B----4-:R-:W-:Y:S08]  /*56d0*/  HMMA.16816.F32.BF16 R28, R168.reuse, R140, R28 ;  /* 0x0000008ca81c723c */ /* 0x050ff0000004181c */
[----:B------:R-:W-:Y:S01]  /*56e0*/  HMMA.16816.F32.BF16 R32, R168, R142, R32 ;  /* 0x0000008ea820723c */ /* 0x000fe20000041820 */
[----:B------:R-:W2:Y:S07]  /*56f0*/  LDSM.16.M88.4 R140, [R192+0xa100] ;  /* 0x00a10000c08c783b */ /* 0x000eae0000000200 */
[C---:B-----5:R-:W-:Y:S08]  /*5700*/  HMMA.16816.F32.BF16 R4, R148.reuse, R156, R4 ;  /* 0x0000009c9404723c */ /* 0x060ff00000041804 */
[C---:B------:R-:W-:Y:S01]  /*5710*/  HMMA.16816.F32.BF16 R8, R148.reuse, R158, R8 ;  /* 0x0000009e9408723c */ /* 0x040fe20000041808 */
[----:B------:R-:W4:Y:S07]  /*5720*/  LDSM.16.M88.4 R156, [R192+0xa900] ;  /* 0x00a90000c09c783b */ /* 0x000f2e0000000200 */
[C---:B-1----:R-:W-:Y:S08]  /*5730*/  HMMA.16816.F32.BF16 R12, R148.reuse, R144, R12 ;  /* 0x00000090940c723c */ /* 0x042ff0000004180c */
[C---:B------:R-:W-:Y:S01]  /*5740*/  HMMA.16816.F32.BF16 R16, R148.reuse, R146, R16 ;  /* 0x000000929410723c */ /* 0x040fe20000041810 */
[----:B------:R-:W1:Y:S07]  /*5750*/  LDSM.16.M88.4 R144, [R192+0xb900] ;  /* 0x00b90000c090783b */ /* 0x000e6e0000000200 */
[C---:B------:R-:W-:Y:S08]  /*5760*/  HMMA.16816.F32.BF16 R20, R148.reuse, R152, R20 ;  /* 0x000000989414723c */ /* 0x040ff00000041814 */
[C---:B------:R-:W-:Y:S01]  /*5770*/  HMMA.16816.F32.BF16 R24, R148.reuse, R154, R24 ;  /* 0x0000009a9418723c */ /* 0x040fe20000041818 */
[----:B------:R-:W5:Y:S07]  /*5780*/  LDSM.16.M88.4 R152, [R191+0x14100] ;  /* 0x01410000bf98783b */ /* 0x000f6e0000000200 */
[C---:B---3--:R-:W-:Y:S08]  /*5790*/  HMMA.16816.F32.BF16 R28, R148.reuse, R132, R28 ;  /* 0x00000084941c723c */ /* 0x048ff0000004181c */
[----:B------:R-:W-:Y:S01]  /*57a0*/  HMMA.16816.F32.BF16 R32, R148, R134, R32 ;  /* 0x000000869420723c */ /* 0x000fe20000041820 */
[----:B------:R-:W3:Y:S07]  /*57b0*/  LDSM.16.M88.4 R132, [R184+0x4800] ;  /* 0x00480000b884783b */ /* 0x000eee0000000200 */
[C---:B--2---:R-:W-:Y:S08]  /*57c0*/  HMMA.16816.F32.BF16 R4, R136.reuse, R140, R4 ;  /* 0x0000008c8804723c */ /* 0x044ff00000041804 */
[C---:B------:R-:W-:Y:S08]  /*57d0*/  HMMA.16816.F32.BF16 R8, R136.reuse, R142, R8 ;  /* 0x0000008e8808723c */ /* 0x040ff00000041808 */
[C---:B----4-:R-:W-:Y:S08]  /*57e0*/  HMMA.16816.F32.BF16 R12, R136.reuse, R156, R12 ;  /* 0x0000009c880c723c */ /* 0x050ff0000004180c */
[C---:B------:R-:W-:Y:S08]  /*57f0*/  HMMA.16816.F32.BF16 R16, R136.reuse, R158, R16 ;  /* 0x0000009e8810723c */ /* 0x040ff00000041810 */
[C---:B------:R-:W-:Y:S08]  /*5800*/  HMMA.16816.F32.BF16 R20, R136.reuse, R160, R20 ;  /* 0x000000a08814723c */ /* 0x040ff00000041814 */
[C---:B------:R-:W-:Y:S08]  /*5810*/  HMMA.16816.F32.BF16 R24, R136.reuse, R162, R24 ;  /* 0x000000a28818723c */ /* 0x040ff00000041818 */
[C---:B-1----:R-:W-:Y:S08]  /*5820*/  HMMA.16816.F32.BF16 R28, R136.reuse, R144, R28 ;  /* 0x00000090881c723c */ /* 0x042ff0000004181c */
[----:B------:R-:W-:Y:S01]  /*5830*/  HMMA.16816.F32.BF16 R32, R136, R146, R32 ;  /* 0x000000928820723c */ /* 0x000fe20000041820 */
[----:B------:R-:W1:Y:S07]  /*5840*/  LDSM.16.M88.4 R136, [R184+0x5000] ;  /* 0x00500000b888783b */ /* 0x000e6e0000000200 */
[C---:B-----5:R-:W-:Y:S08]  /*5850*/  HMMA.16816.F32.BF16 R4, R152.reuse, R164, R4 ;  /* 0x000000a49804723c */ /* 0x060ff00000041804 */
[C---:B------:R-:W-:Y:S08]  /*5860*/  HMMA.16816.F32.BF16 R8, R152.reuse, R166, R8 ;  /* 0x000000a69808723c */ /* 0x040ff00000041808 */
[C---:B---3--:R-:W-:Y:S08]  /*5870*/  HMMA.16816.F32.BF16 R12, R152.reuse, R132, R12 ;  /* 0x00000084980c723c */ /* 0x048ff0000004180c */
[C---:B------:R-:W-:Y:S01]  /*5880*/  HMMA.16816.F32.BF16 R16, R152.reuse, R134, R16 ;  /* 0x000000869810723c */ /* 0x040fe20000041810 */
[----:B------:R-:W2:Y:S01]  /*5890*/  LDSM.16.M88.4 R132, [R184+0x5800] ;  /* 0x00580000b884783b */ /* 0x000ea20000000200 */
[----:B------:R-:W-:Y:S04]  /*58a0*/  DEPBAR.LE SB0, 0x0 ;  /* 0x000080000000791a */ /* 0x000fe80000000000 */
[----:B------:R-:W-:Y:S02]  /*58b0*/  BAR.SYNC.DEFER_BLOCKING 0x0 ;  /* 0x0000000000007b1d */ /* 0x000fe40000010000 */
[C---:B-1----:R-:W-:Y:S08]  /*58c0*/  HMMA.16816.F32.BF16 R20, R152.reuse, R136, R20 ;  /* 0x000000889814723c */ /* 0x042ff00000041814 */
[C---:B------:R-:W-:Y:S01]  /*58d0*/  HMMA.16816.F32.BF16 R24, R152.reuse, R138, R24 ;  /* 0x0000008a9818723c */ /* 0x040fe20000041818 */
[----:B------:R-:W-:Y:S01]  /*58e0*/  @!PT LDS RZ, [RZ] ;  /* 0x00000000fffff984 */ /* 0x000fe20000000800 */
[----:B------:R-:W-:Y:S01]  /*58f0*/  @!PT LDS RZ, [RZ] ;  /* 0x00000000fffff984 */ /* 0x000fe20000000800 */
[----:B------:R-:W-:Y:S01]  /*5900*/  @!PT LDS RZ, [RZ] ;  /* 0x00000000fffff984 */ /* 0x000fe20000000800 */
[----:B------:R1:W-:Y:S05]  /*5910*/  @P0 LDGSTS.E.BYPASS.LTC128B.128 [R199+0x6100], [R222.64], !P3 ;  /* 0x06100000dec70fae */ /* 0x0003ea000d901d50 */
[----:B------:R3:W-:Y:S05]  /*5920*/  @P0 LDGSTS.E.BYPASS.LTC128B.128 [R199+0x8100], [R226.64], !P2 ;  /* 0x08100000e2c70fae */ /* 0x0007ea000d101d50 */
[----:B------:R4:W-:Y:S01]  /*5930*/  @P0 LDGSTS.E.BYPASS.LTC128B.128 [R199+0xa100], [R224.64], !P1 ;  /* 0x0a100000e0c70fae */ /* 0x0009e2000c901d50 */
[C---:B--2---:R-:W-:Y:S04]  /*5940*/  HMMA.16816.F32.BF16 R28, R152.reuse, R132, R28 ;  /* 0x00000084981c723c */ /* 0x044fe8000004181c */
[----:B------:R3:W-:Y:S04]  /*5950*/  @P0 LDGSTS.E.BYPASS.LTC128B.128 [R199+0x7100], [R236.64], !P3 ;  /* 0x07100000ecc70fae */ /* 0x0007e8000d901d50 */
[----:B------:R-:W-:Y:S01]  /*5960*/  HMMA.16816.F32.BF16 R32, R152, R134, R32 ;  /* 0x000000869820723c */ /* 0x000fe20000041820 */
[----:B------:R3:W-:Y:S05]  /*5970*/  @P0 LDGSTS.E.BYPASS.LTC128B.128 [R199+0x9100], [R230.64], !P2 ;  /* 0x09100000e6c70fae */ /* 0x0007ea000d101d50 */
[----:B------:R3:W-:Y:S01]  /*5980*/  @P0 LDGSTS.E.BYPASS.LTC128B.128 [R199+0xb100], [R228.64], !P1 ;  /* 0x0b100000e4c70fae */ /* 0x0007e2000c901d50 */
[----:B------:R-:W-:Y:S02]  /*5990*/  PLOP3.LUT P0, PT, PT, PT, UP1, 0x40, 0x0 ;  /* 0x000000000000781c */ /* 0x000fe40003f0e818 */
[----:B-1----:R-:W-:Y:S02]  /*59a0*/  IADD3 R222, -R205, 0x1, -R232 ;  /* 0x00000001cdde7810 */ /* 0x002fe40007ffe9e8 */
[----:B------:R-:W0:Y:S02]  /*59b0*/  LDGDEPBAR ;  /* 0x00000000000079af */ /* 0x000e240000000000 */
[----:B------:R-:W-:Y:S04]  /*59c0*/  IADD3 R222, R222, c[0x0][0x1d0], RZ ;  /* 0x00007400dede7a10 */ /* 0x000fe80007ffe0ff */
[----:B------:R-:W-:Y:S04]  /*59d0*/  IADD3 R222, R222, -c[0x0][0x168], RZ ;  /* 0x80005a00dede7a10 */ /* 0x000fe80007ffe0ff */
[C---:B----4-:R-:W-:Y:S02]  /*59e0*/  IADD3 R224, R222.reuse, c[0x0][0x328], RZ ;  /* 0x0000ca00dee07a10 */ /* 0x050fe40007ffe0ff */
[----:B------:R-:W-:Y:S03]  /*59f0*/  IADD3 R222, R222, UR14, RZ ;  /* 0x0000000edede7c10 */ /* 0x000fe6000fffe0ff */
[--C-:B------:R-:W-:Y:S02]  /*5a00*/  IMAD.IADD R225, R224, 0x1, R221.reuse ;  /* 0x00000001e0e17824 */ /* 0x100fe400078e02dd */
[----:B------:R-:W-:Y:S01]  /*5a10*/  IMAD.IADD R223, R222, 0x1, R221 ;  /* 0x00000001dedf7824 */ /* 0x000fe200078e02dd */
        /* <DEDUP_REMOVED lines=15> */
.L_x_1500:
[----:B------:R-:W-:Y:S04]  /*5b10*/  MOV R132, c[0x0][0x32c] ;  /* 0x0000cb0000847a02 */ /* 0x000fe80000000f00 */
[----:B------:R-:W-:Y:S11]  /*5b20*/  ISETP.NE.AND P0, PT, R132, 0x1, PT ;  /* 0x000000018400780c */ /* 0x000ff60003f05270 */
[----:B------:R-:W-:Y:S02]  /*5b30*/  @!UPT UIADD3 URZ, URZ, URZ, URZ ;  /* 0x0000003f3f3ff290 */ /* 0x000fe4000fffe03f */
[----:B------:R-:W-:Y:S05]  /*5b40*/  @P0 IMAD.HI.U32 R132, R133, c[0x0][0x330], RZ ;  /* 0x0000cc0085840a27 */ /* 0x000fea00078e00ff */
[----:B------:R-:W-:Y:S02]  /*5b50*/  @P0 SHF.R.U32.HI R133, RZ, c[0x0][0x334], R132 ;  /* 0x0000cd00ff850a19 */ /* 0x000fe40000011684 */
.L_x_1501:
[----:B------:R-:W-:Y:S05]  /*5b60*/  BSYNC B0 ;  /* 0x0000000000007941 */ /* 0x000fea0003800000 */
.L_x_1499:
[----:B------:R-:W-:Y:S04]  /*5b70*/  IMAD.MOV.U32 R132, RZ, RZ, c[0x0][0x32c] ;  /* 0x0000cb00ff847624 */ /* 0x000fe800078e00ff */
[----:B------:R-:W-:Y:S04]  /*5b80*/  IMAD R132, R133, R132, -UR18 ;  /* 0x8000001285847e24 */ /* 0x000fe8000f8e0284 */
[----:B------:R-:W-:Y:S05]  /*5b90*/  IMAD.IADD R134, R132, 0x1, -R205 ;  /* 0x0000000184867824 */ /* 0x000fea00078e0acd */
[----:B------:R-:W-:Y:S02]  /*5ba0*/  IADD3 R132, R134, c[0x0][0x32c], RZ ;  /* 0x0000cb0086847a10 */ /* 0x000fe40007ffe0ff */
[----:B------:R-:W-:Y:S02]  /*5bb0*/  IMNMX R223, R223, R134, !PT ;  /* 0x00000086dfdf7217 */ /* 0x000fe40007800200 */
[----:B------:R-:W-:Y:S02]  /*5bc0*/  IMNMX R225, R225, R132, PT ;  /* 0x00000084e1e17217 */ /* 0x000fe40003800200 */
.L_x_1498:
[----:B------:R-:W-:Y:S06]  /*5bd0*/  UISETP.GT.AND UP0, UPT, UR13, -0x1, UPT ;  /* 0xffffffff0d00788c */ /* 0x000fec000bf04270 */
[----:B------:R-:W-:Y:S04]  /*5be0*/  PLOP3.LUT P0, PT, PT, PT, UP0, 0x80, 0x0 ;  /* 0x000000000000781c */ /* 0x000fe80003f0f008 */
[C---:B------:R-:W-:Y:S02]  /*5bf0*/  ISETP.GT.AND P4, PT, R223.reuse, 0x1, P0 ;  /* 0x00000001df00780c */ /* 0x040fe40000784270 */
[----:B------:R-:W-:Y:S02]  /*5c00*/  ISETP.GT.AND P5, PT, R223, RZ, P0 ;  /* 0x000000ffdf00720c */ /* 0x000fe400007a4270 */
[C---:B------:R-:W-:Y:S02]  /*5c10*/  ISETP.LT.OR P4, PT, R225.reuse, 0x2, P4 ;  /* 0x00000002e100780c */ /* 0x040fe40002781670 */
[----:B------:R-:W-:Y:S02]  /*5c20*/  ISETP.LT.OR P5, PT, R225, 0x1, P5 ;  /* 0x00000001e100780c */ /* 0x000fe40002fa1670 */
[----:B------:R-:W-:Y:S02]  /*5c30*/  FSEL R136, R5, -INF , !P4 ;  /* 0xff80000005887808 */ /* 0x000fe40006000000 */
[C---:B------:R-:W-:Y:S01]  /*5c40*/  ISETP.GT.AND P4, PT, R223.reuse, 0x10, P0 ;  /* 0x00000010df00780c */ /* 0x040fe20000784270 */
[----:B------:R-:W1:Y:S01]  /*5c50*/  SHFL.IDX PT, R5, R0, 0x1, 0x1c1f ;  /* 0x003c1f0000057f89 */ /* 0x000e6200000e0000 */
        /* <DEDUP_REMOVED lines=10> */
[----:B------:R-:W-:Y:S02]  /*5d00*/  ISETP.GT.AND P6, PT, R223, 0x11, P0 ;  /* 0x00000011df00780c */ /* 0x000fe400007c4270 */
[----:B------:R-:W-:Y:S01]  /*5d10*/  FSEL R8, R9, -INF , !P5 ;  /* 0xff80000009087808 */ /* 0x000fe20006800000 */
[--C-:B-1----:R-:W-:Y:S01]  /*5d20*/  IMAD.IADD R224, R224, 0x1, R5.reuse ;  /* 0x00000001e0e07824 */ /* 0x102fe200078e0205 */
[----:B------:R-:W-:Y:S01]  /*5d30*/  ISETP.GT.AND P5, PT, R223, 0x18, P0 ;  /* 0x00000018df00780c */ /* 0x000fe200007a4270 */
[----:B------:R-:W-:Y:S01]  /*5d40*/  IMAD.IADD R222, R222, 0x1, R5 ;  /* 0x00000001dede7824 */ /* 0x000fe200078e0205 */
        /* <DEDUP_REMOVED lines=45> */
.L_x_1504:
[----:B------:R-:W-:Y:S04]  /*6020*/  MOV R0, c[0x0][0x32c] ;  /* 0x0000cb0000007a02 */ /* 0x000fe80000000f00 */
[----:B------:R-:W-:Y:S11]  /*6030*/  ISETP.NE.AND P4, PT, R0, 0x1, PT ;  /* 0x000000010000780c */ /* 0x000ff60003f85270 */
[----:B------:R-:W-:Y:S02]  /*6040*/  @!UPT UIADD3 URZ, URZ, URZ, URZ ;  /* 0x0000003f3f3ff290 */ /* 0x000fe4000fffe03f */
[----:B------:R-:W-:Y:S05]  /*6050*/  @P4 IMAD.HI.U32 R0, R5, c[0x0][0x330], RZ ;  /* 0x0000cc0005004a27 */ /* 0x000fea00078e00ff */
[----:B------:R-:W-:Y:S02]  /*6060*/  @P4 SHF.R.U32.HI R5, RZ, c[0x0][0x334], R0 ;  /* 0x0000cd00ff054a19 */ /* 0x000fe40000011600 */
.L_x_1505:
[----:B------:R-:W-:Y:S05]  /*6070*/  BSYNC B0 ;  /* 0x0000000000007941 */ /* 0x000fea0003800000 */
.L_x_1503:
[----:B------:R-:W-:Y:S04]  /*6080*/  IMAD.MOV.U32 R0, RZ, RZ, c[0x0][0x32c] ;  /* 0x0000cb00ff007624 */ /* 0x000fe800078e00ff */
[----:B------:R-:W-:Y:S04]  /*6090*/  IMAD R0, R5, R0, -UR18 ;  /* 0x8000001205007e24 */ /* 0x000fe8000f8e0200 */
[----:B------:R-:W-:Y:S05]  /*60a0*/  IMAD.IADD R9, R0, 0x1, -R205 ;  /* 0x0000000100097824 */ /* 0x000fea00078e0acd */
[----:B------:R-:W-:Y:S02]  /*60b0*/  IADD3 R5, R9, c[0x0][0x32c], RZ ;  /* 0x0000cb0009057a10 */ /* 0x000fe40007ffe0ff */
[----:B------:R-:W-:Y:S02]  /*60c0*/  IMNMX R222, R222, R9, !PT ;  /* 0x00000009dede7217 */ /* 0x000fe40007800200 */
[----:B------:R-:W-:Y:S02]  /*60d0*/  IMNMX R224, R224, R5, PT ;  /* 0x00000005e0e07217 */ /* 0x000fe40003800200 */
.L_x_1502:
[----:B------:R-:W-:Y:S01]  /*60e0*/  FMNMX.FTZ R5, R138, R3, !PT ;  /* 0x000000038a057209 */ /* 0x000fe20007810000 */
[----:B------:R-:W-:Y:S01]  /*60f0*/  UISETP.GT.AND UP0, UPT, UR13, UR15, UPT ;  /* 0x0000000f0d00728c */ /* 0x000fe2000bf04270 */
[----:B------:R-:W-:Y:S01]  /*6100*/  ISETP.GT.AND P6, PT, R222, RZ, P0 ;  /* 0x000000ffde00720c */ /* 0x000fe200007c4270 */
[----:B------:R-:W-:Y:S01]  /*6110*/  UIADD3 UR13, UR13, -0x1, URZ ;  /* 0xffffffff0d0d7890 */ /* 0x000fe2000fffe03f */
[----:B------:R-:W-:Y:S02]  /*6120*/  FMNMX.FTZ R5, R136, R5, !PT ;  /* 0x0000000588057209 */ /* 0x000fe40007810000 */
[----:B------:R-:W-:Y:S02]  /*6130*/  ISETP.GT.AND P5, PT, R222, 0x1, P0 ;  /* 0x00000001de00780c */ /* 0x000fe400007a4270 */
[----:B------:R-:W-:Y:S02]  /*6140*/  FMNMX.FTZ R5, R134, R5, !PT ;  /* 0x0000000586057209 */ /* 0x000fe40007810000 */
[----:B------:R-:W-:Y:S02]  /*6150*/  ISETP.LT.OR P6, PT, R224, 0x1, P6 ;  /* 0x00000001e000780c */ /* 0x000fe400037c1670 */
[----:B------:R-:W-:Y:S02]  /*6160*/  FMNMX.FTZ R5, R8, R5, !PT ;  /* 0x0000000508057209 */ /* 0x000fe40007810000 */
[----:B------:R-:W-:Y:S02]  /*6170*/  ISETP.LT.OR P5, PT, R224, 0x2, P5 ;  /* 0x00000002e000780c */ /* 0x000fe40002fa1670 */
[----:B------:R-:W-:Y:S02]  /*6180*/  FMNMX.FTZ R5, R166, R5, !PT ;  /* 0x00000005a6057209 */ /* 0x000fe40007810000 */
[----:B------:R-:W-:Y:S02]  /*6190*/  ISETP.GT.AND P4, PT, R222, 0x8, P0 ;  /* 0x00000008de00780c */ /* 0x000fe40000784270 */
[----:B------:R-:W-:Y:S02]  /*61a0*/  FMNMX.FTZ R5, R168, R5, !PT ;  /* 0x00000005a8057209 */ /* 0x000fe40007810000 */
[----:B------:R-:W-:Y:S02]  /*61b0*/  FSEL R17, R6, -INF , !P6 ;  /* 0xff80000006117808 */ /* 0x000fe40007000000 */
        /* <DEDUP_REMOVED lines=9> */
[----:B------:R-:W-:Y:S02]  /*6250*/  FMNMX.FTZ R0, R13, R0, !PT ;  /* 0x000000000d007209 */ /* 0x000fe40007810000 */
[----:B------:R-:W-:Y:S02]  /*6260*/  ISETP.GT.AND P5, PT, R222, 0x10, P0 ;  /* 0x00000010de00780c */ /* 0x000fe400007a4270 */
[----:B------:R-:W-:Y:S02]  /*6270*/  ISETP.LT.OR P6, PT, R224, 0xa, P6 ;  /* 0x0000000ae000780c */ /* 0x000fe400037c1670 */
[----:B------:R-:W-:Y:S02]  /*6280*/  FSEL R9, R10, -INF , !P4 ;  /* 0xff8000000a097808 */ /* 0x000fe40006000000 */
[----:B------:R-:W-:Y:S02]  /*6290*/  ISETP.GT.AND P4, PT, R222, 0x11, P0 ;  /* 0x00000011de00780c */ /* 0x000fe40000784270 */
[----:B------:R-:W-:Y:S02]  /*62a0*/  FMNMX.FTZ R4, R152, R5, !PT ;  /* 0x0000000598047209 */ /* 0x000fe40007810000 */
[----:B------:R-:W-:Y:S02]  /*62b0*/  FSEL R11, R11, -INF , !P6 ;  /* 0xff8000000b0b7808 */ /* 0x000fe40007000000 */
[C---:B------:R-:W-:Y:S02]  /*62c0*/  ISETP.LT.OR P5, PT, R224.reuse, 0x11, P5 ;  /* 0x00000011e000780c */ /* 0x040fe40002fa1670 */
[----:B------:R-:W-:Y:S02]  /*62d0*/  ISETP.LT.OR P4, PT, R224, 0x12, P4 ;  /* 0x00000012e000780c */ /* 0x000fe40002781670 */
[----:B------:R-:W-:Y:S02]  /*62e0*/  FMNMX.FTZ R0, R9, R0, !PT ;  /* 0x0000000009007209 */ /* 0x000fe40007810000 */
[----:B------:R-:W-:Y:S02]  /*62f0*/  FMNMX.FTZ R5, R151, R4, !PT ;  /* 0x0000000497057209 */ /* 0x000fe40007810000 */
[----:B------:R-:W-:Y:S02]  /*6300*/  FSEL R173, R14, -INF , !P5 ;  /* 0xff8000000ead7808 */ /* 0x000fe40006800000 */
[----:B------:R-:W-:Y:S02]  /*6310*/  FSEL R171, R15, -INF , !P4 ;  /* 0xff8000000fab7808 */ /* 0x000fe40006000000 */
[C---:B------:R-:W-:Y:S02]  /*6320*/  ISETP.GT.AND P5, PT, R222.reuse, 0x18, P0 ;  /* 0x00000018de00780c */ /* 0x040fe400007a4270 */
[----:B------:R-:W-:Y:S02]  /*6330*/  ISETP.GT.AND P4, PT, R222, 0x19, P0 ;  /* 0x00000019de00780c */ /* 0x000fe40000784270 */
[----:B------:R-:W-:Y:S02]  /*6340*/  FMNMX.FTZ R0, R11, R0, !PT ;  /* 0x000000000b007209 */ /* 0x000fe40007810000 */
[----:B------:R-:W-:Y:S02]  /*6350*/  FMNMX.FTZ R5, R150, R5, !PT ;  /* 0x0000000596057209 */ /* 0x000fe40007810000 */
[C---:B------:R-:W-:Y:S02]  /*6360*/  ISETP.LT.OR P5, PT, R224.reuse, 0x19, P5 ;  /* 0x00000019e000780c */ /* 0x040fe40002fa1670 */
[----:B------:R-:W-:Y:S02]  /*6370*/  ISETP.LT.OR P4, PT, R224, 0x1a, P4 ;  /* 0x0000001ae000780c */ /* 0x000fe40002781670 */
[----:B------:R-:W-:Y:S02]  /*6380*/  FMNMX.FTZ R0, R173, R0, !PT ;  /* 0x00000000ad007209 */ /* 0x000fe40007810000 */
[----:B------:R-:W-:Y:S02]  /*6390*/  FMNMX.FTZ R7, R148, R5, !PT ;  /* 0x0000000594077209 */ /* 0x000fe40007810000 */
[----:B------:R-:W-:Y:S02]  /*63a0*/  FSEL R143, R18, -INF , !P5 ;  /* 0xff800000128f7808 */ /* 0x000fe40006800000 */
[----:B------:R-:W-:Y:S02]  /*63b0*/  FSEL R141, R19, -INF , !P4 ;  /* 0xff800000138d7808 */ /* 0x000fe40006000000 */
[----:B------:R-:W-:Y:S02]  /*63c0*/  ISETP.GT.AND P4, PT, R222, 0x20, P0 ;  /* 0x00000020de00780c */ /* 0x000fe40000784270 */
[----:B------:R-:W-:Y:S02]  /*63d0*/  FMNMX.FTZ R4, R171, R0, !PT ;  /* 0x00000000ab047209 */ /* 0x000fe40007810000 */
[----:B------:R-:W-:Y:S02]  /*63e0*/  FMNMX.FTZ R5, R146, R7, !PT ;  /* 0x0000000792057209 */ /* 0x000fe40007810000 */
[----:B------:R-:W-:Y:S02]  /*63f0*/  FMNMX.FTZ R4, R143, R4, !PT ;  /* 0x000000048f047209 */ /* 0x000fe40007810000 */
[----:B------:R-:W-:Y:S01]  /*6400*/  ISETP.GT.AND P6, PT, R222, 0x21, P0 ;  /* 0x00000021de00780c */ /* 0x000fe200007c4270 */
[----:B------:R-:W1:Y:S01]  /*6410*/  SHFL.BFLY PT, R0, R5, 0x2, 0x1f ;  /* 0x0c401f0005007f89 */ /* 0x000e6200000e0000 */
[----:B------:R-:W-:Y:S02]  /*6420*/  ISETP.LT.OR P4, PT, R224, 0x21, P4 ;  /* 0x00000021e000780c */ /* 0x000fe40002781670 */
[----:B------:R-:W-:Y:S02]  /*6430*/  FMNMX.FTZ R4, R141, R4, !PT ;  /* 0x000000048d047209 */ /* 0x000fe40007810000 */
[----:B------:R-:W-:Y:S02]  /*6440*/  FSEL R175, R22, -INF , !P4 ;  /* 0xff80000016af7808 */ /* 0x000fe40006000000 */
[----:B------:R-:W-:Y:S02]  /*6450*/  ISETP.GT.AND P5, PT, R222, 0x28, P0 ;  /* 0x00000028de00780c */ /* 0x000fe400007a4270 */
[----:B------:R-:W-:Y:S02]  /*6460*/  ISETP.LT.OR P6, PT, R224, 0x22, P6 ;  /* 0x00000022e000780c */ /* 0x000fe400037c1670 */
[----:B------:R-:W-:Y:S02]  /*6470*/  ISETP.GT.AND P4, PT, R222, 0x29, P0 ;  /* 0x00000029de00780c */ /* 0x000fe40000784270 */
[----:B------:R-:W-:Y:S02]  /*6480*/  FSEL R159, R23, -INF , !P6 ;  /* 0xff800000179f7808 */ /* 0x000fe40007000000 */
[----:B------:R-:W-:Y:S01]  /*6490*/  ISETP.LT.OR P5, PT, R224, 0x29, P5 ;  /* 0x00000029e000780c */ /* 0x000fe20002fa1670 */
[----:B------:R-:W-:Y:S01]  /*64a0*/  LDSM.16.MT88.4 R20, [R190+0x100] ;  /* 0x00010000be14783b */ /* 0x000fe20000004200 */
[----:B------:R-:W-:Y:S02]  /*64b0*/  FMNMX.FTZ R4, R175, R4, !PT ;  /* 0x00000004af047209 */ /* 0x000fe40007810000 */
[----:B------:R-:W-:Y:S02]  /*64c0*/  FSEL R157, R26, -INF , !P5 ;  /* 0xff8000001a9d7808 */ /* 0x000fe40006800000 */
[----:B------:R-:W-:Y:S02]  /*64d0*/  FMNMX.FTZ R4, R159, R4, !PT ;  /* 0x000000049f047209 */ /* 0x000fe40007810000 */
[----:B------:R-:W-:Y:S02]  /*64e0*/  ISETP.LT.OR P4, PT, R224, 0x2a, P4 ;  /* 0x0000002ae000780c */ /* 0x000fe40002781670 */
[C---:B------:R-:W-:Y:S02]  /*64f0*/  ISETP.GT.AND P6, PT, R222.reuse, 0x30, P0 ;  /* 0x00000030de00780c */ /* 0x040fe400007c4270 */
[----:B------:R-:W-:Y:S02]  /*6500*/  FSEL R155, R27, -INF , !P4 ;  /* 0xff8000001b9b7808 */ /* 0x000fe40006000000 */
[----:B------:R-:W-:Y:S02]  /*6510*/  FMNMX.FTZ R4, R157, R4, !PT ;  /* 0x000000049d047209 */ /* 0x000fe40007810000 */
[----:B------:R-:W-:Y:S02]  /*6520*/  ISETP.GT.AND P5, PT, R222, 0x31, P0 ;  /* 0x00000031de00780c */ /* 0x000fe400007a4270 */
[----:B------:R-:W-:Y:S02]  /*6530*/  ISETP.LT.OR P6, PT, R224, 0x31, P6 ;  /* 0x00000031e000780c */ /* 0x000fe400037c1670 */
[----:B------:R-:W-:Y:S02]  /*6540*/  FMNMX.FTZ R4, R155, R4, !PT ;  /* 0x000000049b047209 */ /* 0x000fe40007810000 */
[----:B------:R-:W-:Y:S02]  /*6550*/  FSEL R149, R30, -INF , !P6 ;  /* 0xff8000001e957808 */ /* 0x000fe40007000000 */
[----:B------:R-:W-:Y:S02]  /*6560*/  ISETP.GT.AND P4, PT, R222, 0x38, P0 ;  /* 0x00000038de00780c */ /* 0x000fe40000784270 */
[----:B------:R-:W-:Y:S02]  /*6570*/  ISETP.LT.OR P5, PT, R224, 0x32, P5 ;  /* 0x00000032e000780c */ /* 0x000fe40002fa1670 */
[----:B------:R-:W-:Y:S02]  /*6580*/  FMNMX.FTZ R4, R149, R4, !PT ;  /* 0x0000000495047209 */ /* 0x000fe40007810000 */
[----:B------:R-:W-:Y:S02]  /*6590*/  FSEL R147, R31, -INF , !P5 ;  /* 0xff8000001f937808 */ /* 0x000fe40006800000 */
[----:B------:R-:W-:Y:S01]  /*65a0*/  ISETP.GT.AND P0, PT, R222, 0x39, P0 ;  /* 0x00000039de00780c */ /* 0x000fe20000704270 */
[----:B------:R-:W-:Y:S01]  /*65b0*/  LDSM.16.MT88.4 R28, [R189+0x100] ;  /* 0x00010000bd1c783b */ /* 0x000fe20000004200 */
[C---:B------:R-:W-:Y:S02]  /*65c0*/  ISETP.LT.OR P4, PT, R224.reuse, 0x39, P4 ;  /* 0x00000039e000780c */ /* 0x040fe40002781670 */
[----:B------:R-:W-:Y:S02]  /*65d0*/  ISETP.LT.OR P0, PT, R224, 0x3a, P0 ;  /* 0x0000003ae000780c */ /* 0x000fe40000701670 */
[----:B------:R-:W-:Y:S02]  /*65e0*/  FSEL R145, R34, -INF , !P4 ;  /* 0xff80000022917808 */ /* 0x000fe40006000000 */
[----:B------:R-:W-:Y:S02]  /*65f0*/  FSEL R133, R35, -INF , !P0 ;  /* 0xff80000023857808 */ /* 0x000fe40004000000 */
[----:B-1----:R-:W-:Y:S02]  /*6600*/  FMNMX.FTZ R6, R5, R0, !PT ;  /* 0x0000000005067209 */ /* 0x002fe40007810000 */
[----:B------:R-:W-:Y:S03]  /*6610*/  FMNMX.FTZ R0, R147, R4, !PT ;  /* 0x0000000493007209 */ /* 0x000fe60007810000 */
[----:B------:R-:W1:Y:S01]  /*6620*/  SHFL.BFLY PT, R15, R6, 0x1, 0x1f ;  /* 0x0c201f00060f7f89 */ /* 0x000e6200000e0000 */
[----:B------:R-:W-:Y:S04]  /*6630*/  FMNMX.FTZ R0, R145, R0, !PT ;  /* 0x0000000091007209 */ /* 0x000fe80007810000 */
[----:B------:R-:W-:Y:S05]  /*6640*/  FMNMX.FTZ R7, R133, R0, !PT ;  /* 0x0000000085077209 */ /* 0x000fea0007810000 */
        /* <DEDUP_REMOVED lines=22> */
[--C-:B---3--:R-:W-:Y:S02]  /*67b0*/  FFMA.FTZ R227, R151, c[0x0][0x2d0], -R153.reuse ;  /* 0x0000b40097e37a23 */ /* 0x108fe40000010899 */
        /* <DEDUP_REMOVED lines=9> */
[----:B------:R-:W-:Y:S01]  /*6850*/  PLOP3.LUT P0, PT, PT, PT, UP0, 0x80, 0x0 ;  /* 0x000000000000781c */ /* 0x000fe20003f0f008 */
[----:B------:R-:W-:Y:S02]  /*6860*/  FADD.FTZ R5, -R5, R2 ;  /* 0x0000000205057221 */ /* 0x000fe40000010100 */
[--C-:B------:R-:W-:Y:S01]  /*6870*/  FFMA.FTZ R164, R13, c[0x0][0x2d0], -R144.reuse ;  /* 0x0000b4000da47a23 */ /* 0x100fe20000010890 */
[----:B------:R-:W1:Y:S01]  /*6880*/  MUFU.EX2 R161, R161 ;  /* 0x000000a100a17308 */ /* 0x000e620000000800 */
[----:B------:R-:W3:Y:S01]  /*6890*/  LDSM.16.MT88.4 R12, [R195+0x100] ;  /* 0x00010000c30c783b */ /* 0x000ee20000004200 */
[--C-:B------:R-:W-:Y:S01]  /*68a0*/  FFMA.FTZ R165, R17, c[0x0][0x2d0], -R144.reuse ;  /* 0x0000b40011a57a23 */ /* 0x100fe20000010890 */
[----:B--2---:R-:W-:Y:S01]  /*68b0*/  F2FP.BF16.PACK_AB R136, R135, R160 ;  /* 0x000000a08788723e */ /* 0x004fe200000010ff */
[--C-:B------:R-:W-:Y:S02]  /*68c0*/  FFMA.FTZ R163, R9, c[0x0][0x2d0], -R144.reuse ;  /* 0x0000b40009a37a23 */ /* 0x100fe40000010890 */
[--C-:B------:R-:W-:Y:S02]  /*68d0*/  FFMA.FTZ R162, R11, c[0x0][0x2d0], -R144.reuse ;  /* 0x0000b4000ba27a23 */ /* 0x100fe40000010890 */
[----:B------:R-:W-:Y:S02]  /*68e0*/  FMUL.FTZ R2, R5, c[0x0][0x2d0] ;  /* 0x0000b40005027a20 */ /* 0x000fe40000410000 */
[----:B------:R-:W2:Y:S01]  /*68f0*/  MUFU.EX2 R3, R6 ;  /* 0x0000000600037308 */ /* 0x000ea20000000800 */
[--C-:B------:R-:W-:Y:S02]  /*6900*/  FFMA.FTZ R168, R142, c[0x0][0x2d0], -R153.reuse ;  /* 0x0000b4008ea87a23 */ /* 0x100fe40000010899 */
[--C-:B------:R-:W-:Y:S02]  /*6910*/  FFMA.FTZ R172, R143, c[0x0][0x2d0], -R144.reuse ;  /* 0x0000b4008fac7a23 */ /* 0x100fe40000010890 */
        /* <DEDUP_REMOVED lines=11> */
[----:B------:R-:W-:Y:S02]  /*69d0*/  FFMA.FTZ R153, R146, c[0x0][0x2d0], -R153 ;  /* 0x0000b40092997a23 */ /* 0x000fe40000010899 */
[--C-:B------:R-:W-:Y:S02]  /*69e0*/  FFMA.FTZ R170, R173, c[0x0][0x2d0], -R144.reuse ;  /* 0x0000b400adaa7a23 */ /* 0x100fe40000010890 */
[C---:B--2---:R-:W-:Y:S02]  /*69f0*/  FMUL.FTZ R4, R3.reuse, R128 ;  /* 0x0000008003047220 */ /* 0x044fe40000410000 */
        /* <DEDUP_REMOVED lines=14> */
[C---:B------:R-:W-:Y:S02]  /*6ae0*/  FMUL.FTZ R36, R3.reuse, R36 ;  /* 0x0000002403247220 */ /* 0x040fe40000410000 */
[----:B------:R-:W1:Y:S01]  /*6af0*/  MUFU.EX2 R2, R2 ;  /* 0x0000000200027308 */ /* 0x000e620000000800 */
[C---:B------:R-:W-:Y:S02]  /*6b00*/  FMUL.FTZ R37, R3.reuse, R37 ;  /* 0x0000002503257220 */ /* 0x040fe40000410000 */
        /* <DEDUP_REMOVED lines=14> */
[C---:B-1----:R-:W-:Y:S02]  /*6bf0*/  FMUL.FTZ R6, R2.reuse, R130 ;  /* 0x0000008202067220 */ /* 0x042fe40000410000 */
[C---:B------:R-:W-:Y:S02]  /*6c00*/  FMUL.FTZ R7, R2.reuse, R131 ;  /* 0x0000008302077220 */ /* 0x040fe40000410000 */
[----:B------:R-:W-:Y:S01]  /*6c10*/  LDSM.16.MT88.4 R128, [R190+0x2900] ;  /* 0x00290000be80783b */ /* 0x000fe20000004200 */
[C---:B------:R-:W-:Y:S01]  /*6c20*/  FMUL.FTZ R10, R2.reuse, R126 ;  /* 0x0000007e020a7220 */ /* 0x040fe20000410000 */
[----:B------:R-:W1:Y:S01]  /*6c30*/  MUFU.EX2 R167, R167 ;  /* 0x000000a700a77308 */ /* 0x000e620000000800 */
[C---:B------:R-:W-:Y:S02]  /*6c40*/  FMUL.FTZ R11, R2.reuse, R127 ;  /* 0x0000007f020b7220 */ /* 0x040fe40000410000 */
[C---:B---3--:R-:W-:Y:S03]  /*6c50*/  HMMA.16816.F32.BF16 R4, R136.reuse, R12, R4 ;  /* 0x0000000c8804723c */ /* 0x048fe60000041804 */
[----:B------:R-:W-:Y:S02]  /*6c60*/  LDSM.16.MT88.4 R124, [R195+0x2900] ;  /* 0x00290000c37c783b */ /* 0x000fe40000004200 */
[C---:B------:R-:W-:Y:S02]  /*6c70*/  FMUL.FTZ R18, R2.reuse, R106 ;  /* 0x0000006a02127220 */ /* 0x040fe40000410000 */
[C---:B------:R-:W-:Y:S01]  /*6c80*/  FMUL.FTZ R12, R3.reuse, R100 ;  /* 0x00000064030c7220 */ /* 0x040fe20000410000 */
[C---:B------:R-:W-:Y:S01]  /*6c90*/  HMMA.16816.F32.BF16 R8, R136.reuse, R14, R8 ;  /* 0x0000000e8808723c */ /* 0x040fe20000041808 */
[----:B------:R-:W-:Y:S02]  /*6ca0*/  MUFU.EX2 R168, R168 ;  /* 0x000000a800a87308 */ /* 0x000fe40000000800 */
[----:B----4-:R-:W-:Y:S01]  /*6cb0*/  LDSM.16.MT88.4 R152, [R188+0x3900] ;  /* 0x00390000bc98783b */ /* 0x010fe20000004200 */
[C---:B------:R-:W-:Y:S02]  /*6cc0*/  FMUL.FTZ R13, R3.reuse, R101 ;  /* 0x00000065030d7220 */ /* 0x040fe40000410000 */
[C---:B------:R-:W-:Y:S02]  /*6cd0*/  FMUL.FTZ R19, R2.reuse, R107 ;  /* 0x0000006b02137220 */ /* 0x040fe40000410000 */
[C---:B------:R-:W-:Y:S03]  /*6ce0*/  FMUL.FTZ R14, R2.reuse, R102 ;  /* 0x00000066020e7220 */ /* 0x040fe60000410000 */
[----:B------:R-:W-:Y:S01]  /*6cf0*/  LDSM.16.MT88.4 R104, [R195+0x2100] ;  /* 0x00210000c368783b */ /* 0x000fe20000004200 */
[C---:B------:R-:W-:Y:S01]  /*6d00*/  FMUL.FTZ R15, R2.reuse, R103 ;  /* 0x00000067020f7220 */ /* 0x040fe20000410000 */
[----:B------:R-:W2:Y:S01]  /*6d10*/  MUFU.EX2 R169, R169 ;  /* 0x000000a900a97308 */ /* 0x000ea20000000800 */
[C---:B------:R-:W-:Y:S02]  /*6d20*/  FMUL.FTZ R26, R2.reuse, R114 ;  /* 0x00000072021a7220 */ /* 0x040fe40000410000 */
[C---:B------:R-:W-:Y:S02]  /*6d30*/  FMUL.FTZ R27, R2.reuse, R115 ;  /* 0x00000073021b7220 */ /* 0x040fe40000410000 */
[C---:B------:R-:W-:Y:S01]  /*6d40*/  FMUL.FTZ R34, R2.reuse, R122 ;  /* 0x0000007a02227220 */ /* 0x040fe20000410000 */
[C---:B------:R-:W-:Y:S01]  /*6d50*/  HMMA.16816.F32.BF16 R12, R136.reuse, R20, R12 ;  /* 0x00000014880c723c */ /* 0x040fe2000004180c */
[----:B------:R-:W3:Y:S02]  /*6d60*/  LDSM.16.MT88.4 R100, [R188+0x100] ;  /* 0x00010000bc64783b */ /* 0x000ee40000004200 */
        /* <DEDUP_REMOVED lines=14> */
[----:B------:R-:W4:Y:S01]  /*6e50*/  LDSM.16.MT88.4 R108, [R190+0x2100] ;  /* 0x00210000be6c783b */ /* 0x000f220000004200 */
[C---:B------:R-:W-:Y:S01]  /*6e60*/  FMUL.FTZ R46, R2.reuse, R46 ;  /* 0x0000002e022e7220 */ /* 0x040fe20000410000 */
[C---:B------:R-:W-:Y:S01]  /*6e70*/  HMMA.16816.F32.BF16 R20, R136.reuse, R28, R20 ;  /* 0x0000001c8814723c */ /* 0x040fe20000041814 */
[----:B------:R-:W5:Y:S02]  /*6e80*/  MUFU.EX2 R173, R173 ;  /* 0x000000ad00ad7308 */ /* 0x000f640000000800 */
[C---:B------:R-:W-:Y:S02]  /*6e90*/  FMUL.FTZ R47, R2.reuse, R47 ;  /* 0x0000002f022f7220 */ /* 0x040fe40000410000 */
        /* <DEDUP_REMOVED lines=9> */
[----:B------:R-:W-:Y:S01]  /*6f30*/  LDSM.16.MT88.4 R116, [R190+0x900] ;  /* 0x00090000be74783b */ /* 0x000fe20000004200 */
[C---:B------:R-:W-:Y:S02]  /*6f40*/  FMUL.FTZ R54, R2.reuse, R54 ;  /* 0x0000003602367220 */ /* 0x040fe40000410000 */
[C---:B------:R-:W-:Y:S02]  /*6f50*/  FMUL.FTZ R55, R2.reuse, R55 ;  /* 0x0000003702377220 */ /* 0x040fe40000410000 */
        /* <DEDUP_REMOVED lines=14> */
[----:B------:R-:W1:Y:S01]  /*7040*/  LDSM.16.MT88.4 R104, [R188+0x2100] ;  /* 0x00210000bc68783b */ /* 0x000e620000004200 */
[----:B------:R-:W-:Y:S02]  /*7050*/  MUFU.EX2 R224, R224 ;  /* 0x000000e000e07308 */ /* 0x000fe40000000800 */
[C---:B------:R-:W-:Y:S02]  /*7060*/  FMUL.FTZ R66, R2.reuse, R66 ;  /* 0x0000004202427220 */ /* 0x040fe40000410000 */
[C---:B------:R-:W-:Y:S02]  /*7070*/  FMUL.FTZ R67, R2.reuse, R67 ;  /* 0x0000004302437220 */ /* 0x040fe40000410000 */
[C---:B----4-:R-:W-:Y:S04]  /*7080*/  HMMA.16816.F32.BF16 R44, R136.reuse, R108, R44 ;  /* 0x0000006c882c723c */ /* 0x050fe8000004182c */
[C---:B------:R-:W-:Y:S01]  /*7090*/  FMUL.FTZ R68, R3.reuse, R68 ;  /* 0x0000004403447220 */ /* 0x040fe20000410000 */
[----:B------:R-:W-:Y:S01]  /*70a0*/  MUFU.EX2 R225, R225 ;  /* 0x000000e100e17308 */ /* 0x000fe20000000800 */
[C---:B------:R-:W-:Y:S02]  /*70b0*/  FMUL.FTZ R69, R3.reuse, R69 ;  /* 0x0000004503457220 */ /* 0x040fe40000410000 */
[C---:B------:R-:W-:Y:S01]  /*70c0*/  HMMA.16816.F32.BF16 R48, R136.reuse, R110, R48 ;  /* 0x0000006e8830723c */ /* 0x040fe20000041830 */
[----:B------:R-:W4:Y:S03]  /*70d0*/  LDSM.16.MT88.4 R108, [R195+0x4100] ;  /* 0x00410000c36c783b */ /* 0x000f260000004200 */
[C---:B------:R-:W-:Y:S02]  /*70e0*/  FMUL.FTZ R70, R2.reuse, R70 ;  /* 0x0000004602467220 */ /* 0x040fe40000410000 */
[C---:B------:R-:W-:Y:S01]  /*70f0*/  FMUL.FTZ R71, R2.reuse, R71 ;  /* 0x0000004702477220 */ /* 0x040fe20000410000 */
[----:B------:R-:W-:Y:S01]  /*7100*/  MUFU.EX2 R226, R226 ;  /* 0x000000e200e27308 */ /* 0x000fe20000000800 */
[C---:B------:R-:W-:Y:S01]  /*7110*/  FMUL.FTZ R72, R3.reuse, R72 ;  /* 0x0000004803487220 */ /* 0x040fe20000410000 */
        /* <DEDUP_REMOVED lines=9> */
[C---:B-1----:R-:W-:Y:S04]  /*71b0*/  HMMA.16816.F32.BF16 R60, R136.reuse, R104, R60 ;  /* 0x00000068883c723c */ /* 0x042fe8000004183c */
[C---:B------:R-:W-:Y:S01]  /*71c0*/  FMUL.FTZ R78, R2.reuse, R78 ;  /* 0x0000004e024e7220 */ /* 0x040fe20000410000 */
[----:B------:R-:W-:Y:S01]  /*71d0*/  MUFU.EX2 R228, R228 ;  /* 0x000000e400e47308 */ /* 0x000fe20000000800 */
[C---:B------:R-:W-:Y:S02]  /*71e0*/  FMUL.FTZ R79, R2.reuse, R79 ;  /* 0x0000004f024f7220 */ /* 0x040fe40000410000 */
[C---:B------:R-:W-:Y:S01]  /*71f0*/  HMMA.16816.F32.BF16 R64, R136.reuse, R106, R64 ;  /* 0x0000006a8840723c */ /* 0x040fe20000041840 */
[----:B------:R-:W1:Y:S03]  /*7200*/  LDSM.16.MT88.4 R104, [R189+0x4100] ;  /* 0x00410000bd68783b */ /* 0x000e660000004200 */
        /* <DEDUP_REMOVED lines=10> */
[----:B------:R-:W-:Y:S02]  /*72b0*/  FMUL.FTZ R85, R3, R85 ;  /* 0x0000005503557220 */ /* 0x000fe40000410000 */
[C---:B------:R-:W-:Y:S01]  /*72c0*/  FMUL.FTZ R86, R2.reuse, R86 ;  /* 0x0000005602567220 */ /* 0x040fe20000410000 */
[C---:B---3--:R-:W-:Y:S03]  /*72d0*/  HMMA.16816.F32.BF16 R76, R136.reuse, R100, R76 ;  /* 0x00000064884c723c */ /* 0x048fe6000004184c */
[C---:B------:R-:W-:Y:S01]  /*72e0*/  FMUL.FTZ R87, R2.reuse, R87 ;  /* 0x0000005702577220 */ /* 0x040fe20000410000 */
[----:B------:R-:W-:Y:S01]  /*72f0*/  MUFU.EX2 R232, R232 ;  /* 0x000000e800e87308 */ /* 0x000fe20000000800 */
[--C-:B------:R-:W-:Y:S02]  /*7300*/  FFMA.FTZ R171, R171, c[0x0][0x2d0], -R144.reuse ;  /* 0x0000b400abab7a23 */ /* 0x100fe40000010890 */
[C---:B------:R-:W-:Y:S01]  /*7310*/  FMUL.FTZ R88, R3.reuse, R88 ;  /* 0x0000005803587220 */ /* 0x040fe20000410000 */
[C---:B------:R-:W-:Y:S04]  /*7320*/  HMMA.16816.F32.BF16 R80, R136.reuse, R102, R80 ;  /* 0x000000668850723c */ /* 0x040fe80000041850 */
[----:B------:R-:W-:Y:S01]  /*7330*/  FMUL.FTZ R89, R3, R89 ;  /* 0x0000005903597220 */ /* 0x000fe20000410000 */
[----:B------:R-:W-:Y:S01]  /*7340*/  F2FP.BF16.PACK_AB R100, R167, R166 ;  /* 0x000000a6a764723e */ /* 0x000fe200000010ff */
[C---:B------:R-:W-:Y:S01]  /*7350*/  FMUL.FTZ R90, R2.reuse, R90 ;  /* 0x0000005a025a7220 */ /* 0x040fe20000410000 */
[----:B--2---:R-:W-:Y:S01]  /*7360*/  F2FP.BF16.PACK_AB R102, R169, R168 ;  /* 0x000000a8a966723e */ /* 0x004fe200000010ff */
[C---:B-1----:R-:W-:Y:S01]  /*7370*/  HMMA.16816.F32.BF16 R84, R136.reuse, R104, R84 ;  /* 0x000000688854723c */ /* 0x042fe20000041854 */
[----:B------:R-:W1:Y:S03]  /*7380*/  MUFU.EX2 R171, R171 ;  /* 0x000000ab00ab7308 */ /* 0x000e660000000800 */
[C---:B------:R-:W-:Y:S01]  /*7390*/  FMUL.FTZ R91, R2.reuse, R91 ;  /* 0x0000005b025b7220 */ /* 0x040fe20000410000 */
[----:B-----5:R-:W-:Y:S01]  /*73a0*/  F2FP.BF16.PACK_AB R103, R173, R172 ;  /* 0x000000acad67723e */ /* 0x020fe200000010ff */
[C---:B------:R-:W-:Y:S02]  /*73b0*/  FMUL.FTZ R92, R3.reuse, R92 ;  /* 0x0000005c035c7220 */ /* 0x040fe40000410000 */
[C---:B------:R-:W-:Y:S03]  /*73c0*/  FMUL.FTZ R93, R3.reuse, R93 ;  /* 0x0000005d035d7220 */ /* 0x040fe60000410000 */
[C---:B------:R-:W-:Y:S01]  /*73d0*/  HMMA.16816.F32.BF16 R88, R136.reuse, R106, R88 ;  /* 0x0000006a8858723c */ /* 0x040fe20000041858 */
[----:B------:R-:W2:Y:S01]  /*73e0*/  LDSM.16.MT88.4 R104, [R189+0x900] ;  /* 0x00090000bd68783b */ /* 0x000ea20000004200 */
[----:B------:R-:W-:Y:S01]  /*73f0*/  MUFU.EX2 R233, R233 ;  /* 0x000000e900e97308 */ /* 0x000fe20000000800 */
[C---:B------:R-:W-:Y:S02]  /*7400*/  FMUL.FTZ R94, R2.reuse, R94 ;  /* 0x0000005e025e7220 */ /* 0x040fe40000410000 */
[C---:B------:R-:W-:Y:S02]  /*7410*/  FMUL.FTZ R95, R2.reuse, R95 ;  /* 0x0000005f025f7220 */ /* 0x040fe40000410000 */
[C---:B------:R-:W-:Y:S02]  /*7420*/  FMUL.FTZ R96, R3.reuse, R96 ;  /* 0x0000006003607220 */ /* 0x040fe40000410000 */
[----:B------:R-:W-:Y:S03]  /*7430*/  FMUL.FTZ R97, R3, R97 ;  /* 0x0000006103617220 */ /* 0x000fe60000410000 */
[C---:B----4-:R-:W-:Y:S03]  /*7440*/  HMMA.16816.F32.BF16 R92, R136.reuse, R108, R92 ;  /* 0x0000006c885c723c */ /* 0x050fe6000004185c */
[C---:B------:R-:W-:Y:S01]  /*7450*/  FMUL.FTZ R98, R2.reuse, R98 ;  /* 0x0000006202627220 */ /* 0x040fe20000410000 */
[----:B-1----:R-:W-:Y:S01]  /*7460*/  F2FP.BF16.PACK_AB R101, R171, R170 ;  /* 0x000000aaab65723e */ /* 0x002fe200000010ff */
[C---:B------:R-:W-:Y:S02]  /*7470*/  FMUL.FTZ R99, R2.reuse, R99 ;  /* 0x0000006302637220 */ /* 0x040fe40000410000 */
[--C-:B------:R-:W-:Y:S02]  /*7480*/  FFMA.FTZ R175, R175, c[0x0][0x2d0], -R144.reuse ;  /* 0x0000b400afaf7a23 */ /* 0x100fe40000010890 */
[----:B------:R-:W-:Y:S03]  /*7490*/  FFMA.FTZ R144, R133, c[0x0][0x2d0], -R144 ;  /* 0x0000b40085907a23 */ /* 0x000fe60000010890 */
[----:B------:R-:W-:Y:S01]  /*74a0*/  HMMA.16816.F32.BF16 R96, R136, R110, R96 ;  /* 0x0000006e8860723c */ /* 0x000fe20000041860 */
[----:B------:R-:W1:Y:S01]  /*74b0*/  LDSM.16.MT88.4 R108, [R188+0x2900] ;  /* 0x00290000bc6c783b */ /* 0x000e620000004200 */
[----:B------:R3:W-:Y:S01]  /*74c0*/  MUFU.EX2 R234, R144 ;  /* 0x0000009000ea7308 */ /* 0x0007e20000000800 */
[----:B------:R-:W-:Y:S01]  /*74d0*/  FFMA.FTZ R160, R3, R210, R160 ;  /* 0x000000d203a07223 */ /* 0x000fe200000100a0 */
[----:B------:R-:W-:Y:S01]  /*74e0*/  MOV R3, R0 ;  /* 0x0000000000037202 */ /* 0x000fe20000000f00 */
[----:B------:R-:W-:Y:S02]  /*74f0*/  FFMA.FTZ R165, R2, R211, R165 ;  /* 0x000000d302a57223 */ /* 0x000fe400000100a5 */
[----:B------:R-:W-:Y:S01]  /*7500*/  FADD.FTZ R135, R135, R160 ;  /* 0x000000a087877221 */ /* 0x000fe20000010000 */
[C---:B------:R-:W-:Y:S01]  /*7510*/  HMMA.16816.F32.BF16 R4, R100.reuse, R112, R4 ;  /* 0x000000706404723c */ /* 0x040fe20000041804 */
[----:B------:R-:W-:Y:S03]  /*7520*/  LDSM.16.MT88.4 R136, [R189+0x3100] ;  /* 0x00310000bd88783b */ /* 0x000fe60000004200 */
[----:B------:R-:W4:Y:S01]  /*7530*/  MUFU.EX2 R175, R175 ;  /* 0x000000af00af7308 */ /* 0x000f220000000800 */
[----:B------:R-:W-:Y:S02]  /*7540*/  FADD.FTZ R164, R164, R165 ;  /* 0x000000a5a4a47221 */ /* 0x000fe40000010000 */
[----:B------:R-:W-:Y:S01]  /*7550*/  FADD.FTZ R134, R134, R135 ;  /* 0x0000008786867221 */ /* 0x000fe20000010000 */
[C---:B------:R-:W-:Y:S01]  /*7560*/  HMMA.16816.F32.BF16 R8, R100.reuse, R114, R8 ;  /* 0x000000726408723c */ /* 0x040fe20000041808 */
[----:B------:R-:W-:Y:S03]  /*7570*/  LDSM.16.MT88.4 R112, [R190+0x4900] ;  /* 0x00490000be70783b */ /* 0x000fe60000004200 */
[----:B------:R-:W-:Y:S04]  /*7580*/  FADD.FTZ R161, R161, R134 ;  /* 0x00000086a1a17221 */ /* 0x000fe80000010000 */
[C---:B------:R-:W-:Y:S01]  /*7590*/  HMMA.16816.F32.BF16 R12, R100.reuse, R116, R12 ;  /* 0x00000074640c723c */ /* 0x040fe2000004180c */
[----:B---3--:R-:W-:Y:S03]  /*75a0*/  LDSM.16.MT88.4 R144, [R190+0x3900] ;  /* 0x00390000be90783b */ /* 0x008fe60000004200 */
[----:B------:R-:W-:Y:S04]  /*75b0*/  FADD.FTZ R166, R166, R161 ;  /* 0x000000a1a6a67221 */ /* 0x000fe80000010000 */
[C---:B------:R-:W-:Y:S01]  /*75c0*/  HMMA.16816.F32.BF16 R16, R100.reuse, R118, R16 ;  /* 0x000000766410723c */ /* 0x040fe20000041810 */
[----:B------:R-:W-:Y:S03]  /*75d0*/  LDSM.16.MT88.4 R116, [R189+0x4900] ;  /* 0x00490000bd74783b */ /* 0x000fe60000004200 */
[----:B------:R-:W-:Y:S04]  /*75e0*/  FADD.FTZ R167, R167, R166 ;  /* 0x000000a6a7a77221 */ /* 0x000fe80000010000 */
[C---:B--2---:R-:W-:Y:S04]  /*75f0*/  HMMA.16816.F32.BF16 R20, R100.reuse, R104, R20 ;  /* 0x000000686414723c */ /* 0x044fe80000041814 */
[----:B------:R-:W-:Y:S04]  /*7600*/  FADD.FTZ R168, R168, R167 ;  /* 0x000000a7a8a87221 */ /* 0x000fe80000010000 */
[C---:B------:R-:W-:Y:S01]  /*7610*/  HMMA.16816.F32.BF16 R24, R100.reuse, R106, R24 ;  /* 0x0000006a6418723c */ /* 0x040fe20000041818 */
[----:B------:R-:W2:Y:S03]  /*7620*/  LDSM.16.MT88.4 R104, [R195+0x4900] ;  /* 0x00490000c368783b */ /* 0x000ea60000004200 */
[----:B------:R-:W-:Y:S04]  /*7630*/  FADD.FTZ R169, R169, R168 ;  /* 0x000000a8a9a97221 */ /* 0x000fe80000010000 */
        /* <DEDUP_REMOVED lines=23> */
[----:B------:R-:W5:Y:S07]  /*77b0*/  LDSM.16.MT88.4 R116, [R195+0x3100] ;  /* 0x00310000c374783b */ /* 0x000f6e0000004200 */
[C---:B-1----:R-:W-:Y:S08]  /*77c0*/  HMMA.16816.F32.BF16 R92, R100.reuse, R108, R92 ;  /* 0x0000006c645c723c */ /* 0x042ff0000004185c */
[----:B------:R-:W-:Y:S01]  /*77d0*/  HMMA.16816.F32.BF16 R96, R100, R110, R96 ;  /* 0x0000006e6460723c */ /* 0x000fe20000041860 */
[----:B------:R-:W-:Y:S06]  /*77e0*/  LDSM.16.MT88.4 R108, [R195+0x5100] ;  /* 0x00510000c36c783b */ /* 0x000fec0000004200 */
[----:B------:R-:W-:Y:S01]  /*77f0*/  F2FP.BF16.PACK_AB R100, R221, R174 ;  /* 0x000000aedd64723e */ /* 0x000fe200000010ff */
[----:B------:R-:W-:Y:S01]  /*7800*/  FADD.FTZ R174, R174, R169 ;  /* 0x000000a9aeae7221 */ /* 0x000fe20000010000 */
[----:B------:R-:W-:Y:S03]  /*7810*/  F2FP.BF16.PACK_AB R102, R223, R222 ;  /* 0x000000dedf66723e */ /* 0x000fe600000010ff */
[----:B----4-:R-:W-:Y:S01]  /*7820*/  F2FP.BF16.PACK_AB R101, R224, R175 ;  /* 0x000000afe065723e */ /* 0x010fe200000010ff */
[----:B------:R-:W-:Y:S01]  /*7830*/  FADD.FTZ R221, R221, R174 ;  /* 0x000000aedddd7221 */ /* 0x000fe20000010000 */
[----:B------:R-:W-:Y:S03]  /*7840*/  F2FP.BF16.PACK_AB R103, R226, R225 ;  /* 0x000000e1e267723e */ /* 0x000fe600000010ff */
[----:B------:R-:W-:Y:S04]  /*7850*/  FADD.FTZ R222, R222, R221 ;  /* 0x000000dddede7221 */ /* 0x000fe80000010000 */
[C---:B--2---:R-:W-:Y:S03]  /*7860*/  HMMA.16816.F32.BF16 R4, R100.reuse, R104, R4 ;  /* 0x000000686404723c */ /* 0x044fe60000041804 */
[----:B------:R-:W-:Y:S05]  /*7870*/  FADD.FTZ R222, R223, R222 ;  /* 0x000000dedfde7221 */ /* 0x000fea0000010000 */
[C---:B------:R-:W-:Y:S01]  /*7880*/  HMMA.16816.F32.BF16 R8, R100.reuse, R106, R8 ;  /* 0x0000006a6408723c */ /* 0x040fe20000041808 */
[----:B------:R-:W1:Y:S07]  /*7890*/  LDSM.16.MT88.4 R104, [R188+0x3100] ;  /* 0x00310000bc68783b */ /* 0x000e6e0000004200 */
[C---:B------:R-:W-:Y:S08]  /*78a0*/  HMMA.16816.F32.BF16 R12, R100.reuse, R120, R12 ;  /* 0x00000078640c723c */ /* 0x040ff0000004180c */
[C---:B------:R-:W-:Y:S01]  /*78b0*/  HMMA.16816.F32.BF16 R16, R100.reuse, R122, R16 ;  /* 0x0000007a6410723c */ /* 0x040fe20000041810 */
[----:B------:R-:W-:Y:S07]  /*78c0*/  LDSM.16.MT88.4 R120, [R188+0x1900] ;  /* 0x00190000bc78783b */ /* 0x000fee0000004200 */
[C---:B---3--:R-:W-:Y:S08]  /*78d0*/  HMMA.16816.F32.BF16 R20, R100.reuse, R112, R20 ;  /* 0x000000706414723c */ /* 0x048ff00000041814 */
[C---:B------:R-:W-:Y:S01]  /*78e0*/  HMMA.16816.F32.BF16 R24, R100.reuse, R114, R24 ;  /* 0x000000726418723c */ /* 0x040fe20000041818 */
[----:B------:R-:W2:Y:S07]  /*78f0*/  LDSM.16.MT88.4 R112, [R190+0x5100] ;  /* 0x00510000be70783b */ /* 0x000eae0000004200 */
[C---:B------:R-:W-:Y:S08]  /*7900*/  HMMA.16816.F32.BF16 R28, R100.reuse, R124, R28 ;  /* 0x0000007c641c723c */ /* 0x040ff0000004181c */
[C---:B------:R-:W-:Y:S01]  /*7910*/  HMMA.16816.F32.BF16 R32, R100.reuse, R126, R32 ;  /* 0x0000007e6420723c */ /* 0x040fe20000041820 */
[----:B------:R-:W-:Y:S07]  /*7920*/  LDSM.16.MT88.4 R124, [R195+0x1900] ;  /* 0x00190000c37c783b */ /* 0x000fee0000004200 */
[C---:B-----5:R-:W-:Y:S08]  /*7930*/  HMMA.16816.F32.BF16 R36, R100.reuse, R116, R36 ;  /* 0x000000746424723c */ /* 0x060ff00000041824 */
[C---:B------:R-:W-:Y:S01]  /*7940*/  HMMA.16816.F32.BF16 R40, R100.reuse, R118, R40 ;  /* 0x000000766428723c */ /* 0x040fe20000041828 */
[----:B------:R-:W3:Y:S07]  /*7950*/  LDSM.16.MT88.4 R116, [R189+0x5100] ;  /* 0x00510000bd74783b */ /* 0x000eee0000004200 */
        /* <DEDUP_REMOVED lines=10> */
[----:B------:R-:W-:Y:S03]  /*7a00*/  FADD.FTZ R228, R228, R227 ;  /* 0x000000e3e4e47221 */ /* 0x000fe60000010000 */
[C---:B------:R-:W-:Y:S01]  /*7a10*/  HMMA.16816.F32.BF16 R64, R100.reuse, R106, R64 ;  /* 0x0000006a6440723c */ /* 0x040fe20000041840 */
[----:B------:R-:W1:Y:S03]  /*7a20*/  LDSM.16.MT88.4 R104, [R188+0x5100] ;  /* 0x00510000bc68783b */ /* 0x000e660000004200 */
[----:B------:R-:W-:Y:S04]  /*7a30*/  FADD.FTZ R229, R229, R228 ;  /* 0x000000e4e5e57221 */ /* 0x000fe80000010000 */
[C---:B------:R-:W-:Y:S04]  /*7a40*/  HMMA.16816.F32.BF16 R68, R100.reuse, R108, R68 ;  /* 0x0000006c6444723c */ /* 0x040fe80000041844 */
[----:B------:R-:W-:Y:S04]  /*7a50*/  FADD.FTZ R210, R230, R229 ;  /* 0x000000e5e6d27221 */ /* 0x000fe80000010000 */
[C---:B------:R-:W-:Y:S01]  /*7a60*/  HMMA.16816.F32.BF16 R72, R100.reuse, R110, R72 ;  /* 0x0000006e6448723c */ /* 0x040fe20000041848 */
[----:B------:R-:W4:Y:S07]  /*7a70*/  LDSM.16.MT88.4 R108, [R190+0x1900] ;  /* 0x00190000be6c783b */ /* 0x000f2e0000004200 */
[C---:B--2---:R-:W-:Y:S08]  /*7a80*/  HMMA.16816.F32.BF16 R76, R100.reuse, R112, R76 ;  /* 0x00000070644c723c */ /* 0x044ff0000004184c */
[C---:B------:R-:W-:Y:S01]  /*7a90*/  HMMA.16816.F32.BF16 R80, R100.reuse, R114, R80 ;  /* 0x000000726450723c */ /* 0x040fe20000041850 */
[----:B------:R-:W2:Y:S07]  /*7aa0*/  LDSM.16.MT88.4 R112, [R189+0x1900] ;  /* 0x00190000bd70783b */ /* 0x000eae0000004200 */
[C---:B---3--:R-:W-:Y:S08]  /*7ab0*/  HMMA.16816.F32.BF16 R84, R100.reuse, R116, R84 ;  /* 0x000000746454723c */ /* 0x048ff00000041854 */
[C---:B------:R-:W-:Y:S08]  /*7ac0*/  HMMA.16816.F32.BF16 R88, R100.reuse, R118, R88 ;  /* 0x000000766458723c */ /* 0x040ff00000041858 */
[C---:B-1----:R-:W-:Y:S08]  /*7ad0*/  HMMA.16816.F32.BF16 R92, R100.reuse, R104, R92 ;  /* 0x00000068645c723c */ /* 0x042ff0000004185c */
        /* <DEDUP_REMOVED lines=31> */
[C---:B----4-:R-:W-:Y:S03]  /*7cd0*/  HMMA.16816.F32.BF16 R92, R136.reuse, R12, R92 ;  /* 0x0000000c885c723c */ /* 0x050fe6000004185c */
[----:B------:R-:W-:Y:S04]  /*7ce0*/  FADD.FTZ R2, R173, R2 ;  /* 0x00000002ad027221 */ /* 0x000fe80000010000 */
[----:B------:R-:W-:Y:S01]  /*7cf0*/  FADD.FTZ R175, R175, R2 ;  /* 0x00000002afaf7221 */ /* 0x000fe20000010000 */
[-C--:B------:R-:W-:Y:S01]  /*7d00*/  MOV R12, R132.reuse ;  /* 0x00000084000c7202 */ /* 0x080fe20000000f00 */
[----:B------:R-:W-:Y:S03]  /*7d10*/  HMMA.16816.F32.BF16 R96, R136, R14, R96 ;  /* 0x0000000e8860723c */ /* 0x000fe60000041860 */
[----:B------:R-:W-:Y:S01]  /*7d20*/  FADD.FTZ R224, R224, R175 ;  /* 0x000000afe0e07221 */ /* 0x000fe20000010000 */
[----:B------:R-:W-:Y:S03]  /*7d30*/  MOV R2, R132 ;  /* 0x0000008400027202 */ /* 0x000fe60000000f00 */
[----:B------:R-:W-:Y:S05]  /*7d40*/  FADD.FTZ R225, R225, R224 ;  /* 0x000000e0e1e17221 */ /* 0x000fea0000010000 */
[----:B------:R-:W-:Y:S04]  /*7d50*/  FADD.FTZ R226, R226, R225 ;  /* 0x000000e1e2e27221 */ /* 0x000fe80000010000 */
[----:B------:R-:W-:Y:S04]  /*7d60*/  FADD.FTZ R231, R231, R226 ;  /* 0x000000e2e7e77221 */ /* 0x000fe80000010000 */
[----:B------:R-:W-:Y:S04]  /*7d70*/  FADD.FTZ R232, R232, R231 ;  /* 0x000000e7e8e87221 */ /* 0x000fe80000010000 */
[----:B------:R-:W-:Y:S04]  /*7d80*/  FADD.FTZ R211, R233, R232 ;  /* 0x000000e8e9d37221 */ /* 0x000fe80000010000 */
[----:B------:R-:W-:Y:S01]  /*7d90*/  FADD.FTZ R211, R234, R211 ;  /* 0x000000d3ead37221 */ /* 0x000fe20000010000 */
[----:B------:R-:W-:-:S05]  /*7da0*/  @P0 BRA `(.L_x_1506) ;  /* 0xffffcbe000000947 */ /* 0x000fca000383ffff */
.L_x_1497:
        /* <DEDUP_REMOVED lines=26> */
.L_x_1508:
[----:B------:R-:W-:Y:S02]  /*7f50*/  ULDC UR4, c[0x0][0x32c] ;  /* 0x0000cb0000047ab9 */ /* 0x000fe40000000800 */
[----:B------:R-:W-:-:S03]  /*7f60*/  UISETP.NE.AND UP0, UPT, UR4, 0x1, UPT ;  /* 0x000000010400788c */ /* 0x000fc6000bf05270 */
[----:B------:R-:W-:Y:S02]  /*7f70*/  ULDC.64 UR4, c[0x0][0x330] ;  /* 0x0000cc0000047ab9 */ /* 0x000fe40000000a00 */
[----:B------:R-:W-:-:S07]  /*7f80*/  UIMAD.WIDE.U32 UR18, UR7, UR4, URZ ;  /* 0x00000004071272a5 */ /* 0x000fce000f8e003f */
[----:B------:R-:W-:Y:S02]  /*7f90*/  @UP0 UMOV UR15, UR19 ;  /* 0x00000013000f0c82 */ /* 0x000fe40008000000 */
[----:B------:R-:W-:Y:S02]  /*7fa0*/  @UP0 USHF.R.U32.HI UR7, URZ, UR5, UR15 ;  /* 0x000000053f070299 */ /* 0x000fe4000801160f */
.L_x_1509:
[----:B------:R-:W-:Y:S02]  /*7fb0*/  ULDC UR4, c[0x0][0x32c] ;  /* 0x0000cb0000047ab9 */ /* 0x000fe40000000800 */
[----:B------:R-:W-:-:S04]  /*7fc0*/  UIMAD UR4, UR7, UR4, URZ ;  /* 0x00000004070472a4 */ /* 0x000fc8000f8e023f */
[----:B------:R-:W-:-:S04]  /*7fd0*/  UISETP.LT.AND UP0, UPT, UR6, UR4, UPT ;  /* 0x000000040600728c */ /* 0x000fc8000bf01270 */
[----:B------:R-:W-:-:S04]  /*7fe0*/  USEL UR6, UR6, UR4, !UP0 ;  /* 0x0000000406067287 */ /* 0x000fc8000c000000 */
.L_x_1507:
        /* <DEDUP_REMOVED lines=22> */
.L_x_1511:
        /* <DEDUP_REMOVED lines=18> */
[C---:B------:R-:W-:Y:S03]  /*8270*/  @!P0 LEA R164, P4, R29.reuse, c[0x0][0x1f8], 0x1 ;  /* 0x00007e001da48a11 */ /* 0x040fe600078808ff */
[----:B------:R-:W2:Y:S01]  /*8280*/  LDSM.16.M88.4 R16, [R197+0x6900] ;  /* 0x00690000c510783b */ /* 0x000ea20000000200 */
[----:B------:R-:W-:Y:S02]  /*8290*/  @!P0 LEA.HI.X R165, R29, c[0x0][0x1fc], R28, 0x1, P4 ;  /* 0x00007f001da58a11 */ /* 0x000fe400020f0c1c */
[C---:B------:R-:W-:Y:S02]  /*82a0*/  @!P0 LEA R168, P4, R0.reuse, c[0x0][0x1f8], 0x1 ;  /* 0x00007e0000a88a11 */ /* 0x040fe400078808ff */
[----:B------:R-:W-:Y:S03]  /*82b0*/  @!P0 IADD3.X R29, R215, UR13, RZ, P5, !PT ;  /* 0x0000000dd71d8c10 */ /* 0x000fe6000affe4ff */
[----:B------:R-:W3:Y:S01]  /*82c0*/  LDSM.16.M88.4 R24, [R197+0x7100] ;  /* 0x00710000c518783b */ /* 0x000ee20000000200 */
[----:B------:R-:W-:Y:S02]  /*82d0*/  @!P0 LEA.HI.X R169, R0, c[0x0][0x1fc], R29, 0x1, P4 ;  /* 0x00007f0000a98a11 */ /* 0x000fe400020f0c1d */
[----:B------:R-:W-:Y:S05]  /*82e0*/  @!P0 IADD3 R0, P5, R218, UR19, RZ ;  /* 0x00000013da008c10 */ /* 0x000fea000ffbe0ff */
[----:B------:R-:W4:Y:S08]  /*82f0*/  LDSM.16.M88.4 R136, [R197+0x7900] ;  /* 0x00790000c588783b */ /* 0x000f300000000200 */
[----:B------:R-:W-:Y:S01]  /*8300*/  LDSM.16.M88.4 R140, [R194+0xc100] ;  /* 0x00c10000c28c783b */ /* 0x000fe20000000200 */
[C---:B-1----:R-:W-:Y:S07]  /*8310*/  HMMA.16816.F32.BF16 R4, R32.reuse, R8, RZ ;  /* 0x000000082004723c */ /* 0x042fee00000418ff */
[----:B------:R-:W1:Y:S01]  /*8320*/  LDSM.16.M88.4 R144, [R196] ;  /* 0x00000000c490783b */ /* 0x000e620000000200 */
[C---:B------:R-:W-:Y:S07]  /*8330*/  HMMA.16816.F32.BF16 R8, R32.reuse, R10, RZ ;  /* 0x0000000a2008723c */ /* 0x040fee00000418ff */
[----:B------:R-:W5:Y:S01]  /*8340*/  LDSM.16.M88.4 R148, [R187] ;  /* 0x00000000bb94783b */ /* 0x000f620000000200 */
[C---:B--2---:R-:W-:Y:S07]  /*8350*/  HMMA.16816.F32.BF16 R12, R32.reuse, R16, RZ ;  /* 0x00000010200c723c */ /* 0x044fee00000418ff */
[----:B------:R-:W2:Y:S01]  /*8360*/  LDSM.16.M88.4 R152, [R186] ;  /* 0x00000000ba98783b */ /* 0x000ea20000000200 */
[C---:B------:R-:W-:Y:S08]  /*8370*/  HMMA.16816.F32.BF16 R16, R32.reuse, R18, RZ ;  /* 0x000000122010723c */ /* 0x040ff000000418ff */
[C---:B---3--:R-:W-:Y:S07]  /*8380*/  HMMA.16816.F32.BF16 R20, R32.reuse, R24, RZ ;  /* 0x000000182014723c */ /* 0x048fee00000418ff */
[C---:B------:R-:W-:Y:S01]  /*8390*/  @!P0 IADD3.X R25, R217.reuse, UR13, RZ, P6, !PT ;  /* 0x0000000dd9198c10 */ /* 0x040fe2000b7fe4ff */
[----:B------:R-:W-:Y:S01]  /*83a0*/  @!UP3 ULEA.HI.X UR13, UR6, UR13, UR7, 0x5, UP0 ;  /* 0x0000000d060db291 */ /* 0x000fe200080f2c07 */
[C---:B------:R-:W-:Y:S01]  /*83b0*/  @!P0 LEA R166, P6, R2.reuse, c[0x0][0x1f8], 0x1 ;  /* 0x00007e0002a68a11 */ /* 0x040fe200078c08ff */
[----:B------:R-:W-:Y:S03]  /*83c0*/  UISETP.GT.AND UP3, UPT, UR18, UR8, UPT ;  /* 0x000000081200728c */ /* 0x000fe6000bf64270 */
[----:B------:R-:W-:Y:S02]  /*83d0*/  @!P0 LEA.HI.X R167, R2, c[0x0][0x1fc], R25, 0x1, P6 ;  /* 0x00007f0002a78a11 */ /* 0x000fe400030f0c19 */
[C---:B------:R-:W-:Y:S01]  /*83e0*/  HMMA.16816.F32.BF16 R24, R32.reuse, R26, RZ ;  /* 0x0000001a2018723c */ /* 0x040fe200000418ff */
[----:B------:R-:W-:Y:S02]  /*83f0*/  @!P0 IADD3 R2, P4, R216, UR19, RZ ;  /* 0x00000013d8028c10 */ /* 0x000fe4000ff9e0ff */
[----:B------:R-:W-:Y:S02]  /*8400*/  @!P0 IADD3 R132, P6, R206, UR19, RZ ;  /* 0x00000013ce848c10 */ /* 0x000fe4000ffde0ff */
[----:B------:R-:W-:Y:S02]  /*8410*/  @!P0 IADD3.X R135, R217, UR13, RZ, P5, !PT ;  /* 0x0000000dd9878c10 */ /* 0x000fe4000affe4ff */
[----:B------:R-:W-:Y:S01]  /*8420*/  @!P0 IADD3.X R157, R209, UR13, RZ, P6, !PT ;  /* 0x0000000dd19d8c10 */ /* 0x000fe2000b7fe4ff */
[C---:B----4-:R-:W-:Y:S01]  /*8430*/  HMMA.16816.F32.BF16 R28, R32.reuse, R136, RZ ;  /* 0x00000088201c723c */ /* 0x050fe200000418ff */
[----:B------:R-:W-:Y:S03]  /*8440*/  @!P0 LEA R174, P6, R132, c[0x0][0x1f8], 0x1 ;  /* 0x00007e0084ae8a11 */ /* 0x000fe600078c08ff */
[----:B------:R-:W-:Y:S02]  /*8450*/  @!P0 LEA R172, P5, R0, c[0x0][0x1f8], 0x1 ;  /* 0x00007e0000ac8a11 */ /* 0x000fe400078a08ff */
[----:B------:R-:W-:Y:S02]  /*8460*/  @!P0 LEA.HI.X R175, R132, c[0x0][0x1fc], R157, 0x1, P6 ;  /* 0x00007f0084af8a11 */ /* 0x000fe400030f0c9d */
[----:B------:R-:W-:Y:S01]  /*8470*/  HMMA.16816.F32.BF16 R32, R32, R138, RZ ;  /* 0x0000008a2020723c */ /* 0x000fe200000418ff */
[----:B------:R-:W-:Y:S01]  /*8480*/  @!P0 IADD3.X R137, R215, UR13, RZ, P4, !PT ;  /* 0x0000000dd7898c10 */ /* 0x000fe2000a7fe4ff */
[----:B------:R-:W-:Y:S02]  /*8490*/  UIADD3 UR13, UR18, -0x1, URZ ;  /* 0xffffffff120d7890 */ /* 0x000fe4000fffe03f */
[----:B------:R-:W-:Y:S02]  /*84a0*/  @!P0 LEA R170, P4, R2, c[0x0][0x1f8], 0x1 ;  /* 0x00007e0002aa8a11 */ /* 0x000fe400078808ff */
[----:B------:R-:W-:Y:S01]  /*84b0*/  @!P0 LEA.HI.X R173, R0, c[0x0][0x1fc], R135, 0x1, P5 ;  /* 0x00007f0000ad8a11 */ /* 0x000fe200028f0c87 */
[----:B------:R-:W-:Y:S01]  /*84c0*/  @UP3 UIMAD.WIDE.U32 UR22, UR13, UR4, URZ ;  /* 0x000000040d1632a5 */ /* 0x000fe2000f8e003f */
[C---:B-1----:R-:W-:Y:S01]  /*84d0*/  HMMA.16816.F32.BF16 R4, R140.reuse, R144, R4 ;  /* 0x000000908c04723c */ /* 0x042fe20000041804 */
[----:B------:R-:W-:Y:S02]  /*84e0*/  @UP3 USHF.R.S32.HI UR19, URZ, 0x1f, UR13 ;  /* 0x0000001f3f133899 */ /* 0x000fe4000801140d */
[----:B------:R-:W-:Y:S02]  /*84f0*/  @UP3 USHF.L.U32 UR20, UR22, 0x6, URZ ;  /* 0x0000000616143899 */ /* 0x000fe4000800063f */
[----:B------:R-:W-:Y:S01]  /*8500*/  @!P0 LEA.HI.X R171, R2, c[0x0][0x1fc], R137, 0x1, P4 ;  /* 0x00007f0002ab8a11 */ /* 0x000fe200020f0c89 */
[----:B------:R-:W-:Y:S01]  /*8510*/  @UP3 UIMAD UR19, UR19, UR4, URZ ;  /* 0x00000004131332a4 */ /* 0x000fe2000f8e023f */
[----:B------:R-:W1:Y:S01]  /*8520*/  LDSM.16.M88.4 R136, [R185] ;  /* 0x00000000b988783b */ /* 0x000e620000000200 */
[C---:B------:R-:W-:Y:S02]  /*8530*/  HMMA.16816.F32.BF16 R8, R140.reuse, R146, R8 ;  /* 0x000000928c08723c */ /* 0x040fe40000041808 */
[----:B------:R-:W-:Y:S04]  /*8540*/  @UP3 UIMAD UR19, UR13, UR5, UR19 ;  /* 0x000000050d1332a4 */ /* 0x000fe8000f8e0213 */
[----:B------:R-:W-:Y:S01]  /*8550*/  @UP3 UIADD3 UR19, UR23, UR19, URZ ;  /* 0x0000001317133290 */ /* 0x000fe2000fffe03f */
[----:B------:R-:W-:Y:S01]  /*8560*/  @!PT LDS RZ, [RZ] ;  /* 0x00000000fffff984 */ /* 0x000fe20000000800 */
[----:B------:R-:W-:Y:S01]  /*8570*/  @!PT LDS RZ, [RZ] ;  /* 0x00000000fffff984 */ /* 0x000fe20000000800 */
[----:B------:R-:W-:Y:S01]  /*8580*/  @!PT LDS RZ, [RZ] ;  /* 0x00000000fffff984 */ /* 0x000fe20000000800 */
[----:B------:R3:W-:Y:S01]  /*8590*/  @!P0 LDGSTS.E.BYPASS.LTC128B.128 [R199+0x100], [R164.64], !P3 ;  /* 0x00100000a4c78fae */ /* 0x0007e2000d901d50 */
[C---:B-----5:R-:W-:Y:S02]  /*85a0*/  HMMA.16816.F32.BF16 R12, R140.reuse, R148, R12 ;  /* 0x000000948c0c723c */ /* 0x060fe4000004180c */
[----:B------:R-:W-:Y:S05]  /*85b0*/  @UP3 USHF.L.U64.HI UR19, UR22, 0x6, UR19 ;  /* 0x0000000616133899 */ /* 0x000fea0008010213 */
[----:B------:R3:W-:Y:S01]  /*85c0*/  @!P0 LDGSTS.E.BYPASS.LTC128B.128 [R199+0x2100], [R166.64], !P2 ;  /* 0x02100000a6c78fae */ /* 0x0007e2000d101d50 */
[C---:B------:R-:W-:Y:S07]  /*85d0*/  HMMA.16816.F32.BF16 R16, R140.reuse, R150, R16 ;  /* 0x000000968c10723c */ /* 0x040fee0000041810 */
[----:B------:R4:W-:Y:S01]  /*85e0*/  @!P0 LDGSTS.E.BYPASS.LTC128B.128 [R199+0x4100], [R168.64], !P1 ;  /* 0x04100000a8c78fae */ /* 0x0009e2000c901d50 */
[C---:B--2---:R-:W-:Y:S07]  /*85f0*/  HMMA.16816.F32.BF16 R20, R140.reuse, R152, R20 ;  /* 0x000000988c14723c */ /* 0x044fee0000041814 */
[----:B------:R2:W-:Y:S01]  /*8600*/  @!P0 LDGSTS.E.BYPASS.LTC128B.128 [R199+0x1100], [R174.64], !P3 ;  /* 0x01100000aec78fae */ /* 0x0005e2000d901d50 */
[C---:B------:R-:W-:Y:S07]  /*8610*/  HMMA.16816.F32.BF16 R24, R140.reuse, R154, R24 ;  /* 0x0000009a8c18723c */ /* 0x040fee0000041818 */
[----:B------:R2:W-:Y:S01]  /*8620*/  @!P0 LDGSTS.E.BYPASS.LTC128B.128 [R199+0x3100], [R172.64], !P2 ;  /* 0x03100000acc78fae */ /* 0x0005e2000d101d50 */
[C---:B-1----:R-:W-:Y:S07]  /*8630*/  HMMA.16816.F32.BF16 R28, R140.reuse, R136, R28 ;  /* 0x000000888c1c723c */ /* 0x042fee000004181c */
[----:B------:R4:W-:Y:S01]  /*8640*/  @!P0 LDGSTS.E.BYPASS.LTC128B.128 [R199+0x5100], [R170.64], !P1 ;  /* 0x05100000aac78fae */ /* 0x0009e2000c901d50 */
[----:B------:R-:W-:Y:S01]  /*8650*/  HMMA.16816.F32.BF16 R32, R140, R138, R32 ;  /* 0x0000008a8c20723c */ /* 0x000fe20000041820 */
[----:B------:R-:W-:Y:S06]  /*8660*/  PLOP3.LUT P0, PT, PT, PT, UP3, 0x80, 0x0 ;  /* 0x000000000000781c */ /* 0x000fec0003f0f038 */
[----:B------:R-:W-:Y:S08]  /*8670*/  LDSM.16.M88.4 R156, [R193+0xc100] ;  /* 0x00c10000c19c783b */ /* 0x000ff00000000200 */
[----:B------:R-:W1:Y:S08]  /*8680*/  LDSM.16.M88.4 R160, [R192+0x6100] ;  /* 0x00610000c0a0783b */ /* 0x000e700000000200 */
[----:B------:R-:W5:Y:S08]  /*8690*/  LDSM.16.M88.4 R144, [R192+0x6900] ;  /* 0x00690000c090783b */ /* 0x000f700000000200 */
[----:B---3--:R-:W3:Y:S08]  /*86a0*/  LDSM.16.M88.4 R164, [R192+0x7100] ;  /* 0x00710000c0a4783b */ /* 0x008ef00000000200 */
[----:B------:R-:W0:Y:S08]  /*86b0*/  LDGDEPBAR ;  /* 0x00000000000079af */ /* 0x000e300000000000 */
[----:B------:R-:W2:Y:S01]  /*86c0*/  LDSM.16.M88.4 R148, [R192+0x7900] ;  /* 0x00790000c094783b */ /* 0x000ea20000000200 */
[C---:B-1----:R-:W-:Y:S07]  /*86d0*/  HMMA.16816.F32.BF16 R4, R156.reuse, R160, R4 ;  /* 0x000000a09c04723c */ /* 0x042fee0000041804 */
[----:B------:R-:W-:Y:S01]  /*86e0*/  LDSM.16.M88.4 R152, [R191+0xc100] ;  /* 0x00c10000bf98783b */ /* 0x000fe20000000200 */
[C---:B------:R-:W-:Y:S07]  /*86f0*/  HMMA.16816.F32.BF16 R8, R156.reuse, R162, R8 ;  /* 0x000000a29c08723c */ /* 0x040fee0000041808 */
[----:B----4-:R-:W1:Y:S01]  /*8700*/  LDSM.16.M88.4 R168, [R184] ;  /* 0x00000000b8a8783b */ /* 0x010e620000000200 */
[C---:B-----5:R-:W-:Y:S07]  /*8710*/  HMMA.16816.F32.BF16 R12, R156.reuse, R144, R12 ;  /* 0x000000909c0c723c */ /* 0x060fee000004180c */
[----:B------:R-:W4:Y:S01]  /*8720*/  LDSM.16.M88.4 R136, [R184+0x800] ;  /* 0x00080000b888783b */ /* 0x000f220000000200 */
[C---:B------:R-:W-:Y:S07]  /*8730*/  HMMA.16816.F32.BF16 R16, R156.reuse, R146, R16 ;  /* 0x000000929c10723c */ /* 0x040fee0000041810 */
[----:B------:R-:W5:Y:S01]  /*8740*/  LDSM.16.M88.4 R140, [R184+0x1000] ;  /* 0x00100000b88c783b */ /* 0x000f620000000200 */
[C---:B---3--:R-:W-:Y:S07]  /*8750*/  HMMA.16816.F32.BF16 R20, R156.reuse, R164, R20 ;  /* 0x000000a49c14723c */ /* 0x048fee0000041814 */
[----:B------:R-:W3:Y:S01]  /*8760*/  LDSM.16.M88.4 R144, [R184+0x1800] ;  /* 0x00180000b890783b */ /* 0x000ee20000000200 */
[C---:B------:R-:W-:Y:S07]  /*8770*/  HMMA.16816.F32.BF16 R24, R156.reuse, R166, R24 ;  /* 0x000000a69c18723c */ /* 0x040fee0000041818 */
[----:B------:R-:W-:Y:S01]  /*8780*/  LDSM.16.M88.4 R160, [R197+0x8900] ;  /* 0x00890000c5a0783b */ /* 0x000fe20000000200 */
[C---:B--2---:R-:W-:Y:S07]  /*8790*/  HMMA.16816.F32.BF16 R28, R156.reuse, R148, R28 ;  /* 0x000000949c1c723c */ /* 0x044fee000004181c */
[----:B------:R-:W-:Y:S01]  /*87a0*/  LDSM.16.M88.4 R164, [R194+0x10100] ;  /* 0x01010000c2a4783b */ /* 0x000fe20000000200 */
[----:B------:R-:W-:Y:S07]  /*87b0*/  HMMA.16816.F32.BF16 R32, R156, R150, R32 ;  /* 0x000000969c20723c */ /* 0x000fee0000041820 */
[----:B------:R-:W-:Y:S01]  /*87c0*/  LDSM.16.M88.4 R148, [R198+0x10100] ;  /* 0x01010000c694783b */ /* 0x000fe20000000200 */
[C---:B-1----:R-:W-:Y:S07]  /*87d0*/  HMMA.16816.F32.BF16 R4, R152.reuse, R168, R4 ;  /* 0x000000a89804723c */ /* 0x042fee0000041804 */
[----:B------:R-:W1:Y:S01]  /*87e0*/  LDSM.16.M88.4 R156, [R197+0x8100] ;  /* 0x00810000c59c783b */ /* 0x000e620000000200 */
[C---:B------:R-:W-:Y:S07]  /*87f0*/  HMMA.16816.F32.BF16 R8, R152.reuse, R170, R8 ;  /* 0x000000aa9808723c */ /* 0x040fee0000041808 */
[----:B------:R-:W-:Y:S01]  /*8800*/  LDSM.16.M88.4 R168, [R183] ;  /* 0x00000000b7a8783b */ /* 0x000fe20000000200 */
[C---:B----4-:R-:W-:Y:S07]  /*8810*/  HMMA.16816.F32.BF16 R12, R152.reuse, R136, R12 ;  /* 0x00000088980c723c */ /* 0x050fee000004180c */
[----:B------:R-:W-:Y:S01]  /*8820*/  LDSM.16.M88.4 R172, [R184+0x4000] ;  /* 0x00400000b8ac783b */ /* 0x000fe20000000200 */
[C---:B------:R-:W-:Y:S07]  /*8830*/  HMMA.16816.F32.BF16 R16, R152.reuse, R138, R16 ;  /* 0x0000008a9810723c */ /* 0x040fee0000041810 */
[----:B------:R-:W2:Y:S01]  /*8840*/  LDSM.16.M88.4 R136, [R197+0x9100] ;  /* 0x00910000c588783b */ /* 0x000ea20000000200 */
[C---:B-----5:R-:W-:Y:S08]  /*8850*/  HMMA.16816.F32.BF16 R20, R152.reuse, R140, R20 ;  /* 0x0000008c9814723c */ /* 0x060ff00000041814 */
[C---:B------:R-:W-:Y:S01]  /*8860*/  HMMA.16816.F32.BF16 R24, R152.reuse, R142, R24 ;  /* 0x0000008e9818723c */ /* 0x040fe20000041818 */
[----:B------:R-:W4:Y:S07]  /*8870*/  LDSM.16.M88.4 R140, [R197+0x9900] ;  /* 0x00990000c58c783b */ /* 0x000f2e0000000200 */
[C---:B---3--:R-:W-:Y:S08]  /*8880*/  HMMA.16816.F32.BF16 R28, R152.reuse, R144, R28 ;  /* 0x00000090981c723c */ /* 0x048ff0000004181c */
[----:B------:R-:W-:Y:S01]  /*8890*/  HMMA.16816.F32.BF16 R32, R152, R146, R32 ;  /* 0x000000929820723c */ /* 0x000fe20000041820 */
[----:B------:R-:W3:Y:S07]  /*88a0*/  LDSM.16.M88.4 R144, [R182] ;  /* 0x00000000b690783b */ /* 0x000eee0000000200 */
[C---:B-1----:R-:W-:Y:S01]  /*88b0*/  HMMA.16816.F32.BF16 R4, R148.reuse, R156, R4 ;  /* 0x0000009c9404723c */ /* 0x042fe20000041804 */
[----:B------:R-:W1:Y:S07]  /*88c0*/  LDSM.16.M88.4 R152, [R181] ;  /* 0x00000000b598783b */ /* 0x000e6e0000000200 */
[C---:B------:R-:W-:Y:S01]  /*88d0*/  HMMA.16816.F32.BF16 R8, R148.reuse, R158, R8 ;  /* 0x0000009e9408723c */ /* 0x040fe20000041808 */
[----:B------:R-:W5:Y:S07]  /*88e0*/  LDSM.16.M88.4 R156, [R180] ;  /* 0x00000000b49c783b */ /* 0x000f6e0000000200 */
[C---:B------:R-:W-:Y:S08]  /*88f0*/  HMMA.16816.F32.BF16 R12, R148.reuse, R160, R12 ;  /* 0x000000a0940c723c */ /* 0x040ff0000004180c */
[C---:B------:R-:W-:Y:S01]  /*8900*/  HMMA.16816.F32.BF16 R16, R148.reuse, R162, R16 ;  /* 0x000000a29410723c */ /* 0x040fe20000041810 */
[----:B------:R-:W-:Y:S07]  /*8910*/  LDSM.16.M88.4 R160, [R192+0x8100] ;  /* 0x00810000c0a0783b */ /* 0x000fee0000000200 */
[C---:B--2---:R-:W-:Y:S08]  /*8920*/  HMMA.16816.F32.BF16 R20, R148.reuse, R136, R20 ;  /* 0x000000889414723c */ /* 0x044ff00000041814 */
[C---:B------:R-:W-:Y:S01]  /*8930*/  HMMA.16816.F32.BF16 R24, R148.reuse, R138, R24 ;  /* 0x0000008a9418723c */ /* 0x040fe20000041818 */
[----:B------:R-:W2:Y:S07]  /*8940*/  LDSM.16.M88.4 R136, [R193+0x10100] ;  /* 0x01010000c188783b */ /* 0x000eae0000000200 */
[C---:B----4-:R-:W-:Y:S08]  /*8950*/  HMMA.16816.F32.BF16 R28, R148.reuse, R140, R28 ;  /* 0x0000008c941c723c */ /* 0x050ff0000004181c */
[----:B------:R-:W-:Y:S01]  /*8960*/  HMMA.16816.F32.BF16 R32, R148, R142, R32 ;  /* 0x0000008e9420723c */ /* 0x000fe20000041820 */
[----:B------:R-:W4:Y:S07]  /*8970*/  LDSM.16.M88.4 R140, [R192+0x8900] ;  /* 0x00890000c08c783b */ /* 0x000f2e0000000200 */
[C---:B------:R-:W-:Y:S01]  /*8980*/  HMMA.16816.F32.BF16 R4, R164.reuse, R168, R4 ;  /* 0x000000a8a404723c */ /* 0x040fe20000041804 */
[----:B------:R-:W-:Y:S07]  /*8990*/  LDSM.16.M88.4 R148, [R192+0x9900] ;  /* 0x00990000c094783b */ /* 0x000fee0000000200 */
        /* <DEDUP_REMOVED lines=11> */
[C---:B--2---:R-:W-:Y:S01]  /*8a50*/  HMMA.16816.F32.BF16 R4, R136.reuse, R160, R4 ;  /* 0x000000a08804723c */ /* 0x044fe20000041804 */
[----:B------:R-:W-:Y:S07]  /*8a60*/  LDSM.16.M88.4 R164, [R197+0xb100] ;  /* 0x00b10000c5a4783b */ /* 0x000fee0000000200 */
[C---:B------:R-:W-:Y:S01]  /*8a70*/  HMMA.16816.F32.BF16 R8, R136.reuse, R162, R8 ;  /* 0x000000a28808723c */ /* 0x040fe20000041808 */
[----:B------:R-:W-:Y:S07]  /*8a80*/  LDSM.16.M88.4 R160, [R197+0xa900] ;  /* 0x00a90000c5a0783b */ /* 0x000fee0000000200 */
[C---:B----4-:R-:W-:Y:S08]  /*8a90*/  HMMA.16816.F32.BF16 R12, R136.reuse, R140, R12 ;  /* 0x0000008c880c723c */ /* 0x050ff0000004180c */
[C---:B------:R-:W-:Y:S01]  /*8aa0*/  HMMA.16816.F32.BF16 R16, R136.reuse, R142, R16 ;  /* 0x0000008e8810723c */ /* 0x040fe20000041810 */
[----:B------:R-:W2:Y:S07]  /*8ab0*/  LDSM.16.M88.4 R140, [R184+0x3000] ;  /* 0x00300000b88c783b */ /* 0x000eae0000000200 */
[C---:B---3--:R-:W-:Y:S08]  /*8ac0*/  HMMA.16816.F32.BF16 R20, R136.reuse, R144, R20 ;  /* 0x000000908814723c */ /* 0x048ff00000041814 */
[C---:B------:R-:W-:Y:S01]  /*8ad0*/  HMMA.16816.F32.BF16 R24, R136.reuse, R146, R24 ;  /* 0x000000928818723c */ /* 0x040fe20000041818 */
[----:B------:R-:W3:Y:S07]  /*8ae0*/  LDSM.16.M88.4 R144, [R184+0x3800] ;  /* 0x00380000b890783b */ /* 0x000eee0000000200 */
[C---:B------:R-:W-:Y:S08]  /*8af0*/  HMMA.16816.F32.BF16 R28, R136.reuse, R148, R28 ;  /* 0x00000094881c723c */ /* 0x040ff0000004181c */
[----:B------:R-:W-:Y:S01]  /*8b00*/  HMMA.16816.F32.BF16 R32, R136, R150, R32 ;  /* 0x000000968820723c */ /* 0x000fe20000041820 */
[----:B------:R-:W-:Y:S07]  /*8b10*/  LDSM.16.M88.4 R136, [R198+0x14100] ;  /* 0x01410000c688783b */ /* 0x000fee0000000200 */
[C---:B-1----:R-:W-:Y:S01]  /*8b20*/  HMMA.16816.F32.BF16 R4, R152.reuse, R168, R4 ;  /* 0x000000a89804723c */ /* 0x042fe20000041804 */
[----:B------:R-:W1:Y:S07]  /*8b30*/  LDSM.16.M88.4 R148, [R197+0xa100] ;  /* 0x00a10000c594783b */ /* 0x000e6e0000000200 */
[C---:B------:R-:W-:Y:S01]  /*8b40*/  HMMA.16816.F32.BF16 R8, R152.reuse, R170, R8 ;  /* 0x000000aa9808723c */ /* 0x040fe20000041808 */
[----:B------:R-:W-:Y:S07]  /*8b50*/  LDSM.16.M88.4 R168, [R179] ;  /* 0x00000000b3a8783b */ /* 0x000fee0000000200 */
[C---:B-----5:R-:W-:Y:S08]  /*8b60*/  HMMA.16816.F32.BF16 R12, R152.reuse, R156, R12 ;  /* 0x0000009c980c723c */ /* 0x060ff0000004180c */
[C---:B------:R-:W-:Y:S01]  /*8b70*/  HMMA.16816.F32.BF16 R16, R152.reuse, R158, R16 ;  /* 0x0000009e9810723c */ /* 0x040fe20000041810 */
[----:B------:R-:W4:Y:S07]  /*8b80*/  LDSM.16.M88.4 R156, [R197+0xb900] ;  /* 0x00b90000c59c783b */ /* 0x000f2e0000000200 */
[C---:B--2---:R-:W-:Y:S08]  /*8b90*/  HMMA.16816.F32.BF16 R20, R152.reuse, R140, R20 ;  /* 0x0000008c9814723c */ /* 0x044ff00000041814 */
[C---:B------:R-:W-:Y:S01]  /*8ba0*/  HMMA.16816.F32.BF16 R24, R152.reuse, R142, R24 ;  /* 0x0000008e9818723c */ /* 0x040fe20000041818 */
[----:B------:R-:W2:Y:S07]  /*8bb0*/  LDSM.16.M88.4 R140, [R194+0x14100] ;  /* 0x01410000c28c783b */ /* 0x000eae0000000200 */
[C---:B---3--:R-:W-:Y:S08]  /*8bc0*/  HMMA.16816.F32.BF16 R28, R152.reuse, R144, R28 ;  /* 0x00000090981c723c */ /* 0x048ff0000004181c */
[----:B------:R-:W-:Y:S01]  /*8bd0*/  HMMA.16816.F32.BF16 R32, R152, R146, R32 ;  /* 0x000000929820723c */ /* 0x000fe20000041820 */
[----:B------:R-:W3:Y:S07]  /*8be0*/  LDSM.16.M88.4 R144, [R178] ;  /* 0x00000000b290783b */ /* 0x000eee0000000200 */
[C---:B-1----:R-:W-:Y:S01]  /*8bf0*/  HMMA.16816.F32.BF16 R4, R136.reuse, R148, R4 ;  /* 0x000000948804723c */ /* 0x042fe20000041804 */
[----:B------:R-:W-:Y:S07]  /*8c00*/  LDSM.16.M88.4 R152, [R176] ;  /* 0x00000000b098783b */ /* 0x000fee0000000200 */
[C---:B------:R-:W-:Y:S01]  /*8c10*/  HMMA.16816.F32.BF16 R8, R136.reuse, R150, R8 ;  /* 0x000000968808723c */ /* 0x040fe20000041808 */
[----:B------:R-:W1:Y:S07]  /*8c20*/  LDSM.16.M88.4 R148, [R177] ;  /* 0x00000000b194783b */ /* 0x000e6e0000000200 */
[C---:B------:R-:W-:Y:S08]  /*8c30*/  HMMA.16816.F32.BF16 R12, R136.reuse, R160, R12 ;  /* 0x000000a0880c723c */ /* 0x040ff0000004180c */
[C---:B------:R-:W-:Y:S01]  /*8c40*/  HMMA.16816.F32.BF16 R16, R136.reuse, R162, R16 ;  /* 0x000000a28810723c */ /* 0x040fe20000041810 */
[----:B------:R-:W-:Y:S07]  /*8c50*/  LDSM.16.M88.4 R160, [R193+0x14100] ;  /* 0x01410000c1a0783b */ /* 0x000fee0000000200 */
[C---:B------:R-:W-:Y:S08]  /*8c60*/  HMMA.16816.F32.BF16 R20, R136.reuse, R164, R20 ;  /* 0x000000a48814723c */ /* 0x040ff00000041814 */
[C---:B------:R-:W-:Y:S01]  /*8c70*/  HMMA.16816.F32.BF16 R24, R136.reuse, R166, R24 ;  /* 0x000000a68818723c */ /* 0x040fe20000041818 */
[----:B------:R-:W5:Y:S07]  /*8c80*/  LDSM.16.M88.4 R164, [R192+0xa100] ;  /* 0x00a10000c0a4783b */ /* 0x000f6e0000000200 */
[C---:B----4-:R-:W-:Y:S08]  /*8c90*/  HMMA.16816.F32.BF16 R28, R136.reuse, R156, R28 ;  /* 0x0000009c881c723c */ /* 0x050ff0000004181c */
[----:B------:R-:W-:Y:S01]  /*8ca0*/  HMMA.16816.F32.BF16 R32, R136, R158, R32 ;  /* 0x0000009e8820723c */ /* 0x000fe20000041820 */
[----:B------:R-:W4:Y:S07]  /*8cb0*/  LDSM.16.M88.4 R136, [R192+0xa900] ;  /* 0x00a90000c088783b */ /* 0x000f2e0000000200 */
[C---:B--2---:R-:W-:Y:S01]  /*8cc0*/  HMMA.16816.F32.BF16 R4, R140.reuse, R168, R4 ;  /* 0x000000a88c04723c */ /* 0x044fe20000041804 */
[----:B------:R-:W2:Y:S07]  /*8cd0*/  LDSM.16.M88.4 R156, [R192+0xb100] ;  /* 0x00b10000c09c783b */ /* 0x000eae0000000200 */
[C---:B------:R-:W-:Y:S01]  /*8ce0*/  HMMA.16816.F32.BF16 R8, R140.reuse, R170, R8 ;  /* 0x000000aa8c08723c */ /* 0x040fe20000041808 */
[----:B------:R-:W-:Y:S07]  /*8cf0*/  LDSM.16.M88.4 R168, [R191+0x14100] ;  /* 0x01410000bfa8783b */ /* 0x000fee0000000200 */
[C---:B---3--:R-:W-:Y:S08]  /*8d00*/  HMMA.16816.F32.BF16 R12, R140.reuse, R144, R12 ;  /* 0x000000908c0c723c */ /* 0x048ff0000004180c */
[C---:B------:R-:W-:Y:S01]  /*8d10*/  HMMA.16816.F32.BF16 R16, R140.reuse, R146, R16 ;  /* 0x000000928c10723c */ /* 0x040fe20000041810 */
[----:B------:R-:W3:Y:S07]  /*8d20*/  LDSM.16.M88.4 R144, [R192+0xb900] ;  /* 0x00b90000c090783b */ /* 0x000eee0000000200 */
[C---:B-1----:R-:W-:Y:S08]  /*8d30*/  HMMA.16816.F32.BF16 R20, R140.reuse, R148, R20 ;  /* 0x000000948c14723c */ /* 0x042ff00000041814 */
[C---:B------:R-:W-:Y:S08]  /*8d40*/  HMMA.16816.F32.BF16 R24, R140.reuse, R150, R24 ;  /* 0x000000968c18723c */ /* 0x040ff00000041818 */
[C---:B------:R-:W-:Y:S08]  /*8d50*/  HMMA.16816.F32.BF16 R28, R140.reuse, R152, R28 ;  /* 0x000000988c1c723c */ /* 0x040ff0000004181c */
[----:B------:R-:W-:Y:S01]  /*8d60*/  HMMA.16816.F32.BF16 R32, R140, R154, R32 ;  /* 0x0000009a8c20723c */ /* 0x000fe20000041820 */
[----:B------:R-:W1:Y:S07]  /*8d70*/  LDSM.16.M88.4 R140, [R184+0x4800] ;  /* 0x00480000b88c783b */ /* 0x000e6e0000000200 */
[C---:B-----5:R-:W-:Y:S08]  /*8d80*/  HMMA.16816.F32.BF16 R4, R160.reuse, R164, R4 ;  /* 0x000000a4a004723c */ /* 0x060ff00000041804 */
[C---:B------:R-:W-:Y:S08]  /*8d90*/  HMMA.16816.F32.BF16 R8, R160.reuse, R166, R8 ;  /* 0x000000a6a008723c */ /* 0x040ff00000041808 */
[C---:B----4-:R-:W-:Y:S08]  /*8da0*/  HMMA.16816.F32.BF16 R12, R160.reuse, R136, R12 ;  /* 0x00000088a00c723c */ /* 0x050ff0000004180c */
[C---:B------:R-:W-:Y:S01]  /*8db0*/  HMMA.16816.F32.BF16 R16, R160.reuse, R138, R16 ;  /* 0x0000008aa010723c */ /* 0x040fe20000041810 */
[----:B------:R-:W4:Y:S07]  /*8dc0*/  LDSM.16.M88.4 R136, [R184+0x5000] ;  /* 0x00500000b888783b */ /* 0x000f2e0000000200 */
[C---:B--2---:R-:W-:Y:S08]  /*8dd0*/  HMMA.16816.F32.BF16 R20, R160.reuse, R156, R20 ;  /* 0x0000009ca014723c */ /* 0x044ff00000041814 */
[C---:B------:R-:W-:Y:S08]  /*8de0*/  HMMA.16816.F32.BF16 R24, R160.reuse, R158, R24 ;  /* 0x0000009ea018723c */ /* 0x040ff00000041818 */
[C---:B---3--:R-:W-:Y:S08]  /*8df0*/  HMMA.16816.F32.BF16 R28, R160.reuse, R144, R28 ;  /* 0x00000090a01c723c */ /* 0x048ff0000004181c */
[----:B------:R-:W-:Y:S01]  /*8e00*/  HMMA.16816.F32.BF16 R32, R160, R146, R32 ;  /* 0x00000092a020723c */ /* 0x000fe20000041820 */
[----:B------:R-:W2:Y:S01]  /*8e10*/  LDSM.16.M88.4 R144, [R184+0x5800] ;  /* 0x00580000b890783b */ /* 0x000ea20000000200 */
[----:B------:R-:W-:Y:S06]  /*8e20*/  DEPBAR.LE SB0, 0x0 ;  /* 0x000080000000791a */ /* 0x000fec0000000000 */
[C---:B------:R-:W-:Y:S01]  /*8e30*/  HMMA.16816.F32.BF16 R4, R168.reuse, R172, R4 ;  /* 0x000000aca804723c */ /* 0x040fe20000041804 */
[----:B------:R-:W-:Y:S07]  /*8e40*/  BAR.SYNC.DEFER_BLOCKING 0x0 ;  /* 0x0000000000007b1d */ /* 0x000fee0000010000 */
[C---:B------:R-:W-:Y:S08]  /*8e50*/  HMMA.16816.F32.BF16 R8, R168.reuse, R174, R8 ;  /* 0x000000aea808723c */ /* 0x040ff00000041808 */
[C---:B-1----:R-:W-:Y:S08]  /*8e60*/  HMMA.16816.F32.BF16 R12, R168.reuse, R140, R12 ;  /* 0x0000008ca80c723c */ /* 0x042ff0000004180c */
[C---:B------:R-:W-:Y:S04]  /*8e70*/  HMMA.16816.F32.BF16 R16, R168.reuse, R142, R16 ;  /* 0x0000008ea810723c */ /* 0x040fe80000041810 */
[----:B------:R-:W-:Y:S02]  /*8e80*/  FMNMX.FTZ R0, R4, R3, !PT ;  /* 0x0000000304007209 */ /* 0x000fe40007810000 */
[----:B------:R-:W-:Y:S02]  /*8e90*/  FMNMX.FTZ R2, R6, R133, !PT ;  /* 0x0000008506027209 */ /* 0x000fe40007810000 */
[C---:B----4-:R-:W-:Y:S04]  /*8ea0*/  HMMA.16816.F32.BF16 R20, R168.reuse, R136, R20 ;  /* 0x00000088a814723c */ /* 0x050fe80000041814 */
[----:B------:R-:W-:Y:S03]  /*8eb0*/  FMNMX.FTZ R135, R5, R0, !PT ;  /* 0x0000000005877209 */ /* 0x000fe60007810000 */
[----:B------:R-:W-:Y:S01]  /*8ec0*/  FMNMX.FTZ R137, R7, R2, !PT ;  /* 0x0000000207897209 */ /* 0x000fe20007810000 */
[C---:B------:R-:W-:Y:S04]  /*8ed0*/  HMMA.16816.F32.BF16 R24, R168.reuse, R138, R24 ;  /* 0x0000008aa818723c */ /* 0x040fe80000041818 */
[----:B------:R-:W-:Y:S02]  /*8ee0*/  FMNMX.FTZ R0, R8, R135, !PT ;  /* 0x0000008708007209 */ /* 0x000fe40007810000 */
[----:B------:R-:W-:Y:S02]  /*8ef0*/  FMNMX.FTZ R2, R10, R137, !PT ;  /* 0x000000890a027209 */ /* 0x000fe40007810000 */
[C---:B--2---:R-:W-:Y:S04]  /*8f00*/  HMMA.16816.F32.BF16 R28, R168.reuse, R144, R28 ;  /* 0x00000090a81c723c */ /* 0x044fe8000004181c */
        /* <DEDUP_REMOVED lines=31> */
[----:B--2---:R-:W-:Y:S07]  /*9100*/  FMNMX.FTZ R135, R137, R0, !PT ;  /* 0x0000000089877209 */ /* 0x004fee0007810000 */
[----:B------:R-:W2:Y:S01]  /*9110*/  SHFL.BFLY PT, R132, R135, 0x1, 0x1f ;  /* 0x0c201f0087847f89 */ /* 0x000ea200000e0000 */
[----:B-1----:R-:W-:Y:S05]  /*9120*/  FMNMX.FTZ R0, R141, R2, !PT ;  /* 0x000000028d007209 */ /* 0x002fea0007810000 */
[C---:B------:R-:W-:Y:S02]  /*9130*/  FMUL.FTZ R167, R0.reuse, c[0x0][0x2d0] ;  /* 0x0000b40000a77a20 */ /* 0x040fe40000410000 */
[----:B------:R-:W-:Y:S01]  /*9140*/  FADD.FTZ R2, -R0, R3 ;  /* 0x0000000300027221 */ /* 0x000fe20000010100 */
[----:B--2---:R-:W-:Y:S01]  /*9150*/  FMNMX.FTZ R132, R135, R132, !PT ;  /* 0x0000008487847209 */ /* 0x004fe20007810000 */
[----:B------:R-:W-:Y:S01]  /*9160*/  FFMA.FTZ R162, R4, c[0x0][0x2d0], -R167 ;  /* 0x0000b40004a27a23 */ /* 0x000fe200000108a7 */
[----:B------:R-:W-:Y:S01]  /*9170*/  @P0 IADD3 R4, P4, R200, UR20, RZ ;  /* 0x00000014c8040c10 */ /* 0x000fe2000ff9e0ff */
[----:B------:R-:W-:Y:S01]  /*9180*/  FMUL.FTZ R3, R2, c[0x0][0x2d0] ;  /* 0x0000b40002037a20 */ /* 0x000fe20000410000 */
[----:B------:R-:W-:Y:S01]  /*9190*/  @P0 IADD3 R135, P5, R214, UR20, RZ ;  /* 0x00000014d6870c10 */ /* 0x000fe2000ffbe0ff */
[----:B------:R-:W-:Y:S01]  /*91a0*/  FADD.FTZ R133, -R132, R133 ;  /* 0x0000008584857221 */ /* 0x000fe20000010100 */
[----:B------:R-:W-:Y:S01]  /*91b0*/  @P0 LEA R140, P6, R4, c[0x0][0x1c8], 0x1 ;  /* 0x00007200048c0a11 */ /* 0x000fe200078c08ff */
[--C-:B------:R-:W-:Y:S01]  /*91c0*/  FFMA.FTZ R160, R9, c[0x0][0x2d0], -R167.reuse ;  /* 0x0000b40009a07a23 */ /* 0x100fe200000108a7 */
[----:B------:R-:W-:Y:S01]  /*91d0*/  @P0 IADD3.X R136, R213, UR19, RZ, P5, !PT ;  /* 0x00000013d5880c10 */ /* 0x000fe2000affe4ff */
[----:B------:R-:W-:Y:S01]  /*91e0*/  FMUL.FTZ R2, R133, c[0x0][0x2d0] ;  /* 0x0000b40085027a20 */ /* 0x000fe20000410000 */
[----:B------:R-:W1:Y:S01]  /*91f0*/  MUFU.EX2 R3, R3 ;  /* 0x0000000300037308 */ /* 0x000e620000000800 */
[--C-:B------:R-:W-:Y:S01]  /*9200*/  FFMA.FTZ R133, R5, c[0x0][0x2d0], -R167.reuse ;  /* 0x0000b40005857a23 */ /* 0x100fe200000108a7 */
[----:B------:R-:W-:Y:S01]  /*9210*/  @P0 IADD3.X R5, R203, UR19, RZ, P4, !PT ;  /* 0x00000013cb050c10 */ /* 0x000fe2000a7fe4ff */
[----:B------:R-:W-:Y:S01]  /*9220*/  FMUL.FTZ R165, R132, c[0x0][0x2d0] ;  /* 0x0000b40084a57a20 */ /* 0x000fe20000410000 */
[C---:B------:R-:W-:Y:S01]  /*9230*/  @P0 LEA R142, P4, R135.reuse, c[0x0][0x1c8], 0x1 ;  /* 0x00007200878e0a11 */ /* 0x040fe200078808ff */
[----:B------:R-:W-:Y:S01]  /*9240*/  FFMA.FTZ R170, R16, c[0x0][0x2d0], -R167 ;  /* 0x0000b40010aa7a23 */ /* 0x000fe200000108a7 */
[----:B------:R-:W-:Y:S01]  /*9250*/  @P0 LEA.HI.X R141, R4, c[0x0][0x1cc], R5, 0x1, P6 ;  /* 0x00007300048d0a11 */ /* 0x000fe200030f0c05 */
[----:B------:R-:W-:Y:S01]  /*9260*/  FFMA.FTZ R166, R6, c[0x0][0x2d0], -R165 ;  /* 0x0000b40006a67a23 */ /* 0x000fe200000108a5 */
[----:B------:R-:W-:Y:S01]  /*9270*/  @P0 LEA.HI.X R143, R135, c[0x0][0x1cc], R136, 0x1, P4 ;  /* 0x00007300878f0a11 */ /* 0x000fe200020f0c88 */
[----:B------:R-:W-:Y:S01]  /*9280*/  FFMA.FTZ R135, R8, c[0x0][0x2d0], -R167 ;  /* 0x0000b40008877a23 */ /* 0x000fe200000108a7 */
[----:B------:R-:W-:Y:S01]  /*9290*/  @P0 IADD3 R4, P5, R212, UR20, RZ ;  /* 0x00000014d4040c10 */ /* 0x000fe2000ffbe0ff */
[----:B------:R2:W-:Y:S01]  /*92a0*/  @P0 LDGSTS.E.BYPASS.LTC128B.128 [R199+0x6100], [R140.64], !P3 ;  /* 0x061000008cc70fae */ /* 0x0005e2000d901d50 */
[----:B------:R-:W-:Y:S01]  /*92b0*/  @UP3 UIADD3 UR20, UP0, UR12, UR20, URZ ;  /* 0x000000140c143290 */ /* 0x000fe2000ff1e03f */
[--C-:B------:R-:W-:Y:S01]  /*92c0*/  FFMA.FTZ R161, R7, c[0x0][0x2d0], -R165.reuse ;  /* 0x0000b40007a17a23 */ /* 0x100fe200000108a5 */
[----:B------:R-:W-:Y:S01]  /*92d0*/  @P0 LEA R144, P4, R4, c[0x0][0x1c8], 0x1 ;  /* 0x0000720004900a11 */ /* 0x000fe200078808ff */
[--C-:B------:R-:W-:Y:S01]  /*92e0*/  FFMA.FTZ R163, R10, c[0x0][0x2d0], -R165.reuse ;  /* 0x0000b4000aa37a23 */ /* 0x100fe200000108a5 */
[----:B------:R-:W-:Y:S01]  /*92f0*/  @P0 IADD3.X R5, R134, UR19, RZ, P5, !PT ;  /* 0x0000001386050c10 */ /* 0x000fe2000affe4ff */
[----:B------:R-:W-:Y:S01]  /*9300*/  @UP3 UIADD3.X UR19, UR11, UR19, URZ, UP0, !UPT ;  /* 0x000000130b133290 */ /* 0x000fe200087fe43f */
[----:B------:R-:W-:Y:S01]  /*9310*/  FFMA.FTZ R164, R11, c[0x0][0x2d0], -R165 ;  /* 0x0000b4000ba47a23 */ /* 0x000fe200000108a5 */
[----:B------:R2:W-:Y:S01]  /*9320*/  @P0 LDGSTS.E.BYPASS.LTC128B.128 [R199+0x8100], [R142.64], !P2 ;  /* 0x081000008ec70fae */ /* 0x0005e2000d101d50 */
[----:B------:R-:W-:Y:S01]  /*9330*/  @P0 LEA.HI.X R145, R4, c[0x0][0x1cc], R5, 0x1, P4 ;  /* 0x0000730004910a11 */ /* 0x000fe200020f0c05 */
[----:B------:R-:W3:Y:S01]  /*9340*/  MUFU.EX2 R2, R2 ;  /* 0x0000000200027308 */ /* 0x000ee20000000800 */
[----:B------:R-:W-:Y:S01]  /*9350*/  @P0 IADD3 R4, P6, R200, UR20, RZ ;  /* 0x00000014c8040c10 */ /* 0x000fe2000ffde0ff */
[----:B------:R-:W-:Y:S01]  /*9360*/  FFMA.FTZ R171, R17, c[0x0][0x2d0], -R167 ;  /* 0x0000b40011ab7a23 */ /* 0x000fe200000108a7 */
[----:B------:R-:W-:Y:S01]  /*9370*/  @P0 IADD3 R5, P5, R214, UR20, RZ ;  /* 0x00000014d6050c10 */ /* 0x000fe2000ffbe0ff */
[----:B-1----:R-:W-:Y:S01]  /*9380*/  FMUL.FTZ R100, R3, R100 ;  /* 0x0000006403647220 */ /* 0x002fe20000410000 */
[----:B------:R-:W-:Y:S01]  /*9390*/  @P0 IADD3.X R9, R203, UR19, RZ, P6, !PT ;  /* 0x00000013cb090c10 */ /* 0x000fe2000b7fe4ff */
[----:B------:R1:W-:Y:S01]  /*93a0*/  @P0 LDGSTS.E.BYPASS.LTC128B.128 [R199+0xa100], [R144.64], !P1 ;  /* 0x0a10000090c70fae */ /* 0x0003e2000c901d50 */
[C---:B------:R-:W-:Y:S01]  /*93b0*/  @P0 LEA R150, P6, R4.reuse, c[0x0][0x1c8], 0x1 ;  /* 0x0000720004960a11 */ /* 0x040fe200078c08ff */
[----:B------:R-:W-:Y:S01]  /*93c0*/  FMUL.FTZ R101, R3, R101 ;  /* 0x0000006503657220 */ /* 0x000fe20000410000 */
[----:B------:R-:W-:Y:S01]  /*93d0*/  @P0 IADD3.X R136, R213, UR19, RZ, P5, !PT ;  /* 0x00000013d5880c10 */ /* 0x000fe2000affe4ff */
[----:B------:R-:W-:Y:S01]  /*93e0*/  MUFU.EX2 R162, R162 ;  /* 0x000000a200a27308 */ /* 0x000fe20000000800 */
[----:B------:R-:W-:Y:S01]  /*93f0*/  @P0 LEA.HI.X R151, R4, c[0x0][0x1cc], R9, 0x1, P6 ;  /* 0x0000730004970a11 */ /* 0x000fe200030f0c09 */
[----:B------:R-:W-:Y:S01]  /*9400*/  FMUL.FTZ R4, R3, R128 ;  /* 0x0000008003047220 */ /* 0x000fe20000410000 */
[----:B------:R-:W-:Y:S01]  /*9410*/  @P0 LEA R148, P5, R5, c[0x0][0x1c8], 0x1 ;  /* 0x0000720005940a11 */ /* 0x000fe200078a08ff */
[----:B------:R-:W-:Y:S01]  /*9420*/  FMUL.FTZ R9, R3, R125 ;  /* 0x0000007d03097220 */ /* 0x000fe20000410000 */
[----:B------:R-:W-:Y:S01]  /*9430*/  @P0 IADD3 R8, P4, R212, UR20, RZ ;  /* 0x00000014d4080c10 */ /* 0x000fe2000ff9e0ff */
[----:B------:R4:W-:Y:S01]  /*9440*/  @P0 LDGSTS.E.BYPASS.LTC128B.128 [R199+0x7100], [R150.64], !P3 ;  /* 0x0710000096c70fae */ /* 0x0009e2000d901d50 */
[----:B------:R-:W-:Y:S01]  /*9450*/  @P0 LEA.HI.X R149, R5, c[0x0][0x1cc], R136, 0x1, P5 ;  /* 0x0000730005950a11 */ /* 0x000fe200028f0c88 */
[C---:B------:R-:W-:Y:S01]  /*9460*/  FMUL.FTZ R5, R3.reuse, R129 ;  /* 0x0000008103057220 */ /* 0x040fe20000410000 */
[----:B------:R-:W-:Y:S01]  /*9470*/  @P0 IADD3.X R137, R134, UR19, RZ, P4, !PT ;  /* 0x0000001386890c10 */ /* 0x000fe2000a7fe4ff */
[----:B------:R-:W5:Y:S01]  /*9480*/  MUFU.EX2 R133, R133 ;  /* 0x0000008500857308 */ /* 0x000f620000000800 */
[C---:B------:R-:W-:Y:S01]  /*9490*/  @P0 LEA R146, P4, R8.reuse, c[0x0][0x1c8], 0x1 ;  /* 0x0000720008920a11 */ /* 0x040fe200078808ff */
[C---:B------:R-:W-:Y:S01]  /*94a0*/  FMUL.FTZ R104, R3.reuse, R104 ;  /* 0x0000006803687220 */ /* 0x040fe20000410000 */
[----:B------:R-:W-:Y:S01]  /*94b0*/  UISETP.GT.AND UP0, UPT, UR18, UR15, UPT ;  /* 0x0000000f1200728c */ /* 0x000fe2000bf04270 */
[----:B------:R4:W-:Y:S01]  /*94c0*/  @P0 LDGSTS.E.BYPASS.LTC128B.128 [R199+0x9100], [R148.64], !P2 ;  /* 0x0910000094c70fae */ /* 0x0009e2000d101d50 */
[----:B------:R-:W-:Y:S01]  /*94d0*/  @P0 LEA.HI.X R147, R8, c[0x0][0x1cc], R137, 0x1, P4 ;  /* 0x0000730008930a11 */ /* 0x000fe200020f0c89 */
[C---:B---3--:R-:W-:Y:S01]  /*94e0*/  FMUL.FTZ R6, R2.reuse, R130 ;  /* 0x0000008202067220 */ /* 0x048fe20000410000 */
[----:B------:R-:W-:Y:S01]  /*94f0*/  UMOV UR18, UR13 ;  /* 0x0000000d00127c82 */ /* 0x000fe20008000000 */
[C---:B------:R-:W-:Y:S02]  /*9500*/  FMUL.FTZ R7, R2.reuse, R131 ;  /* 0x0000008302077220 */ /* 0x040fe40000410000 */
[----:B------:R-:W-:Y:S01]  /*9510*/  MUFU.EX2 R135, R135 ;  /* 0x0000008700877308 */ /* 0x000fe20000000800 */
[C---:B------:R-:W-:Y:S01]  /*9520*/  FMUL.FTZ R8, R3.reuse, R124 ;  /* 0x0000007c03087220 */ /* 0x040fe20000410000 */
[----:B------:R1:W-:Y:S01]  /*9530*/  @P0 LDGSTS.E.BYPASS.LTC128B.128 [R199+0xb100], [R146.64], !P1 ;  /* 0x0b10000092c70fae */ /* 0x0003e2000c901d50 */
[C---:B------:R-:W-:Y:S01]  /*9540*/  FMUL.FTZ R10, R2.reuse, R126 ;  /* 0x0000007e020a7220 */ /* 0x040fe20000410000 */
[----:B------:R-:W-:Y:S01]  /*9550*/  PLOP3.LUT P0, PT, PT, PT, UP0, 0x80, 0x0 ;  /* 0x000000000000781c */ /* 0x000fe20003f0f008 */
[C---:B------:R-:W-:Y:S02]  /*9560*/  FMUL.FTZ R11, R2.reuse, R127 ;  /* 0x0000007f020b7220 */ /* 0x040fe40000410000 */
[C---:B------:R-:W-:Y:S02]  /*9570*/  FMUL.FTZ R102, R2.reuse, R102 ;  /* 0x0000006602667220 */ /* 0x040fe40000410000 */
[C---:B------:R-:W-:Y:S01]  /*9580*/  FMUL.FTZ R103, R2.reuse, R103 ;  /* 0x0000006702677220 */ /* 0x040fe20000410000 */
[----:B------:R-:W3:Y:S01]  /*9590*/  LDSM.16.MT88.4 R136, [R195+0x100] ;  /* 0x00010000c388783b */ /* 0x000ee20000004200 */
[----:B------:R-:W4:Y:S01]  /*95a0*/  MUFU.EX2 R160, R160 ;  /* 0x000000a000a07308 */ /* 0x000f220000000800 */
[----:B------:R-:W-:Y:S01]  /*95b0*/  FMUL.FTZ R105, R3, R105 ;  /* 0x0000006903697220 */ /* 0x000fe20000410000 */
[----:B-----5:R-:W-:Y:S01]  /*95c0*/  F2FP.BF16.PACK_AB R128, R133, R162 ;  /* 0x000000a28580723e */ /* 0x020fe200000010ff */
[C---:B------:R-:W-:Y:S02]  /*95d0*/  FMUL.FTZ R106, R2.reuse, R106 ;  /* 0x0000006a026a7220 */ /* 0x040fe40000410000 */
[C---:B------:R-:W-:Y:S02]  /*95e0*/  FMUL.FTZ R107, R2.reuse, R107 ;  /* 0x0000006b026b7220 */ /* 0x040fe40000410000 */
[----:B--2---:R-:W2:Y:S01]  /*95f0*/  LDSM.16.MT88.4 R140, [R190+0x100] ;  /* 0x00010000be8c783b */ /* 0x004ea20000004200 */
[C---:B------:R-:W-:Y:S02]  /*9600*/  FMUL.FTZ R108, R3.reuse, R108 ;  /* 0x0000006c036c7220 */ /* 0x040fe40000410000 */
[----:B------:R-:W-:Y:S01]  /*9610*/  MUFU.EX2 R166, R166 ;  /* 0x000000a600a67308 */ /* 0x000fe20000000800 */
[----:B------:R-:W-:Y:S02]  /*9620*/  FMUL.FTZ R109, R3, R109 ;  /* 0x0000006d036d7220 */ /* 0x000fe40000410000 */
[C---:B------:R-:W-:Y:S02]  /*9630*/  FMUL.FTZ R110, R2.reuse, R110 ;  /* 0x0000006e026e7220 */ /* 0x040fe40000410000 */
[----:B------:R-:W-:Y:S01]  /*9640*/  LDSM.16.MT88.4 R124, [R188+0x100] ;  /* 0x00010000bc7c783b */ /* 0x000fe20000004200 */
[----:B------:R-:W-:Y:S02]  /*9650*/  FMUL.FTZ R111, R2, R111 ;  /* 0x0000006f026f7220 */ /* 0x000fe40000410000 */
[--C-:B------:R-:W-:Y:S02]  /*9660*/  FFMA.FTZ R174, R18, c[0x0][0x2d0], -R165.reuse ;  /* 0x0000b40012ae7a23 */ /* 0x100fe400000108a5 */
[----:B------:R-:W5:Y:S01]  /*9670*/  MUFU.EX2 R161, R161 ;  /* 0x000000a100a17308 */ /* 0x000f620000000800 */
[----:B------:R-:W-:Y:S02]  /*9680*/  FFMA.FTZ R175, R19, c[0x0][0x2d0], -R165 ;  /* 0x0000b40013af7a23 */ /* 0x000fe400000108a5 */
[----:B-1----:R-:W1:Y:S01]  /*9690*/  LDSM.16.MT88.4 R144, [R189+0x100] ;  /* 0x00010000bd90783b */ /* 0x002e620000004200 */
[----:B----4-:R-:W-:Y:S01]  /*96a0*/  F2FP.BF16.PACK_AB R130, R160, R135 ;  /* 0x00000087a082723e */ /* 0x010fe200000010ff */
[--C-:B------:R-:W-:Y:S02]  /*96b0*/  FFMA.FTZ R219, R28, c[0x0][0x2d0], -R167.reuse ;  /* 0x0000b4001cdb7a23 */ /* 0x100fe400000108a7 */
[--C-:B------:R-:W-:Y:S02]  /*96c0*/  FFMA.FTZ R220, R29, c[0x0][0x2d0], -R167.reuse ;  /* 0x0000b4001ddc7a23 */ /* 0x100fe400000108a7 */
[----:B------:R-:W-:Y:S01]  /*96d0*/  FFMA.FTZ R221, R32, c[0x0][0x2d0], -R167 ;  /* 0x0000b40020dd7a23 */ /* 0x000fe200000108a7 */
[----:B------:R-:W-:Y:S01]  /*96e0*/  MUFU.EX2 R163, R163 ;  /* 0x000000a300a37308 */ /* 0x000fe20000000800 */
[----:B------:R-:W-:Y:S01]  /*96f0*/  LDSM.16.MT88.4 R16, [R190+0x900] ;  /* 0x00090000be10783b */ /* 0x000fe20000004200 */
[--C-:B------:R-:W-:Y:S02]  /*9700*/  FFMA.FTZ R223, R30, c[0x0][0x2d0], -R165.reuse ;  /* 0x0000b4001edf7a23 */ /* 0x100fe400000108a5 */
[--C-:B------:R-:W-:Y:S02]  /*9710*/  FFMA.FTZ R224, R31, c[0x0][0x2d0], -R165.reuse ;  /* 0x0000b4001fe07a23 */ /* 0x100fe400000108a5 */
[----:B------:R-:W-:Y:S02]  /*9720*/  FFMA.FTZ R225, R34, c[0x0][0x2d0], -R165 ;  /* 0x0000b40022e17a23 */ /* 0x000fe400000108a5 */
[C---:B------:R-:W-:Y:S01]  /*9730*/  FMUL.FTZ R112, R3.reuse, R112 ;  /* 0x0000007003707220 */ /* 0x040fe20000410000 */
[----:B------:R-:W-:Y:S01]  /*9740*/  LDSM.16.MT88.4 R148, [R195+0x2900] ;  /* 0x00290000c394783b */ /* 0x000fe20000004200 */
[----:B------:R-:W4:Y:S01]  /*9750*/  MUFU.EX2 R164, R164 ;  /* 0x000000a400a47308 */ /* 0x000f220000000800 */
[----:B------:R-:W-:Y:S02]  /*9760*/  FMUL.FTZ R113, R3, R113 ;  /* 0x0000007103717220 */ /* 0x000fe40000410000 */
[C---:B------:R-:W-:Y:S01]  /*9770*/  FMUL.FTZ R114, R2.reuse, R114 ;  /* 0x0000007202727220 */ /* 0x040fe20000410000 */
[----:B-----5:R-:W-:Y:S01]  /*9780*/  F2FP.BF16.PACK_AB R129, R161, R166 ;  /* 0x000000a6a181723e */ /* 0x020fe200000010ff */
[C---:B------:R-:W-:Y:S02]  /*9790*/  FMUL.FTZ R115, R2.reuse, R115 ;  /* 0x0000007302737220 */ /* 0x040fe40000410000 */
        /* <DEDUP_REMOVED lines=10> */
[----:B------:R-:W5:Y:S01]  /*9840*/  MUFU.EX2 R171, R171 ;  /* 0x000000ab00ab7308 */ /* 0x000f620000000800 */
[----:B------:R-:W-:Y:S01]  /*9850*/  FMUL.FTZ R123, R2, R123 ;  /* 0x0000007b027b7220 */ /* 0x000fe20000410000 */
[----:B------:R-:W-:Y:S01]  /*9860*/  LDSM.16.MT88.4 R28, [R189+0x1900] ;  /* 0x00190000bd1c783b */ /* 0x000fe20000004200 */
[----:B----4-:R-:W-:Y:S01]  /*9870*/  F2FP.BF16.PACK_AB R131, R164, R163 ;  /* 0x000000a3a483723e */ /* 0x010fe200000010ff */
[C---:B------:R-:W-:Y:S02]  /*9880*/  FMUL.FTZ R36, R3.reuse, R36 ;  /* 0x0000002403247220 */ /* 0x040fe40000410000 */
[C---:B------:R-:W-:Y:S02]  /*9890*/  FMUL.FTZ R37, R3.reuse, R37 ;  /* 0x0000002503257220 */ /* 0x040fe40000410000 */
[C---:B------:R-:W-:Y:S02]  /*98a0*/  FMUL.FTZ R38, R2.reuse, R38 ;  /* 0x0000002602267220 */ /* 0x040fe40000410000 */
[C---:B---3--:R-:W-:Y:S01]  /*98b0*/  HMMA.16816.F32.BF16 R4, R128.reuse, R136, R4 ;  /* 0x000000888004723c */ /* 0x048fe20000041804 */
[----:B------:R-:W0:Y:S01]  /*98c0*/  LDGDEPBAR ;  /* 0x00000000000079af */ /* 0x000e220000000000 */
[----:B------:R-:W-:Y:S03]  /*98d0*/  MUFU.EX2 R174, R174 ;  /* 0x000000ae00ae7308 */ /* 0x000fe60000000800 */
[C---:B------:R-:W-:Y:S02]  /*98e0*/  FMUL.FTZ R39, R2.reuse, R39 ;  /* 0x0000002702277220 */ /* 0x040fe40000410000 */
[C---:B------:R-:W-:Y:S01]  /*98f0*/  FMUL.FTZ R40, R3.reuse, R40 ;  /* 0x0000002803287220 */ /* 0x040fe20000410000 */
[C---:B------:R-:W-:Y:S01]  /*9900*/  HMMA.16816.F32.BF16 R8, R128.reuse, R138, R8 ;  /* 0x0000008a8008723c */ /* 0x040fe20000041808 */
[----:B------:R-:W3:Y:S03]  /*9910*/  LDSM.16.MT88.4 R136, [R195+0x2100] ;  /* 0x00210000c388783b */ /* 0x000ee60000004200 */
[C---:B------:R-:W-:Y:S01]  /*9920*/  FMUL.FTZ R41, R3.reuse, R41 ;  /* 0x0000002903297220 */ /* 0x040fe20000410000 */
[----:B------:R-:W4:Y:S01]  /*9930*/  MUFU.EX2 R175, R175 ;  /* 0x000000af00af7308 */ /* 0x000f220000000800 */
[C---:B------:R-:W-:Y:S02]  /*9940*/  FMUL.FTZ R42, R2.reuse, R42 ;  /* 0x0000002a022a7220 */ /* 0x040fe40000410000 */
[C---:B--2---:R-:W-:Y:S04]  /*9950*/  HMMA.16816.F32.BF16 R100, R128.reuse, R140, R100 ;  /* 0x0000008c8064723c */ /* 0x044fe80000041864 */
[C---:B------:R-:W-:Y:S02]  /*9960*/  FMUL.FTZ R43, R2.reuse, R43 ;  /* 0x0000002b022b7220 */ /* 0x040fe40000410000 */
[C---:B------:R-:W-:Y:S01]  /*9970*/  FMUL.FTZ R44, R3.reuse, R44 ;  /* 0x0000002c032c7220 */ /* 0x040fe20000410000 */
[----:B------:R-:W-:Y:S01]  /*9980*/  MUFU.EX2 R219, R219 ;  /* 0x000000db00db7308 */ /* 0x000fe20000000800 */
[C---:B------:R-:W-:Y:S01]  /*9990*/  HMMA.16816.F32.BF16 R104, R128.reuse, R142, R104 ;  /* 0x0000008e8068723c */ /* 0x040fe20000041868 */
[----:B------:R-:W2:Y:S03]  /*99a0*/  LDSM.16.MT88.4 R140, [R190+0x2100] ;  /* 0x00210000be8c783b */ /* 0x000ea60000004200 */
[C---:B------:R-:W-:Y:S02]  /*99b0*/  FMUL.FTZ R45, R3.reuse, R45 ;  /* 0x0000002d032d7220 */ /* 0x040fe40000410000 */
[C---:B------:R-:W-:Y:S02]  /*99c0*/  FMUL.FTZ R46, R2.reuse, R46 ;  /* 0x0000002e022e7220 */ /* 0x040fe40000410000 */
[C---:B-1----:R-:W-:Y:S01]  /*99d0*/  HMMA.16816.F32.BF16 R108, R128.reuse, R144, R108 ;  /* 0x00000090806c723c */ /* 0x042fe2000004186c */
[----:B------:R-:W-:Y:S03]  /*99e0*/  MUFU.EX2 R220, R220 ;  /* 0x000000dc00dc7308 */ /* 0x000fe60000000800 */
[C---:B------:R-:W-:Y:S02]  /*99f0*/  FMUL.FTZ R47, R2.reuse, R47 ;  /* 0x0000002f022f7220 */ /* 0x040fe40000410000 */
[C---:B------:R-:W-:Y:S02]  /*9a00*/  FMUL.FTZ R48, R3.reuse, R48 ;  /* 0x0000003003307220 */ /* 0x040fe40000410000 */
[C---:B------:R-:W-:Y:S01]  /*9a10*/  HMMA.16816.F32.BF16 R112, R128.reuse, R146, R112 ;  /* 0x000000928070723c */ /* 0x040fe20000041870 */
[----:B------:R-:W-:Y:S02]  /*9a20*/  LDSM.16.MT88.4 R144, [R188+0x900] ;  /* 0x00090000bc90783b */ /* 0x000fe40000004200 */
[----:B------:R-:W-:Y:S01]  /*9a30*/  MUFU.EX2 R221, R221 ;  /* 0x000000dd00dd7308 */ /* 0x000fe20000000800 */
[C---:B------:R-:W-:Y:S02]  /*9a40*/  FMUL.FTZ R49, R3.reuse, R49 ;  /* 0x0000003103317220 */ /* 0x040fe40000410000 */
[C---:B------:R-:W-:Y:S02]  /*9a50*/  FMUL.FTZ R50, R2.reuse, R50 ;  /* 0x0000003202327220 */ /* 0x040fe40000410000 */
[C---:B------:R-:W-:Y:S04]  /*9a60*/  HMMA.16816.F32.BF16 R116, R128.reuse, R124, R116 ;  /* 0x0000007c8074723c */ /* 0x040fe80000041874 */
        /* <DEDUP_REMOVED lines=8> */
[C---:B---3--:R-:W-:Y:S04]  /*9af0*/  HMMA.16816.F32.BF16 R36, R128.reuse, R136, R36 ;  /* 0x000000888024723c */ /* 0x048fe80000041824 */
[C---:B------:R-:W-:Y:S02]  /*9b00*/  FMUL.FTZ R55, R2.reuse, R55 ;  /* 0x0000003702377220 */ /* 0x040fe40000410000 */
[C---:B------:R-:W-:Y:S02]  /*9b10*/  FMUL.FTZ R56, R3.reuse, R56 ;  /* 0x0000003803387220 */ /* 0x040fe40000410000 */
[C---:B------:R-:W-:Y:S01]  /*9b20*/  HMMA.16816.F32.BF16 R40, R128.reuse, R138, R40 ;  /* 0x0000008a8028723c */ /* 0x040fe20000041828 */
[----:B------:R-:W3:Y:S01]  /*9b30*/  LDSM.16.MT88.4 R136, [R188+0x2100] ;  /* 0x00210000bc88783b */ /* 0x000ee20000004200 */
[----:B------:R-:W-:Y:S02]  /*9b40*/  MUFU.EX2 R225, R225 ;  /* 0x000000e100e17308 */ /* 0x000fe40000000800 */
[C---:B------:R-:W-:Y:S02]  /*9b50*/  FMUL.FTZ R57, R3.reuse, R57 ;  /* 0x0000003903397220 */ /* 0x040fe40000410000 */
[C---:B------:R-:W-:Y:S02]  /*9b60*/  FMUL.FTZ R58, R2.reuse, R58 ;  /* 0x0000003a023a7220 */ /* 0x040fe40000410000 */
[C---:B--2---:R-:W-:Y:S04]  /*9b70*/  HMMA.16816.F32.BF16 R44, R128.reuse, R140, R44 ;  /* 0x0000008c802c723c */ /* 0x044fe8000004182c */
[C---:B------:R-:W-:Y:S02]  /*9b80*/  FMUL.FTZ R59, R2.reuse, R59 ;  /* 0x0000003b023b7220 */ /* 0x040fe40000410000 */
[C---:B------:R-:W-:Y:S02]  /*9b90*/  FMUL.FTZ R60, R3.reuse, R60 ;  /* 0x0000003c033c7220 */ /* 0x040fe40000410000 */
[C---:B------:R-:W-:Y:S01]  /*9ba0*/  HMMA.16816.F32.BF16 R48, R128.reuse, R142, R48 ;  /* 0x0000008e8030723c */ /* 0x040fe20000041830 */
[----:B------:R-:W2:Y:S03]  /*9bb0*/  LDSM.16.MT88.4 R140, [R195+0x4100] ;  /* 0x00410000c38c783b */ /* 0x000ea60000004200 */
        /* <DEDUP_REMOVED lines=11> */
[C---:B---3--:R-:W-:Y:S04]  /*9c70*/  HMMA.16816.F32.BF16 R60, R128.reuse, R136, R60 ;  /* 0x00000088803c723c */ /* 0x048fe8000004183c */
[C---:B------:R-:W-:Y:S02]  /*9c80*/  FMUL.FTZ R69, R3.reuse, R69 ;  /* 0x0000004503457220 */ /* 0x040fe40000410000 */
[C---:B------:R-:W-:Y:S02]  /*9c90*/  FMUL.FTZ R70, R2.reuse, R70 ;  /* 0x0000004602467220 */ /* 0x040fe40000410000 */
[C---:B------:R-:W-:Y:S01]  /*9ca0*/  HMMA.16816.F32.BF16 R64, R128.reuse, R138, R64 ;  /* 0x0000008a8040723c */ /* 0x040fe20000041840 */
[----:B------:R-:W3:Y:S03]  /*9cb0*/  LDSM.16.MT88.4 R136, [R189+0x4100] ;  /* 0x00410000bd88783b */ /* 0x000ee60000004200 */
[C---:B------:R-:W-:Y:S02]  /*9cc0*/  FMUL.FTZ R71, R2.reuse, R71 ;  /* 0x0000004702477220 */ /* 0x040fe40000410000 */
[C---:B------:R-:W-:Y:S02]  /*9cd0*/  FMUL.FTZ R72, R3.reuse, R72 ;  /* 0x0000004803487220 */ /* 0x040fe40000410000 */
[C---:B------:R-:W-:Y:S03]  /*9ce0*/  FMUL.FTZ R73, R3.reuse, R73 ;  /* 0x0000004903497220 */ /* 0x040fe60000410000 */
[C---:B--2---:R-:W-:Y:S03]  /*9cf0*/  HMMA.16816.F32.BF16 R68, R128.reuse, R140, R68 ;  /* 0x0000008c8044723c */ /* 0x044fe60000041844 */
[C---:B------:R-:W-:Y:S02]  /*9d00*/  FMUL.FTZ R74, R2.reuse, R74 ;  /* 0x0000004a024a7220 */ /* 0x040fe40000410000 */
[C---:B------:R-:W-:Y:S02]  /*9d10*/  FMUL.FTZ R75, R2.reuse, R75 ;  /* 0x0000004b024b7220 */ /* 0x040fe40000410000 */
[C---:B------:R-:W-:Y:S02]  /*9d20*/  FMUL.FTZ R76, R3.reuse, R76 ;  /* 0x0000004c034c7220 */ /* 0x040fe40000410000 */
[C---:B------:R-:W-:Y:S03]  /*9d30*/  FMUL.FTZ R77, R3.reuse, R77 ;  /* 0x0000004d034d7220 */ /* 0x040fe60000410000 */
[C---:B------:R-:W-:Y:S01]  /*9d40*/  HMMA.16816.F32.BF16 R72, R128.reuse, R142, R72 ;  /* 0x0000008e8048723c */ /* 0x040fe20000041848 */
[----:B------:R-:W2:Y:S02]  /*9d50*/  LDSM.16.MT88.4 R140, [R188+0x4100] ;  /* 0x00410000bc8c783b */ /* 0x000ea40000004200 */
[C---:B------:R-:W-:Y:S02]  /*9d60*/  FMUL.FTZ R78, R2.reuse, R78 ;  /* 0x0000004e024e7220 */ /* 0x040fe40000410000 */
[C---:B------:R-:W-:Y:S02]  /*9d70*/  FMUL.FTZ R79, R2.reuse, R79 ;  /* 0x0000004f024f7220 */ /* 0x040fe40000410000 */
[C---:B------:R-:W-:Y:S02]  /*9d80*/  FMUL.FTZ R80, R3.reuse, R80 ;  /* 0x0000005003507220 */ /* 0x040fe40000410000 */
[C---:B------:R-:W-:Y:S03]  /*9d90*/  FMUL.FTZ R81, R3.reuse, R81 ;  /* 0x0000005103517220 */ /* 0x040fe60000410000 */
[C---:B-1----:R-:W-:Y:S03]  /*9da0*/  HMMA.16816.F32.BF16 R76, R128.reuse, R124, R76 ;  /* 0x0000007c804c723c */ /* 0x042fe6000004184c */
[C---:B------:R-:W-:Y:S02]  /*9db0*/  FMUL.FTZ R82, R2.reuse, R82 ;  /* 0x0000005202527220 */ /* 0x040fe40000410000 */
[C---:B------:R-:W-:Y:S02]  /*9dc0*/  FMUL.FTZ R83, R2.reuse, R83 ;  /* 0x0000005302537220 */ /* 0x040fe40000410000 */
[C---:B------:R-:W-:Y:S02]  /*9dd0*/  FMUL.FTZ R84, R3.reuse, R84 ;  /* 0x0000005403547220 */ /* 0x040fe40000410000 */
[----:B------:R-:W-:Y:S03]  /*9de0*/  FMUL.FTZ R85, R3, R85 ;  /* 0x0000005503557220 */ /* 0x000fe60000410000 */
[C---:B------:R-:W-:Y:S01]  /*9df0*/  HMMA.16816.F32.BF16 R80, R128.reuse, R126, R80 ;  /* 0x0000007e8050723c */ /* 0x040fe20000041850 */
[----:B------:R-:W1:Y:S02]  /*9e00*/  LDSM.16.MT88.4 R124, [R195+0x900] ;  /* 0x00090000c37c783b */ /* 0x000e640000004200 */
[C---:B------:R-:W-:Y:S02]  /*9e10*/  FMUL.FTZ R86, R2.reuse, R86 ;  /* 0x0000005602567220 */ /* 0x040fe40000410000 */
[----:B------:R-:W-:Y:S02]  /*9e20*/  FMUL.FTZ R87, R2, R87 ;  /* 0x0000005702577220 */ /* 0x000fe40000410000 */
[--C-:B------:R-:W-:Y:S02]  /*9e30*/  FFMA.FTZ R168, R12, c[0x0][0x2d0], -R167.reuse ;  /* 0x0000b4000ca87a23 */ /* 0x100fe400000108a7 */
[----:B------:R-:W-:Y:S03]  /*9e40*/  FFMA.FTZ R169, R13, c[0x0][0x2d0], -R167 ;  /* 0x0000b4000da97a23 */ /* 0x000fe600000108a7 */
[C---:B---3--:R-:W-:Y:S01]  /*9e50*/  HMMA.16816.F32.BF16 R84, R128.reuse, R136, R84 ;  /* 0x000000888054723c */ /* 0x048fe20000041854 */
[----:B------:R-:W-:Y:S02]  /*9e60*/  MUFU.EX2 R168, R168 ;  /* 0x000000a800a87308 */ /* 0x000fe40000000800 */
[--C-:B------:R-:W-:Y:S01]  /*9e70*/  FFMA.FTZ R172, R14, c[0x0][0x2d0], -R165.reuse ;  /* 0x0000b4000eac7a23 */ /* 0x100fe200000108a5 */
[----:B-----5:R-:W-:Y:S01]  /*9e80*/  F2FP.BF16.PACK_AB R14, R171, R170 ;  /* 0x000000aaab0e723e */ /* 0x020fe200000010ff */
[----:B------:R-:W-:Y:S01]  /*9e90*/  FFMA.FTZ R173, R15, c[0x0][0x2d0], -R165 ;  /* 0x0000b4000fad7a23 */ /* 0x000fe200000108a5 */
[----:B----4-:R-:W-:Y:S01]  /*9ea0*/  F2FP.BF16.PACK_AB R15, R175, R174 ;  /* 0x000000aeaf0f723e */ /* 0x010fe200000010ff */
[C---:B------:R-:W-:Y:S02]  /*9eb0*/  FMUL.FTZ R88, R3.reuse, R88 ;  /* 0x0000005803587220 */ /* 0x040fe40000410000 */
[C---:B------:R-:W-:Y:S02]  /*9ec0*/  FMUL.FTZ R89, R3.reuse, R89 ;  /* 0x0000005903597220 */ /* 0x040fe40000410000 */
[----:B------:R-:W3:Y:S01]  /*9ed0*/  MUFU.EX2 R169, R169 ;  /* 0x000000a900a97308 */ /* 0x000ee20000000800 */
[C---:B------:R-:W-:Y:S02]  /*9ee0*/  FMUL.FTZ R90, R2.reuse, R90 ;  /* 0x0000005a025a7220 */ /* 0x040fe40000410000 */
[C---:B------:R-:W-:Y:S02]  /*9ef0*/  FMUL.FTZ R91, R2.reuse, R91 ;  /* 0x0000005b025b7220 */ /* 0x040fe40000410000 */
[C---:B------:R-:W-:Y:S02]  /*9f00*/  FMUL.FTZ R92, R3.reuse, R92 ;  /* 0x0000005c035c7220 */ /* 0x040fe40000410000 */
[C---:B------:R-:W-:Y:S02]  /*9f10*/  FMUL.FTZ R93, R3.reuse, R93 ;  /* 0x0000005d035d7220 */ /* 0x040fe40000410000 */
[C---:B------:R-:W-:Y:S01]  /*9f20*/  FMUL.FTZ R94, R2.reuse, R94 ;  /* 0x0000005e025e7220 */ /* 0x040fe20000410000 */
[C---:B------:R-:W-:Y:S01]  /*9f30*/  HMMA.16816.F32.BF16 R88, R128.reuse, R138, R88 ;  /* 0x0000008a8058723c */ /* 0x040fe20000041858 */
[----:B------:R-:W-:Y:S01]  /*9f40*/  MUFU.EX2 R172, R172 ;  /* 0x000000ac00ac7308 */ /* 0x000fe20000000800 */
[----:B------:R-:W4:Y:S01]  /*9f50*/  LDSM.16.MT88.4 R136, [R189+0x900] ;  /* 0x00090000bd88783b */ /* 0x000f220000004200 */
[C---:B------:R-:W-:Y:S02]  /*9f60*/  FMUL.FTZ R95, R2.reuse, R95 ;  /* 0x0000005f025f7220 */ /* 0x040fe40000410000 */
[C---:B------:R-:W-:Y:S02]  /*9f70*/  FMUL.FTZ R96, R3.reuse, R96 ;  /* 0x0000006003607220 */ /* 0x040fe40000410000 */
[----:B------:R-:W-:Y:S02]  /*9f80*/  FMUL.FTZ R97, R3, R97 ;  /* 0x0000006103617220 */ /* 0x000fe40000410000 */
[C---:B------:R-:W-:Y:S01]  /*9f90*/  FMUL.FTZ R98, R2.reuse, R98 ;  /* 0x0000006202627220 */ /* 0x040fe20000410000 */
[C---:B--2---:R-:W-:Y:S01]  /*9fa0*/  HMMA.16816.F32.BF16 R92, R128.reuse, R140, R92 ;  /* 0x0000008c805c723c */ /* 0x044fe2000004185c */
[----:B------:R-:W2:Y:S02]  /*9fb0*/  MUFU.EX2 R173, R173 ;  /* 0x000000ad00ad7308 */ /* 0x000ea40000000800 */
[C---:B------:R-:W-:Y:S01]  /*9fc0*/  FMUL.FTZ R99, R2.reuse, R99 ;  /* 0x0000006302637220 */ /* 0x040fe20000410000 */
[----:B---3--:R-:W-:Y:S01]  /*9fd0*/  F2FP.BF16.PACK_AB R12, R169, R168 ;  /* 0x000000a8a90c723e */ /* 0x008fe200000010ff */
[----:B------:R-:W-:Y:S01]  /*9fe0*/  FFMA.FTZ R162, R3, R210, R162 ;  /* 0x000000d203a27223 */ /* 0x000fe200000100a2 */
[----:B------:R-:W-:Y:S01]  /*9ff0*/  MOV R3, R0 ;  /* 0x0000000000037202 */ /* 0x000fe20000000f00 */
[----:B------:R-:W-:Y:S02]  /*a000*/  FFMA.FTZ R166, R2, R211, R166 ;  /* 0x000000d302a67223 */ /* 0x000fe400000100a6 */
[----:B------:R-:W-:Y:S01]  /*a010*/  FADD.FTZ R162, R133, R162 ;  /* 0x000000a285a27221 */ /* 0x000fe20000010000 */
[----:B------:R-:W-:Y:S01]  /*a020*/  HMMA.16816.F32.BF16 R96, R128, R142, R96 ;  /* 0x0000008e8060723c */ /* 0x000fe20000041860 */
[----:B------:R-:W-:Y:S02]  /*a030*/  LDSM.16.MT88.4 R128, [R190+0x4900] ;  /* 0x00490000be80783b */ /* 0x000fe40000004200 */
[----:B------:R-:W-:Y:S01]  /*a040*/  FADD.FTZ R166, R161, R166 ;  /* 0x000000a6a1a67221 */ /* 0x000fe20000010000 */
[----:B------:R-:W-:Y:S01]  /*a050*/  MOV R133, R132 ;  /* 0x0000008400857202 */ /* 0x000fe20000000f00 */
[----:B------:R-:W-:Y:S02]  /*a060*/  FADD.FTZ R135, R135, R162 ;  /* 0x000000a287877221 */ /* 0x000fe40000010000 */
[----:B------:R-:W-:Y:S02]  /*a070*/  FADD.FTZ R163, R163, R166 ;  /* 0x000000a6a3a37221 */ /* 0x000fe40000010000 */
[----:B------:R-:W-:Y:S03]  /*a080*/  LDSM.16.MT88.4 R140, [R190+0x3100] ;  /* 0x00310000be8c783b */ /* 0x000fe60000004200 */
[----:B------:R-:W-:Y:S02]  /*a090*/  FADD.FTZ R135, R160, R135 ;  /* 0x00000087a0877221 */ /* 0x000fe40000010000 */
[----:B------:R-:W-:Y:S01]  /*a0a0*/  FADD.FTZ R163, R164, R163 ;  /* 0x000000a3a4a37221 */ /* 0x000fe20000010000 */
[----:B--2---:R-:W-:Y:S01]  /*a0b0*/  F2FP.BF16.PACK_AB R13, R173, R172 ;  /* 0x000000acad0d723e */ /* 0x004fe200000010ff */
[----:B------:R-:W-:Y:S02]  /*a0c0*/  FADD.FTZ R168, R168, R135 ;  /* 0x00000087a8a87221 */ /* 0x000fe40000010000 */
[----:B------:R-:W-:Y:S02]  /*a0d0*/  FADD.FTZ R172, R172, R163 ;  /* 0x000000a3acac7221 */ /* 0x000fe40000010000 */
[----:B------:R-:W-:Y:S02]  /*a0e0*/  FADD.FTZ R169, R169, R168 ;  /* 0x000000a8a9a97221 */ /* 0x000fe40000010000 */
[C---:B-1----:R-:W-:Y:S05]  /*a0f0*/  HMMA.16816.F32.BF16 R4, R12.reuse, R124, R4 ;  /* 0x0000007c0c04723c */ /* 0x042fea0000041804 */
[----:B------:R-:W-:Y:S02]  /*a100*/  FADD.FTZ R173, R173, R172 ;  /* 0x000000acadad7221 */ /* 0x000fe40000010000 */
[----:B------:R-:W-:Y:S01]  /*a110*/  FADD.FTZ R170, R170, R169 ;  /* 0x000000a9aaaa7221 */ /* 0x000fe20000010000 */
[C---:B------:R-:W-:Y:S01]  /*a120*/  HMMA.16816.F32.BF16 R8, R12.reuse, R126, R8 ;  /* 0x0000007e0c08723c */ /* 0x040fe20000041808 */
[----:B------:R-:W1:Y:S03]  /*a130*/  LDSM.16.MT88.4 R124, [R188+0x2900] ;  /* 0x00290000bc7c783b */ /* 0x000e660000004200 */
[----:B------:R-:W-:Y:S02]  /*a140*/  FADD.FTZ R174, R174, R173 ;  /* 0x000000adaeae7221 */ /* 0x000fe40000010000 */
[----:B------:R-:W-:Y:S02]  /*a150*/  FADD.FTZ R171, R171, R170 ;  /* 0x000000aaabab7221 */ /* 0x000fe40000010000 */
[C---:B------:R-:W-:Y:S04]  /*a160*/  HMMA.16816.F32.BF16 R100, R12.reuse, R16, R100 ;  /* 0x000000100c64723c */ /* 0x040fe80000041864 */
[----:B------:R-:W-:Y:S04]  /*a170*/  FADD.FTZ R175, R175, R174 ;  /* 0x000000aeafaf7221 */ /* 0x000fe80000010000 */
[C---:B------:R-:W-:Y:S01]  /*a180*/  HMMA.16816.F32.BF16 R104, R12.reuse, R18, R104 ;  /* 0x000000120c68723c */ /* 0x040fe20000041868 */
[----:B------:R-:W2:Y:S07]  /*a190*/  LDSM.16.MT88.4 R16, [R195+0x4900] ;  /* 0x00490000c310783b */ /* 0x000eae0000004200 */
[C---:B----4-:R-:W-:Y:S08]  /*a1a0*/  HMMA.16816.F32.BF16 R108, R12.reuse, R136, R108 ;  /* 0x000000880c6c723c */ /* 0x050ff0000004186c */
        /* <DEDUP_REMOVED lines=8> */
[C---:B------:R-:W-:Y:S07]  /*a230*/  HMMA.16816.F32.BF16 R44, R12.reuse, R152, R44 ;  /* 0x000000980c2c723c */ /* 0x040fee000004182c */
[--C-:B------:R-:W-:Y:S01]  /*a240*/  FFMA.FTZ R152, R20, c[0x0][0x2d0], -R167.reuse ;  /* 0x0000b40014987a23 */ /* 0x100fe200000108a7 */
[C---:B------:R-:W-:Y:S04]  /*a250*/  HMMA.16816.F32.BF16 R48, R12.reuse, R154, R48 ;  /* 0x0000009a0c30723c */ /* 0x040fe80000041830 */
[--C-:B------:R-:W-:Y:S01]  /*a260*/  FFMA.FTZ R153, R21, c[0x0][0x2d0], -R167.reuse ;  /* 0x0000b40015997a23 */ /* 0x100fe200000108a7 */
[----:B------:R-:W-:Y:S02]  /*a270*/  MUFU.EX2 R152, R152 ;  /* 0x0000009800987308 */ /* 0x000fe40000000800 */
[--C-:B------:R-:W-:Y:S01]  /*a280*/  FFMA.FTZ R154, R24, c[0x0][0x2d0], -R167.reuse ;  /* 0x0000b400189a7a23 */ /* 0x100fe200000108a7 */
[C---:B------:R-:W-:Y:S04]  /*a290*/  HMMA.16816.F32.BF16 R52, R12.reuse, R156, R52 ;  /* 0x0000009c0c34723c */ /* 0x040fe80000041834 */
[--C-:B------:R-:W-:Y:S02]  /*a2a0*/  FFMA.FTZ R155, R25, c[0x0][0x2d0], -R167.reuse ;  /* 0x0000b400199b7a23 */ /* 0x100fe400000108a7 */
[----:B------:R-:W-:Y:S01]  /*a2b0*/  FFMA.FTZ R167, R33, c[0x0][0x2d0], -R167 ;  /* 0x0000b40021a77a23 */ /* 0x000fe200000108a7 */
[----:B------:R-:W4:Y:S01]  /*a2c0*/  MUFU.EX2 R153, R153 ;  /* 0x0000009900997308 */ /* 0x000f220000000800 */
[C---:B------:R-:W-:Y:S04]  /*a2d0*/  HMMA.16816.F32.BF16 R56, R12.reuse, R158, R56 ;  /* 0x0000009e0c38723c */ /* 0x040fe80000041838 */
[--C-:B------:R-:W-:Y:S02]  /*a2e0*/  FFMA.FTZ R156, R22, c[0x0][0x2d0], -R165.reuse ;  /* 0x0000b400169c7a23 */ /* 0x100fe400000108a5 */
[--C-:B------:R-:W-:Y:S02]  /*a2f0*/  FFMA.FTZ R157, R23, c[0x0][0x2d0], -R165.reuse ;  /* 0x0000b400179d7a23 */ /* 0x100fe400000108a5 */
[C---:B-1----:R-:W-:Y:S01]  /*a300*/  HMMA.16816.F32.BF16 R60, R12.reuse, R124, R60 ;  /* 0x0000007c0c3c723c */ /* 0x042fe2000004183c */
[----:B------:R-:W-:Y:S01]  /*a310*/  LDSM.16.MT88.4 R20, [R190+0x1100] ;  /* 0x00110000be14783b */ /* 0x000fe20000004200 */
[----:B------:R-:W-:Y:S02]  /*a320*/  MUFU.EX2 R154, R154 ;  /* 0x0000009a009a7308 */ /* 0x000fe40000000800 */
[--C-:B------:R-:W-:Y:S02]  /*a330*/  FFMA.FTZ R158, R26, c[0x0][0x2d0], -R165.reuse ;  /* 0x0000b4001a9e7a23 */ /* 0x100fe400000108a5 */
[--C-:B------:R-:W-:Y:S02]  /*a340*/  FFMA.FTZ R159, R27, c[0x0][0x2d0], -R165.reuse ;  /* 0x0000b4001b9f7a23 */ /* 0x100fe400000108a5 */
[C---:B------:R-:W-:Y:S01]  /*a350*/  HMMA.16816.F32.BF16 R64, R12.reuse, R126, R64 ;  /* 0x0000007e0c40723c */ /* 0x040fe20000041840 */
[----:B------:R-:W1:Y:S03]  /*a360*/  LDSM.16.MT88.4 R124, [R188+0x4900] ;  /* 0x00490000bc7c783b */ /* 0x000e660000004200 */
[----:B------:R-:W-:Y:S01]  /*a370*/  FFMA.FTZ R165, R35, c[0x0][0x2d0], -R165 ;  /* 0x0000b40023a57a23 */ /* 0x000fe200000108a5 */
[----:B------:R-:W5:Y:S03]  /*a380*/  MUFU.EX2 R155, R155 ;  /* 0x0000009b009b7308 */ /* 0x000f660000000800 */
[C---:B--2---:R-:W-:Y:S01]  /*a390*/  HMMA.16816.F32.BF16 R68, R12.reuse, R16, R68 ;  /* 0x000000100c44723c */ /* 0x044fe20000041844 */
[----:B------:R-:W-:Y:S06]  /*a3a0*/  LDSM.16.MT88.4 R24, [R189+0x1100] ;  /* 0x00110000bd18783b */ /* 0x000fec0000004200 */
[----:B------:R-:W-:Y:S01]  /*a3b0*/  MUFU.EX2 R156, R156 ;  /* 0x0000009c009c7308 */ /* 0x000fe20000000800 */
[C---:B------:R-:W-:Y:S01]  /*a3c0*/  HMMA.16816.F32.BF16 R72, R12.reuse, R18, R72 ;  /* 0x000000120c48723c */ /* 0x040fe20000041848 */
[----:B------:R-:W2:Y:S07]  /*a3d0*/  LDSM.16.MT88.4 R16, [R195+0x1100] ;  /* 0x00110000c310783b */ /* 0x000eae0000004200 */
[C---:B------:R-:W-:Y:S01]  /*a3e0*/  HMMA.16816.F32.BF16 R76, R12.reuse, R128, R76 ;  /* 0x000000800c4c723c */ /* 0x040fe2000004184c */
[----:B------:R-:W-:Y:S01]  /*a3f0*/  LDSM.16.MT88.4 R32, [R188+0x1900] ;  /* 0x00190000bc20783b */ /* 0x000fe20000004200 */
[----:B------:R-:W1:Y:S06]  /*a400*/  MUFU.EX2 R157, R157 ;  /* 0x0000009d009d7308 */ /* 0x000e6c0000000800 */
[C---:B------:R-:W-:Y:S01]  /*a410*/  HMMA.16816.F32.BF16 R80, R12.reuse, R130, R80 ;  /* 0x000000820c50723c */ /* 0x040fe20000041850 */
[----:B------:R-:W2:Y:S03]  /*a420*/  LDSM.16.MT88.4 R128, [R188+0x1100] ;  /* 0x00110000bc80783b */ /* 0x000ea60000004200 */
[----:B------:R-:W-:Y:S04]  /*a430*/  MUFU.EX2 R158, R158 ;  /* 0x0000009e009e7308 */ /* 0x000fe80000000800 */
[C---:B---3--:R-:W-:Y:S06]  /*a440*/  HMMA.16816.F32.BF16 R84, R12.reuse, R136, R84 ;  /* 0x000000880c54723c */ /* 0x048fec0000041854 */
[----:B------:R-:W3:Y:S02]  /*a450*/  MUFU.EX2 R159, R159 ;  /* 0x0000009f009f7308 */ /* 0x000ee40000000800 */
[C---:B------:R-:W-:Y:S01]  /*a460*/  HMMA.16816.F32.BF16 R88, R12.reuse, R138, R88 ;  /* 0x0000008a0c58723c */ /* 0x040fe20000041858 */
[----:B------:R-:W2:Y:S07]  /*a470*/  LDSM.16.MT88.4 R136, [R195+0x3100] ;  /* 0x00310000c388783b */ /* 0x000eae0000004200 */
[C---:B-1----:R-:W-:Y:S01]  /*a480*/  HMMA.16816.F32.BF16 R92, R12.reuse, R124, R92 ;  /* 0x0000007c0c5c723c */ /* 0x042fe2000004185c */
[----:B------:R-:W1:Y:S07]  /*a490*/  MUFU.EX2 R222, R167 ;  /* 0x000000a700de7308 */ /* 0x000e6e0000000800 */
[----:B------:R-:W-:Y:S01]  /*a4a0*/  HMMA.16816.F32.BF16 R96, R12, R126, R96 ;  /* 0x0000007e0c60723c */ /* 0x000fe20000041860 */
[----:B------:R-:W-:Y:S02]  /*a4b0*/  LDSM.16.MT88.4 R124, [R189+0x5100] ;  /* 0x00510000bd7c783b */ /* 0x000fe40000004200 */
[----:B------:R-:W1:Y:S04]  /*a4c0*/  MUFU.EX2 R226, R165 ;  /* 0x000000a500e27308 */ /* 0x000e680000000800 */
[----:B----4-:R-:W-:Y:S01]  /*a4d0*/  F2FP.BF16.PACK_AB R12, R153, R152 ;  /* 0x00000098990c723e */ /* 0x010fe200000010ff */
[----:B------:R-:W-:Y:S01]  /*a4e0*/  FADD.FTZ R152, R152, R171 ;  /* 0x000000ab98987221 */ /* 0x000fe20000010000 */
[----:B-----5:R-:W-:Y:S03]  /*a4f0*/  F2FP.BF16.PACK_AB R14, R155, R154 ;  /* 0x0000009a9b0e723e */ /* 0x020fe600000010ff */
[----:B------:R-:W-:Y:S01]  /*a500*/  F2FP.BF16.PACK_AB R13, R157, R156 ;  /* 0x0000009c9d0d723e */ /* 0x000fe200000010ff */
[----:B------:R-:W-:Y:S01]  /*a510*/  FADD.FTZ R156, R156, R175 ;  /* 0x000000af9c9c7221 */ /* 0x000fe20000010000 */
[----:B---3--:R-:W-:Y:S01]  /*a520*/  F2FP.BF16.PACK_AB R15, R159, R158 ;  /* 0x0000009e9f0f723e */ /* 0x008fe200000010ff */
        /* <DEDUP_REMOVED lines=16> */
[C---:B------:R-:W-:Y:S08]  /*a630*/  HMMA.16816.F32.BF16 R120, R12.reuse, R130, R120 ;  /* 0x000000820c78723c */ /* 0x040ff00000041878 */
        /* <DEDUP_REMOVED lines=12> */
[C---:B---3--:R-:W-:Y:S08]  /*a700*/  HMMA.16816.F32.BF16 R68, R12.reuse, R20, R68 ;  /* 0x000000140c44723c */ /* 0x048ff00000041844 */
[C---:B------:R-:W-:Y:S01]  /*a710*/  HMMA.16816.F32.BF16 R72, R12.reuse, R22, R72 ;  /* 0x000000160c48723c */ /* 0x040fe20000041848 */
[----:B------:R-:W3:Y:S07]  /*a720*/  LDSM.16.MT88.4 R20, [R195+0x1900] ;  /* 0x00190000c314783b */ /* 0x000eee0000004200 */
[C---:B----4-:R-:W-:Y:S08]  /*a730*/  HMMA.16816.F32.BF16 R76, R12.reuse, R24, R76 ;  /* 0x000000180c4c723c */ /* 0x050ff0000004184c */
[C---:B------:R-:W-:Y:S01]  /*a740*/  HMMA.16816.F32.BF16 R80, R12.reuse, R26, R80 ;  /* 0x0000001a0c50723c */ /* 0x040fe20000041850 */
[----:B------:R-:W4:Y:S07]  /*a750*/  LDSM.16.MT88.4 R24, [R190+0x1900] ;  /* 0x00190000be18783b */ /* 0x000f2e0000004200 */
[C---:B------:R-:W-:Y:S08]  /*a760*/  HMMA.16816.F32.BF16 R84, R12.reuse, R124, R84 ;  /* 0x0000007c0c54723c */ /* 0x040ff00000041854 */
[C---:B------:R-:W-:Y:S08]  /*a770*/  HMMA.16816.F32.BF16 R88, R12.reuse, R126, R88 ;  /* 0x0000007e0c58723c */ /* 0x040ff00000041858 */
[C---:B--2---:R-:W-:Y:S08]  /*a780*/  HMMA.16816.F32.BF16 R92, R12.reuse, R16, R92 ;  /* 0x000000100c5c723c */ /* 0x044ff0000004185c */
[----:B------:R-:W-:Y:S01]  /*a790*/  HMMA.16816.F32.BF16 R96, R12, R18, R96 ;  /* 0x000000120c60723c */ /* 0x000fe20000041860 */
[----:B------:R-:W2:Y:S06]  /*a7a0*/  LDSM.16.MT88.4 R16, [R189+0x3900] ;  /* 0x00390000bd10783b */ /* 0x000eac0000004200 */
[----:B------:R-:W-:Y:S01]  /*a7b0*/  F2FP.BF16.PACK_AB R12, R220, R219 ;  /* 0x000000dbdc0c723e */ /* 0x000fe200000010ff */
[----:B------:R-:W-:Y:S01]  /*a7c0*/  FADD.FTZ R219, R219, R154 ;  /* 0x0000009adbdb7221 */ /* 0x000fe20000010000 */
[----:B-1----:R-:W-:Y:S03]  /*a7d0*/  F2FP.BF16.PACK_AB R14, R222, R221 ;  /* 0x000000ddde0e723e */ /* 0x002fe600000010ff */
[----:B------:R-:W-:Y:S01]  /*a7e0*/  F2FP.BF16.PACK_AB R13, R224, R223 ;  /* 0x000000dfe00d723e */ /* 0x000fe200000010ff */
[----:B------:R-:W-:Y:S01]  /*a7f0*/  FADD.FTZ R223, R223, R158 ;  /* 0x0000009edfdf7221 */ /* 0x000fe20000010000 */
[----:B------:R-:W-:Y:S01]  /*a800*/  F2FP.BF16.PACK_AB R15, R226, R225 ;  /* 0x000000e1e20f723e */ /* 0x000fe200000010ff */
[----:B------:R-:W-:Y:S02]  /*a810*/  FADD.FTZ R220, R220, R219 ;  /* 0x000000dbdcdc7221 */ /* 0x000fe40000010000 */
[----:B------:R-:W-:Y:S02]  /*a820*/  FADD.FTZ R224, R224, R223 ;  /* 0x000000dfe0e07221 */ /* 0x000fe40000010000 */
[----:B------:R-:W-:Y:S02]  /*a830*/  FADD.FTZ R221, R221, R220 ;  /* 0x000000dcdddd7221 */ /* 0x000fe40000010000 */
[C---:B---3--:R-:W-:Y:S01]  /*a840*/  HMMA.16816.F32.BF16 R128, R12.reuse, R20, R4 ;  /* 0x000000140c80723c */ /* 0x048fe20000041804 */
[----:B------:R-:W1:Y:S02]  /*a850*/  LDSM.16.MT88.4 R4, [R190+0x5900] ;  /* 0x00590000be04783b */ /* 0x000e640000004200 */
[----:B------:R-:W-:Y:S02]  /*a860*/  FADD.FTZ R211, R225, R224 ;  /* 0x000000e0e1d37221 */ /* 0x000fe40000010000 */
[----:B------:R-:W-:Y:S02]  /*a870*/  FADD.FTZ R210, R222, R221 ;  /* 0x000000ddded27221 */ /* 0x000fe40000010000 */
[----:B------:R-:W-:Y:S01]  /*a880*/  FADD.FTZ R211, R226, R211 ;  /* 0x000000d3e2d37221 */ /* 0x000fe20000010000 */
[C---:B------:R-:W-:Y:S01]  /*a890*/  HMMA.16816.F32.BF16 R124, R12.reuse, R22, R8 ;  /* 0x000000160c7c723c */ /* 0x040fe20000041808 */
[----:B------:R-:W3:Y:S07]  /*a8a0*/  LDSM.16.MT88.4 R8, [R189+0x5900] ;  /* 0x00590000bd08783b */ /* 0x000eee0000004200 */
        /* <DEDUP_REMOVED lines=11> */
[C---:B------:R-:W-:Y:S01]  /*a960*/  HMMA.16816.F32.BF16 R56, R12.reuse, R18, R56 ;  /* 0x000000120c38723c */ /* 0x040fe20000041838 */
[----:B------:R-:W2:Y:S07]  /*a970*/  LDSM.16.MT88.4 R16, [R188+0x5900] ;  /* 0x00590000bc10783b */ /* 0x000eae0000004200 */
        /* <DEDUP_REMOVED lines=9> */
[----:B------:R-:W-:Y:S07]  /*aa10*/  HMMA.16816.F32.BF16 R96, R12, R18, R96 ;  /* 0x000000120c60723c */ /* 0x000fee0000041860 */
[----:B------:R-:W-:Y:S01]  /*aa20*/  MOV R12, R132 ;  /* 0x00000084000c7202 */ /* 0x000fe20000000f00 */
[----:B------:R-:W-:-:S05]  /*aa30*/  @P0 BRA `(.L_x_1511) ;  /* 0xffffd71000000947 */ /* 0x000fca000383ffff */
.L_x_1510:
        /* <DEDUP_REMOVED lines=18> */
.L_x_1521:
        /* <DEDUP_REMOVED lines=18> */
[----:B------:R-:W-:Y:S04]  /*ac80*/  IADD3 R0, R21, UR6, RZ ;  /* 0x0000000615007c10 */ /* 0x000fe8000fffe0ff */
[----:B------:R-:W-:Y:S01]  /*ac90*/  LEA.HI.X R169, R20, c[0x0][0x1fc], R0, 0x1, P4 ;  /* 0x00007f0014a97a11 */ /* 0x000fe200020f0c00 */
[----:B------:R-:W-:Y:S01]  /*aca0*/  LDSM.16.M88.4 R32, [R198+0xc100] ;  /* 0x00c10000c620783b */ /* 0x000fe20000000200 */
[----:B------:R-:W-:Y:S02]  /*acb0*/  IADD3 R20, P5, R206, UR20, RZ ;  /* 0x00000014ce147c10 */ /* 0x000fe4000ffbe0ff */
[----:B------:R-:W-:Y:S02]  /*acc0*/  LEA R174, P4, R22, c[0x0][0x1f8], 0x1 ;  /* 0x00007e0016ae7a11 */ /* 0x000fe400078808ff */
[----:B------:R-:W1:Y:S01]  /*acd0*/  LDSM.16.M88.4 R8, [R197+0x6100] ;  /* 0x00610000c508783b */ /* 0x000e620000000200 */
[----:B------:R-:W-:Y:S02]  /*ace0*/  LEA R222, P0, R20, c[0x0][0x1f8], 0x1 ;  /* 0x00007e0014de7a11 */ /* 0x000fe400078008ff */
[----:B------:R-:W-:Y:S02]  /*acf0*/  IADD3 R21, R23, UR6, RZ ;  /* 0x0000000617157c10 */ /* 0x000fe4000fffe0ff */
[----:B------:R-:W2:Y:S01]  /*ad00*/  LDSM.16.M88.4 R16, [R197+0x6900] ;  /* 0x00690000c510783b */ /* 0x000ea20000000200 */
[----:B------:R-:W-:Y:S02]  /*ad10*/  IADD3 R0, P6, R218, UR20, RZ ;  /* 0x00000014da007c10 */ /* 0x000fe4000ffde0ff */
[----:B------:R-:W-:Y:S02]  /*ad20*/  LEA.HI.X R175, R22, c[0x0][0x1fc], R21, 0x1, P4 ;  /* 0x00007f0016af7a11 */ /* 0x000fe400020f0c15 */
[----:B------:R-:W3:Y:S01]  /*ad30*/  LDSM.16.M88.4 R24, [R197+0x7100] ;  /* 0x00710000c518783b */ /* 0x000ee20000000200 */
[----:B------:R-:W-:Y:S02]  /*ad40*/  IADD3 R28, P4, R216, UR20, RZ ;  /* 0x00000014d81c7c10 */ /* 0x000fe4000ff9e0ff */
[----:B------:R-:W-:Y:S02]  /*ad50*/  IADD3.X R29, R219, UR7, RZ, P6, !PT ;  /* 0x00000007db1d7c10 */ /* 0x000fe4000b7fe4ff */
[----:B------:R-:W4:Y:S01]  /*ad60*/  LDSM.16.M88.4 R132, [R197+0x7900] ;  /* 0x00790000c584783b */ /* 0x000f220000000200 */
[----:B------:R-:W-:Y:S02]  /*ad70*/  IADD3.X R31, R217, UR7, RZ, P4, !PT ;  /* 0x00000007d91f7c10 */ /* 0x000fe4000a7fe4ff */
[----:B------:R-:W-:Y:S02]  /*ad80*/  PLOP3.LUT P4, PT, PT, PT, UP2, 0x80, 0x0 ;  /* 0x000000000000781c */ /* 0x000fe40003f8f028 */
[----:B------:R-:W-:Y:S05]  /*ad90*/  LDSM.16.M88.4 R136, [R194+0xc100] ;  /* 0x00c10000c288783b */ /* 0x000fea0000000200 */
[----:B------:R-:W5:Y:S05]  /*ada0*/  LDSM.16.M88.4 R140, [R196] ;  /* 0x00000000c48c783b */ /* 0x000f6a0000000200 */
[----:B------:R-:W3:Y:S05]  /*adb0*/  LDSM.16.M88.4 R144, [R187] ;  /* 0x00000000bb90783b */ /* 0x000eea0000000200 */
[----:B------:R-:W3:Y:S01]  /*adc0*/  LDSM.16.M88.4 R148, [R186] ;  /* 0x00000000ba94783b */ /* 0x000ee20000000200 */
[C---:B-1----:R-:W-:Y:S04]  /*add0*/  HMMA.16816.F32.BF16 R4, R32.reuse, R8, RZ ;  /* 0x000000082004723c */ /* 0x042fe800000418ff */
[----:B------:R-:W1:Y:S05]  /*ade0*/  LDSM.16.M88.4 R152, [R185] ;  /* 0x00000000b998783b */ /* 0x000e6a0000000200 */
[----:B------:R-:W-:Y:S01]  /*adf0*/  @!PT LDS RZ, [RZ] ;  /* 0x00000000fffff984 */ /* 0x000fe20000000800 */
[----:B------:R-:W-:Y:S01]  /*ae00*/  @!PT LDS RZ, [RZ] ;  /* 0x00000000fffff984 */ /* 0x000fe20000000800 */
[----:B------:R-:W-:Y:S01]  /*ae10*/  @!PT LDS RZ, [RZ] ;  /* 0x00000000fffff984 */ /* 0x000fe20000000800 */
[----:B------:R1:W-:Y:S01]  /*ae20*/  LDGSTS.E.BYPASS.LTC128B.128 [R199+0x100], [R168.64], !P3 ;  /* 0x00100000a8c77fae */ /* 0x0003e2000d901d50 */
[C---:B------:R-:W-:Y:S04]  /*ae30*/  HMMA.16816.F32.BF16 R8, R32.reuse, R10, RZ ;  /* 0x0000000a2008723c */ /* 0x040fe800000418ff */
[----:B------:R1:W-:Y:S04]  /*ae40*/  LDGSTS.E.BYPASS.LTC128B.128 [R199+0x2100], [R224.64], !P2 ;  /* 0x02100000e0c77fae */ /* 0x0003e8000d101d50 */
[C---:B--2---:R-:W-:Y:S01]  /*ae50*/  HMMA.16816.F32.BF16 R12, R32.reuse, R16, RZ ;  /* 0x00000010200c723c */ /* 0x044fe200000418ff */
[----:B------:R2:W-:Y:S06]  /*ae60*/  LDGSTS.E.BYPASS.LTC128B.128 [R199+0x4100], [R174.64], !P1 ;  /* 0x04100000aec77fae */ /* 0x0005ec000c901d50 */
[----:B------:R-:W-:Y:S01]  /*ae70*/  IADD3.X R17, R209, UR7, RZ, P5, !PT ;  /* 0x00000007d1117c10 */ /* 0x000fe2000affe4ff */
[----:B------:R-:W-:Y:S01]  /*ae80*/  @UP3 UIADD3 UR7, UR13, -0x1, URZ ;  /* 0xffffffff0d073890 */ /* 0x000fe2000fffe03f */
[----:B------:R-:W-:Y:S03]  /*ae90*/  LEA R220, P5, R0, c[0x0][0x1f8], 0x1 ;  /* 0x00007e0000dc7a11 */ /* 0x000fe600078a08ff */
[----:B------:R-:W-:Y:S01]  /*aea0*/  LEA.HI.X R223, R20, c[0x0][0x1fc], R17, 0x1, P0 ;  /* 0x00007f0014df7a11 */ /* 0x000fe200000f0c11 */
[----:B------:R-:W-:Y:S01]  /*aeb0*/  @UP3 USHF.R.S32.HI UR6, URZ, 0x1f, UR7 ;  /* 0x0000001f3f063899 */ /* 0x000fe20008011407 */
[C---:B------:R-:W-:Y:S01]  /*aec0*/  HMMA.16816.F32.BF16 R16, R32.reuse, R18, RZ ;  /* 0x000000122010723c */ /* 0x040fe200000418ff */
[----:B------:R-:W-:Y:S01]  /*aed0*/  LEA R172, P0, R28, c[0x0][0x1f8], 0x1 ;  /* 0x00007e001cac7a11 */ /* 0x000fe200078008ff */
[----:B------:R-:W-:Y:S01]  /*aee0*/  @UP3 UIMAD.WIDE.U32 UR20, UR7, UR4, URZ ;  /* 0x00000004071432a5 */ /* 0x000fe2000f8e003f */
[----:B------:R1:W-:Y:S01]  /*aef0*/  LDGSTS.E.BYPASS.LTC128B.128 [R199+0x1100], [R222.64], !P3 ;  /* 0x01100000dec77fae */ /* 0x0003e2000d901d50 */
[----:B------:R-:W-:Y:S01]  /*af00*/  LEA.HI.X R221, R0, c[0x0][0x1fc], R29, 0x1, P5 ;  /* 0x00007f0000dd7a11 */ /* 0x000fe200028f0c1d */
[----:B------:R-:W-:Y:S01]  /*af10*/  IMAD.MOV.U32 R0, RZ, RZ, R204 ;  /* 0x000000ffff007224 */ /* 0x000fe200078e00cc */
[----:B------:R-:W-:Y:S01]  /*af20*/  LEA.HI.X R173, R28, c[0x0][0x1fc], R31, 0x1, P0 ;  /* 0x00007f001cad7a11 */ /* 0x000fe200000f0c1f */
[----:B------:R-:W-:Y:S01]  /*af30*/  @UP3 UIMAD UR6, UR6, UR4, URZ ;  /* 0x00000004060632a4 */ /* 0x000fe2000f8e023f */
[C---:B---3--:R-:W-:Y:S01]  /*af40*/  HMMA.16816.F32.BF16 R20, R32.reuse, R24, RZ ;  /* 0x000000182014723c */ /* 0x048fe200000418ff */
[----:B------:R3:W-:Y:S01]  /*af50*/  LDGSTS.E.BYPASS.LTC128B.128 [R199+0x3100], [R220.64], !P2 ;  /* 0x03100000dcc77fae */ /* 0x0007e2000d101d50 */
[----:B------:R-:W-:Y:S01]  /*af60*/  PLOP3.LUT P0, PT, PT, PT, UP3, 0x80, 0x0 ;  /* 0x000000000000781c */ /* 0x000fe20003f0f038 */
[----:B------:R-:W-:Y:S01]  /*af70*/  @UP3 UIMAD UR6, UR7, UR5, UR6 ;  /* 0x00000005070632a4 */ /* 0x000fe2000f8e0206 */
[----:B------:R-:W-:Y:S01]  /*af80*/  PLOP3.LUT P5, PT, PT, PT, UP2, 0x80, 0x0 ;  /* 0x000000000000781c */ /* 0x000fe20003faf028 */
[----:B------:R-:W-:Y:S01]  /*af90*/  @UP3 USHF.L.U32 UR7, UR20, 0x6, URZ ;  /* 0x0000000614073899 */ /* 0x000fe2000800063f */
[----:B------:R2:W-:Y:S01]  /*afa0*/  LDGSTS.E.BYPASS.LTC128B.128 [R199+0x5100], [R172.64], !P1 ;  /* 0x05100000acc77fae */ /* 0x0005e2000c901d50 */
[----:B------:R-:W-:Y:S01]  /*afb0*/  @UP3 UIADD3 UR6, UR21, UR6, URZ ;  /* 0x0000000615063290 */ /* 0x000fe2000fffe03f */
[C---:B------:R-:W-:Y:S01]  /*afc0*/  HMMA.16816.F32.BF16 R24, R32.reuse, R26, RZ ;  /* 0x0000001a2018723c */ /* 0x040fe200000418ff */
[----:B------:R-:W-:Y:S02]  /*afd0*/  @UP3 UIADD3 UR15, UP0, UR12, UR7, URZ ;  /* 0x000000070c0f3290 */ /* 0x000fe4000ff1e03f */
[----:B------:R-:W-:Y:S01]  /*afe0*/  LDSM.16.M88.4 R156, [R193+0xc100] ;  /* 0x00c10000c19c783b */ /* 0x000fe20000000200 */
[----:B------:R-:W-:Y:S04]  /*aff0*/  @UP3 USHF.L.U64.HI UR6, UR20, 0x6, UR6 ;  /* 0x0000000614063899 */ /* 0x000fe80008010206 */
[C---:B----4-:R-:W-:Y:S01]  /*b000*/  HMMA.16816.F32.BF16 R28, R32.reuse, R132, RZ ;  /* 0x00000084201c723c */ /* 0x050fe200000418ff */
[----:B------:R-:W0:Y:S05]  /*b010*/  LDGDEPBAR ;  /* 0x00000000000079af */ /* 0x000e2a0000000000 */
[----:B------:R-:W4:Y:S02]  /*b020*/  LDSM.16.M88.4 R160, [R192+0x6100] ;  /* 0x00610000c0a0783b */ /* 0x000f240000000200 */
[----:B------:R-:W-:Y:S03]  /*b030*/  HMMA.16816.F32.BF16 R32, R32, R134, RZ ;  /* 0x000000862020723c */ /* 0x000fe600000418ff */
[----:B------:R-:W3:Y:S05]  /*b040*/  LDSM.16.M88.4 R164, [R192+0x6900] ;  /* 0x00690000c0a4783b */ /* 0x000eea0000000200 */
[C---:B-----5:R-:W-:Y:S01]  /*b050*/  HMMA.16816.F32.BF16 R4, R136.reuse, R140, R4 ;  /* 0x0000008c8804723c */ /* 0x060fe20000041804 */
[----:B-1----:R-:W1:Y:S05]  /*b060*/  LDSM.16.M88.4 R168, [R192+0x7100] ;  /* 0x00710000c0a8783b */ /* 0x002e6a0000000200 */
[----:B------:R-:W5:Y:S02]  /*b070*/  LDSM.16.M88.4 R132, [R192+0x7900] ;  /* 0x00790000c084783b */ /* 0x000f640000000200 */
[C---:B------:R-:W-:Y:S03]  /*b080*/  HMMA.16816.F32.BF16 R8, R136.reuse, R142, R8 ;  /* 0x0000008e8808723c */ /* 0x040fe60000041808 */
[----:B------:R-:W-:Y:S05]  /*b090*/  LDSM.16.M88.4 R140, [R191+0xc100] ;  /* 0x00c10000bf8c783b */ /* 0x000fea0000000200 */
[C---:B------:R-:W-:Y:S01]  /*b0a0*/  HMMA.16816.F32.BF16 R12, R136.reuse, R144, R12 ;  /* 0x00000090880c723c */ /* 0x040fe2000004180c */
[----:B--2---:R-:W-:Y:S07]  /*b0b0*/  LDSM.16.M88.4 R172, [R184+0x1000] ;  /* 0x00100000b8ac783b */ /* 0x004fee0000000200 */
[C---:B------:R-:W-:Y:S01]  /*b0c0*/  HMMA.16816.F32.BF16 R16, R136.reuse, R146, R16 ;  /* 0x000000928810723c */ /* 0x040fe20000041810 */
[----:B------:R-:W2:Y:S07]  /*b0d0*/  LDSM.16.M88.4 R144, [R184] ;  /* 0x00000000b890783b */ /* 0x000eae0000000200 */
[C---:B------:R-:W-:Y:S08]  /*b0e0*/  HMMA.16816.F32.BF16 R20, R136.reuse, R148, R20 ;  /* 0x000000948814723c */ /* 0x040ff00000041814 */
[C---:B------:R-:W-:Y:S01]  /*b0f0*/  HMMA.16816.F32.BF16 R24, R136.reuse, R150, R24 ;  /* 0x000000968818723c */ /* 0x040fe20000041818 */
[----:B------:R-:W1:Y:S07]  /*b100*/  LDSM.16.M88.4 R148, [R184+0x800] ;  /* 0x00080000b894783b */ /* 0x000e6e0000000200 */
[C---:B------:R-:W-:Y:S08]  /*b110*/  HMMA.16816.F32.BF16 R28, R136.reuse, R152, R28 ;  /* 0x00000098881c723c */ /* 0x040ff0000004181c */
[----:B------:R-:W-:Y:S01]  /*b120*/  HMMA.16816.F32.BF16 R32, R136, R154, R32 ;  /* 0x0000009a8820723c */ /* 0x000fe20000041820 */
[----:B------:R-:W2:Y:S05]  /*b130*/  LDSM.16.M88.4 R136, [R184+0x1800] ;  /* 0x00180000b888783b */ /* 0x000eaa0000000200 */
[----:B------:R-:W-:Y:S02]  /*b140*/  LDSM.16.M88.4 R152, [R198+0x10100] ;  /* 0x01010000c698783b */ /* 0x000fe40000000200 */
[C---:B----4-:R-:W-:Y:S08]  /*b150*/  HMMA.16816.F32.BF16 R4, R156.reuse, R160, R4 ;  /* 0x000000a09c04723c */ /* 0x050ff00000041804 */
        /* <DEDUP_REMOVED lines=10> */
[----:B------:R-:W5:Y:S05]  /*b200*/  LDSM.16.M88.4 R132, [R197+0x9900] ;  /* 0x00990000c584783b */ /* 0x000f6a0000000200 */
[----:B------:R-:W-:Y:S02]  /*b210*/  LDSM.16.M88.4 R156, [R182] ;  /* 0x00000000b69c783b */ /* 0x000fe40000000200 */
[C---:B--2---:R-:W-:Y:S08]  /*b220*/  HMMA.16816.F32.BF16 R4, R140.reuse, R144, R4 ;  /* 0x000000908c04723c */ /* 0x044ff00000041804 */
[C---:B------:R-:W-:Y:S01]  /*b230*/  HMMA.16816.F32.BF16 R8, R140.reuse, R146, R8 ;  /* 0x000000928c08723c */ /* 0x040fe20000041808 */
[----:B------:R-:W-:Y:S07]  /*b240*/  LDSM.16.M88.4 R144, [R194+0x10100] ;  /* 0x01010000c290783b */ /* 0x000fee0000000200 */
[C---:B------:R-:W-:Y:S08]  /*b250*/  HMMA.16816.F32.BF16 R12, R140.reuse, R148, R12 ;  /* 0x000000948c0c723c */ /* 0x040ff0000004180c */
[C---:B------:R-:W-:Y:S01]  /*b260*/  HMMA.16816.F32.BF16 R16, R140.reuse, R150, R16 ;  /* 0x000000968c10723c */ /* 0x040fe20000041810 */
[----:B------:R-:W2:Y:S07]  /*b270*/  LDSM.16.M88.4 R148, [R183] ;  /* 0x00000000b794783b */ /* 0x000eae0000000200 */
[C---:B------:R-:W-:Y:S08]  /*b280*/  HMMA.16816.F32.BF16 R20, R140.reuse, R172, R20 ;  /* 0x000000ac8c14723c */ /* 0x040ff00000041814 */
[C---:B------:R-:W-:Y:S01]  /*b290*/  HMMA.16816.F32.BF16 R24, R140.reuse, R174, R24 ;  /* 0x000000ae8c18723c */ /* 0x040fe20000041818 */
[----:B------:R-:W1:Y:S07]  /*b2a0*/  LDSM.16.M88.4 R172, [R181] ;  /* 0x00000000b5ac783b */ /* 0x000e6e0000000200 */
[C---:B------:R-:W-:Y:S08]  /*b2b0*/  HMMA.16816.F32.BF16 R28, R140.reuse, R136, R28 ;  /* 0x000000888c1c723c */ /* 0x040ff0000004181c */
[----:B------:R-:W-:Y:S01]  /*b2c0*/  HMMA.16816.F32.BF16 R32, R140, R138, R32 ;  /* 0x0000008a8c20723c */ /* 0x000fe20000041820 */
[----:B------:R-:W2:Y:S05]  /*b2d0*/  LDSM.16.M88.4 R136, [R180] ;  /* 0x00000000b488783b */ /* 0x000eaa0000000200 */
        /* <DEDUP_REMOVED lines=13> */
[----:B------:R-:W-:Y:S02]  /*b3b0*/  LDSM.16.M88.4 R152, [R184+0x2000] ;  /* 0x00200000b898783b */ /* 0x000fe40000000200 */
[C---:B--2---:R-:W-:Y:S08]  /*b3c0*/  HMMA.16816.F32.BF16 R4, R144.reuse, R148, R4 ;  /* 0x000000949004723c */ /* 0x044ff00000041804 */
[C---:B------:R-:W-:Y:S01]  /*b3d0*/  HMMA.16816.F32.BF16 R8, R144.reuse, R150, R8 ;  /* 0x000000969008723c */ /* 0x040fe20000041808 */
[----:B------:R-:W2:Y:S07]  /*b3e0*/  LDSM.16.M88.4 R148, [R191+0x10100] ;  /* 0x01010000bf94783b */ /* 0x000eae0000000200 */
        /* <DEDUP_REMOVED lines=25> */
[----:B------:R-:W2:Y:S07]  /*b580*/  LDSM.16.M88.4 R152, [R179] ;  /* 0x00000000b398783b */ /* 0x000eae0000000200 */
[C---:B------:R-:W-:Y:S08]  /*b590*/  HMMA.16816.F32.BF16 R12, R148.reuse, R156, R12 ;  /* 0x0000009c940c723c */ /* 0x040ff0000004180c */
[C---:B------:R-:W-:Y:S01]  /*b5a0*/  HMMA.16816.F32.BF16 R16, R148.reuse, R158, R16 ;  /* 0x0000009e9410723c */ /* 0x040fe20000041810 */
[----:B------:R-:W1:Y:S07]  /*b5b0*/  LDSM.16.M88.4 R156, [R178] ;  /* 0x00000000b29c783b */ /* 0x000e6e0000000200 */
[C---:B------:R-:W-:Y:S08]  /*b5c0*/  HMMA.16816.F32.BF16 R20, R148.reuse, R172, R20 ;  /* 0x000000ac9414723c */ /* 0x040ff00000041814 */
[C---:B------:R-:W-:Y:S08]  /*b5d0*/  HMMA.16816.F32.BF16 R24, R148.reuse, R174, R24 ;  /* 0x000000ae9418723c */ /* 0x040ff00000041818 */
[C---:B------:R-:W-:Y:S08]  /*b5e0*/  HMMA.16816.F32.BF16 R28, R148.reuse, R136, R28 ;  /* 0x00000088941c723c */ /* 0x040ff0000004181c */
[----:B------:R-:W-:Y:S01]  /*b5f0*/  HMMA.16816.F32.BF16 R32, R148, R138, R32 ;  /* 0x0000008a9420723c */ /* 0x000fe20000041820 */
[----:B------:R-:W2:Y:S05]  /*b600*/  LDSM.16.M88.4 R136, [R177] ;  /* 0x00000000b188783b */ /* 0x000eaa0000000200 */
[----:B------:R-:W2:Y:S02]  /*b610*/  LDSM.16.M88.4 R148, [R176] ;  /* 0x00000000b094783b */ /* 0x000ea40000000200 */
[C---:B----4-:R-:W-:Y:S08]  /*b620*/  HMMA.16816.F32.BF16 R4, R144.reuse, R160, R4 ;  /* 0x000000a09004723c */ /* 0x050ff00000041804 */
[C---:B------:R-:W-:Y:S01]  /*b630*/  HMMA.16816.F32.BF16 R8, R144.reuse, R162, R8 ;  /* 0x000000a29008723c */ /* 0x040fe20000041808 */
[----:B------:R-:W-:Y:S07]  /*b640*/  LDSM.16.M88.4 R160, [R192+0xb900] ;  /* 0x00b90000c0a0783b */ /* 0x000fee0000000200 */
[C---:B---3--:R-:W-:Y:S08]  /*b650*/  HMMA.16816.F32.BF16 R12, R144.reuse, R164, R12 ;  /* 0x000000a4900c723c */ /* 0x048ff0000004180c */
[C---:B------:R-:W-:Y:S01]  /*b660*/  HMMA.16816.F32.BF16 R16, R144.reuse, R166, R16 ;  /* 0x000000a69010723c */ /* 0x040fe20000041810 */
[----:B------:R-:W-:Y:S07]  /*b670*/  LDSM.16.M88.4 R164, [R184+0x4000] ;  /* 0x00400000b8a4783b */ /* 0x000fee0000000200 */
[C---:B-1----:R-:W-:Y:S08]  /*b680*/  HMMA.16816.F32.BF16 R20, R144.reuse, R168, R20 ;  /* 0x000000a89014723c */ /* 0x042ff00000041814 */
[C---:B------:R-:W-:Y:S08]  /*b690*/  HMMA.16816.F32.BF16 R24, R144.reuse, R170, R24 ;  /* 0x000000aa9018723c */ /* 0x040ff00000041818 */
[C---:B-----5:R-:W-:Y:S08]  /*b6a0*/  HMMA.16816.F32.BF16 R28, R144.reuse, R132, R28 ;  /* 0x00000084901c723c */ /* 0x060ff0000004181c */
[----:B------:R-:W-:Y:S01]  /*b6b0*/  HMMA.16816.F32.BF16 R32, R144, R134, R32 ;  /* 0x000000869020723c */ /* 0x000fe20000041820 */
[----:B------:R-:W-:Y:S05]  /*b6c0*/  LDSM.16.M88.4 R132, [R193+0x14100] ;  /* 0x01410000c184783b */ /* 0x000fea0000000200 */
[----:B------:R-:W1:Y:S02]  /*b6d0*/  LDSM.16.M88.4 R144, [R192+0xa100] ;  /* 0x00a10000c090783b */ /* 0x000e640000000200 */
[C---:B--2---:R-:W-:Y:S08]  /*b6e0*/  HMMA.16816.F32.BF16 R4, R140.reuse, R152, R4 ;  /* 0x000000988c04723c */ /* 0x044ff00000041804 */
[C---:B------:R-:W-:Y:S01]  /*b6f0*/  HMMA.16816.F32.BF16 R8, R140.reuse, R154, R8 ;  /* 0x0000009a8c08723c */ /* 0x040fe20000041808 */
[----:B------:R-:W2:Y:S07]  /*b700*/  LDSM.16.M88.4 R152, [R192+0xa900] ;  /* 0x00a90000c098783b */ /* 0x000eae0000000200 */
[C---:B------:R-:W-:Y:S08]  /*b710*/  HMMA.16816.F32.BF16 R12, R140.reuse, R156, R12 ;  /* 0x0000009c8c0c723c */ /* 0x040ff0000004180c */
[C---:B------:R-:W-:Y:S01]  /*b720*/  HMMA.16816.F32.BF16 R16, R140.reuse, R158, R16 ;  /* 0x0000009e8c10723c */ /* 0x040fe20000041810 */
[----:B------:R-:W3:Y:S07]  /*b730*/  LDSM.16.M88.4 R156, [R192+0xb100] ;  /* 0x00b10000c09c783b */ /* 0x000eee0000000200 */
[C---:B------:R-:W-:Y:S08]  /*b740*/  HMMA.16816.F32.BF16 R20, R140.reuse, R136, R20 ;  /* 0x000000888c14723c */ /* 0x040ff00000041814 */
[C---:B------:R-:W-:Y:S01]  /*b750*/  HMMA.16816.F32.BF16 R24, R140.reuse, R138, R24 ;  /* 0x0000008a8c18723c */ /* 0x040fe20000041818 */
[----:B------:R-:W4:Y:S07]  /*b760*/  LDSM.16.M88.4 R136, [R191+0x14100] ;  /* 0x01410000bf88783b */ /* 0x000f2e0000000200 */
[C---:B------:R-:W-:Y:S08]  /*b770*/  HMMA.16816.F32.BF16 R28, R140.reuse, R148, R28 ;  /* 0x000000948c1c723c */ /* 0x040ff0000004181c */
[----:B------:R-:W-:Y:S01]  /*b780*/  HMMA.16816.F32.BF16 R32, R140, R150, R32 ;  /* 0x000000968c20723c */ /* 0x000fe20000041820 */
[----:B------:R-:W5:Y:S07]  /*b790*/  LDSM.16.M88.4 R140, [R184+0x4800] ;  /* 0x00480000b88c783b */ /* 0x000f6e0000000200 */
[C---:B-1----:R-:W-:Y:S07]  /*b7a0*/  HMMA.16816.F32.BF16 R4, R132.reuse, R144, R4 ;  /* 0x000000908404723c */ /* 0x042fee0000041804 */
[C---:B------:R-:W-:Y:S01]  /*b7b0*/  @P0 IADD3 R145, P6, R200.reuse, UR7, RZ ;  /* 0x00000007c8910c10 */ /* 0x040fe2000ffde0ff */
[C---:B------:R-:W-:Y:S04]  /*b7c0*/  HMMA.16816.F32.BF16 R8, R132.reuse, R146, R8 ;  /* 0x000000928408723c */ /* 0x040fe80000041808 */
[----:B------:R-:W-:Y:S02]  /*b7d0*/  @P0 IADD3.X R144, R203, UR6, RZ, P6, !PT ;  /* 0x00000006cb900c10 */ /* 0x000fe4000b7fe4ff */
[C---:B------:R-:W-:Y:S02]  /*b7e0*/  @P0 LEA R150, P6, R145.reuse, c[0x0][0x1c8], 0x1 ;  /* 0x0000720091960a11 */ /* 0x040fe400078c08ff */
[C---:B--2---:R-:W-:Y:S04]  /*b7f0*/  HMMA.16816.F32.BF16 R12, R132.reuse, R152, R12 ;  /* 0x00000098840c723c */ /* 0x044fe8000004180c */
[----:B------:R-:W-:Y:S02]  /*b800*/  @P0 LEA.HI.X R151, R145, c[0x0][0x1cc], R144, 0x1, P6 ;  /* 0x0000730091970a11 */ /* 0x000fe400030f0c90 */
[----:B------:R-:W-:Y:S02]  /*b810*/  @P0 IADD3 R144, P6, R200, UR15, RZ ;  /* 0x0000000fc8900c10 */ /* 0x000fe4000ffde0ff */
[C---:B------:R-:W-:Y:S08]  /*b820*/  HMMA.16816.F32.BF16 R16, R132.reuse, R154, R16 ;  /* 0x0000009a8410723c */ /* 0x040ff00000041810 */
[C---:B---3--:R-:W-:Y:S08]  /*b830*/  HMMA.16816.F32.BF16 R20, R132.reuse, R156, R20 ;  /* 0x0000009c8414723c */ /* 0x048ff00000041814 */
[C---:B------:R-:W-:Y:S08]  /*b840*/  HMMA.16816.F32.BF16 R24, R132.reuse, R158, R24 ;  /* 0x0000009e8418723c */ /* 0x040ff00000041818 */
[C---:B------:R-:W-:Y:S08]  /*b850*/  HMMA.16816.F32.BF16 R28, R132.reuse, R160, R28 ;  /* 0x000000a0841c723c */ /* 0x040ff0000004181c */
[----:B------:R-:W-:Y:S01]  /*b860*/  HMMA.16816.F32.BF16 R32, R132, R162, R32 ;  /* 0x000000a28420723c */ /* 0x000fe20000041820 */
[----:B------:R-:W1:Y:S07]  /*b870*/  LDSM.16.M88.4 R132, [R184+0x5000] ;  /* 0x00500000b884783b */ /* 0x000e6e0000000200 */
[C---:B----4-:R-:W-:Y:S08]  /*b880*/  HMMA.16816.F32.BF16 R4, R136.reuse, R164, R4 ;  /* 0x000000a48804723c */ /* 0x050ff00000041804 */
[C---:B------:R-:W-:Y:S08]  /*b890*/  HMMA.16816.F32.BF16 R8, R136.reuse, R166, R8 ;  /* 0x000000a68808723c */ /* 0x040ff00000041808 */
[C---:B-----5:R-:W-:Y:S07]  /*b8a0*/  HMMA.16816.F32.BF16 R12, R136.reuse, R140, R12 ;  /* 0x0000008c880c723c */ /* 0x060fee000004180c */
[----:B------:R-:W-:Y:S01]  /*b8b0*/  @P5 IMAD.HI.U32 R140, R204, c[0x0][0x2c8], RZ ;  /* 0x0000b200cc8c5a27 */ /* 0x000fe200078e00ff */
[----:B------:R-:W-:Y:S01]  /*b8c0*/  @P0 IADD3 R152, P5, R215, UR7, RZ ;  /* 0x00000007d7980c10 */ /* 0x000fe2000ffbe0ff */
[C---:B------:R-:W-:Y:S03]  /*b8d0*/  HMMA.16816.F32.BF16 R16, R136.reuse, R142, R16 ;  /* 0x0000008e8810723c */ /* 0x040fe60000041810 */
[----:B------:R-:W-:Y:S02]  /*b8e0*/  @P4 SHF.R.U32.HI R0, RZ, c[0x0][0x2cc], R140 ;  /* 0x0000b300ff004a19 */ /* 0x000fe4000001168c */
[----:B------:R-:W2:Y:S01]  /*b8f0*/  LDSM.16.M88.4 R140, [R184+0x5800] ;  /* 0x00580000b88c783b */ /* 0x000ea20000000200 */
[----:B------:R-:W-:Y:S02]  /*b900*/  @P0 IADD3 R154, P4, R213, UR7, RZ ;  /* 0x00000007d59a0c10 */ /* 0x000fe4000ff9e0ff */
[----:B------:R-:W-:Y:S01]  /*b910*/  @P0 IADD3.X R147, R214, UR6, RZ, P5, !PT ;  /* 0x00000006d6930c10 */ /* 0x000fe2000affe4ff */
[----:B------:R-:W-:Y:S04]  /*b920*/  DEPBAR.LE SB0, 0x0 ;  /* 0x000080000000791a */ /* 0x000fe80000000000 */
[----:B------:R-:W-:Y:S01]  /*b930*/  BAR.SYNC.DEFER_BLOCKING 0x0 ;  /* 0x0000000000007b1d */ /* 0x000fe20000010000 */
[----:B------:R-:W-:Y:S01]  /*b940*/  @P0 LEA R148, P5, R152, c[0x0][0x1c8], 0x1 ;  /* 0x0000720098940a11 */ /* 0x000fe200078a08ff */
[C---:B-1----:R-:W-:Y:S05]  /*b950*/  HMMA.16816.F32.BF16 R20, R136.reuse, R132, R20 ;  /* 0x000000848814723c */ /* 0x042fea0000041814 */
[----:B------:R-:W-:Y:S01]  /*b960*/  @P0 IADD3.X R153, R212, UR6, RZ, P4, !PT ;  /* 0x00000006d4990c10 */ /* 0x000fe2000a7fe4ff */
[----:B------:R-:W-:Y:S01]  /*b970*/  @UP3 UIADD3.X UR6, UR11, UR6, URZ, UP0, !UPT ;  /* 0x000000060b063290 */ /* 0x000fe200087fe43f */
[----:B------:R-:W-:Y:S01]  /*b980*/  @P0 LEA.HI.X R149, R152, c[0x0][0x1cc], R147, 0x1, P5 ;  /* 0x0000730098950a11 */ /* 0x000fe200028f0c93 */
[C---:B------:R-:W-:Y:S04]  /*b990*/  HMMA.16816.F32.BF16 R24, R136.reuse, R134, R24 ;  /* 0x000000868818723c */ /* 0x040fe80000041818 */
[C---:B------:R-:W-:Y:S02]  /*b9a0*/  @P0 LEA R146, P4, R154.reuse, c[0x0][0x1c8], 0x1 ;  /* 0x000072009a920a11 */ /* 0x040fe400078808ff */
[----:B------:R-:W-:Y:S02]  /*b9b0*/  @P0 IADD3.X R133, R203, UR6, RZ, P6, !PT ;  /* 0x00000006cb850c10 */ /* 0x000fe4000b7fe4ff */
[----:B------:R-:W-:Y:S04]  /*b9c0*/  @P0 LEA.HI.X R147, R154, c[0x0][0x1cc], R153, 0x1, P4 ;  /* 0x000073009a930a11 */ /* 0x000fe800020f0c99 */
[C---:B------:R-:W-:Y:S01]  /*b9d0*/  @P0 LEA R158, P6, R144.reuse, c[0x0][0x1c8], 0x1 ;  /* 0x00007200909e0a11 */ /* 0x040fe200078c08ff */
[----:B------:R-:W-:Y:S01]  /*b9e0*/  @!PT LDS RZ, [RZ] ;  /* 0x00000000fffff984 */ /* 0x000fe20000000800 */
[----:B------:R-:W-:Y:S01]  /*b9f0*/  @!PT LDS RZ, [RZ] ;  /* 0x00000000fffff984 */ /* 0x000fe20000000800 */
[----:B------:R-:W-:Y:S01]  /*ba00*/  @!PT LDS RZ, [RZ] ;  /* 0x00000000fffff984 */ /* 0x000fe20000000800 */
[----:B------:R1:W-:Y:S01]  /*ba10*/  @P0 LDGSTS.E.BYPASS.LTC128B.128 [R199+0x6100], [R150.64], !P3 ;  /* 0x0610000096c70fae */ /* 0x0003e2000d901d50 */
[----:B------:R-:W-:Y:S02]  /*ba20*/  @P0 IADD3 R145, P5, R215, UR15, RZ ;  /* 0x0000000fd7910c10 */ /* 0x000fe4000ffbe0ff */
[----:B------:R-:W-:Y:S02]  /*ba30*/  @P0 LEA.HI.X R159, R144, c[0x0][0x1cc], R133, 0x1, P6 ;  /* 0x00007300909f0a11 */ /* 0x000fe400030f0c85 */
[----:B------:R1:W-:Y:S01]  /*ba40*/  @P0 LDGSTS.E.BYPASS.LTC128B.128 [R199+0x8100], [R148.64], !P2 ;  /* 0x0810000094c70fae */ /* 0x0003e2000d101d50 */
[----:B------:R-:W-:Y:S02]  /*ba50*/  @P0 IADD3.X R132, R214, UR6, RZ, P5, !PT ;  /* 0x00000006d6840c10 */ /* 0x000fe4000affe4ff */
[----:B------:R-:W-:Y:S01]  /*ba60*/  @P0 LEA R156, P5, R145, c[0x0][0x1c8], 0x1 ;  /* 0x00007200919c0a11 */ /* 0x000fe200078a08ff */
[C---:B--2---:R-:W-:Y:S01]  /*ba70*/  HMMA.16816.F32.BF16 R28, R136.reuse, R140, R28 ;  /* 0x0000008c881c723c */ /* 0x044fe2000004181c */
[----:B------:R1:W-:Y:S02]  /*ba80*/  @P0 LDGSTS.E.BYPASS.LTC128B.128 [R199+0xa100], [R146.64], !P1 ;  /* 0x0a10000092c70fae */ /* 0x0003e4000c901d50 */
[----:B------:R-:W-:Y:S02]  /*ba90*/  @P0 IADD3 R153, P4, R213, UR15, RZ ;  /* 0x0000000fd5990c10 */ /* 0x000fe4000ff9e0ff */
[----:B------:R-:W-:Y:S01]  /*baa0*/  @P0 LEA.HI.X R157, R145, c[0x0][0x1cc], R132, 0x1, P5 ;  /* 0x00007300919d0a11 */ /* 0x000fe200028f0c84 */
[----:B------:R1:W-:Y:S01]  /*bab0*/  @P0 LDGSTS.E.BYPASS.LTC128B.128 [R199+0x7100], [R158.64], !P3 ;  /* 0x071000009ec70fae */ /* 0x0003e2000d901d50 */
[----:B------:R-:W-:Y:S01]  /*bac0*/  @P0 IADD3.X R152, R212, UR6, RZ, P4, !PT ;  /* 0x00000006d4980c10 */ /* 0x000fe2000a7fe4ff */
[----:B------:R-:W-:Y:S01]  /*bad0*/  USHF.L.U32 UR6, UR13, 0x6, URZ ;  /* 0x000000060d067899 */ /* 0x000fe2000800063f */
[C---:B------:R-:W-:Y:S01]  /*bae0*/  @P0 LEA R154, P4, R153.reuse, c[0x0][0x1c8], 0x1 ;  /* 0x00007200999a0a11 */ /* 0x040fe200078808ff */
[----:B------:R-:W-:Y:S01]  /*baf0*/  HMMA.16816.F32.BF16 R32, R136, R142, R32 ;  /* 0x0000008e8820723c */ /* 0x000fe20000041820 */
[----:B------:R1:W-:Y:S02]  /*bb00*/  @P0 LDGSTS.E.BYPASS.LTC128B.128 [R199+0x9100], [R156.64], !P2 ;  /* 0x091000009cc70fae */ /* 0x0003e4000d101d50 */
[----:B------:R-:W-:Y:S01]  /*bb10*/  @P0 LEA.HI.X R155, R153, c[0x0][0x1cc], R152, 0x1, P4 ;  /* 0x00007300999b0a11 */ /* 0x000fe200020f0c98 */
[----:B------:R-:W-:Y:S02]  /*bb20*/  IMAD.U32 R134, RZ, RZ, UR6 ;  /* 0x00000006ff867e24 */ /* 0x000fe4000f8e00ff */
[----:B------:R-:W2:Y:S03]  /*bb30*/  SHFL.IDX PT, R132, R0, RZ, 0x1c1f ;  /* 0x001c1fff00847589 */ /* 0x000ea600000e0000 */
[----:B------:R-:W-:Y:S02]  /*bb40*/  IADD3 R133, -R205, 0x1, -R134 ;  /* 0x00000001cd857810 */ /* 0x000fe40007ffe986 */
[----:B------:R1:W-:Y:S01]  /*bb50*/  @P0 LDGSTS.E.BYPASS.LTC128B.128 [R199+0xb100], [R154.64], !P1 ;  /* 0x0b1000009ac70fae */ /* 0x0003e2000c901d50 */
[----:B------:R-:W-:Y:S02]  /*bb60*/  PLOP3.LUT P0, PT, PT, PT, UP1, 0x40, 0x0 ;  /* 0x000000000000781c */ /* 0x000fe40003f0e818 */
[----:B------:R-:W-:Y:S02]  /*bb70*/  IADD3 R133, R133, c[0x0][0x1d0], RZ ;  /* 0x0000740085857a10 */ /* 0x000fe40007ffe0ff */
[----:B------:R-:W0:Y:S02]  /*bb80*/  LDGDEPBAR ;  /* 0x00000000000079af */ /* 0x000e240000000000 */
[----:B------:R-:W-:Y:S04]  /*bb90*/  IADD3 R133, R133, -c[0x0][0x168], RZ ;  /* 0x80005a0085857a10 */ /* 0x000fe80007ffe0ff */
[C---:B------:R-:W-:Y:S02]  /*bba0*/  IADD3 R135, R133.reuse, c[0x0][0x328], RZ ;  /* 0x0000ca0085877a10 */ /* 0x040fe40007ffe0ff */
[----:B------:R-:W-:Y:S03]  /*bbb0*/  IADD3 R133, R133, UR14, RZ ;  /* 0x0000000e85857c10 */ /* 0x000fe6000fffe0ff */
[--C-:B--2---:R-:W-:Y:S02]  /*bbc0*/  IMAD.IADD R139, R135, 0x1, R132.reuse ;  /* 0x00000001878b7824 */ /* 0x104fe400078e0284 */
        /* <DEDUP_REMOVED lines=16> */
.L_x_1515:
[----:B------:R-:W-:Y:S04]  /*bcd0*/  MOV R132, c[0x0][0x32c] ;  /* 0x0000cb0000847a02 */ /* 0x000fe80000000f00 */
[----:B------:R-:W-:Y:S11]  /*bce0*/  ISETP.NE.AND P0, PT, R132, 0x1, PT ;  /* 0x000000018400780c */ /* 0x000ff60003f05270 */
[----:B------:R-:W-:Y:S02]  /*bcf0*/  @!UPT UIADD3 URZ, URZ, URZ, URZ ;  /* 0x0000003f3f3ff290 */ /* 0x000fe4000fffe03f */
[----:B------:R-:W-:Y:S05]  /*bd00*/  @P0 IMAD.HI.U32 R132, R141, c[0x0][0x330], RZ ;  /* 0x0000cc008d840a27 */ /* 0x000fea00078e00ff */
[----:B------:R-:W-:Y:S02]  /*bd10*/  @P0 SHF.R.U32.HI R141, RZ, c[0x0][0x334], R132 ;  /* 0x0000cd00ff8d0a19 */ /* 0x000fe40000011684 */
.L_x_1516:
[----:B------:R-:W-:Y:S05]  /*bd20*/  BSYNC B0 ;  /* 0x0000000000007941 */ /* 0x000fea0003800000 */
.L_x_1514:
[----:B------:R-:W-:Y:S04]  /*bd30*/  IMAD.MOV.U32 R132, RZ, RZ, c[0x0][0x32c] ;  /* 0x0000cb00ff847624 */ /* 0x000fe800078e00ff */
[----:B------:R-:W-:Y:S04]  /*bd40*/  IMAD R132, R141, R132, -UR6 ;  /* 0x800000068d847e24 */ /* 0x000fe8000f8e0284 */
[----:B------:R-:W-:Y:S05]  /*bd50*/  IMAD.IADD R134, R132, 0x1, -R205 ;  /* 0x0000000184867824 */ /* 0x000fea00078e0acd */
[----:B------:R-:W-:Y:S02]  /*bd60*/  IADD3 R132, R134, c[0x0][0x32c], RZ ;  /* 0x0000cb0086847a10 */ /* 0x000fe40007ffe0ff */
[----:B------:R-:W-:Y:S02]  /*bd70*/  IMNMX R137, R137, R134, !PT ;  /* 0x0000008689897217 */ /* 0x000fe40007800200 */
[----:B------:R-:W-:Y:S02]  /*bd80*/  IMNMX R139, R139, R132, PT ;  /* 0x000000848b8b7217 */ /* 0x000fe40003800200 */
.L_x_1513:
[----:B------:R-:W-:Y:S06]  /*bd90*/  UISETP.GT.AND UP0, UPT, UR13, -0x1, UPT ;  /* 0xffffffff0d00788c */ /* 0x000fec000bf04270 */
[----:B------:R-:W-:Y:S04]  /*bda0*/  PLOP3.LUT P0, PT, PT, PT, UP0, 0x80, 0x0 ;  /* 0x000000000000781c */ /* 0x000fe80003f0f008 */
[C---:B------:R-:W-:Y:S02]  /*bdb0*/  ISETP.GT.AND P4, PT, R137.reuse, 0x1, P0 ;  /* 0x000000018900780c */ /* 0x040fe40000784270 */
[----:B------:R-:W-:Y:S02]  /*bdc0*/  ISETP.GT.AND P5, PT, R137, RZ, P0 ;  /* 0x000000ff8900720c */ /* 0x000fe400007a4270 */
[C---:B------:R-:W-:Y:S02]  /*bdd0*/  ISETP.LT.OR P4, PT, R139.reuse, 0x2, P4 ;  /* 0x000000028b00780c */ /* 0x040fe40002781670 */
[----:B------:R-:W-:Y:S02]  /*bde0*/  ISETP.LT.OR P5, PT, R139, 0x1, P5 ;  /* 0x000000018b00780c */ /* 0x000fe40002fa1670 */
[----:B-1----:R-:W-:Y:S02]  /*bdf0*/  FSEL R150, R5, -INF , !P4 ;  /* 0xff80000005967808 */ /* 0x002fe40006000000 */
[C---:B------:R-:W-:Y:S02]  /*be00*/  ISETP.GT.AND P4, PT, R137.reuse, 0x10, P0 ;  /* 0x000000108900780c */ /* 0x040fe40000784270 */
[----:B------:R-:W-:Y:S02]  /*be10*/  ISETP.GT.AND P6, PT, R137, 0x8, P0 ;  /* 0x000000088900780c */ /* 0x000fe400007c4270 */
[----:B------:R-:W-:Y:S02]  /*be20*/  ISETP.LT.OR P4, PT, R139, 0x11, P4 ;  /* 0x000000118b00780c */ /* 0x000fe40002781670 */
[----:B------:R-:W-:Y:S02]  /*be30*/  FSEL R148, R4, -INF , !P5 ;  /* 0xff80000004947808 */ /* 0x000fe40006800000 */
[C---:B------:R-:W-:Y:S02]  /*be40*/  ISETP.GT.AND P5, PT, R137.reuse, 0x9, P0 ;  /* 0x000000098900780c */ /* 0x040fe400007a4270 */
[----:B------:R-:W-:Y:S02]  /*be50*/  FSEL R138, R12, -INF , !P4 ;  /* 0xff8000000c8a7808 */ /* 0x000fe40006000000 */
[----:B------:R-:W-:Y:S01]  /*be60*/  ISETP.GT.AND P4, PT, R137, 0x19, P0 ;  /* 0x000000198900780c */ /* 0x000fe20000784270 */
[----:B------:R-:W1:Y:S01]  /*be70*/  SHFL.IDX PT, R12, R0, 0x1, 0x1c1f ;  /* 0x003c1f00000c7f89 */ /* 0x000e6200000e0000 */
        /* <DEDUP_REMOVED lines=8> */
[----:B------:R-:W-:Y:S02]  /*bf00*/  ISETP.GT.AND P4, PT, R137, 0x28, P0 ;  /* 0x000000288900780c */ /* 0x000fe40000784270 */
[C---:B------:R-:W-:Y:S02]  /*bf10*/  ISETP.LT.OR P6, PT, R139.reuse, 0x12, P6 ;  /* 0x000000128b00780c */ /* 0x040fe400037c1670 */
[C---:B------:R-:W-:Y:S02]  /*bf20*/  ISETP.LT.OR P5, PT, R139.reuse, 0x19, P5 ;  /* 0x000000198b00780c */ /* 0x040fe40002fa1670 */
[----:B------:R-:W-:Y:S01]  /*bf30*/  ISETP.LT.OR P4, PT, R139, 0x29, P4 ;  /* 0x000000298b00780c */ /* 0x000fe20002781670 */
[--C-:B-1----:R-:W-:Y:S01]  /*bf40*/  IMAD.IADD R0, R135, 0x1, R12.reuse ;  /* 0x0000000187007824 */ /* 0x102fe200078e020c */
        /* <DEDUP_REMOVED lines=41> */
.L_x_1519:
[----:B------:R-:W-:Y:S04]  /*c1e0*/  MOV R5, c[0x0][0x32c] ;  /* 0x0000cb0000057a02 */ /* 0x000fe80000000f00 */
[----:B------:R-:W-:Y:S11]  /*c1f0*/  ISETP.NE.AND P4, PT, R5, 0x1, PT ;  /* 0x000000010500780c */ /* 0x000ff60003f85270 */
[----:B------:R-:W-:Y:S02]  /*c200*/  @!UPT UIADD3 URZ, URZ, URZ, URZ ;  /* 0x0000003f3f3ff290 */ /* 0x000fe4000fffe03f */
[----:B------:R-:W-:Y:S05]  /*c210*/  @P4 IMAD.HI.U32 R5, R12, c[0x0][0x330], RZ ;  /* 0x0000cc000c054a27 */ /* 0x000fea00078e00ff */
[----:B------:R-:W-:Y:S02]  /*c220*/  @P4 SHF.R.U32.HI R12, RZ, c[0x0][0x334], R5 ;  /* 0x0000cd00ff0c4a19 */ /* 0x000fe40000011605 */
.L_x_1520:
[----:B------:R-:W-:Y:S05]  /*c230*/  BSYNC B0 ;  /* 0x0000000000007941 */ /* 0x000fea0003800000 */
.L_x_1518:
[----:B------:R-:W-:Y:S04]  /*c240*/  IMAD.MOV.U32 R5, RZ, RZ, c[0x0][0x32c] ;  /* 0x0000cb00ff057624 */ /* 0x000fe800078e00ff */
[----:B------:R-:W-:Y:S04]  /*c250*/  IMAD R12, R12, R5, -UR6 ;  /* 0x800000060c0c7e24 */ /* 0x000fe8000f8e0205 */
[----:B------:R-:W-:Y:S05]  /*c260*/  IMAD.IADD R9, R12, 0x1, -R205 ;  /* 0x000000010c097824 */ /* 0x000fea00078e0acd */
[----:B------:R-:W-:Y:S02]  /*c270*/  IADD3 R5, R9, c[0x0][0x32c], RZ ;  /* 0x0000cb0009057a10 */ /* 0x000fe40007ffe0ff */
[----:B------:R-:W-:Y:S02]  /*c280*/  IMNMX R4, R4, R9, !PT ;  /* 0x0000000904047217 */ /* 0x000fe40007800200 */
[----:B------:R-:W-:Y:S02]  /*c290*/  IMNMX R0, R0, R5, PT ;  /* 0x0000000500007217 */ /* 0x000fe40003800200 */
.L_x_1517:
        /* <DEDUP_REMOVED lines=9> */
[----:B------:R-:W-:Y:S02]  /*c330*/  FSEL R21, R6, -INF , !P6 ;  /* 0xff80000006157808 */ /* 0x000fe40007000000 */
[----:B------:R-:W-:Y:S02]  /*c340*/  FMNMX.FTZ R5, R138, R5, !PT ;  /* 0x000000058a057209 */ /* 0x000fe40007810000 */
[----:B------:R-:W-:Y:S02]  /*c350*/  ISETP.LT.OR P5, PT, R0, 0x2, P5 ;  /* 0x000000020000780c */ /* 0x000fe40002fa1670 */
[----:B------:R-:W-:Y:S02]  /*c360*/  FMNMX.FTZ R5, R136, R5, !PT ;  /* 0x0000000588057209 */ /* 0x000fe40007810000 */
[----:B------:R-:W-:Y:S02]  /*c370*/  ISETP.GT.AND P4, PT, R4, 0x8, P0 ;  /* 0x000000080400780c */ /* 0x000fe40000784270 */
[----:B------:R-:W-:Y:S02]  /*c380*/  FMNMX.FTZ R5, R134, R5, !PT ;  /* 0x0000000586057209 */ /* 0x000fe40007810000 */
[----:B------:R-:W-:Y:S02]  /*c390*/  FMNMX.FTZ R6, R21, R2, !PT ;  /* 0x0000000215067209 */ /* 0x000fe40007810000 */
[----:B------:R-:W-:Y:S02]  /*c3a0*/  FMNMX.FTZ R5, R132, R5, !PT ;  /* 0x0000000584057209 */ /* 0x000fe40007810000 */
[----:B------:R-:W-:Y:S02]  /*c3b0*/  ISETP.GT.AND P6, PT, R4, 0x9, P0 ;  /* 0x000000090400780c */ /* 0x000fe400007c4270 */
[----:B------:R-:W-:Y:S02]  /*c3c0*/  ISETP.LT.OR P4, PT, R0, 0x9, P4 ;  /* 0x000000090000780c */ /* 0x000fe40002781670 */
[----:B------:R-:W-:Y:S02]  /*c3d0*/  FSEL R17, R7, -INF , !P5 ;  /* 0xff80000007117808 */ /* 0x000fe40006800000 */
[----:B------:R-:W-:Y:S02]  /*c3e0*/  FMNMX.FTZ R5, R168, R5, !PT ;  /* 0x00000005a8057209 */ /* 0x000fe40007810000 */
[----:B------:R-:W-:Y:S02]  /*c3f0*/  ISETP.GT.AND P5, PT, R4, 0x10, P0 ;  /* 0x000000100400780c */ /* 0x000fe400007a4270 */
[----:B------:R-:W-:Y:S02]  /*c400*/  ISETP.LT.OR P6, PT, R0, 0xa, P6 ;  /* 0x0000000a0000780c */ /* 0x000fe400037c1670 */
[----:B------:R-:W-:Y:S02]  /*c410*/  FSEL R9, R10, -INF , !P4 ;  /* 0xff8000000a097808 */ /* 0x000fe40006000000 */
[----:B------:R-:W-:Y:S02]  /*c420*/  ISETP.GT.AND P4, PT, R4, 0x11, P0 ;  /* 0x000000110400780c */ /* 0x000fe40000784270 */
[----:B------:R-:W-:Y:S02]  /*c430*/  FMNMX.FTZ R5, R166, R5, !PT ;  /* 0x00000005a6057209 */ /* 0x000fe40007810000 */
        /* <DEDUP_REMOVED lines=8> */
[----:B------:R-:W-:Y:S02]  /*c4c0*/  FMNMX.FTZ R10, R162, R5, !PT ;  /* 0x00000005a20a7209 */ /* 0x000fe40007810000 */
[C---:B------:R-:W-:Y:S02]  /*c4d0*/  ISETP.GT.AND P5, PT, R4.reuse, 0x18, P0 ;  /* 0x000000180400780c */ /* 0x040fe400007a4270 */
[----:B------:R-:W-:Y:S02]  /*c4e0*/  ISETP.GT.AND P4, PT, R4, 0x19, P0 ;  /* 0x000000190400780c */ /* 0x000fe40000784270 */
[----:B------:R-:W-:Y:S02]  /*c4f0*/  FMNMX.FTZ R6, R11, R6, !PT ;  /* 0x000000060b067209 */ /* 0x000fe40007810000 */
[----:B------:R-:W-:Y:S02]  /*c500*/  FMNMX.FTZ R5, R147, R10, !PT ;  /* 0x0000000a93057209 */ /* 0x000fe40007810000 */
[----:B------:R-:W-:Y:S02]  /*c510*/  FMNMX.FTZ R10, R137, R6, !PT ;  /* 0x00000006890a7209 */ /* 0x000fe40007810000 */
[C---:B------:R-:W-:Y:S02]  /*c520*/  ISETP.LT.OR P5, PT, R0.reuse, 0x19, P5 ;  /* 0x000000190000780c */ /* 0x040fe40002fa1670 */
[----:B------:R-:W-:Y:S02]  /*c530*/  ISETP.LT.OR P4, PT, R0, 0x1a, P4 ;  /* 0x0000001a0000780c */ /* 0x000fe40002781670 */
[----:B------:R-:W-:Y:S02]  /*c540*/  FSEL R33, R18, -INF , !P5 ;  /* 0xff80000012217808 */ /* 0x000fe40006800000 */
[----:B------:R-:W-:Y:S02]  /*c550*/  FSEL R133, R19, -INF , !P4 ;  /* 0xff80000013857808 */ /* 0x000fe40006000000 */
[----:B------:R-:W-:Y:S02]  /*c560*/  FMNMX.FTZ R10, R135, R10, !PT ;  /* 0x0000000a870a7209 */ /* 0x000fe40007810000 */
[C---:B------:R-:W-:Y:S02]  /*c570*/  ISETP.GT.AND P4, PT, R4.reuse, 0x20, P0 ;  /* 0x000000200400780c */ /* 0x040fe40000784270 */
[----:B------:R-:W-:Y:S02]  /*c580*/  FMNMX.FTZ R10, R33, R10, !PT ;  /* 0x0000000a210a7209 */ /* 0x000fe40007810000 */
[----:B------:R-:W-:Y:S02]  /*c590*/  ISETP.GT.AND P6, PT, R4, 0x21, P0 ;  /* 0x000000210400780c */ /* 0x000fe400007c4270 */
[----:B------:R-:W-:Y:S02]  /*c5a0*/  ISETP.LT.OR P4, PT, R0, 0x21, P4 ;  /* 0x000000210000780c */ /* 0x000fe40002781670 */
[----:B------:R-:W-:Y:S02]  /*c5b0*/  FMNMX.FTZ R10, R133, R10, !PT ;  /* 0x0000000a850a7209 */ /* 0x000fe40007810000 */
[----:B------:R-:W-:Y:S02]  /*c5c0*/  FSEL R171, R22, -INF , !P4 ;  /* 0xff80000016ab7808 */ /* 0x000fe40006000000 */
[----:B------:R-:W-:Y:S02]  /*c5d0*/  ISETP.GT.AND P5, PT, R4, 0x28, P0 ;  /* 0x000000280400780c */ /* 0x000fe400007a4270 */
[----:B------:R-:W-:Y:S02]  /*c5e0*/  ISETP.LT.OR P6, PT, R0, 0x22, P6 ;  /* 0x000000220000780c */ /* 0x000fe400037c1670 */
[----:B------:R-:W-:Y:S02]  /*c5f0*/  ISETP.GT.AND P4, PT, R4, 0x29, P0 ;  /* 0x000000290400780c */ /* 0x000fe40000784270 */
[----:B------:R-:W-:Y:S02]  /*c600*/  FSEL R169, R23, -INF , !P6 ;  /* 0xff80000017a97808 */ /* 0x000fe40007000000 */
[----:B------:R-:W-:Y:S02]  /*c610*/  ISETP.LT.OR P5, PT, R0, 0x29, P5 ;  /* 0x000000290000780c */ /* 0x000fe40002fa1670 */
[----:B------:R-:W-:Y:S02]  /*c620*/  FMNMX.FTZ R10, R171, R10, !PT ;  /* 0x0000000aab0a7209 */ /* 0x000fe40007810000 */
[----:B------:R-:W-:Y:S02]  /*c630*/  FSEL R167, R26, -INF , !P5 ;  /* 0xff8000001aa77808 */ /* 0x000fe40006800000 */
[----:B------:R-:W-:Y:S02]  /*c640*/  ISETP.LT.OR P4, PT, R0, 0x2a, P4 ;  /* 0x0000002a0000780c */ /* 0x000fe40002781670 */
[C---:B------:R-:W-:Y:S02]  /*c650*/  ISETP.GT.AND P6, PT, R4.reuse, 0x30, P0 ;  /* 0x000000300400780c */ /* 0x040fe400007c4270 */
[----:B------:R-:W-:Y:S02]  /*c660*/  FMNMX.FTZ R10, R169, R10, !PT ;  /* 0x0000000aa90a7209 */ /* 0x000fe40007810000 */
[----:B------:R-:W-:Y:S02]  /*c670*/  FSEL R165, R27, -INF , !P4 ;  /* 0xff8000001ba57808 */ /* 0x000fe40006000000 */
[----:B------:R-:W-:Y:S01]  /*c680*/  ISETP.GT.AND P5, PT, R4, 0x31, P0 ;  /* 0x000000310400780c */ /* 0x000fe200007a4270 */
[----:B------:R-:W-:Y:S01]  /*c690*/  LDSM.16.MT88.4 R24, [R190+0x100] ;  /* 0x00010000be18783b */ /* 0x000fe20000004200 */
        /* <DEDUP_REMOVED lines=9> */
[----:B------:R-:W-:Y:S01]  /*c730*/  ISETP.GT.AND P0, PT, R4, 0x39, P0 ;  /* 0x000000390400780c */ /* 0x000fe20000704270 */
[----:B------:R-:W-:Y:S01]  /*c740*/  LDSM.16.MT88.4 R28, [R189+0x100] ;  /* 0x00010000bd1c783b */ /* 0x000fe20000004200 */
[----:B------:R-:W-:Y:S02]  /*c750*/  FMNMX.FTZ R4, R145, R10, !PT ;  /* 0x0000000a91047209 */ /* 0x000fe40007810000 */
[----:B------:R-:W-:Y:S02]  /*c760*/  ISETP.LT.OR P4, PT, R0, 0x39, P4 ;  /* 0x000000390000780c */ /* 0x000fe40002781670 */
[----:B------:R-:W-:Y:S02]  /*c770*/  FMNMX.FTZ R6, R142, R5, !PT ;  /* 0x000000058e067209 */ /* 0x000fe40007810000 */
[----:B------:R-:W-:Y:S02]  /*c780*/  FSEL R141, R34, -INF , !P4 ;  /* 0xff800000228d7808 */ /* 0x000fe40006000000 */
[----:B------:R-:W-:Y:S01]  /*c790*/  ISETP.LT.OR P0, PT, R0, 0x3a, P0 ;  /* 0x0000003a0000780c */ /* 0x000fe20000701670 */
[----:B------:R-:W1:Y:S01]  /*c7a0*/  SHFL.BFLY PT, R5, R6, 0x2, 0x1f ;  /* 0x0c401f0006057f89 */ /* 0x000e6200000e0000 */
[----:B------:R-:W-:Y:S02]  /*c7b0*/  FMNMX.FTZ R0, R143, R4, !PT ;  /* 0x000000048f007209 */ /* 0x000fe40007810000 */
[----:B------:R-:W-:Y:S02]  /*c7c0*/  FSEL R13, R35, -INF , !P0 ;  /* 0xff800000230d7808 */ /* 0x000fe40004000000 */
[----:B------:R-:W-:Y:S04]  /*c7d0*/  FMNMX.FTZ R0, R141, R0, !PT ;  /* 0x000000008d007209 */ /* 0x000fe80007810000 */
[----:B------:R-:W-:Y:S05]  /*c7e0*/  FMNMX.FTZ R7, R13, R0, !PT ;  /* 0x000000000d077209 */ /* 0x000fea0007810000 */
[----:B------:R-:W2:Y:S01]  /*c7f0*/  SHFL.BFLY PT, R4, R7, 0x2, 0x1f ;  /* 0x0c401f0007047f89 */ /* 0x000ea200000e0000 */
[----:B-1----:R-:W-:Y:S07]  /*c800*/  FMNMX.FTZ R6, R6, R5, !PT ;  /* 0x0000000506067209 */ /* 0x002fee0007810000 */
[----:B------:R-:W1:Y:S01]  /*c810*/  SHFL.BFLY PT, R15, R6, 0x1, 0x1f ;  /* 0x0c201f00060f7f89 */ /* 0x000e6200000e0000 */
[----:B--2---:R-:W-:Y:S07]  /*c820*/  FMNMX.FTZ R5, R7, R4, !PT ;  /* 0x0000000407057209 */ /* 0x004fee0007810000 */
[----:B------:R-:W2:Y:S01]  /*c830*/  SHFL.BFLY PT, R12, R5, 0x1, 0x1f ;  /* 0x0c201f00050c7f89 */ /* 0x000ea200000e0000 */
[----:B-1----:R-:W-:Y:S04]  /*c840*/  FMNMX.FTZ R0, R6, R15, !PT ;  /* 0x0000000f06007209 */ /* 0x002fe80007810000 */
[C---:B------:R-:W-:Y:S01]  /*c850*/  FSETP.NEU.FTZ.AND P0, PT, R0.reuse, -INF , PT ;  /* 0xff8000000000780b */ /* 0x040fe20003f1d000 */
[C---:B------:R-:W-:Y:S03]  /*c860*/  FMUL.FTZ R155, R0.reuse, c[0x0][0x2d0] ;  /* 0x0000b400009b7a20 */ /* 0x040fe60000410000 */
[----:B------:R-:W-:Y:S02]  /*c870*/  FSEL R4, R0, RZ, P0 ;  /* 0x000000ff00047208 */ /* 0x000fe40000000000 */
[----:B------:R-:W-:Y:S03]  /*c880*/  FSEL R155, R155, RZ, P0 ;  /* 0x000000ff9b9b7208 */ /* 0x000fe60000000000 */
[----:B------:R-:W-:Y:S01]  /*c890*/  FADD.FTZ R3, -R4, R3 ;  /* 0x0000000304037221 */ /* 0x000fe20000010100 */
[----:B--2---:R-:W-:Y:S01]  /*c8a0*/  FMNMX.FTZ R12, R5, R12, !PT ;  /* 0x0000000c050c7209 */ /* 0x004fe20007810000 */
[--C-:B------:R-:W-:Y:S02]  /*c8b0*/  FFMA.FTZ R14, R140, c[0x0][0x2d0], -R155.reuse ;  /* 0x0000b4008c0e7a23 */ /* 0x100fe4000001089b */
[--C-:B------:R-:W-:Y:S01]  /*c8c0*/  FFMA.FTZ R148, R148, c[0x0][0x2d0], -R155.reuse ;  /* 0x0000b40094947a23 */ /* 0x100fe2000001089b */
[C---:B------:R-:W-:Y:S01]  /*c8d0*/  FSETP.NEU.FTZ.AND P0, PT, R12.reuse, -INF , PT ;  /* 0xff8000000c00780b */ /* 0x040fe20003f1d000 */
[----:B------:R-:W-:Y:S02]  /*c8e0*/  FMUL.FTZ R140, R12, c[0x0][0x2d0] ;  /* 0x0000b4000c8c7a20 */ /* 0x000fe40000410000 */
[--C-:B------:R-:W-:Y:S01]  /*c8f0*/  FFMA.FTZ R15, R150, c[0x0][0x2d0], -R155.reuse ;  /* 0x0000b400960f7a23 */ /* 0x100fe2000001089b */
[----:B------:R-:W-:Y:S01]  /*c900*/  FSEL R5, R12, RZ, P0 ;  /* 0x000000ff0c057208 */ /* 0x000fe20000000000 */
[--C-:B------:R-:W-:Y:S01]  /*c910*/  FFMA.FTZ R149, R8, c[0x0][0x2d0], -R155.reuse ;  /* 0x0000b40008957a23 */ /* 0x100fe2000001089b */
[----:B------:R-:W-:Y:S01]  /*c920*/  FSEL R140, R140, RZ, P0 ;  /* 0x000000ff8c8c7208 */ /* 0x000fe20000000000 */
[----:B------:R-:W-:Y:S01]  /*c930*/  FMUL.FTZ R6, R3, c[0x0][0x2d0] ;  /* 0x0000b40003067a20 */ /* 0x000fe20000410000 */
[----:B------:R-:W-:Y:S01]  /*c940*/  MUFU.EX2 R148, R148 ;  /* 0x0000009400947308 */ /* 0x000fe20000000800 */
[----:B------:R-:W-:Y:S01]  /*c950*/  FADD.FTZ R5, -R5, R2 ;  /* 0x0000000205057221 */ /* 0x000fe20000010100 */
[----:B------:R-:W-:Y:S01]  /*c960*/  PLOP3.LUT P0, PT, PT, PT, UP0, 0x80, 0x0 ;  /* 0x000000000000781c */ /* 0x000fe20003f0f008 */
[--C-:B------:R-:W-:Y:S02]  /*c970*/  FFMA.FTZ R153, R21, c[0x0][0x2d0], -R140.reuse ;  /* 0x0000b40015997a23 */ /* 0x100fe4000001088c */
[----:B------:R-:W1:Y:S01]  /*c980*/  LDSM.16.MT88.4 R20, [R195+0x100] ;  /* 0x00010000c314783b */ /* 0x000e620000004200 */
[--C-:B------:R-:W-:Y:S02]  /*c990*/  FFMA.FTZ R152, R17, c[0x0][0x2d0], -R140.reuse ;  /* 0x0000b40011987a23 */ /* 0x100fe4000001088c */
[--C-:B------:R-:W-:Y:S02]  /*c9a0*/  FFMA.FTZ R151, R9, c[0x0][0x2d0], -R140.reuse ;  /* 0x0000b40009977a23 */ /* 0x100fe4000001088c */
[--C-:B------:R-:W-:Y:S01]  /*c9b0*/  FFMA.FTZ R150, R11, c[0x0][0x2d0], -R140.reuse ;  /* 0x0000b4000b967a23 */ /* 0x100fe2000001088c */
[----:B------:R-:W2:Y:S01]  /*c9c0*/  MUFU.EX2 R3, R6 ;  /* 0x0000000600037308 */ /* 0x000ea20000000800 */
[----:B------:R-:W-:Y:S02]  /*c9d0*/  FMUL.FTZ R2, R5, c[0x0][0x2d0] ;  /* 0x0000b40005027a20 */ /* 0x000fe40000410000 */
[--C-:B------:R-:W-:Y:S02]  /*c9e0*/  FFMA.FTZ R154, R138, c[0x0][0x2d0], -R155.reuse ;  /* 0x0000b4008a9a7a23 */ /* 0x100fe4000001089b */
[--C-:B------:R-:W-:Y:S02]  /*c9f0*/  FFMA.FTZ R157, R136, c[0x0][0x2d0], -R155.reuse ;  /* 0x0000b400889d7a23 */ /* 0x100fe4000001089b */
[--C-:B------:R-:W-:Y:S02]  /*ca00*/  FFMA.FTZ R156, R134, c[0x0][0x2d0], -R155.reuse ;  /* 0x0000b400869c7a23 */ /* 0x100fe4000001089b */
[--C-:B------:R-:W-:Y:S01]  /*ca10*/  FFMA.FTZ R159, R132, c[0x0][0x2d0], -R155.reuse ;  /* 0x0000b400849f7a23 */ /* 0x100fe2000001089b */
[----:B------:R-:W3:Y:S01]  /*ca20*/  MUFU.EX2 R2, R2 ;  /* 0x0000000200027308 */ /* 0x000ee20000000800 */
[--C-:B------:R-:W-:Y:S02]  /*ca30*/  FFMA.FTZ R158, R137, c[0x0][0x2d0], -R140.reuse ;  /* 0x0000b400899e7a23 */ /* 0x100fe4000001088c */
[----:B------:R-:W-:Y:S01]  /*ca40*/  LDSM.16.MT88.4 R136, [R189+0x2900] ;  /* 0x00290000bd88783b */ /* 0x000fe20000004200 */
[--C-:B------:R-:W-:Y:S02]  /*ca50*/  FFMA.FTZ R161, R135, c[0x0][0x2d0], -R140.reuse ;  /* 0x0000b40087a17a23 */ /* 0x100fe4000001088c */
[--C-:B------:R-:W-:Y:S02]  /*ca60*/  FFMA.FTZ R160, R33, c[0x0][0x2d0], -R140.reuse ;  /* 0x0000b40021a07a23 */ /* 0x100fe4000001088c */
[--C-:B------:R-:W-:Y:S02]  /*ca70*/  FFMA.FTZ R163, R133, c[0x0][0x2d0], -R140.reuse ;  /* 0x0000b40085a37a23 */ /* 0x100fe4000001088c */
[----:B------:R-:W4:Y:S01]  /*ca80*/  MUFU.EX2 R15, R15 ;  /* 0x0000000f000f7308 */ /* 0x000f220000000800 */
        /* <DEDUP_REMOVED lines=9> */
[C---:B---3--:R-:W-:Y:S02]  /*cb20*/  FMUL.FTZ R6, R2.reuse, R130 ;  /* 0x0000008202067220 */ /* 0x048fe40000410000 */
[C---:B------:R-:W-:Y:S02]  /*cb30*/  FMUL.FTZ R7, R2.reuse, R131 ;  /* 0x0000008302077220 */ /* 0x040fe40000410000 */
[C---:B------:R-:W-:Y:S01]  /*cb40*/  FMUL.FTZ R10, R2.reuse, R126 ;  /* 0x0000007e020a7220 */ /* 0x040fe20000410000 */
[----:B------:R-:W2:Y:S01]  /*cb50*/  MUFU.EX2 R149, R149 ;  /* 0x0000009500957308 */ /* 0x000ea20000000800 */
[C---:B------:R-:W-:Y:S01]  /*cb60*/  FMUL.FTZ R11, R2.reuse, R127 ;  /* 0x0000007f020b7220 */ /* 0x040fe20000410000 */
[----:B------:R-:W-:Y:S01]  /*cb70*/  LDSM.16.MT88.4 R128, [R195+0x2900] ;  /* 0x00290000c380783b */ /* 0x000fe20000004200 */
[----:B------:R-:W-:Y:S01]  /*cb80*/  FMUL.FTZ R101, R3, R101 ;  /* 0x0000006503657220 */ /* 0x000fe20000410000 */
[----:B----4-:R-:W-:Y:S01]  /*cb90*/  F2FP.BF16.PACK_AB R16, R15, R148 ;  /* 0x000000940f10723e */ /* 0x010fe200000010ff */
[C---:B------:R-:W-:Y:S02]  /*cba0*/  FMUL.FTZ R102, R2.reuse, R102 ;  /* 0x0000006602667220 */ /* 0x040fe40000410000 */
        /* <DEDUP_REMOVED lines=8> */
[----:B------:R-:W-:Y:S01]  /*cc30*/  FMUL.FTZ R109, R3, R109 ;  /* 0x0000006d036d7220 */ /* 0x000fe20000410000 */
[----:B------:R-:W3:Y:S01]  /*cc40*/  MUFU.EX2 R152, R152 ;  /* 0x0000009800987308 */ /* 0x000ee20000000800 */
[C---:B------:R-:W-:Y:S02]  /*cc50*/  FMUL.FTZ R110, R2.reuse, R110 ;  /* 0x0000006e026e7220 */ /* 0x040fe40000410000 */
[C---:B------:R-:W-:Y:S01]  /*cc60*/  FMUL.FTZ R111, R2.reuse, R111 ;  /* 0x0000006f026f7220 */ /* 0x040fe20000410000 */
[----:B--2---:R-:W-:Y:S01]  /*cc70*/  F2FP.BF16.PACK_AB R18, R149, R14 ;  /* 0x0000000e9512723e */ /* 0x004fe200000010ff */
[--C-:B------:R-:W-:Y:S02]  /*cc80*/  FFMA.FTZ R174, R145, c[0x0][0x2d0], -R140.reuse ;  /* 0x0000b40091ae7a23 */ /* 0x100fe4000001088c */
[--C-:B------:R-:W-:Y:S02]  /*cc90*/  FFMA.FTZ R221, R143, c[0x0][0x2d0], -R140.reuse ;  /* 0x0000b4008fdd7a23 */ /* 0x100fe4000001088c */
[--C-:B------:R-:W-:Y:S01]  /*cca0*/  FFMA.FTZ R220, R141, c[0x0][0x2d0], -R140.reuse ;  /* 0x0000b4008ddc7a23 */ /* 0x100fe2000001088c */
        /* <DEDUP_REMOVED lines=20> */
[----:B------:R-:W-:Y:S02]  /*cdf0*/  FMUL.FTZ R39, R2, R39 ;  /* 0x0000002702277220 */ /* 0x000fe40000410000 */
[C---:B------:R-:W-:Y:S01]  /*ce00*/  FMUL.FTZ R40, R3.reuse, R40 ;  /* 0x0000002803287220 */ /* 0x040fe20000410000 */
[----:B--2---:R-:W-:Y:S01]  /*ce10*/  F2FP.BF16.PACK_AB R19, R150, R151 ;  /* 0x000000979613723e */ /* 0x004fe200000010ff */
[C---:B------:R-:W-:Y:S02]  /*ce20*/  FMUL.FTZ R41, R3.reuse, R41 ;  /* 0x0000002903297220 */ /* 0x040fe40000410000 */
[C---:B------:R-:W-:Y:S02]  /*ce30*/  FMUL.FTZ R42, R2.reuse, R42 ;  /* 0x0000002a022a7220 */ /* 0x040fe40000410000 */
[C---:B------:R-:W-:Y:S01]  /*ce40*/  FMUL.FTZ R43, R2.reuse, R43 ;  /* 0x0000002b022b7220 */ /* 0x040fe20000410000 */
[----:B------:R-:W-:Y:S01]  /*ce50*/  MUFU.EX2 R156, R156 ;  /* 0x0000009c009c7308 */ /* 0x000fe20000000800 */
[C---:B-1----:R-:W-:Y:S05]  /*ce60*/  HMMA.16816.F32.BF16 R4, R16.reuse, R20, R4 ;  /* 0x000000141004723c */ /* 0x042fea0000041804 */
[C---:B------:R-:W-:Y:S02]  /*ce70*/  FMUL.FTZ R44, R3.reuse, R44 ;  /* 0x0000002c032c7220 */ /* 0x040fe40000410000 */
[C---:B------:R-:W-:Y:S01]  /*ce80*/  FMUL.FTZ R45, R3.reuse, R45 ;  /* 0x0000002d032d7220 */ /* 0x040fe20000410000 */
[C---:B------:R-:W-:Y:S01]  /*ce90*/  HMMA.16816.F32.BF16 R8, R16.reuse, R22, R8 ;  /* 0x000000161008723c */ /* 0x040fe20000041808 */
[----:B------:R-:W1:Y:S01]  /*cea0*/  LDSM.16.MT88.4 R20, [R188+0x100] ;  /* 0x00010000bc14783b */ /* 0x000e620000004200 */
[----:B------:R-:W2:Y:S02]  /*ceb0*/  MUFU.EX2 R159, R159 ;  /* 0x0000009f009f7308 */ /* 0x000ea40000000800 */
[C---:B------:R-:W-:Y:S02]  /*cec0*/  FMUL.FTZ R46, R2.reuse, R46 ;  /* 0x0000002e022e7220 */ /* 0x040fe40000410000 */
[C---:B------:R-:W-:Y:S02]  /*ced0*/  FMUL.FTZ R47, R2.reuse, R47 ;  /* 0x0000002f022f7220 */ /* 0x040fe40000410000 */
[C---:B------:R-:W-:Y:S04]  /*cee0*/  HMMA.16816.F32.BF16 R100, R16.reuse, R24, R100 ;  /* 0x000000181064723c */ /* 0x040fe80000041864 */
[C---:B------:R-:W-:Y:S01]  /*cef0*/  FMUL.FTZ R48, R3.reuse, R48 ;  /* 0x0000003003307220 */ /* 0x040fe20000410000 */
[----:B------:R-:W-:Y:S01]  /*cf00*/  MUFU.EX2 R158, R158 ;  /* 0x0000009e009e7308 */ /* 0x000fe20000000800 */
[C---:B------:R-:W-:Y:S02]  /*cf10*/  FMUL.FTZ R49, R3.reuse, R49 ;  /* 0x0000003103317220 */ /* 0x040fe40000410000 */
[C---:B------:R-:W-:Y:S01]  /*cf20*/  HMMA.16816.F32.BF16 R104, R16.reuse, R26, R104 ;  /* 0x0000001a1068723c */ /* 0x040fe20000041868 */
[----:B------:R-:W4:Y:S03]  /*cf30*/  LDSM.16.MT88.4 R24, [R195+0x2100] ;  /* 0x00210000c318783b */ /* 0x000f260000004200 */
[C---:B------:R-:W-:Y:S02]  /*cf40*/  FMUL.FTZ R50, R2.reuse, R50 ;  /* 0x0000003202327220 */ /* 0x040fe40000410000 */
[C---:B------:R-:W-:Y:S01]  /*cf50*/  FMUL.FTZ R51, R2.reuse, R51 ;  /* 0x0000003302337220 */ /* 0x040fe20000410000 */
[----:B------:R-:W5:Y:S01]  /*cf60*/  MUFU.EX2 R161, R161 ;  /* 0x000000a100a17308 */ /* 0x000f620000000800 */
[C---:B------:R-:W-:Y:S04]  /*cf70*/  HMMA.16816.F32.BF16 R108, R16.reuse, R28, R108 ;  /* 0x0000001c106c723c */ /* 0x040fe8000004186c */
[C---:B------:R-:W-:Y:S02]  /*cf80*/  FMUL.FTZ R52, R3.reuse, R52 ;  /* 0x0000003403347220 */ /* 0x040fe40000410000 */
[C---:B------:R-:W-:Y:S02]  /*cf90*/  FMUL.FTZ R53, R3.reuse, R53 ;  /* 0x0000003503357220 */ /* 0x040fe40000410000 */
[C---:B------:R-:W-:Y:S01]  /*cfa0*/  HMMA.16816.F32.BF16 R112, R16.reuse, R30, R112 ;  /* 0x0000001e1070723c */ /* 0x040fe20000041870 */
[----:B------:R-:W2:Y:S01]  /*cfb0*/  LDSM.16.MT88.4 R28, [R190+0x2100] ;  /* 0x00210000be1c783b */ /* 0x000ea20000004200 */
        /* <DEDUP_REMOVED lines=22> */
[C---:B--2---:R-:W-:Y:S04]  /*d120*/  HMMA.16816.F32.BF16 R44, R16.reuse, R28, R44 ;  /* 0x0000001c102c723c */ /* 0x044fe8000004182c */
[C---:B------:R-:W-:Y:S01]  /*d130*/  FMUL.FTZ R66, R2.reuse, R66 ;  /* 0x0000004202427220 */ /* 0x040fe20000410000 */
[----:B------:R-:W-:Y:S01]  /*d140*/  MUFU.EX2 R221, R221 ;  /* 0x000000dd00dd7308 */ /* 0x000fe20000000800 */
[C---:B------:R-:W-:Y:S02]  /*d150*/  FMUL.FTZ R67, R2.reuse, R67 ;  /* 0x0000004302437220 */ /* 0x040fe40000410000 */
[C---:B------:R-:W-:Y:S01]  /*d160*/  HMMA.16816.F32.BF16 R48, R16.reuse, R30, R48 ;  /* 0x0000001e1030723c */ /* 0x040fe20000041830 */
[----:B------:R-:W2:Y:S03]  /*d170*/  LDSM.16.MT88.4 R28, [R195+0x4100] ;  /* 0x00410000c31c783b */ /* 0x000ea60000004200 */
[C---:B------:R-:W-:Y:S02]  /*d180*/  FMUL.FTZ R68, R3.reuse, R68 ;  /* 0x0000004403447220 */ /* 0x040fe40000410000 */
[C---:B------:R-:W-:Y:S01]  /*d190*/  FMUL.FTZ R69, R3.reuse, R69 ;  /* 0x0000004503457220 */ /* 0x040fe20000410000 */
[----:B------:R-:W-:Y:S01]  /*d1a0*/  MUFU.EX2 R220, R220 ;  /* 0x000000dc00dc7308 */ /* 0x000fe20000000800 */
        /* <DEDUP_REMOVED lines=35> */
[C---:B------:R-:W-:Y:S04]  /*d3e0*/  FMUL.FTZ R92, R3.reuse, R92 ;  /* 0x0000005c035c7220 */ /* 0x040fe80000410000 */
[C---:B------:R-:W-:Y:S01]  /*d3f0*/  FMUL.FTZ R93, R3.reuse, R93 ;  /* 0x0000005d035d7220 */ /* 0x040fe20000410000 */
[C---:B------:R-:W-:Y:S01]  /*d400*/  HMMA.16816.F32.BF16 R88, R16.reuse, R26, R88 ;  /* 0x0000001a1058723c */ /* 0x040fe20000041858 */
[----:B------:R-:W4:Y:S02]  /*d410*/  LDSM.16.MT88.4 R24, [R189+0x900] ;  /* 0x00090000bd18783b */ /* 0x000f240000004200 */
[C---:B------:R-:W-:Y:S02]  /*d420*/  FMUL.FTZ R94, R2.reuse, R94 ;  /* 0x0000005e025e7220 */ /* 0x040fe40000410000 */
[C---:B------:R-:W-:Y:S02]  /*d430*/  FMUL.FTZ R95, R2.reuse, R95 ;  /* 0x0000005f025f7220 */ /* 0x040fe40000410000 */
[C---:B------:R-:W-:Y:S02]  /*d440*/  FMUL.FTZ R96, R3.reuse, R96 ;  /* 0x0000006003607220 */ /* 0x040fe40000410000 */
[----:B------:R-:W-:Y:S03]  /*d450*/  FMUL.FTZ R97, R3, R97 ;  /* 0x0000006103617220 */ /* 0x000fe60000410000 */
[C---:B--2---:R-:W-:Y:S03]  /*d460*/  HMMA.16816.F32.BF16 R92, R16.reuse, R28, R92 ;  /* 0x0000001c105c723c */ /* 0x044fe6000004185c */
[C---:B------:R-:W-:Y:S02]  /*d470*/  FMUL.FTZ R98, R2.reuse, R98 ;  /* 0x0000006202627220 */ /* 0x040fe40000410000 */
[----:B------:R-:W-:Y:S02]  /*d480*/  FMUL.FTZ R99, R2, R99 ;  /* 0x0000006302637220 */ /* 0x000fe40000410000 */
[--C-:B------:R-:W-:Y:S02]  /*d490*/  FFMA.FTZ R168, R168, c[0x0][0x2d0], -R155.reuse ;  /* 0x0000b400a8a87a23 */ /* 0x100fe4000001089b */
[--C-:B------:R-:W-:Y:S03]  /*d4a0*/  FFMA.FTZ R173, R166, c[0x0][0x2d0], -R155.reuse ;  /* 0x0000b400a6ad7a23 */ /* 0x100fe6000001089b */
[----:B------:R-:W-:Y:S01]  /*d4b0*/  HMMA.16816.F32.BF16 R96, R16, R30, R96 ;  /* 0x0000001e1060723c */ /* 0x000fe20000041860 */
[----:B------:R-:W-:Y:S01]  /*d4c0*/  LDSM.16.MT88.4 R28, [R190+0x4900] ;  /* 0x00490000be1c783b */ /* 0x000fe20000004200 */
[----:B------:R-:W-:Y:S01]  /*d4d0*/  MUFU.EX2 R168, R168 ;  /* 0x000000a800a87308 */ /* 0x000fe20000000800 */
[--C-:B------:R-:W-:Y:S02]  /*d4e0*/  FFMA.FTZ R164, R164, c[0x0][0x2d0], -R155.reuse ;  /* 0x0000b400a4a47a23 */ /* 0x100fe4000001089b */
[--C-:B------:R-:W-:Y:S02]  /*d4f0*/  FFMA.FTZ R175, R162, c[0x0][0x2d0], -R155.reuse ;  /* 0x0000b400a2af7a23 */ /* 0x100fe4000001089b */
[----:B---3--:R-:W-:Y:S01]  /*d500*/  F2FP.BF16.PACK_AB R16, R157, R154 ;  /* 0x0000009a9d10723e */ /* 0x008fe200000010ff */
[--C-:B------:R-:W-:Y:S01]  /*d510*/  FFMA.FTZ R162, R171, c[0x0][0x2d0], -R140.reuse ;  /* 0x0000b400aba27a23 */ /* 0x100fe2000001088c */
[----:B------:R-:W-:Y:S03]  /*d520*/  F2FP.BF16.PACK_AB R18, R159, R156 ;  /* 0x0000009c9f12723e */ /* 0x000fe600000010ff */
[----:B-----5:R-:W-:Y:S01]  /*d530*/  F2FP.BF16.PACK_AB R17, R161, R158 ;  /* 0x0000009ea111723e */ /* 0x020fe200000010ff */
[--C-:B------:R-:W-:Y:S01]  /*d540*/  FFMA.FTZ R171, R144, c[0x0][0x2d0], -R155.reuse ;  /* 0x0000b40090ab7a23 */ /* 0x100fe2000001089b */
[----:B------:R-:W-:Y:S01]  /*d550*/  F2FP.BF16.PACK_AB R19, R163, R160 ;  /* 0x000000a0a313723e */ /* 0x000fe200000010ff */
[--C-:B------:R-:W-:Y:S01]  /*d560*/  FFMA.FTZ R169, R169, c[0x0][0x2d0], -R140.reuse ;  /* 0x0000b400a9a97a23 */ /* 0x100fe2000001088c */
[----:B------:R-:W2:Y:S01]  /*d570*/  MUFU.EX2 R173, R173 ;  /* 0x000000ad00ad7308 */ /* 0x000ea20000000800 */
[--C-:B------:R-:W-:Y:S02]  /*d580*/  FFMA.FTZ R166, R167, c[0x0][0x2d0], -R140.reuse ;  /* 0x0000b400a7a67a23 */ /* 0x100fe4000001088c */
[--C-:B------:R-:W-:Y:S02]  /*d590*/  FFMA.FTZ R167, R147, c[0x0][0x2d0], -R155.reuse ;  /* 0x0000b40093a77a23 */ /* 0x100fe4000001089b */
[C---:B-1----:R-:W-:Y:S01]  /*d5a0*/  HMMA.16816.F32.BF16 R4, R16.reuse, R20, R4 ;  /* 0x000000141004723c */ /* 0x042fe20000041804 */
[----:B------:R-:W-:Y:S02]  /*d5b0*/  LDSM.16.MT88.4 R144, [R195+0x5900] ;  /* 0x00590000c390783b */ /* 0x000fe40000004200 */
[----:B------:R-:W-:Y:S02]  /*d5c0*/  FFMA.FTZ R155, R142, c[0x0][0x2d0], -R155 ;  /* 0x0000b4008e9b7a23 */ /* 0x000fe4000001089b */
[--C-:B------:R-:W-:Y:S01]  /*d5d0*/  FFMA.FTZ R165, R165, c[0x0][0x2d0], -R140.reuse ;  /* 0x0000b400a5a57a23 */ /* 0x100fe2000001088c */
[----:B------:R-:W-:Y:S01]  /*d5e0*/  MUFU.EX2 R164, R164 ;  /* 0x000000a400a47308 */ /* 0x000fe20000000800 */
[----:B------:R-:W-:Y:S01]  /*d5f0*/  FFMA.FTZ R140, R13, c[0x0][0x2d0], -R140 ;  /* 0x0000b4000d8c7a23 */ /* 0x000fe2000001088c */
[C---:B------:R-:W-:Y:S01]  /*d600*/  HMMA.16816.F32.BF16 R8, R16.reuse, R22, R8 ;  /* 0x000000161008723c */ /* 0x040fe20000041808 */
[----:B------:R-:W1:Y:S03]  /*d610*/  LDSM.16.MT88.4 R20, [R188+0x2900] ;  /* 0x00290000bc14783b */ /* 0x000e660000004200 */
[----:B------:R-:W-:Y:S01]  /*d620*/  FFMA.FTZ R148, R3, R210, R148 ;  /* 0x000000d203947223 */ /* 0x000fe20000010094 */
[----:B------:R-:W-:Y:S01]  /*d630*/  MOV R3, R0 ;  /* 0x0000000000037202 */ /* 0x000fe20000000f00 */
[----:B------:R-:W-:Y:S01]  /*d640*/  FFMA.FTZ R153, R2, R211, R153 ;  /* 0x000000d302997223 */ /* 0x000fe20000010099 */
[----:B------:R-:W-:Y:S01]  /*d650*/  MOV R2, R12 ;  /* 0x0000000c00027202 */ /* 0x000fe20000000f00 */
[C---:B------:R-:W-:Y:S01]  /*d660*/  HMMA.16816.F32.BF16 R100, R16.reuse, R32, R100 ;  /* 0x000000201064723c */ /* 0x040fe20000041864 */
[----:B------:R3:W-:Y:S03]  /*d670*/  MUFU.EX2 R13, R140 ;  /* 0x0000008c000d7308 */ /* 0x0007e60000000800 */
[----:B------:R-:W-:Y:S02]  /*d680*/  FADD.FTZ R15, R15, R148 ;  /* 0x000000940f0f7221 */ /* 0x000fe40000010000 */
[----:B------:R-:W-:Y:S02]  /*d690*/  FADD.FTZ R152, R152, R153 ;  /* 0x0000009998987221 */ /* 0x000fe40000010000 */
[C---:B------:R-:W-:Y:S01]  /*d6a0*/  HMMA.16816.F32.BF16 R104, R16.reuse, R34, R104 ;  /* 0x000000221068723c */ /* 0x040fe20000041868 */
[----:B------:R-:W-:Y:S02]  /*d6b0*/  LDSM.16.MT88.4 R32, [R189+0x4900] ;  /* 0x00490000bd20783b */ /* 0x000fe40000004200 */
[----:B------:R-:W5:Y:S01]  /*d6c0*/  MUFU.EX2 R175, R175 ;  /* 0x000000af00af7308 */ /* 0x000f620000000800 */
[----:B------:R-:W-:Y:S04]  /*d6d0*/  FADD.FTZ R14, R14, R15 ;  /* 0x0000000f0e0e7221 */ /* 0x000fe80000010000 */
[C---:B----4-:R-:W-:Y:S04]  /*d6e0*/  HMMA.16816.F32.BF16 R108, R16.reuse, R24, R108 ;  /* 0x00000018106c723c */ /* 0x050fe8000004186c */
[----:B------:R-:W-:Y:S01]  /*d6f0*/  FADD.FTZ R149, R149, R14 ;  /* 0x0000000e95957221 */ /* 0x000fe20000010000 */
[----:B------:R-:W-:Y:S03]  /*d700*/  MUFU.EX2 R162, R162 ;  /* 0x000000a200a27308 */ /* 0x000fe60000000800 */
[C---:B------:R-:W-:Y:S01]  /*d710*/  HMMA.16816.F32.BF16 R112, R16.reuse, R26, R112 ;  /* 0x0000001a1070723c */ /* 0x040fe20000041870 */
[----:B------:R-:W4:Y:S03]  /*d720*/  LDSM.16.MT88.4 R24, [R195+0x4900] ;  /* 0x00490000c318783b */ /* 0x000f260000004200 */
[----:B------:R-:W-:Y:S03]  /*d730*/  FADD.FTZ R154, R154, R149 ;  /* 0x000000959a9a7221 */ /* 0x000fe60000010000 */
[----:B------:R-:W1:Y:S01]  /*d740*/  MUFU.EX2 R169, R169 ;  /* 0x000000a900a97308 */ /* 0x000e620000000800 */
[C---:B------:R-:W-:Y:S01]  /*d750*/  HMMA.16816.F32.BF16 R116, R16.reuse, R124, R116 ;  /* 0x0000007c1074723c */ /* 0x040fe20000041874 */
[----:B---3--:R-:W-:Y:S03]  /*d760*/  LDSM.16.MT88.4 R140, [R188+0x3900] ;  /* 0x00390000bc8c783b */ /* 0x008fe60000004200 */
[----:B------:R-:W-:Y:S04]  /*d770*/  FADD.FTZ R157, R157, R154 ;  /* 0x0000009a9d9d7221 */ /* 0x000fe80000010000 */
[C---:B------:R-:W-:Y:S01]  /*d780*/  HMMA.16816.F32.BF16 R120, R16.reuse, R126, R120 ;  /* 0x0000007e1078723c */ /* 0x040fe20000041878 */
[----:B------:R-:W-:Y:S01]  /*d790*/  LDSM.16.MT88.4 R124, [R190+0x1100] ;  /* 0x00110000be7c783b */ /* 0x000fe20000004200 */
[----:B------:R-:W-:Y:S02]  /*d7a0*/  MUFU.EX2 R166, R166 ;  /* 0x000000a600a67308 */ /* 0x000fe40000000800 */
[----:B------:R-:W-:Y:S04]  /*d7b0*/  FADD.FTZ R156, R156, R157 ;  /* 0x0000009d9c9c7221 */ /* 0x000fe80000010000 */
[C---:B------:R-:W-:Y:S04]  /*d7c0*/  HMMA.16816.F32.BF16 R36, R16.reuse, R128, R36 ;  /* 0x000000801024723c */ /* 0x040fe80000041824 */
[----:B------:R-:W3:Y:S01]  /*d7d0*/  MUFU.EX2 R165, R165 ;  /* 0x000000a500a57308 */ /* 0x000ee20000000800 */
[----:B------:R-:W-:Y:S03]  /*d7e0*/  FADD.FTZ R159, R159, R156 ;  /* 0x0000009c9f9f7221 */ /* 0x000fe60000010000 */
[C---:B------:R-:W-:Y:S01]  /*d7f0*/  HMMA.16816.F32.BF16 R40, R16.reuse, R130, R40 ;  /* 0x000000821028723c */ /* 0x040fe20000041828 */
[----:B------:R-:W-:Y:S05]  /*d800*/  LDSM.16.MT88.4 R128, [R188+0x1100] ;  /* 0x00110000bc80783b */ /* 0x000fea0000004200 */
[----:B------:R-:W1:Y:S02]  /*d810*/  MUFU.EX2 R167, R167 ;  /* 0x000000a700a77308 */ /* 0x000e640000000800 */
[C---:B------:R-:W-:Y:S08]  /*d820*/  HMMA.16816.F32.BF16 R44, R16.reuse, R132, R44 ;  /* 0x00000084102c723c */ /* 0x040ff0000004182c */
[C---:B------:R-:W-:Y:S01]  /*d830*/  HMMA.16816.F32.BF16 R48, R16.reuse, R134, R48 ;  /* 0x000000861030723c */ /* 0x040fe20000041830 */
[----:B------:R-:W-:Y:S01]  /*d840*/  LDSM.16.MT88.4 R132, [R190+0x3100] ;  /* 0x00310000be84783b */ /* 0x000fe20000004200 */
[----:B------:R-:W-:Y:S06]  /*d850*/  MUFU.EX2 R171, R171 ;  /* 0x000000ab00ab7308 */ /* 0x000fec0000000800 */
[C---:B------:R-:W-:Y:S04]  /*d860*/  HMMA.16816.F32.BF16 R52, R16.reuse, R136, R52 ;  /* 0x000000881034723c */ /* 0x040fe80000041834 */
[----:B------:R-:W2:Y:S04]  /*d870*/  MUFU.EX2 R172, R155 ;  /* 0x0000009b00ac7308 */ /* 0x000ea80000000800 */
        /* <DEDUP_REMOVED lines=14> */
[C---:B-1----:R-:W-:Y:S08]  /*d960*/  HMMA.16816.F32.BF16 R92, R16.reuse, R20, R92 ;  /* 0x00000014105c723c */ /* 0x042ff0000004185c */
[----:B------:R-:W-:Y:S01]  /*d970*/  HMMA.16816.F32.BF16 R96, R16, R22, R96 ;  /* 0x000000161060723c */ /* 0x000fe20000041860 */
[----:B------:R-:W1:Y:S06]  /*d980*/  LDSM.16.MT88.4 R20, [R188+0x3100] ;  /* 0x00310000bc14783b */ /* 0x000e6c0000004200 */
[----:B--2---:R-:W-:Y:S01]  /*d990*/  F2FP.BF16.PACK_AB R16, R173, R168 ;  /* 0x000000a8ad10723e */ /* 0x004fe200000010ff */
[----:B------:R-:W-:Y:S01]  /*d9a0*/  FADD.FTZ R168, R168, R159 ;  /* 0x0000009fa8a87221 */ /* 0x000fe20000010000 */
[----:B-----5:R-:W-:Y:S03]  /*d9b0*/  F2FP.BF16.PACK_AB R18, R175, R164 ;  /* 0x000000a4af12723e */ /* 0x020fe600000010ff */
[----:B------:R-:W-:Y:S01]  /*d9c0*/  F2FP.BF16.PACK_AB R17, R169, R162 ;  /* 0x000000a2a911723e */ /* 0x000fe200000010ff */
[----:B------:R-:W-:Y:S01]  /*d9d0*/  FADD.FTZ R173, R173, R168 ;  /* 0x000000a8adad7221 */ /* 0x000fe20000010000 */
[----:B---3--:R-:W-:Y:S03]  /*d9e0*/  F2FP.BF16.PACK_AB R19, R165, R166 ;  /* 0x000000a6a513723e */ /* 0x008fe600000010ff */
[----:B------:R-:W-:Y:S04]  /*d9f0*/  FADD.FTZ R164, R164, R173 ;  /* 0x000000ada4a47221 */ /* 0x000fe80000010000 */
[C---:B----4-:R-:W-:Y:S03]  /*da00*/  HMMA.16816.F32.BF16 R4, R16.reuse, R24, R4 ;  /* 0x000000181004723c */ /* 0x050fe60000041804 */
[----:B------:R-:W-:Y:S05]  /*da10*/  FADD.FTZ R164, R175, R164 ;  /* 0x000000a4afa47221 */ /* 0x000fea0000010000 */
[C---:B------:R-:W-:Y:S01]  /*da20*/  HMMA.16816.F32.BF16 R8, R16.reuse, R26, R8 ;  /* 0x0000001a1008723c */ /* 0x040fe20000041808 */
[----:B------:R-:W2:Y:S07]  /*da30*/  LDSM.16.MT88.4 R24, [R195+0x5100] ;  /* 0x00510000c318783b */ /* 0x000eae0000004200 */
[C---:B------:R-:W-:Y:S08]  /*da40*/  HMMA.16816.F32.BF16 R100, R16.reuse, R124, R100 ;  /* 0x0000007c1064723c */ /* 0x040ff00000041864 */
[C---:B------:R-:W-:Y:S01]  /*da50*/  HMMA.16816.F32.BF16 R104, R16.reuse, R126, R104 ;  /* 0x0000007e1068723c */ /* 0x040fe20000041868 */
[----:B------:R-:W-:Y:S07]  /*da60*/  LDSM.16.MT88.4 R124, [R195+0x1900] ;  /* 0x00190000c37c783b */ /* 0x000fee0000004200 */
[C---:B------:R-:W-:Y:S08]  /*da70*/  HMMA.16816.F32.BF16 R108, R16.reuse, R28, R108 ;  /* 0x0000001c106c723c */ /* 0x040ff0000004186c */
[C---:B------:R-:W-:Y:S01]  /*da80*/  HMMA.16816.F32.BF16 R112, R16.reuse, R30, R112 ;  /* 0x0000001e1070723c */ /* 0x040fe20000041870 */
[----:B------:R-:W3:Y:S07]  /*da90*/  LDSM.16.MT88.4 R28, [R190+0x5100] ;  /* 0x00510000be1c783b */ /* 0x000eee0000004200 */
[C---:B------:R-:W-:Y:S08]  /*daa0*/  HMMA.16816.F32.BF16 R116, R16.reuse, R128, R116 ;  /* 0x000000801074723c */ /* 0x040ff00000041874 */
[C---:B------:R-:W-:Y:S08]  /*dab0*/  HMMA.16816.F32.BF16 R120, R16.reuse, R130, R120 ;  /* 0x000000821078723c */ /* 0x040ff00000041878 */
[C---:B------:R-:W-:Y:S08]  /*dac0*/  HMMA.16816.F32.BF16 R36, R16.reuse, R32, R36 ;  /* 0x000000201024723c */ /* 0x040ff00000041824 */
[C---:B------:R-:W-:Y:S01]  /*dad0*/  HMMA.16816.F32.BF16 R40, R16.reuse, R34, R40 ;  /* 0x000000221028723c */ /* 0x040fe20000041828 */
[----:B------:R-:W4:Y:S07]  /*dae0*/  LDSM.16.MT88.4 R32, [R189+0x5100] ;  /* 0x00510000bd20783b */ /* 0x000f2e0000004200 */
        /* <DEDUP_REMOVED lines=28> */
[C---:B------:R-:W-:Y:S01]  /*dcb0*/  HMMA.16816.F32.BF16 R128, R16.reuse, R124, R4 ;  /* 0x0000007c1080723c */ /* 0x040fe20000041804 */
[----:B------:R-:W5:Y:S02]  /*dcc0*/  LDSM.16.MT88.4 R4, [R190+0x5900] ;  /* 0x00590000be04783b */ /* 0x000f640000004200 */
[----:B------:R-:W-:Y:S05]  /*dcd0*/  FADD.FTZ R210, R172, R171 ;  /* 0x000000abacd27221 */ /* 0x000fea0000010000 */
[C---:B------:R-:W-:Y:S01]  /*dce0*/  HMMA.16816.F32.BF16 R124, R16.reuse, R126, R8 ;  /* 0x0000007e107c723c */ /* 0x040fe20000041808 */
[----:B------:R-:W1:Y:S07]  /*dcf0*/  LDSM.16.MT88.4 R8, [R189+0x5900] ;  /* 0x00590000bd08783b */ /* 0x000e6e0000004200 */
        /* <DEDUP_REMOVED lines=9> */
[C---:B------:R-:W-:Y:S08]  /*dd90*/  HMMA.16816.F32.BF16 R48, R16.reuse, R138, R48 ;  /* 0x0000008a1030723c */ /* 0x040ff00000041830 */
[C---:B-1----:R-:W-:Y:S08]  /*dda0*/  HMMA.16816.F32.BF16 R52, R16.reuse, R20, R52 ;  /* 0x000000141034723c */ /* 0x042ff00000041834 */
[C---:B------:R-:W-:Y:S01]  /*ddb0*/  HMMA.16816.F32.BF16 R56, R16.reuse, R22, R56 ;  /* 0x000000161038723c */ /* 0x040fe20000041838 */
[----:B------:R-:W1:Y:S07]  /*ddc0*/  LDSM.16.MT88.4 R20, [R188+0x5900] ;  /* 0x00590000bc14783b */ /* 0x000e6e0000004200 */
[C---:B------:R-:W-:Y:S08]  /*ddd0*/  HMMA.16816.F32.BF16 R60, R16.reuse, R140, R60 ;  /* 0x0000008c103c723c */ /* 0x040ff0000004183c */
[C---:B------:R-:W-:Y:S08]  /*dde0*/  HMMA.16816.F32.BF16 R64, R16.reuse, R142, R64 ;  /* 0x0000008e1040723c */ /* 0x040ff00000041840 */
[C---:B------:R-:W-:Y:S08]  /*ddf0*/  HMMA.16816.F32.BF16 R68, R16.reuse, R144, R68 ;  /* 0x000000901044723c */ /* 0x040ff00000041844 */
[C---:B------:R-:W-:Y:S08]  /*de00*/  HMMA.16816.F32.BF16 R72, R16.reuse, R146, R72 ;  /* 0x000000921048723c */ /* 0x040ff00000041848 */
[C---:B-----5:R-:W-:Y:S07]  /*de10*/  HMMA.16816.F32.BF16 R76, R16.reuse, R4, R76 ;  /* 0x00000004104c723c */ /* 0x060fee000004184c */
[----:B------:R-:W-:Y:S01]  /*de20*/  FADD.FTZ R5, R151, R152 ;  /* 0x0000009897057221 */ /* 0x000fe20000010000 */
[C---:B------:R-:W-:Y:S04]  /*de30*/  HMMA.16816.F32.BF16 R80, R16.reuse, R6, R80 ;  /* 0x000000061050723c */ /* 0x040fe80000041850 */
[----:B------:R-:W-:Y:S04]  /*de40*/  FADD.FTZ R5, R150, R5 ;  /* 0x0000000596057221 */ /* 0x000fe80000010000 */
[C---:B------:R-:W-:Y:S04]  /*de50*/  HMMA.16816.F32.BF16 R84, R16.reuse, R8, R84 ;  /* 0x000000081054723c */ /* 0x040fe80000041854 */
[----:B------:R-:W-:Y:S04]  /*de60*/  FADD.FTZ R158, R158, R5 ;  /* 0x000000059e9e7221 */ /* 0x000fe80000010000 */
[C---:B------:R-:W-:Y:S04]  /*de70*/  HMMA.16816.F32.BF16 R88, R16.reuse, R10, R88 ;  /* 0x0000000a1058723c */ /* 0x040fe80000041858 */
[----:B------:R-:W-:Y:S04]  /*de80*/  FADD.FTZ R161, R161, R158 ;  /* 0x0000009ea1a17221 */ /* 0x000fe80000010000 */
[----:B------:R-:W-:Y:S01]  /*de90*/  FADD.FTZ R160, R160, R161 ;  /* 0x000000a1a0a07221 */ /* 0x000fe20000010000 */
[C---:B-1----:R-:W-:Y:S03]  /*dea0*/  HMMA.16816.F32.BF16 R92, R16.reuse, R20, R92 ;  /* 0x00000014105c723c */ /* 0x042fe6000004185c */
        /* <DEDUP_REMOVED lines=11> */
.L_x_1512:
        /* <DEDUP_REMOVED lines=122> */
.L_x_1485:
        /* <DEDUP_REMOVED lines=267> */
.L_x_1524:
[----:B---34-:R-:W-:Y:S05]  /*f7b0*/  BSYNC B0 ;  /* 0x0000000000007941 */ /* 0x018fea0003800000 */
.L_x_1523:
        /* <DEDUP_REMOVED lines=23> */
.L_x_1526:
[----:B------:R-:W-:Y:S05]  /*f930*/  BSYNC B0 ;  /* 0x0000000000007941 */ /* 0x000fea0003800000 */
.L_x_1525:
        /* <DEDUP_REMOVED lines=23> */
.L_x_1528:
[----:B------:R-:W-:Y:S05]  /*fab0*/  BSYNC B0 ;  /* 0x0000000000007941 */ /* 0x000fea0003800000 */
.L_x_1527:
        /* <DEDUP_REMOVED lines=24> */
.L_x_1522:
        /* <DEDUP_REMOVED lines=40> */
.L_x_1530:
[----:B------:R-:W-:Y:S05]  /*fec0*/  BSYNC B0 ;  /* 0x0000000000007941 */ /* 0x000fea0003800000 */
.L_x_1529:
        /* <DEDUP_REMOVED lines=62> */
.L_x_1532:
[----:B------:R-:W-:Y:S05]  /*102b0*/  BSYNC B0 ;  /* 0x0000000000007941 */ /* 0x000fea0003800000 */
.L_x_1531:
        /* <DEDUP_REMOVED lines=21> */
.L_x_1534:
[----:B------:R-:W-:Y:S05]  /*10410*/  BSYNC B0 ;  /* 0x0000000000007941 */ /* 0x000fea0003800000 */
.L_x_1533:
        /* <DEDUP_REMOVED lines=21> */
.L_x_1536:
[----:B------:R-:W-:Y:S05]  /*10570*/  BSYNC B0 ;  /* 0x0000000000007941 */ /* 0x000fea0003800000 */
.L_x_1535:
        /* <DEDUP_REMOVED lines=22> */
.L_x_1537:
        /* <DEDUP_REMOVED lines=10> */
.L_x_2642:


//--------------------- .text._ZN7cutlass13device_kernelIN5flash19enable_sm80_to_sm89INS1_16FlashAttnFwdSm80INS1_25CollectiveMainloopFwdSm80ILi8ELi1ELb0EN4cute5tupleIJNS5_1CILi128EEENS7_ILi64EEENS7_ILi192EEEEEELi192ENS_10bfloat16_tEfNS_4arch4Sm80ELb0ELb1ELb0ELb1ELb0ELb0ELb1ELb0EEENS1_21CollectiveEpilogueFwdINS6_IJS8_SA_S9_EEENS6_IJNS7_ILi1EEESI_SI_EEESC_SE_Li256ELb1ELb1ELb0ELb0EEENS1_19SingleTileSchedulerILb1ELb0ELb1ELi128EEEEEEEEEvNT_6ParamsE --------------------------
	.section	.text._ZN7cutlass13device_kernelIN5flash19enable_sm80_to_sm89INS1_16FlashAttnFwdSm80INS1_25CollectiveMainloopFwdSm80ILi8ELi1ELb0EN4cute5tupleIJNS5_1CILi128EEENS7_ILi64EEENS7_ILi192EEEEEELi192ENS_10bfloat16_tEfNS_4arch4Sm80ELb0ELb1ELb0ELb1ELb0ELb0ELb1ELb0EEENS1_21CollectiveEpilogueFwdINS6_IJS8_SA_S9_EEENS6_IJNS7_ILi1EEESI_SI_EEESC_SE_Li256ELb1ELb1ELb0ELb0EEENS1_19SingleTileSchedulerILb1ELb0ELb1ELi128EEEEEEEEEvNT_6ParamsE,"ax",@progbits
	.sectioninfo	@"SHI_REGISTERS=240"
	.align	128
.text._ZN7cutlass13device_kernelIN5flash19enable_sm80_to_sm89INS1_16FlashAttnFwdSm80INS1_25CollectiveMainloopFwdSm80ILi8ELi1ELb0EN4cute5tupleIJNS5_1CILi128EEENS7_ILi64EEENS7_ILi192EEEEEELi192ENS_10bfloat16_tEfNS_4arch4Sm80ELb0ELb1ELb0ELb1ELb0ELb0ELb1ELb0EEENS1_21CollectiveEpilogueFwdINS6_IJS8_SA_S9_EEENS6_IJNS7_ILi1EEESI_SI_EEESC_SE_Li256ELb1ELb1ELb0ELb0EEENS1_19SingleTileSchedulerILb1ELb0ELb1ELi128EEEEEEEEEvNT_6ParamsE:
        .type           _ZN7cutlass13device_kernelIN5flash19enable_sm80_to_sm89INS1_16FlashAttnFwdSm80INS1_25CollectiveMainloopFwdSm80ILi8ELi1ELb0EN4cute5tupleIJNS5_1CILi128EEENS7_ILi64EEENS7_ILi192EEEEEELi192ENS_10bfloat16_tEfNS_4arch4Sm80ELb0ELb1ELb0ELb1ELb0ELb0ELb1ELb0EEENS1_21CollectiveEpilogueFwdINS6_IJS8_SA_S9_EEENS6_IJNS7_ILi1EEESI_SI_EEESC_SE_Li256ELb1ELb1ELb0ELb0EEENS1_19SingleTileSchedulerILb1ELb0ELb1ELi128EEEEEEEEEvNT_6ParamsE,@function
        .size           _ZN7cutlass13device_kernelIN5flash19enable_sm80_to_sm89INS1_16FlashAttnFwdSm80INS1_25CollectiveMainloopFwdSm80ILi8ELi1ELb0EN4cute5tupleIJNS5_1CILi128EEENS7_ILi64EEENS7_ILi192EEEEEELi192ENS_10bfloat16_tEfNS_4arch4Sm80ELb0ELb1ELb0ELb1ELb0ELb0ELb1ELb0EEENS1_21CollectiveEpilogueFwdINS6_IJS8_SA_S9_EEENS6_IJNS7_ILi1EEESI_SI_EEESC_SE_Li256ELb1ELb1ELb0ELb0EEENS1_19SingleTileSchedulerILb1ELb0ELb1ELi128EEEEEEEEEvNT_6ParamsE,(.L_x_2643 - _ZN7cutlass13device_kernelIN5flash19enable_sm80_to_sm89INS1_16FlashAttnFwdSm80INS1_25CollectiveMainloopFwdSm80ILi8ELi1ELb0EN4cute5tupleIJNS5_1CILi128EEENS7_ILi64EEENS7_ILi192EEEEEELi192ENS_10bfloat16_tEfNS_4arch4Sm80ELb0ELb1ELb0ELb1ELb0ELb0ELb1ELb0EEENS1_21CollectiveEpilogueFwdINS6_IJS8_SA_S9_EEENS6_IJNS7_ILi1EEESI_SI_EEESC_SE_Li256ELb1ELb1ELb0ELb0EEENS1_19SingleTileSchedulerILb1ELb0ELb1ELi128EEEEEEEEEvNT_6ParamsE)
        .other          _ZN7cutlass13device_kernelIN5flash19enable_sm80_to_sm89INS1_16FlashAttnFwdSm80INS1_25CollectiveMainloopFwdSm80ILi8ELi1ELb0EN4cute5tupleIJNS5_1CILi128EEENS7_ILi64EEENS7_ILi192EEEEEELi192ENS_10bfloat16_tEfNS_4arch4Sm80ELb0ELb1ELb0ELb1ELb0ELb0ELb1ELb0EEENS1_21CollectiveEpilogueFwdINS6_IJS8_SA_S9_EEENS6_IJNS7_ILi1EEESI_SI_EEESC_SE_Li256ELb1ELb1ELb0ELb0EEENS1_19SingleTileSchedulerILb1ELb0ELb1ELi128EEEEEEEEEvNT_6ParamsE,@"STO_CUDA_ENTRY STV_DEFAULT"
_ZN7cutlass13device_kernelIN5flash19enable_sm80_to_sm89INS1_16FlashAttnFwdSm80INS1_25CollectiveMainloopFwdSm80ILi8ELi1ELb0EN4cute5tupleIJNS5_1CILi128EEENS7_ILi64EEENS7_ILi192EEEEEELi192ENS_10bfloat16_tEfNS_4arch4Sm80ELb0ELb1ELb0ELb1ELb0ELb0ELb1ELb0EEENS1_21CollectiveEpilogueFwdINS6_IJS8_SA_S9_EEENS6_IJNS7_ILi1EEESI_SI_EEESC_SE_Li256ELb1ELb1ELb0ELb0EEENS1_19SingleTileSchedulerILb1ELb0ELb1ELi128EEEEEEEEEvNT_6ParamsE:
        /* <DEDUP_REMOVED lines=16> */
.L_x_1539:
        /* <DEDUP_REMOVED lines=8> */
.L_x_1541:
[----:B------:R-:W-:-:S04]  /*0180*/  MOV R0, c[0x0][0x54c] ;  /* 0x0001530000007a02 */ /* 0x000fc80000000f00 */
.L_x_1540:
[----:B------:R-:W-:Y:S01]  /*0190*/  USHF.L.U32 UR7, UR17, 0x7, URZ ;  /* 0x0000000711077899 */ /* 0x000fe2000800063f */
[----:B-----5:R-:W-:-:S05]  /*01a0*/  IMAD R0, R0, c[0x0][0x548], RZ ;  /* 0x0001520000007a24 */ /* 0x020fca00078e02ff */
[----:B------:R-:W-:-:S04]  /*01b0*/  ISETP.LE.AND P0, PT, R0, UR7, PT ;  /* 0x0000000700007c0c */ /* 0x000fc8000bf03270 */
[----:B------:R-:W-:Y:S01]  /*01c0*/  SEL R200, R200, 0xffffffff, !P0 ;  /* 0xffffffffc8c87807 */ /* 0x000fe20004000000 */
[----:B------:R-:W-:Y:S05]  /*01d0*/  BRA `(.L_x_1542) ;  /* 0x0000012000007947 */ /* 0x000fea0003800000 */
.L_x_1538:
[----:B--2---:R-:W-:-:S04]  /*01e0*/  ISETP.NE.U32.AND P0, PT, RZ, c[0x0][0x568], PT ;  /* 0x00015a00ff007a0c */ /* 0x004fc80003f05070 */
[----:B------:R-:W-:-:S13]  /*01f0*/  ISETP.NE.AND.EX P0, PT, RZ, c[0x0][0x56c], PT, P0 ;  /* 0x00015b00ff007a0c */ /* 0x000fda0003f05300 */
[----:B------:R-:W-:Y:S05]  /*0200*/  @!P0 BRA `(.L_x_1543) ;  /* 0x0000002000008947 */ /* 0x000fea0003800000 */
[----:B------:R1:W5:Y:S01]  /*0210*/  LDG.E R0, [R2.64] ;  /* 0x0000001202007981 */ /* 0x000362000c1e1900 */
[----:B------:R-:W-:Y:S05]  /*0220*/  BRA `(.L_x_1544) ;  /* 0x0000009000007947 */ /* 0x000fea0003800000 */
.L_x_1543:
        /* <DEDUP_REMOVED lines=8> */
.L_x_1545:
[----:B------:R-:W-:-:S04]  /*02b0*/  MOV R0, c[0x0][0x54c] ;  /* 0x0001530000007a02 */ /* 0x000fc80000000f00 */
.L_x_1544:
[----:B------:R-:W-:Y:S01]  /*02c0*/  USHF.L.U32 UR7, UR17, 0x7, URZ ;  /* 0x0000000711077899 */ /* 0x000fe2000800063f */
[----:B-----5:R-:W-:-:S05]  /*02d0*/  IMAD R0, R0, c[0x0][0x548], RZ ;  /* 0x0001520000007a24 */ /* 0x020fca00078e02ff */
[----:B------:R-:W-:-:S04]  /*02e0*/  ISETP.LE.AND P0, PT, R0, UR7, PT ;  /* 0x0000000700007c0c */ /* 0x000fc8000bf03270 */
[----:B------:R-:W-:-:S04]  /*02f0*/  SEL R200, R200, 0xffffffff, !P0 ;  /* 0xffffffffc8c87807 */ /* 0x000fc80004000000 */
.L_x_1542:
        /* <DEDUP_REMOVED lines=31> */
.L_x_1546:
[----:B------:R-:W-:-:S04]  /*04f0*/  ISETP.NE.U32.AND P0, PT, RZ, c[0x0][0x368], PT ;  /* 0x0000da00ff007a0c */ /* 0x000fc80003f05070 */
[----:B------:R-:W-:-:S13]  /*0500*/  ISETP.NE.AND.EX P0, PT, RZ, c[0x0][0x36c], PT, P0 ;  /* 0x0000db00ff007a0c */ /* 0x000fda0003f05300 */
[----:B------:R-:W-:Y:S05]  /*0510*/  @!P0 BRA `(.L_x_1547) ;  /* 0x0000004000008947 */ /* 0x000fea0003800000 */
[----:B------:R-:W-:-:S05]  /*0520*/  IMAD.WIDE R8, R200, R5, c[0x0][0x368] ;  /* 0x0000da00c8087625 */ /* 0x000fca00078e0205 */
[----:B------:R-:W2:Y:S02]  /*0530*/  LDG.E R0, [R8.64] ;  /* 0x0000001208007981 */ /* 0x000ea4000c1e1900 */
[----:B--2---:R1:W2:Y:S02]  /*0540*/  R2UR UR9, R0 ;  /* 0x00000000000973c2 */ /* 0x0042a400000e0000 */
[----:B-12---:R-:W-:Y:S05]  /*0550*/  BRA `(.L_x_1548) ;  /* 0x0000006000007947 */ /* 0x006fea0003800000 */
.L_x_1547:
[----:B------:R-:W-:Y:S05]  /*0560*/  @!P3 BRA `(.L_x_1548) ;  /* 0x000000500000b947 */ /* 0x000fea0003800000 */
[----:B------:R-:W2:Y:S04]  /*0570*/  LDG.E R0, [R8.64] ;  /* 0x0000001208007981 */ /* 0x000ea8000c1e1900 */
[----:B------:R-:W4:Y:S01]  /*0580*/  LDG.E R4, [R8.64+0x4] ;  /* 0x0000041208047981 */ /* 0x000f22000c1e1900 */
[----:B--2---:R-:W1:Y:S08]  /*0590*/  R2UR UR9, R0 ;  /* 0x00000000000973c2 */ /* 0x004e7000000e0000 */
[----:B----4-:R-:W1:Y:S02]  /*05a0*/  R2UR UR4, R4 ;  /* 0x00000000040473c2 */ /* 0x010e6400000e0000 */
[----:B-1----:R-:W-:-:S06]  /*05b0*/  UIADD3 UR9, -UR9, UR4, URZ ;  /* 0x0000000409097290 */ /* 0x002fcc000fffe13f */
.L_x_1548:
        /* <DEDUP_REMOVED lines=26> */
.L_x_1550:
[----:B------:R-:W-:Y:S02]  /*0760*/  UISETP.NE.AND UP0, UPT, UR5, 0x1, UPT ;  /* 0x000000010500788c */ /* 0x000fe4000bf05270 */
[----:B------:R-:W-:Y:S02]  /*0770*/  ULDC.64 UR10, c[0x0][0x330] ;  /* 0x0000cc00000a7ab9 */ /* 0x000fe40000000a00 */
[----:B------:R-:W-:-:S07]  /*0780*/  UIMAD.WIDE.U32 UR12, UR6, UR10, URZ ;  /* 0x0000000a060c72a5 */ /* 0x000fce000f8e003f */
[----:B------:R-:W-:Y:S02]  /*0790*/  @UP0 USHF.R.U32.HI UR6, URZ, UR11, UR13 ;  /* 0x0000000b3f060299 */ /* 0x000fe4000801160d */
.L_x_1551:
[----:B------:R-:W-:Y:S02]  /*07a0*/  ULDC UR8, c[0x0][0x32c] ;  /* 0x0000cb0000087ab9 */ /* 0x000fe40000000800 */
[----:B------:R-:W-:-:S04]  /*07b0*/  UIMAD UR8, UR6, UR5, UR8 ;  /* 0x00000005060872a4 */ /* 0x000fc8000f8e0208 */
[----:B------:R-:W-:-:S04]  /*07c0*/  UISETP.LT.AND UP0, UPT, UR4, UR8, UPT ;  /* 0x000000080400728c */ /* 0x000fc8000bf01270 */
[----:B------:R-:W-:Y:S02]  /*07d0*/  USEL UR4, UR4, UR8, UP0 ;  /* 0x0000000804047287 */ /* 0x000fe40008000000 */
.L_x_1549:
        /* <DEDUP_REMOVED lines=31> */
.L_x_1553:
[----:B------:R-:W-:-:S03]  /*09d0*/  UISETP.NE.AND UP0, UPT, UR5, 0x1, UPT ;  /* 0x000000010500788c */ /* 0x000fc6000bf05270 */
[----:B------:R-:W-:Y:S02]  /*09e0*/  ULDC.64 UR4, c[0x0][0x330] ;  /* 0x0000cc0000047ab9 */ /* 0x000fe40000000a00 */
[----:B------:R-:W-:-:S07]  /*09f0*/  UIMAD.WIDE.U32 UR12, UR10, UR4, URZ ;  /* 0x000000040a0c72a5 */ /* 0x000fce000f8e003f */
[----:B------:R-:W-:Y:S02]  /*0a00*/  @UP0 UMOV UR11, UR13 ;  /* 0x0000000d000b0c82 */ /* 0x000fe40008000000 */
[----:B------:R-:W-:Y:S02]  /*0a10*/  @UP0 USHF.R.U32.HI UR10, URZ, UR5, UR11 ;  /* 0x000000053f0a0299 */ /* 0x000fe4000801160b */
.L_x_1554:
[----:B------:R-:W-:Y:S02]  /*0a20*/  ULDC UR4, c[0x0][0x32c] ;  /* 0x0000cb0000047ab9 */ /* 0x000fe40000000800 */
[----:B------:R-:W-:-:S04]  /*0a30*/  UIMAD UR4, UR10, UR4, URZ ;  /* 0x000000040a0472a4 */ /* 0x000fc8000f8e023f */
[----:B------:R-:W-:-:S04]  /*0a40*/  UISETP.LT.AND UP0, UPT, UR8, UR4, UPT ;  /* 0x000000040800728c */ /* 0x000fc8000bf01270 */
[----:B------:R-:W-:-:S04]  /*0a50*/  USEL UR8, UR8, UR4, !UP0 ;  /* 0x0000000408087287 */ /* 0x000fc8000c000000 */
.L_x_1552:
        /* <DEDUP_REMOVED lines=95> */
[----:B------:R-:W-:Y:S01]  /*1050*/  IMAD R9, R23, c[0x0][0x1e4], R2 ;  /* 0x0000790017097a24 */ /* 0x000fe200078e0202 */
        /* <DEDUP_REMOVED lines=8> */
[----:B------:R-:W-:-:S02]  /*10e0*/  ISETP.GE.AND P1, PT, R5, c[0x0][0x1d4], PT ;  /* 0x0000750005007a0c */ /* 0x000fc40003f26270 */
[----:B------:R-:W-:Y:S01]  /*10f0*/  IADD3 R0, R0, UR7, RZ ;  /* 0x0000000700007c10 */ /* 0x000fe2000fffe0ff */
[----:B------:R-:W-:Y:S01]  /*1100*/  IMAD R5, R12, c[0x0][0x1b8], RZ ;  /* 0x00006e000c057a24 */ /* 0x000fe200078e02ff */
[----:B------:R-:W-:Y:S02]  /*1110*/  SHF.R.S32.HI R3, RZ, 0x1f, R200 ;  /* 0x0000001fff037819 */ /* 0x000fe400000114c8 */
[--C-:B------:R-:W-:Y:S01]  /*1120*/  SHF.R.S32.HI R19, RZ, 0x1f, R18.reuse ;  /* 0x0000001fff137819 */ /* 0x100fe20000011412 */
[----:B------:R-:W-:Y:S01]  /*1130*/  IMAD R20, R4, c[0x0][0x1bc], R5 ;  /* 0x00006f0004147a24 */ /* 0x000fe200078e0205 */
[----:B------:R-:W-:Y:S01]  /*1140*/  SEL R2, R3, RZ, !P5 ;  /* 0x000000ff03027207 */ /* 0x000fe20006800000 */
[----:B------:R-:W-:Y:S01]  /*1150*/  @P4 IMAD.HI.U32 R13, R0, c[0x0][0x2c8], RZ ;  /* 0x0000b200000d4a27 */ /* 0x000fe200078e00ff */
[----:B-1----:R-:W-:Y:S02]  /*1160*/  SEL R11, R200, RZ, !P5 ;  /* 0x000000ffc80b7207 */ /* 0x002fe40006800000 */
[----:B------:R-:W-:Y:S01]  /*1170*/  IADD3 R21, R29, R20, RZ ;  /* 0x000000141d157210 */ /* 0x000fe20007ffe0ff */
[----:B------:R-:W-:Y:S01]  /*1180*/  IMAD.WIDE.U32 R26, R23, c[0x0][0x1e0], R18 ;  /* 0x00007800171a7a25 */ /* 0x000fe200078e0012 */
[----:B------:R-:W-:-:S03]  /*1190*/  SHF.R.S32.HI R5, RZ, 0x1f, R16 ;  /* 0x0000001fff057819 */ /* 0x000fc60000011410 */
[----:B------:R-:W-:Y:S01]  /*11a0*/  IMAD.MOV.U32 R14, RZ, RZ, R0 ;  /* 0x000000ffff0e7224 */ /* 0x000fe200078e0000 */
[----:B------:R-:W-:Y:S01]  /*11b0*/  @P0 SHF.R.U32.HI R14, RZ, c[0x0][0x2cc], R13 ;  /* 0x0000b300ff0e0a19 */ /* 0x000fe2000001160d */
[----:B------:R-:W-:Y:S01]  /*11c0*/  IMAD.WIDE.U32 R22, R23, c[0x0][0x208], R18 ;  /* 0x0000820017167a25 */ /* 0x000fe200078e0012 */
[----:B------:R-:W-:-:S03]  /*11d0*/  LEA.HI R5, R5, R16, RZ, 0x3 ;  /* 0x0000001005057211 */ /* 0x000fc600078f18ff */
[----:B------:R-:W-:Y:S01]  /*11e0*/  IMAD R2, R2, c[0x0][0x1c0], RZ ;  /* 0x0000700002027a24 */ /* 0x000fe200078e02ff */
[----:B------:R-:W-:Y:S01]  /*11f0*/  LOP3.LUT R15, R5, 0xfffffff8, RZ, 0xc0, !PT ;  /* 0xfffffff8050f7812 */ /* 0x000fe200078ec0ff */
[----:B------:R-:W-:Y:S02]  /*1200*/  IMAD.MOV.U32 R20, RZ, RZ, R28 ;  /* 0x000000ffff147224 */ /* 0x000fe400078e001c */
[----:B------:R-:W-:Y:S02]  /*1210*/  IMAD.IADD R23, R23, 0x1, R7 ;  /* 0x0000000117177824 */ /* 0x000fe400078e0207 */
[C---:B------:R-:W-:Y:S02]  /*1220*/  IMAD R2, R11.reuse, c[0x0][0x1c4], R2 ;  /* 0x000071000b027a24 */ /* 0x040fe400078e0202 */
[----:B------:R-:W-:-:S04]  /*1230*/  IMAD.WIDE.U32 R20, R11, c[0x0][0x1c0], R20 ;  /* 0x000070000b147a25 */ /* 0x000fc800078e0014 */
[----:B------:R-:W-:Y:S01]  /*1240*/  IMAD.IADD R27, R27, 0x1, R9 ;  /* 0x000000011b1b7824 */ /* 0x000fe200078e0209 */
[--C-:B------:R-:W-:Y:S01]  /*1250*/  SHF.R.S32.HI R9, RZ, 0x1f, R14.reuse ;  /* 0x0000001fff097819 */ /* 0x100fe2000001140e */
[----:B------:R-:W-:Y:S01]  /*1260*/  IMAD.MOV R7, RZ, RZ, -R14 ;  /* 0x000000ffff077224 */ /* 0x000fe200078e0a0e */
[----:B------:R-:W-:Y:S01]  /*1270*/  IADD3 R21, R21, R2, RZ ;  /* 0x0000000215157210 */ /* 0x000fe20007ffe0ff */
[----:B------:R-:W-:Y:S02]  /*1280*/  IMAD.IADD R15, R16, 0x1, -R15 ;  /* 0x00000001100f7824 */ /* 0x000fe400078e0a0f */
[----:B------:R-:W-:Y:S02]  /*1290*/  IMAD R7, R7, c[0x0][0x2c4], R0 ;  /* 0x0000b10007077a24 */ /* 0x000fe400078e0200 */
[----:B------:R-:W-:Y:S01]  /*12a0*/  IMAD R9, R9, c[0x0][0x1b0], RZ ;  /* 0x00006c0009097a24 */ /* 0x000fe200078e02ff */
[----:B------:R-:W-:Y:S01]  /*12b0*/  LOP3.LUT P4, RZ, R15, 0x4, RZ, 0xc0, !PT ;  /* 0x000000040fff7812 */ /* 0x000fe2000788c0ff */
[----:B------:R-:W-:Y:S01]  /*12c0*/  IMAD.WIDE.U32 R20, R14, c[0x0][0x1b0], R20 ;  /* 0x00006c000e147a25 */ /* 0x000fe200078e0014 */
[----:B------:R-:W-:-:S02]  /*12d0*/  SHF.R.S32.HI R0, RZ, 0x1f, R7 ;  /* 0x0000001fff007819 */ /* 0x000fc40000011407 */
[----:B------:R-:W-:Y:S01]  /*12e0*/  LOP3.LUT P5, RZ, R15, 0x2, RZ, 0xc0, !PT ;  /* 0x000000020fff7812 */ /* 0x000fe200078ac0ff */
[----:B------:R-:W-:Y:S02]  /*12f0*/  IMAD R9, R14, c[0x0][0x1b4], R9 ;  /* 0x00006d000e097a24 */ /* 0x000fe400078e0209 */
[----:B------:R-:W-:Y:S02]  /*1300*/  IMAD R0, R0, c[0x0][0x1a8], RZ ;  /* 0x00006a0000007a24 */ /* 0x000fe400078e02ff */
[----:B------:R-:W-:Y:S02]  /*1310*/  IMAD.IADD R21, R21, 0x1, R9 ;  /* 0x0000000115157824 */ /* 0x000fe400078e0209 */
[C---:B------:R-:W-:Y:S02]  /*1320*/  IMAD R11, R12.reuse, c[0x0][0x1e8], RZ ;  /* 0x00007a000c0b7a24 */ /* 0x040fe400078e02ff */
[----:B------:R-:W-:Y:S02]  /*1330*/  IMAD R13, R12, c[0x0][0x210], RZ ;  /* 0x000084000c0d7a24 */ /* 0x000fe400078e02ff */
[----:B------:R-:W-:-:S02]  /*1340*/  IMAD R0, R7, c[0x0][0x1ac], R0 ;  /* 0x00006b0007007a24 */ /* 0x000fc400078e0200 */
[----:B------:R-:W-:-:S04]  /*1350*/  IMAD.WIDE.U32 R16, R7, c[0x0][0x1a8], R20 ;  /* 0x00006a0007107a25 */ /* 0x000fc800078e0014 */
[C---:B------:R-:W-:Y:S01]  /*1360*/  IMAD R11, R4.reuse, c[0x0][0x1ec], R11 ;  /* 0x00007b00040b7a24 */ /* 0x040fe200078e020b */
[----:B------:R-:W-:Y:S01]  /*1370*/  IADD3 R0, R17, R0, RZ ;  /* 0x0000000011007210 */ /* 0x000fe20007ffe0ff */
[----:B------:R-:W-:Y:S01]  /*1380*/  IMAD R13, R4, c[0x0][0x214], R13 ;  /* 0x00008500040d7a24 */ /* 0x000fe200078e020d */
[----:B------:R-:W-:Y:S01]  /*1390*/  LEA R12, P0, R16, c[0x0][0x160], 0x1 ;  /* 0x00005800100c7a11 */ /* 0x000fe200078008ff */
[----:B------:R-:W-:-:S04]  /*13a0*/  IMAD.WIDE.U32 R204, R4, c[0x0][0x1e8], R26 ;  /* 0x00007a0004cc7a25 */ /* 0x000fc800078e001a */
[----:B------:R-:W-:Y:S01]  /*13b0*/  IMAD.WIDE.U32 R22, R4, c[0x0][0x210], R22 ;  /* 0x0000840004167a25 */ /* 0x000fe200078e0016 */
[----:B------:R1:W3:Y:S03]  /*13c0*/  SHFL.IDX PT, R20, R12, RZ, 0x181f ;  /* 0x00181fff0c147589 */ /* 0x0002e600000e0000 */
[----:B------:R-:W-:Y:S02]  /*13d0*/  IMAD.SHL.U32 R4, R15, 0x40, RZ ;  /* 0x000000400f047824 */ /* 0x000fe400078e00ff */
[----:B------:R-:W-:Y:S01]  /*13e0*/  IMAD.IADD R205, R205, 0x1, R11 ;  /* 0x00000001cdcd7824 */ /* 0x000fe200078e020b */
[----:B------:R-:W-:Y:S01]  /*13f0*/  LEA.HI.X R11, R16, c[0x0][0x164], R0, 0x1, P0 ;  /* 0x00005900100b7a11 */ /* 0x000fe200000f0c00 */
[----:B------:R-:W-:Y:S01]  /*1400*/  IMAD.SHL.U32 R9, R197, 0x8, RZ ;  /* 0x00000008c5097824 */ /* 0x000fe200078e00ff */
[----:B------:R-:W-:Y:S01]  /*1410*/  LOP3.LUT R4, R4, 0x1c0, RZ, 0xc0, !PT ;  /* 0x000001c004047812 */ /* 0x000fe200078ec0ff */
[----:B------:R-:W-:Y:S01]  /*1420*/  IMAD.MOV.U32 R2, RZ, RZ, 0x10 ;  /* 0x00000010ff027424 */ /* 0x000fe200078e00ff */
[----:B------:R-:W-:Y:S01]  /*1430*/  LEA.HI R16, R87, R6, RZ, 0x6 ;  /* 0x0000000657107211 */ /* 0x000fe200078f30ff */
[----:B------:R-:W-:Y:S01]  /*1440*/  IMAD.IADD R23, R23, 0x1, R13 ;  /* 0x0000000117177824 */ /* 0x000fe200078e020d */
[----:B------:R-:W-:Y:S01]  /*1450*/  IADD3 R13, R18, 0x40, RZ ;  /* 0x00000040120d7810 */ /* 0x000fe20007ffe0ff */
[----:B------:R-:W-:Y:S01]  /*1460*/  IMAD.SHL.U32 R5, R5, 0x40, RZ ;  /* 0x0000004005057824 */ /* 0x000fe200078e00ff */
[----:B------:R-:W-:Y:S01]  /*1470*/  LOP3.LUT R7, R4, 0x8, R9, 0xf8, !PT ;  /* 0x0000000804077812 */ /* 0x000fe200078ef809 */
[----:B------:R-:W-:Y:S01]  /*1480*/  IMAD.SHL.U32 R9, R24, 0x8, RZ ;  /* 0x0000000818097824 */ /* 0x000fe200078e00ff */
[----:B------:R-:W-:Y:S01]  /*1490*/  SEL R2, R2, 0xfffffff0, !P5 ;  /* 0xfffffff002027807 */ /* 0x000fe20006800000 */
[----:B------:R1:W4:Y:S01]  /*14a0*/  SHFL.IDX PT, R21, R11, RZ, 0x181f ;  /* 0x00181fff0b157589 */ /* 0x00032200000e0000 */
[----:B------:R-:W-:-:S02]  /*14b0*/  SHF.R.U32.HI R4, RZ, 0x3, R4 ;  /* 0x00000003ff047819 */ /* 0x000fc40000011604 */
[----:B------:R-:W-:Y:S02]  /*14c0*/  ISETP.GE.AND P5, PT, R13, c[0x0][0x198], PT ;  /* 0x000066000d007a0c */ /* 0x000fe40003fa6270 */
[----:B------:R-:W-:Y:S02]  /*14d0*/  LOP3.LUT R4, R7, R4, RZ, 0x3c, !PT ;  /* 0x0000000407047212 */ /* 0x000fe400078e3cff */
[----:B------:R-:W-:Y:S02]  /*14e0*/  SHF.L.U32 R16, R16, 0x3, RZ ;  /* 0x0000000310107819 */ /* 0x000fe400000006ff */
[C---:B------:R-:W-:Y:S02]  /*14f0*/  IADD3 R0, R9.reuse, 0x80, RZ ;  /* 0x0000008009007810 */ /* 0x040fe40007ffe0ff */
[----:B------:R-:W-:Y:S02]  /*1500*/  ISETP.GE.AND P6, PT, R9, c[0x0][0x198], PT ;  /* 0x0000660009007a0c */ /* 0x000fe40003fc6270 */
[----:B------:R-:W-:-:S02]  /*1510*/  LOP3.LUT R199, R199, 0xfffffe00, R16, 0xf8, !PT ;  /* 0xfffffe00c7c77812 */ /* 0x000fc400078ef810 */
[----:B------:R-:W-:Y:S02]  /*1520*/  LOP3.LUT R4, R4, 0xfffffe00, R5, 0xf8, !PT ;  /* 0xfffffe0004047812 */ /* 0x000fe400078ef805 */
[--C-:B--2---:R-:W-:Y:S01]  /*1530*/  @P2 SHF.R.S32.HI R15, RZ, 0x1f, R10.reuse ;  /* 0x0000001fff0f2819 */ /* 0x104fe2000001140a */
[----:B------:R-:W-:Y:S01]  /*1540*/  @P2 IMAD.MOV.U32 R14, RZ, RZ, R10 ;  /* 0x000000ffff0e2224 */ /* 0x000fe200078e000a */
[----:B------:R-:W-:Y:S01]  /*1550*/  IADD3 R10, R8, UR7, RZ ;  /* 0x00000007080a7c10 */ /* 0x000fe2000fffe0ff */
[----:B------:R-:W-:Y:S02]  /*1560*/  @!P2 IMAD.MOV.U32 R15, RZ, RZ, R3 ;  /* 0x000000ffff0fa224 */ /* 0x000fe400078e0003 */
[----:B------:R-:W-:Y:S01]  /*1570*/  @!P2 IMAD.MOV.U32 R14, RZ, RZ, R200 ;  /* 0x000000ffff0ea224 */ /* 0x000fe200078e00c8 */
[----:B------:R-:W-:Y:S01]  /*1580*/  ISETP.GE.AND P0, PT, R10, UR4, PT ;  /* 0x000000040a007c0c */ /* 0x000fe2000bf06270 */
[----:B------:R-:W-:Y:S01]  /*1590*/  IMAD.MOV.U32 R3, RZ, RZ, 0x20 ;  /* 0x00000020ff037424 */ /* 0x000fe200078e00ff */
[----:B------:R-:W-:-:S02]  /*15a0*/  SEL R207, R15, RZ, !P3 ;  /* 0x000000ff0fcf7207 */ /* 0x000fc40005800000 */
[----:B------:R-:W-:Y:S02]  /*15b0*/  SEL R202, R14, RZ, !P3 ;  /* 0x000000ff0eca7207 */ /* 0x000fe40005800000 */
[----:B------:R-:W-:Y:S01]  /*15c0*/  P2R R14, PR, RZ, 0x20 ;  /* 0x00000020ff0e7803 */ /* 0x000fe20000000000 */
[----:B------:R-:W-:Y:S01]  /*15d0*/  IMAD R211, R207, c[0x0][0x1f0], RZ ;  /* 0x00007c00cfd37a24 */ /* 0x000fe200078e02ff */
[----:B------:R-:W-:Y:S01]  /*15e0*/  SEL R3, R3, 0xffffffe0, !P4 ;  /* 0xffffffe003037807 */ /* 0x000fe20006000000 */
[----:B------:R-:W-:Y:S01]  /*15f0*/  IMAD R207, R207, c[0x0][0x218], RZ ;  /* 0x00008600cfcf7a24 */ /* 0x000fe200078e02ff */
[----:B------:R-:W-:Y:S01]  /*1600*/  ISETP.GE.AND P3, PT, R18, c[0x0][0x1d4], PT ;  /* 0x0000750012007a0c */ /* 0x000fe20003f66270 */
[C---:B------:R-:W-:Y:S01]  /*1610*/  IMAD R211, R202.reuse, c[0x0][0x1f4], R211 ;  /* 0x00007d00cad37a24 */ /* 0x040fe200078e02d3 */
[----:B------:R-:W-:Y:S01]  /*1620*/  ISETP.GE.AND P2, PT, R13, c[0x0][0x1d4], PT ;  /* 0x000075000d007a0c */ /* 0x000fe20003f46270 */
[----:B------:R-:W-:Y:S01]  /*1630*/  IMAD R207, R202, c[0x0][0x21c], R207 ;  /* 0x00008700cacf7a24 */ /* 0x000fe200078e02cf */
[----:B------:R-:W-:Y:S01]  /*1640*/  ISETP.NE.AND P4, PT, R14, RZ, PT ;  /* 0x000000ff0e00720c */ /* 0x000fe20003f85270 */
[----:B------:R-:W-:Y:S01]  /*1650*/  IMAD.WIDE.U32 R204, R202, c[0x0][0x1f0], R204 ;  /* 0x00007c00cacc7a25 */ /* 0x000fe200078e00cc */
[----:B------:R-:W-:-:S03]  /*1660*/  ISETP.GE.AND P5, PT, R0, c[0x0][0x198], PT ;  /* 0x0000660000007a0c */ /* 0x000fc60003fa6270 */
        /* <DEDUP_REMOVED lines=19> */
.L_x_1557:
[----:B-1-34-:R-:W-:Y:S05]  /*17a0*/  BSYNC B0 ;  /* 0x0000000000007941 */ /* 0x01afea0003800000 */
.L_x_1556:
        /* <DEDUP_REMOVED lines=22> */
.L_x_1559:
[----:B------:R-:W-:Y:S05]  /*1910*/  BSYNC B0 ;  /* 0x0000000000007941 */ /* 0x000fea0003800000 */
.L_x_1558:
        /* <DEDUP_REMOVED lines=22> */
.L_x_1561:
[----:B------:R-:W-:Y:S05]  /*1a80*/  BSYNC B0 ;  /* 0x0000000000007941 */ /* 0x000fea0003800000 */
.L_x_1560:
        /* <DEDUP_REMOVED lines=9> */
[----:B------:R-:W-:Y:S01]  /*1b20*/  LEA.HI R84, R87, R6, RZ, 0x5 ;  /* 0x0000000657547211 */ /* 0x000fe200078f28ff */
[----:B------:R-:W-:-:S02]  /*1b30*/  UMOV UR10, 0x6 ;  /* 0x00000006000a7882 */ /* 0x000fc40000000000 */
[----:B------:R-:W-:Y:S01]  /*1b40*/  IMAD.U32 R5, RZ, RZ, UR15 ;  /* 0x0000000fff057e24 */ /* 0x000fe2000f8e00ff */
[----:B------:R-:W-:Y:S01]  /*1b50*/  USHF.L.U32 UR22, UR4, 0x6, URZ ;  /* 0x0000000604167899 */ /* 0x000fe2000800063f */
[----:B------:R-:W-:Y:S01]  /*1b60*/  SHF.R.S32.HI R85, RZ, 0x5, R84 ;  /* 0x00000005ff557819 */ /* 0x000fe20000011454 */
[----:B------:R-:W-:Y:S02]  /*1b70*/  USHF.L.U64.HI UR21, UR4, UR10, UR5 ;  /* 0x0000000a04157299 */ /* 0x000fe40008010205 */
[----:B------:R-:W-:Y:S01]  /*1b80*/  USHF.R.S32.HI UR11, URZ, 0x1f, UR20 ;  /* 0x0000001f3f0b7899 */ /* 0x000fe20008011414 */
[----:B------:R-:W-:Y:S01]  /*1b90*/  @!P4 SHF.R.S32.HI R10, RZ, 0x1f, R13 ;  /* 0x0000001fff0ac819 */ /* 0x000fe2000001140d */
[----:B------:R-:W-:Y:S01]  /*1ba0*/  UIMAD UR23, UR21, UR20, URZ ;  /* 0x00000014151772a4 */ /* 0x000fe2000f8e023f */
[----:B------:R-:W-:Y:S01]  /*1bb0*/  IMAD R198, R85, 0x400, R4 ;  /* 0x0000040055c67824 */ /* 0x000fe200078e0204 */
[----:B------:R-:W-:Y:S01]  /*1bc0*/  USHF.L.U32 UR13, UR4, 0x5, URZ ;  /* 0x00000005040d7899 */ /* 0x000fe2000800063f */
[----:B------:R-:W-:Y:S01]  /*1bd0*/  @!P4 LEA.HI R7, R10, R13, RZ, 0x3 ;  /* 0x0000000d0a07c211 */ /* 0x000fe200078f18ff */
[----:B------:R-:W-:Y:S01]  /*1be0*/  UIMAD UR23, UR11, UR22, UR23 ;  /* 0x000000160b1772a4 */ /* 0x000fe2000f8e0217 */
[----:B---3--:R-:W-:Y:S01]  /*1bf0*/  @!P4 LEA R18, P0, R9, R16, 0x1 ;  /* 0x000000100912c211 */ /* 0x008fe200078008ff */
[----:B------:R-:W-:Y:S01]  /*1c00*/  UMOV UR12, 0x5 ;  /* 0x00000005000c7882 */ /* 0x000fe20000000000 */
[----:B------:R-:W-:Y:S01]  /*1c10*/  @!P4 LOP3.LUT R7, R7, 0xfffffff8, RZ, 0xc0, !PT ;  /* 0xfffffff80707c812 */ /* 0x000fe200078ec0ff */
[----:B------:R-:W-:Y:S01]  /*1c20*/  USHF.L.U64.HI UR12, UR4, UR12, UR5 ;  /* 0x0000000c040c7299 */ /* 0x000fe20008010205 */
[C---:B-----5:R-:W-:Y:S01]  /*1c30*/  @!P4 LEA.HI.X R19, R9.reuse, R17, R19, 0x1, P0 ;  /* 0x000000110913c211 */ /* 0x060fe200000f0c13 */
[----:B------:R-:W-:Y:S01]  /*1c40*/  IMAD.SHL.U32 R198, R198, 0x2, RZ ;  /* 0x00000002c6c67824 */ /* 0x000fe200078e00ff */
[----:B------:R-:W-:Y:S01]  /*1c50*/  @!P4 IADD3 R9, R9, 0x80, RZ ;  /* 0x000000800909c810 */ /* 0x000fe20007ffe0ff */
[----:B-12---:R-:W-:Y:S01]  /*1c60*/  @!P4 IMAD.WIDE R12, R7, 0x2, R16 ;  /* 0x00000002070cc825 */ /* 0x006fe200078e0210 */
[----:B------:R-:W-:Y:S01]  /*1c70*/  ISETP.NE.AND P0, PT, R14, RZ, PT ;  /* 0x000000ff0e00720c */ /* 0x000fe20003f05270 */
[----:B------:R-:W-:Y:S01]  /*1c80*/  @!PT LDS RZ, [RZ] ;  /* 0x00000000fffff984 */ /* 0x000fe20000000800 */
[----:B------:R1:W-:Y:S01]  /*1c90*/  @!P4 LDGSTS.E.BYPASS.LTC128B.128 [R199+0xf100], [R18.64], !P6 ;  /* 0x0f10000012c7cfae */ /* 0x0003e2000f101d52 */
[----:B------:R-:W-:Y:S01]  /*1ca0*/  @!P4 SHF.R.S32.HI R0, RZ, 0x1f, R9 ;  /* 0x0000001fff00c819 */ /* 0x000fe20000011409 */
[----:B------:R-:W-:Y:S01]  /*1cb0*/  IMAD.U32 R7, RZ, RZ, UR22 ;  /* 0x00000016ff077e24 */ /* 0x000fe2000f8e00ff */
[----:B------:R-:W-:Y:S01]  /*1cc0*/  ULDC.64 UR4, c[0x0][0x208] ;  /* 0x0000820000047ab9 */ /* 0x000fe20000000a00 */
[----:B------:R-:W-:Y:S01]  /*1cd0*/  IMAD R194, R2, 0x2, R198 ;  /* 0x0000000202c27824 */ /* 0x000fe200078e02c6 */
[----:B------:R-:W-:Y:S01]  /*1ce0*/  @!P4 LEA.HI R0, R0, R9, RZ, 0x3 ;  /* 0x000000090000c211 */ /* 0x000fe200078f18ff */
[----:B------:R-:W-:Y:S01]  /*1cf0*/  UIMAD UR11, UR11, UR4, URZ ;  /* 0x000000040b0b72a4 */ /* 0x000fe2000f8e023f */
[----:B------:R-:W-:Y:S01]  /*1d00*/  IADD3 R9, -R5, UR9, -R8 ;  /* 0x0000000905097c10 */ /* 0x000fe2000fffe908 */
[----:B------:R-:W-:Y:S01]  /*1d10*/  UIMAD.WIDE.U32 UR24, UR20, UR4, URZ ;  /* 0x00000004141872a5 */ /* 0x000fe2000f8e003f */
[----:B------:R-:W-:Y:S01]  /*1d20*/  @!P4 LOP3.LUT R11, R0, 0xfffffff8, RZ, 0xc0, !PT ;  /* 0xfffffff8000bc812 */ /* 0x000fe200078ec0ff */
[----:B------:R-:W-:Y:S01]  /*1d30*/  UIMAD UR11, UR20, UR5, UR11 ;  /* 0x00000005140b72a4 */ /* 0x000fe2000f8e020b */
[C---:B------:R-:W-:Y:S01]  /*1d40*/  ISETP.GE.AND P6, PT, R9.reuse, 0x1, PT ;  /* 0x000000010900780c */ /* 0x040fe20003fc6270 */
[----:B------:R2:W-:Y:S01]  /*1d50*/  @!P4 LDGSTS.E.BYPASS.LTC128B.128 [R199+0x13100], [R12.64], !P0 ;  /* 0x131000000cc7cfae */ /* 0x0005e2000c101d52 */
[----:B------:R-:W-:Y:S01]  /*1d60*/  ISETP.GE.AND P0, PT, R9, 0x21, PT ;  /* 0x000000210900780c */ /* 0x000fe20003f06270 */
[----:B------:R-:W-:Y:S01]  /*1d70*/  @!P4 IMAD.WIDE R16, R11, 0x2, R16 ;  /* 0x000000020b10c825 */ /* 0x000fe200078e0210 */
[----:B------:R-:W-:-:S02]  /*1d80*/  UIADD3 UR11, UR25, UR11, URZ ;  /* 0x0000000b190b7290 */ /* 0x000fc4000fffe03f */
[----:B------:R-:W-:Y:S01]  /*1d90*/  USHF.L.U64.HI UR10, UR4, UR10, UR5 ;  /* 0x0000000a040a7299 */ /* 0x000fe20008010205 */
[----:B------:R-:W-:Y:S01]  /*1da0*/  IMAD.WIDE.U32 R10, R7, UR20, R210 ;  /* 0x00000014070a7c25 */ /* 0x000fe2000f8e00d2 */
[----:B------:R1:W-:Y:S01]  /*1db0*/  @!P4 LDGSTS.E.BYPASS.LTC128B.128 [R199+0x17100], [R16.64], !P5 ;  /* 0x1710000010c7cfae */ /* 0x0003e2000e901d52 */
[----:B------:R-:W-:Y:S02]  /*1dc0*/  UISETP.GT.AND UP0, UPT, UR20, UR8, UPT ;  /* 0x000000081400728c */ /* 0x000fe4000bf04270 */
[----:B------:R-:W-:Y:S01]  /*1dd0*/  IMAD R193, R3, 0x2, R198 ;  /* 0x0000000203c17824 */ /* 0x000fe200078e02c6 */
[----:B------:R-:W0:Y:S01]  /*1de0*/  LDGDEPBAR ;  /* 0x00000000000079af */ /* 0x000e220000000000 */
[----:B------:R-:W-:Y:S01]  /*1df0*/  IADD3 R0, R11, UR23, RZ ;  /* 0x000000170b007c10 */ /* 0x000fe2000fffe0ff */
[----:B------:R-:W-:Y:S02]  /*1e00*/  IMAD.SHL.U32 R11, R24, 0x40, RZ ;  /* 0x00000040180b7824 */ /* 0x000fe400078e00ff */
[----:B------:R-:W-:Y:S01]  /*1e10*/  BAR.SYNC.DEFER_BLOCKING 0x0 ;  /* 0x0000000000007b1d */ /* 0x000fe20000010000 */
[----:B------:R-:W-:Y:S01]  /*1e20*/  @P0 IADD3 R9, P4, R10, UR13, RZ ;  /* 0x0000000d0a090c10 */ /* 0x000fe2000ff9e0ff */
[----:B------:R-:W-:Y:S01]  /*1e30*/  IMAD R191, R3, 0x2, R194 ;  /* 0x0000000203bf7824 */ /* 0x000fe200078e02c2 */
[----:B------:R-:W-:Y:S01]  /*1e40*/  LOP3.LUT R11, R11, 0x1c0, RZ, 0xc0, !PT ;  /* 0x000001c00b0b7812 */ /* 0x000fe200078ec0ff */
[----:B------:R-:W-:-:S02]  /*1e50*/  @UP0 UIADD3 UR5, UR14, -0x2, URZ ;  /* 0xfffffffe0e050890 */ /* 0x000fc4000fffe03f */
[----:B------:R-:W-:Y:S01]  /*1e60*/  UIADD3 UR15, UR9, 0x1, -UR15 ;  /* 0x00000001090f7890 */ /* 0x000fe2000fffe80f */
[----:B--2---:R-:W-:-:S04]  /*1e70*/  @P6 LEA R12, P5, R10, c[0x0][0x1c8], 0x1 ;  /* 0x000072000a0c6a11 */ /* 0x004fc800078a08ff */
[----:B------:R-:W-:Y:S01]  /*1e80*/  @P6 LEA.HI.X R13, R10, c[0x0][0x1cc], R0, 0x1, P5 ;  /* 0x000073000a0d6a11 */ /* 0x000fe200028f0c00 */
[----:B------:R-:W-:Y:S01]  /*1e90*/  IMAD.SHL.U32 R10, R8, 0x8, RZ ;  /* 0x00000008080a7824 */ /* 0x000fe200078e00ff */
[----:B------:R-:W-:Y:S02]  /*1ea0*/  @P0 IADD3.X R0, R0, UR12, RZ, P4, !PT ;  /* 0x0000000c00000c10 */ /* 0x000fe4000a7fe4ff */
[----:B------:R-:W-:Y:S02]  /*1eb0*/  @P0 LEA R14, P4, R9, c[0x0][0x1c8], 0x1 ;  /* 0x00007200090e0a11 */ /* 0x000fe400078808ff */
[----:B------:R-:W-:Y:S02]  /*1ec0*/  LOP3.LUT R10, R11, 0x8, R10, 0xf8, !PT ;  /* 0x000000080b0a7812 */ /* 0x000fe400078ef80a */
[----:B------:R-:W-:Y:S01]  /*1ed0*/  @P0 LEA.HI.X R15, R9, c[0x0][0x1cc], R0, 0x1, P4 ;  /* 0x00007300090f0a11 */ /* 0x000fe200020f0c00 */
[----:B------:R-:W-:Y:S01]  /*1ee0*/  @!PT LDS RZ, [RZ] ;  /* 0x00000000fffff984 */ /* 0x000fe20000000800 */
[----:B------:R-:W-:Y:S01]  /*1ef0*/  @!PT LDS RZ, [RZ] ;  /* 0x00000000fffff984 */ /* 0x000fe20000000800 */
[----:B------:R-:W-:Y:S01]  /*1f00*/  @!PT LDS RZ, [RZ] ;  /* 0x00000000fffff984 */ /* 0x000fe20000000800 */
[----:B------:R2:W-:Y:S01]  /*1f10*/  @P6 LDGSTS.E.BYPASS.LTC128B.128 [R199+0x6100], [R12.64], !P3 ;  /* 0x061000000cc76fae */ /* 0x0005e2000d901d52 */
[----:B------:R-:W-:-:S02]  /*1f20*/  SHF.R.U32.HI R11, RZ, 0x3, R11 ;  /* 0x00000003ff0b7819 */ /* 0x000fc4000001160b */
[----:B------:R-:W-:Y:S01]  /*1f30*/  SEL R9, RZ, 0x1, P3 ;  /* 0x00000001ff097807 */ /* 0x000fe20001800000 */
[----:B------:R2:W-:Y:S01]  /*1f40*/  @P6 LDGSTS.E.BYPASS.LTC128B.128 [R199+0x8100], [R12.64+0x80], !P2 ;  /* 0x081000800cc76fae */ /* 0x0005e2000d101d52 */
[----:B------:R-:W-:Y:S02]  /*1f50*/  LOP3.LUT R10, R10, R11, RZ, 0x3c, !PT ;  /* 0x0000000b0a0a7212 */ /* 0x000fe400078e3cff */
[----:B------:R-:W-:Y:S01]  /*1f60*/  SEL R0, RZ, 0x2, P2 ;  /* 0x00000002ff007807 */ /* 0x000fe20001000000 */
[----:B------:R2:W-:Y:S01]  /*1f70*/  @P6 LDGSTS.E.BYPASS.LTC128B.128 [R199+0xa100], [R12.64+0x100], !P1 ;  /* 0x0a1001000cc76fae */ /* 0x0005e2000c901d52 */
[----:B------:R-:W-:Y:S01]  /*1f80*/  LOP3.LUT P4, RZ, R24, 0x2, RZ, 0xc0, !PT ;  /* 0x0000000218ff7812 */ /* 0x000fe2000788c0ff */
[----:B------:R-:W-:Y:S01]  /*1f90*/  IMAD R197, R197, 0x200, R10 ;  /* 0x00000200c5c57824 */ /* 0x000fe200078e020a */
[----:B------:R-:W-:Y:S01]  /*1fa0*/  SEL R10, RZ, 0x4, P1 ;  /* 0x00000004ff0a7807 */ /* 0x000fe20000800000 */
[----:B------:R3:W-:Y:S02]  /*1fb0*/  @P0 LDGSTS.E.BYPASS.LTC128B.128 [R199+0x7100], [R14.64], !P3 ;  /* 0x071000000ec70fae */ /* 0x0007e4000d901d52 */
[----:B------:R-:W-:Y:S01]  /*1fc0*/  IMAD.SHL.U32 R197, R197, 0x2, RZ ;  /* 0x00000002c5c57824 */ /* 0x000fe200078e00ff */
[----:B------:R-:W-:Y:S01]  /*1fd0*/  IADD3 R9, R10, R0, R9 ;  /* 0x000000000a097210 */ /* 0x000fe20007ffe009 */
[----:B------:R3:W-:Y:S01]  /*1fe0*/  @P0 LDGSTS.E.BYPASS.LTC128B.128 [R199+0x9100], [R14.64+0x80], !P2 ;  /* 0x091000800ec70fae */ /* 0x0007e2000d101d52 */
[----:B------:R-:W-:-:S02]  /*1ff0*/  IADD3 R0, -R8, UR9, -R5 ;  /* 0x0000000908007c10 */ /* 0x000fc4000fffe905 */
[----:B------:R-:W-:Y:S01]  /*2000*/  IADD3 R196, R197, 0x6120, RZ ;  /* 0x00006120c5c47810 */ /* 0x000fe20007ffe0ff */
[----:B------:R3:W-:Y:S01]  /*2010*/  @P0 LDGSTS.E.BYPASS.LTC128B.128 [R199+0xb100], [R14.64+0x100], !P1 ;  /* 0x0b1001000ec70fae */ /* 0x0007e2000c901d52 */
[----:B------:R-:W-:Y:S02]  /*2020*/  ISETP.LT.OR P6, PT, R0, 0x1, P3 ;  /* 0x000000010000780c */ /* 0x000fe40001fc1670 */
[----:B------:R-:W-:Y:S01]  /*2030*/  LOP3.LUT P5, RZ, R9, 0x2, RZ, 0xc0, !PT ;  /* 0x0000000209ff7812 */ /* 0x000fe200078ac0ff */
[----:B------:R-:W0:Y:S01]  /*2040*/  LDGDEPBAR ;  /* 0x00000000000079af */ /* 0x000e220000000000 */
[----:B--2---:R-:W-:Y:S02]  /*2050*/  IMAD.U32 R12, RZ, RZ, UR24 ;  /* 0x00000018ff0c7e24 */ /* 0x004fe4000f8e00ff */
[----:B------:R-:W-:Y:S02]  /*2060*/  IMAD.U32 R13, RZ, RZ, UR25 ;  /* 0x00000019ff0d7e24 */ /* 0x000fe4000f8e00ff */
[----:B------:R-:W-:Y:S01]  /*2070*/  IMAD.U32 R13, RZ, RZ, UR11 ;  /* 0x0000000bff0d7e24 */ /* 0x000fe2000f8e00ff */
[----:B------:R-:W-:Y:S01]  /*2080*/  LEA R11, P0, R12, R202, 0x6 ;  /* 0x000000ca0c0b7211 */ /* 0x000fe200078030ff */
[----:B------:R-:W-:-:S02]  /*2090*/  USHF.L.U32 UR11, UR4, 0x6, URZ ;  /* 0x00000006040b7899 */ /* 0x000fc4000800063f */
[----:B------:R-:W-:Y:S01]  /*20a0*/  @UP0 USHF.R.S32.HI UR4, URZ, 0x1f, UR5 ;  /* 0x0000001f3f040899 */ /* 0x000fe20008011405 */
[----:B------:R-:W-:Y:S02]  /*20b0*/  LEA.HI.X R10, R12, R207, R13, 0x6, P0 ;  /* 0x000000cf0c0a7211 */ /* 0x000fe400000f340d */
[----:B------:R-:W-:Y:S01]  /*20c0*/  IADD3 R12, R197, 0x6100, RZ ;  /* 0x00006100c50c7810 */ /* 0x000fe20007ffe0ff */
[----:B------:R-:W-:-:S04]  /*20d0*/  DEPBAR.LE SB0, 0x1 ;  /* 0x000080400000791a */ /* 0x000fc80000000000 */
[----:B------:R-:W-:-:S04]  /*20e0*/  DEPBAR.LE SB0, 0x0 ;  /* 0x000080000000791a */ /* 0x000fc80000000000 */
[----:B------:R-:W-:Y:S01]  /*20f0*/  BAR.SYNC.DEFER_BLOCKING 0x0 ;  /* 0x0000000000007b1d */ /* 0x000fe20000010000 */
[C---:B------:R-:W-:Y:S02]  /*2100*/  LEA R26, P0, R11.reuse, c[0x0][0x1f8], 0x1 ;  /* 0x00007e000b1a7a11 */ /* 0x040fe400078008ff */
[----:B------:R-:W-:Y:S02]  /*2110*/  @P4 IADD3 R196, R12, -0x20, RZ ;  /* 0xffffffe00cc44810 */ /* 0x000fe40007ffe0ff */
[----:B------:R-:W-:Y:S02]  /*2120*/  LEA.HI.X R27, R11, c[0x0][0x1fc], R10, 0x1, P0 ;  /* 0x00007f000b1b7a11 */ /* 0x000fe400000f0c0a */
[----:B------:R-:W-:Y:S02]  /*2130*/  IADD3 R76, P0, R26, UR11, RZ ;  /* 0x0000000b1a4c7c10 */ /* 0x000fe4000ff1e0ff */
[----:B------:R-:W-:Y:S02]  /*2140*/  LOP3.LUT P4, RZ, R9, 0x4, RZ, 0xc0, !PT ;  /* 0x0000000409ff7812 */ /* 0x000fe4000788c0ff */
[----:B------:R-:W-:-:S02]  /*2150*/  IADD3.X R77, R27, UR10, RZ, P0, !PT ;  /* 0x0000000a1b4d7c10 */ /* 0x000fc400087fe4ff */
[C---:B------:R-:W-:Y:S02]  /*2160*/  ISETP.LT.OR P0, PT, R0.reuse, 0x1, !P5 ;  /* 0x000000010000780c */ /* 0x040fe40006f01670 */
[----:B------:R-:W-:Y:S02]  /*2170*/  ISETP.LT.OR P5, PT, R0, 0x21, !P5 ;  /* 0x000000210000780c */ /* 0x000fe40006fa1670 */
[C---:B------:R-:W-:Y:S02]  /*2180*/  IADD3 R187, R196.reuse, 0x800, RZ ;  /* 0x00000800c4bb7810 */ /* 0x040fe40007ffe0ff */
[C---:B------:R-:W-:Y:S02]  /*2190*/  IADD3 R186, R196.reuse, 0x1000, RZ ;  /* 0x00001000c4ba7810 */ /* 0x040fe40007ffe0ff */
[C---:B------:R-:W-:Y:S02]  /*21a0*/  IADD3 R185, R196.reuse, 0x1800, RZ ;  /* 0x00001800c4b97810 */ /* 0x040fe40007ffe0ff */
[C---:B------:R-:W-:Y:S01]  /*21b0*/  IADD3 R183, R196.reuse, 0x2000, RZ ;  /* 0x00002000c4b77810 */ /* 0x040fe20007ffe0ff */
[----:B------:R-:W-:Y:S01]  /*21c0*/  LDSM.16.M88.4 R44, [R198+0xc100] ;  /* 0x00c10000c62c783b */ /* 0x000fe20000000200 */
[----:B------:R-:W-:-:S02]  /*21d0*/  IADD3 R182, R196, 0x2800, RZ ;  /* 0x00002800c4b67810 */ /* 0x000fc40007ffe0ff */
[C---:B------:R-:W-:Y:S01]  /*21e0*/  IADD3 R181, R196.reuse, 0x3000, RZ ;  /* 0x00003000c4b57810 */ /* 0x040fe20007ffe0ff */
[----:B------:R-:W2:Y:S01]  /*21f0*/  LDSM.16.M88.4 R52, [R197+0x7100] ;  /* 0x00710000c534783b */ /* 0x000ea20000000200 */
[C---:B------:R-:W-:Y:S02]  /*2200*/  IADD3 R180, R196.reuse, 0x3800, RZ ;  /* 0x00003800c4b47810 */ /* 0x040fe40007ffe0ff */
[C---:B------:R-:W-:Y:S01]  /*2210*/  IADD3 R179, R196.reuse, 0x4000, RZ ;  /* 0x00004000c4b37810 */ /* 0x040fe20007ffe0ff */
[----:B-1----:R-:W1:Y:S01]  /*2220*/  LDSM.16.M88.4 R16, [R197+0x6100] ;  /* 0x00610000c510783b */ /* 0x002e620000000200 */
[C---:B------:R-:W-:Y:S02]  /*2230*/  IADD3 R178, R196.reuse, 0x4800, RZ ;  /* 0x00004800c4b27810 */ /* 0x040fe40007ffe0ff */
[C---:B------:R-:W-:Y:S01]  /*2240*/  IADD3 R177, R196.reuse, 0x5000, RZ ;  /* 0x00005000c4b17810 */ /* 0x040fe20007ffe0ff */
[----:B------:R-:W5:Y:S01]  /*2250*/  LDSM.16.M88.4 R60, [R197+0x6900] ;  /* 0x00690000c53c783b */ /* 0x000f620000000200 */
[----:B------:R-:W-:-:S03]  /*2260*/  IADD3 R176, R196, 0x5800, RZ ;  /* 0x00005800c4b07810 */ /* 0x000fc60007ffe0ff */
[----:B------:R-:W4:Y:S04]  /*2270*/  LDSM.16.M88.4 R68, [R197+0x7900] ;  /* 0x00790000c544783b */ /* 0x000f280000000200 */
[----:B---3--:R-:W-:Y:S04]  /*2280*/  LDSM.16.M88.4 R12, [R194+0xc100] ;  /* 0x00c10000c20c783b */ /* 0x008fe80000000200 */
[----:B------:R-:W3:Y:S04]  /*2290*/  LDSM.16.M88.4 R8, [R196+0x1000] ;  /* 0x00100000c408783b */ /* 0x000ee80000000200 */
[----:B------:R-:W3:Y:S04]  /*22a0*/  LDSM.16.M88.4 R36, [R196] ;  /* 0x00000000c424783b */ /* 0x000ee80000000200 */
[----:B------:R-:W3:Y:S04]  /*22b0*/  LDSM.16.M88.4 R32, [R196+0x800] ;  /* 0x00080000c420783b */ /* 0x000ee80000000200 */
[----:B------:R-:W3:Y:S04]  /*22c0*/  LDSM.16.M88.4 R28, [R196+0x1800] ;  /* 0x00180000c41c783b */ /* 0x000ee80000000200 */
[----:B------:R-:W-:Y:S01]  /*22d0*/  @!PT LDS RZ, [RZ] ;  /* 0x00000000fffff984 */ /* 0x000fe20000000800 */
[----:B------:R-:W-:Y:S01]  /*22e0*/  @!PT LDS RZ, [RZ] ;  /* 0x00000000fffff984 */ /* 0x000fe20000000800 */
[----:B------:R-:W-:Y:S01]  /*22f0*/  @!PT LDS RZ, [RZ] ;  /* 0x00000000fffff984 */ /* 0x000fe20000000800 */
[----:B------:R3:W-:Y:S01]  /*2300*/  LDGSTS.E.BYPASS.LTC128B.128 [R199+0x100], [R26.64], !P6 ;  /* 0x001000001ac77fae */ /* 0x0007e2000f101d52 */
[----:B------:R-:W-:-:S02]  /*2310*/  ISETP.LT.OR P6, PT, R0, 0x1, !P4 ;  /* 0x000000010000780c */ /* 0x000fc400067c1670 */
[----:B------:R-:W-:Y:S01]  /*2320*/  ISETP.LT.OR P4, PT, R0, 0x21, !P4 ;  /* 0x000000210000780c */ /* 0x000fe20006781670 */
[----:B--2---:R-:W-:Y:S01]  /*2330*/  HMMA.16816.F32.BF16 R56, R44, R52, RZ ;  /* 0x000000342c38723c */ /* 0x004fe200000418ff */
[----:B------:R3:W-:Y:S01]  /*2340*/  LDGSTS.E.BYPASS.LTC128B.128 [R199+0x2100], [R26.64+0x80], !P0 ;  /* 0x021000801ac77fae */ /* 0x0007e2000c101d52 */
[----:B------:R-:W-:-:S06]  /*2350*/  LOP3.LUT P0, RZ, R24, 0x4, RZ, 0xc0, !PT ;  /* 0x0000000418ff7812 */ /* 0x000fcc000780c0ff */
[----:B------:R-:W-:Y:S02]  /*2360*/  HMMA.16816.F32.BF16 R52, R44, R54, RZ ;  /* 0x000000362c34723c */ /* 0x000fe400000418ff */
[----:B------:R3:W-:Y:S01]  /*2370*/  LDGSTS.E.BYPASS.LTC128B.128 [R199+0x4100], [R26.64+0x100], !P6 ;  /* 0x041001001ac77fae */ /* 0x0007e2000f101d52 */
[----:B------:R-:W-:Y:S01]  /*2380*/  ISETP.LT.OR P6, PT, R0, 0x21, P3 ;  /* 0x000000210000780c */ /* 0x000fe20001fc1670 */
[----:B------:R-:W-:-:S04]  /*2390*/  IMAD.MOV.U32 R0, RZ, RZ, 0x40 ;  /* 0x00000040ff007424 */ /* 0x000fc800078e00ff */
[----:B-1--4-:R-:W-:Y:S01]  /*23a0*/  HMMA.16816.F32.BF16 R20, R44, R16, RZ ;  /* 0x000000102c14723c */ /* 0x012fe200000418ff */
[----:B------:R-:W-:-:S05]  /*23b0*/  SEL R0, R0, 0xffffffc0, !P0 ;  /* 0xffffffc000007807 */ /* 0x000fca0004000000 */
[----:B------:R-:W-:Y:S02]  /*23c0*/  IMAD.IADD R192, R197, 0x1, R0 ;  /* 0x00000001c5c07824 */ /* 0x000fe400078e0200 */
[C---:B------:R-:W-:Y:S01]  /*23d0*/  HMMA.16816.F32.BF16 R16, R44.reuse, R18, RZ ;  /* 0x000000122c10723c */ /* 0x040fe200000418ff */
[----:B------:R1:W-:Y:S01]  /*23e0*/  LDGSTS.E.BYPASS.LTC128B.128 [R199+0x1100], [R76.64], !P6 ;  /* 0x011000004cc77fae */ /* 0x0003e2000f101d52 */
[----:B------:R-:W-:Y:S01]  /*23f0*/  IMAD.IADD R184, R0, 0x1, R196 ;  /* 0x0000000100b87824 */ /* 0x000fe200078e02c4 */
[----:B------:R-:W-:Y:S02]  /*2400*/  SHF.R.S32.HI R0, RZ, 0x1f, R85 ;  /* 0x0000001fff007819 */ /* 0x000fe40000011455 */
[----:B------:R1:W-:Y:S01]  /*2410*/  LDGSTS.E.BYPASS.LTC128B.128 [R199+0x3100], [R76.64+0x80], !P5 ;  /* 0x031000804cc77fae */ /* 0x0003e2000e901d52 */
[----:B------:R-:W-:Y:S02]  /*2420*/  PLOP3.LUT P5, PT, PT, PT, UP0, 0x80, 0x0 ;  /* 0x000000000000781c */ /* 0x000fe40003faf008 */
[----:B-----5:R-:W-:Y:S01]  /*2430*/  HMMA.16816.F32.BF16 R64, R44, R60, RZ ;  /* 0x0000003c2c40723c */ /* 0x020fe200000418ff */
[----:B------:R1:W-:Y:S01]  /*2440*/  LDGSTS.E.BYPASS.LTC128B.128 [R199+0x5100], [R76.64+0x100], !P4 ;  /* 0x051001004cc77fae */ /* 0x0003e2000e101d52 */
[----:B------:R-:W-:-:S02]  /*2450*/  LEA.HI R0, R0, R85, RZ, 0x3 ;  /* 0x0000005500007211 */ /* 0x000fc400078f18ff */
[----:B------:R-:W-:Y:S01]  /*2460*/  PLOP3.LUT P4, PT, PT, PT, UP2, 0x80, 0x0 ;  /* 0x000000000000781c */ /* 0x000fe20003f8f028 */
[----:B------:R-:W-:Y:S01]  /*2470*/  LDSM.16.M88.4 R40, [R193+0xc100] ;  /* 0x00c10000c128783b */ /* 0x000fe20000000200 */
[----:B------:R-:W-:Y:S02]  /*2480*/  LOP3.LUT R0, R0, 0xffffff8, RZ, 0xc0, !PT ;  /* 0x0ffffff800007812 */ /* 0x000fe400078ec0ff */
[C---:B------:R-:W-:Y:S01]  /*2490*/  HMMA.16816.F32.BF16 R60, R44.reuse, R62, RZ ;  /* 0x0000003e2c3c723c */ /* 0x040fe200000418ff */
[----:B---3--:R-:W2:Y:S02]  /*24a0*/  LDSM.16.M88.4 R24, [R192+0x6100] ;  /* 0x00610000c018783b */ /* 0x008ea40000000200 */
[----:B------:R-:W-:Y:S02]  /*24b0*/  IMAD.IADD R85, R85, 0x1, -R0 ;  /* 0x0000000155557824 */ /* 0x000fe400078e0a00 */
[----:B------:R-:W-:Y:S03]  /*24c0*/  LDSM.16.M88.4 R72, [R192+0x6900] ;  /* 0x00690000c048783b */ /* 0x000fe60000000200 */
[C---:B------:R-:W-:Y:S01]  /*24d0*/  HMMA.16816.F32.BF16 R48, R44.reuse, R68, RZ ;  /* 0x000000442c30723c */ /* 0x040fe200000418ff */
[----:B------:R-:W-:Y:S04]  /*24e0*/  LDSM.16.M88.4 R80, [R198+0x10100] ;  /* 0x01010000c650783b */ /* 0x000fe80000000200 */
[----:B------:R-:W0:Y:S03]  /*24f0*/  LDGDEPBAR ;  /* 0x00000000000079af */ /* 0x000e260000000000 */
[----:B------:R-:W-:Y:S01]  /*2500*/  HMMA.16816.F32.BF16 R44, R44, R70, RZ ;  /* 0x000000462c2c723c */ /* 0x000fe200000418ff */
[----:B------:R-:W-:Y:S04]  /*2510*/  LDSM.16.M88.4 R68, [R192+0x7900] ;  /* 0x00790000c044783b */ /* 0x000fe80000000200 */
[----:B-1----:R-:W-:Y:S03]  /*2520*/  LDSM.16.M88.4 R76, [R197+0x8900] ;  /* 0x00890000c54c783b */ /* 0x002fe60000000200 */
[C---:B------:R-:W-:Y:S08]  /*2530*/  HMMA.16816.F32.BF16 R56, R12.reuse, R8, R56 ;  /* 0x000000080c38723c */ /* 0x040ff00000041838 */
[C---:B------:R-:W-:Y:S01]  /*2540*/  HMMA.16816.F32.BF16 R52, R12.reuse, R10, R52 ;  /* 0x0000000a0c34723c */ /* 0x040fe20000041834 */
[----:B------:R-:W1:Y:S07]  /*2550*/  LDSM.16.M88.4 R8, [R192+0x7100] ;  /* 0x00710000c008783b */ /* 0x000e6e0000000200 */
        /* <DEDUP_REMOVED lines=8> */
[----:B------:R-:W3:Y:S04]  /*25e0*/  LDSM.16.M88.4 R12, [R191+0xc100] ;  /* 0x00c10000bf0c783b */ /* 0x000ee80000000200 */
[----:B------:R-:W-:Y:S03]  /*25f0*/  LDSM.16.M88.4 R28, [R184+0x1000] ;  /* 0x00100000b81c783b */ /* 0x000fe60000000200 */
[C---:B--2---:R-:W-:Y:S08]  /*2600*/  HMMA.16816.F32.BF16 R20, R40.reuse, R24, R20 ;  /* 0x000000182814723c */ /* 0x044ff00000041814 */
[C---:B------:R-:W-:Y:S01]  /*2610*/  HMMA.16816.F32.BF16 R16, R40.reuse, R26, R16 ;  /* 0x0000001a2810723c */ /* 0x040fe20000041810 */
[----:B------:R-:W2:Y:S07]  /*2620*/  LDSM.16.M88.4 R24, [R184+0x1800] ;  /* 0x00180000b818783b */ /* 0x000eae0000000200 */
[C---:B-1----:R-:W-:Y:S08]  /*2630*/  HMMA.16816.F32.BF16 R56, R40.reuse, R8, R56 ;  /* 0x000000082838723c */ /* 0x042ff00000041838 */
[C---:B------:R-:W-:Y:S01]  /*2640*/  HMMA.16816.F32.BF16 R52, R40.reuse, R10, R52 ;  /* 0x0000000a2834723c */ /* 0x040fe20000041834 */
[----:B------:R-:W1:Y:S07]  /*2650*/  LDSM.16.M88.4 R8, [R197+0x8100] ;  /* 0x00810000c508783b */ /* 0x000e6e0000000200 */
[C---:B------:R-:W-:Y:S08]  /*2660*/  HMMA.16816.F32.BF16 R64, R40.reuse, R72, R64 ;  /* 0x000000482840723c */ /* 0x040ff00000041840 */
[C---:B------:R-:W-:Y:S01]  /*2670*/  HMMA.16816.F32.BF16 R60, R40.reuse, R74, R60 ;  /* 0x0000004a283c723c */ /* 0x040fe2000004183c */
[----:B------:R-:W-:Y:S07]  /*2680*/  LDSM.16.M88.4 R72, [R197+0x9100] ;  /* 0x00910000c548783b */ /* 0x000fee0000000200 */
[C---:B------:R-:W-:Y:S08]  /*2690*/  HMMA.16816.F32.BF16 R48, R40.reuse, R68, R48 ;  /* 0x000000442830723c */ /* 0x040ff00000041830 */
[----:B------:R-:W-:Y:S01]  /*26a0*/  HMMA.16816.F32.BF16 R44, R40, R70, R44 ;  /* 0x00000046282c723c */ /* 0x000fe2000004182c */
[----:B------:R-:W4:Y:S04]  /*26b0*/  LDSM.16.M88.4 R68, [R197+0x9900] ;  /* 0x00990000c544783b */ /* 0x000f280000000200 */
[----:B------:R-:W-:Y:S03]  /*26c0*/  LDSM.16.M88.4 R40, [R194+0x10100] ;  /* 0x01010000c228783b */ /* 0x000fe60000000200 */
[C---:B---3--:R-:W-:Y:S08]  /*26d0*/  HMMA.16816.F32.BF16 R20, R12.reuse, R36, R20 ;  /* 0x000000240c14723c */ /* 0x048ff00000041814 */
[C---:B------:R-:W-:Y:S01]  /*26e0*/  HMMA.16816.F32.BF16 R16, R12.reuse, R38, R16 ;  /* 0x000000260c10723c */ /* 0x040fe20000041810 */
[----:B------:R-:W3:Y:S07]  /*26f0*/  LDSM.16.M88.4 R36, [R196+0x2000] ;  /* 0x00200000c424783b */ /* 0x000eee0000000200 */
[C---:B------:R-:W-:Y:S08]  /*2700*/  HMMA.16816.F32.BF16 R64, R12.reuse, R32, R64 ;  /* 0x000000200c40723c */ /* 0x040ff00000041840 */
[C---:B------:R-:W-:Y:S01]  /*2710*/  HMMA.16816.F32.BF16 R60, R12.reuse, R34, R60 ;  /* 0x000000220c3c723c */ /* 0x040fe2000004183c */
[----:B------:R-:W5:Y:S07]  /*2720*/  LDSM.16.M88.4 R32, [R196+0x2800] ;  /* 0x00280000c420783b */ /* 0x000f6e0000000200 */
[C---:B--2---:R-:W-:Y:S08]  /*2730*/  HMMA.16816.F32.BF16 R48, R12.reuse, R24, R48 ;  /* 0x000000180c30723c */ /* 0x044ff00000041830 */
[C---:B------:R-:W-:Y:S01]  /*2740*/  HMMA.16816.F32.BF16 R44, R12.reuse, R26, R44 ;  /* 0x0000001a0c2c723c */ /* 0x040fe2000004182c */
[----:B------:R-:W2:Y:S07]  /*2750*/  LDSM.16.M88.4 R24, [R196+0x3800] ;  /* 0x00380000c418783b */ /* 0x000eae0000000200 */
[C---:B------:R-:W-:Y:S08]  /*2760*/  HMMA.16816.F32.BF16 R56, R12.reuse, R28, R56 ;  /* 0x0000001c0c38723c */ /* 0x040ff00000041838 */
[----:B------:R-:W-:Y:S01]  /*2770*/  HMMA.16816.F32.BF16 R52, R12, R30, R52 ;  /* 0x0000001e0c34723c */ /* 0x000fe20000041834 */
[----:B------:R-:W2:Y:S04]  /*2780*/  LDSM.16.M88.4 R28, [R196+0x3000] ;  /* 0x00300000c41c783b */ /* 0x000ea80000000200 */
[----:B------:R-:W-:Y:S03]  /*2790*/  LDSM.16.M88.4 R12, [R193+0x10100] ;  /* 0x01010000c10c783b */ /* 0x000fe60000000200 */
[C---:B-1----:R-:W-:Y:S08]  /*27a0*/  HMMA.16816.F32.BF16 R20, R80.reuse, R8, R20 ;  /* 0x000000085014723c */ /* 0x042ff00000041814 */
[C---:B------:R-:W-:Y:S01]  /*27b0*/  HMMA.16816.F32.BF16 R16, R80.reuse, R10, R16 ;  /* 0x0000000a5010723c */ /* 0x040fe20000041810 */
[----:B------:R-:W1:Y:S07]  /*27c0*/  LDSM.16.M88.4 R8, [R192+0x8100] ;  /* 0x00810000c008783b */ /* 0x000e6e0000000200 */
[C---:B------:R-:W-:Y:S08]  /*27d0*/  HMMA.16816.F32.BF16 R64, R80.reuse, R76, R64 ;  /* 0x0000004c5040723c */ /* 0x040ff00000041840 */
[C---:B------:R-:W-:Y:S08]  /*27e0*/  HMMA.16816.F32.BF16 R60, R80.reuse, R78, R60 ;  /* 0x0000004e503c723c */ /* 0x040ff0000004183c */
[C---:B----4-:R-:W-:Y:S08]  /*27f0*/  HMMA.16816.F32.BF16 R48, R80.reuse, R68, R48 ;  /* 0x000000445030723c */ /* 0x050ff00000041830 */
[C---:B------:R-:W-:Y:S01]  /*2800*/  HMMA.16816.F32.BF16 R44, R80.reuse, R70, R44 ;  /* 0x00000046502c723c */ /* 0x040fe2000004182c */
[----:B------:R-:W-:Y:S07]  /*2810*/  LDSM.16.M88.4 R68, [R192+0x9100] ;  /* 0x00910000c044783b */ /* 0x000fee0000000200 */
[C---:B------:R-:W-:Y:S08]  /*2820*/  HMMA.16816.F32.BF16 R56, R80.reuse, R72, R56 ;  /* 0x000000485038723c */ /* 0x040ff00000041838 */
[----:B------:R-:W-:Y:S08]  /*2830*/  HMMA.16816.F32.BF16 R52, R80, R74, R52 ;  /* 0x0000004a5034723c */ /* 0x000ff00000041834 */
[C---:B---3--:R-:W-:Y:S08]  /*2840*/  HMMA.16816.F32.BF16 R20, R40.reuse, R36, R20 ;  /* 0x000000242814723c */ /* 0x048ff00000041814 */
[C---:B------:R-:W-:Y:S01]  /*2850*/  HMMA.16816.F32.BF16 R16, R40.reuse, R38, R16 ;  /* 0x000000262810723c */ /* 0x040fe20000041810 */
[----:B------:R-:W3:Y:S07]  /*2860*/  LDSM.16.M88.4 R36, [R192+0x8900] ;  /* 0x00890000c024783b */ /* 0x000eee0000000200 */
[C---:B-----5:R-:W-:Y:S08]  /*2870*/  HMMA.16816.F32.BF16 R64, R40.reuse, R32, R64 ;  /* 0x000000202840723c */ /* 0x060ff00000041840 */
[C---:B------:R-:W-:Y:S01]  /*2880*/  HMMA.16816.F32.BF16 R60, R40.reuse, R34, R60 ;  /* 0x00000022283c723c */ /* 0x040fe2000004183c */
[----:B------:R-:W-:Y:S07]  /*2890*/  LDSM.16.M88.4 R32, [R184+0x2800] ;  /* 0x00280000b820783b */ /* 0x000fee0000000200 */
[C---:B--2---:R-:W-:Y:S08]  /*28a0*/  HMMA.16816.F32.BF16 R48, R40.reuse, R24, R48 ;  /* 0x000000182830723c */ /* 0x044ff00000041830 */
[C---:B------:R-:W-:Y:S01]  /*28b0*/  HMMA.16816.F32.BF16 R44, R40.reuse, R26, R44 ;  /* 0x0000001a282c723c */ /* 0x040fe2000004182c */
[----:B------:R-:W2:Y:S07]  /*28c0*/  LDSM.16.M88.4 R24, [R192+0x9900] ;  /* 0x00990000c018783b */ /* 0x000eae0000000200 */
[C---:B------:R-:W-:Y:S08]  /*28d0*/  HMMA.16816.F32.BF16 R56, R40.reuse, R28, R56 ;  /* 0x0000001c2838723c */ /* 0x040ff00000041838 */
[----:B------:R-:W-:Y:S01]  /*28e0*/  HMMA.16816.F32.BF16 R52, R40, R30, R52 ;  /* 0x0000001e2834723c */ /* 0x000fe20000041834 */
[----:B------:R-:W-:Y:S04]  /*28f0*/  LDSM.16.M88.4 R28, [R191+0x10100] ;  /* 0x01010000bf1c783b */ /* 0x000fe80000000200 */
[----:B------:R-:W-:Y:S03]  /*2900*/  LDSM.16.M88.4 R40, [R184+0x3000] ;  /* 0x00300000b828783b */ /* 0x000fe60000000200 */
[C---:B-1----:R-:W-:Y:S08]  /*2910*/  HMMA.16816.F32.BF16 R20, R12.reuse, R8, R20 ;  /* 0x000000080c14723c */ /* 0x042ff00000041814 */
[C---:B------:R-:W-:Y:S01]  /*2920*/  HMMA.16816.F32.BF16 R16, R12.reuse, R10, R16 ;  /* 0x0000000a0c10723c */ /* 0x040fe20000041810 */
[----:B------:R-:W1:Y:S07]  /*2930*/  LDSM.16.M88.4 R8, [R184+0x2000] ;  /* 0x00200000b808783b */ /* 0x000e6e0000000200 */
[C---:B---3--:R-:W-:Y:S08]  /*2940*/  HMMA.16816.F32.BF16 R64, R12.reuse, R36, R64 ;  /* 0x000000240c40723c */ /* 0x048ff00000041840 */
[C---:B------:R-:W-:Y:S01]  /*2950*/  HMMA.16816.F32.BF16 R60, R12.reuse, R38, R60 ;  /* 0x000000260c3c723c */ /* 0x040fe2000004183c */
[----:B------:R-:W3:Y:S07]  /*2960*/  LDSM.16.M88.4 R36, [R184+0x3800] ;  /* 0x00380000b824783b */ /* 0x000eee0000000200 */
[C---:B--2---:R-:W-:Y:S08]  /*2970*/  HMMA.16816.F32.BF16 R48, R12.reuse, R24, R48 ;  /* 0x000000180c30723c */ /* 0x044ff00000041830 */
[C---:B------:R-:W-:Y:S01]  /*2980*/  HMMA.16816.F32.BF16 R44, R12.reuse, R26, R44 ;  /* 0x0000001a0c2c723c */ /* 0x040fe2000004182c */
[----:B------:R-:W-:Y:S07]  /*2990*/  LDSM.16.M88.4 R24, [R197+0xb100] ;  /* 0x00b10000c518783b */ /* 0x000fee0000000200 */
[C---:B------:R-:W-:Y:S08]  /*29a0*/  HMMA.16816.F32.BF16 R56, R12.reuse, R68, R56 ;  /* 0x000000440c38723c */ /* 0x040ff00000041838 */
[----:B------:R-:W-:Y:S01]  /*29b0*/  HMMA.16816.F32.BF16 R72, R12, R70, R52 ;  /* 0x000000460c48723c */ /* 0x000fe20000041834 */
[----:B------:R-:W-:Y:S04]  /*29c0*/  LDSM.16.M88.4 R68, [R198+0x14100] ;  /* 0x01410000c644783b */ /* 0x000fe80000000200 */
[----:B------:R-:W2:Y:S03]  /*29d0*/  LDSM.16.M88.4 R52, [R197+0xa100] ;  /* 0x00a10000c534783b */ /* 0x000ea60000000200 */
[C---:B-1----:R-:W-:Y:S01]  /*29e0*/  HMMA.16816.F32.BF16 R20, R28.reuse, R8, R20 ;  /* 0x000000081c14723c */ /* 0x042fe20000041814 */
[----:B------:R-:W-:Y:S07]  /*29f0*/  LDSM.16.M88.4 R12, [R197+0xa900] ;  /* 0x00a90000c50c783b */ /* 0x000fee0000000200 */
[C---:B------:R-:W-:Y:S01]  /*2a00*/  HMMA.16816.F32.BF16 R16, R28.reuse, R10, R16 ;  /* 0x0000000a1c10723c */ /* 0x040fe20000041810 */
[----:B------:R-:W1:Y:S07]  /*2a10*/  LDSM.16.M88.4 R8, [R197+0xb900] ;  /* 0x00b90000c508783b */ /* 0x000e6e0000000200 */
[C---:B---3--:R-:W-:Y:S08]  /*2a20*/  HMMA.16816.F32.BF16 R48, R28.reuse, R36, R48 ;  /* 0x000000241c30723c */ /* 0x048ff00000041830 */
[C---:B------:R-:W-:Y:S01]  /*2a30*/  HMMA.16816.F32.BF16 R44, R28.reuse, R38, R44 ;  /* 0x000000261c2c723c */ /* 0x040fe2000004182c */
[----:B------:R-:W-:Y:S07]  /*2a40*/  LDSM.16.M88.4 R36, [R196+0x4800] ;  /* 0x00480000c424783b */ /* 0x000fee0000000200 */
[C---:B------:R-:W-:Y:S08]  /*2a50*/  HMMA.16816.F32.BF16 R64, R28.reuse, R32, R64 ;  /* 0x000000201c40723c */ /* 0x040ff00000041840 */
[C---:B------:R-:W-:Y:S01]  /*2a60*/  HMMA.16816.F32.BF16 R60, R28.reuse, R34, R60 ;  /* 0x000000221c3c723c */ /* 0x040fe2000004183c */
[----:B------:R-:W-:Y:S07]  /*2a70*/  LDSM.16.M88.4 R32, [R194+0x14100] ;  /* 0x01410000c220783b */ /* 0x000fee0000000200 */
[C---:B------:R-:W-:Y:S08]  /*2a80*/  HMMA.16816.F32.BF16 R56, R28.reuse, R40, R56 ;  /* 0x000000281c38723c */ /* 0x040ff00000041838 */
[----:B------:R-:W-:Y:S01]  /*2a90*/  HMMA.16816.F32.BF16 R72, R28, R42, R72 ;  /* 0x0000002a1c48723c */ /* 0x000fe20000041848 */
[----:B------:R-:W3:Y:S04]  /*2aa0*/  LDSM.16.M88.4 R28, [R196+0x4000] ;  /* 0x00400000c41c783b */ /* 0x000ee80000000200 */
[----:B------:R-:W4:Y:S03]  /*2ab0*/  LDSM.16.M88.4 R40, [R196+0x5800] ;  /* 0x00580000c428783b */ /* 0x000f260000000200 */
[C---:B--2---:R-:W-:Y:S08]  /*2ac0*/  HMMA.16816.F32.BF16 R20, R68.reuse, R52, R20 ;  /* 0x000000344414723c */ /* 0x044ff00000041814 */
[C---:B------:R-:W-:Y:S01]  /*2ad0*/  HMMA.16816.F32.BF16 R16, R68.reuse, R54, R16 ;  /* 0x000000364410723c */ /* 0x040fe20000041810 */
[----:B------:R-:W2:Y:S07]  /*2ae0*/  LDSM.16.M88.4 R52, [R196+0x5000] ;  /* 0x00500000c434783b */ /* 0x000eae0000000200 */
        /* <DEDUP_REMOVED lines=16> */
[C---:B------:R-:W-:Y:S08]  /*2bf0*/  HMMA.16816.F32.BF16 R64, R32.reuse, R36, R64 ;  /* 0x000000242040723c */ /* 0x040ff00000041840 */
[C---:B------:R-:W-:Y:S01]  /*2c00*/  HMMA.16816.F32.BF16 R60, R32.reuse, R38, R60 ;  /* 0x00000026203c723c */ /* 0x040fe2000004183c */
[----:B------:R-:W-:Y:S07]  /*2c10*/  LDSM.16.M88.4 R36, [R184+0x4000] ;  /* 0x00400000b824783b */ /* 0x000fee0000000200 */
[----:B------:R-:W-:Y:S01]  /*2c20*/  HMMA.16816.F32.BF16 R72, R32, R54, R72 ;  /* 0x000000362048723c */ /* 0x000fe20000041848 */
[----:B------:R-:W-:Y:S04]  /*2c30*/  LDSM.16.M88.4 R32, [R191+0x14100] ;  /* 0x01410000bf20783b */ /* 0x000fe80000000200 */
[----:B------:R-:W-:Y:S03]  /*2c40*/  LDSM.16.M88.4 R52, [R184+0x4800] ;  /* 0x00480000b834783b */ /* 0x000fe60000000200 */
[C---:B-1----:R-:W-:Y:S08]  /*2c50*/  HMMA.16816.F32.BF16 R20, R24.reuse, R12, R20 ;  /* 0x0000000c1814723c */ /* 0x042ff00000041814 */
[C---:B------:R-:W-:Y:S01]  /*2c60*/  HMMA.16816.F32.BF16 R16, R24.reuse, R14, R16 ;  /* 0x0000000e1810723c */ /* 0x040fe20000041810 */
[----:B------:R-:W1:Y:S07]  /*2c70*/  LDSM.16.M88.4 R12, [R184+0x5000] ;  /* 0x00500000b80c783b */ /* 0x000e6e0000000200 */
[C---:B---3--:R-:W-:Y:S08]  /*2c80*/  HMMA.16816.F32.BF16 R56, R24.reuse, R28, R56 ;  /* 0x0000001c1838723c */ /* 0x048ff00000041838 */
[C---:B------:R-:W-:Y:S08]  /*2c90*/  HMMA.16816.F32.BF16 R64, R24.reuse, R8, R64 ;  /* 0x000000081840723c */ /* 0x040ff00000041840 */
[----:B------:R-:W-:Y:S01]  /*2ca0*/  HMMA.16816.F32.BF16 R60, R24, R10, R60 ;  /* 0x0000000a183c723c */ /* 0x000fe2000004183c */
[----:B------:R-:W2:Y:S01]  /*2cb0*/  LDSM.16.M88.4 R8, [R184+0x5800] ;  /* 0x00580000b808783b */ /* 0x000ea20000000200 */
[----:B------:R-:W-:-:S06]  /*2cc0*/  DEPBAR.LE SB0, 0x0 ;  /* 0x000080000000791a */ /* 0x000fcc0000000000 */
[C---:B------:R-:W-:Y:S08]  /*2cd0*/  HMMA.16816.F32.BF16 R72, R24.reuse, R30, R72 ;  /* 0x0000001e1848723c */ /* 0x040ff00000041848 */
[C---:B----4-:R-:W-:Y:S08]  /*2ce0*/  HMMA.16816.F32.BF16 R48, R24.reuse, R40, R48 ;  /* 0x000000281830723c */ /* 0x050ff00000041830 */
[----:B------:R-:W-:Y:S07]  /*2cf0*/  HMMA.16816.F32.BF16 R44, R24, R42, R44 ;  /* 0x0000002a182c723c */ /* 0x000fee000004182c */
[----:B------:R-:W-:Y:S01]  /*2d00*/  LEA.HI R25, R87, R6, RZ, 0x2 ;  /* 0x0000000657197211 */ /* 0x000fe200078f10ff */
[----:B-1----:R-:W-:Y:S01]  /*2d10*/  HMMA.16816.F32.BF16 R56, R32, R12, R56 ;  /* 0x0000000c2038723c */ /* 0x002fe20000041838 */
[----:B------:R-:W-:-:S02]  /*2d20*/  LOP3.LUT R27, R84, 0xffffffe0, RZ, 0xc0, !PT ;  /* 0xffffffe0541b7812 */ /* 0x000fc400078ec0ff */
[----:B------:R-:W-:-:S03]  /*2d30*/  LOP3.LUT R25, R25, 0xfffffffc, RZ, 0xc0, !PT ;  /* 0xfffffffc19197812 */ /* 0x000fc600078ec0ff */
[C---:B------:R-:W-:Y:S02]  /*2d40*/  IMAD.IADD R24, R6.reuse, 0x1, -R27 ;  /* 0x0000000106187824 */ /* 0x040fe400078e0a1b */
[----:B------:R-:W-:Y:S01]  /*2d50*/  @P5 IMAD.WIDE.U32 R26, R7, UR5, R210 ;  /* 0x00000005071a5c25 */ /* 0x000fe2000f8e00d2 */
[----:B------:R-:W-:Y:S01]  /*2d60*/  @UP0 UIMAD UR5, UR21, UR5, URZ ;  /* 0x00000005150502a4 */ /* 0x000fe2000f8e023f */
[C---:B------:R-:W-:Y:S01]  /*2d70*/  HMMA.16816.F32.BF16 R72, R32.reuse, R14, R72 ;  /* 0x0000000e2048723c */ /* 0x040fe20000041848 */
[----:B------:R-:W-:Y:S01]  /*2d80*/  SHF.R.S32.HI R7, RZ, 0x1f, R24 ;  /* 0x0000001fff077819 */ /* 0x000fe20000011418 */
[----:B------:R-:W-:Y:S01]  /*2d90*/  IMAD.IADD R25, R6, 0x1, -R25 ;  /* 0x0000000106197824 */ /* 0x000fe200078e0a19 */
[----:B------:R-:W-:Y:S01]  /*2da0*/  @UP0 UIMAD UR4, UR4, UR22, UR5 ;  /* 0x00000016040402a4 */ /* 0x000fe2000f8e0205 */
[----:B------:R-:W-:Y:S02]  /*2db0*/  @P5 LEA R12, P0, R26, c[0x0][0x1c8], 0x1 ;  /* 0x000072001a0c5a11 */ /* 0x000fe400078008ff */
[----:B------:R-:W-:Y:S01]  /*2dc0*/  LEA.HI R0, R7, R24, RZ, 0x2 ;  /* 0x0000001807007211 */ /* 0x000fe200078f10ff */
[----:B------:R-:W-:Y:S01]  /*2dd0*/  IMAD.U32 R15, RZ, RZ, UR12 ;  /* 0x0000000cff0f7e24 */ /* 0x000fe2000f8e00ff */
[----:B------:R-:W-:Y:S01]  /*2de0*/  LEA.HI R28, R25, R25, RZ, 0x1 ;  /* 0x00000019191c7211 */ /* 0x000fe200078f08ff */
[----:B--2---:R-:W-:Y:S01]  /*2df0*/  HMMA.16816.F32.BF16 R48, R32, R8, R48 ;  /* 0x000000082030723c */ /* 0x004fe20000041830 */
[----:B------:R-:W-:-:S02]  /*2e00*/  LEA.HI.SX32 R6, R0, UR7, 0x1e ;  /* 0x0000000700067c11 */ /* 0x000fc4000f8ff2ff */
[----:B------:R-:W-:Y:S02]  /*2e10*/  LOP3.LUT R28, R28, 0x1ffffffe, RZ, 0xc0, !PT ;  /* 0x1ffffffe1c1c7812 */ /* 0x000fe400078ec0ff */
[----:B------:R-:W-:Y:S01]  /*2e20*/  @P5 IADD3 R7, R27, UR4, RZ ;  /* 0x000000041b075c10 */ /* 0x000fe2000fffe0ff */
[----:B------:R-:W-:Y:S02]  /*2e30*/  IMAD R85, R85, 0x10, R6 ;  /* 0x0000001055557824 */ /* 0x000fe400078e0206 */
[----:B------:R-:W-:Y:S01]  /*2e40*/  IMAD.IADD R28, R25, 0x1, -R28 ;  /* 0x00000001191c7824 */ /* 0x000fe200078e0a1c */
[----:B------:R-:W-:Y:S01]  /*2e50*/  @P5 LEA.HI.X R13, R26, c[0x0][0x1cc], R7, 0x1, P0 ;  /* 0x000073001a0d5a11 */ /* 0x000fe200000f0c07 */
[----:B------:R-:W-:Y:S01]  /*2e60*/  IMAD.U32 R7, RZ, RZ, UR13 ;  /* 0x0000000dff077e24 */ /* 0x000fe2000f8e00ff */
[----:B------:R-:W-:Y:S01]  /*2e70*/  PLOP3.LUT P0, PT, PT, PT, UP2, 0x80, 0x0 ;  /* 0x000000000000781c */ /* 0x000fe20003f0f028 */
[----:B------:R-:W-:Y:S01]  /*2e80*/  IMAD R201, R28, 0x8, R85 ;  /* 0x000000081cc97824 */ /* 0x000fe200078e0255 */
[----:B------:R-:W-:Y:S01]  /*2e90*/  LOP3.LUT R25, R0, 0x7ffffffc, RZ, 0xc0, !PT ;  /* 0x7ffffffc00197812 */ /* 0x000fe200078ec0ff */
[----:B------:R-:W-:Y:S01]  /*2ea0*/  BAR.SYNC.DEFER_BLOCKING 0x0 ;  /* 0x0000000000007b1d */ /* 0x000fe20000010000 */
[----:B------:R-:W-:Y:S01]  /*2eb0*/  @P5 LEA R14, P6, R7, R12, 0x1 ;  /* 0x0000000c070e5211 */ /* 0x000fe200078c08ff */
[----:B------:R-:W-:Y:S01]  /*2ec0*/  @P4 IMAD.HI.U32 R7, R201, c[0x0][0x2c8], RZ ;  /* 0x0000b200c9074a27 */ /* 0x000fe200078e00ff */
[----:B------:R-:W-:Y:S03]  /*2ed0*/  HMMA.16816.F32.BF16 R44, R32, R10, R44 ;  /* 0x0000000a202c723c */ /* 0x000fe6000004182c */
[----:B------:R-:W-:-:S02]  /*2ee0*/  IMAD.MOV.U32 R0, RZ, RZ, R201 ;  /* 0x000000ffff007224 */ /* 0x000fc400078e00c9 */
[----:B------:R-:W-:Y:S02]  /*2ef0*/  IMAD.IADD R208, R24, 0x1, -R25 ;  /* 0x0000000118d07824 */ /* 0x000fe400078e0a19 */
[----:B------:R-:W-:Y:S01]  /*2f00*/  @P0 SHF.R.U32.HI R0, RZ, c[0x0][0x2cc], R7 ;  /* 0x0000b300ff000a19 */ /* 0x000fe20000011607 */
[----:B------:R-:W-:Y:S01]  /*2f10*/  IMAD.U32 R9, RZ, RZ, UR15 ;  /* 0x0000000fff097e24 */ /* 0x000fe2000f8e00ff */
[----:B------:R-:W-:Y:S01]  /*2f20*/  PLOP3.LUT P0, PT, PT, PT, UP1, 0x40, 0x0 ;  /* 0x000000000000781c */ /* 0x000fe20003f0e818 */
[----:B------:R-:W-:Y:S01]  /*2f30*/  IMAD.SHL.U32 R208, R208, 0x2, RZ ;  /* 0x00000002d0d07824 */ /* 0x000fe200078e00ff */
[----:B------:R-:W-:Y:S01]  /*2f40*/  ULDC UR15, c[0x0][0x324] ;  /* 0x0000c900000f7ab9 */ /* 0x000fe20000000800 */
[----:B------:R-:W1:Y:S01]  /*2f50*/  SHFL.IDX PT, R7, R0, RZ, 0x1c1f ;  /* 0x001c1fff00077589 */ /* 0x000e6200000e0000 */
[----:B------:R-:W-:Y:S01]  /*2f60*/  IMAD.U32 R6, RZ, RZ, UR13 ;  /* 0x0000000dff067e24 */ /* 0x000fe2000f8e00ff */
[----:B------:R-:W-:Y:S01]  /*2f70*/  ULOP3.LUT UR15, URZ, UR15, URZ, 0x33, !UPT ;  /* 0x0000000f3f0f7292 */ /* 0x000fe2000f8e333f */
[----:B------:R-:W-:Y:S01]  /*2f80*/  IADD3 R8, R9, -UR16, -R208 ;  /* 0x8000001009087c10 */ /* 0x000fe2000fffe8d0 */
[----:B------:R-:W-:Y:S02]  /*2f90*/  HMMA.16816.F32.BF16 R20, R32, R36, R20 ;  /* 0x000000242014723c */ /* 0x000fe40000041814 */
[----:B------:R-:W-:-:S02]  /*2fa0*/  @P5 LEA.HI.X R15, R6, R13, R15, 0x1, P6 ;  /* 0x0000000d060f5211 */ /* 0x000fc400030f0c0f */
[C---:B------:R-:W-:Y:S01]  /*2fb0*/  IADD3 R10, R8.reuse, c[0x0][0x328], RZ ;  /* 0x0000ca00080a7a10 */ /* 0x040fe20007ffe0ff */
[----:B------:R-:W-:Y:S01]  /*2fc0*/  @!PT LDS RZ, [RZ] ;  /* 0x00000000fffff984 */ /* 0x000fe20000000800 */
[----:B------:R-:W-:Y:S01]  /*2fd0*/  @!PT LDS RZ, [RZ] ;  /* 0x00000000fffff984 */ /* 0x000fe20000000800 */
[----:B------:R2:W-:Y:S01]  /*2fe0*/  @P5 LDGSTS.E.BYPASS.LTC128B.128 [R199+0x6100], [R12.64], !P3 ;  /* 0x061000000cc75fae */ /* 0x0005e2000d901d52 */
[----:B------:R-:W-:Y:S02]  /*2ff0*/  IADD3 R8, R8, UR15, RZ ;  /* 0x0000000f08087c10 */ /* 0x000fe4000fffe0ff */
[----:B------:R-:W-:Y:S01]  /*3000*/  IADD3 R6, -R208, UR9, -R5 ;  /* 0x00000009d0067c10 */ /* 0x000fe2000fffe905 */
[----:B------:R2:W-:Y:S01]  /*3010*/  @P5 LDGSTS.E.BYPASS.LTC128B.128 [R199+0x8100], [R12.64+0x80], !P2 ;  /* 0x081000800cc75fae */ /* 0x0005e2000d101d52 */
[C---:B------:R-:W-:Y:S03]  /*3020*/  HMMA.16816.F32.BF16 R16, R32.reuse, R38, R16 ;  /* 0x000000262010723c */ /* 0x040fe60000041810 */
[----:B------:R2:W-:Y:S04]  /*3030*/  @P5 LDGSTS.E.BYPASS.LTC128B.128 [R199+0xa100], [R12.64+0x100], !P1 ;  /* 0x0a1001000cc75fae */ /* 0x0005e8000c901d52 */
[----:B------:R3:W-:Y:S01]  /*3040*/  @P5 LDGSTS.E.BYPASS.LTC128B.128 [R199+0x7100], [R14.64], !P3 ;  /* 0x071000000ec75fae */ /* 0x0007e2000d901d52 */
[----:B------:R-:W-:Y:S01]  /*3050*/  HMMA.16816.F32.BF16 R64, R32, R52, R64 ;  /* 0x000000342040723c */ /* 0x000fe20000041840 */
[----:B-1----:R-:W-:-:S02]  /*3060*/  IMAD.IADD R9, R10, 0x1, R7 ;  /* 0x000000010a097824 */ /* 0x002fc400078e0207 */
[----:B------:R3:W-:Y:S04]  /*3070*/  @P5 LDGSTS.E.BYPASS.LTC128B.128 [R199+0x9100], [R14.64+0x80], !P2 ;  /* 0x091000800ec75fae */ /* 0x0007e8000d101d52 */
[----:B------:R3:W-:Y:S01]  /*3080*/  @P5 LDGSTS.E.BYPASS.LTC128B.128 [R199+0xb100], [R14.64+0x100], !P1 ;  /* 0x0b1001000ec75fae */ /* 0x0007e2000c901d52 */
[----:B------:R-:W-:Y:S03]  /*3090*/  HMMA.16816.F32.BF16 R60, R32, R54, R60 ;  /* 0x00000036203c723c */ /* 0x000fe6000004183c */
[----:B------:R-:W0:Y:S01]  /*30a0*/  LDGDEPBAR ;  /* 0x00000000000079af */ /* 0x000e220000000000 */
[----:B--2---:R-:W-:Y:S01]  /*30b0*/  IMAD.IADD R12, R8, 0x1, R7 ;  /* 0x00000001080c7824 */ /* 0x004fe200078e0207 */
[----:B---3--:R-:W-:Y:S01]  /*30c0*/  IMNMX R14, R9, R6, PT ;  /* 0x00000006090e7217 */ /* 0x008fe20003800200 */
[----:B------:R-:W-:Y:S05]  /*30d0*/  @P0 BRA `(.L_x_1562) ;  /* 0x0000016000000947 */ /* 0x000fea0003800000 */
[----:B------:R-:W-:Y:S01]  /*30e0*/  IMAD.U32 R24, RZ, RZ, UR16 ;  /* 0x00000010ff187e24 */ /* 0x000fe2000f8e00ff */
        /* <DEDUP_REMOVED lines=11> */
.L_x_1564:
[----:B------:R-:W-:-:S04]  /*31a0*/  MOV R7, c[0x0][0x32c] ;  /* 0x0000cb0000077a02 */ /* 0x000fc80000000f00 */
[----:B------:R-:W-:-:S13]  /*31b0*/  ISETP.NE.AND P0, PT, R7, 0x1, PT ;  /* 0x000000010700780c */ /* 0x000fda0003f05270 */
[----:B------:R-:W-:-:S05]  /*31c0*/  @P0 IMAD.HI.U32 R7, R24, c[0x0][0x330], RZ ;  /* 0x0000cc0018070a27 */ /* 0x000fca00078e00ff */
[----:B------:R-:W-:Y:S02]  /*31d0*/  @P0 SHF.R.U32.HI R24, RZ, c[0x0][0x334], R7 ;  /* 0x0000cd00ff180a19 */ /* 0x000fe40000011607 */
.L_x_1565:
[----:B------:R-:W-:Y:S05]  /*31e0*/  BSYNC B0 ;  /* 0x0000000000007941 */ /* 0x000fea0003800000 */
.L_x_1563:
[----:B------:R-:W-:-:S04]  /*31f0*/  IMAD R9, R24, c[0x0][0x32c], -R5 ;  /* 0x0000cb0018097a24 */ /* 0x000fc800078e0a05 */
[----:B------:R-:W-:-:S05]  /*3200*/  IMAD.IADD R9, R9, 0x1, -R208 ;  /* 0x0000000109097824 */ /* 0x000fca00078e0ad0 */
[----:B------:R-:W-:Y:S02]  /*3210*/  IADD3 R7, R9, c[0x0][0x32c], RZ ;  /* 0x0000cb0009077a10 */ /* 0x000fe40007ffe0ff */
[----:B------:R-:W-:Y:S02]  /*3220*/  IMNMX R12, R12, R9, !PT ;  /* 0x000000090c0c7217 */ /* 0x000fe40007800200 */
[----:B------:R-:W-:Y:S02]  /*3230*/  IMNMX R14, R14, R7, PT ;  /* 0x000000070e0e7217 */ /* 0x000fe40003800200 */
.L_x_1562:
[----:B------:R-:W-:Y:S01]  /*3240*/  ISETP.LT.AND P0, PT, RZ, UR14, PT ;  /* 0x0000000eff007c0c */ /* 0x000fe2000bf01270 */
[----:B------:R-:W1:Y:S03]  /*3250*/  SHFL.IDX PT, R25, R0, 0x1, 0x1c1f ;  /* 0x003c1f0000197f89 */ /* 0x000e6600000e0000 */
        /* <DEDUP_REMOVED lines=9> */
[----:B------:R-:W-:Y:S02]  /*32f0*/  ISETP.GT.AND P5, PT, R12, 0x9, P0 ;  /* 0x000000090c00780c */ /* 0x000fe400007a4270 */
[----:B------:R-:W-:Y:S01]  /*3300*/  FSEL R13, R64, -INF , !P4 ;  /* 0xff800000400d7808 */ /* 0x000fe20006000000 */
[----:B-1----:R-:W-:Y:S01]  /*3310*/  IMAD.IADD R27, R10, 0x1, R25 ;  /* 0x000000010a1b7824 */ /* 0x002fe200078e0219 */
        /* <DEDUP_REMOVED lines=16> */
[----:B------:R-:W-:Y:S02]  /*3420*/  ISETP.GT.AND P5, PT, R12, 0x21, P0 ;  /* 0x000000210c00780c */ /* 0x000fe400007a4270 */
        /* <DEDUP_REMOVED lines=17> */
[----:B------:R-:W-:Y:S01]  /*3540*/  IMAD.IADD R12, R8, 0x1, R25 ;  /* 0x00000001080c7824 */ /* 0x000fe200078e0219 */
[C---:B------:R-:W-:Y:S02]  /*3550*/  ISETP.LT.OR P6, PT, R14.reuse, 0x39, P6 ;  /* 0x000000390e00780c */ /* 0x040fe400037c1670 */
[----:B------:R-:W-:Y:S02]  /*3560*/  ISETP.LT.OR P5, PT, R14, 0x3a, P5 ;  /* 0x0000003a0e00780c */ /* 0x000fe40002fa1670 */
[----:B------:R-:W-:Y:S02]  /*3570*/  IMNMX R0, R27, R6, PT ;  /* 0x000000061b007217 */ /* 0x000fe40003800200 */
[----:B------:R-:W-:Y:S02]  /*3580*/  FSEL R143, R44, -INF , !P6 ;  /* 0xff8000002c8f7808 */ /* 0x000fe40007000000 */
[----:B------:R-:W-:Y:S01]  /*3590*/  FSEL R141, R45, -INF , !P5 ;  /* 0xff8000002d8d7808 */ /* 0x000fe20006800000 */
        /* <DEDUP_REMOVED lines=13> */
.L_x_1568:
[----:B------:R-:W-:-:S04]  /*3670*/  MOV R6, c[0x0][0x32c] ;  /* 0x0000cb0000067a02 */ /* 0x000fc80000000f00 */
[----:B------:R-:W-:-:S13]  /*3680*/  ISETP.NE.AND P4, PT, R6, 0x1, PT ;  /* 0x000000010600780c */ /* 0x000fda0003f85270 */
[----:B------:R-:W-:-:S05]  /*3690*/  @P4 IMAD.HI.U32 R6, R8, c[0x0][0x330], RZ ;  /* 0x0000cc0008064a27 */ /* 0x000fca00078e00ff */
[----:B------:R-:W-:Y:S02]  /*36a0*/  @P4 SHF.R.U32.HI R8, RZ, c[0x0][0x334], R6 ;  /* 0x0000cd00ff084a19 */ /* 0x000fe40000011606 */
.L_x_1569:
[----:B------:R-:W-:Y:S05]  /*36b0*/  BSYNC B0 ;  /* 0x0000000000007941 */ /* 0x000fea0003800000 */
.L_x_1567:
[----:B------:R-:W-:-:S04]  /*36c0*/  IMAD R25, R8, c[0x0][0x32c], -R5 ;  /* 0x0000cb0008197a24 */ /* 0x000fc800078e0a05 */
[----:B------:R-:W-:-:S05]  /*36d0*/  IMAD.IADD R25, R25, 0x1, -R208 ;  /* 0x0000000119197824 */ /* 0x000fca00078e0ad0 */
[----:B------:R-:W-:Y:S02]  /*36e0*/  IADD3 R5, R25, c[0x0][0x32c], RZ ;  /* 0x0000cb0019057a10 */ /* 0x000fe40007ffe0ff */
[----:B------:R-:W-:Y:S02]  /*36f0*/  IMNMX R12, R12, R25, !PT ;  /* 0x000000190c0c7217 */ /* 0x000fe40007800200 */
[----:B------:R-:W-:Y:S02]  /*3700*/  IMNMX R0, R0, R5, PT ;  /* 0x0000000500007217 */ /* 0x000fe40003800200 */
.L_x_1566:
[----:B------:R-:W-:Y:S01]  /*3710*/  ISETP.GT.AND P5, PT, R12, 0x8, P0 ;  /* 0x000000080c00780c */ /* 0x000fe200007a4270 */
[----:B------:R-:W-:Y:S01]  /*3720*/  IMAD.SHL.U32 R195, R4, 0x2, RZ ;  /* 0x0000000204c37824 */ /* 0x000fe200078e00ff */
[----:B------:R-:W-:Y:S01]  /*3730*/  ISETP.GT.AND P6, PT, R12, 0x10, P0 ;  /* 0x000000100c00780c */ /* 0x000fe200007c4270 */
[----:B------:R-:W-:Y:S01]  /*3740*/  @UP2 USHF.L.U32 UR17, UR17, 0x7, URZ ;  /* 0x0000000711112899 */ /* 0x000fe2000800063f */
[C---:B------:R-:W-:Y:S01]  /*3750*/  ISETP.LT.OR P5, PT, R0.reuse, 0x9, P5 ;  /* 0x000000090000780c */ /* 0x040fe20002fa1670 */
[C-C-:B------:R-:W-:Y:S01]  /*3760*/  IMAD R189, R3.reuse, 0x2, R195.reuse ;  /* 0x0000000203bd7824 */ /* 0x140fe200078e02c3 */
[----:B------:R-:W-:Y:S01]  /*3770*/  ISETP.LT.OR P6, PT, R0, 0x11, P6 ;  /* 0x000000110000780c */ /* 0x000fe200037c1670 */
[----:B------:R-:W-:Y:S01]  /*3780*/  LDSM.16.MT88.4 R40, [R195+0x2100] ;  /* 0x00210000c328783b */ /* 0x000fe20000004200 */
[----:B------:R-:W-:Y:S01]  /*3790*/  FSEL R14, R18, -INF , !P5 ;  /* 0xff800000120e7808 */ /* 0x000fe20006800000 */
[----:B------:R-:W-:Y:S01]  /*37a0*/  IMAD R190, R2, 0x2, R195 ;  /* 0x0000000202be7824 */ /* 0x000fe200078e02c3 */
[----:B------:R-:W-:Y:S01]  /*37b0*/  FSEL R18, R66, -INF , !P6 ;  /* 0xff80000042127808 */ /* 0x000fe20007000000 */
[----:B------:R-:W-:Y:S01]  /*37c0*/  LDSM.16.MT88.4 R124, [R195+0x100] ;  /* 0x00010000c37c783b */ /* 0x000fe20000004200 */
[C---:B------:R-:W-:Y:S01]  /*37d0*/  ISETP.GT.AND P5, PT, R12.reuse, 0x1, P0 ;  /* 0x000000010c00780c */ /* 0x040fe200007a4270 */
[----:B------:R-:W-:Y:S01]  /*37e0*/  IMAD R188, R3, 0x2, R190 ;  /* 0x0000000203bc7824 */ /* 0x000fe200078e02be */
[C---:B------:R-:W-:Y:S01]  /*37f0*/  ISETP.GT.AND P6, PT, R12.reuse, RZ, P0 ;  /* 0x000000ff0c00720c */ /* 0x040fe200007c4270 */
[----:B------:R-:W-:Y:S01]  /*3800*/  LDSM.16.MT88.4 R104, [R190+0x100] ;  /* 0x00010000be68783b */ /* 0x000fe20000004200 */
[----:B------:R-:W-:Y:S01]  /*3810*/  ISETP.GT.AND P4, PT, R12, 0x9, P0 ;  /* 0x000000090c00780c */ /* 0x000fe20000784270 */
[----:B------:R-:W-:Y:S01]  /*3820*/  ULDC.64 UR4, c[0x0][0x2c8] ;  /* 0x0000b20000047ab9 */ /* 0x000fe20000000a00 */
[C---:B------:R-:W-:Y:S01]  /*3830*/  ISETP.LT.OR P5, PT, R0.reuse, 0x2, P5 ;  /* 0x000000020000780c */ /* 0x040fe20002fa1670 */
[----:B------:R-:W-:Y:S01]  /*3840*/  LDSM.16.MT88.4 R112, [R189+0x100] ;  /* 0x00010000bd70783b */ /* 0x000fe20000004200 */
[----:B------:R-:W-:Y:S01]  /*3850*/  ISETP.LT.OR P6, PT, R0, 0x1, P6 ;  /* 0x000000010000780c */ /* 0x000fe200037c1670 */
[----:B------:R-:W-:Y:S01]  /*3860*/  UIMAD.WIDE.U32 UR20, UR17, UR4, URZ ;  /* 0x00000004111472a5 */ /* 0x000fe2000f8e003f */
[----:B------:R-:W-:Y:S01]  /*3870*/  FMNMX.FTZ R8, R20, R21, !PT ;  /* 0x0000001514087209 */ /* 0x000fe20007810000 */
[----:B------:R-:W-:Y:S01]  /*3880*/  LDSM.16.MT88.4 R120, [R188+0x100] ;  /* 0x00010000bc78783b */ /* 0x000fe20000004200 */
[----:B------:R-:W-:Y:S01]  /*3890*/  ISETP.LT.OR P4, PT, R0, 0xa, P4 ;  /* 0x0000000a0000780c */ /* 0x000fe20002781670 */
[----:B------:R-:W-:Y:S01]  /*38a0*/  UIADD3 UR14, UR14, -0x2, URZ ;  /* 0xfffffffe0e0e7890 */ /* 0x000fe2000fffe03f */
[----:B------:R-:W-:Y:S01]  /*38b0*/  FSEL R24, R23, -INF , !P5 ;  /* 0xff80000017187808 */ /* 0x000fe20006800000 */
[----:B------:R-:W-:Y:S01]  /*38c0*/  LDSM.16.MT88.4 R80, [R190+0x4100] ;  /* 0x00410000be50783b */ /* 0x000fe20000004200 */
[----:B------:R-:W-:Y:S01]  /*38d0*/  FSEL R22, R22, -INF , !P6 ;  /* 0xff80000016167808 */ /* 0x000fe20007000000 */
[----:B------:R-:W-:Y:S01]  /*38e0*/  @UP2 UMOV UR17, UR21 ;  /* 0x0000001500112c82 */ /* 0x000fe20008000000 */
[----:B------:R-:W-:Y:S01]  /*38f0*/  FMNMX.FTZ R8, R15, R8, !PT ;  /* 0x000000080f087209 */ /* 0x000fe20007810000 */
[----:B------:R-:W-:Y:S01]  /*3900*/  LDSM.16.MT88.4 R88, [R189+0x4100] ;  /* 0x00410000bd58783b */ /* 0x000fe20000004200 */
[----:B------:R-:W-:Y:S01]  /*3910*/  FSEL R6, R19, -INF , !P4 ;  /* 0xff80000013067808 */ /* 0x000fe20006000000 */
[----:B------:R-:W-:Y:S01]  /*3920*/  @UP2 USHF.R.U32.HI UR7, URZ, UR5, UR17 ;  /* 0x000000053f072299 */ /* 0x000fe20008011611 */
[----:B------:R-:W-:Y:S01]  /*3930*/  FMNMX.FTZ R5, R22, R24, !PT ;  /* 0x0000001816057209 */ /* 0x000fe20007810000 */
[----:B------:R-:W-:Y:S01]  /*3940*/  LDSM.16.MT88.4 R136, [R190+0x900] ;  /* 0x00090000be88783b */ /* 0x000fe20000004200 */
[----:B------:R-:W-:Y:S01]  /*3950*/  FMNMX.FTZ R8, R17, R8, !PT ;  /* 0x0000000811087209 */ /* 0x000fe20007810000 */
[----:B------:R-:W-:Y:S01]  /*3960*/  UIADD3 UR4, UR6, UR7, URZ ;  /* 0x0000000706047290 */ /* 0x000fe2000fffe03f */
[----:B------:R-:W-:Y:S01]  /*3970*/  ISETP.GT.AND P4, PT, R12, 0x11, P0 ;  /* 0x000000110c00780c */ /* 0x000fe20000784270 */
[----:B------:R-:W-:Y:S01]  /*3980*/  LDSM.16.MT88.4 R132, [R189+0x900] ;  /* 0x00090000bd84783b */ /* 0x000fe20000004200 */
[----:B------:R-:W-:Y:S01]  /*3990*/  FMNMX.FTZ R5, R14, R5, !PT ;  /* 0x000000050e057209 */ /* 0x000fe20007810000 */
[----:B------:R-:W-:Y:S01]  /*39a0*/  ULDC UR7, c[0x0][0x328] ;  /* 0x0000ca0000077ab9 */ /* 0x000fe20000000800 */
[----:B------:R-:W-:Y:S01]  /*39b0*/  FMNMX.FTZ R8, R13, R8, !PT ;  /* 0x000000080d087209 */ /* 0x000fe20007810000 */
[----:B------:R-:W-:Y:S01]  /*39c0*/  LDSM.16.MT88.4 R32, [R188+0x900] ;  /* 0x00090000bc20783b */ /* 0x000fe20000004200 */
[----:B------:R-:W-:Y:S01]  /*39d0*/  ISETP.LT.OR P4, PT, R0, 0x12, P4 ;  /* 0x000000120000780c */ /* 0x000fe20002781670 */
[----:B------:R-:W-:Y:S01]  /*39e0*/  UIADD3 UR7, UR4, UR7, URZ ;  /* 0x0000000704077290 */ /* 0x000fe2000fffe03f */
[----:B------:R-:W-:Y:S01]  /*39f0*/  ISETP.GT.AND P5, PT, R12, 0x18, P0 ;  /* 0x000000180c00780c */ /* 0x000fe200007a4270 */
[----:B------:R-:W-:Y:S01]  /*3a00*/  LDSM.16.MT88.4 R28, [R190+0x2900] ;  /* 0x00290000be1c783b */ /* 0x000fe20000004200 */
[----:B------:R-:W-:-:S02]  /*3a10*/  FMNMX.FTZ R5, R6, R5, !PT ;  /* 0x0000000506057209 */ /* 0x000fc40007810000 */
[----:B------:R-:W-:Y:S02]  /*3a20*/  FMNMX.FTZ R8, R11, R8, !PT ;  /* 0x000000080b087209 */ /* 0x000fe40007810000 */
[----:B------:R-:W-:Y:S02]  /*3a30*/  FSEL R16, R67, -INF , !P4 ;  /* 0xff80000043107808 */ /* 0x000fe40006000000 */
[----:B------:R-:W-:Y:S01]  /*3a40*/  ISETP.GT.AND P4, PT, R12, 0x19, P0 ;  /* 0x000000190c00780c */ /* 0x000fe20000784270 */
[----:B------:R-:W-:Y:S01]  /*3a50*/  LDSM.16.MT88.4 R64, [R188+0x2100] ;  /* 0x00210000bc40783b */ /* 0x000fe20000004200 */
[----:B------:R-:W-:Y:S02]  /*3a60*/  ISETP.LT.OR P5, PT, R0, 0x19, P5 ;  /* 0x000000190000780c */ /* 0x000fe40002fa1670 */
[----:B------:R-:W-:Y:S02]  /*3a70*/  FMNMX.FTZ R5, R18, R5, !PT ;  /* 0x0000000512057209 */ /* 0x000fe40007810000 */
[----:B------:R-:W-:-:S02]  /*3a80*/  FMNMX.FTZ R8, R9, R8, !PT ;  /* 0x0000000809087209 */ /* 0x000fc40007810000 */
[----:B------:R-:W-:Y:S02]  /*3a90*/  ISETP.LT.OR P4, PT, R0, 0x1a, P4 ;  /* 0x0000001a0000780c */ /* 0x000fe40002781670 */
[----:B------:R-:W-:Y:S02]  /*3aa0*/  FSEL R10, R62, -INF , !P5 ;  /* 0xff8000003e0a7808 */ /* 0x000fe40006800000 */
        /* <DEDUP_REMOVED lines=36> */
[----:B------:R-:W-:Y:S02]  /*3cf0*/  FSEL R142, R51, -INF , !P5 ;  /* 0xff800000338e7808 */ /* 0x000fe40006800000 */
[----:B------:R-:W-:Y:S01]  /*3d00*/  ISETP.LT.OR P4, PT, R0, 0x39, P4 ;  /* 0x000000390000780c */ /* 0x000fe20002781670 */
[----:B------:R-:W-:Y:S01]  /*3d10*/  LDSM.16.MT88.4 R48, [R190+0x2100] ;  /* 0x00210000be30783b */ /* 0x000fe20000004200 */
        /* <DEDUP_REMOVED lines=34> */
[----:B------:R-:W-:Y:S01]  /*3f40*/  MUFU.EX2 R154, R154 ;  /* 0x0000009a009a7308 */ /* 0x000fe20000000800 */
[--C-:B------:R-:W-:Y:S01]  /*3f50*/  FFMA.FTZ R14, R7, c[0x0][0x2d0], -R168.reuse ;  /* 0x0000b400070e7a23 */ /* 0x100fe200000108a8 */
[----:B------:R-:W-:Y:S01]  /*3f60*/  LDSM.16.MT88.4 R24, [R195+0x900] ;  /* 0x00090000c318783b */ /* 0x000fe20000004200 */
[--C-:B------:R-:W-:Y:S02]  /*3f70*/  FFMA.FTZ R146, R11, c[0x0][0x2d0], -R168.reuse ;  /* 0x0000b4000b927a23 */ /* 0x100fe400000108a8 */
[----:B------:R-:W-:Y:S01]  /*3f80*/  FFMA.FTZ R145, R9, c[0x0][0x2d0], -R168 ;  /* 0x0000b40009917a23 */ /* 0x000fe200000108a8 */
[----:B------:R-:W1:Y:S01]  /*3f90*/  LDSM.16.MT88.4 R4, [R188+0x4100] ;  /* 0x00410000bc04783b */ /* 0x000e620000004200 */
[--C-:B------:R-:W-:Y:S01]  /*3fa0*/  FFMA.FTZ R3, R10, c[0x0][0x2d0], -R159.reuse ;  /* 0x0000b4000a037a23 */ /* 0x100fe2000001089f */
[----:B------:R-:W2:Y:S01]  /*3fb0*/  MUFU.EX2 R153, R153 ;  /* 0x0000009900997308 */ /* 0x000ea20000000800 */
[----:B------:R-:W-:-:S02]  /*3fc0*/  FFMA.FTZ R2, R8, c[0x0][0x2d0], -R159 ;  /* 0x0000b40008027a23 */ /* 0x000fc4000001089f */
[----:B------:R-:W3:Y:S01]  /*3fd0*/  LDSM.16.MT88.4 R8, [R195+0x2900] ;  /* 0x00290000c308783b */ /* 0x000ee20000004200 */
[--C-:B------:R-:W-:Y:S02]  /*3fe0*/  FFMA.FTZ R151, R13, c[0x0][0x2d0], -R168.reuse ;  /* 0x0000b4000d977a23 */ /* 0x100fe400000108a8 */
[--C-:B------:R-:W-:Y:S02]  /*3ff0*/  FFMA.FTZ R144, R18, c[0x0][0x2d0], -R159.reuse ;  /* 0x0000b40012907a23 */ /* 0x100fe4000001089f */
[----:B------:R-:W4:Y:S01]  /*4000*/  MUFU.EX2 R147, R147 ;  /* 0x0000009300937308 */ /* 0x000f220000000800 */
[----:B------:R-:W-:Y:S02]  /*4010*/  FFMA.FTZ R13, R16, c[0x0][0x2d0], -R159 ;  /* 0x0000b400100d7a23 */ /* 0x000fe4000001089f */
[----:B------:R-:W5:Y:S01]  /*4020*/  LDSM.16.MT88.4 R16, [R188+0x2900] ;  /* 0x00290000bc10783b */ /* 0x000f620000004200 */
[--C-:B------:R-:W-:Y:S02]  /*4030*/  FFMA.FTZ R158, R163, c[0x0][0x2d0], -R168.reuse ;  /* 0x0000b400a39e7a23 */ /* 0x100fe400000108a8 */
[----:B------:R-:W-:-:S02]  /*4040*/  FFMA.FTZ R156, R161, c[0x0][0x2d0], -R168 ;  /* 0x0000b400a19c7a23 */ /* 0x000fc400000108a8 */
[----:B------:R-:W-:Y:S01]  /*4050*/  MUFU.EX2 R148, R148 ;  /* 0x0000009400947308 */ /* 0x000fe20000000800 */
[----:B--2---:R-:W-:Y:S01]  /*4060*/  F2FP.BF16.PACK_AB R96, R153, R154 ;  /* 0x0000009a9960723e */ /* 0x004fe200000010ff */
[--C-:B------:R-:W-:Y:S02]  /*4070*/  FFMA.FTZ R155, R155, c[0x0][0x2d0], -R168.reuse ;  /* 0x0000b4009b9b7a23 */ /* 0x100fe400000108a8 */
[----:B------:R-:W-:Y:S02]  /*4080*/  FFMA.FTZ R157, R157, c[0x0][0x2d0], -R168 ;  /* 0x0000b4009d9d7a23 */ /* 0x000fe400000108a8 */
[--C-:B------:R-:W-:Y:S02]  /*4090*/  FFMA.FTZ R161, R172, c[0x0][0x2d0], -R159.reuse ;  /* 0x0000b400aca17a23 */ /* 0x100fe4000001089f */
[----:B------:R-:W2:Y:S01]  /*40a0*/  MUFU.EX2 R149, R149 ;  /* 0x0000009500957308 */ /* 0x000ea20000000800 */
[----:B----4-:R-:W-:Y:S01]  /*40b0*/  F2FP.BF16.PACK_AB R98, R147, R152 ;  /* 0x000000989362723e */ /* 0x010fe200000010ff */
[----:B------:R-:W-:-:S02]  /*40c0*/  FFMA.FTZ R162, R162, c[0x0][0x2d0], -R159 ;  /* 0x0000b400a2a27a23 */ /* 0x000fc4000001089f */
[--C-:B------:R-:W-:Y:S02]  /*40d0*/  FFMA.FTZ R163, R170, c[0x0][0x2d0], -R159.reuse ;  /* 0x0000b400aaa37a23 */ /* 0x100fe4000001089f */
[--C-:B------:R-:W-:Y:S02]  /*40e0*/  FFMA.FTZ R164, R164, c[0x0][0x2d0], -R159.reuse ;  /* 0x0000b400a4a47a23 */ /* 0x100fe4000001089f */
[----:B------:R-:W-:Y:S01]  /*40f0*/  MUFU.EX2 R150, R150 ;  /* 0x0000009600967308 */ /* 0x000fe20000000800 */
[--C-:B------:R-:W-:Y:S02]  /*4100*/  FFMA.FTZ R170, R165, c[0x0][0x2d0], -R168.reuse ;  /* 0x0000b400a5aa7a23 */ /* 0x100fe400000108a8 */
[--C-:B------:R-:W-:Y:S02]  /*4110*/  FFMA.FTZ R167, R167, c[0x0][0x2d0], -R168.reuse ;  /* 0x0000b400a7a77a23 */ /* 0x100fe400000108a8 */
[--C-:B------:R-:W-:Y:S02]  /*4120*/  FFMA.FTZ R165, R143, c[0x0][0x2d0], -R168.reuse ;  /* 0x0000b4008fa57a23 */ /* 0x100fe400000108a8 */
[----:B------:R-:W-:Y:S01]  /*4130*/  FFMA.FTZ R212, R141, c[0x0][0x2d0], -R168 ;  /* 0x0000b4008dd47a23 */ /* 0x000fe200000108a8 */
[----:B------:R-:W4:Y:S01]  /*4140*/  MUFU.EX2 R15, R15 ;  /* 0x0000000f000f7308 */ /* 0x000f220000000800 */
[----:B--2---:R-:W-:Y:S01]  /*4150*/  F2FP.BF16.PACK_AB R97, R149, R148 ;  /* 0x000000949561723e */ /* 0x004fe200000010ff */
[----:B------:R-:W-:-:S02]  /*4160*/  FFMA.FTZ R166, R166, c[0x0][0x2d0], -R159 ;  /* 0x0000b400a6a67a23 */ /* 0x000fc4000001089f */
[--C-:B------:R-:W-:Y:S02]  /*4170*/  FFMA.FTZ R169, R142, c[0x0][0x2d0], -R159.reuse ;  /* 0x0000b4008ea97a23 */ /* 0x100fe4000001089f */
[--C-:B------:R-:W-:Y:S02]  /*4180*/  FFMA.FTZ R168, R140, c[0x0][0x2d0], -R159.reuse ;  /* 0x0000b4008ca87a23 */ /* 0x100fe4000001089f */
[----:B------:R-:W-:Y:S01]  /*4190*/  MUFU.EX2 R151, R151 ;  /* 0x0000009700977308 */ /* 0x000fe20000000800 */
[----:B------:R-:W-:Y:S01]  /*41a0*/  FFMA.FTZ R209, R160, c[0x0][0x2d0], -R159 ;  /* 0x0000b400a0d17a23 */ /* 0x000fe2000001089f */
[----:B------:R-:W-:Y:S01]  /*41b0*/  LDSM.16.MT88.4 R140, [R190+0x1900] ;  /* 0x00190000be8c783b */ /* 0x000fe20000004200 */
[----:B------:R-:W-:Y:S02]  /*41c0*/  FADD.FTZ R153, R154, R153 ;  /* 0x000000999a997221 */ /* 0x000fe40000010000 */
[----:B------:R-:W-:Y:S02]  /*41d0*/  FADD.FTZ R149, R148, R149 ;  /* 0x0000009594957221 */ /* 0x000fe40000010000 */
[----:B------:R-:W-:Y:S01]  /*41e0*/  FADD.FTZ R152, R152, R153 ;  /* 0x0000009998987221 */ /* 0x000fe20000010000 */
[----:B----4-:R-:W-:Y:S01]  /*41f0*/  F2FP.BF16.PACK_AB R99, R15, R150 ;  /* 0x000000960f63723e */ /* 0x010fe200000010ff */
[----:B------:R-:W2:Y:S01]  /*4200*/  MUFU.EX2 R146, R146 ;  /* 0x0000009200927308 */ /* 0x000ea20000000800 */
        /* <DEDUP_REMOVED lines=46> */
[----:B------:R-:W3:Y:S06]  /*44f0*/  MUFU.EX2 R209, R209 ;  /* 0x000000d100d17308 */ /* 0x000eec0000000800 */
[C---:B-1----:R-:W-:Y:S07]  /*4500*/  HMMA.16816.F32.BF16 R92, R96.reuse, R4, RZ ;  /* 0x00000004605c723c */ /* 0x042fee00000418ff */
[----:B--2---:R-:W-:Y:S01]  /*4510*/  F2FP.BF16.PACK_AB R4, R146, R151 ;  /* 0x000000979204723e */ /* 0x004fe200000010ff */
[----:B------:R-:W-:Y:S01]  /*4520*/  HMMA.16816.F32.BF16 R96, R96, R6, RZ ;  /* 0x000000066060723c */ /* 0x000fe200000418ff */
[----:B----4-:R-:W-:Y:S01]  /*4530*/  F2FP.BF16.PACK_AB R5, R13, R144 ;  /* 0x000000900d05723e */ /* 0x010fe200000010ff */
        /* <DEDUP_REMOVED lines=145> */
.L_x_1571:
[----:B------:R-:W-:Y:S02]  /*4e50*/  UISETP.NE.AND UP0, UPT, UR6, 0x1, UPT ;  /* 0x000000010600788c */ /* 0x000fe4000bf05270 */
[----:B------:R-:W-:Y:S02]  /*4e60*/  ULDC.64 UR4, c[0x0][0x330] ;  /* 0x0000cc0000047ab9 */ /* 0x000fe40000000a00 */
[----:B------:R-:W-:-:S07]  /*4e70*/  UIMAD.WIDE.U32 UR20, UR17, UR4, URZ ;  /* 0x00000004111472a5 */ /* 0x000fce000f8e003f */
[----:B------:R-:W-:Y:S02]  /*4e80*/  @UP0 USHF.R.U32.HI UR17, URZ, UR5, UR21 ;  /* 0x000000053f110299 */ /* 0x000fe40008011615 */
.L_x_1572:
[----:B------:R-:W-:Y:S02]  /*4e90*/  ULDC UR4, c[0x0][0x32c] ;  /* 0x0000cb0000047ab9 */ /* 0x000fe40000000800 */
[----:B------:R-:W-:-:S04]  /*4ea0*/  UIMAD UR4, UR17, UR6, UR4 ;  /* 0x00000006110472a4 */ /* 0x000fc8000f8e0204 */
[----:B------:R-:W-:-:S04]  /*4eb0*/  UISETP.LT.AND UP0, UPT, UR7, UR4, UPT ;  /* 0x000000040700728c */ /* 0x000fc8000bf01270 */
[----:B------:R-:W-:-:S04]  /*4ec0*/  USEL UR7, UR7, UR4, UP0 ;  /* 0x0000000407077287 */ /* 0x000fc80008000000 */
.L_x_1570:
        /* <DEDUP_REMOVED lines=21> */
[----:B------:R-:W-:Y:S01]  /*5020*/  IMAD.X R214, RZ, RZ, R211, P6 ;  /* 0x000000ffffd67224 */ /* 0x000fe200030e06d3 */
[----:B------:R-:W-:Y:S01]  /*5030*/  @P0 SHF.R.U32.HI R213, RZ, c[0x0][0x2cc], R213 ;  /* 0x0000b300ffd50a19 */ /* 0x000fe200000116d5 */
[----:B------:R-:W-:Y:S02]  /*5040*/  IMAD.X R216, RZ, RZ, R211, P4 ;  /* 0x000000ffffd87224 */ /* 0x000fe400020e06d3 */
.L_x_1582:
        /* <DEDUP_REMOVED lines=20> */
[C---:B------:R-:W-:Y:S02]  /*5190*/  @!P0 LEA R230, P6, R223.reuse, c[0x0][0x1f8], 0x1 ;  /* 0x00007e00dfe68a11 */ /* 0x040fe400078c08ff */
[----:B------:R-:W-:Y:S02]  /*51a0*/  @!P0 IADD3.X R222, R220, UR20, RZ, P5, !PT ;  /* 0x00000014dcde8c10 */ /* 0x000fe4000affe4ff */
[----:B------:R-:W4:Y:S01]  /*51b0*/  LDSM.16.M88.4 R148, [R197+0x7900] ;  /* 0x00790000c594783b */ /* 0x000f220000000200 */
[----:B------:R-:W-:Y:S02]  /*51c0*/  @!P0 LEA.HI.X R231, R223, c[0x0][0x1fc], R0, 0x1, P6 ;  /* 0x00007f00dfe78a11 */ /* 0x000fe400030f0c00 */
[C---:B------:R-:W-:Y:S02]  /*51d0*/  @!P0 LEA R228, P5, R225.reuse, c[0x0][0x1f8], 0x1 ;  /* 0x00007e00e1e48a11 */ /* 0x040fe400078a08ff */
        /* <DEDUP_REMOVED lines=12> */
[C---:B------:R-:W-:Y:S02]  /*52a0*/  @!P0 LEA R232, P6, R0.reuse, c[0x0][0x1f8], 0x1 ;  /* 0x00007e0000e88a11 */ /* 0x040fe400078c08ff */
        /* <DEDUP_REMOVED lines=39> */
[----:B------:R-:W4:Y:S05]  /*5520*/  LDSM.16.M88.4 R168, [R192+0x6100] ;  /* 0x00610000c0a8783b */ /* 0x000f2a0000000200 */
[----:B------:R-:W4:Y:S02]  /*5530*/  LDSM.16.M88.4 R172, [R192+0x6900] ;  /* 0x00690000c0ac783b */ /* 0x000f240000000200 */
[C---:B-----5:R-:W-:Y:S03]  /*5540*/  HMMA.16816.F32.BF16 R4, R152.reuse, R156, R4 ;  /* 0x0000009c9804723c */ /* 0x060fe60000041804 */
[----:B------:R-:W5:Y:S02]  /*5550*/  LDSM.16.M88.4 R132, [R192+0x7100] ;  /* 0x00710000c084783b */ /* 0x000f640000000200 */
[C---:B-1----:R-:W-:Y:S02]  /*5560*/  @P0 LEA R222, P4, R0.reuse, c[0x0][0x1c8], 0x1 ;  /* 0x0000720000de0a11 */ /* 0x042fe400078808ff */
[----:B------:R-:W-:Y:S01]  /*5570*/  @P0 IADD3.X R223, R211, UR20, RZ, P5, !PT ;  /* 0x00000014d3df0c10 */ /* 0x000fe2000affe4ff */
[C---:B------:R-:W-:Y:S01]  /*5580*/  HMMA.16816.F32.BF16 R8, R152.reuse, R158, R8 ;  /* 0x0000009e9808723c */ /* 0x040fe20000041808 */
[----:B------:R-:W1:Y:S03]  /*5590*/  LDSM.16.M88.4 R144, [R192+0x7900] ;  /* 0x00790000c090783b */ /* 0x000e660000000200 */
[----:B------:R-:W-:Y:S02]  /*55a0*/  @P0 LEA.HI.X R223, R0, c[0x0][0x1cc], R223, 0x1, P4 ;  /* 0x0000730000df0a11 */ /* 0x000fe400020f0cdf */
[----:B------:R-:W-:Y:S01]  /*55b0*/  LDSM.16.M88.4 R148, [R184] ;  /* 0x00000000b894783b */ /* 0x000fe20000000200 */
[----:B------:R-:W-:Y:S01]  /*55c0*/  @P0 IADD3 R0, P4, R217, UR21, RZ ;  /* 0x00000015d9000c10 */ /* 0x000fe2000ff9e0ff */
[C---:B------:R-:W-:Y:S03]  /*55d0*/  HMMA.16816.F32.BF16 R12, R152.reuse, R160, R12 ;  /* 0x000000a0980c723c */ /* 0x040fe6000004180c */
[----:B------:R-:W-:Y:S01]  /*55e0*/  LDSM.16.M88.4 R156, [R184+0x1000] ;  /* 0x00100000b89c783b */ /* 0x000fe20000000200 */
[----:B------:R-:W-:Y:S02]  /*55f0*/  @P0 LEA R226, P6, R0, c[0x0][0x1c8], 0x1 ;  /* 0x0000720000e20a11 */ /* 0x000fe400078c08ff */
[----:B--2---:R-:W-:Y:S01]  /*5600*/  @P0 IADD3 R229, P5, R215, UR21, RZ ;  /* 0x00000015d7e50c10 */ /* 0x004fe2000ffbe0ff */
[----:B------:R-:W-:Y:S01]  /*5610*/  @UP3 UIADD3 UR21, UP0, UR13, UR21, URZ ;  /* 0x000000150d153290 */ /* 0x000fe2000ff1e03f */
[C---:B------:R-:W-:Y:S01]  /*5620*/  HMMA.16816.F32.BF16 R16, R152.reuse, R162, R16 ;  /* 0x000000a29810723c */ /* 0x040fe20000041810 */
[----:B------:R-:W-:Y:S03]  /*5630*/  LDSM.16.M88.4 R160, [R184+0x1800] ;  /* 0x00180000b8a0783b */ /* 0x000fe60000000200 */
[----:B---3--:R-:W-:Y:S02]  /*5640*/  @P0 IADD3.X R225, R216, UR20, RZ, P4, !PT ;  /* 0x00000014d8e10c10 */ /* 0x008fe4000a7fe4ff */
[C---:B------:R-:W-:Y:S02]  /*5650*/  @P0 LEA R224, P4, R229.reuse, c[0x0][0x1c8], 0x1 ;  /* 0x00007200e5e00a11 */ /* 0x040fe400078808ff */
[C---:B------:R-:W-:Y:S04]  /*5660*/  HMMA.16816.F32.BF16 R20, R152.reuse, R136, R20 ;  /* 0x000000889814723c */ /* 0x040fe80000041814 */
[----:B------:R-:W-:Y:S02]  /*5670*/  @P0 LEA.HI.X R227, R0, c[0x0][0x1cc], R225, 0x1, P6 ;  /* 0x0000730000e30a11 */ /* 0x000fe400030f0ce1 */
[----:B------:R-:W-:Y:S01]  /*5680*/  @P0 IADD3.X R228, R214, UR20, RZ, P5, !PT ;  /* 0x00000014d6e40c10 */ /* 0x000fe2000affe4ff */
[----:B------:R-:W-:Y:S01]  /*5690*/  @UP3 UIADD3.X UR20, UR12, UR20, URZ, UP0, !UPT ;  /* 0x000000140c143290 */ /* 0x000fe200087fe43f */
[C---:B------:R-:W-:Y:S01]  /*56a0*/  HMMA.16816.F32.BF16 R24, R152.reuse, R138, R24 ;  /* 0x0000008a9818723c */ /* 0x040fe20000041818 */
[----:B------:R-:W2:Y:S03]  /*56b0*/  LDSM.16.M88.4 R136, [R191+0xc100] ;  /* 0x00c10000bf88783b */ /* 0x000ea60000000200 */
[----:B------:R-:W-:Y:S02]  /*56c0*/  @P0 LEA.HI.X R225, R229, c[0x0][0x1cc], R228, 0x1, P4 ;  /* 0x00007300e5e10a11 */ /* 0x000fe400020f0ce4 */
[----:B------:R-:W-:Y:S02]  /*56d0*/  @P0 IADD3 R232, P5, R217, UR21, RZ ;  /* 0x00000015d9e80c10 */ /* 0x000fe4000ffbe0ff */
[C---:B------:R-:W-:Y:S04]  /*56e0*/  HMMA.16816.F32.BF16 R28, R152.reuse, R164, R28 ;  /* 0x000000a4981c723c */ /* 0x040fe8000004181c */
[----:B------:R-:W-:Y:S02]  /*56f0*/  @P0 IADD3 R0, P6, R204, UR21, RZ ;  /* 0x00000015cc000c10 */ /* 0x000fe4000ffde0ff */
[----:B------:R-:W-:Y:S02]  /*5700*/  @P0 IADD3.X R231, R216, UR20, RZ, P5, !PT ;  /* 0x00000014d8e70c10 */ /* 0x000fe4000affe4ff */
[----:B------:R-:W-:Y:S01]  /*5710*/  HMMA.16816.F32.BF16 R32, R152, R166, R32 ;  /* 0x000000a69820723c */ /* 0x000fe20000041820 */
[----:B------:R-:W3:Y:S03]  /*5720*/  LDSM.16.M88.4 R152, [R184+0x800] ;  /* 0x00080000b898783b */ /* 0x000ee60000000200 */
[----:B------:R-:W-:Y:S02]  /*5730*/  @P0 LEA R230, P5, R232, c[0x0][0x1c8], 0x1 ;  /* 0x00007200e8e60a11 */ /* 0x000fe400078a08ff */
[----:B------:R-:W-:Y:S01]  /*5740*/  LDSM.16.M88.4 R164, [R197+0x8100] ;  /* 0x00810000c5a4783b */ /* 0x000fe20000000200 */
[----:B------:R-:W-:Y:S01]  /*5750*/  @P0 IADD3.X R229, R211, UR20, RZ, P6, !PT ;  /* 0x00000014d3e50c10 */ /* 0x000fe2000b7fe4ff */
[C---:B----4-:R-:W-:Y:S05]  /*5760*/  HMMA.16816.F32.BF16 R4, R140.reuse, R168, R4 ;  /* 0x000000a88c04723c */ /* 0x050fea0000041804 */
[----:B------:R-:W-:Y:S02]  /*5770*/  @P0 LEA R236, P6, R0, c[0x0][0x1c8], 0x1 ;  /* 0x0000720000ec0a11 */ /* 0x000fe400078c08ff */
[----:B------:R-:W-:Y:S01]  /*5780*/  @P0 LEA.HI.X R231, R232, c[0x0][0x1cc], R231, 0x1, P5 ;  /* 0x00007300e8e70a11 */ /* 0x000fe200028f0ce7 */
[C---:B------:R-:W-:Y:S01]  /*5790*/  HMMA.16816.F32.BF16 R8, R140.reuse, R170, R8 ;  /* 0x000000aa8c08723c */ /* 0x040fe20000041808 */
[----:B------:R-:W-:Y:S01]  /*57a0*/  LDSM.16.M88.4 R168, [R198+0x14100] ;  /* 0x01410000c6a8783b */ /* 0x000fe20000000200 */
[----:B------:R-:W-:Y:S02]  /*57b0*/  PLOP3.LUT P5, PT, PT, PT, UP2, 0x80, 0x0 ;  /* 0x000000000000781c */ /* 0x000fe40003faf028 */
[----:B------:R-:W-:Y:S01]  /*57c0*/  @P0 LEA.HI.X R237, R0, c[0x0][0x1cc], R229, 0x1, P6 ;  /* 0x0000730000ed0a11 */ /* 0x000fe200030f0ce5 */
[----:B------:R-:W-:Y:S01]  /*57d0*/  IMAD.MOV.U32 R0, RZ, RZ, R201 ;  /* 0x000000ffff007224 */ /* 0x000fe200078e00c9 */
[----:B------:R-:W-:Y:S02]  /*57e0*/  @P0 IADD3 R234, P4, R215, UR21, RZ ;  /* 0x00000015d7ea0c10 */ /* 0x000fe4000ff9e0ff */
[C---:B------:R-:W-:Y:S04]  /*57f0*/  HMMA.16816.F32.BF16 R12, R140.reuse, R172, R12 ;  /* 0x000000ac8c0c723c */ /* 0x040fe8000004180c */
[----:B------:R-:W-:Y:S01]  /*5800*/  @P0 IADD3.X R233, R214, UR20, RZ, P4, !PT ;  /* 0x00000014d6e90c10 */ /* 0x000fe2000a7fe4ff */
[----:B------:R-:W-:Y:S01]  /*5810*/  USHF.L.U32 UR20, UR14, 0x6, URZ ;  /* 0x000000060e147899 */ /* 0x000fe2000800063f */
[C---:B------:R-:W-:Y:S01]  /*5820*/  @P0 LEA R228, P4, R234.reuse, c[0x0][0x1c8], 0x1 ;  /* 0x00007200eae40a11 */ /* 0x040fe200078808ff */
[----:B------:R-:W-:Y:S01]  /*5830*/  @P5 IMAD.MOV.U32 R0, RZ, RZ, R213 ;  /* 0x000000ffff005224 */ /* 0x000fe200078e00d5 */
[C---:B------:R-:W-:Y:S01]  /*5840*/  HMMA.16816.F32.BF16 R16, R140.reuse, R174, R16 ;  /* 0x000000ae8c10723c */ /* 0x040fe20000041810 */
[----:B------:R-:W-:Y:S03]  /*5850*/  LDSM.16.M88.4 R172, [R197+0xa100] ;  /* 0x00a10000c5ac783b */ /* 0x000fe60000000200 */
[----:B------:R-:W-:Y:S02]  /*5860*/  @P0 LEA.HI.X R229, R234, c[0x0][0x1cc], R233, 0x1, P4 ;  /* 0x00007300eae50a11 */ /* 0x000fe400020f0ce9 */
[----:B------:R-:W-:Y:S02]  /*5870*/  SHFL.IDX PT, R232, R0, RZ, 0x1c1f ;  /* 0x001c1fff00e87589 */ /* 0x000fe400000e0000 */
[C---:B-----5:R-:W-:Y:S08]  /*5880*/  HMMA.16816.F32.BF16 R20, R140.reuse, R132, R20 ;  /* 0x000000848c14723c */ /* 0x060ff00000041814 */
[C---:B------:R-:W-:Y:S01]  /*5890*/  HMMA.16816.F32.BF16 R24, R140.reuse, R134, R24 ;  /* 0x000000868c18723c */ /* 0x040fe20000041818 */
[----:B------:R-:W4:Y:S07]  /*58a0*/  LDSM.16.M88.4 R132, [R198+0x10100] ;  /* 0x01010000c684783b */ /* 0x000f2e0000000200 */
[C---:B-1----:R-:W-:Y:S08]  /*58b0*/  HMMA.16816.F32.BF16 R28, R140.reuse, R144, R28 ;  /* 0x000000908c1c723c */ /* 0x042ff0000004181c */
[----:B------:R-:W-:Y:S01]  /*58c0*/  HMMA.16816.F32.BF16 R32, R140, R146, R32 ;  /* 0x000000928c20723c */ /* 0x000fe20000041820 */
[----:B------:R-:W1:Y:S05]  /*58d0*/  LDSM.16.M88.4 R140, [R197+0x8900] ;  /* 0x00890000c58c783b */ /* 0x000e6a0000000200 */
[----:B------:R-:W5:Y:S02]  /*58e0*/  LDSM.16.M88.4 R144, [R197+0x9100] ;  /* 0x00910000c590783b */ /* 0x000f640000000200 */
[C---:B--2---:R-:W-:Y:S08]  /*58f0*/  HMMA.16816.F32.BF16 R4, R136.reuse, R148, R4 ;  /* 0x000000948804723c */ /* 0x044ff00000041804 */
[C---:B------:R-:W-:Y:S01]  /*5900*/  HMMA.16816.F32.BF16 R8, R136.reuse, R150, R8 ;  /* 0x000000968808723c */ /* 0x040fe20000041808 */
[----:B------:R-:W2:Y:S07]  /*5910*/  LDSM.16.M88.4 R148, [R197+0x9900] ;  /* 0x00990000c594783b */ /* 0x000eae0000000200 */
[C---:B---3--:R-:W-:Y:S08]  /*5920*/  HMMA.16816.F32.BF16 R12, R136.reuse, R152, R12 ;  /* 0x00000098880c723c */ /* 0x048ff0000004180c */
[C---:B------:R-:W-:Y:S01]  /*5930*/  HMMA.16816.F32.BF16 R16, R136.reuse, R154, R16 ;  /* 0x0000009a8810723c */ /* 0x040fe20000041810 */
[----:B------:R-:W-:Y:S07]  /*5940*/  LDSM.16.M88.4 R152, [R183] ;  /* 0x00000000b798783b */ /* 0x000fee0000000200 */
[C---:B------:R-:W-:Y:S08]  /*5950*/  HMMA.16816.F32.BF16 R20, R136.reuse, R156, R20 ;  /* 0x0000009c8814723c */ /* 0x040ff00000041814 */
[C---:B------:R-:W-:Y:S01]  /*5960*/  HMMA.16816.F32.BF16 R24, R136.reuse, R158, R24 ;  /* 0x0000009e8818723c */ /* 0x040fe20000041818 */
[----:B------:R-:W-:Y:S07]  /*5970*/  LDSM.16.M88.4 R156, [R182] ;  /* 0x00000000b69c783b */ /* 0x000fee0000000200 */
[C---:B------:R-:W-:Y:S08]  /*5980*/  HMMA.16816.F32.BF16 R28, R136.reuse, R160, R28 ;  /* 0x000000a0881c723c */ /* 0x040ff0000004181c */
[----:B------:R-:W-:Y:S01]  /*5990*/  HMMA.16816.F32.BF16 R32, R136, R162, R32 ;  /* 0x000000a28820723c */ /* 0x000fe20000041820 */
[----:B------:R-:W3:Y:S05]  /*59a0*/  LDSM.16.M88.4 R136, [R194+0x10100] ;  /* 0x01010000c288783b */ /* 0x000eea0000000200 */
[----:B------:R-:W2:Y:S02]  /*59b0*/  LDSM.16.M88.4 R160, [R181] ;  /* 0x00000000b5a0783b */ /* 0x000ea40000000200 */
[C---:B----4-:R-:W-:Y:S08]  /*59c0*/  HMMA.16816.F32.BF16 R4, R132.reuse, R164, R4 ;  /* 0x000000a48404723c */ /* 0x050ff00000041804 */
[C---:B------:R-:W-:Y:S01]  /*59d0*/  HMMA.16816.F32.BF16 R8, R132.reuse, R166, R8 ;  /* 0x000000a68408723c */ /* 0x040fe20000041808 */
[----:B------:R-:W4:Y:S07]  /*59e0*/  LDSM.16.M88.4 R164, [R180] ;  /* 0x00000000b4a4783b */ /* 0x000f2e0000000200 */
[C---:B-1----:R-:W-:Y:S08]  /*59f0*/  HMMA.16816.F32.BF16 R12, R132.reuse, R140, R12 ;  /* 0x0000008c840c723c */ /* 0x042ff0000004180c */
[C---:B------:R-:W-:Y:S01]  /*5a00*/  HMMA.16816.F32.BF16 R16, R132.reuse, R142, R16 ;  /* 0x0000008e8410723c */ /* 0x040fe20000041810 */
[----:B------:R-:W-:Y:S07]  /*5a10*/  LDSM.16.M88.4 R140, [R193+0x10100] ;  /* 0x01010000c18c783b */ /* 0x000fee0000000200 */
[C---:B-----5:R-:W-:Y:S08]  /*5a20*/  HMMA.16816.F32.BF16 R20, R132.reuse, R144, R20 ;  /* 0x000000908414723c */ /* 0x060ff00000041814 */
[C---:B------:R-:W-:Y:S01]  /*5a30*/  HMMA.16816.F32.BF16 R24, R132.reuse, R146, R24 ;  /* 0x000000928418723c */ /* 0x040fe20000041818 */
[----:B------:R-:W1:Y:S07]  /*5a40*/  LDSM.16.M88.4 R144, [R192+0x8100] ;  /* 0x00810000c090783b */ /* 0x000e6e0000000200 */
[C---:B--2---:R-:W-:Y:S08]  /*5a50*/  HMMA.16816.F32.BF16 R28, R132.reuse, R148, R28 ;  /* 0x00000094841c723c */ /* 0x044ff0000004181c */
[----:B------:R-:W-:Y:S01]  /*5a60*/  HMMA.16816.F32.BF16 R32, R132, R150, R32 ;  /* 0x000000968420723c */ /* 0x000fe20000041820 */
[----:B------:R-:W2:Y:S05]  /*5a70*/  LDSM.16.M88.4 R132, [R192+0x8900] ;  /* 0x00890000c084783b */ /* 0x000eaa0000000200 */
[----:B------:R-:W5:Y:S02]  /*5a80*/  LDSM.16.M88.4 R148, [R192+0x9100] ;  /* 0x00910000c094783b */ /* 0x000f640000000200 */
[C---:B---3--:R-:W-:Y:S08]  /*5a90*/  HMMA.16816.F32.BF16 R4, R136.reuse, R152, R4 ;  /* 0x000000988804723c */ /* 0x048ff00000041804 */
        /* <DEDUP_REMOVED lines=8> */
[C---:B----4-:R-:W-:Y:S08]  /*5b20*/  HMMA.16816.F32.BF16 R28, R136.reuse, R164, R28 ;  /* 0x000000a4881c723c */ /* 0x050ff0000004181c */
[----:B------:R-:W-:Y:S01]  /*5b30*/  HMMA.16816.F32.BF16 R32, R136, R166, R32 ;  /* 0x000000a68820723c */ /* 0x000fe20000041820 */
[----:B------:R-:W3:Y:S05]  /*5b40*/  LDSM.16.M88.4 R136, [R192+0x9900] ;  /* 0x00990000c088783b */ /* 0x000eea0000000200 */
[----:B------:R-:W-:Y:S02]  /*5b50*/  LDSM.16.M88.4 R164, [R184+0x3800] ;  /* 0x00380000b8a4783b */ /* 0x000fe40000000200 */
[C---:B-1----:R-:W-:Y:S08]  /*5b60*/  HMMA.16816.F32.BF16 R4, R140.reuse, R144, R4 ;  /* 0x000000908c04723c */ /* 0x042ff00000041804 */
[C---:B------:R-:W-:Y:S01]  /*5b70*/  HMMA.16816.F32.BF16 R8, R140.reuse, R146, R8 ;  /* 0x000000928c08723c */ /* 0x040fe20000041808 */
[----:B------:R-:W1:Y:S07]  /*5b80*/  LDSM.16.M88.4 R144, [R184+0x3000] ;  /* 0x00300000b890783b */ /* 0x000e6e0000000200 */
[C---:B--2---:R-:W-:Y:S08]  /*5b90*/  HMMA.16816.F32.BF16 R12, R140.reuse, R132, R12 ;  /* 0x000000848c0c723c */ /* 0x044ff0000004180c */
[C---:B------:R-:W-:Y:S01]  /*5ba0*/  HMMA.16816.F32.BF16 R16, R140.reuse, R134, R16 ;  /* 0x000000868c10723c */ /* 0x040fe20000041810 */
[----:B------:R-:W2:Y:S07]  /*5bb0*/  LDSM.16.M88.4 R132, [R197+0xa900] ;  /* 0x00a90000c584783b */ /* 0x000eae0000000200 */
[C---:B-----5:R-:W-:Y:S08]  /*5bc0*/  HMMA.16816.F32.BF16 R20, R140.reuse, R148, R20 ;  /* 0x000000948c14723c */ /* 0x060ff00000041814 */
[C---:B------:R-:W-:Y:S01]  /*5bd0*/  HMMA.16816.F32.BF16 R24, R140.reuse, R150, R24 ;  /* 0x000000968c18723c */ /* 0x040fe20000041818 */
[----:B------:R-:W-:Y:S07]  /*5be0*/  LDSM.16.M88.4 R148, [R194+0x14100] ;  /* 0x01410000c294783b */ /* 0x000fee0000000200 */
[C---:B---3--:R-:W-:Y:S08]  /*5bf0*/  HMMA.16816.F32.BF16 R28, R140.reuse, R136, R28 ;  /* 0x000000888c1c723c */ /* 0x048ff0000004181c */
[----:B------:R-:W-:Y:S01]  /*5c00*/  HMMA.16816.F32.BF16 R32, R140, R138, R32 ;  /* 0x0000008a8c20723c */ /* 0x000fe20000041820 */
[----:B------:R-:W3:Y:S05]  /*5c10*/  LDSM.16.M88.4 R136, [R197+0xb100] ;  /* 0x00b10000c588783b */ /* 0x000eea0000000200 */
        /* <DEDUP_REMOVED lines=16> */
[C---:B--2---:R-:W-:Y:S08]  /*5d20*/  HMMA.16816.F32.BF16 R12, R168.reuse, R132, R12 ;  /* 0x00000084a80c723c */ /* 0x044ff0000004180c */
[C---:B------:R-:W-:Y:S01]  /*5d30*/  HMMA.16816.F32.BF16 R16, R168.reuse, R134, R16 ;  /* 0x00000086a810723c */ /* 0x040fe20000041810 */
[----:B------:R-:W2:Y:S07]  /*5d40*/  LDSM.16.M88.4 R132, [R176] ;  /* 0x00000000b084783b */ /* 0x000eae0000000200 */
[C---:B---3--:R-:W-:Y:S08]  /*5d50*/  HMMA.16816.F32.BF16 R20, R168.reuse, R136, R20 ;  /* 0x00000088a814723c */ /* 0x048ff00000041814 */
[C---:B------:R-:W-:Y:S01]  /*5d60*/  HMMA.16816.F32.BF16 R24, R168.reuse, R138, R24 ;  /* 0x0000008aa818723c */ /* 0x040fe20000041818 */
[----:B------:R-:W-:Y:S07]  /*5d70*/  LDSM.16.M88.4 R136, [R193+0x14100] ;  /* 0x01410000c188783b */ /* 0x000fee0000000200 */
[C---:B----4-:R-:W-:Y:S08]  /*5d80*/  HMMA.16816.F32.BF16 R28, R168.reuse, R140, R28 ;  /* 0x0000008ca81c723c */ /* 0x050ff0000004181c */
[----:B------:R-:W-:Y:S01]  /*5d90*/  HMMA.16816.F32.BF16 R32, R168, R142, R32 ;  /* 0x0000008ea820723c */ /* 0x000fe20000041820 */
[----:B------:R-:W3:Y:S07]  /*5da0*/  LDSM.16.M88.4 R140, [R192+0xa100] ;  /* 0x00a10000c08c783b */ /* 0x000eee0000000200 */
        /* <DEDUP_REMOVED lines=9> */
[C---:B--2---:R-:W-:Y:S08]  /*5e40*/  HMMA.16816.F32.BF16 R28, R148.reuse, R132, R28 ;  /* 0x00000084941c723c */ /* 0x044ff0000004181c */
[----:B------:R-:W-:Y:S01]  /*5e50*/  HMMA.16816.F32.BF16 R32, R148, R134, R32 ;  /* 0x000000869420723c */ /* 0x000fe20000041820 */
[----:B------:R-:W2:Y:S07]  /*5e60*/  LDSM.16.M88.4 R132, [R184+0x4800] ;  /* 0x00480000b884783b */ /* 0x000eae0000000200 */
[C---:B---3--:R-:W-:Y:S08]  /*5e70*/  HMMA.16816.F32.BF16 R4, R136.reuse, R140, R4 ;  /* 0x0000008c8804723c */ /* 0x048ff00000041804 */
[C---:B------:R-:W-:Y:S01]  /*5e80*/  HMMA.16816.F32.BF16 R8, R136.reuse, R142, R8 ;  /* 0x0000008e8808723c */ /* 0x040fe20000041808 */
[----:B------:R-:W-:Y:S07]  /*5e90*/  LDSM.16.M88.4 R140, [R184+0x5800] ;  /* 0x00580000b88c783b */ /* 0x000fee0000000200 */
[C---:B----4-:R-:W-:Y:S08]  /*5ea0*/  HMMA.16816.F32.BF16 R12, R136.reuse, R156, R12 ;  /* 0x0000009c880c723c */ /* 0x050ff0000004180c */
[C---:B------:R-:W-:Y:S08]  /*5eb0*/  HMMA.16816.F32.BF16 R16, R136.reuse, R158, R16 ;  /* 0x0000009e8810723c */ /* 0x040ff00000041810 */
[C---:B------:R-:W-:Y:S08]  /*5ec0*/  HMMA.16816.F32.BF16 R20, R136.reuse, R160, R20 ;  /* 0x000000a08814723c */ /* 0x040ff00000041814 */
[C---:B------:R-:W-:Y:S08]  /*5ed0*/  HMMA.16816.F32.BF16 R24, R136.reuse, R162, R24 ;  /* 0x000000a28818723c */ /* 0x040ff00000041818 */
[C---:B-1----:R-:W-:Y:S08]  /*5ee0*/  HMMA.16816.F32.BF16 R28, R136.reuse, R144, R28 ;  /* 0x00000090881c723c */ /* 0x042ff0000004181c */
[----:B------:R-:W-:Y:S01]  /*5ef0*/  HMMA.16816.F32.BF16 R32, R136, R146, R32 ;  /* 0x000000928820723c */ /* 0x000fe20000041820 */
[----:B------:R-:W1:Y:S01]  /*5f00*/  LDSM.16.M88.4 R136, [R184+0x5000] ;  /* 0x00500000b888783b */ /* 0x000e620000000200 */
[----:B------:R-:W-:Y:S04]  /*5f10*/  DEPBAR.LE SB0, 0x0 ;  /* 0x000080000000791a */ /* 0x000fe80000000000 */
[----:B------:R-:W-:Y:S02]  /*5f20*/  BAR.SYNC.DEFER_BLOCKING 0x0 ;  /* 0x0000000000007b1d */ /* 0x000fe40000010000 */
[C---:B-----5:R-:W-:Y:S08]  /*5f30*/  HMMA.16816.F32.BF16 R4, R152.reuse, R164, R4 ;  /* 0x000000a49804723c */ /* 0x060ff00000041804 */
[C---:B------:R-:W-:Y:S08]  /*5f40*/  HMMA.16816.F32.BF16 R8, R152.reuse, R166, R8 ;  /* 0x000000a69808723c */ /* 0x040ff00000041808 */
[C---:B--2---:R-:W-:Y:S01]  /*5f50*/  HMMA.16816.F32.BF16 R12, R152.reuse, R132, R12 ;  /* 0x00000084980c723c */ /* 0x044fe2000004180c */
[----:B------:R-:W-:Y:S01]  /*5f60*/  @!PT LDS RZ, [RZ] ;  /* 0x00000000fffff984 */ /* 0x000fe20000000800 */
[----:B------:R-:W-:Y:S01]  /*5f70*/  @!PT LDS RZ, [RZ] ;  /* 0x00000000fffff984 */ /* 0x000fe20000000800 */
[----:B------:R-:W-:Y:S01]  /*5f80*/  @!PT LDS RZ, [RZ] ;  /* 0x00000000fffff984 */ /* 0x000fe20000000800 */
[----:B------:R2:W-:Y:S07]  /*5f90*/  @P0 LDGSTS.E.BYPASS.LTC128B.128 [R199+0x6100], [R222.64], !P3 ;  /* 0x06100000dec70fae */ /* 0x0005ee000d901d52 */
[C---:B------:R-:W-:Y:S01]  /*5fa0*/  HMMA.16816.F32.BF16 R16, R152.reuse, R134, R16 ;  /* 0x000000869810723c */ /* 0x040fe20000041810 */
[----:B------:R3:W-:Y:S05]  /*5fb0*/  @P0 LDGSTS.E.BYPASS.LTC128B.128 [R199+0x8100], [R226.64], !P2 ;  /* 0x08100000e2c70fae */ /* 0x0007ea000d101d52 */
[----:B------:R4:W-:Y:S02]  /*5fc0*/  @P0 LDGSTS.E.BYPASS.LTC128B.128 [R199+0xa100], [R224.64], !P1 ;  /* 0x0a100000e0c70fae */ /* 0x0009e4000c901d52 */
[C---:B-1----:R-:W-:Y:S03]  /*5fd0*/  HMMA.16816.F32.BF16 R20, R152.reuse, R136, R20 ;  /* 0x000000889814723c */ /* 0x042fe60000041814 */
[----:B------:R3:W-:Y:S05]  /*5fe0*/  @P0 LDGSTS.E.BYPASS.LTC128B.128 [R199+0x7100], [R236.64], !P3 ;  /* 0x07100000ecc70fae */ /* 0x0007ea000d901d52 */
[C---:B------:R-:W-:Y:S01]  /*5ff0*/  HMMA.16816.F32.BF16 R24, R152.reuse, R138, R24 ;  /* 0x0000008a9818723c */ /* 0x040fe20000041818 */
[----:B------:R3:W-:Y:S05]  /*6000*/  @P0 LDGSTS.E.BYPASS.LTC128B.128 [R199+0x9100], [R230.64], !P2 ;  /* 0x09100000e6c70fae */ /* 0x0007ea000d101d52 */
[----:B------:R3:W-:Y:S01]  /*6010*/  @P0 LDGSTS.E.BYPASS.LTC128B.128 [R199+0xb100], [R228.64], !P1 ;  /* 0x0b100000e4c70fae */ /* 0x0007e2000c901d52 */
[----:B------:R-:W-:Y:S01]  /*6020*/  PLOP3.LUT P0, PT, PT, PT, UP1, 0x40, 0x0 ;  /* 0x000000000000781c */ /* 0x000fe20003f0e818 */
[C---:B------:R-:W-:Y:S01]  /*6030*/  HMMA.16816.F32.BF16 R28, R152.reuse, R140, R28 ;  /* 0x0000008c981c723c */ /* 0x040fe2000004181c */
[----:B--2---:R-:W-:Y:S02]  /*6040*/  IMAD.U32 R223, RZ, RZ, UR20 ;  /* 0x00000014ffdf7e24 */ /* 0x004fe4000f8e00ff */
[----:B------:R-:W0:Y:S01]  /*6050*/  LDGDEPBAR ;  /* 0x00000000000079af */ /* 0x000e220000000000 */
[----:B------:R-:W-:Y:S02]  /*6060*/  IMAD.U32 R222, RZ, RZ, UR16 ;  /* 0x00000010ffde7e24 */ /* 0x000fe4000f8e00ff */
[----:B------:R-:W-:Y:S02]  /*6070*/  IADD3 R223, -R208, 0x1, -R223 ;  /* 0x00000001d0df7810 */ /* 0x000fe40007ffe9df */
[----:B------:R-:W-:Y:S04]  /*6080*/  HMMA.16816.F32.BF16 R32, R152, R142, R32 ;  /* 0x0000008e9820723c */ /* 0x000fe80000041820 */
[----:B------:R-:W-:Y:S04]  /*6090*/  IADD3 R222, -R222, UR9, R223 ;  /* 0x00000009dede7c10 */ /* 0x000fe8000fffe1df */
[C---:B----4-:R-:W-:Y:S04]  /*60a0*/  IADD3 R225, R222.reuse, c[0x0][0x328], RZ ;  /* 0x0000ca00dee17a10 */ /* 0x050fe80007ffe0ff */
[----:B------:R-:W-:Y:S01]  /*60b0*/  IADD3 R223, R222, UR15, RZ ;  /* 0x0000000fdedf7c10 */ /* 0x000fe2000fffe0ff */
[--C-:B------:R-:W-:Y:S04]  /*60c0*/  IMAD.IADD R224, R225, 0x1, R232.reuse ;  /* 0x00000001e1e07824 */ /* 0x100fe800078e02e8 */
[----:B------:R-:W-:Y:S01]  /*60d0*/  IMAD.IADD R222, R223, 0x1, R232 ;  /* 0x00000001dfde7824 */ /* 0x000fe200078e02e8 */
[----:B------:R-:W-:-:S05]  /*60e0*/  @P0 BRA `(.L_x_1574) ;  /* 0x000001a000000947 */ /* 0x000fca0003800000 */
[----:B---3--:R-:W-:Y:S01]  /*60f0*/  IMAD.U32 R133, RZ, RZ, UR16 ;  /* 0x00000010ff857e24 */ /* 0x008fe2000f8e00ff */
        /* <DEDUP_REMOVED lines=13> */
.L_x_1576:
[----:B------:R-:W-:Y:S04]  /*61d0*/  MOV R132, c[0x0][0x32c] ;  /* 0x0000cb0000847a02 */ /* 0x000fe80000000f00 */
[----:B------:R-:W-:Y:S11]  /*61e0*/  ISETP.NE.AND P0, PT, R132, 0x1, PT ;  /* 0x000000018400780c */ /* 0x000ff60003f05270 */
[----:B------:R-:W-:Y:S02]  /*61f0*/  @!UPT UIADD3 URZ, URZ, URZ, URZ ;  /* 0x0000003f3f3ff290 */ /* 0x000fe4000fffe03f */
[----:B------:R-:W-:Y:S05]  /*6200*/  @P0 IMAD.HI.U32 R132, R133, c[0x0][0x330], RZ ;  /* 0x0000cc0085840a27 */ /* 0x000fea00078e00ff */
[----:B------:R-:W-:Y:S02]  /*6210*/  @P0 SHF.R.U32.HI R133, RZ, c[0x0][0x334], R132 ;  /* 0x0000cd00ff850a19 */ /* 0x000fe40000011684 */
.L_x_1577:
[----:B------:R-:W-:Y:S05]  /*6220*/  BSYNC B0 ;  /* 0x0000000000007941 */ /* 0x000fea0003800000 */
.L_x_1575:
[----:B------:R-:W-:Y:S04]  /*6230*/  IMAD.MOV.U32 R132, RZ, RZ, c[0x0][0x32c] ;  /* 0x0000cb00ff847624 */ /* 0x000fe800078e00ff */
[----:B------:R-:W-:Y:S04]  /*6240*/  IMAD R135, R133, R132, -UR20 ;  /* 0x8000001485877e24 */ /* 0x000fe8000f8e0284 */
[----:B------:R-:W-:Y:S05]  /*6250*/  IMAD.IADD R135, R135, 0x1, -R208 ;  /* 0x0000000187877824 */ /* 0x000fea00078e0ad0 */
[----:B------:R-:W-:Y:S02]  /*6260*/  IADD3 R133, R135, c[0x0][0x32c], RZ ;  /* 0x0000cb0087857a10 */ /* 0x000fe40007ffe0ff */
[----:B------:R-:W-:Y:S02]  /*6270*/  IMNMX R222, R222, R135, !PT ;  /* 0x00000087dede7217 */ /* 0x000fe40007800200 */
[----:B------:R-:W-:Y:S02]  /*6280*/  IMNMX R224, R224, R133, PT ;  /* 0x00000085e0e07217 */ /* 0x000fe40003800200 */
.L_x_1574:
[----:B---3--:R-:W-:Y:S01]  /*6290*/  UISETP.GT.AND UP0, UPT, UR14, -0x1, UPT ;  /* 0xffffffff0e00788c */ /* 0x008fe2000bf04270 */
[----:B------:R-:W1:Y:S05]  /*62a0*/  SHFL.IDX PT, R0, R0, 0x1, 0x1c1f ;  /* 0x003c1f0000007f89 */ /* 0x000e6a00000e0000 */
[----:B------:R-:W-:Y:S04]  /*62b0*/  PLOP3.LUT P0, PT, PT, PT, UP0, 0x80, 0x0 ;  /* 0x000000000000781c */ /* 0x000fe80003f0f008 */
[C---:B------:R-:W-:Y:S02]  /*62c0*/  ISETP.GT.AND P4, PT, R222.reuse, 0x1, P0 ;  /* 0x00000001de00780c */ /* 0x040fe40000784270 */
[----:B------:R-:W-:Y:S02]  /*62d0*/  ISETP.GT.AND P5, PT, R222, RZ, P0 ;  /* 0x000000ffde00720c */ /* 0x000fe400007a4270 */
[C---:B------:R-:W-:Y:S02]  /*62e0*/  ISETP.LT.OR P4, PT, R224.reuse, 0x2, P4 ;  /* 0x00000002e000780c */ /* 0x040fe40002781670 */
[----:B------:R-:W-:Y:S02]  /*62f0*/  ISETP.LT.OR P5, PT, R224, 0x1, P5 ;  /* 0x00000001e000780c */ /* 0x000fe40002fa1670 */
[----:B------:R-:W-:Y:S02]  /*6300*/  FSEL R136, R5, -INF , !P4 ;  /* 0xff80000005887808 */ /* 0x000fe40006000000 */
[C---:B------:R-:W-:Y:S02]  /*6310*/  ISETP.GT.AND P4, PT, R222.reuse, 0x10, P0 ;  /* 0x00000010de00780c */ /* 0x040fe40000784270 */
[----:B------:R-:W-:Y:S02]  /*6320*/  ISETP.GT.AND P6, PT, R222, 0x8, P0 ;  /* 0x00000008de00780c */ /* 0x000fe400007c4270 */
[----:B------:R-:W-:Y:S01]  /*6330*/  ISETP.LT.OR P4, PT, R224, 0x11, P4 ;  /* 0x00000011e000780c */ /* 0x000fe20002781670 */
[--C-:B-1----:R-:W-:Y:S01]  /*6340*/  IMAD.IADD R225, R225, 0x1, R0.reuse ;  /* 0x00000001e1e17824 */ /* 0x102fe200078e0200 */
[----:B------:R-:W-:Y:S01]  /*6350*/  FSEL R138, R4, -INF , !P5 ;  /* 0xff800000048a7808 */ /* 0x000fe20006800000 */
[----:B------:R-:W-:Y:S01]  /*6360*/  IMAD.IADD R223, R223, 0x1, R0 ;  /* 0x00000001dfdf7824 */ /* 0x000fe200078e0200 */
        /* <DEDUP_REMOVED lines=55> */
.L_x_1580:
[----:B------:R-:W-:Y:S04]  /*66e0*/  MOV R0, c[0x0][0x32c] ;  /* 0x0000cb0000007a02 */ /* 0x000fe80000000f00 */
[----:B------:R-:W-:Y:S11]  /*66f0*/  ISETP.NE.AND P4, PT, R0, 0x1, PT ;  /* 0x000000010000780c */ /* 0x000ff60003f85270 */
[----:B------:R-:W-:Y:S02]  /*6700*/  @!UPT UIADD3 URZ, URZ, URZ, URZ ;  /* 0x0000003f3f3ff290 */ /* 0x000fe4000fffe03f */
[----:B------:R-:W-:Y:S05]  /*6710*/  @P4 IMAD.HI.U32 R0, R5, c[0x0][0x330], RZ ;  /* 0x0000cc0005004a27 */ /* 0x000fea00078e00ff */
[----:B------:R-:W-:Y:S02]  /*6720*/  @P4 SHF.R.U32.HI R5, RZ, c[0x0][0x334], R0 ;  /* 0x0000cd00ff054a19 */ /* 0x000fe40000011600 */
.L_x_1581:
[----:B------:R-:W-:Y:S05]  /*6730*/  BSYNC B0 ;  /* 0x0000000000007941 */ /* 0x000fea0003800000 */
.L_x_1579:
[----:B------:R-:W-:Y:S04]  /*6740*/  IMAD.MOV.U32 R0, RZ, RZ, c[0x0][0x32c] ;  /* 0x0000cb00ff007624 */ /* 0x000fe800078e00ff */
[----:B------:R-:W-:Y:S04]  /*6750*/  IMAD R5, R5, R0, -UR20 ;  /* 0x8000001405057e24 */ /* 0x000fe8000f8e0200 */
[----:B------:R-:W-:Y:S05]  /*6760*/  IMAD.IADD R4, R5, 0x1, -R208 ;  /* 0x0000000105047824 */ /* 0x000fea00078e0ad0 */
[----:B------:R-:W-:Y:S02]  /*6770*/  IADD3 R0, R4, c[0x0][0x32c], RZ ;  /* 0x0000cb0004007a10 */ /* 0x000fe40007ffe0ff */
[----:B------:R-:W-:Y:S02]  /*6780*/  IMNMX R223, R223, R4, !PT ;  /* 0x00000004dfdf7217 */ /* 0x000fe40007800200 */
[----:B------:R-:W-:Y:S02]  /*6790*/  IMNMX R225, R225, R0, PT ;  /* 0x00000000e1e17217 */ /* 0x000fe40003800200 */
.L_x_1578:
[----:B------:R-:W-:Y:S01]  /*67a0*/  FMNMX.FTZ R5, R138, R3, !PT ;  /* 0x000000038a057209 */ /* 0x000fe20007810000 */
[----:B------:R-:W-:Y:S01]  /*67b0*/  UISETP.GT.AND UP0, UPT, UR14, UR17, UPT ;  /* 0x000000110e00728c */ /* 0x000fe2000bf04270 */
[C---:B------:R-:W-:Y:S01]  /*67c0*/  ISETP.GT.AND P6, PT, R223.reuse, RZ, P0 ;  /* 0x000000ffdf00720c */ /* 0x040fe200007c4270 */
[----:B------:R-:W-:Y:S01]  /*67d0*/  UIADD3 UR14, UR14, -0x1, URZ ;  /* 0xffffffff0e0e7890 */ /* 0x000fe2000fffe03f */
[----:B------:R-:W-:Y:S02]  /*67e0*/  FMNMX.FTZ R5, R136, R5, !PT ;  /* 0x0000000588057209 */ /* 0x000fe40007810000 */
[----:B------:R-:W-:Y:S02]  /*67f0*/  ISETP.GT.AND P5, PT, R223, 0x1, P0 ;  /* 0x00000001df00780c */ /* 0x000fe400007a4270 */
[----:B------:R-:W-:Y:S02]  /*6800*/  FMNMX.FTZ R5, R134, R5, !PT ;  /* 0x0000000586057209 */ /* 0x000fe40007810000 */
[C---:B------:R-:W-:Y:S02]  /*6810*/  ISETP.LT.OR P6, PT, R225.reuse, 0x1, P6 ;  /* 0x00000001e100780c */ /* 0x040fe400037c1670 */
        /* <DEDUP_REMOVED lines=57> */
[----:B------:R-:W-:Y:S02]  /*6bb0*/  ISETP.GT.AND P6, PT, R223, 0x30, P0 ;  /* 0x00000030df00780c */ /* 0x000fe400007c4270 */
        /* <DEDUP_REMOVED lines=395> */
.L_x_1573:
        /* <DEDUP_REMOVED lines=23> */
.L_x_1584:
[----:B------:R-:W-:Y:S02]  /*85e0*/  ULDC UR4, c[0x0][0x32c] ;  /* 0x0000cb0000047ab9 */ /* 0x000fe40000000800 */
[----:B------:R-:W-:-:S03]  /*85f0*/  UISETP.NE.AND UP0, UPT, UR4, 0x1, UPT ;  /* 0x000000010400788c */ /* 0x000fc6000bf05270 */
[----:B------:R-:W-:Y:S02]  /*8600*/  ULDC.64 UR4, c[0x0][0x330] ;  /* 0x0000cc0000047ab9 */ /* 0x000fe40000000a00 */
[----:B------:R-:W-:-:S07]  /*8610*/  UIMAD.WIDE.U32 UR20, UR7, UR4, URZ ;  /* 0x00000004071472a5 */ /* 0x000fce000f8e003f */
[----:B------:R-:W-:Y:S02]  /*8620*/  @UP0 UMOV UR17, UR21 ;  /* 0x0000001500110c82 */ /* 0x000fe40008000000 */
[----:B------:R-:W-:Y:S02]  /*8630*/  @UP0 USHF.R.U32.HI UR7, URZ, UR5, UR17 ;  /* 0x000000053f070299 */ /* 0x000fe40008011611 */
.L_x_1585:
[----:B------:R-:W-:Y:S02]  /*8640*/  ULDC UR4, c[0x0][0x32c] ;  /* 0x0000cb0000047ab9 */ /* 0x000fe40000000800 */
[----:B------:R-:W-:-:S04]  /*8650*/  UIMAD UR4, UR7, UR4, URZ ;  /* 0x00000004070472a4 */ /* 0x000fc8000f8e023f */
[----:B------:R-:W-:-:S04]  /*8660*/  UISETP.LT.AND UP0, UPT, UR6, UR4, UPT ;  /* 0x000000040600728c */ /* 0x000fc8000bf01270 */
[----:B------:R-:W-:-:S04]  /*8670*/  USEL UR6, UR6, UR4, !UP0 ;  /* 0x0000000406067287 */ /* 0x000fc8000c000000 */
.L_x_1583:
        /* <DEDUP_REMOVED lines=22> */
.L_x_1587:
        /* <DEDUP_REMOVED lines=21> */
[----:B------:R-:W-:Y:S02]  /*8930*/  @!P0 LEA R168, P4, R0, c[0x0][0x1f8], 0x1 ;  /* 0x00007e0000a88a11 */ /* 0x000fe400078808ff */
        /* <DEDUP_REMOVED lines=14> */
[----:B------:R-:W-:Y:S01]  /*8a20*/  @!P0 IADD3.X R25, R218, UR14, RZ, P6, !PT ;  /* 0x0000000eda198c10 */ /* 0x000fe2000b7fe4ff */
        /* <DEDUP_REMOVED lines=257> */
[----:B------:R-:W-:Y:S01]  /*9a40*/  @P0 LEA R150, P6, R4, c[0x0][0x1c8], 0x1 ;  /* 0x0000720004960a11 */ /* 0x000fe200078c08ff */
[C---:B------:R-:W-:Y:S01]  /*9a50*/  FMUL.FTZ R101, R3.reuse, R101 ;  /* 0x0000006503657220 */ /* 0x040fe20000410000 */
        /* <DEDUP_REMOVED lines=359> */
.L_x_1586:
        /* <DEDUP_REMOVED lines=18> */
.L_x_1597:
        /* <DEDUP_REMOVED lines=214> */
[C---:B------:R-:W-:Y:S04]  /*bf50*/  HMMA.16816.F32.BF16 R16, R136.reuse, R142, R16 ;  /* 0x0000008e8810723c */ /* 0x040fe80000041810 */
[----:B------:R-:W-:Y:S02]  /*bf60*/  @P4 SHF.R.U32.HI R0, RZ, c[0x0][0x2cc], R140 ;  /* 0x0000b300ff004a19 */ /* 0x000fe4000001168c */
[----:B------:R-:W2:Y:S01]  /*bf70*/  LDSM.16.M88.4 R140, [R184+0x5800] ;  /* 0x00580000b88c783b */ /* 0x000ea20000000200 */
[----:B------:R-:W-:Y:S01]  /*bf80*/  @P0 IADD3 R152, P5, R216, UR7, RZ ;  /* 0x00000007d8980c10 */ /* 0x000fe2000ffbe0ff */
[----:B------:R-:W-:Y:S04]  /*bf90*/  DEPBAR.LE SB0, 0x0 ;  /* 0x000080000000791a */ /* 0x000fe80000000000 */
[----:B------:R-:W-:Y:S01]  /*bfa0*/  BAR.SYNC.DEFER_BLOCKING 0x0 ;  /* 0x0000000000007b1d */ /* 0x000fe20000010000 */
[----:B------:R-:W-:Y:S01]  /*bfb0*/  @P0 IADD3 R154, P4, R214, UR7, RZ ;  /* 0x00000007d69a0c10 */ /* 0x000fe2000ff9e0ff */
[C---:B-1----:R-:W-:Y:S05]  /*bfc0*/  HMMA.16816.F32.BF16 R20, R136.reuse, R132, R20 ;  /* 0x000000848814723c */ /* 0x042fea0000041814 */
[----:B------:R-:W-:Y:S02]  /*bfd0*/  @P0 IADD3.X R147, R215, UR6, RZ, P5, !PT ;  /* 0x00000006d7930c10 */ /* 0x000fe4000affe4ff */
[C---:B------:R-:W-:Y:S01]  /*bfe0*/  @P0 LEA R148, P5, R152.reuse, c[0x0][0x1c8], 0x1 ;  /* 0x0000720098940a11 */ /* 0x040fe200078a08ff */
[C---:B------:R-:W-:Y:S04]  /*bff0*/  HMMA.16816.F32.BF16 R24, R136.reuse, R134, R24 ;  /* 0x000000868818723c */ /* 0x040fe80000041818 */
[----:B------:R-:W-:Y:S02]  /*c000*/  @P0 LEA.HI.X R149, R152, c[0x0][0x1cc], R147, 0x1, P5 ;  /* 0x0000730098950a11 */ /* 0x000fe400028f0c93 */
[----:B------:R-:W-:Y:S01]  /*c010*/  @P0 IADD3.X R153, R213, UR6, RZ, P4, !PT ;  /* 0x00000006d5990c10 */ /* 0x000fe2000a7fe4ff */
[----:B------:R-:W-:Y:S01]  /*c020*/  @UP3 UIADD3.X UR6, UR12, UR6, URZ, UP0, !UPT ;  /* 0x000000060c063290 */ /* 0x000fe200087fe43f */
[C---:B------:R-:W-:Y:S04]  /*c030*/  @P0 LEA R146, P4, R154.reuse, c[0x0][0x1c8], 0x1 ;  /* 0x000072009a920a11 */ /* 0x040fe800078808ff */
[----:B------:R-:W-:Y:S01]  /*c040*/  @P0 LEA.HI.X R147, R154, c[0x0][0x1cc], R153, 0x1, P4 ;  /* 0x000073009a930a11 */ /* 0x000fe200020f0c99 */
[----:B------:R-:W-:Y:S01]  /*c050*/  @!PT LDS RZ, [RZ] ;  /* 0x00000000fffff984 */ /* 0x000fe20000000800 */
[----:B------:R-:W-:Y:S01]  /*c060*/  @!PT LDS RZ, [RZ] ;  /* 0x00000000fffff984 */ /* 0x000fe20000000800 */
[----:B------:R-:W-:Y:S01]  /*c070*/  @!PT LDS RZ, [RZ] ;  /* 0x00000000fffff984 */ /* 0x000fe20000000800 */
[----:B------:R1:W-:Y:S01]  /*c080*/  @P0 LDGSTS.E.BYPASS.LTC128B.128 [R199+0x6100], [R150.64], !P3 ;  /* 0x0610000096c70fae */ /* 0x0003e2000d901d52 */
[----:B------:R-:W-:Y:S02]  /*c090*/  @P0 IADD3.X R133, R211, UR6, RZ, P6, !PT ;  /* 0x00000006d3850c10 */ /* 0x000fe4000b7fe4ff */
[----:B------:R-:W-:Y:S02]  /*c0a0*/  @P0 LEA R158, P6, R144, c[0x0][0x1c8], 0x1 ;  /* 0x00007200909e0a11 */ /* 0x000fe400078c08ff */
[----:B------:R1:W-:Y:S01]  /*c0b0*/  @P0 LDGSTS.E.BYPASS.LTC128B.128 [R199+0x8100], [R148.64], !P2 ;  /* 0x0810000094c70fae */ /* 0x0003e2000d101d52 */
[----:B------:R-:W-:Y:S02]  /*c0c0*/  @P0 IADD3 R145, P5, R216, UR17, RZ ;  /* 0x00000011d8910c10 */ /* 0x000fe4000ffbe0ff */
[----:B------:R-:W-:Y:S01]  /*c0d0*/  @P0 LEA.HI.X R159, R144, c[0x0][0x1cc], R133, 0x1, P6 ;  /* 0x00007300909f0a11 */ /* 0x000fe200030f0c85 */
[----:B------:R-:W-:Y:S01]  /*c0e0*/  IMAD.U32 R133, RZ, RZ, UR16 ;  /* 0x00000010ff857e24 */ /* 0x000fe2000f8e00ff */
[----:B------:R1:W-:Y:S01]  /*c0f0*/  @P0 LDGSTS.E.BYPASS.LTC128B.128 [R199+0xa100], [R146.64], !P1 ;  /* 0x0a10000092c70fae */ /* 0x0003e2000c901d52 */
[----:B------:R-:W-:Y:S01]  /*c100*/  @P0 IADD3.X R132, R215, UR6, RZ, P5, !PT ;  /* 0x00000006d7840c10 */ /* 0x000fe2000affe4ff */
[C---:B--2---:R-:W-:Y:S03]  /*c110*/  HMMA.16816.F32.BF16 R28, R136.reuse, R140, R28 ;  /* 0x0000008c881c723c */ /* 0x044fe6000004181c */
[----:B------:R1:W-:Y:S01]  /*c120*/  @P0 LDGSTS.E.BYPASS.LTC128B.128 [R199+0x7100], [R158.64], !P3 ;  /* 0x071000009ec70fae */ /* 0x0003e2000d901d52 */
[C---:B------:R-:W-:Y:S02]  /*c130*/  @P0 LEA R156, P5, R145.reuse, c[0x0][0x1c8], 0x1 ;  /* 0x00007200919c0a11 */ /* 0x040fe400078a08ff */
[----:B------:R-:W-:Y:S02]  /*c140*/  @P0 IADD3 R153, P4, R214, UR17, RZ ;  /* 0x00000011d6990c10 */ /* 0x000fe4000ff9e0ff */
[----:B------:R-:W-:Y:S01]  /*c150*/  @P0 LEA.HI.X R157, R145, c[0x0][0x1cc], R132, 0x1, P5 ;  /* 0x00007300919d0a11 */ /* 0x000fe200028f0c84 */
[----:B------:R-:W-:Y:S01]  /*c160*/  HMMA.16816.F32.BF16 R32, R136, R142, R32 ;  /* 0x0000008e8820723c */ /* 0x000fe20000041820 */
[----:B------:R-:W2:Y:S02]  /*c170*/  SHFL.IDX PT, R132, R0, RZ, 0x1c1f ;  /* 0x001c1fff00847589 */ /* 0x000ea400000e0000 */
[----:B------:R-:W-:Y:S01]  /*c180*/  @P0 IADD3.X R152, R213, UR6, RZ, P4, !PT ;  /* 0x00000006d5980c10 */ /* 0x000fe2000a7fe4ff */
[----:B------:R-:W-:Y:S01]  /*c190*/  USHF.L.U32 UR6, UR14, 0x6, URZ ;  /* 0x000000060e067899 */ /* 0x000fe2000800063f */
[C---:B------:R-:W-:Y:S01]  /*c1a0*/  @P0 LEA R154, P4, R153.reuse, c[0x0][0x1c8], 0x1 ;  /* 0x00007200999a0a11 */ /* 0x040fe200078808ff */
[----:B------:R1:W-:Y:S03]  /*c1b0*/  @P0 LDGSTS.E.BYPASS.LTC128B.128 [R199+0x9100], [R156.64], !P2 ;  /* 0x091000009cc70fae */ /* 0x0003e6000d101d52 */
[----:B------:R-:W-:Y:S03]  /*c1c0*/  @P0 LEA.HI.X R155, R153, c[0x0][0x1cc], R152, 0x1, P4 ;  /* 0x00007300999b0a11 */ /* 0x000fe600020f0c98 */
[----:B------:R-:W-:Y:S02]  /*c1d0*/  IMAD.U32 R135, RZ, RZ, UR6 ;  /* 0x00000006ff877e24 */ /* 0x000fe4000f8e00ff */
[----:B------:R1:W-:Y:S01]  /*c1e0*/  @P0 LDGSTS.E.BYPASS.LTC128B.128 [R199+0xb100], [R154.64], !P1 ;  /* 0x0b1000009ac70fae */ /* 0x0003e2000c901d52 */
[----:B------:R-:W-:Y:S02]  /*c1f0*/  PLOP3.LUT P0, PT, PT, PT, UP1, 0x40, 0x0 ;  /* 0x000000000000781c */ /* 0x000fe40003f0e818 */
[----:B------:R-:W-:Y:S02]  /*c200*/  IADD3 R134, -R208, 0x1, -R135 ;  /* 0x00000001d0867810 */ /* 0x000fe40007ffe987 */
[----:B------:R-:W0:Y:S02]  /*c210*/  LDGDEPBAR ;  /* 0x00000000000079af */ /* 0x000e240000000000 */
[----:B------:R-:W-:Y:S04]  /*c220*/  IADD3 R133, -R133, UR9, R134 ;  /* 0x0000000985857c10 */ /* 0x000fe8000fffe186 */
[C---:B------:R-:W-:Y:S02]  /*c230*/  IADD3 R135, R133.reuse, c[0x0][0x328], RZ ;  /* 0x0000ca0085877a10 */ /* 0x040fe40007ffe0ff */
[----:B------:R-:W-:Y:S03]  /*c240*/  IADD3 R133, R133, UR15, RZ ;  /* 0x0000000f85857c10 */ /* 0x000fe6000fffe0ff */
[--C-:B--2---:R-:W-:Y:S02]  /*c250*/  IMAD.IADD R139, R135, 0x1, R132.reuse ;  /* 0x00000001878b7824 */ /* 0x104fe400078e0284 */
[----:B------:R-:W-:Y:S01]  /*c260*/  IMAD.IADD R137, R133, 0x1, R132 ;  /* 0x0000000185897824 */ /* 0x000fe200078e0284 */
        /* <DEDUP_REMOVED lines=15> */
.L_x_1591:
[----:B------:R-:W-:Y:S04]  /*c360*/  MOV R132, c[0x0][0x32c] ;  /* 0x0000cb0000847a02 */ /* 0x000fe80000000f00 */
[----:B------:R-:W-:Y:S11]  /*c370*/  ISETP.NE.AND P0, PT, R132, 0x1, PT ;  /* 0x000000018400780c */ /* 0x000ff60003f05270 */
[----:B------:R-:W-:Y:S02]  /*c380*/  @!UPT UIADD3 URZ, URZ, URZ, URZ ;  /* 0x0000003f3f3ff290 */ /* 0x000fe4000fffe03f */
[----:B------:R-:W-:Y:S05]  /*c390*/  @P0 IMAD.HI.U32 R132, R141, c[0x0][0x330], RZ ;  /* 0x0000cc008d840a27 */ /* 0x000fea00078e00ff */
[----:B------:R-:W-:Y:S02]  /*c3a0*/  @P0 SHF.R.U32.HI R141, RZ, c[0x0][0x334], R132 ;  /* 0x0000cd00ff8d0a19 */ /* 0x000fe40000011684 */
.L_x_1592:
[----:B------:R-:W-:Y:S05]  /*c3b0*/  BSYNC B0 ;  /* 0x0000000000007941 */ /* 0x000fea0003800000 */
.L_x_1590:
[----:B------:R-:W-:Y:S04]  /*c3c0*/  IMAD.MOV.U32 R132, RZ, RZ, c[0x0][0x32c] ;  /* 0x0000cb00ff847624 */ /* 0x000fe800078e00ff */
[----:B------:R-:W-:Y:S04]  /*c3d0*/  IMAD R141, R141, R132, -UR6 ;  /* 0x800000068d8d7e24 */ /* 0x000fe8000f8e0284 */
[----:B------:R-:W-:Y:S05]  /*c3e0*/  IMAD.IADD R134, R141, 0x1, -R208 ;  /* 0x000000018d867824 */ /* 0x000fea00078e0ad0 */
[----:B------:R-:W-:Y:S02]  /*c3f0*/  IADD3 R132, R134, c[0x0][0x32c], RZ ;  /* 0x0000cb0086847a10 */ /* 0x000fe40007ffe0ff */
[----:B------:R-:W-:Y:S02]  /*c400*/  IMNMX R137, R137, R134, !PT ;  /* 0x0000008689897217 */ /* 0x000fe40007800200 */
[----:B------:R-:W-:Y:S02]  /*c410*/  IMNMX R139, R139, R132, PT ;  /* 0x000000848b8b7217 */ /* 0x000fe40003800200 */
.L_x_1589:
        /* <DEDUP_REMOVED lines=69> */
.L_x_1595:
[----:B------:R-:W-:Y:S04]  /*c870*/  MOV R5, c[0x0][0x32c] ;  /* 0x0000cb0000057a02 */ /* 0x000fe80000000f00 */
[----:B------:R-:W-:Y:S11]  /*c880*/  ISETP.NE.AND P4, PT, R5, 0x1, PT ;  /* 0x000000010500780c */ /* 0x000ff60003f85270 */
[----:B------:R-:W-:Y:S02]  /*c890*/  @!UPT UIADD3 URZ, URZ, URZ, URZ ;  /* 0x0000003f3f3ff290 */ /* 0x000fe4000fffe03f */
[----:B------:R-:W-:Y:S05]  /*c8a0*/  @P4 IMAD.HI.U32 R5, R12, c[0x0][0x330], RZ ;  /* 0x0000cc000c054a27 */ /* 0x000fea00078e00ff */
[----:B------:R-:W-:Y:S02]  /*c8b0*/  @P4 SHF.R.U32.HI R12, RZ, c[0x0][0x334], R5 ;  /* 0x0000cd00ff0c4a19 */ /* 0x000fe40000011605 */
.L_x_1596:
[----:B------:R-:W-:Y:S05]  /*c8c0*/  BSYNC B0 ;  /* 0x0000000000007941 */ /* 0x000fea0003800000 */
.L_x_1594:
[----:B------:R-:W-:Y:S04]  /*c8d0*/  IMAD.MOV.U32 R5, RZ, RZ, c[0x0][0x32c] ;  /* 0x0000cb00ff057624 */ /* 0x000fe800078e00ff */
[----:B------:R-:W-:Y:S04]  /*c8e0*/  IMAD R5, R12, R5, -UR6 ;  /* 0x800000060c057e24 */ /* 0x000fe8000f8e0205 */
[----:B------:R-:W-:Y:S05]  /*c8f0*/  IMAD.IADD R9, R5, 0x1, -R208 ;  /* 0x0000000105097824 */ /* 0x000fea00078e0ad0 */
[----:B------:R-:W-:Y:S02]  /*c900*/  IADD3 R5, R9, c[0x0][0x32c], RZ ;  /* 0x0000cb0009057a10 */ /* 0x000fe40007ffe0ff */
[----:B------:R-:W-:Y:S02]  /*c910*/  IMNMX R4, R4, R9, !PT ;  /* 0x0000000904047217 */ /* 0x000fe40007800200 */
[----:B------:R-:W-:Y:S02]  /*c920*/  IMNMX R0, R0, R5, PT ;  /* 0x0000000500007217 */ /* 0x000fe40003800200 */
.L_x_1593:
        /* <DEDUP_REMOVED lines=460> */
.L_x_1588:
        /* <DEDUP_REMOVED lines=123> */
.L_x_1555:
        /* <DEDUP_REMOVED lines=151> */
.L_x_1599:
        /* <DEDUP_REMOVED lines=139> */
.L_x_1601:
[----:B--2---:R-:W-:Y:S05]  /*ffc0*/  BSYNC B0 ;  /* 0x0000000000007941 */ /* 0x004fea0003800000 */
.L_x_1600:
        /* <DEDUP_REMOVED lines=23> */
.L_x_1603:
[----:B------:R-:W-:Y:S05]  /*10140*/  BSYNC B0 ;  /* 0x0000000000007941 */ /* 0x000fea0003800000 */
.L_x_1602:
        /* <DEDUP_REMOVED lines=23> */
.L_x_1605:
[----:B------:R-:W-:Y:S05]  /*102c0*/  BSYNC B0 ;  /* 0x0000000000007941 */ /* 0x000fea0003800000 */
.L_x_1604:
        /* <DEDUP_REMOVED lines=24> */
.L_x_1598:
        /* <DEDUP_REMOVED lines=18> */
.L_x_1606:
        /* <DEDUP_REMOVED lines=42> */
.L_x_1608:
[----:B------:R-:W-:Y:S05]  /*10810*/  BSYNC B0 ;  /* 0x0000000000007941 */ /* 0x000fea0003800000 */
.L_x_1607:
        /* <DEDUP_REMOVED lines=66> */
.L_x_1610:
[----:B------:R-:W-:Y:S05]  /*10c40*/  BSYNC B0 ;  /* 0x0000000000007941 */ /* 0x000fea0003800000 */
.L_x_1609:
        /* <DEDUP_REMOVED lines=21> */
.L_x_1612:
[----:B------:R-:W-:Y:S05]  /*10da0*/  BSYNC B0 ;  /* 0x0000000000007941 */ /* 0x000fea0003800000 */
.L_x_1611:
        /* <DEDUP_REMOVED lines=21> */
.L_x_1614:
[----:B------:R-:W-:Y:S05]  /*10f00*/  BSYNC B0 ;  /* 0x0000000000007941 */ /* 0x000fea0003800000 */
.L_x_1613:
        /* <DEDUP_REMOVED lines=22> */
.L_x_1615:
        /* <DEDUP_REMOVED lines=9> */
.L_x_2643:


//--------------------- .text._ZN7cutlass13device_kernelIN5flash19enable_sm80_to_sm89INS1_16FlashAttnFwdSm80INS1_25CollectiveMainloopFwdSm80ILi8ELi1ELb0EN4cute5tupleIJNS5_1CILi128EEENS7_ILi64EEENS7_ILi192EEEEEELi192ENS_10bfloat16_tEfNS_4arch4Sm80ELb0ELb1ELb0ELb1ELb0ELb1ELb1ELb0EEENS1_21CollectiveEpilogueFwdINS6_IJS8_SA_S9_EEENS6_IJNS7_ILi1EEESI_SI_EEESC_SE_Li256ELb1ELb1ELb0ELb0EEENS1_19SingleTileSchedulerILb1ELb0ELb1ELi128EEEEEEEEEvNT_6ParamsE --------------------------
	.section	.text._ZN7cutlass13device_kernelIN5flash19enable_sm80_to_sm89INS1_16FlashAttnFwdSm80INS1_25CollectiveMainloopFwdSm80ILi8ELi1ELb0EN4cute5tupleIJNS5_1CILi128EEENS7_ILi64EEENS7_ILi192EEEEEELi192ENS_10bfloat16_tEfNS_4arch4Sm80ELb0ELb1ELb0ELb1ELb0ELb1ELb1ELb0EEENS1_21CollectiveEpilogueFwdINS6_IJS8_SA_S9_EEENS6_IJNS7_ILi1EEESI_SI_EEESC_SE_Li256ELb1ELb1ELb0ELb0EEENS1_19SingleTileSchedulerILb1ELb0ELb1ELi128EEEEEEEEEvNT_6ParamsE,"ax",@progbits
	.sectioninfo	@"SHI_REGISTERS=241"
	.align	128
.text._ZN7cutlass13device_kernelIN5flash19enable_sm80_to_sm89INS1_16FlashAttnFwdSm80INS1_25CollectiveMainloopFwdSm80ILi8ELi1ELb0EN4cute5tupleIJNS5_1CILi128EEENS7_ILi64EEENS7_ILi192EEEEEELi192ENS_10bfloat16_tEfNS_4arch4Sm80ELb0ELb1ELb0ELb1ELb0ELb1ELb1ELb0EEENS1_21CollectiveEpilogueFwdINS6_IJS8_SA_S9_EEENS6_IJNS7_ILi1EEESI_SI_EEESC_SE_Li256ELb1ELb1ELb0ELb0EEENS1_19SingleTileSchedulerILb1ELb0ELb1ELi128EEEEEEEEEvNT_6ParamsE:
        .type           _ZN7cutlass13device_kernelIN5flash19enable_sm80_to_sm89INS1_16FlashAttnFwdSm80INS1_25CollectiveMainloopFwdSm80ILi8ELi1ELb0EN4cute5tupleIJNS5_1CILi128EEENS7_ILi64EEENS7_ILi192EEEEEELi192ENS_10bfloat16_tEfNS_4arch4Sm80ELb0ELb1ELb0ELb1ELb0ELb1ELb1ELb0EEENS1_21CollectiveEpilogueFwdINS6_IJS8_SA_S9_EEENS6_IJNS7_ILi1EEESI_SI_EEESC_SE_Li256ELb1ELb1ELb0ELb0EEENS1_19SingleTileSchedulerILb1ELb0ELb1ELi128EEEEEEEEEvNT_6ParamsE,@function
        .size           _ZN7cutlass13device_kernelIN5flash19enable_sm80_to_sm89INS1_16FlashAttnFwdSm80INS1_25CollectiveMainloopFwdSm80ILi8ELi1ELb0EN4cute5tupleIJNS5_1CILi128EEENS7_ILi64EEENS7_ILi192EEEEEELi192ENS_10bfloat16_tEfNS_4arch4Sm80ELb0ELb1ELb0ELb1ELb0ELb1ELb1ELb0EEENS1_21CollectiveEpilogueFwdINS6_IJS8_SA_S9_EEENS6_IJNS7_ILi1EEESI_SI_EEESC_SE_Li256ELb1ELb1ELb0ELb0EEENS1_19SingleTileSchedulerILb1ELb0ELb1ELi128EEEEEEEEEvNT_6ParamsE,(.L_x_2644 - _ZN7cutlass13device_kernelIN5flash19enable_sm80_to_sm89INS1_16FlashAttnFwdSm80INS1_25CollectiveMainloopFwdSm80ILi8ELi1ELb0EN4cute5tupleIJNS5_1CILi128EEENS7_ILi64EEENS7_ILi192EEEEEELi192ENS_10bfloat16_tEfNS_4arch4Sm80ELb0ELb1ELb0ELb1ELb0ELb1ELb1ELb0EEENS1_21CollectiveEpilogueFwdINS6_IJS8_SA_S9_EEENS6_IJNS7_ILi1EEESI_SI_EEESC_SE_Li256ELb1ELb1ELb0ELb0EEENS1_19SingleTileSchedulerILb1ELb0ELb1ELi128EEEEEEEEEvNT_6ParamsE)
        .other          _ZN7cutlass13device_kernelIN5flash19enable_sm80_to_sm89INS1_16FlashAttnFwdSm80INS1_25CollectiveMainloopFwdSm80ILi8ELi1ELb0EN4cute5tupleIJNS5_1CILi128EEENS7_ILi64EEENS7_ILi192EEEEEELi192ENS_10bfloat16_tEfNS_4arch4Sm80ELb0ELb1ELb0ELb1ELb0ELb1ELb1ELb0EEENS1_21CollectiveEpilogueFwdINS6_IJS8_SA_S9_EEENS6_IJNS7_ILi1EEESI_SI_EEESC_SE_Li256ELb1ELb1ELb0ELb0EEENS1_19SingleTileSchedulerILb1ELb0ELb1ELi128EEEEEEEEEvNT_6ParamsE,@"STO_CUDA_ENTRY STV_DEFAULT"
_ZN7cutlass13device_kernelIN5flash19enable_sm80_to_sm89INS1_16FlashAttnFwdSm80INS1_25CollectiveMainloopFwdSm80ILi8ELi1ELb0EN4cute5tupleIJNS5_1CILi128EEENS7_ILi64EEENS7_ILi192EEEEEELi192ENS_10bfloat16_tEfNS_4arch4Sm80ELb0ELb1ELb0ELb1ELb0ELb1ELb1ELb0EEENS1_21CollectiveEpilogueFwdINS6_IJS8_SA_S9_EEENS6_IJNS7_ILi1EEESI_SI_EEESC_SE_Li256ELb1ELb1ELb0ELb0EEENS1_19SingleTileSchedulerILb1ELb0ELb1ELi128EEEEEEEEEvNT_6ParamsE:
        /* <DEDUP_REMOVED lines=20> */
.L_x_1617:
        /* <DEDUP_REMOVED lines=13> */
.L_x_1619:
[----:B------:R-:W-:Y:S02]  /*0210*/  ULDC UR5, c[0x0][0x54c] ;  /* 0x0001530000057ab9 */ /* 0x000fe40000000800 */
.L_x_1618:
[----:B------:R-:W-:Y:S02]  /*0220*/  ULDC UR4, c[0x0][0x548] ;  /* 0x0001520000047ab9 */ /* 0x000fe40000000800 */
[----:B------:R-:W-:-:S02]  /*0230*/  USHF.L.U32 UR18, UR16, 0x7, URZ ;  /* 0x0000000710127899 */ /* 0x000fc4000800063f */
[----:B------:R-:W-:-:S04]  /*0240*/  UIMAD UR4, UR5, UR4, URZ ;  /* 0x00000004050472a4 */ /* 0x000fc8000f8e023f */
[----:B------:R-:W-:-:S04]  /*0250*/  UISETP.GE.AND UP0, UPT, UR18, UR4, UPT ;  /* 0x000000041200728c */ /* 0x000fc8000bf06270 */
[----:B------:R-:W-:Y:S01]  /*0260*/  USEL UR24, UR24, 0xffffffff, !UP0 ;  /* 0xffffffff18187887 */ /* 0x000fe2000c000000 */
[----:B------:R-:W-:Y:S05]  /*0270*/  BRA `(.L_x_1620) ;  /* 0x000001b000007947 */ /* 0x000fea0003800000 */
.L_x_1616:
        /* <DEDUP_REMOVED lines=8> */
.L_x_1621:
        /* <DEDUP_REMOVED lines=13> */
.L_x_1623:
[----:B------:R-:W-:Y:S02]  /*03d0*/  ULDC UR5, c[0x0][0x54c] ;  /* 0x0001530000057ab9 */ /* 0x000fe40000000800 */
.L_x_1622:
[----:B------:R-:W-:Y:S02]  /*03e0*/  ULDC UR4, c[0x0][0x548] ;  /* 0x0001520000047ab9 */ /* 0x000fe40000000800 */
[----:B------:R-:W-:-:S02]  /*03f0*/  USHF.L.U32 UR18, UR16, 0x7, URZ ;  /* 0x0000000710127899 */ /* 0x000fc4000800063f */
[----:B------:R-:W-:-:S04]  /*0400*/  UIMAD UR4, UR5, UR4, URZ ;  /* 0x00000004050472a4 */ /* 0x000fc8000f8e023f */
[----:B------:R-:W-:-:S04]  /*0410*/  UISETP.GE.AND UP0, UPT, UR18, UR4, UPT ;  /* 0x000000041200728c */ /* 0x000fc8000bf06270 */
[----:B------:R-:W-:-:S06]  /*0420*/  USEL UR24, UR24, 0xffffffff, !UP0 ;  /* 0xffffffff18187887 */ /* 0x000fcc000c000000 */
.L_x_1620:
        /* <DEDUP_REMOVED lines=65> */
.L_x_1624:
        /* <DEDUP_REMOVED lines=10> */
.L_x_1625:
[----:B------:R-:W-:Y:S05]  /*08e0*/  @!P2 BRA `(.L_x_1626) ;  /* 0x000000500000a947 */ /* 0x000fea0003800000 */
[----:B-1----:R-:W2:Y:S04]  /*08f0*/  LDG.E R0, [R8.64] ;  /* 0x0000001c08007981 */ /* 0x002ea8000c1e1900 */
[----:B----4-:R-:W4:Y:S01]  /*0900*/  LDG.E R2, [R8.64+0x4] ;  /* 0x0000041c08027981 */ /* 0x010f22000c1e1900 */
[----:B--2---:R-:W1:Y:S08]  /*0910*/  R2UR UR37, R0 ;  /* 0x00000000002573c2 */ /* 0x004e7000000e0000 */
[----:B----4-:R-:W1:Y:S02]  /*0920*/  R2UR UR4, R2 ;  /* 0x00000000020473c2 */ /* 0x010e6400000e0000 */
[----:B-1----:R-:W-:-:S06]  /*0930*/  UIADD3 UR37, -UR37, UR4, URZ ;  /* 0x0000000425257290 */ /* 0x002fcc000fffe13f */
.L_x_1626:
        /* <DEDUP_REMOVED lines=10> */
[----:B------:R-:W-:-:S05]  /*09e0*/  IMAD.U32 R5, RZ, RZ, UR5 ;  /* 0x00000005ff057e24 */ /* 0x000fca000f8e00ff */
[----:B------:R1:W5:Y:S01]  /*09f0*/  @P1 LDG.E R84, [R4.64] ;  /* 0x0000001c04541981 */ /* 0x000362000c1e1900 */
[----:B------:R-:W-:Y:S02]  /*0a00*/  ULDC UR4, c[0x0][0x2c4] ;  /* 0x0000b10000047ab9 */ /* 0x000fe40000000800 */
[----:B------:R-:W-:Y:S02]  /*0a10*/  UISETP.NE.AND UP3, UPT, UR4, 0x1, UPT ;  /* 0x000000010400788c */ /* 0x000fe4000bf65270 */
[----:B---3--:R-:W-:Y:S02]  /*0a20*/  UIADD3 UR8, -UR20, UR37, URZ ;  /* 0x0000002514087290 */ /* 0x008fe4000fffe13f */
[----:B------:R-:W-:-:S07]  /*0a30*/  ULDC.64 UR4, c[0x0][0x2c8] ;  /* 0x0000b20000047ab9 */ /* 0x000fce0000000a00 */
        /* <DEDUP_REMOVED lines=26> */
.L_x_1628:
[----:B------:R-:W-:Y:S02]  /*0be0*/  UISETP.NE.AND UP0, UPT, UR5, 0x1, UPT ;  /* 0x000000010500788c */ /* 0x000fe4000bf05270 */
[----:B------:R-:W-:Y:S02]  /*0bf0*/  ULDC.64 UR6, c[0x0][0x330] ;  /* 0x0000cc0000067ab9 */ /* 0x000fe40000000a00 */
[----:B------:R-:W-:-:S07]  /*0c00*/  UIMAD.WIDE.U32 UR26, UR4, UR6, URZ ;  /* 0x00000006041a72a5 */ /* 0x000fce000f8e003f */
[----:B------:R-:W-:Y:S02]  /*0c10*/  @UP0 UMOV UR9, UR27 ;  /* 0x0000001b00090c82 */ /* 0x000fe40008000000 */
[----:B------:R-:W-:Y:S02]  /*0c20*/  @UP0 USHF.R.U32.HI UR4, URZ, UR7, UR9 ;  /* 0x000000073f040299 */ /* 0x000fe40008011609 */
.L_x_1629:
[----:B------:R-:W-:Y:S02]  /*0c30*/  ULDC UR6, c[0x0][0x32c] ;  /* 0x0000cb0000067ab9 */ /* 0x000fe40000000800 */
[----:B------:R-:W-:-:S04]  /*0c40*/  UIMAD UR6, UR4, UR5, UR6 ;  /* 0x00000005040672a4 */ /* 0x000fc8000f8e0206 */
[----:B------:R-:W-:-:S04]  /*0c50*/  UISETP.LT.AND UP0, UPT, UR17, UR6, UPT ;  /* 0x000000061100728c */ /* 0x000fc8000bf01270 */
[----:B------:R-:W-:-:S03]  /*0c60*/  USEL UR17, UR17, UR6, UP0 ;  /* 0x0000000611117287 */ /* 0x000fc60008000000 */
.L_x_1627:
        /* <DEDUP_REMOVED lines=25> */
.L_x_1631:
[----:B------:R-:W-:-:S03]  /*0e00*/  UISETP.NE.AND UP0, UPT, UR5, 0x1, UPT ;  /* 0x000000010500788c */ /* 0x000fc6000bf05270 */
[----:B------:R-:W-:Y:S02]  /*0e10*/  ULDC.64 UR4, c[0x0][0x330] ;  /* 0x0000cc0000047ab9 */ /* 0x000fe40000000a00 */
[----:B------:R-:W-:-:S07]  /*0e20*/  UIMAD.WIDE.U32 UR26, UR7, UR4, URZ ;  /* 0x00000004071a72a5 */ /* 0x000fce000f8e003f */
[----:B------:R-:W-:Y:S02]  /*0e30*/  @UP0 UMOV UR25, UR27 ;  /* 0x0000001b00190c82 */ /* 0x000fe40008000000 */
[----:B------:R-:W-:Y:S02]  /*0e40*/  @UP0 USHF.R.U32.HI UR7, URZ, UR5, UR25 ;  /* 0x000000053f070299 */ /* 0x000fe40008011619 */
.L_x_1632:
[----:B------:R-:W-:Y:S02]  /*0e50*/  ULDC UR4, c[0x0][0x32c] ;  /* 0x0000cb0000047ab9 */ /* 0x000fe40000000800 */
[----:B------:R-:W-:-:S04]  /*0e60*/  UIMAD UR4, UR7, UR4, URZ ;  /* 0x00000004070472a4 */ /* 0x000fc8000f8e023f */
[----:B------:R-:W-:-:S04]  /*0e70*/  UISETP.LT.AND UP0, UPT, UR6, UR4, UPT ;  /* 0x000000040600728c */ /* 0x000fc8000bf01270 */
[----:B------:R-:W-:Y:S02]  /*0e80*/  USEL UR6, UR6, UR4, !UP0 ;  /* 0x0000000406067287 */ /* 0x000fe4000c000000 */
.L_x_1630:
        /* <DEDUP_REMOVED lines=63> */
[-C--:B------:R-:W-:Y:S01]  /*1280*/  LEA.HI R22, R2, R83.reuse, RZ, 0x2 ;  /* 0x0000005302167211 */ /* 0x080fe200078f10ff */
[C---:B------:R-:W-:Y:S01]  /*1290*/  IMAD R3, R100.reuse, c[0x0][0x23c], R3 ;  /* 0x00008f0064037a24 */ /* 0x040fe200078e0203 */
[----:B------:R-:W-:Y:S01]  /*12a0*/  UMOV UR38, 0x6 ;  /* 0x0000000600267882 */ /* 0x000fe20000000000 */
[----:B------:R-:W-:Y:S01]  /*12b0*/  IMAD.WIDE.U32 R8, R100, c[0x0][0x238], R20 ;  /* 0x00008e0064087a25 */ /* 0x000fe200078e0014 */
[----:B------:R-:W-:Y:S01]  /*12c0*/  USHF.R.S32.HI UR4, URZ, 0x1f, UR17 ;  /* 0x0000001f3f047899 */ /* 0x000fe20008011411 */
[----:B------:R-:W-:Y:S01]  /*12d0*/  LOP3.LUT R18, R22, 0xfffffffc, RZ, 0xc0, !PT ;  /* 0xfffffffc16127812 */ /* 0x000fe200078ec0ff */
[----:B------:R-:W-:Y:S01]  /*12e0*/  ULDC UR32, c[0x0][0x23c] ;  /* 0x00008f0000207ab9 */ /* 0x000fe20000000800 */
[----:B------:R-:W-:Y:S01]  /*12f0*/  IMAD.IADD R9, R9, 0x1, R3 ;  /* 0x0000000109097824 */ /* 0x000fe200078e0203 */
[----:B------:R-:W-:Y:S01]  /*1300*/  ISETP.GE.AND P5, PT, R20, c[0x0][0x1d4], PT ;  /* 0x0000750014007a0c */ /* 0x000fe20003fa6270 */
[----:B------:R-:W-:Y:S01]  /*1310*/  IMAD.U32 R3, RZ, RZ, UR15 ;  /* 0x0000000fff037e24 */ /* 0x000fe2000f8e00ff */
[--C-:B------:R-:W-:Y:S01]  /*1320*/  SHF.R.S32.HI R127, RZ, 0x2, R22.reuse ;  /* 0x00000002ff7f7819 */ /* 0x100fe20000011416 */
[----:B------:R-:W-:Y:S01]  /*1330*/  IMAD.MOV.U32 R101, RZ, RZ, c[0x0][0x27c] ;  /* 0x00009f00ff657624 */ /* 0x000fe200078e00ff */
[----:B------:R-:W-:Y:S01]  /*1340*/  SHF.R.S32.HI R22, RZ, 0x1f, R22 ;  /* 0x0000001fff167819 */ /* 0x000fe20000011416 */
[----:B------:R-:W-:Y:S01]  /*1350*/  IMAD.WIDE.U32 R140, R3, c[0x0][0x240], R8 ;  /* 0x00009000038c7a25 */ /* 0x000fe200078e0008 */
[----:B------:R-:W-:Y:S01]  /*1360*/  LEA.HI R123, R2, R83, RZ, 0x6 ;  /* 0x00000053027b7211 */ /* 0x000fe200078f30ff */
[----:B------:R-:W-:Y:S01]  /*1370*/  UIADD3 UR37, UR19, UR37, URZ ;  /* 0x0000002513257290 */ /* 0x000fe2000fffe03f */
[----:B------:R-:W-:Y:S01]  /*1380*/  ISETP.GE.AND P2, PT, R101, 0x1, PT ;  /* 0x000000016500780c */ /* 0x000fe20003f46270 */
[----:B------:R-:W-:Y:S01]  /*1390*/  IMAD.SHL.U32 R5, R5, 0x40, RZ ;  /* 0x0000004005057824 */ /* 0x000fe200078e00ff */
[----:B------:R-:W-:Y:S01]  /*13a0*/  IADD3 R141, R141, UR6, RZ ;  /* 0x000000068d8d7c10 */ /* 0x000fe2000fffe0ff */
[----:B------:R-:W-:Y:S01]  /*13b0*/  ULDC.64 UR6, c[0x0][0x238] ;  /* 0x00008e0000067ab9 */ /* 0x000fe20000000a00 */
[----:B------:R-:W-:Y:S01]  /*13c0*/  IMAD.IADD R18, R83, 0x1, -R18 ;  /* 0x0000000153127824 */ /* 0x000fe200078e0a12 */
[----:B------:R-:W-:Y:S01]  /*13d0*/  USHF.L.U32 UR26, UR6, 0x6, URZ ;  /* 0x00000006061a7899 */ /* 0x000fe2000800063f */
[----:B------:R-:W-:Y:S01]  /*13e0*/  LOP3.LUT R5, R5, 0x1c0, RZ, 0xc0, !PT ;  /* 0x000001c005057812 */ /* 0x000fe200078ec0ff */
[----:B------:R-:W-:Y:S01]  /*13f0*/  IMAD.WIDE.U32 R140, R138, c[0x0][0x248], R140 ;  /* 0x000092008a8c7a25 */ /* 0x000fe200078e008c */
[----:B------:R-:W-:Y:S01]  /*1400*/  USHF.L.U64.HI UR25, UR6, UR38, UR7 ;  /* 0x0000002606197299 */ /* 0x000fe20008010207 */
[----:B------:R-:W-:Y:S01]  /*1410*/  LEA.HI R22, R22, R127, RZ, 0x3 ;  /* 0x0000007f16167211 */ /* 0x000fe200078f18ff */
[----:B------:R-:W-:Y:S01]  /*1420*/  USHF.L.U32 UR33, UR6, 0x5, URZ ;  /* 0x0000000506217899 */ /* 0x000fe2000800063f */
[----:B------:R-:W-:Y:S01]  /*1430*/  IMAD.U32 R85, RZ, RZ, UR26 ;  /* 0x0000001aff557e24 */ /* 0x000fe2000f8e00ff */
[----:B------:R-:W-:Y:S01]  /*1440*/  UIMAD UR7, UR25, UR17, URZ ;  /* 0x00000011190772a4 */ /* 0x000fe2000f8e023f */
[----:B------:R-:W-:Y:S01]  /*1450*/  IADD3 R145, R141, UR5, RZ ;  /* 0x000000058d917c10 */ /* 0x000fe2000fffe0ff */
[----:B------:R-:W-:Y:S01]  /*1460*/  IMAD.MOV.U32 R144, RZ, RZ, R140 ;  /* 0x000000ffff907224 */ /* 0x000fe200078e008c */
[----:B-1----:R-:W-:Y:S01]  /*1470*/  LOP3.LUT R7, R5, 0x38, R20, 0xf8, !PT ;  /* 0x0000003805077812 */ /* 0x002fe200078ef814 */
[----:B------:R-:W-:Y:S01]  /*1480*/  UIMAD UR7, UR4, UR26, UR7 ;  /* 0x0000001a040772a4 */ /* 0x000fe2000f8e0207 */
[----:B------:R-:W-:Y:S01]  /*1490*/  IMAD.SHL.U32 R16, R18, 0x4, RZ ;  /* 0x0000000412107824 */ /* 0x000fe200078e00ff */
[----:B------:R-:W-:Y:S01]  /*14a0*/  SHF.R.U32.HI R4, RZ, 0x3, R5 ;  /* 0x00000003ff047819 */ /* 0x000fe20000011605 */
[----:B------:R-:W-:Y:S01]  /*14b0*/  IMAD.WIDE.U32 R8, R85, UR17, R144 ;  /* 0x0000001155087c25 */ /* 0x000fe2000f8e0090 */
[----:B------:R-:W-:Y:S01]  /*14c0*/  ULDC.64 UR4, c[0x0][0x260] ;  /* 0x0000980000047ab9 */ /* 0x000fe20000000a00 */
[----:B------:R-:W-:Y:S01]  /*14d0*/  IADD3 R5, R20, 0x40, RZ ;  /* 0x0000004014057810 */ /* 0x000fe20007ffe0ff */
[----:B------:R-:W-:Y:S01]  /*14e0*/  UIMAD UR4, UR14, UR4, URZ ;  /* 0x000000040e0472a4 */ /* 0x000fe2000f8e023f */
[----:B------:R-:W-:Y:S01]  /*14f0*/  IMAD.SHL.U32 R18, R18, 0x8, RZ ;  /* 0x0000000812127824 */ /* 0x000fe200078e00ff */
[C---:B------:R-:W-:Y:S01]  /*1500*/  IADD3 R15, R16.reuse, 0x20, RZ ;  /* 0x00000020100f7810 */ /* 0x040fe20007ffe0ff */
[----:B------:R-:W-:Y:S01]  /*1510*/  IMAD.SHL.U32 R17, R101, 0x2, RZ ;  /* 0x0000000265117824 */ /* 0x000fe200078e00ff */
[----:B------:R-:W-:Y:S01]  /*1520*/  LOP3.LUT R4, R7, R4, RZ, 0x3c, !PT ;  /* 0x0000000407047212 */ /* 0x000fe200078e3cff */
[----:B------:R-:W-:Y:S01]  /*1530*/  UIMAD UR4, UR15, UR5, UR4 ;  /* 0x000000050f0472a4 */ /* 0x000fe2000f8e0204 */
[----:B------:R-:W-:Y:S01]  /*1540*/  ISETP.GE.AND P4, PT, R5, c[0x0][0x1d4], PT ;  /* 0x0000750005007a0c */ /* 0x000fe20003f86270 */
[----:B------:R-:W-:Y:S01]  /*1550*/  IMAD.IADD R12, R16, 0x1, R15 ;  /* 0x00000001100c7824 */ /* 0x000fe200078e020f */
[----:B------:R-:W-:Y:S01]  /*1560*/  IADD3 R24, -R17, c[0x0][0x1d4], RZ ;  /* 0x0000750011187a10 */ /* 0x000fe20007ffe1ff */
[----:B------:R-:W-:Y:S01]  /*1570*/  IMAD.SHL.U32 R123, R123, 0x8, RZ ;  /* 0x000000087b7b7824 */ /* 0x000fe200078e00ff */
[----:B------:R-:W-:Y:S01]  /*1580*/  IADD3 R5, R20, 0x80, RZ ;  /* 0x0000008014057810 */ /* 0x000fe20007ffe0ff */
[----:B------:R-:W-:Y:S01]  /*1590*/  IMAD.WIDE.U32 R20, R3, c[0x0][0x260], R20 ;  /* 0x0000980003147a25 */ /* 0x000fe200078e0014 */
[----:B------:R-:W-:Y:S01]  /*15a0*/  IADD3 R14, R16, 0x40, RZ ;  /* 0x00000040100e7810 */ /* 0x000fe20007ffe0ff */
[----:B------:R-:W-:Y:S01]  /*15b0*/  USHF.R.S32.HI UR40, URZ, 0x1f, UR37 ;  /* 0x0000001f3f287899 */ /* 0x000fe20008011425 */
[----:B------:R-:W-:Y:S01]  /*15c0*/  SHF.R.S32.HI R19, RZ, 0x1f, R18 ;  /* 0x0000001fff137819 */ /* 0x000fe20000011412 */
[----:B------:R-:W-:Y:S01]  /*15d0*/  IMAD.WIDE.U32 R142, R127, c[0x0][0x1e0], RZ ;  /* 0x000078007f8e7a25 */ /* 0x000fe200078e00ff */
[----:B------:R-:W-:Y:S01]  /*15e0*/  IADD3 R21, R21, UR4, RZ ;  /* 0x0000000415157c10 */ /* 0x000fe2000fffe0ff */
[----:B------:R-:W-:Y:S01]  /*15f0*/  ULDC.64 UR4, c[0x0][0x210] ;  /* 0x0000840000047ab9 */ /* 0x000fe20000000a00 */
[----:B------:R-:W-:Y:S01]  /*1600*/  LOP3.LUT R22, R22, 0xfffffff8, RZ, 0xc0, !PT ;  /* 0xfffffff816167812 */ /* 0x000fe200078ec0ff */
[----:B------:R-:W-:Y:S01]  /*1610*/  IMAD.IADD R13, R16, 0x1, R14 ;  /* 0x00000001100d7824 */ /* 0x000fe200078e020e */
[----:B------:R-:W-:Y:S01]  /*1620*/  ISETP.GE.AND P3, PT, R5, c[0x0][0x1d4], PT ;  /* 0x0000750005007a0c */ /* 0x000fe20003f66270 */
[----:B------:R-:W-:Y:S01]  /*1630*/  IMAD.WIDE.U32 R138, R138, c[0x0][0x268], R20 ;  /* 0x00009a008a8a7a25 */ /* 0x000fe200078e0014 */
[----:B------:R-:W-:Y:S01]  /*1640*/  LOP3.LUT R123, R4, 0xfffffe00, R123, 0xf8, !PT ;  /* 0xfffffe00047b7812 */ /* 0x000fe200078ef87b */
[----:B------:R-:W-:Y:S01]  /*1650*/  UIMAD UR4, UR14, UR4, URZ ;  /* 0x000000040e0472a4 */ /* 0x000fe2000f8e023f */
[----:B------:R-:W-:Y:S01]  /*1660*/  LEA.HI R2, R2, R83, RZ, 0x5 ;  /* 0x0000005302027211 */ /* 0x000fe200078f28ff */
[----:B------:R-:W-:Y:S01]  /*1670*/  IMAD.IADD R109, R127, 0x1, -R22 ;  /* 0x000000017f6d7824 */ /* 0x000fe200078e0a16 */
[----:B------:R-:W-:Y:S01]  /*1680*/  SHF.R.S32.HI R94, RZ, 0x1f, R127 ;  /* 0x0000001fff5e7819 */ /* 0x000fe2000001147f */
[----:B------:R-:W-:Y:S01]  /*1690*/  UIMAD UR4, UR15, UR5, UR4 ;  /* 0x000000050f0472a4 */ /* 0x000fe2000f8e0204 */
[----:B------:R-:W-:Y:S01]  /*16a0*/  IMAD.SHL.U32 R123, R123, 0x2, RZ ;  /* 0x000000027b7b7824 */ /* 0x000fe200078e00ff */
[----:B------:R-:W-:Y:S01]  /*16b0*/  IADD3 R126, R18, 0x60, RZ ;  /* 0x00000060127e7810 */ /* 0x000fe20007ffe0ff */
[----:B------:R-:W-:Y:S01]  /*16c0*/  IMAD.SHL.U32 R2, R2, 0x10, RZ ;  /* 0x0000001002027824 */ /* 0x000fe200078e00ff */
[----:B------:R-:W-:Y:S01]  /*16d0*/  IADD3 R125, R18, 0x80, RZ ;  /* 0x00000080127d7810 */ /* 0x000fe20007ffe0ff */
[----:B------:R-:W-:Y:S01]  /*16e0*/  IMAD R130, R94, c[0x0][0x280], RZ ;  /* 0x0000a0005e827a24 */ /* 0x000fe200078e02ff */
[----:B------:R-:W-:Y:S01]  /*16f0*/  IADD3 R124, R18, 0xa0, RZ ;  /* 0x000000a0127c7810 */ /* 0x000fe20007ffe0ff */
[----:B------:R-:W-:Y:S01]  /*1700*/  IMAD R128, R94, c[0x0][0x290], RZ ;  /* 0x0000a4005e807a24 */ /* 0x000fe200078e02ff */
[----:B------:R-:W-:Y:S01]  /*1710*/  LOP3.LUT R2, R2, 0xfffffe00, RZ, 0xc0, !PT ;  /* 0xfffffe0002027812 */ /* 0x000fe200078ec0ff */
[----:B------:R-:W-:-:S02]  /*1720*/  IMAD R130, R127, c[0x0][0x284], R130 ;  /* 0x0000a1007f827a24 */ /* 0x000fc400078e0282 */
[C---:B------:R-:W-:Y:S02]  /*1730*/  IMAD R128, R127.reuse, c[0x0][0x294], R128 ;  /* 0x0000a5007f807a24 */ /* 0x040fe400078e0280 */
[----:B------:R-:W-:-:S04]  /*1740*/  IMAD.WIDE.U32 R28, R127, c[0x0][0x280], R18 ;  /* 0x0000a0007f1c7a25 */ /* 0x000fc800078e0012 */
[----:B------:R-:W-:-:S04]  /*1750*/  IMAD.WIDE.U32 R26, R127, c[0x0][0x290], R18 ;  /* 0x0000a4007f1a7a25 */ /* 0x000fc800078e0012 */
[----:B------:R-:W-:Y:S02]  /*1760*/  IMAD.IADD R131, R130, 0x1, R29 ;  /* 0x0000000182837824 */ /* 0x000fe400078e021d */
[----:B------:R-:W-:Y:S01]  /*1770*/  IMAD.IADD R129, R128, 0x1, R27 ;  /* 0x0000000180817824 */ /* 0x000fe200078e021b */
[----:B--2---:R1:W2:Y:S02]  /*1780*/  @P6 R2UR UR30, R0 ;  /* 0x00000000001e63c2 */ /* 0x0042a400000e0000 */
[----:B-1----:R-:W-:Y:S02]  /*1790*/  P2R R0, PR, RZ, 0x4 ;  /* 0x00000004ff007803 */ /* 0x002fe40000000000 */
[----:B------:R-:W-:Y:S02]  /*17a0*/  IADD3 R0, R9, UR7, RZ ;  /* 0x0000000709007c10 */ /* 0x000fe4000fffe0ff */
[----:B------:R-:W-:-:S04]  /*17b0*/  @P1 LEA R10, P2, R8, c[0x0][0x220], 0x1 ;  /* 0x00008800080a1a11 */ /* 0x000fc800078408ff */
[----:B------:R-:W-:Y:S02]  /*17c0*/  @P1 LEA.HI.X R11, R8, c[0x0][0x224], R0, 0x1, P2 ;  /* 0x00008900080b1a11 */ /* 0x000fe400010f0c00 */
[----:B------:R-:W-:-:S03]  /*17d0*/  ISETP.GE.AND P2, PT, R18, c[0x0][0x27c], PT ;  /* 0x00009f0012007a0c */ /* 0x000fc60003f46270 */
[----:B------:R-:W-:Y:S01]  /*17e0*/  @!PT LDS RZ, [RZ] ;  /* 0x00000000fffff984 */ /* 0x000fe20000000800 */
[----:B------:R-:W-:Y:S01]  /*17f0*/  @!PT LDS RZ, [RZ] ;  /* 0x00000000fffff984 */ /* 0x000fe20000000800 */
[----:B------:R-:W-:Y:S01]  /*1800*/  @!PT LDS RZ, [RZ] ;  /* 0x00000000fffff984 */ /* 0x000fe20000000800 */
[----:B------:R1:W-:Y:S01]  /*1810*/  @P1 LDGSTS.E.BYPASS.LTC128B.128 [R123+0x6100], [R10.64], !P5 ;  /* 0x061000000a7b1fae */ /* 0x0003e2000e901d5c */
[----:B------:R-:W-:Y:S02]  /*1820*/  SEL R7, RZ, c[0x0][0x27c], !P2 ;  /* 0x00009f00ff077a07 */ /* 0x000fe40005000000 */
[----:B------:R-:W-:Y:S01]  /*1830*/  SEL R9, R17, R24, !P2 ;  /* 0x0000001811097207 */ /* 0x000fe20005000000 */
[----:B------:R1:W-:Y:S01]  /*1840*/  @P1 LDGSTS.E.BYPASS.LTC128B.128 [R123+0x8100], [R10.64+0x80], !P4 ;  /* 0x081000800a7b1fae */ /* 0x0003e2000e101d5c */
[----:B------:R-:W-:Y:S01]  /*1850*/  ISETP.GE.AND P2, PT, R12, c[0x0][0x27c], PT ;  /* 0x00009f000c007a0c */ /* 0x000fe20003f46270 */
[----:B------:R-:W-:Y:S01]  /*1860*/  IMAD.IADD R7, R18, 0x1, R7 ;  /* 0x0000000112077824 */ /* 0x000fe200078e0207 */
[----:B------:R-:W-:Y:S01]  /*1870*/  SHF.R.S32.HI R6, RZ, 0x1f, R9 ;  /* 0x0000001fff067819 */ /* 0x000fe20000011409 */
[----:B------:R1:W-:Y:S01]  /*1880*/  @P1 LDGSTS.E.BYPASS.LTC128B.128 [R123+0xa100], [R10.64+0x100], !P3 ;  /* 0x0a1001000a7b1fae */ /* 0x0003e2000d901d5c */
[----:B------:R-:W-:Y:S02]  /*1890*/  SEL R3, RZ, c[0x0][0x27c], !P2 ;  /* 0x00009f00ff037a07 */ /* 0x000fe40005000000 */
[----:B------:R-:W-:-:S02]  /*18a0*/  SHF.R.S32.HI R114, RZ, 0x1f, R7 ;  /* 0x0000001fff727819 */ /* 0x000fc40000011407 */
[----:B------:R-:W-:Y:S01]  /*18b0*/  SEL R5, R17, R24, !P2 ;  /* 0x0000001811057207 */ /* 0x000fe20005000000 */
[----:B------:R-:W-:Y:S01]  /*18c0*/  IMAD.IADD R20, R3, 0x1, R12 ;  /* 0x0000000103147824 */ /* 0x000fe200078e020c */
[CC--:B------:R-:W-:Y:S02]  /*18d0*/  LEA.HI R122, R114.reuse, R7.reuse, RZ, 0x3 ;  /* 0x00000007727a7211 */ /* 0x0c0fe400078f18ff */
[----:B------:R-:W-:Y:S01]  /*18e0*/  LEA.HI R114, R114, R7, RZ, 0x6 ;  /* 0x0000000772727211 */ /* 0x000fe200078f30ff */
[----:B------:R-:W-:Y:S01]  /*18f0*/  IMAD.U32 R7, RZ, RZ, UR15 ;  /* 0x0000000fff077e24 */ /* 0x000fe2000f8e00ff */
[----:B------:R-:W-:Y:S02]  /*1900*/  ISETP.GE.AND P2, PT, R13, c[0x0][0x27c], PT ;  /* 0x00009f000d007a0c */ /* 0x000fe40003f46270 */
[----:B------:R-:W-:Y:S01]  /*1910*/  LEA.HI R6, R6, R9, RZ, 0x4 ;  /* 0x0000000906067211 */ /* 0x000fe200078f20ff */
[----:B------:R-:W-:Y:S01]  /*1920*/  IMAD.WIDE.U32 R136, R7, c[0x0][0x210], R18 ;  /* 0x0000840007887a25 */ /* 0x000fe200078e0012 */
[----:B------:R-:W-:-:S02]  /*1930*/  SHF.R.S32.HI R7, RZ, 0x1f, R20 ;  /* 0x0000001fff077819 */ /* 0x000fc40000011414 */
[----:B------:R-:W-:Y:S01]  /*1940*/  SEL R24, R17, R24, !P2 ;  /* 0x0000001811187207 */ /* 0x000fe20005000000 */
[----:B------:R-:W-:Y:S01]  /*1950*/  IMAD.SHL.U32 R114, R114, 0x40, RZ ;  /* 0x0000004072727824 */ /* 0x000fe200078e00ff */
[CC--:B------:R-:W-:Y:S02]  /*1960*/  LEA.HI R121, R7.reuse, R20.reuse, RZ, 0x3 ;  /* 0x0000001407797211 */ /* 0x0c0fe400078f18ff */
[----:B------:R-:W-:Y:S02]  /*1970*/  LEA.HI R7, R7, R20, RZ, 0x6 ;  /* 0x0000001407077211 */ /* 0x000fe400078f30ff */
[----:B------:R-:W-:Y:S02]  /*1980*/  SEL R20, RZ, c[0x0][0x27c], !P2 ;  /* 0x00009f00ff147a07 */ /* 0x000fe40005000000 */
[C---:B------:R-:W-:Y:S01]  /*1990*/  LOP3.LUT P2, RZ, R109.reuse, 0x4, RZ, 0xc0, !PT ;  /* 0x000000046dff7812 */ /* 0x040fe2000784c0ff */
[----:B------:R-:W-:Y:S01]  /*19a0*/  IMAD.SHL.U32 R109, R109, 0x40, RZ ;  /* 0x000000406d6d7824 */ /* 0x000fe200078e00ff */
[----:B------:R-:W-:Y:S01]  /*19b0*/  SHF.R.S32.HI R4, RZ, 0x1f, R5 ;  /* 0x0000001fff047819 */ /* 0x000fe20000011405 */
[----:B------:R-:W-:Y:S01]  /*19c0*/  IMAD.SHL.U32 R7, R7, 0x40, RZ ;  /* 0x0000004007077824 */ /* 0x000fe200078e00ff */
[----:B------:R-:W-:Y:S01]  /*19d0*/  SHF.R.S32.HI R119, RZ, 0x4, R6 ;  /* 0x00000004ff777819 */ /* 0x000fe20000011406 */
[----:B------:R-:W-:Y:S01]  /*19e0*/  IMAD.IADD R21, R20, 0x1, R13 ;  /* 0x0000000114157824 */ /* 0x000fe200078e020d */
[----:B------:R-:W-:-:S02]  /*19f0*/  LOP3.LUT R109, R109, 0x1c0, RZ, 0xc0, !PT ;  /* 0x000001c06d6d7812 */ /* 0x000fc400078ec0ff */
[----:B------:R-:W-:Y:S02]  /*1a00*/  LEA.HI R4, R4, R5, RZ, 0x4 ;  /* 0x0000000504047211 */ /* 0x000fe400078f20ff */
[----:B------:R-:W-:Y:S02]  /*1a10*/  SHF.R.U32.HI R5, RZ, 0x3, R109 ;  /* 0x00000003ff057819 */ /* 0x000fe4000001166d */
[----:B------:R-:W-:Y:S02]  /*1a20*/  LOP3.LUT R6, R109, 0x38, R121, 0xf8, !PT ;  /* 0x000000386d067812 */ /* 0x000fe400078ef879 */
[----:B------:R-:W-:Y:S02]  /*1a30*/  LEA.HI.SX32 R119, R122, R119, 0x1d ;  /* 0x000000777a777211 */ /* 0x000fe400078feaff */
[----:B------:R-:W-:Y:S02]  /*1a40*/  LOP3.LUT R112, R7, 0x7ffff000, RZ, 0xc0, !PT ;  /* 0x7ffff00007707812 */ /* 0x000fe400078ec0ff */
[----:B------:R-:W-:-:S02]  /*1a50*/  LOP3.LUT R7, R6, R5, RZ, 0x3c, !PT ;  /* 0x0000000506077212 */ /* 0x000fc400078e3cff */
[----:B------:R-:W-:Y:S02]  /*1a60*/  SHF.R.S32.HI R6, RZ, 0x1f, R119 ;  /* 0x0000001fff067819 */ /* 0x000fe40000011477 */
[----:B------:R-:W-:Y:S02]  /*1a70*/  SHF.R.S32.HI R3, RZ, 0x1f, R24 ;  /* 0x0000001fff037819 */ /* 0x000fe40000011418 */
[----:B------:R-:W-:Y:S01]  /*1a80*/  LEA.HI R6, R6, R119, RZ, 0x3 ;  /* 0x0000007706067211 */ /* 0x000fe200078f18ff */
[----:B------:R-:W-:Y:S01]  /*1a90*/  IMAD.SHL.U32 R119, R119, 0x8, RZ ;  /* 0x0000000877777824 */ /* 0x000fe200078e00ff */
[----:B------:R-:W-:Y:S02]  /*1aa0*/  LOP3.LUT R20, R109, 0x38, R122, 0xf8, !PT ;  /* 0x000000386d147812 */ /* 0x000fe400078ef87a */
[----:B------:R-:W-:Y:S01]  /*1ab0*/  LEA.HI R3, R3, R24, RZ, 0x4 ;  /* 0x0000001803037211 */ /* 0x000fe200078f20ff */
[----:B------:R-:W-:Y:S01]  /*1ac0*/  IMAD.SHL.U32 R6, R6, 0x200, RZ ;  /* 0x0000020006067824 */ /* 0x000fe200078e00ff */
[----:B------:R-:W-:-:S02]  /*1ad0*/  SHF.R.S32.HI R110, RZ, 0x1f, R21 ;  /* 0x0000001fff6e7819 */ /* 0x000fc40000011415 */
[----:B------:R-:W-:Y:S02]  /*1ae0*/  LOP3.LUT R9, R20, R5, RZ, 0x3c, !PT ;  /* 0x0000000514097212 */ /* 0x000fe400078e3cff */
[----:B------:R-:W-:Y:S02]  /*1af0*/  LOP3.LUT R20, R109, 0x38, R119, 0xf8, !PT ;  /* 0x000000386d147812 */ /* 0x000fe400078ef877 */
[----:B------:R-:W-:Y:S02]  /*1b00*/  SHF.R.S32.HI R4, RZ, 0x4, R4 ;  /* 0x00000004ff047819 */ /* 0x000fe40000011404 */
[----:B------:R-:W-:Y:S02]  /*1b10*/  LEA.HI R120, R110, R21, RZ, 0x3 ;  /* 0x000000156e787211 */ /* 0x000fe400078f18ff */
[----:B------:R-:W-:Y:S02]  /*1b20*/  SHF.R.S32.HI R3, RZ, 0x4, R3 ;  /* 0x00000004ff037819 */ /* 0x000fe40000011403 */
[----:B------:R-:W-:-:S02]  /*1b30*/  LOP3.LUT R113, R20, R5, RZ, 0x3c, !PT ;  /* 0x0000000514717212 */ /* 0x000fc400078e3cff */
[----:B------:R-:W-:Y:S02]  /*1b40*/  LOP3.LUT R6, R6, 0x7ffff000, RZ, 0xc0, !PT ;  /* 0x7ffff00006067812 */ /* 0x000fe400078ec0ff */
[----:B------:R-:W-:Y:S02]  /*1b50*/  LEA.HI.SX32 R116, R121, R4, 0x1d ;  /* 0x0000000479747211 */ /* 0x000fe400078feaff */
[----:B------:R-:W-:Y:S02]  /*1b60*/  LEA.HI.SX32 R115, R120, R3, 0x1d ;  /* 0x0000000378737211 */ /* 0x000fe400078feaff */
[----:B------:R-:W-:Y:S01]  /*1b70*/  IADD3 R137, R137, UR4, RZ ;  /* 0x0000000489897c10 */ /* 0x000fe2000fffe0ff */
[----:B------:R-:W-:Y:S01]  /*1b80*/  UMOV UR4, 0x5 ;  /* 0x0000000500047882 */ /* 0x000fe20000000000 */
[----:B------:R-:W-:Y:S01]  /*1b90*/  IADD3 R113, R113, R6, R2 ;  /* 0x0000000671717210 */ /* 0x000fe20007ffe002 */
[----:B------:R-:W-:Y:S01]  /*1ba0*/  USHF.L.U64.HI UR32, UR6, UR4, UR32 ;  /* 0x0000000406207299 */ /* 0x000fe20008010220 */
[----:B------:R-:W-:-:S02]  /*1bb0*/  SHF.R.S32.HI R3, RZ, 0x1f, R116 ;  /* 0x0000001fff037819 */ /* 0x000fc40000011474 */
[----:B------:R-:W-:Y:S01]  /*1bc0*/  SHF.R.S32.HI R6, RZ, 0x1f, R115 ;  /* 0x0000001fff067819 */ /* 0x000fe20000011473 */
[----:B------:R-:W-:Y:S01]  /*1bd0*/  ULDC.64 UR4, c[0x0][0x1e0] ;  /* 0x0000780000047ab9 */ /* 0x000fe20000000a00 */
[----:B------:R-:W-:Y:S01]  /*1be0*/  LEA.HI R4, R3, R116, RZ, 0x3 ;  /* 0x0000007403047211 */ /* 0x000fe200078f18ff */
[----:B------:R-:W-:Y:S01]  /*1bf0*/  IMAD.SHL.U32 R116, R116, 0x8, RZ ;  /* 0x0000000874747824 */ /* 0x000fe200078e00ff */
[----:B------:R-:W-:Y:S01]  /*1c00*/  LEA.HI R3, R6, R115, RZ, 0x3 ;  /* 0x0000007306037211 */ /* 0x000fe200078f18ff */
[----:B------:R-:W-:Y:S01]  /*1c10*/  USHF.L.U64.HI UR34, UR4, UR38, UR5 ;  /* 0x0000002604227299 */ /* 0x000fe20008010205 */
[----:B------:R-:W-:Y:S01]  /*1c20*/  IMAD.SHL.U32 R115, R115, 0x8, RZ ;  /* 0x0000000873737824 */ /* 0x000fe200078e00ff */
[----:B------:R-:W-:Y:S01]  /*1c30*/  USHF.L.U32 UR35, UR4, 0x6, URZ ;  /* 0x0000000604237899 */ /* 0x000fe2000800063f */
[----:B------:R-:W-:Y:S01]  /*1c40*/  LEA.HI R110, R110, R21, RZ, 0x6 ;  /* 0x000000156e6e7211 */ /* 0x000fe200078f30ff */
[----:B------:R-:W-:Y:S01]  /*1c50*/  IMAD.SHL.U32 R3, R3, 0x200, RZ ;  /* 0x0000020003037824 */ /* 0x000fe200078e00ff */
[----:B------:R-:W-:Y:S01]  /*1c60*/  ULDC.64 UR4, c[0x0][0x280] ;  /* 0x0000a00000047ab9 */ /* 0x000fe20000000a00 */
[C---:B------:R-:W-:Y:S01]  /*1c70*/  LOP3.LUT R22, R109.reuse, 0x38, R120, 0xf8, !PT ;  /* 0x000000386d167812 */ /* 0x040fe200078ef878 */
[----:B------:R-:W-:Y:S01]  /*1c80*/  USHF.L.U64.HI UR36, UR4, UR38, UR5 ;  /* 0x0000002604247299 */ /* 0x000fe20008010205 */
[C---:B------:R-:W-:Y:S01]  /*1c90*/  LOP3.LUT R118, R109.reuse, 0x18, R18, 0xf8, !PT ;  /* 0x000000186d767812 */ /* 0x040fe200078ef812 */
[----:B------:R-:W-:Y:S01]  /*1ca0*/  USHF.L.U32 UR39, UR4, 0x6, URZ ;  /* 0x0000000604277899 */ /* 0x000fe2000800063f */
[C---:B------:R-:W-:Y:S01]  /*1cb0*/  LOP3.LUT R6, R109.reuse, 0x38, R116, 0xf8, !PT ;  /* 0x000000386d067812 */ /* 0x040fe200078ef874 */
[----:B------:R-:W-:Y:S01]  /*1cc0*/  IMAD.SHL.U32 R110, R110, 0x40, RZ ;  /* 0x000000406e6e7824 */ /* 0x000fe200078e00ff */
[----:B------:R-:W-:Y:S01]  /*1cd0*/  ULDC.64 UR4, c[0x0][0x290] ;  /* 0x0000a40000047ab9 */ /* 0x000fe20000000a00 */
[----:B------:R-:W-:Y:S01]  /*1ce0*/  LOP3.LUT R109, R109, 0x38, R115, 0xf8, !PT ;  /* 0x000000386d6d7812 */ /* 0x000fe200078ef873 */
[----:B------:R-:W-:Y:S01]  /*1cf0*/  USHF.L.U64.HI UR38, UR4, UR38, UR5 ;  /* 0x0000002604267299 */ /* 0x000fe20008010205 */
[----:B------:R-:W-:Y:S01]  /*1d00*/  LOP3.LUT R3, R3, 0x7ffff000, RZ, 0xc0, !PT ;  /* 0x7ffff00003037812 */ /* 0x000fe200078ec0ff */
[----:B------:R-:W-:Y:S01]  /*1d10*/  USHF.L.U32 UR41, UR4, 0x6, URZ ;  /* 0x0000000604297899 */ /* 0x000fe2000800063f */
[----:B------:R-:W-:Y:S01]  /*1d20*/  LOP3.LUT R109, R109, R5, RZ, 0x3c, !PT ;  /* 0x000000056d6d7212 */ /* 0x000fe200078e3cff */
[----:B------:R-:W-:Y:S01]  /*1d30*/  ULDC.64 UR6, c[0x0][0x1e8] ;  /* 0x00007a0000067ab9 */ /* 0x000fe20000000a00 */
[----:B------:R-:W-:Y:S01]  /*1d40*/  @P0 IADD3 R8, P1, R8, UR33, RZ ;  /* 0x0000002108080c10 */ /* 0x000fe2000ff3e0ff */
[----:B------:R-:W-:Y:S01]  /*1d50*/  ULDC.64 UR4, c[0x0][0x1e0] ;  /* 0x0000780000047ab9 */ /* 0x000fe20000000a00 */
[--C-:B------:R-:W-:Y:S01]  /*1d60*/  IADD3 R112, R7, R112, R2.reuse ;  /* 0x0000007007707210 */ /* 0x100fe20007ffe002 */
[----:B------:R-:W-:Y:S01]  /*1d70*/  UIMAD UR43, UR40, UR4, URZ ;  /* 0x00000004282b72a4 */ /* 0x000fe2000f8e023f */
[--C-:B------:R-:W-:Y:S01]  /*1d80*/  IADD3 R109, R109, R3, R2.reuse ;  /* 0x000000036d6d7210 */ /* 0x100fe20007ffe002 */
[----:B------:R-:W-:Y:S01]  /*1d90*/  UIMAD.WIDE.U32 UR44, UR37, UR4, URZ ;  /* 0x00000004252c72a5 */ /* 0x000fe2000f8e003f */
[----:B------:R-:W-:Y:S01]  /*1da0*/  LOP3.LUT R110, R110, 0x7ffff000, RZ, 0xc0, !PT ;  /* 0x7ffff0006e6e7812 */ /* 0x000fe200078ec0ff */
[----:B------:R-:W-:Y:S01]  /*1db0*/  UIMAD UR43, UR37, UR5, UR43 ;  /* 0x00000005252b72a4 */ /* 0x000fe2000f8e022b */
[-C--:B------:R-:W-:Y:S01]  /*1dc0*/  LOP3.LUT R7, R22, R5.reuse, RZ, 0x3c, !PT ;  /* 0x0000000516077212 */ /* 0x080fe200078e3cff */
[----:B------:R-:W-:Y:S01]  /*1dd0*/  UIMAD UR42, UR14, UR6, URZ ;  /* 0x000000060e2a72a4 */ /* 0x000fe2000f8e023f */
[----:B------:R-:W-:Y:S01]  /*1de0*/  LOP3.LUT R111, R6, R5, RZ, 0x3c, !PT ;  /* 0x00000005066f7212 */ /* 0x000fe200078e3cff */
[----:B------:R-:W-:Y:S01]  /*1df0*/  ULDC.64 UR4, c[0x0][0x268] ;  /* 0x00009a0000047ab9 */ /* 0x000fe20000000a00 */
[----:B------:R-:W-:Y:S01]  /*1e00*/  @P0 IADD3.X R3, R0, UR32, RZ, P1, !PT ;  /* 0x0000002000030c10 */ /* 0x000fe20008ffe4ff */
[----:B------:R-:W-:Y:S01]  /*1e10*/  UIMAD UR27, UR27, UR4, URZ ;  /* 0x000000041b1b72a4 */ /* 0x000fe2000f8e023f */
[C---:B------:R-:W-:Y:S01]  /*1e20*/  @P0 LEA R6, P1, R8.reuse, c[0x0][0x220], 0x1 ;  /* 0x0000880008060a11 */ /* 0x040fe200078208ff */
[----:B------:R-:W-:Y:S01]  /*1e30*/  UIADD3 UR45, UR45, UR43, URZ ;  /* 0x0000002b2d2d7290 */ /* 0x000fe2000fffe03f */
[----:B------:R-:W-:Y:S01]  /*1e40*/  IADD3 R110, R7, R110, R2 ;  /* 0x0000006e076e7210 */ /* 0x000fe20007ffe002 */
[----:B------:R-:W-:Y:S01]  /*1e50*/  UIMAD UR27, UR31, UR5, UR27 ;  /* 0x000000051f1b72a4 */ /* 0x000fe2000f8e021b */
[----:B------:R-:W-:Y:S01]  /*1e60*/  @P0 LEA.HI.X R7, R8, c[0x0][0x224], R3, 0x1, P1 ;  /* 0x0000890008070a11 */ /* 0x000fe200008f0c03 */
[----:B--2---:R-:W-:Y:S01]  /*1e70*/  @UP0 USHF.R.S32.HI UR31, URZ, 0x1f, UR30 ;  /* 0x0000001f3f1f0899 */ /* 0x004fe2000801141e */
[----:B------:R-:W-:Y:S01]  /*1e80*/  SHF.R.S32.HI R17, RZ, 0x1f, R16 ;  /* 0x0000001fff117819 */ /* 0x000fe20000011410 */
[----:B------:R-:W-:Y:S01]  /*1e90*/  UIMAD UR42, UR15, UR7, UR42 ;  /* 0x000000070f2a72a4 */ /* 0x000fe2000f8e022a */
[----:B------:R-:W-:Y:S01]  /*1ea0*/  IMAD.SHL.U32 R4, R4, 0x200, RZ ;  /* 0x0000020004047824 */ /* 0x000fe200078e00ff */
[----:B------:R-:W-:Y:S01]  /*1eb0*/  UIMAD.WIDE.U32 UR44, UR15, UR6, UR44 ;  /* 0x000000060f2c72a5 */ /* 0x000fe2000f8e002c */
[----:B------:R2:W-:Y:S01]  /*1ec0*/  @P0 LDGSTS.E.BYPASS.LTC128B.128 [R123+0x7100], [R6.64], !P5 ;  /* 0x07100000067b0fae */ /* 0x0005e2000e901d5c */
[----:B------:R-:W-:Y:S01]  /*1ed0*/  @!UP0 UMOV UR30, UR24 ;  /* 0x00000018001e8c82 */ /* 0x000fe20008000000 */
[----:B------:R-:W-:Y:S01]  /*1ee0*/  SHF.R.S32.HI R3, RZ, 0x1f, R84 ;  /* 0x0000001fff037819 */ /* 0x000fe20000011454 */
[----:B------:R-:W-:Y:S01]  /*1ef0*/  UIADD3 UR45, UR45, UR42, URZ ;  /* 0x0000002a2d2d7290 */ /* 0x000fe2000fffe03f */
[----:B------:R2:W-:Y:S01]  /*1f00*/  @P0 LDGSTS.E.BYPASS.LTC128B.128 [R123+0x9100], [R6.64+0x80], !P4 ;  /* 0x09100080067b0fae */ /* 0x0005e2000e101d5c */
[----:B------:R-:W-:Y:S01]  /*1f10*/  @!UP0 UMOV UR31, UR13 ;  /* 0x0000000d001f8c82 */ /* 0x000fe20008000000 */
[C-C-:B------:R-:W-:Y:S01]  /*1f20*/  IMAD.WIDE.U32 R134, R127.reuse, c[0x0][0x280], R16.reuse ;  /* 0x0000a0007f867a25 */ /* 0x140fe200078e0010 */
[----:B------:R-:W-:Y:S01]  /*1f30*/  USEL UR42, UR30, URZ, !UP5 ;  /* 0x0000003f1e2a7287 */ /* 0x000fe2000e800000 */
[----:B------:R2:W-:Y:S01]  /*1f40*/  @P0 LDGSTS.E.BYPASS.LTC128B.128 [R123+0xb100], [R6.64+0x100], !P3 ;  /* 0x0b100100067b0fae */ /* 0x0005e2000d901d5c */
[----:B------:R-:W-:Y:S01]  /*1f50*/  USEL UR13, UR31, URZ, !UP5 ;  /* 0x0000003f1f0d7287 */ /* 0x000fe2000e800000 */
[----:B------:R-:W-:Y:S01]  /*1f60*/  IMAD.WIDE.U32 R132, R127, c[0x0][0x290], R16 ;  /* 0x0000a4007f847a25 */ /* 0x000fe200078e0010 */
[----:B------:R-:W-:Y:S01]  /*1f70*/  ULDC.64 UR6, c[0x0][0x1f0] ;  /* 0x00007c0000067ab9 */ /* 0x000fe20000000a00 */
[----:B------:R-:W0:Y:S01]  /*1f80*/  LDGDEPBAR ;  /* 0x00000000000079af */ /* 0x000e220000000000 */
[----:B------:R-:W-:Y:S01]  /*1f90*/  UIMAD.WIDE.U32 UR30, UR42, UR6, UR44 ;  /* 0x000000062a1e72a5 */ /* 0x000fe2000f8e002c */
[----:B------:R-:W-:Y:S01]  /*1fa0*/  IMAD R0, R94, c[0x0][0x1e0], RZ ;  /* 0x000078005e007a24 */ /* 0x000fe200078e02ff */
[----:B------:R-:W-:Y:S01]  /*1fb0*/  UIMAD UR6, UR13, UR6, URZ ;  /* 0x000000060d0672a4 */ /* 0x000fe2000f8e023f */
[----:B------:R-:W-:Y:S01]  /*1fc0*/  LOP3.LUT R118, R2, R118, R5, 0xf6, !PT ;  /* 0x0000007602767212 */ /* 0x000fe200078ef605 */
[----:B------:R-:W-:Y:S01]  /*1fd0*/  ULDC.64 UR4, c[0x0][0x218] ;  /* 0x0000860000047ab9 */ /* 0x000fe20000000a00 */
[----:B------:R-:W-:Y:S01]  /*1fe0*/  IMAD.IADD R135, R135, 0x1, R130 ;  /* 0x0000000187877824 */ /* 0x000fe200078e0282 */
[----:B------:R-:W-:Y:S01]  /*1ff0*/  UIMAD UR4, UR13, UR4, URZ ;  /* 0x000000040d0472a4 */ /* 0x000fe2000f8e023f */
[----:B------:R-:W-:Y:S01]  /*2000*/  IMAD.IADD R133, R133, 0x1, R128 ;  /* 0x0000000185857824 */ /* 0x000fe200078e0280 */
[----:B------:R-:W-:Y:S01]  /*2010*/  UIMAD UR6, UR42, UR7, UR6 ;  /* 0x000000072a0672a4 */ /* 0x000fe2000f8e0206 */
[----:B------:R-:W-:Y:S01]  /*2020*/  LOP3.LUT R114, R114, 0x7ffff000, RZ, 0xc0, !PT ;  /* 0x7ffff00072727812 */ /* 0x000fe200078ec0ff */
[----:B------:R-:W-:Y:S01]  /*2030*/  IMAD.U32 R5, RZ, RZ, UR42 ;  /* 0x0000002aff057e24 */ /* 0x000fe2000f8e00ff */
[----:B------:R-:W-:Y:S01]  /*2040*/  LOP3.LUT R4, R4, 0x7ffff000, RZ, 0xc0, !PT ;  /* 0x7ffff00004047812 */ /* 0x000fe200078ec0ff */
[----:B------:R-:W-:Y:S01]  /*2050*/  IMAD R89, R3, c[0x0][0x280], RZ ;  /* 0x0000a00003597a24 */ /* 0x000fe200078e02ff */
[C---:B------:R-:W-:Y:S01]  /*2060*/  IADD3 R95, P0, R127.reuse, UR37, RZ ;  /* 0x000000257f5f7c10 */ /* 0x040fe2000ff1e0ff */
[----:B------:R-:W-:Y:S01]  /*2070*/  IMAD R103, R127, c[0x0][0x1e4], R0 ;  /* 0x000079007f677a24 */ /* 0x000fe200078e0200 */
[----:B------:R-:W-:Y:S01]  /*2080*/  IADD3 R97, R139, UR27, RZ ;  /* 0x0000001b8b617c10 */ /* 0x000fe2000fffe0ff */
[----:B------:R-:W-:Y:S01]  /*2090*/  IMAD.MOV.U32 R130, RZ, RZ, R28 ;  /* 0x000000ffff827224 */ /* 0x000fe200078e001c */
[----:B------:R-:W-:Y:S01]  /*20a0*/  UIMAD UR4, UR42, UR5, UR4 ;  /* 0x000000052a0472a4 */ /* 0x000fe2000f8e0204 */
[----:B------:R-:W-:Y:S01]  /*20b0*/  IMAD.MOV.U32 R128, RZ, RZ, R26 ;  /* 0x000000ffff807224 */ /* 0x000fe200078e001a */
[----:B------:R-:W-:Y:S01]  /*20c0*/  UIADD3 UR27, UR31, UR6, URZ ;  /* 0x000000061f1b7290 */ /* 0x000fe2000fffe03f */
[----:B------:R-:W-:Y:S01]  /*20d0*/  IMAD R3, R3, c[0x0][0x290], RZ ;  /* 0x0000a40003037a24 */ /* 0x000fe200078e02ff */
[----:B------:R-:W-:Y:S01]  /*20e0*/  IADD3 R114, R9, R114, R2 ;  /* 0x0000007209727210 */ /* 0x000fe20007ffe002 */
[----:B------:R-:W-:Y:S01]  /*20f0*/  IMAD.WIDE.U32 R136, R5, c[0x0][0x218], R136 ;  /* 0x0000860005887a25 */ /* 0x000fe200078e0088 */
[----:B------:R-:W-:Y:S01]  /*2100*/  IADD3 R111, R111, R4, R2 ;  /* 0x000000046f6f7210 */ /* 0x000fe20007ffe002 */
[----:B------:R-:W-:Y:S01]  /*2110*/  ULDC.U8 UR5, c[0x0][0x298] ;  /* 0x0000a60000057ab9 */ /* 0x000fe20000000000 */
[----:B------:R-:W-:Y:S01]  /*2120*/  IADD3.X R94, R94, UR40, RZ, P0, !PT ;  /* 0x000000285e5e7c10 */ /* 0x000fe200087fe4ff */
[----:B------:R-:W-:Y:S01]  /*2130*/  IMAD R89, R84, c[0x0][0x284], R89 ;  /* 0x0000a10054597a24 */ /* 0x000fe200078e0259 */
[----:B------:R-:W-:Y:S01]  /*2140*/  LEA R118, R118, 0x100, 0x1 ;  /* 0x0000010076767811 */ /* 0x000fe200078e08ff */
[----:B------:R-:W-:Y:S01]  /*2150*/  IMAD.IADD R103, R143, 0x1, R103 ;  /* 0x000000018f677824 */ /* 0x000fe200078e0267 */
[----:B------:R-:W-:Y:S01]  /*2160*/  LOP3.LUT R122, R122, 0xfffffff8, RZ, 0xc0, !PT ;  /* 0xfffffff87a7a7812 */ /* 0x000fe200078ec0ff */
[----:B------:R-:W-:Y:S01]  /*2170*/  IMAD.WIDE.U32 R134, R84, c[0x0][0x280], R134 ;  /* 0x0000a00054867a25 */ /* 0x000fe200078e0086 */
[----:B------:R-:W-:-:S02]  /*2180*/  LOP3.LUT R121, R121, 0xfffffff8, RZ, 0xc0, !PT ;  /* 0xfffffff879797812 */ /* 0x000fc400078ec0ff */
[----:B------:R-:W-:Y:S01]  /*2190*/  LOP3.LUT R120, R120, 0xfffffff8, RZ, 0xc0, !PT ;  /* 0xfffffff878787812 */ /* 0x000fe200078ec0ff */
[----:B------:R-:W-:Y:S01]  /*21a0*/  IMAD R3, R84, c[0x0][0x294], R3 ;  /* 0x0000a50054037a24 */ /* 0x000fe200078e0203 */
[----:B------:R-:W-:Y:S01]  /*21b0*/  IADD3 R87, P1, P0, R142, UR30, R18 ;  /* 0x0000001e8e577c10 */ /* 0x000fe2000f83e012 */
[----:B------:R-:W-:Y:S01]  /*21c0*/  IMAD.WIDE.U32 R130, R84, c[0x0][0x280], R130 ;  /* 0x0000a00054827a25 */ /* 0x000fe200078e0082 */
[----:B------:R-:W-:Y:S02]  /*21d0*/  IADD3 R117, R118, 0x40, RZ ;  /* 0x0000004076757810 */ /* 0x000fe40007ffe0ff */
[----:B------:R-:W-:Y:S01]  /*21e0*/  ISETP.NE.AND P6, PT, RZ, UR5, PT ;  /* 0x00000005ff007c0c */ /* 0x000fe2000bfc5270 */
[----:B------:R-:W-:Y:S01]  /*21f0*/  IMAD.WIDE.U32 R132, R84, c[0x0][0x290], R132 ;  /* 0x0000a40054847a25 */ /* 0x000fe200078e0084 */
[C---:B-1----:R-:W-:Y:S02]  /*2200*/  IADD3 R11, R16.reuse, 0x50, RZ ;  /* 0x00000050100b7810 */ /* 0x042fe40007ffe0ff */
[----:B------:R-:W-:Y:S01]  /*2210*/  IADD3 R10, R16, 0x30, RZ ;  /* 0x00000030100a7810 */ /* 0x000fe20007ffe0ff */
[----:B------:R-:W-:Y:S01]  /*2220*/  IMAD.WIDE.U32 R128, R84, c[0x0][0x290], R128 ;  /* 0x0000a40054807a25 */ /* 0x000fe200078e0080 */
[----:B------:R-:W-:-:S02]  /*2230*/  IADD3 R9, R16, 0x10, RZ ;  /* 0x0000001010097810 */ /* 0x000fc40007ffe0ff */
[----:B------:R-:W-:Y:S01]  /*2240*/  SHF.R.S32.HI R108, RZ, 0x1f, R122 ;  /* 0x0000001fff6c7819 */ /* 0x000fe2000001147a */
        /* <DEDUP_REMOVED lines=8> */
[----:B------:R-:W-:Y:S01]  /*22d0*/  IMAD.SHL.U32 R114, R114, 0x2, RZ ;  /* 0x0000000272727824 */ /* 0x000fe200078e00ff */
[----:B------:R-:W-:Y:S01]  /*22e0*/  IADD3 R93, R137, UR4, RZ ;  /* 0x00000004895d7c10 */ /* 0x000fe2000fffe0ff */
[----:B------:R-:W-:Y:S01]  /*22f0*/  IMAD.SHL.U32 R112, R112, 0x2, RZ ;  /* 0x0000000270707824 */ /* 0x000fe200078e00ff */
[----:B------:R-:W-:Y:S01]  /*2300*/  SHF.R.S32.HI R104, RZ, 0x1f, R116 ;  /* 0x0000001fff687819 */ /* 0x000fe20000011474 */
[----:B------:R-:W-:Y:S01]  /*2310*/  IMAD.SHL.U32 R110, R110, 0x2, RZ ;  /* 0x000000026e6e7824 */ /* 0x000fe200078e00ff */
[----:B------:R-:W-:Y:S01]  /*2320*/  SHF.R.S32.HI R102, RZ, 0x1f, R115 ;  /* 0x0000001fff667819 */ /* 0x000fe20000011473 */
[----:B------:R-:W-:Y:S01]  /*2330*/  IMAD.SHL.U32 R113, R113, 0x2, RZ ;  /* 0x0000000271717824 */ /* 0x000fe200078e00ff */
[----:B------:R-:W-:Y:S01]  /*2340*/  IADD3.X R86, R103, UR27, R19, P1, P0 ;  /* 0x0000001b67567c10 */ /* 0x000fe20008fe0413 */
[----:B------:R-:W-:-:S02]  /*2350*/  IMAD.SHL.U32 R111, R111, 0x2, RZ ;  /* 0x000000026f6f7824 */ /* 0x000fc400078e00ff */
[----:B------:R-:W-:Y:S01]  /*2360*/  IMAD.SHL.U32 R109, R109, 0x2, RZ ;  /* 0x000000026d6d7824 */ /* 0x000fe200078e00ff */
[----:B--2---:R-:W-:Y:S06]  /*2370*/  BAR.SYNC.DEFER_BLOCKING 0x0 ;  /* 0x0000000000007b1d */ /* 0x004fec0000010000 */
.L_x_1658:
[----:B------:R-:W-:Y:S01]  /*2380*/  ISETP.GE.AND P2, PT, R101, 0x1, PT ;  /* 0x000000016500780c */ /* 0x000fe20003f46270 */
        /* <DEDUP_REMOVED lines=84> */
.L_x_1638:
[----:B------:R-:W-:Y:S05]  /*28d0*/  BSYNC B0 ;  /* 0x0000000000007941 */ /* 0x000fea0003800000 */
.L_x_1637:
        /* <DEDUP_REMOVED lines=99> */
.L_x_1641:
[----:B------:R-:W-:Y:S05]  /*2f10*/  BSYNC B0 ;  /* 0x0000000000007941 */ /* 0x000fea0003800000 */
.L_x_1640:
        /* <DEDUP_REMOVED lines=56> */
.L_x_1643:
[----:B------:R-:W-:Y:S05]  /*32a0*/  BSYNC B0 ;  /* 0x0000000000007941 */ /* 0x000fea0003800000 */
.L_x_1642:
        /* <DEDUP_REMOVED lines=56> */
.L_x_1645:
[----:B------:R-:W-:Y:S05]  /*3630*/  BSYNC B0 ;  /* 0x0000000000007941 */ /* 0x000fea0003800000 */
.L_x_1644:
        /* <DEDUP_REMOVED lines=56> */
.L_x_1647:
[----:B------:R-:W-:Y:S05]  /*39c0*/  BSYNC B0 ;  /* 0x0000000000007941 */ /* 0x000fea0003800000 */
.L_x_1646:
        /* <DEDUP_REMOVED lines=56> */
.L_x_1649:
[----:B------:R-:W-:Y:S05]  /*3d50*/  BSYNC B0 ;  /* 0x0000000000007941 */ /* 0x000fea0003800000 */
.L_x_1648:
        /* <DEDUP_REMOVED lines=56> */
.L_x_1636:
        /* <DEDUP_REMOVED lines=47> */
.L_x_1651:
[----:B------:R-:W-:Y:S05]  /*43d0*/  BSYNC B0 ;  /* 0x0000000000007941 */ /* 0x000fea0003800000 */
.L_x_1650:
        /* <DEDUP_REMOVED lines=40> */
[C---:B------:R-:W-:Y:S01]  /*4660*/  IADD3 R151, P1, P0, R92.reuse, UR30, R122 ;  /* 0x0000001e5c977c10 */ /* 0x040fe2000f83e07a */
[----:B------:R-:W-:Y:S01]  /*4670*/  IMAD.MOV.U32 R48, RZ, RZ, R53 ;  /* 0x000000ffff307224 */ /* 0x000fe200078e0035 */
[----:B------:R-:W-:Y:S01]  /*4680*/  MOV R59, R54 ;  /* 0x00000036003b7202 */ /* 0x000fe20000000f00 */
[----:B------:R-:W-:Y:S01]  /*4690*/  IMAD.MOV.U32 R46, RZ, RZ, R42 ;  /* 0x000000ffff2e7224 */ /* 0x000fe200078e002a */
[C---:B------:R-:W-:Y:S01]  /*46a0*/  IADD3.X R146, R147.reuse, UR27, R108, P1, P0 ;  /* 0x0000001b93927c10 */ /* 0x040fe20008fe046c */
[----:B------:R-:W-:Y:S02]  /*46b0*/  IMAD.MOV.U32 R63, RZ, RZ, R55 ;  /* 0x000000ffff3f7224 */ /* 0x000fe400078e0037 */
[----:B------:R-:W2:Y:S01]  /*46c0*/  LDS.128 R72, [R114+0x6100] ;  /* 0x0061000072487984 */ /* 0x000ea20000000c00 */
[----:B------:R-:W-:Y:S02]  /*46d0*/  IMAD.MOV.U32 R50, RZ, RZ, R52 ;  /* 0x000000ffff327224 */ /* 0x000fe400078e0034 */
[----:B------:R-:W-:Y:S01]  /*46e0*/  IMAD.MOV.U32 R44, RZ, RZ, R41 ;  /* 0x000000ffff2c7224 */ /* 0x000fe200078e0029 */
[----:B------:R-:W-:Y:S01]  /*46f0*/  @!P2 IADD3 R149, P1, P0, R92, UR30, R119 ;  /* 0x0000001e5c95ac10 */ /* 0x000fe2000f83e077 */
[----:B------:R-:W-:Y:S03]  /*4700*/  IMAD.MOV.U32 R45, RZ, RZ, R40 ;  /* 0x000000ffff2d7224 */ /* 0x000fe600078e0028 */
[----:B------:R-:W-:Y:S02]  /*4710*/  @!P2 IADD3.X R96, R147, UR27, R105, P1, P0 ;  /* 0x0000001b9360ac10 */ /* 0x000fe40008fe0469 */
        /* <DEDUP_REMOVED lines=62> */
[----:B------:R-:W-:Y:S01]  /*4b00*/  @!P0 FMUL.FTZ R6, R42, R43 ;  /* 0x0000002b2a068220 */ /* 0x000fe20000410000 */
        /* <DEDUP_REMOVED lines=20> */
[----:B------:R-:W-:Y:S01]  /*4c50*/  @!P0 FFMA.FTZ R159, R61, R40, -R159 ;  /* 0x000000283d9f8223 */ /* 0x000fe2000001089f */
[----:B------:R-:W-:Y:S01]  /*4c60*/  @!P0 F2FP.BF16.PACK_AB R146, R153, R146 ;  /* 0x000000929992823e */ /* 0x000fe200000010ff */
        /* <DEDUP_REMOVED lines=9> */
[----:B------:R-:W-:Y:S02]  /*4d00*/  @!P0 FFMA.FTZ R8, R63, R60, R8 ;  /* 0x0000003c3f088223 */ /* 0x000fe40000010008 */
        /* <DEDUP_REMOVED lines=10> */
.L_x_1653:
[----:B------:R-:W-:Y:S05]  /*4db0*/  BSYNC B0 ;  /* 0x0000000000007941 */ /* 0x000fea0003800000 */
.L_x_1652:
[----:B------:R-:W-:Y:S01]  /*4dc0*/  ISETP.GE.AND P0, PT, R12, c[0x0][0x1d4], PT ;  /* 0x000075000c007a0c */ /* 0x000fe20003f06270 */
[----:B------:R-:W-:Y:S01]  /*4dd0*/  @!UPT UIADD3 URZ, URZ, URZ, URZ ;  /* 0x0000003f3f3ff290 */ /* 0x000fe2000fffe03f */
[----:B------:R-:W-:Y:S11]  /*4de0*/  BSSY B0, `(.L_x_1654) ;  /* 0x0000071000007945 */ /* 0x000ff60003800000 */
[----:B------:R-:W-:-:S05]  /*4df0*/  @P0 BRA `(.L_x_1655) ;  /* 0x000006f000000947 */ /* 0x000fca0003800000 */
[----:B------:R-:W-:Y:S01]  /*4e00*/  ISETP.GE.AND P2, PT, R116, c[0x0][0x1d4], PT ;  /* 0x0000750074007a0c */ /* 0x000fe20003f46270 */
[----:B-1----:R-:W1:Y:S01]  /*4e10*/  LDS.128 R24, [R111+0x6100] ;  /* 0x006100006f187984 */ /* 0x002e620000000c00 */
[C---:B------:R-:W-:Y:S04]  /*4e20*/  IADD3 R63, P1, P0, R92.reuse, UR30, R121 ;  /* 0x0000001e5c3f7c10 */ /* 0x040fe8000f83e079 */
[C---:B------:R-:W-:Y:S03]  /*4e30*/  IADD3.X R60, R147.reuse, UR27, R107, P1, P0 ;  /* 0x0000001b933c7c10 */ /* 0x040fe60008fe046b */
[----:B------:R-:W2:Y:S04]  /*4e40*/  LDS.128 R56, [R112+0x6100] ;  /* 0x0061000070387984 */ /* 0x000ea80000000c00 */
[----:B------:R-:W-:Y:S04]  /*4e50*/  @!P2 IADD3 R61, P1, P0, R92, UR30, R116 ;  /* 0x0000001e5c3dac10 */ /* 0x000fe8000f83e074 */
[----:B------:R-:W-:Y:S02]  /*4e60*/  @!P2 IADD3.X R54, R147, UR27, R104, P1, P0 ;  /* 0x0000001b9336ac10 */ /* 0x000fe40008fe0468 */
        /* <DEDUP_REMOVED lines=104> */
.L_x_1655:
[----:B------:R-:W-:Y:S05]  /*54f0*/  BSYNC B0 ;  /* 0x0000000000007941 */ /* 0x000fea0003800000 */
.L_x_1654:
        /* <DEDUP_REMOVED lines=115> */
.L_x_1635:
[----:B------:R-:W-:Y:S04]  /*5c30*/  UIMAD UR4, UR17, -0x40, UR22 ;  /* 0xffffffc0110478a4 */ /* 0x000fe8000f8e0216 */
[----:B------:R-:W-:Y:S04]  /*5c40*/  UISETP.LT.AND UP0, UPT, UR4, 0x40, UPT ;  /* 0x000000400400788c */ /* 0x000fe8000bf01270 */
[----:B------:R-:W-:Y:S06]  /*5c50*/  USEL UR4, UR4, 0x40, UP0 ;  /* 0x0000004004047887 */ /* 0x000fec0008000000 */
[----:B------:R-:W-:Y:S11]  /*5c60*/  ISETP.GE.AND P0, PT, R127, UR4, PT ;  /* 0x000000047f007c0c */ /* 0x000ff6000bf06270 */
        /* <DEDUP_REMOVED lines=20> */
.L_x_1639:
[----:B------:R-:W-:Y:S05]  /*5db0*/  BSYNC B1 ;  /* 0x0000000000017941 */ /* 0x000fea0003800000 */
.L_x_1634:
[----:B------:R-:W-:Y:S01]  /*5dc0*/  USHF.L.U32 UR4, UR17, 0x6, URZ ;  /* 0x0000000611047899 */ /* 0x000fe2000800063f */
[----:B------:R-:W-:Y:S01]  /*5dd0*/  BSSY B0, `(.L_x_1656) ;  /* 0x0000048000007945 */ /* 0x000fe20003800000 */
[----:B------:R-:W-:Y:S02]  /*5de0*/  USHF.L.U64.HI UR13, UR17, 0x6, UR13 ;  /* 0x00000006110d7899 */ /* 0x000fe4000801020d */
[----:B------:R-:W-:Y:S02]  /*5df0*/  UIADD3 UR5, -UR4, UR22, URZ ;  /* 0x0000001604057290 */ /* 0x000fe4000fffe13f */
[----:B-1----:R-:W-:Y:S02]  /*5e00*/  IADD3 R2, R98, -UR4, RZ ;  /* 0x8000000462027c10 */ /* 0x002fe4000fffe0ff */
[----:B------:R-:W-:Y:S01]  /*5e10*/  IADD3 R3, P1, R100, UR4, RZ ;  /* 0x0000000464037c10 */ /* 0x000fe2000ff3e0ff */
[----:B------:R-:W-:Y:S01]  /*5e20*/  UISETP.LT.AND UP0, UPT, UR5, 0x40, UPT ;  /* 0x000000400500788c */ /* 0x000fe2000bf01270 */
[C---:B------:R-:W-:Y:S02]  /*5e30*/  ISETP.GE.AND P0, PT, R2.reuse, 0x21, PT ;  /* 0x000000210200780c */ /* 0x040fe40003f06270 */
[----:B------:R-:W-:Y:S01]  /*5e40*/  IADD3.X R0, R99, UR13, RZ, P1, !PT ;  /* 0x0000000d63007c10 */ /* 0x000fe20008ffe4ff */
[----:B------:R-:W-:Y:S10]  /*5e50*/  USEL UR5, UR5, 0x40, UP0 ;  /* 0x0000004005057887 */ /* 0x000ff40008000000 */
[----:B------:R-:W-:Y:S05]  /*5e60*/  @P0 IADD3 R5, P1, R3, 0x20, RZ ;  /* 0x0000002003050810 */ /* 0x000fea0007f3e0ff */
[----:B------:R-:W-:Y:S01]  /*5e70*/  @P0 IMAD.X R4, RZ, RZ, R0, P1 ;  /* 0x000000ffff040224 */ /* 0x000fe200008e0600 */
[----:B------:R-:W-:Y:S03]  /*5e80*/  ISETP.GE.AND P1, PT, R2, 0x1, PT ;  /* 0x000000010200780c */ /* 0x000fe60003f26270 */
[----:B------:R-:W-:Y:S04]  /*5e90*/  @P0 IMAD R4, R4, c[0x0][0x258], RZ ;  /* 0x0000960004040a24 */ /* 0x000fe800078e02ff */
[----:B------:R-:W-:Y:S06]  /*5ea0*/  @P0 IMAD R4, R5, c[0x0][0x25c], R4 ;  /* 0x0000970005040a24 */ /* 0x000fec00078e0204 */
[----:B------:R-:W-:Y:S02]  /*5eb0*/  @P1 IMAD R0, R0, c[0x0][0x258], RZ ;  /* 0x0000960000001a24 */ /* 0x000fe400078e02ff */
[----:B------:R-:W-:Y:S02]  /*5ec0*/  @P1 IMAD.MOV.U32 R96, RZ, RZ, R138 ;  /* 0x000000ffff601224 */ /* 0x000fe400078e008a */
[C---:B------:R-:W-:Y:S02]  /*5ed0*/  @P1 IMAD R0, R3.reuse, c[0x0][0x25c], R0 ;  /* 0x0000970003001a24 */ /* 0x040fe400078e0200 */
[----:B------:R-:W-:Y:S04]  /*5ee0*/  @P1 IMAD.WIDE.U32 R6, R3, c[0x0][0x258], R96 ;  /* 0x0000960003061a25 */ /* 0x000fe800078e0060 */
[----:B------:R-:W-:Y:S01]  /*5ef0*/  @P1 IMAD.IADD R0, R7, 0x1, R0 ;  /* 0x0000000107001824 */ /* 0x000fe200078e0200 */
[C---:B------:R-:W-:Y:S01]  /*5f00*/  @P1 LEA R2, P2, R6.reuse, c[0x0][0x250], 0x1 ;  /* 0x0000940006021a11 */ /* 0x040fe200078408ff */
[----:B------:R-:W-:Y:S03]  /*5f10*/  @P0 IMAD.MOV.U32 R96, RZ, RZ, R138 ;  /* 0x000000ffff600224 */ /* 0x000fe600078e008a */
[----:B------:R-:W-:Y:S01]  /*5f20*/  @P1 LEA.HI.X R3, R6, c[0x0][0x254], R0, 0x1, P2 ;  /* 0x0000950006031a11 */ /* 0x000fe200010f0c00 */
[----:B------:R-:W-:Y:S04]  /*5f30*/  @P0 IMAD.WIDE.U32 R6, R5, c[0x0][0x258], R96 ;  /* 0x0000960005060a25 */ /* 0x000fe800078e0060 */
[----:B------:R-:W-:Y:S01]  /*5f40*/  @!PT LDS RZ, [RZ] ;  /* 0x00000000fffff984 */ /* 0x000fe20000000800 */
[----:B------:R-:W-:Y:S01]  /*5f50*/  @!PT LDS RZ, [RZ] ;  /* 0x00000000fffff984 */ /* 0x000fe20000000800 */
[----:B------:R-:W-:Y:S01]  /*5f60*/  @!PT LDS RZ, [RZ] ;  /* 0x00000000fffff984 */ /* 0x000fe20000000800 */
[----:B------:R1:W-:Y:S01]  /*5f70*/  @P1 LDGSTS.E.BYPASS.LTC128B.128 [R123+0x100], [R2.64], !P5 ;  /* 0x00100000027b1fae */ /* 0x0003e2000e901d5c */
[----:B------:R-:W-:Y:S01]  /*5f80*/  @P0 IMAD.IADD R4, R7, 0x1, R4 ;  /* 0x0000000107040824 */ /* 0x000fe200078e0204 */
[C---:B-----5:R-:W-:Y:S02]  /*5f90*/  @P0 LEA R20, P2, R6.reuse, c[0x0][0x250], 0x1 ;  /* 0x0000940006140a11 */ /* 0x060fe400078408ff */
[----:B------:R1:W-:Y:S02]  /*5fa0*/  @P1 LDGSTS.E.BYPASS.LTC128B.128 [R123+0x2100], [R2.64+0x80], !P4 ;  /* 0x02100080027b1fae */ /* 0x0003e4000e101d5c */
[----:B------:R-:W-:Y:S02]  /*5fb0*/  @P0 LEA.HI.X R21, R6, c[0x0][0x254], R4, 0x1, P2 ;  /* 0x0000950006150a11 */ /* 0x000fe400010f0c04 */
[----:B------:R1:W-:Y:S04]  /*5fc0*/  @P1 LDGSTS.E.BYPASS.LTC128B.128 [R123+0x4100], [R2.64+0x100], !P3 ;  /* 0x04100100027b1fae */ /* 0x0003e8000d901d5c */
[----:B------:R1:W-:Y:S04]  /*5fd0*/  @P0 LDGSTS.E.BYPASS.LTC128B.128 [R123+0x1100], [R20.64], !P5 ;  /* 0x01100000147b0fae */ /* 0x0003e8000e901d5c */
[----:B------:R1:W-:Y:S04]  /*5fe0*/  @P0 LDGSTS.E.BYPASS.LTC128B.128 [R123+0x3100], [R20.64+0x80], !P4 ;  /* 0x03100080147b0fae */ /* 0x0003e8000e101d5c */
[----:B------:R1:W-:Y:S01]  /*5ff0*/  @P0 LDGSTS.E.BYPASS.LTC128B.128 [R123+0x5100], [R20.64+0x100], !P3 ;  /* 0x05100100147b0fae */ /* 0x0003e2000d901d5c */
[----:B------:R-:W-:Y:S03]  /*6000*/  ISETP.GE.AND P0, PT, R127, UR5, PT ;  /* 0x000000057f007c0c */ /* 0x000fe6000bf06270 */
        /* <DEDUP_REMOVED lines=36> */
.L_x_1657:
[----:B-1----:R-:W-:Y:S05]  /*6250*/  BSYNC B0 ;  /* 0x0000000000007941 */ /* 0x002fea0003800000 */
.L_x_1656:
        /* <DEDUP_REMOVED lines=45> */
.L_x_1633:
        /* <DEDUP_REMOVED lines=22> */
.L_x_1660:
[----:B------:R-:W-:Y:S02]  /*6690*/  UISETP.NE.AND UP0, UPT, UR6, 0x1, UPT ;  /* 0x000000010600788c */ /* 0x000fe4000bf05270 */
[----:B------:R-:W-:Y:S02]  /*66a0*/  ULDC.64 UR4, c[0x0][0x330] ;  /* 0x0000cc0000047ab9 */ /* 0x000fe40000000a00 */
[----:B------:R-:W-:-:S07]  /*66b0*/  UIMAD.WIDE.U32 UR26, UR8, UR4, URZ ;  /* 0x00000004081a72a5 */ /* 0x000fce000f8e003f */
[----:B------:R-:W-:Y:S02]  /*66c0*/  @UP0 UMOV UR11, UR27 ;  /* 0x0000001b000b0c82 */ /* 0x000fe40008000000 */
[----:B------:R-:W-:Y:S02]  /*66d0*/  @UP0 USHF.R.U32.HI UR8, URZ, UR5, UR11 ;  /* 0x000000053f080299 */ /* 0x000fe4000801160b */
.L_x_1661:
[----:B------:R-:W-:Y:S02]  /*66e0*/  ULDC UR4, c[0x0][0x32c] ;  /* 0x0000cb0000047ab9 */ /* 0x000fe40000000800 */
[----:B------:R-:W-:-:S04]  /*66f0*/  UIMAD UR4, UR8, UR6, UR4 ;  /* 0x00000006080472a4 */ /* 0x000fc8000f8e0204 */
[----:B------:R-:W-:-:S04]  /*6700*/  UISETP.LT.AND UP0, UPT, UR7, UR4, UPT ;  /* 0x000000040700728c */ /* 0x000fc8000bf01270 */
[----:B------:R-:W-:-:S04]  /*6710*/  USEL UR7, UR7, UR4, UP0 ;  /* 0x0000000407077287 */ /* 0x000fc80008000000 */
.L_x_1659:
        /* <DEDUP_REMOVED lines=28> */
.L_x_1663:
[----:B------:R-:W-:Y:S02]  /*68e0*/  ULDC UR4, c[0x0][0x32c] ;  /* 0x0000cb0000047ab9 */ /* 0x000fe40000000800 */
[----:B------:R-:W-:-:S03]  /*68f0*/  UISETP.NE.AND UP0, UPT, UR4, 0x1, UPT ;  /* 0x000000010400788c */ /* 0x000fc6000bf05270 */
[----:B------:R-:W-:Y:S02]  /*6900*/  ULDC.64 UR4, c[0x0][0x330] ;  /* 0x0000cc0000047ab9 */ /* 0x000fe40000000a00 */
[----:B------:R-:W-:-:S07]  /*6910*/  UIMAD.WIDE.U32 UR26, UR7, UR4, URZ ;  /* 0x00000004071a72a5 */ /* 0x000fce000f8e003f */
[----:B------:R-:W-:Y:S02]  /*6920*/  @UP0 UMOV UR11, UR27 ;  /* 0x0000001b000b0c82 */ /* 0x000fe40008000000 */
[----:B------:R-:W-:Y:S02]  /*6930*/  @UP0 USHF.R.U32.HI UR7, URZ, UR5, UR11 ;  /* 0x000000053f070299 */ /* 0x000fe4000801160b */
.L_x_1664:
[----:B------:R-:W-:Y:S02]  /*6940*/  ULDC UR4, c[0x0][0x32c] ;  /* 0x0000cb0000047ab9 */ /* 0x000fe40000000800 */
[----:B------:R-:W-:-:S04]  /*6950*/  UIMAD UR4, UR7, UR4, URZ ;  /* 0x00000004070472a4 */ /* 0x000fc8000f8e023f */
[----:B------:R-:W-:-:S04]  /*6960*/  UISETP.LT.AND UP0, UPT, UR6, UR4, UPT ;  /* 0x000000040600728c */ /* 0x000fc8000bf01270 */
[----:B------:R-:W-:-:S04]  /*6970*/  USEL UR6, UR6, UR4, !UP0 ;  /* 0x0000000406067287 */ /* 0x000fc8000c000000 */
.L_x_1662:
        /* <DEDUP_REMOVED lines=87> */
[----:B------:R-:W-:Y:S01]  /*6ef0*/  UIADD3 UR21, UR27, UR21, URZ ;  /* 0x000000151b157290 */ /* 0x000fe2000fffe03f */
[----:B------:R-:W-:Y:S01]  /*6f00*/  LOP3.LUT R13, R13, 0x1c0, RZ, 0xc0, !PT ;  /* 0x000001c00d0d7812 */ /* 0x000fe200078ec0ff */
[----:B------:R-:W-:Y:S01]  /*6f10*/  IMAD.SHL.U32 R18, R0, 0x8, RZ ;  /* 0x0000000800127824 */ /* 0x000fe200078e00ff */
[----:B------:R-:W-:Y:S01]  /*6f20*/  LOP3.LUT R43, R43, 0xfffffffe, RZ, 0xc0, !PT ;  /* 0xfffffffe2b2b7812 */ /* 0x000fe200078ec0ff */
[----:B------:R-:W-:Y:S01]  /*6f30*/  ULDC.64 UR4, c[0x0][0x1b8] ;  /* 0x00006e0000047ab9 */ /* 0x000fe20000000a00 */
[----:B------:R-:W-:Y:S01]  /*6f40*/  PLOP3.LUT P2, PT, PT, PT, UP3, 0x80, 0x0 ;  /* 0x000000000000781c */ /* 0x000fe20003f4f038 */
[----:B------:R-:W-:Y:S01]  /*6f50*/  UISETP.NE.U32.AND UP0, UPT, URZ, UR6, UPT ;  /* 0x000000063f00728c */ /* 0x000fe2000bf05070 */
[----:B------:R-:W-:Y:S01]  /*6f60*/  LOP3.LUT R8, R8, 0xfffffff0, RZ, 0xc0, !PT ;  /* 0xfffffff008087812 */ /* 0x000fe200078ec0ff */
[----:B------:R-:W-:Y:S01]  /*6f70*/  IMAD.IADD R43, R4, 0x1, -R43 ;  /* 0x00000001042b7824 */ /* 0x000fe200078e0a2b */
[----:B------:R-:W-:Y:S01]  /*6f80*/  IADD3 R4, R18, 0x80, RZ ;  /* 0x0000008012047810 */ /* 0x000fe20007ffe0ff */
[----:B------:R-:W-:Y:S01]  /*6f90*/  UMOV UR20, UR26 ;  /* 0x0000001a00147c82 */ /* 0x000fe20008000000 */
[----:B-1----:R-:W-:Y:S01]  /*6fa0*/  LOP3.LUT R2, R13, 0x38, R18, 0xf8, !PT ;  /* 0x000000380d027812 */ /* 0x002fe200078ef812 */
[----:B------:R-:W-:Y:S01]  /*6fb0*/  UIMAD UR6, UR14, UR4, URZ ;  /* 0x000000040e0672a4 */ /* 0x000fe2000f8e023f */
[----:B------:R-:W-:Y:S01]  /*6fc0*/  SHF.R.U32.HI R13, RZ, 0x3, R13 ;  /* 0x00000003ff0d7819 */ /* 0x000fe2000001160d */
[----:B------:R-:W-:Y:S01]  /*6fd0*/  UIMAD.WIDE.U32 UR20, UR15, UR4, UR20 ;  /* 0x000000040f1472a5 */ /* 0x000fe2000f8e0014 */
[----:B------:R-:W-:Y:S01]  /*6fe0*/  ISETP.GE.AND P3, PT, R4, c[0x0][0x1d4], PT ;  /* 0x0000750004007a0c */ /* 0x000fe20003f66270 */
[----:B------:R-:W-:Y:S01]  /*6ff0*/  USHF.R.S32.HI UR4, URZ, 0x1f, UR19 ;  /* 0x0000001f3f047899 */ /* 0x000fe20008011413 */
[----:B------:R-:W-:Y:S01]  /*7000*/  LOP3.LUT R13, R2, R13, RZ, 0x3c, !PT ;  /* 0x0000000d020d7212 */ /* 0x000fe200078e3cff */
[----:B------:R-:W-:Y:S01]  /*7010*/  IMAD R2, R0, 0x20, R42 ;  /* 0x0000002000027824 */ /* 0x000fe200078e022a */
[----:B------:R-:W-:Y:S01]  /*7020*/  PLOP3.LUT P1, PT, PT, PT, UP3, 0x80, 0x0 ;  /* 0x000000000000781c */ /* 0x000fe20003f2f038 */
[----:B------:R-:W-:Y:S01]  /*7030*/  UISETP.NE.AND.EX UP0, UPT, URZ, UR7, UPT, UP0 ;  /* 0x000000073f00728c */ /* 0x000fe2000bf05300 */
[----:B------:R-:W-:Y:S01]  /*7040*/  P2R R199, PR, RZ, 0x8 ;  /* 0x00000008ffc77803 */ /* 0x000fe20000000000 */
[----:B------:R-:W-:Y:S01]  /*7050*/  UIMAD UR6, UR15, UR5, UR6 ;  /* 0x000000050f0672a4 */ /* 0x000fe2000f8e0206 */
[----:B------:R-:W-:Y:S01]  /*7060*/  IADD3 R15, P3, R42, UR19, RZ ;  /* 0x000000132a0f7c10 */ /* 0x000fe2000ff7e0ff */
[----:B------:R-:W-:Y:S01]  /*7070*/  IMAD.IADD R8, R83, 0x1, -R8 ;  /* 0x0000000153087824 */ /* 0x000fe200078e0a08 */
[----:B------:R-:W-:Y:S01]  /*7080*/  IADD3 R2, R2, UR18, RZ ;  /* 0x0000001202027c10 */ /* 0x000fe2000fffe0ff */
[----:B------:R-:W-:Y:S01]  /*7090*/  USEL UR13, UR24, URZ, !UP0 ;  /* 0x0000003f180d7287 */ /* 0x000fe2000c000000 */
[----:B------:R-:W-:Y:S01]  /*70a0*/  LEA.HI.X.SX32 R4, R42, UR4, 0x1, P3 ;  /* 0x000000042a047c11 */ /* 0x000fe200098f0eff */
[----:B------:R-:W-:Y:S01]  /*70b0*/  UIADD3 UR21, UR21, UR6, URZ ;  /* 0x0000000615157290 */ /* 0x000fe2000fffe03f */
[----:B------:R-:W-:Y:S01]  /*70c0*/  SHF.R.S32.HI R9, RZ, 0x1f, R8 ;  /* 0x0000001fff097819 */ /* 0x000fe20000011408 */
[----:B------:R-:W-:Y:S01]  /*70d0*/  USEL UR7, UR11, URZ, !UP0 ;  /* 0x0000003f0b077287 */ /* 0x000fe2000c000000 */
[----:B------:R-:W-:Y:S01]  /*70e0*/  @P2 IMAD.HI.U32 R5, R2, c[0x0][0x2c8], RZ ;  /* 0x0000b20002052a27 */ /* 0x000fe200078e00ff */
[----:B------:R-:W-:Y:S01]  /*70f0*/  ULDC.64 UR4, c[0x0][0x1c0] ;  /* 0x0000700000047ab9 */ /* 0x000fe20000000a00 */
[----:B------:R-:W-:Y:S01]  /*7100*/  SHF.R.S32.HI R19, RZ, 0x1f, R18 ;  /* 0x0000001fff137819 */ /* 0x000fe20000011412 */
[----:B------:R-:W-:Y:S01]  /*7110*/  UIMAD.WIDE.U32 UR26, UR13, UR4, UR20 ;  /* 0x000000040d1a72a5 */ /* 0x000fe2000f8e0014 */
[C---:B------:R-:W-:Y:S01]  /*7120*/  IMAD R10, R4.reuse, c[0x0][0x1e0], RZ ;  /* 0x00007800040a7a24 */ /* 0x040fe200078e02ff */
[----:B------:R-:W-:Y:S01]  /*7130*/  UIMAD UR7, UR7, UR4, URZ ;  /* 0x00000004070772a4 */ /* 0x000fe2000f8e023f */
[----:B------:R-:W-:Y:S01]  /*7140*/  IMAD R4, R4, c[0x0][0x208], RZ ;  /* 0x0000820004047a24 */ /* 0x000fe200078e02ff */
[----:B------:R-:W-:Y:S01]  /*7150*/  LEA.HI R9, R9, R8, RZ, 0x3 ;  /* 0x0000000809097211 */ /* 0x000fe200078f18ff */
[----:B------:R-:W-:Y:S01]  /*7160*/  IMAD.MOV.U32 R6, RZ, RZ, R2 ;  /* 0x000000ffff067224 */ /* 0x000fe200078e0002 */
[----:B------:R-:W-:Y:S01]  /*7170*/  @P1 SHF.R.U32.HI R6, RZ, c[0x0][0x2cc], R5 ;  /* 0x0000b300ff061a19 */ /* 0x000fe20000011605 */
[----:B------:R-:W-:Y:S01]  /*7180*/  UIMAD UR5, UR13, UR5, UR7 ;  /* 0x000000050d0572a4 */ /* 0x000fe2000f8e0207 */
[----:B------:R-:W-:Y:S01]  /*7190*/  IMAD R5, R15, c[0x0][0x1e4], R10 ;  /* 0x000079000f057a24 */ /* 0x000fe200078e020a */
[----:B------:R-:W-:Y:S01]  /*71a0*/  LOP3.LUT R7, R9, 0xfffffff8, RZ, 0xc0, !PT ;  /* 0xfffffff809077812 */ /* 0x000fe200078ec0ff */
[C---:B------:R-:W-:Y:S01]  /*71b0*/  IMAD R4, R15.reuse, c[0x0][0x20c], R4 ;  /* 0x000083000f047a24 */ /* 0x040fe200078e0204 */
[----:B------:R-:W-:Y:S01]  /*71c0*/  UIADD3 UR6, UR27, UR5, URZ ;  /* 0x000000051b067290 */ /* 0x000fe2000fffe03f */
[C-C-:B------:R-:W-:Y:S01]  /*71d0*/  IMAD.WIDE.U32 R16, R15.reuse, c[0x0][0x1e0], R18.reuse ;  /* 0x000078000f107a25 */ /* 0x140fe200078e0012 */
[----:B------:R-:W-:Y:S01]  /*71e0*/  LEA.HI R40, R80, R83, RZ, 0x6 ;  /* 0x0000005350287211 */ /* 0x000fe200078f30ff */
[----:B------:R-:W-:Y:S01]  /*71f0*/  ULDC.64 UR4, c[0x0][0x350] ;  /* 0x0000d40000047ab9 */ /* 0x000fe20000000a00 */
[----:B------:R-:W-:Y:S01]  /*7200*/  BSSY B0, `(.L_x_1666) ;  /* 0x0000064000007945 */ /* 0x000fe20003800000 */
[----:B------:R-:W-:Y:S01]  /*7210*/  IMAD.WIDE.U32 R14, R15, c[0x0][0x208], R18 ;  /* 0x000082000f0e7a25 */ /* 0x000fe200078e0012 */
[----:B------:R-:W-:Y:S01]  /*7220*/  UISETP.NE.U32.AND UP0, UPT, URZ, UR4, UPT ;  /* 0x000000043f00728c */ /* 0x000fe2000bf05070 */
[----:B------:R-:W-:-:S02]  /*7230*/  ISETP.GE.AND P5, PT, R18, c[0x0][0x1d4], PT ;  /* 0x0000750012007a0c */ /* 0x000fc40003fa6270 */
[----:B------:R-:W-:Y:S01]  /*7240*/  IMAD.MOV R11, RZ, RZ, -R6 ;  /* 0x000000ffff0b7224 */ /* 0x000fe200078e0a06 */
[----:B------:R-:W-:Y:S01]  /*7250*/  UISETP.NE.AND.EX UP0, UPT, URZ, UR5, UPT, UP0 ;  /* 0x000000053f00728c */ /* 0x000fe2000bf05300 */
[----:B------:R-:W-:Y:S02]  /*7260*/  IMAD.IADD R17, R17, 0x1, R5 ;  /* 0x0000000111117824 */ /* 0x000fe400078e0205 */
[----:B------:R-:W-:Y:S01]  /*7270*/  IMAD.IADD R5, R15, 0x1, R4 ;  /* 0x000000010f057824 */ /* 0x000fe200078e0204 */
[----:B------:R-:W-:Y:S01]  /*7280*/  ULDC.64 UR4, c[0x0][0x210] ;  /* 0x0000840000047ab9 */ /* 0x000fe20000000a00 */
[----:B------:R-:W-:Y:S02]  /*7290*/  IMAD.MOV.U32 R4, RZ, RZ, R14 ;  /* 0x000000ffff047224 */ /* 0x000fe400078e000e */
[----:B------:R-:W-:Y:S02]  /*72a0*/  IMAD.IADD R7, R8, 0x1, -R7 ;  /* 0x0000000108077824 */ /* 0x000fe400078e0a07 */
[----:B------:R-:W-:-:S02]  /*72b0*/  IMAD R2, R11, c[0x0][0x2c4], R2 ;  /* 0x0000b1000b027a24 */ /* 0x000fc400078e0202 */
[----:B------:R-:W-:Y:S01]  /*72c0*/  IMAD.U32 R14, RZ, RZ, UR15 ;  /* 0x0000000fff0e7e24 */ /* 0x000fe2000f8e00ff */
[C---:B------:R-:W-:Y:S01]  /*72d0*/  LOP3.LUT P4, RZ, R7.reuse, 0x4, RZ, 0xc0, !PT ;  /* 0x0000000407ff7812 */ /* 0x040fe2000788c0ff */
[----:B------:R-:W-:Y:S01]  /*72e0*/  IMAD.U32 R11, RZ, RZ, UR27 ;  /* 0x0000001bff0b7e24 */ /* 0x000fe2000f8e00ff */
[C---:B------:R-:W-:Y:S01]  /*72f0*/  LOP3.LUT P2, RZ, R7.reuse, 0x2, RZ, 0xc0, !PT ;  /* 0x0000000207ff7812 */ /* 0x040fe2000784c0ff */
[----:B------:R-:W-:Y:S02]  /*7300*/  IMAD.U32 R10, RZ, RZ, UR26 ;  /* 0x0000001aff0a7e24 */ /* 0x000fe4000f8e00ff */
[----:B------:R-:W-:Y:S01]  /*7310*/  IMAD.U32 R11, RZ, RZ, UR6 ;  /* 0x00000006ff0b7e24 */ /* 0x000fe2000f8e00ff */
[----:B------:R-:W-:Y:S01]  /*7320*/  ULDC.64 UR6, c[0x0][0x1e8] ;  /* 0x00007a0000067ab9 */ /* 0x000fe20000000a00 */
[----:B------:R-:W-:Y:S01]  /*7330*/  IMAD.WIDE.U32 R14, R14, c[0x0][0x210], R4 ;  /* 0x000084000e0e7a25 */ /* 0x000fe200078e0004 */
[----:B------:R-:W-:Y:S02]  /*7340*/  UIMAD UR6, UR14, UR6, URZ ;  /* 0x000000060e0672a4 */ /* 0x000fe4000f8e023f */
[----:B------:R-:W-:Y:S01]  /*7350*/  UIMAD UR14, UR14, UR4, URZ ;  /* 0x000000040e0e72a4 */ /* 0x000fe2000f8e023f */
[----:B------:R-:W-:Y:S01]  /*7360*/  IMAD.SHL.U32 R5, R7, 0x40, RZ ;  /* 0x0000004007057824 */ /* 0x000fe200078e00ff */
[----:B------:R-:W-:Y:S01]  /*7370*/  UIMAD UR13, UR15, UR7, UR6 ;  /* 0x000000070f0d72a4 */ /* 0x000fe2000f8e0206 */
[----:B------:R-:W-:Y:S01]  /*7380*/  IMAD.U32 R204, RZ, RZ, UR15 ;  /* 0x0000000fffcc7e24 */ /* 0x000fe2000f8e00ff */
[----:B------:R-:W-:Y:S01]  /*7390*/  UIMAD UR14, UR15, UR5, UR14 ;  /* 0x000000050f0e72a4 */ /* 0x000fe2000f8e020e */
[----:B------:R-:W-:Y:S01]  /*73a0*/  IMAD.SHL.U32 R4, R43, 0x8, RZ ;  /* 0x000000082b047824 */ /* 0x000fe200078e00ff */
[----:B------:R-:W-:Y:S01]  /*73b0*/  ULDC.64 UR6, c[0x0][0x1f0] ;  /* 0x00007c0000067ab9 */ /* 0x000fe20000000a00 */
[----:B------:R-:W-:Y:S01]  /*73c0*/  IMAD.WIDE.U32 R204, R204, c[0x0][0x1e8], R16 ;  /* 0x00007a00cccc7a25 */ /* 0x000fe200078e0010 */
[----:B------:R-:W-:Y:S01]  /*73d0*/  ULDC.64 UR4, c[0x0][0x218] ;  /* 0x0000860000047ab9 */ /* 0x000fe20000000a00 */
[----:B------:R-:W-:-:S02]  /*73e0*/  LOP3.LUT R5, R5, 0x1c0, RZ, 0xc0, !PT ;  /* 0x000001c005057812 */ /* 0x000fc400078ec0ff */
[----:B------:R-:W-:Y:S01]  /*73f0*/  IADD3 R15, R15, UR14, RZ ;  /* 0x0000000e0f0f7c10 */ /* 0x000fe2000fffe0ff */
[----:B------:R-:W-:Y:S01]  /*7400*/  IMAD.SHL.U32 R40, R40, 0x8, RZ ;  /* 0x0000000828287824 */ /* 0x000fe200078e00ff */
[----:B------:R-:W-:Y:S01]  /*7410*/  IADD3 R205, R205, UR13, RZ ;  /* 0x0000000dcdcd7c10 */ /* 0x000fe2000fffe0ff */
[----:B------:R-:W-:Y:S01]  /*7420*/  IMAD.SHL.U32 R9, R9, 0x40, RZ ;  /* 0x0000004009097824 */ /* 0x000fe200078e00ff */
[----:B------:R-:W-:Y:S02]  /*7430*/  LOP3.LUT R4, R5, 0x8, R4, 0xf8, !PT ;  /* 0x0000000805047812 */ /* 0x000fe400078ef804 */
[----:B------:R-:W-:Y:S02]  /*7440*/  SHF.R.U32.HI R5, RZ, 0x3, R5 ;  /* 0x00000003ff057819 */ /* 0x000fe40000011605 */
[----:B------:R-:W-:Y:S02]  /*7450*/  LOP3.LUT R40, R13, 0xfffffe00, R40, 0xf8, !PT ;  /* 0xfffffe000d287812 */ /* 0x000fe400078ef828 */
[----:B------:R-:W-:-:S04]  /*7460*/  LOP3.LUT R4, R4, R5, RZ, 0x3c, !PT ;  /* 0x0000000504047212 */ /* 0x000fc800078e3cff */
[----:B------:R-:W-:Y:S01]  /*7470*/  LOP3.LUT R4, R4, 0xfffffe00, R9, 0xf8, !PT ;  /* 0xfffffe0004047812 */ /* 0x000fe200078ef809 */
[----:B--2---:R1:W2:Y:S02]  /*7480*/  @P0 R2UR UR20, R3 ;  /* 0x00000000031403c2 */ /* 0x0042a400000e0000 */
        /* <DEDUP_REMOVED lines=18> */
[----:B------:R-:W-:Y:S01]  /*75b0*/  UIMAD UR6, UR20, UR7, UR6 ;  /* 0x00000007140672a4 */ /* 0x000fe2000f8e0206 */
[----:B------:R-:W-:Y:S01]  /*75c0*/  IMAD R3, R3, c[0x0][0x1a8], RZ ;  /* 0x00006a0003037a24 */ /* 0x000fe200078e02ff */
[----:B------:R-:W-:Y:S01]  /*75d0*/  LEA R12, P0, R6, c[0x0][0x160], 0x1 ;  /* 0x00005800060c7a11 */ /* 0x000fe200078008ff */
[----:B------:R-:W-:Y:S01]  /*75e0*/  UIMAD UR4, UR20, UR5, UR4 ;  /* 0x00000005140472a4 */ /* 0x000fe2000f8e0204 */
[----:B------:R-:W-:-:S03]  /*75f0*/  IMAD.WIDE.U32 R204, R200, c[0x0][0x1f0], R204 ;  /* 0x00007c00c8cc7a25 */ /* 0x000fc600078e00cc */
        /* <DEDUP_REMOVED lines=9> */
[----:B------:R-:W-:Y:S01]  /*7690*/  IMAD.SHL.U32 R6, R0, 0x8, RZ ;  /* 0x0000000800067824 */ /* 0x000fe200078e00ff */
[----:B------:R-:W-:Y:S01]  /*76a0*/  ISETP.GE.AND P0, PT, R10, UR21, PT ;  /* 0x000000150a007c0c */ /* 0x000fe2000bf06270 */
[----:B------:R-:W-:Y:S01]  /*76b0*/  IMAD.MOV.U32 R3, RZ, RZ, 0x20 ;  /* 0x00000020ff037424 */ /* 0x000fe200078e00ff */
[----:B------:R-:W-:Y:S01]  /*76c0*/  ISETP.GE.AND P6, PT, R7, c[0x0][0x1d4], PT ;  /* 0x0000750007007a0c */ /* 0x000fe20003fc6270 */
[----:B------:R1:W3:Y:S01]  /*76d0*/  SHFL.IDX PT, R17, R11, RZ, 0x181f ;  /* 0x00181fff0b117589 */ /* 0x0002e200000e0000 */
[----:B------:R-:W-:-:S02]  /*76e0*/  IADD3 R5, R6, 0x80, RZ ;  /* 0x0000008006057810 */ /* 0x000fc40007ffe0ff */
[----:B------:R-:W-:Y:S02]  /*76f0*/  SEL R3, R3, 0xffffffe0, !P4 ;  /* 0xffffffe003037807 */ /* 0x000fe40006000000 */
[----:B------:R-:W-:Y:S02]  /*7700*/  ISETP.GE.AND P1, PT, R6, c[0x0][0x198], PT ;  /* 0x0000660006007a0c */ /* 0x000fe40003f26270 */
[----:B------:R-:W-:Y:S02]  /*7710*/  SEL R2, R2, 0xfffffff0, !P2 ;  /* 0xfffffff002027807 */ /* 0x000fe40005000000 */
[----:B------:R-:W-:Y:S02]  /*7720*/  ISETP.GE.AND P3, PT, R7, c[0x0][0x198], PT ;  /* 0x0000660007007a0c */ /* 0x000fe40003f66270 */
[----:B------:R-:W-:Y:S01]  /*7730*/  ISETP.GE.AND P4, PT, R5, c[0x0][0x198], PT ;  /* 0x0000660005007a0c */ /* 0x000fe20003f86270 */
[----:B------:R-:W-:Y:S07]  /*7740*/  @P0 BRA `(.L_x_1667) ;  /* 0x000000f000000947 */ /* 0x000fee0003800000 */
[----:B--2---:R-:W-:Y:S02]  /*7750*/  SHF.R.S32.HI R14, RZ, 0x1f, R7 ;  /* 0x0000001fff0e7819 */ /* 0x004fe40000011407 */
[----:B------:R-:W-:-:S02]  /*7760*/  SHF.R.S32.HI R8, RZ, 0x1f, R5 ;  /* 0x0000001fff087819 */ /* 0x000fc40000011405 */
[----:B------:R-:W-:Y:S02]  /*7770*/  LEA.HI R9, R14, R7, RZ, 0x3 ;  /* 0x000000070e097211 */ /* 0x000fe400078f18ff */
[----:B------:R-:W-:Y:S01]  /*7780*/  LEA.HI R8, R8, R5, RZ, 0x3 ;  /* 0x0000000508087211 */ /* 0x000fe200078f18ff */
[----:B------:R-:W-:Y:S01]  /*7790*/  IMAD.SHL.U32 R5, R40, 0x2, RZ ;  /* 0x0000000228057824 */ /* 0x000fe200078e00ff */
        /* <DEDUP_REMOVED lines=10> */
.L_x_1667:
[----:B--2---:R-:W-:Y:S05]  /*7840*/  BSYNC B0 ;  /* 0x0000000000007941 */ /* 0x004fea0003800000 */
.L_x_1666:
        /* <DEDUP_REMOVED lines=22> */
.L_x_1669:
[----:B------:R-:W-:Y:S05]  /*79b0*/  BSYNC B0 ;  /* 0x0000000000007941 */ /* 0x000fea0003800000 */
.L_x_1668:
        /* <DEDUP_REMOVED lines=22> */
.L_x_1671:
[----:B------:R-:W-:Y:S05]  /*7b20*/  BSYNC B0 ;  /* 0x0000000000007941 */ /* 0x000fea0003800000 */
.L_x_1670:
[----:B-1----:R-:W1:Y:S01]  /*7b30*/  SHFL.IDX PT, R14, R12, 0x3, 0x181f ;  /* 0x00781f000c0e7f89 */ /* 0x002e6200000e0000 */
        /* <DEDUP_REMOVED lines=12> */
[----:B------:R-:W-:Y:S01]  /*7c00*/  USHF.R.S32.HI UR20, URZ, 0x1f, UR19 ;  /* 0x0000001f3f147899 */ /* 0x000fe20008011413 */
[----:B------:R-:W-:Y:S01]  /*7c10*/  @!P0 SHF.R.S32.HI R10, RZ, 0x1f, R7 ;  /* 0x0000001fff0a8819 */ /* 0x000fe20000011407 */
[----:B------:R-:W-:Y:S01]  /*7c20*/  UIMAD UR6, UR14, UR19, URZ ;  /* 0x000000130e0672a4 */ /* 0x000fe2000f8e023f */
[----:B------:R-:W-:Y:S01]  /*7c30*/  @!P0 IMAD.SHL.U32 R8, R40, 0x2, RZ ;  /* 0x0000000228088824 */ /* 0x000fe200078e00ff */
[----:B------:R-:W-:Y:S01]  /*7c40*/  UMOV UR7, 0x5 ;  /* 0x0000000500077882 */ /* 0x000fe20000000000 */
[----:B------:R-:W-:Y:S01]  /*7c50*/  @!P0 LEA.HI R9, R10, R7, RZ, 0x3 ;  /* 0x000000070a098211 */ /* 0x000fe200078f18ff */
[----:B------:R-:W-:Y:S01]  /*7c60*/  IMAD.U32 R7, RZ, RZ, UR13 ;  /* 0x0000000dff077e24 */ /* 0x000fe2000f8e00ff */
[C---:B-1----:R-:W-:Y:S01]  /*7c70*/  @!P0 LEA R18, P2, R6.reuse, R14, 0x1 ;  /* 0x0000000e06128211 */ /* 0x042fe200078408ff */
[----:B------:R-:W-:Y:S01]  /*7c80*/  UIMAD UR6, UR20, UR13, UR6 ;  /* 0x0000000d140672a4 */ /* 0x000fe2000f8e0206 */
[----:B------:R-:W-:Y:S01]  /*7c90*/  IADD3 R10, -R5, UR12, -R42 ;  /* 0x0000000c050a7c10 */ /* 0x000fe2000fffe92a */
[----:B----4-:R-:W-:Y:S01]  /*7ca0*/  IMAD.WIDE.U32 R16, R7, UR19, R210 ;  /* 0x0000001307107c25 */ /* 0x010fe2000f8e00d2 */
[----:B-----5:R-:W-:Y:S01]  /*7cb0*/  @!P0 LEA.HI.X R19, R6, R15, R19, 0x1, P2 ;  /* 0x0000000f06138211 */ /* 0x020fe200010f0c13 */
[----:B------:R-:W-:Y:S01]  /*7cc0*/  USHF.L.U64.HI UR7, UR4, UR7, UR5 ;  /* 0x0000000704077299 */ /* 0x000fe20008010205 */
[----:B------:R-:W-:-:S02]  /*7cd0*/  ISETP.GE.AND P2, PT, R10, 0x1, PT ;  /* 0x000000010a00780c */ /* 0x000fc40003f46270 */
[----:B------:R-:W-:Y:S01]  /*7ce0*/  @!P0 LOP3.LUT R9, R9, 0xfffffff8, RZ, 0xc0, !PT ;  /* 0xfffffff809098812 */ /* 0x000fe200078ec0ff */
[----:B------:R-:W-:Y:S01]  /*7cf0*/  @!PT LDS RZ, [RZ] ;  /* 0x00000000fffff984 */ /* 0x000fe20000000800 */
[----:B------:R1:W-:Y:S01]  /*7d00*/  @!P0 LDGSTS.E.BYPASS.LTC128B.128 [R8+0xf100], [R18.64], !P1 ;  /* 0x0f10000012088fae */ /* 0x0003e2000c901d5c */
[----:B--23--:R-:W-:-:S03]  /*7d10*/  @!P0 IADD3 R11, R6, 0x80, RZ ;  /* 0x00000080060b8810 */ /* 0x00cfc60007ffe0ff */
[----:B------:R-:W-:Y:S01]  /*7d20*/  @!P0 IMAD.WIDE R20, R9, 0x2, R14 ;  /* 0x0000000209148825 */ /* 0x000fe200078e020e */
[----:B------:R-:W-:Y:S01]  /*7d30*/  IADD3 R9, R17, UR6, RZ ;  /* 0x0000000611097c10 */ /* 0x000fe2000fffe0ff */
[----:B------:R-:W-:Y:S01]  /*7d40*/  USHF.L.U32 UR6, UR4, 0x5, URZ ;  /* 0x0000000504067899 */ /* 0x000fe2000800063f */
[----:B------:R-:W-:Y:S02]  /*7d50*/  @!P0 SHF.R.S32.HI R6, RZ, 0x1f, R11 ;  /* 0x0000001fff068819 */ /* 0x000fe4000001140b */
[----:B------:R1:W-:Y:S01]  /*7d60*/  @!P0 LDGSTS.E.BYPASS.LTC128B.128 [R8+0x13100], [R20.64], !P3 ;  /* 0x1310000014088fae */ /* 0x0003e2000d901d5c */
[----:B------:R-:W-:Y:S02]  /*7d70*/  @P2 LEA R12, P1, R16, c[0x0][0x1c8], 0x1 ;  /* 0x00007200100c2a11 */ /* 0x000fe400078208ff */
[----:B------:R-:W-:Y:S02]  /*7d80*/  @!P0 LEA.HI R11, R6, R11, RZ, 0x3 ;  /* 0x0000000b060b8211 */ /* 0x000fe400078f18ff */
[----:B------:R-:W-:-:S02]  /*7d90*/  @P2 LEA.HI.X R13, R16, c[0x0][0x1cc], R9, 0x1, P1 ;  /* 0x00007300100d2a11 */ /* 0x000fc400008f0c09 */
[----:B------:R-:W-:Y:S02]  /*7da0*/  ISETP.GE.AND P1, PT, R10, 0x21, PT ;  /* 0x000000210a00780c */ /* 0x000fe40003f26270 */
[----:B------:R-:W-:Y:S02]  /*7db0*/  @!P0 LOP3.LUT R11, R11, 0xfffffff8, RZ, 0xc0, !PT ;  /* 0xfffffff80b0b8812 */ /* 0x000fe400078ec0ff */
[----:B------:R-:W-:-:S04]  /*7dc0*/  LEA.HI R6, R80, R83, RZ, 0x5 ;  /* 0x0000005350067211 */ /* 0x000fc800078f28ff */
[----:B------:R-:W-:-:S05]  /*7dd0*/  SHF.R.S32.HI R81, RZ, 0x5, R6 ;  /* 0x00000005ff517819 */ /* 0x000fca0000011406 */
[----:B------:R-:W-:Y:S01]  /*7de0*/  @P1 IADD3 R10, P3, R16, UR6, RZ ;  /* 0x00000006100a1c10 */ /* 0x000fe2000ff7e0ff */
[----:B------:R-:W-:-:S03]  /*7df0*/  @!P0 IMAD.WIDE R16, R11, 0x2, R14 ;  /* 0x000000020b108825 */ /* 0x000fc600078e020e */
[----:B------:R-:W-:Y:S01]  /*7e00*/  @P1 IADD3.X R9, R9, UR7, RZ, P3, !PT ;  /* 0x0000000709091c10 */ /* 0x000fe20009ffe4ff */
[----:B------:R-:W-:Y:S01]  /*7e10*/  @P2 IMAD.SHL.U32 R11, R40, 0x2, RZ ;  /* 0x00000002280b2824 */ /* 0x000fe200078e00ff */
[----:B------:R1:W-:Y:S01]  /*7e20*/  @!P0 LDGSTS.E.BYPASS.LTC128B.128 [R8+0x17100], [R16.64], !P4 ;  /* 0x1710000010088fae */ /* 0x0003e2000e101d5c */
[----:B------:R-:W-:Y:S02]  /*7e30*/  ISETP.NE.AND P4, PT, R199, RZ, PT ;  /* 0x000000ffc700720c */ /* 0x000fe40003f85270 */
[C---:B------:R-:W-:Y:S01]  /*7e40*/  @P1 LEA R14, P0, R10.reuse, c[0x0][0x1c8], 0x1 ;  /* 0x000072000a0e1a11 */ /* 0x040fe200078008ff */
[----:B------:R-:W0:Y:S03]  /*7e50*/  LDGDEPBAR ;  /* 0x00000000000079af */ /* 0x000e260000000000 */
[----:B------:R-:W-:Y:S01]  /*7e60*/  @P1 LEA.HI.X R15, R10, c[0x0][0x1cc], R9, 0x1, P0 ;  /* 0x000073000a0f1a11 */ /* 0x000fe200000f0c09 */
[----:B------:R-:W-:Y:S01]  /*7e70*/  BAR.SYNC.DEFER_BLOCKING 0x0 ;  /* 0x0000000000007b1d */ /* 0x000fe20000010000 */
[----:B------:R-:W-:Y:S01]  /*7e80*/  ISETP.LT.AND P0, PT, RZ, c[0x0][0x27c], PT ;  /* 0x00009f00ff007a0c */ /* 0x000fe20003f01270 */
[----:B------:R-:W-:-:S04]  /*7e90*/  @P1 IMAD.SHL.U32 R9, R40, 0x2, RZ ;  /* 0x0000000228091824 */ /* 0x000fc800078e00ff */
        /* <DEDUP_REMOVED lines=13> */
.L_x_1672:
        /* <DEDUP_REMOVED lines=122> */
.L_x_1676:
[----:B--2---:R-:W-:Y:S05]  /*8710*/  BSYNC B0 ;  /* 0x0000000000007941 */ /* 0x004fea0003800000 */
.L_x_1675:
        /* <DEDUP_REMOVED lines=129> */
.L_x_1678:
[----:B-12-4-:R-:W-:Y:S05]  /*8f30*/  BSYNC B0 ;  /* 0x0000000000007941 */ /* 0x016fea0003800000 */
.L_x_1677:
        /* <DEDUP_REMOVED lines=120> */
.L_x_1682:
[----:B------:R-:W-:Y:S05]  /*96c0*/  BSYNC B0 ;  /* 0x0000000000007941 */ /* 0x000fea0003800000 */
.L_x_1681:
        /* <DEDUP_REMOVED lines=50> */
.L_x_1684:
[----:B------:R-:W-:Y:S05]  /*99f0*/  BSYNC B0 ;  /* 0x0000000000007941 */ /* 0x000fea0003800000 */
.L_x_1683:
        /* <DEDUP_REMOVED lines=50> */
.L_x_1686:
[----:B------:R-:W-:Y:S05]  /*9d20*/  BSYNC B0 ;  /* 0x0000000000007941 */ /* 0x000fea0003800000 */
.L_x_1685:
        /* <DEDUP_REMOVED lines=50> */
.L_x_1688:
[----:B------:R-:W-:Y:S05]  /*a050*/  BSYNC B0 ;  /* 0x0000000000007941 */ /* 0x000fea0003800000 */
.L_x_1687:
        /* <DEDUP_REMOVED lines=50> */
.L_x_1690:
[----:B------:R-:W-:Y:S05]  /*a380*/  BSYNC B0 ;  /* 0x0000000000007941 */ /* 0x000fea0003800000 */
.L_x_1689:
        /* <DEDUP_REMOVED lines=49> */
.L_x_1680:
[----:B------:R-:W-:Y:S05]  /*a6a0*/  BSYNC B1 ;  /* 0x0000000000017941 */ /* 0x000fea0003800000 */
.L_x_1679:
        /* <DEDUP_REMOVED lines=52> */
.L_x_1693:
[----:B------:R-:W-:Y:S05]  /*a9f0*/  BSYNC B0 ;  /* 0x0000000000007941 */ /* 0x000fea0003800000 */
.L_x_1692:
        /* <DEDUP_REMOVED lines=50> */
.L_x_1695:
[----:B------:R-:W-:Y:S05]  /*ad20*/  BSYNC B0 ;  /* 0x0000000000007941 */ /* 0x000fea0003800000 */
.L_x_1694:
        /* <DEDUP_REMOVED lines=50> */
.L_x_1697:
[----:B------:R-:W-:Y:S05]  /*b050*/  BSYNC B0 ;  /* 0x0000000000007941 */ /* 0x000fea0003800000 */
.L_x_1696:
        /* <DEDUP_REMOVED lines=50> */
.L_x_1699:
[----:B------:R-:W-:Y:S05]  /*b380*/  BSYNC B0 ;  /* 0x0000000000007941 */ /* 0x000fea0003800000 */
.L_x_1698:
        /* <DEDUP_REMOVED lines=50> */
.L_x_1701:
[----:B------:R-:W-:Y:S05]  /*b6b0*/  BSYNC B0 ;  /* 0x0000000000007941 */ /* 0x000fea0003800000 */
.L_x_1700:
        /* <DEDUP_REMOVED lines=50> */
.L_x_1674:
        /* <DEDUP_REMOVED lines=75> */
.L_x_1703:
[----:B--2---:R-:W-:Y:S05]  /*be90*/  BSYNC B0 ;  /* 0x0000000000007941 */ /* 0x004fea0003800000 */
.L_x_1702:
        /* <DEDUP_REMOVED lines=102> */
.L_x_1705:
[----:B--2---:R-:W-:Y:S05]  /*c500*/  BSYNC B0 ;  /* 0x0000000000007941 */ /* 0x004fea0003800000 */
.L_x_1704:
        /* <DEDUP_REMOVED lines=169> */
.L_x_1709:
[----:B------:R-:W-:Y:S05]  /*cfa0*/  BSYNC B0 ;  /* 0x0000000000007941 */ /* 0x000fea0003800000 */
.L_x_1708:
        /* <DEDUP_REMOVED lines=122> */
.L_x_1711:
[----:B------:R-:W-:Y:S05]  /*d750*/  BSYNC B0 ;  /* 0x0000000000007941 */ /* 0x000fea0003800000 */
.L_x_1710:
        /* <DEDUP_REMOVED lines=121> */
.L_x_1707:
[----:B------:R-:W-:Y:S05]  /*def0*/  BSYNC B1 ;  /* 0x0000000000017941 */ /* 0x000fea0003800000 */
.L_x_1706:
        /* <DEDUP_REMOVED lines=119> */
.L_x_1713:
[----:B------:R-:W-:Y:S05]  /*e670*/  BSYNC B0 ;  /* 0x0000000000007941 */ /* 0x000fea0003800000 */
.L_x_1712:
        /* <DEDUP_REMOVED lines=124> */
.L_x_1715:
[----:B------:R-:W-:Y:S05]  /*ee40*/  BSYNC B0 ;  /* 0x0000000000007941 */ /* 0x000fea0003800000 */
.L_x_1714:
        /* <DEDUP_REMOVED lines=123> */
.L_x_1691:
[----:B------:R-:W-:Y:S05]  /*f600*/  BSYNC B2 ;  /* 0x0000000000027941 */ /* 0x000fea0003800000 */
.L_x_1673:
[----:B-1----:R-:W-:Y:S01]  /*f610*/  IMAD.SHL.U32 R8, R0, 0x40, RZ ;  /* 0x0000004000087824 */ /* 0x002fe200078e00ff */
        /* <DEDUP_REMOVED lines=10> */
[----:B------:R-:W-:Y:S01]  /*f6c0*/  LOP3.LUT P1, RZ, R0, 0x2, RZ, 0xc0, !PT ;  /* 0x0000000200ff7812 */ /* 0x000fe2000782c0ff */
[----:B------:R-:W-:Y:S01]  /*f6d0*/  IMAD.SHL.U32 R198, R198, 0x2, RZ ;  /* 0x00000002c6c67824 */ /* 0x000fe200078e00ff */
[----:B------:R-:W-:Y:S01]  /*f6e0*/  BAR.SYNC.DEFER_BLOCKING 0x0 ;  /* 0x0000000000007b1d */ /* 0x000fe20000010000 */
[----:B------:R-:W-:Y:S01]  /*f6f0*/  LOP3.LUT R8, R9, R8, RZ, 0x3c, !PT ;  /* 0x0000000809087212 */ /* 0x000fe200078e3cff */
[----:B------:R-:W-:Y:S01]  /*f700*/  UIADD3 UR20, UR27, UR20, URZ ;  /* 0x000000141b147290 */ /* 0x000fe2000fffe03f */
[----:B------:R-:W-:Y:S01]  /*f710*/  SEL R11, RZ, 0x2, P6 ;  /* 0x00000002ff0b7807 */ /* 0x000fe20003000000 */
[----:B------:R-:W-:Y:S01]  /*f720*/  IMAD.U32 R9, RZ, RZ, UR27 ;  /* 0x0000001bff097e24 */ /* 0x000fe2000f8e00ff */
[----:B------:R-:W-:Y:S01]  /*f730*/  SEL R10, RZ, 0x4, P4 ;  /* 0x00000004ff0a7807 */ /* 0x000fe20002000000 */
[----:B------:R-:W-:Y:S01]  /*f740*/  IMAD R197, R43, 0x200, R8 ;  /* 0x000002002bc57824 */ /* 0x000fe200078e0208 */
[----:B------:R-:W-:Y:S01]  /*f750*/  IADD3 R42, -R42, UR12, -R5 ;  /* 0x0000000c2a2a7c10 */ /* 0x000fe2000fffe905 */
[----:B------:R-:W-:Y:S01]  /*f760*/  IMAD.U32 R8, RZ, RZ, UR26 ;  /* 0x0000001aff087e24 */ /* 0x000fe2000f8e00ff */
[----:B------:R-:W-:Y:S01]  /*f770*/  IADD3 R41, R10, R11, R41 ;  /* 0x0000000b0a297210 */ /* 0x000fe20007ffe029 */
[----:B------:R-:W-:Y:S01]  /*f780*/  IMAD.SHL.U32 R197, R197, 0x2, RZ ;  /* 0x00000002c5c57824 */ /* 0x000fe200078e00ff */
[----:B------:R-:W-:Y:S01]  /*f790*/  P2R R16, PR, RZ, 0x40 ;  /* 0x00000040ff107803 */ /* 0x000fe20000000000 */
[----:B------:R-:W-:Y:S01]  /*f7a0*/  IMAD.U32 R11, RZ, RZ, UR20 ;  /* 0x00000014ff0b7e24 */ /* 0x000fe2000f8e00ff */
[----:B------:R-:W-:Y:S01]  /*f7b0*/  LEA R9, P0, R8, R200, 0x6 ;  /* 0x000000c808097211 */ /* 0x000fe200078030ff */
[--C-:B------:R-:W-:Y:S01]  /*f7c0*/  IMAD R194, R2, 0x2, R198.reuse ;  /* 0x0000000202c27824 */ /* 0x100fe200078e02c6 */
[C---:B------:R-:W-:Y:S01]  /*f7d0*/  IADD3 R10, R197.reuse, 0x6100, RZ ;  /* 0x00006100c50a7810 */ /* 0x040fe20007ffe0ff */
[----:B------:R-:W-:Y:S01]  /*f7e0*/  IMAD.SHL.U32 R202, R40, 0x2, RZ ;  /* 0x0000000228ca7824 */ /* 0x000fe200078e00ff */
[----:B------:R-:W-:Y:S01]  /*f7f0*/  LEA.HI.X R8, R8, R207, R11, 0x6, P0 ;  /* 0x000000cf08087211 */ /* 0x000fe200000f340b */
[----:B------:R-:W-:Y:S01]  /*f800*/  USHF.L.U32 UR20, UR4, 0x6, URZ ;  /* 0x0000000604147899 */ /* 0x000fe2000800063f */
[----:B------:R-:W-:Y:S01]  /*f810*/  IADD3 R196, R197, 0x6120, RZ ;  /* 0x00006120c5c47810 */ /* 0x000fe20007ffe0ff */
[----:B------:R-:W-:Y:S01]  /*f820*/  USHF.L.U64.HI UR11, UR4, UR11, UR5 ;  /* 0x0000000b040b7299 */ /* 0x000fe20008010205 */
[----:B------:R-:W-:Y:S01]  /*f830*/  LEA R26, P0, R9, c[0x0][0x1f8], 0x1 ;  /* 0x00007e00091a7a11 */ /* 0x000fe200078008ff */
[C---:B------:R-:W-:Y:S01]  /*f840*/  IMAD R193, R3.reuse, 0x2, R198 ;  /* 0x0000000203c17824 */ /* 0x040fe200078e02c6 */
[----:B------:R-:W-:Y:S01]  /*f850*/  @P1 IADD3 R196, R10, -0x20, RZ ;  /* 0xffffffe00ac41810 */ /* 0x000fe20007ffe0ff */
[----:B------:R-:W-:Y:S01]  /*f860*/  LDSM.16.M88.4 R20, [R198+0xc100] ;  /* 0x00c10000c614783b */ /* 0x000fe20000000200 */
[C---:B------:R-:W-:Y:S01]  /*f870*/  ISETP.LT.OR P1, PT, R42.reuse, 0x1, P5 ;  /* 0x000000012a00780c */ /* 0x040fe20002f21670 */
[----:B------:R-:W-:Y:S01]  /*f880*/  IMAD R191, R3, 0x2, R194 ;  /* 0x0000000203bf7824 */ /* 0x000fe200078e02c2 */
[----:B------:R-:W-:Y:S01]  /*f890*/  LEA.HI.X R27, R9, c[0x0][0x1fc], R8, 0x1, P0 ;  /* 0x00007f00091b7a11 */ /* 0x000fe200000f0c08 */
[----:B------:R-:W-:Y:S01]  /*f8a0*/  LDSM.16.M88.4 R64, [R197+0x6100] ;  /* 0x00610000c540783b */ /* 0x000fe20000000200 */
[C---:B------:R-:W-:Y:S01]  /*f8b0*/  LOP3.LUT P3, RZ, R41.reuse, 0x2, RZ, 0xc0, !PT ;  /* 0x0000000229ff7812 */ /* 0x040fe2000786c0ff */
[----:B------:R-:W-:Y:S01]  /*f8c0*/  UISETP.GT.AND UP0, UPT, UR19, UR8, UPT ;  /* 0x000000081300728c */ /* 0x000fe2000bf04270 */
[----:B------:R-:W-:Y:S01]  /*f8d0*/  LOP3.LUT P6, RZ, R41, 0x4, RZ, 0xc0, !PT ;  /* 0x0000000429ff7812 */ /* 0x000fe200078cc0ff */
[----:B------:R-:W1:Y:S01]  /*f8e0*/  LDSM.16.M88.4 R56, [R197+0x6900] ;  /* 0x00690000c538783b */ /* 0x000e620000000200 */
[----:B------:R-:W-:Y:S01]  /*f8f0*/  ISETP.LT.OR P0, PT, R42, 0x1, !P3 ;  /* 0x000000012a00780c */ /* 0x000fe20005f01670 */
[----:B------:R-:W-:Y:S01]  /*f900*/  UIADD3 UR17, UR12, 0x1, -UR17 ;  /* 0x000000010c117890 */ /* 0x000fe2000fffe811 */
[----:B------:R-:W-:Y:S01]  /*f910*/  LOP3.LUT P4, RZ, R0, 0x4, RZ, 0xc0, !PT ;  /* 0x0000000400ff7812 */ /* 0x000fe2000788c0ff */
[----:B------:R-:W2:Y:S01]  /*f920*/  LDSM.16.M88.4 R48, [R197+0x7100] ;  /* 0x00710000c530783b */ /* 0x000ea20000000200 */
[----:B------:R-:W-:Y:S01]  /*f930*/  ISETP.LT.OR P2, PT, R42, 0x21, P5 ;  /* 0x000000212a00780c */ /* 0x000fe20002f41670 */
[----:B------:R-:W-:Y:S01]  /*f940*/  IMAD.MOV.U32 R0, RZ, RZ, 0x40 ;  /* 0x00000040ff007424 */ /* 0x000fe200078e00ff */
[----:B------:R-:W-:Y:S01]  /*f950*/  LOP3.LUT R6, R6, 0xffffffe0, RZ, 0xc0, !PT ;  /* 0xffffffe006067812 */ /* 0x000fe200078ec0ff */
[----:B------:R-:W3:Y:S01]  /*f960*/  LDSM.16.M88.4 R8, [R197+0x7900] ;  /* 0x00790000c508783b */ /* 0x000ee20000000200 */
[----:B------:R-:W-:Y:S01]  /*f970*/  @UP0 UIADD3 UR5, UR9, -0x2, URZ ;  /* 0xfffffffe09050890 */ /* 0x000fe2000fffe03f */
[----:B------:R-:W-:-:S02]  /*f980*/  IADD3 R187, R196, 0x800, RZ ;  /* 0x00000800c4bb7810 */ /* 0x000fc40007ffe0ff */
[----:B------:R-:W-:Y:S01]  /*f990*/  LDSM.16.M88.4 R12, [R194+0xc100] ;  /* 0x00c10000c20c783b */ /* 0x000fe20000000200 */
[----:B------:R-:W-:Y:S01]  /*f9a0*/  SEL R0, R0, 0xffffffc0, !P4 ;  /* 0xffffffc000007807 */ /* 0x000fe20006000000 */
[----:B------:R-:W-:Y:S01]  /*f9b0*/  IMAD.IADD R6, R83, 0x1, -R6 ;  /* 0x0000000153067824 */ /* 0x000fe200078e0a06 */
[----:B------:R-:W-:Y:S01]  /*f9c0*/  @UP0 USHF.R.S32.HI UR4, URZ, 0x1f, UR5 ;  /* 0x0000001f3f040899 */ /* 0x000fe20008011405 */
[----:B------:R-:W4:Y:S01]  /*f9d0*/  LDSM.16.M88.4 R88, [R196] ;  /* 0x00000000c458783b */ /* 0x000f220000000200 */
[----:B------:R-:W-:Y:S01]  /*f9e0*/  ISETP.NE.AND P4, PT, R199, RZ, PT ;  /* 0x000000ffc700720c */ /* 0x000fe20003f85270 */
[----:B------:R-:W-:Y:S01]  /*f9f0*/  IMAD.IADD R192, R197, 0x1, R0 ;  /* 0x00000001c5c07824 */ /* 0x000fe200078e0200 */
[----:B------:R-:W-:Y:S01]  /*fa00*/  IADD3 R186, R196, 0x1000, RZ ;  /* 0x00001000c4ba7810 */ /* 0x000fe20007ffe0ff */
[----:B------:R-:W5:Y:S01]  /*fa10*/  LDSM.16.M88.4 R68, [R196+0x800] ;  /* 0x00080000c444783b */ /* 0x000f620000000200 */
[----:B------:R-:W-:Y:S01]  /*fa20*/  IMAD.IADD R184, R0, 0x1, R196 ;  /* 0x0000000100b87824 */ /* 0x000fe200078e02c4 */
[----:B------:R-:W-:-:S02]  /*fa30*/  LEA.HI R0, R80, R83, RZ, 0x2 ;  /* 0x0000005350007211 */ /* 0x000fc400078f10ff */
[----:B------:R-:W2:Y:S01]  /*fa40*/  LDSM.16.M88.4 R36, [R196+0x1000] ;  /* 0x00100000c424783b */ /* 0x000ea20000000200 */
[----:B------:R-:W-:Y:S02]  /*fa50*/  IADD3 R185, R196, 0x1800, RZ ;  /* 0x00001800c4b97810 */ /* 0x000fe40007ffe0ff */
[----:B------:R-:W-:Y:S01]  /*fa60*/  LOP3.LUT R0, R0, 0xfffffffc, RZ, 0xc0, !PT ;  /* 0xfffffffc00007812 */ /* 0x000fe200078ec0ff */
[----:B------:R-:W3:Y:S01]  /*fa70*/  LDSM.16.M88.4 R28, [R196+0x1800] ;  /* 0x00180000c41c783b */ /* 0x000ee20000000200 */
[C---:B------:R-:W-:Y:S02]  /*fa80*/  IADD3 R183, R196.reuse, 0x2000, RZ ;  /* 0x00002000c4b77810 */ /* 0x040fe40007ffe0ff */
[----:B------:R-:W-:Y:S01]  /*fa90*/  IADD3 R182, R196, 0x2800, RZ ;  /* 0x00002800c4b67810 */ /* 0x000fe20007ffe0ff */
[----:B------:R-:W-:Y:S01]  /*faa0*/  @!PT LDS RZ, [RZ] ;  /* 0x00000000fffff984 */ /* 0x000fe20000000800 */
[----:B------:R-:W-:Y:S01]  /*fab0*/  @!PT LDS RZ, [RZ] ;  /* 0x00000000fffff984 */ /* 0x000fe20000000800 */
[----:B------:R-:W-:Y:S01]  /*fac0*/  @!PT LDS RZ, [RZ] ;  /* 0x00000000fffff984 */ /* 0x000fe20000000800 */
[----:B------:R2:W-:Y:S01]  /*fad0*/  LDGSTS.E.BYPASS.LTC128B.128 [R202+0x100], [R26.64], !P1 ;  /* 0x001000001aca7fae */ /* 0x0005e2000c901d5c */
[----:B------:R-:W-:Y:S01]  /*fae0*/  ISETP.LT.OR P1, PT, R42, 0x1, !P6 ;  /* 0x000000012a00780c */ /* 0x000fe20007721670 */
[----:B------:R-:W-:Y:S01]  /*faf0*/  IMAD.IADD R83, R83, 0x1, -R0 ;  /* 0x0000000153537824 */ /* 0x000fe200078e0a00 */
[----:B------:R-:W-:Y:S01]  /*fb00*/  IADD3 R181, R196, 0x3000, RZ ;  /* 0x00003000c4b57810 */ /* 0x000fe20007ffe0ff */
[----:B------:R2:W-:Y:S01]  /*fb10*/  LDGSTS.E.BYPASS.LTC128B.128 [R202+0x2100], [R26.64+0x80], !P0 ;  /* 0x021000801aca7fae */ /* 0x0005e2000c101d5c */
[----:B------:R-:W-:-:S02]  /*fb20*/  IADD3 R24, P0, R26, UR20, RZ ;  /* 0x000000141a187c10 */ /* 0x000fc4000ff1e0ff */
[----:B------:R-:W-:Y:S01]  /*fb30*/  IADD3 R180, R196, 0x3800, RZ ;  /* 0x00003800c4b47810 */ /* 0x000fe20007ffe0ff */
[C---:B-1----:R-:W-:Y:S01]  /*fb40*/  HMMA.16816.F32.BF16 R60, R20.reuse, R56, RZ ;  /* 0x00000038143c723c */ /* 0x042fe200000418ff */
[----:B------:R-:W-:Y:S02]  /*fb50*/  IADD3.X R25, R27, UR11, RZ, P0, !PT ;  /* 0x0000000b1b197c10 */ /* 0x000fe400087fe4ff */
[----:B------:R-:W-:Y:S02]  /*fb60*/  ISETP.LT.OR P0, PT, R42, 0x21, !P6 ;  /* 0x000000212a00780c */ /* 0x000fe40007701670 */
[----:B------:R-:W-:Y:S01]  /*fb70*/  ISETP.NE.AND P6, PT, R16, RZ, PT ;  /* 0x000000ff1000720c */ /* 0x000fe20003fc5270 */
[----:B------:R1:W-:Y:S01]  /*fb80*/  LDGSTS.E.BYPASS.LTC128B.128 [R202+0x4100], [R26.64+0x100], !P1 ;  /* 0x041001001aca7fae */ /* 0x0003e2000c901d5c */
[----:B------:R-:W-:Y:S01]  /*fb90*/  ISETP.LT.OR P1, PT, R42, 0x21, !P3 ;  /* 0x000000212a00780c */ /* 0x000fe20005f21670 */
[----:B------:R-:W-:Y:S01]  /*fba0*/  HMMA.16816.F32.BF16 R16, R20, R64, RZ ;  /* 0x000000401410723c */ /* 0x000fe200000418ff */
[----:B------:R-:W-:Y:S01]  /*fbb0*/  PLOP3.LUT P3, PT, PT, PT, UP3, 0x80, 0x0 ;  /* 0x000000000000781c */ /* 0x000fe20003f6f038 */
[----:B------:R1:W-:Y:S01]  /*fbc0*/  LDGSTS.E.BYPASS.LTC128B.128 [R202+0x1100], [R24.64], !P2 ;  /* 0x0110000018ca7fae */ /* 0x0003e2000d101d5c */
[----:B------:R-:W-:-:S02]  /*fbd0*/  IADD3 R179, R196, 0x4000, RZ ;  /* 0x00004000c4b37810 */ /* 0x000fc40007ffe0ff */
[C---:B------:R-:W-:Y:S02]  /*fbe0*/  IADD3 R178, R196.reuse, 0x4800, RZ ;  /* 0x00004800c4b27810 */ /* 0x040fe40007ffe0ff */
[C---:B------:R-:W-:Y:S01]  /*fbf0*/  IADD3 R177, R196.reuse, 0x5000, RZ ;  /* 0x00005000c4b17810 */ /* 0x040fe20007ffe0ff */
[----:B------:R-:W-:Y:S01]  /*fc00*/  HMMA.16816.F32.BF16 R64, R20, R66, RZ ;  /* 0x000000421440723c */ /* 0x000fe200000418ff */
[----:B------:R-:W-:-:S03]  /*fc10*/  IADD3 R176, R196, 0x5800, RZ ;  /* 0x00005800c4b07810 */ /* 0x000fc60007ffe0ff */
[----:B------:R1:W-:Y:S04]  /*fc20*/  LDGSTS.E.BYPASS.LTC128B.128 [R202+0x3100], [R24.64+0x80], !P1 ;  /* 0x0310008018ca7fae */ /* 0x0003e8000c901d5c */
[----:B------:R1:W-:Y:S01]  /*fc30*/  LDGSTS.E.BYPASS.LTC128B.128 [R202+0x5100], [R24.64+0x100], !P0 ;  /* 0x0510010018ca7fae */ /* 0x0003e2000c101d5c */
[C---:B--2---:R-:W-:Y:S01]  /*fc40*/  HMMA.16816.F32.BF16 R52, R20.reuse, R48, RZ ;  /* 0x000000301434723c */ /* 0x044fe200000418ff */
[----:B------:R-:W-:Y:S02]  /*fc50*/  PLOP3.LUT P0, PT, PT, PT, UP0, 0x80, 0x0 ;  /* 0x000000000000781c */ /* 0x000fe40003f0f008 */
[----:B------:R-:W-:Y:S04]  /*fc60*/  LDSM.16.M88.4 R40, [R193+0xc100] ;  /* 0x00c10000c128783b */ /* 0x000fe80000000200 */
[----:B------:R-:W2:Y:S01]  /*fc70*/  LDSM.16.M88.4 R84, [R192+0x6100] ;  /* 0x00610000c054783b */ /* 0x000ea20000000200 */
[C---:B------:R-:W-:Y:S03]  /*fc80*/  HMMA.16816.F32.BF16 R56, R20.reuse, R58, RZ ;  /* 0x0000003a1438723c */ /* 0x040fe600000418ff */
[----:B------:R-:W2:Y:S04]  /*fc90*/  LDSM.16.M88.4 R76, [R192+0x6900] ;  /* 0x00690000c04c783b */ /* 0x000ea80000000200 */
[----:B------:R-:W2:Y:S01]  /*fca0*/  LDSM.16.M88.4 R32, [R192+0x7100] ;  /* 0x00710000c020783b */ /* 0x000ea20000000200 */
[C---:B------:R-:W-:Y:S03]  /*fcb0*/  HMMA.16816.F32.BF16 R48, R20.reuse, R50, RZ ;  /* 0x000000321430723c */ /* 0x040fe600000418ff */
[----:B------:R-:W-:Y:S04]  /*fcc0*/  LDSM.16.M88.4 R72, [R184] ;  /* 0x00000000b848783b */ /* 0x000fe80000000200 */
[----:B------:R-:W0:Y:S01]  /*fcd0*/  LDGDEPBAR ;  /* 0x00000000000079af */ /* 0x000e220000000000 */
[C---:B---3--:R-:W-:Y:S03]  /*fce0*/  HMMA.16816.F32.BF16 R44, R20.reuse, R8, RZ ;  /* 0x00000008142c723c */ /* 0x048fe600000418ff */
[----:B-1----:R-:W1:Y:S05]  /*fcf0*/  LDSM.16.M88.4 R24, [R192+0x7900] ;  /* 0x00790000c018783b */ /* 0x002e6a0000000200 */
[----:B------:R-:W-:Y:S01]  /*fd00*/  HMMA.16816.F32.BF16 R20, R20, R10, RZ ;  /* 0x0000000a1414723c */ /* 0x000fe200000418ff */
        /* <DEDUP_REMOVED lines=25> */
[----:B------:R-:W1:Y:S04]  /*fea0*/  LDSM.16.M88.4 R20, [R197+0x9900] ;  /* 0x00990000c514783b */ /* 0x000e680000000200 */
[----:B------:R-:W2:Y:S03]  /*feb0*/  LDSM.16.M88.4 R24, [R197+0x9100] ;  /* 0x00910000c518783b */ /* 0x000ea60000000200 */
[C---:B---3--:R-:W-:Y:S08]  /*fec0*/  HMMA.16816.F32.BF16 R16, R8.reuse, R72, R16 ;  /* 0x000000480810723c */ /* 0x048ff00000041810 */
[C---:B------:R-:W-:Y:S01]  /*fed0*/  HMMA.16816.F32.BF16 R64, R8.reuse, R74, R64 ;  /* 0x0000004a0840723c */ /* 0x040fe20000041840 */
[----:B------:R-:W-:Y:S07]  /*fee0*/  LDSM.16.M88.4 R72, [R196+0x2800] ;  /* 0x00280000c448783b */ /* 0x000fee0000000200 */
[C---:B----4-:R-:W-:Y:S08]  /*fef0*/  HMMA.16816.F32.BF16 R44, R8.reuse, R28, R44 ;  /* 0x0000001c082c723c */ /* 0x050ff0000004182c */
        /* <DEDUP_REMOVED lines=18> */
[C---:B--2---:R-:W-:Y:S08]  /*10020*/  HMMA.16816.F32.BF16 R52, R12.reuse, R24, R52 ;  /* 0x000000180c34723c */ /* 0x044ff00000041834 */
[----:B------:R-:W-:Y:S01]  /*10030*/  HMMA.16816.F32.BF16 R48, R12, R26, R48 ;  /* 0x0000001a0c30723c */ /* 0x000fe20000041830 */
[----:B------:R-:W1:Y:S04]  /*10040*/  LDSM.16.M88.4 R12, [R192+0x9900] ;  /* 0x00990000c00c783b */ /* 0x000e680000000200 */
[----:B------:R-:W2:Y:S03]  /*10050*/  LDSM.16.M88.4 R24, [R192+0x8900] ;  /* 0x00890000c018783b */ /* 0x000ea60000000200 */
[C---:B------:R-:W-:Y:S08]  /*10060*/  HMMA.16816.F32.BF16 R16, R32.reuse, R76, R16 ;  /* 0x0000004c2010723c */ /* 0x040ff00000041810 */
[C---:B------:R-:W-:Y:S01]  /*10070*/  HMMA.16816.F32.BF16 R64, R32.reuse, R78, R64 ;  /* 0x0000004e2040723c */ /* 0x040fe20000041840 */
[----:B------:R-:W-:Y:S07]  /*10080*/  LDSM.16.M88.4 R76, [R184+0x2800] ;  /* 0x00280000b84c783b */ /* 0x000fee0000000200 */
[C---:B---3--:R-:W-:Y:S08]  /*10090*/  HMMA.16816.F32.BF16 R44, R32.reuse, R36, R44 ;  /* 0x00000024202c723c */ /* 0x048ff0000004182c */
[C---:B------:R-:W-:Y:S01]  /*100a0*/  HMMA.16816.F32.BF16 R40, R32.reuse, R38, R40 ;  /* 0x000000262028723c */ /* 0x040fe20000041828 */
[----:B------:R-:W-:Y:S07]  /*100b0*/  LDSM.16.M88.4 R36, [R198+0x14100] ;  /* 0x01410000c624783b */ /* 0x000fee0000000200 */
[C---:B------:R-:W-:Y:S08]  /*100c0*/  HMMA.16816.F32.BF16 R52, R32.reuse, R68, R52 ;  /* 0x000000442034723c */ /* 0x040ff00000041834 */
[C---:B------:R-:W-:Y:S01]  /*100d0*/  HMMA.16816.F32.BF16 R48, R32.reuse, R70, R48 ;  /* 0x000000462030723c */ /* 0x040fe20000041830 */
[----:B------:R-:W3:Y:S07]  /*100e0*/  LDSM.16.M88.4 R68, [R184+0x3800] ;  /* 0x00380000b844783b */ /* 0x000eee0000000200 */
[C---:B------:R-:W-:Y:S08]  /*100f0*/  HMMA.16816.F32.BF16 R56, R32.reuse, R74, R56 ;  /* 0x0000004a2038723c */ /* 0x040ff00000041838 */
[----:B------:R-:W-:Y:S01]  /*10100*/  HMMA.16816.F32.BF16 R60, R32, R72, R60 ;  /* 0x00000048203c723c */ /* 0x000fe2000004183c */
[----:B------:R-:W5:Y:S04]  /*10110*/  LDSM.16.M88.4 R72, [R184+0x3000] ;  /* 0x00300000b848783b */ /* 0x000f680000000200 */
[----:B------:R-:W2:Y:S03]  /*10120*/  LDSM.16.M88.4 R32, [R197+0xa100] ;  /* 0x00a10000c520783b */ /* 0x000ea60000000200 */
[C---:B----4-:R-:W-:Y:S08]  /*10130*/  HMMA.16816.F32.BF16 R16, R8.reuse, R28, R16 ;  /* 0x0000001c0810723c */ /* 0x050ff00000041810 */
[C---:B------:R-:W-:Y:S01]  /*10140*/  HMMA.16816.F32.BF16 R64, R8.reuse, R30, R64 ;  /* 0x0000001e0840723c */ /* 0x040fe20000041840 */
[----:B------:R-:W-:Y:S07]  /*10150*/  LDSM.16.M88.4 R28, [R197+0xa900] ;  /* 0x00a90000c51c783b */ /* 0x000fee0000000200 */
[C---:B-1----:R-:W-:Y:S08]  /*10160*/  HMMA.16816.F32.BF16 R44, R8.reuse, R12, R44 ;  /* 0x0000000c082c723c */ /* 0x042ff0000004182c */
[C---:B------:R-:W-:Y:S01]  /*10170*/  HMMA.16816.F32.BF16 R40, R8.reuse, R14, R40 ;  /* 0x0000000e0828723c */ /* 0x040fe20000041828 */
[----:B------:R-:W-:Y:S07]  /*10180*/  LDSM.16.M88.4 R12, [R194+0x14100] ;  /* 0x01410000c20c783b */ /* 0x000fee0000000200 */
[C---:B------:R-:W-:Y:S08]  /*10190*/  HMMA.16816.F32.BF16 R52, R8.reuse, R20, R52 ;  /* 0x000000140834723c */ /* 0x040ff00000041834 */
[C---:B------:R-:W-:Y:S01]  /*101a0*/  HMMA.16816.F32.BF16 R48, R8.reuse, R22, R48 ;  /* 0x000000160830723c */ /* 0x040fe20000041830 */
[----:B------:R-:W1:Y:S07]  /*101b0*/  LDSM.16.M88.4 R20, [R197+0xb900] ;  /* 0x00b90000c514783b */ /* 0x000e6e0000000200 */
[C---:B--2---:R-:W-:Y:S08]  /*101c0*/  HMMA.16816.F32.BF16 R56, R8.reuse, R26, R56 ;  /* 0x0000001a0838723c */ /* 0x044ff00000041838 */
[----:B------:R-:W-:Y:S01]  /*101d0*/  HMMA.16816.F32.BF16 R60, R8, R24, R60 ;  /* 0x00000018083c723c */ /* 0x000fe2000004183c */
[----:B------:R-:W2:Y:S04]  /*101e0*/  LDSM.16.M88.4 R24, [R197+0xb100] ;  /* 0x00b10000c518783b */ /* 0x000ea80000000200 */
[----:B------:R-:W4:Y:S03]  /*101f0*/  LDSM.16.M88.4 R8, [R196+0x4000] ;  /* 0x00400000c408783b */ /* 0x000f260000000200 */
[C---:B------:R-:W-:Y:S08]  /*10200*/  HMMA.16816.F32.BF16 R16, R84.reuse, R88, R16 ;  /* 0x000000585410723c */ /* 0x040ff00000041810 */
[C---:B------:R-:W-:Y:S08]  /*10210*/  HMMA.16816.F32.BF16 R64, R84.reuse, R90, R64 ;  /* 0x0000005a5440723c */ /* 0x040ff00000041840 */
[C---:B---3--:R-:W-:Y:S08]  /*10220*/  HMMA.16816.F32.BF16 R44, R84.reuse, R68, R44 ;  /* 0x00000044542c723c */ /* 0x048ff0000004182c */
[C---:B------:R-:W-:Y:S01]  /*10230*/  HMMA.16816.F32.BF16 R40, R84.reuse, R70, R40 ;  /* 0x000000465428723c */ /* 0x040fe20000041828 */
[----:B------:R-:W-:Y:S07]  /*10240*/  LDSM.16.M88.4 R68, [R196+0x5000] ;  /* 0x00500000c444783b */ /* 0x000fee0000000200 */
[C---:B------:R-:W-:Y:S08]  /*10250*/  HMMA.16816.F32.BF16 R56, R84.reuse, R78, R56 ;  /* 0x0000004e5438723c */ /* 0x040ff00000041838 */
[C---:B------:R-:W-:Y:S08]  /*10260*/  HMMA.16816.F32.BF16 R60, R84.reuse, R76, R60 ;  /* 0x0000004c543c723c */ /* 0x040ff0000004183c */
[C---:B-----5:R-:W-:Y:S08]  /*10270*/  HMMA.16816.F32.BF16 R52, R84.reuse, R72, R52 ;  /* 0x000000485434723c */ /* 0x060ff00000041834 */
[----:B------:R-:W-:Y:S01]  /*10280*/  HMMA.16816.F32.BF16 R48, R84, R74, R48 ;  /* 0x0000004a5430723c */ /* 0x000fe20000041830 */
[----:B------:R-:W3:Y:S07]  /*10290*/  LDSM.16.M88.4 R72, [R196+0x4800] ;  /* 0x00480000c448783b */ /* 0x000eee0000000200 */
        /* <DEDUP_REMOVED lines=8> */
[----:B------:R-:W-:Y:S07]  /*10320*/  LDSM.16.M88.4 R28, [R192+0xb100] ;  /* 0x00b10000c01c783b */ /* 0x000fee0000000200 */
[C---:B--2---:R-:W-:Y:S08]  /*10330*/  HMMA.16816.F32.BF16 R52, R36.reuse, R24, R52 ;  /* 0x000000182434723c */ /* 0x044ff00000041834 */
[----:B------:R-:W-:Y:S01]  /*10340*/  HMMA.16816.F32.BF16 R48, R36, R26, R48 ;  /* 0x0000001a2430723c */ /* 0x000fe20000041830 */
[----:B------:R-:W-:Y:S04]  /*10350*/  LDSM.16.M88.4 R24, [R193+0x14100] ;  /* 0x01410000c118783b */ /* 0x000fe80000000200 */
[----:B------:R-:W-:Y:S03]  /*10360*/  LDSM.16.M88.4 R36, [R192+0xb900] ;  /* 0x00b90000c024783b */ /* 0x000fe60000000200 */
[C---:B----4-:R-:W-:Y:S08]  /*10370*/  HMMA.16816.F32.BF16 R16, R12.reuse, R8, R16 ;  /* 0x000000080c10723c */ /* 0x050ff00000041810 */
[C---:B------:R-:W-:Y:S01]  /*10380*/  HMMA.16816.F32.BF16 R64, R12.reuse, R10, R64 ;  /* 0x0000000a0c40723c */ /* 0x040fe20000041840 */
[----:B------:R-:W2:Y:S07]  /*10390*/  LDSM.16.M88.4 R8, [R192+0xa100] ;  /* 0x00a10000c008783b */ /* 0x000eae0000000200 */
[C---:B---3--:R-:W-:Y:S08]  /*103a0*/  HMMA.16816.F32.BF16 R56, R12.reuse, R74, R56 ;  /* 0x0000004a0c38723c */ /* 0x048ff00000041838 */
[C---:B------:R-:W-:Y:S08]  /*103b0*/  HMMA.16816.F32.BF16 R60, R12.reuse, R72, R60 ;  /* 0x000000480c3c723c */ /* 0x040ff0000004183c */
[C---:B------:R-:W-:Y:S08]  /*103c0*/  HMMA.16816.F32.BF16 R52, R12.reuse, R68, R52 ;  /* 0x000000440c34723c */ /* 0x040ff00000041834 */
[C---:B------:R-:W-:Y:S01]  /*103d0*/  HMMA.16816.F32.BF16 R72, R12.reuse, R70, R48 ;  /* 0x000000460c48723c */ /* 0x040fe20000041830 */
[----:B------:R-:W-:Y:S04]  /*103e0*/  LDSM.16.M88.4 R48, [R191+0x14100] ;  /* 0x01410000bf30783b */ /* 0x000fe80000000200 */
[----:B------:R-:W-:Y:S03]  /*103f0*/  LDSM.16.M88.4 R68, [R184+0x4000] ;  /* 0x00400000b844783b */ /* 0x000fe60000000200 */
[C---:B-1----:R-:W-:Y:S07]  /*10400*/  HMMA.16816.F32.BF16 R44, R12.reuse, R20, R44 ;  /* 0x000000140c2c723c */ /* 0x042fee000004182c */
[----:B------:R-:W-:Y:S01]  /*10410*/  SHF.R.S32.HI R20, RZ, 0x1f, R81 ;  /* 0x0000001fff147819 */ /* 0x000fe20000011451 */
[----:B------:R-:W-:Y:S01]  /*10420*/  HMMA.16816.F32.BF16 R40, R12, R22, R40 ;  /* 0x000000160c28723c */ /* 0x000fe20000041828 */
[----:B------:R-:W1:Y:S02]  /*10430*/  LDSM.16.M88.4 R12, [R184+0x4800] ;  /* 0x00480000b80c783b */ /* 0x000e640000000200 */
[----:B------:R-:W-:-:S04]  /*10440*/  LEA.HI R20, R20, R81, RZ, 0x3 ;  /* 0x0000005114147211 */ /* 0x000fc800078f18ff */
[----:B------:R-:W-:Y:S01]  /*10450*/  LOP3.LUT R0, R20, 0xffffff8, RZ, 0xc0, !PT ;  /* 0x0ffffff814007812 */ /* 0x000fe200078ec0ff */
[----:B--2---:R-:W-:Y:S01]  /*10460*/  HMMA.16816.F32.BF16 R16, R24, R8, R16 ;  /* 0x000000081810723c */ /* 0x004fe20000041810 */
[----:B------:R-:W-:Y:S03]  /*10470*/  LDSM.16.M88.4 R20, [R184+0x5800] ;  /* 0x00580000b814783b */ /* 0x000fe60000000200 */
[----:B------:R-:W-:-:S04]  /*10480*/  IMAD.IADD R81, R81, 0x1, -R0 ;  /* 0x0000000151517824 */ /* 0x000fc800078e0a00 */
[----:B------:R-:W-:Y:S01]  /*10490*/  HMMA.16816.F32.BF16 R64, R24, R10, R64 ;  /* 0x0000000a1840723c */ /* 0x000fe20000041840 */
[----:B------:R-:W2:Y:S01]  /*104a0*/  LDSM.16.M88.4 R8, [R184+0x5000] ;  /* 0x00500000b808783b */ /* 0x000ea20000000200 */
[----:B------:R-:W-:-:S06]  /*104b0*/  DEPBAR.LE SB0, 0x0 ;  /* 0x000080000000791a */ /* 0x000fcc0000000000 */
[C---:B------:R-:W-:Y:S08]  /*104c0*/  HMMA.16816.F32.BF16 R56, R24.reuse, R34, R56 ;  /* 0x000000221838723c */ /* 0x040ff00000041838 */
[C---:B------:R-:W-:Y:S08]  /*104d0*/  HMMA.16816.F32.BF16 R60, R24.reuse, R32, R60 ;  /* 0x00000020183c723c */ /* 0x040ff0000004183c */
[C---:B------:R-:W-:Y:S08]  /*104e0*/  HMMA.16816.F32.BF16 R52, R24.reuse, R28, R52 ;  /* 0x0000001c1834723c */ /* 0x040ff00000041834 */
[C---:B------:R-:W-:Y:S08]  /*104f0*/  HMMA.16816.F32.BF16 R72, R24.reuse, R30, R72 ;  /* 0x0000001e1848723c */ /* 0x040ff00000041848 */
[C---:B------:R-:W-:Y:S08]  /*10500*/  HMMA.16816.F32.BF16 R44, R24.reuse, R36, R44 ;  /* 0x00000024182c723c */ /* 0x040ff0000004182c */
[----:B------:R-:W-:Y:S07]  /*10510*/  HMMA.16816.F32.BF16 R40, R24, R38, R40 ;  /* 0x000000261828723c */ /* 0x000fee0000041828 */
[----:B------:R-:W-:Y:S01]  /*10520*/  @P0 IMAD.WIDE.U32 R24, R7, UR5, R210 ;  /* 0x0000000507180c25 */ /* 0x000fe2000f8e00d2 */
[----:B------:R-:W-:Y:S01]  /*10530*/  @UP0 UIMAD UR5, UR14, UR5, URZ ;  /* 0x000000050e0502a4 */ /* 0x000fe2000f8e023f */
[----:B------:R-:W-:Y:S01]  /*10540*/  SHF.R.S32.HI R7, RZ, 0x1f, R6 ;  /* 0x0000001fff077819 */ /* 0x000fe20000011406 */
[----:B-1----:R-:W-:Y:S02]  /*10550*/  HMMA.16816.F32.BF16 R56, R48, R14, R56 ;  /* 0x0000000e3038723c */ /* 0x002fe40000041838 */
[----:B------:R-:W-:Y:S01]  /*10560*/  @UP0 UIMAD UR4, UR4, UR13, UR5 ;  /* 0x0000000d040402a4 */ /* 0x000fe2000f8e0205 */
[----:B------:R-:W-:-:S04]  /*10570*/  LEA.HI R7, R7, R6, RZ, 0x2 ;  /* 0x0000000607077211 */ /* 0x000fc800078f10ff */
[----:B------:R-:W-:Y:S01]  /*10580*/  LEA.HI R14, R83, R83, RZ, 0x1 ;  /* 0x00000053530e7211 */ /* 0x000fe200078f08ff */
[----:B------:R-:W-:Y:S01]  /*10590*/  HMMA.16816.F32.BF16 R60, R48, R12, R60 ;  /* 0x0000000c303c723c */ /* 0x000fe2000004183c */
[----:B------:R-:W-:Y:S01]  /*105a0*/  LEA.HI.SX32 R0, R7, UR18, 0x1e ;  /* 0x0000001207007c11 */ /* 0x000fe2000f8ff2ff */
[----:B------:R-:W-:Y:S01]  /*105b0*/  IMAD.U32 R15, RZ, RZ, UR6 ;  /* 0x00000006ff0f7e24 */ /* 0x000fe2000f8e00ff */
[----:B------:R-:W-:-:S03]  /*105c0*/  LOP3.LUT R14, R14, 0x1ffffffe, RZ, 0xc0, !PT ;  /* 0x1ffffffe0e0e7812 */ /* 0x000fc600078ec0ff */
[----:B------:R-:W-:Y:S01]  /*105d0*/  IMAD R0, R81, 0x10, R0 ;  /* 0x0000001051007824 */ /* 0x000fe200078e0200 */
[C---:B------:R-:W-:Y:S01]  /*105e0*/  @P0 LEA R12, P1, R24.reuse, c[0x0][0x1c8], 0x1 ;  /* 0x00007200180c0a11 */ /* 0x040fe200078208ff */
[----:B------:R-:W-:Y:S01]  /*105f0*/  IMAD.IADD R203, R83, 0x1, -R14 ;  /* 0x0000000153cb7824 */ /* 0x000fe200078e0a0e */
[----:B------:R-:W-:Y:S01]  /*10600*/  @P0 IADD3 R13, R25, UR4, RZ ;  /* 0x00000004190d0c10 */ /* 0x000fe2000fffe0ff */
[C---:B--2---:R-:W-:Y:S01]  /*10610*/  HMMA.16816.F32.BF16 R52, R48.reuse, R8, R52 ;  /* 0x000000083034723c */ /* 0x044fe20000041834 */
[----:B------:R-:W-:Y:S01]  /*10620*/  IMAD.U32 R14, RZ, RZ, UR6 ;  /* 0x00000006ff0e7e24 */ /* 0x000fe2000f8e00ff */
[----:B------:R-:W-:Y:S01]  /*10630*/  ULDC UR4, c[0x0][0x324] ;  /* 0x0000c90000047ab9 */ /* 0x000fe20000000800 */
[----:B------:R-:W-:Y:S01]  /*10640*/  @P0 LEA.HI.X R13, R24, c[0x0][0x1cc], R13, 0x1, P1 ;  /* 0x00007300180d0a11 */ /* 0x000fe200008f0c0d */
[----:B------:R-:W-:Y:S01]  /*10650*/  BAR.SYNC.DEFER_BLOCKING 0x0 ;  /* 0x0000000000007b1d */ /* 0x000fe20000010000 */
[----:B------:R-:W-:Y:S01]  /*10660*/  PLOP3.LUT P1, PT, PT, PT, UP3, 0x80, 0x0 ;  /* 0x000000000000781c */ /* 0x000fe20003f2f038 */
[----:B------:R-:W-:Y:S01]  /*10670*/  IMAD R203, R203, 0x8, R0 ;  /* 0x00000008cbcb7824 */ /* 0x000fe200078e0200 */
[----:B------:R-:W-:Y:S01]  /*10680*/  @P0 LEA R8, P2, R15, R12, 0x1 ;  /* 0x0000000c0f080211 */ /* 0x000fe200078408ff */
[----:B------:R-:W-:Y:S01]  /*10690*/  IMAD.U32 R9, RZ, RZ, UR7 ;  /* 0x00000007ff097e24 */ /* 0x000fe2000f8e00ff */
[----:B------:R-:W-:Y:S01]  /*106a0*/  LOP3.LUT R15, R7, 0x7ffffffc, RZ, 0xc0, !PT ;  /* 0x7ffffffc070f7812 */ /* 0x000fe200078ec0ff */
[----:B------:R-:W-:Y:S01]  /*106b0*/  @P3 IMAD.HI.U32 R7, R203, c[0x0][0x2c8], RZ ;  /* 0x0000b200cb073a27 */ /* 0x000fe200078e00ff */
[----:B------:R-:W-:Y:S01]  /*106c0*/  HMMA.16816.F32.BF16 R72, R48, R10, R72 ;  /* 0x0000000a3048723c */ /* 0x000fe20000041848 */
[----:B------:R-:W-:Y:S01]  /*106d0*/  ULOP3.LUT UR4, URZ, UR4, URZ, 0x33, !UPT ;  /* 0x000000043f047292 */ /* 0x000fe2000f8e333f */
[----:B------:R-:W-:Y:S01]  /*106e0*/  @P0 LEA.HI.X R9, R14, R13, R9, 0x1, P2 ;  /* 0x0000000d0e090211 */ /* 0x000fe200010f0c09 */
[----:B------:R-:W-:-:S02]  /*106f0*/  IMAD.MOV.U32 R0, RZ, RZ, R203 ;  /* 0x000000ffff007224 */ /* 0x000fc400078e00cb */
[----:B------:R-:W-:Y:S02]  /*10700*/  IMAD.IADD R208, R6, 0x1, -R15 ;  /* 0x0000000106d07824 */ /* 0x000fe400078e0a0f */
[----:B------:R-:W-:Y:S01]  /*10710*/  @P1 SHF.R.U32.HI R0, RZ, c[0x0][0x2cc], R7 ;  /* 0x0000b300ff001a19 */ /* 0x000fe20000011607 */
[----:B------:R-:W-:Y:S01]  /*10720*/  IMAD.U32 R11, RZ, RZ, UR17 ;  /* 0x00000011ff0b7e24 */ /* 0x000fe2000f8e00ff */
[C---:B------:R-:W-:Y:S01]  /*10730*/  HMMA.16816.F32.BF16 R16, R48.reuse, R68, R16 ;  /* 0x000000443010723c */ /* 0x040fe20000041810 */
[----:B------:R-:W-:Y:S02]  /*10740*/  IMAD.SHL.U32 R208, R208, 0x2, RZ ;  /* 0x00000002d0d07824 */ /* 0x000fe400078e00ff */
[----:B------:R-:W1:Y:S03]  /*10750*/  SHFL.IDX PT, R7, R0, RZ, 0x1c1f ;  /* 0x001c1fff00077589 */ /* 0x000e6600000e0000 */
[----:B------:R-:W-:Y:S01]  /*10760*/  IADD3 R11, R11, -UR23, -R208 ;  /* 0x800000170b0b7c10 */ /* 0x000fe2000fffe8d0 */
[----:B------:R-:W-:Y:S01]  /*10770*/  @!PT LDS RZ, [RZ] ;  /* 0x00000000fffff984 */ /* 0x000fe20000000800 */
[----:B------:R-:W-:Y:S01]  /*10780*/  @!PT LDS RZ, [RZ] ;  /* 0x00000000fffff984 */ /* 0x000fe20000000800 */
[----:B------:R2:W-:Y:S01]  /*10790*/  @P0 LDGSTS.E.BYPASS.LTC128B.128 [R202+0x6100], [R12.64], !P5 ;  /* 0x061000000cca0fae */ /* 0x0005e2000e901d5c */
[----:B------:R-:W-:Y:S01]  /*107a0*/  IADD3 R6, -R208, UR12, -R5 ;  /* 0x0000000cd0067c10 */ /* 0x000fe2000fffe905 */
[C---:B------:R-:W-:Y:S01]  /*107b0*/  HMMA.16816.F32.BF16 R64, R48.reuse, R70, R64 ;  /* 0x000000463040723c */ /* 0x040fe20000041840 */
[----:B------:R-:W-:Y:S01]  /*107c0*/  IADD3 R10, R11, c[0x0][0x328], RZ ;  /* 0x0000ca000b0a7a10 */ /* 0x000fe20007ffe0ff */
[----:B------:R2:W-:Y:S04]  /*107d0*/  @P0 LDGSTS.E.BYPASS.LTC128B.128 [R202+0x8100], [R12.64+0x80], !P6 ;  /* 0x081000800cca0fae */ /* 0x0005e8000f101d5c */
[----:B------:R2:W-:Y:S02]  /*107e0*/  @P0 LDGSTS.E.BYPASS.LTC128B.128 [R202+0xa100], [R12.64+0x100], !P4 ;  /* 0x0a1001000cca0fae */ /* 0x0005e4000e101d5c */
[C---:B------:R-:W-:Y:S02]  /*107f0*/  HMMA.16816.F32.BF16 R44, R48.reuse, R20, R44 ;  /* 0x00000014302c723c */ /* 0x040fe4000004182c */
[----:B------:R3:W-:Y:S04]  /*10800*/  @P0 LDGSTS.E.BYPASS.LTC128B.128 [R202+0x7100], [R8.64], !P5 ;  /* 0x0710000008ca0fae */ /* 0x0007e8000e901d5c */
[----:B------:R3:W-:Y:S02]  /*10810*/  @P0 LDGSTS.E.BYPASS.LTC128B.128 [R202+0x9100], [R8.64+0x80], !P6 ;  /* 0x0910008008ca0fae */ /* 0x0007e4000f101d5c */
[----:B------:R-:W-:Y:S01]  /*10820*/  HMMA.16816.F32.BF16 R40, R48, R22, R40 ;  /* 0x000000163028723c */ /* 0x000fe20000041828 */
[----:B-1----:R-:W-:Y:S01]  /*10830*/  IMAD.IADD R15, R10, 0x1, R7 ;  /* 0x000000010a0f7824 */ /* 0x002fe200078e0207 */
[----:B------:R3:W-:Y:S01]  /*10840*/  @P0 LDGSTS.E.BYPASS.LTC128B.128 [R202+0xb100], [R8.64+0x100], !P4 ;  /* 0x0b10010008ca0fae */ /* 0x0007e2000e101d5c */
[----:B------:R-:W-:-:S03]  /*10850*/  PLOP3.LUT P0, PT, PT, PT, UP2, 0x40, 0x0 ;  /* 0x000000000000781c */ /* 0x000fc60003f0e828 */
[----:B------:R-:W0:Y:S01]  /*10860*/  LDGDEPBAR ;  /* 0x00000000000079af */ /* 0x000e220000000000 */
[----:B------:R-:W-:Y:S02]  /*10870*/  IMNMX R15, R15, R6, PT ;  /* 0x000000060f0f7217 */ /* 0x000fe40003800200 */
[----:B---3--:R-:W-:-:S05]  /*10880*/  IADD3 R8, R11, UR4, RZ ;  /* 0x000000040b087c10 */ /* 0x008fca000fffe0ff */
[----:B------:R-:W-:Y:S02]  /*10890*/  IMAD.IADD R14, R8, 0x1, R7 ;  /* 0x00000001080e7824 */ /* 0x000fe400078e0207 */
[----:B------:R-:W-:Y:S05]  /*108a0*/  @P0 BRA `(.L_x_1716) ;  /* 0x0000016000000947 */ /* 0x000fea0003800000 */
[----:B--2---:R-:W-:Y:S01]  /*108b0*/  IMAD.U32 R12, RZ, RZ, UR23 ;  /* 0x00000017ff0c7e24 */ /* 0x004fe2000f8e00ff */
        /* <DEDUP_REMOVED lines=11> */
.L_x_1718:
[----:B------:R-:W-:-:S04]  /*10970*/  MOV R7, c[0x0][0x32c] ;  /* 0x0000cb0000077a02 */ /* 0x000fc80000000f00 */
[----:B------:R-:W-:-:S13]  /*10980*/  ISETP.NE.AND P0, PT, R7, 0x1, PT ;  /* 0x000000010700780c */ /* 0x000fda0003f05270 */
[----:B------:R-:W-:-:S05]  /*10990*/  @P0 IMAD.HI.U32 R7, R12, c[0x0][0x330], RZ ;  /* 0x0000cc000c070a27 */ /* 0x000fca00078e00ff */
[----:B------:R-:W-:Y:S02]  /*109a0*/  @P0 SHF.R.U32.HI R12, RZ, c[0x0][0x334], R7 ;  /* 0x0000cd00ff0c0a19 */ /* 0x000fe40000011607 */
.L_x_1719:
[----:B------:R-:W-:Y:S05]  /*109b0*/  BSYNC B0 ;  /* 0x0000000000007941 */ /* 0x000fea0003800000 */
.L_x_1717:
[----:B------:R-:W-:-:S04]  /*109c0*/  IMAD R7, R12, c[0x0][0x32c], -R5 ;  /* 0x0000cb000c077a24 */ /* 0x000fc800078e0a05 */
[----:B------:R-:W-:-:S05]  /*109d0*/  IMAD.IADD R7, R7, 0x1, -R208 ;  /* 0x0000000107077824 */ /* 0x000fca00078e0ad0 */
[----:B------:R-:W-:Y:S02]  /*109e0*/  IADD3 R12, R7, c[0x0][0x32c], RZ ;  /* 0x0000cb00070c7a10 */ /* 0x000fe40007ffe0ff */
[----:B------:R-:W-:Y:S02]  /*109f0*/  IMNMX R14, R14, R7, !PT ;  /* 0x000000070e0e7217 */ /* 0x000fe40007800200 */
[----:B------:R-:W-:Y:S02]  /*10a00*/  IMNMX R15, R15, R12, PT ;  /* 0x0000000c0f0f7217 */ /* 0x000fe40003800200 */
.L_x_1716:
[----:B--2---:R-:W-:Y:S01]  /*10a10*/  ISETP.LT.AND P0, PT, RZ, UR9, PT ;  /* 0x00000009ff007c0c */ /* 0x004fe2000bf01270 */
[----:B------:R-:W1:Y:S03]  /*10a20*/  SHFL.IDX PT, R21, R0, 0x1, 0x1c1f ;  /* 0x003c1f0000157f89 */ /* 0x000e6600000e0000 */
[C---:B------:R-:W-:Y:S02]  /*10a30*/  ISETP.GT.AND P1, PT, R14.reuse, RZ, P0 ;  /* 0x000000ff0e00720c */ /* 0x040fe40000724270 */
[----:B------:R-:W-:-:S02]  /*10a40*/  ISETP.GT.AND P2, PT, R14, 0x8, P0 ;  /* 0x000000080e00780c */ /* 0x000fc40000744270 */
[C---:B------:R-:W-:Y:S02]  /*10a50*/  ISETP.LT.OR P1, PT, R15.reuse, 0x1, P1 ;  /* 0x000000010f00780c */ /* 0x040fe40000f21670 */
[----:B------:R-:W-:Y:S02]  /*10a60*/  ISETP.GT.AND P3, PT, R14, 0x1, P0 ;  /* 0x000000010e00780c */ /* 0x000fe40000764270 */
[----:B------:R-:W-:Y:S02]  /*10a70*/  FSEL R12, R16, -INF , !P1 ;  /* 0xff800000100c7808 */ /* 0x000fe40004800000 */
[----:B------:R-:W-:Y:S02]  /*10a80*/  ISETP.GT.AND P1, PT, R14, 0x9, P0 ;  /* 0x000000090e00780c */ /* 0x000fe40000724270 */
[C---:B------:R-:W-:Y:S02]  /*10a90*/  ISETP.LT.OR P2, PT, R15.reuse, 0x9, P2 ;  /* 0x000000090f00780c */ /* 0x040fe40001741670 */
[----:B------:R-:W-:-:S02]  /*10aa0*/  ISETP.LT.OR P1, PT, R15, 0xa, P1 ;  /* 0x0000000a0f00780c */ /* 0x000fc40000f21670 */
[----:B------:R-:W-:Y:S02]  /*10ab0*/  ISETP.LT.OR P3, PT, R15, 0x2, P3 ;  /* 0x000000020f00780c */ /* 0x000fe40001f61670 */
[----:B------:R-:W-:Y:S02]  /*10ac0*/  FSEL R13, R64, -INF , !P2 ;  /* 0xff800000400d7808 */ /* 0x000fe40005000000 */
[C---:B------:R-:W-:Y:S02]  /*10ad0*/  ISETP.GT.AND P2, PT, R14.reuse, 0x11, P0 ;  /* 0x000000110e00780c */ /* 0x040fe40000744270 */
[----:B------:R-:W-:Y:S02]  /*10ae0*/  FSEL R65, R65, -INF , !P1 ;  /* 0xff80000041417808 */ /* 0x000fe40004800000 */
[----:B------:R-:W-:Y:S02]  /*10af0*/  ISETP.GT.AND P1, PT, R14, 0x18, P0 ;  /* 0x000000180e00780c */ /* 0x000fe40000724270 */
[----:B------:R-:W-:-:S02]  /*10b00*/  FSEL R17, R17, -INF , !P3 ;  /* 0xff80000011117808 */ /* 0x000fc40005800000 */
[C---:B------:R-:W-:Y:S02]  /*10b10*/  ISETP.GT.AND P3, PT, R14.reuse, 0x10, P0 ;  /* 0x000000100e00780c */ /* 0x040fe40000764270 */
[C---:B------:R-:W-:Y:S02]  /*10b20*/  ISETP.LT.OR P2, PT, R15.reuse, 0x12, P2 ;  /* 0x000000120f00780c */ /* 0x040fe40001741670 */
[C---:B------:R-:W-:Y:S02]  /*10b30*/  ISETP.LT.OR P1, PT, R15.reuse, 0x19, P1 ;  /* 0x000000190f00780c */ /* 0x040fe40000f21670 */
[----:B------:R-:W-:Y:S02]  /*10b40*/  ISETP.LT.OR P3, PT, R15, 0x11, P3 ;  /* 0x000000110f00780c */ /* 0x000fe40001f61670 */
[----:B------:R-:W-:Y:S02]  /*10b50*/  FSEL R61, R61, -INF , !P2 ;  /* 0xff8000003d3d7808 */ /* 0x000fe40005000000 */
[----:B------:R-:W-:-:S02]  /*10b60*/  ISETP.GT.AND P2, PT, R14, 0x20, P0 ;  /* 0x000000200e00780c */ /* 0x000fc40000744270 */
[----:B------:R-:W-:Y:S02]  /*10b70*/  FSEL R9, R56, -INF , !P1 ;  /* 0xff80000038097808 */ /* 0x000fe40004800000 */
        /* <DEDUP_REMOVED lines=20> */
[C---:B------:R-:W-:Y:S02]  /*10cc0*/  ISETP.LT.OR P3, PT, R15.reuse, 0x39, P2 ;  /* 0x000000390f00780c */ /* 0x040fe40001761670 */
[----:B------:R-:W-:Y:S02]  /*10cd0*/  ISETP.LT.OR P2, PT, R15, 0x3a, P1 ;  /* 0x0000003a0f00780c */ /* 0x000fe40000f41670 */
[----:B------:R-:W-:-:S02]  /*10ce0*/  PLOP3.LUT P1, PT, PT, PT, UP2, 0x40, 0x0 ;  /* 0x000000000000781c */ /* 0x000fc40003f2e828 */
[----:B------:R-:W-:Y:S02]  /*10cf0*/  ISETP.GT.AND P4, PT, R14, 0x31, P0 ;  /* 0x000000310e00780c */ /* 0x000fe40000784270 */
[----:B------:R-:W-:Y:S02]  /*10d00*/  FSEL R143, R40, -INF , !P3 ;  /* 0xff800000288f7808 */ /* 0x000fe40005800000 */
[----:B------:R-:W-:Y:S01]  /*10d10*/  ISETP.LT.OR P4, PT, R15, 0x32, P4 ;  /* 0x000000320f00780c */ /* 0x000fe20002781670 */
[--C-:B-1----:R-:W-:Y:S01]  /*10d20*/  IMAD.IADD R15, R10, 0x1, R21.reuse ;  /* 0x000000010a0f7824 */ /* 0x102fe200078e0215 */
[----:B------:R-:W-:Y:S02]  /*10d30*/  FSEL R141, R41, -INF , !P2 ;  /* 0xff800000298d7808 */ /* 0x000fe40005000000 */
[----:B------:R-:W-:Y:S02]  /*10d40*/  FSEL R165, R45, -INF , !P4 ;  /* 0xff8000002da57808 */ /* 0x000fe40006000000 */
[----:B------:R-:W-:Y:S01]  /*10d50*/  IMNMX R0, R15, R6, PT ;  /* 0x000000060f007217 */ /* 0x000fe20003800200 */
[----:B------:R-:W-:Y:S01]  /*10d60*/  IMAD.IADD R15, R8, 0x1, R21 ;  /* 0x00000001080f7824 */ /* 0x000fe200078e0215 */
        /* <DEDUP_REMOVED lines=13> */
.L_x_1722:
[----:B------:R-:W-:-:S04]  /*10e40*/  MOV R6, c[0x0][0x32c] ;  /* 0x0000cb0000067a02 */ /* 0x000fc80000000f00 */
[----:B------:R-:W-:-:S13]  /*10e50*/  ISETP.NE.AND P1, PT, R6, 0x1, PT ;  /* 0x000000010600780c */ /* 0x000fda0003f25270 */
[----:B------:R-:W-:-:S05]  /*10e60*/  @P1 IMAD.HI.U32 R6, R8, c[0x0][0x330], RZ ;  /* 0x0000cc0008061a27 */ /* 0x000fca00078e00ff */
[----:B------:R-:W-:Y:S02]  /*10e70*/  @P1 SHF.R.U32.HI R8, RZ, c[0x0][0x334], R6 ;  /* 0x0000cd00ff081a19 */ /* 0x000fe40000011606 */
.L_x_1723:
[----:B------:R-:W-:Y:S05]  /*10e80*/  BSYNC B0 ;  /* 0x0000000000007941 */ /* 0x000fea0003800000 */
.L_x_1721:
[----:B------:R-:W-:-:S04]  /*10e90*/  IMAD R5, R8, c[0x0][0x32c], -R5 ;  /* 0x0000cb0008057a24 */ /* 0x000fc800078e0a05 */
[----:B------:R-:W-:-:S05]  /*10ea0*/  IMAD.IADD R6, R5, 0x1, -R208 ;  /* 0x0000000105067824 */ /* 0x000fca00078e0ad0 */
[----:B------:R-:W-:Y:S02]  /*10eb0*/  IADD3 R5, R6, c[0x0][0x32c], RZ ;  /* 0x0000cb0006057a10 */ /* 0x000fe40007ffe0ff */
[----:B------:R-:W-:Y:S02]  /*10ec0*/  IMNMX R15, R15, R6, !PT ;  /* 0x000000060f0f7217 */ /* 0x000fe40007800200 */
[----:B------:R-:W-:Y:S02]  /*10ed0*/  IMNMX R0, R0, R5, PT ;  /* 0x0000000500007217 */ /* 0x000fe40003800200 */
.L_x_1720:
[----:B------:R-:W-:Y:S01]  /*10ee0*/  FMNMX.FTZ R8, R12, R17, !PT ;  /* 0x000000110c087209 */ /* 0x000fe20007810000 */
[----:B------:R-:W-:Y:S01]  /*10ef0*/  IMAD.SHL.U32 R195, R4, 0x2, RZ ;  /* 0x0000000204c37824 */ /* 0x000fe200078e00ff */
[C---:B------:R-:W-:Y:S01]  /*10f00*/  ISETP.GT.AND P2, PT, R15.reuse, 0x8, P0 ;  /* 0x000000080f00780c */ /* 0x040fe20000744270 */
[----:B------:R-:W-:Y:S01]  /*10f10*/  @UP3 USHF.L.U32 UR16, UR16, 0x7, URZ ;  /* 0x0000000710103899 */ /* 0x000fe2000800063f */
[----:B------:R-:W-:Y:S01]  /*10f20*/  ISETP.GT.AND P1, PT, R15, 0x9, P0 ;  /* 0x000000090f00780c */ /* 0x000fe20000724270 */
[--C-:B------:R-:W-:Y:S01]  /*10f30*/  IMAD R189, R3, 0x2, R195.reuse ;  /* 0x0000000203bd7824 */ /* 0x100fe200078e02c3 */
[----:B------:R-:W-:Y:S01]  /*10f40*/  FMNMX.FTZ R8, R13, R8, !PT ;  /* 0x000000080d087209 */ /* 0x000fe20007810000 */
[----:B------:R-:W-:Y:S01]  /*10f50*/  IMAD R190, R2, 0x2, R195 ;  /* 0x0000000202be7824 */ /* 0x000fe200078e02c3 */
[C---:B------:R-:W-:Y:S01]  /*10f60*/  ISETP.LT.OR P3, PT, R0.reuse, 0x9, P2 ;  /* 0x000000090000780c */ /* 0x040fe20001761670 */
[----:B------:R-:W-:Y:S01]  /*10f70*/  LDSM.16.MT88.4 R124, [R195+0x100] ;  /* 0x00010000c37c783b */ /* 0x000fe20000004200 */
[----:B------:R-:W-:Y:S01]  /*10f80*/  ISETP.LT.OR P2, PT, R0, 0xa, P1 ;  /* 0x0000000a0000780c */ /* 0x000fe20000f41670 */
[----:B------:R-:W-:Y:S01]  /*10f90*/  IMAD R188, R3, 0x2, R190 ;  /* 0x0000000203bc7824 */ /* 0x000fe200078e02be */
[----:B------:R-:W-:Y:S01]  /*10fa0*/  ISETP.GT.AND P1, PT, R15, 0x10, P0 ;  /* 0x000000100f00780c */ /* 0x000fe20000724270 */
[----:B------:R-:W-:Y:S01]  /*10fb0*/  LDSM.16.MT88.4 R104, [R190+0x100] ;  /* 0x00010000be68783b */ /* 0x000fe20000004200 */
[----:B------:R-:W-:Y:S01]  /*10fc0*/  FMNMX.FTZ R8, R65, R8, !PT ;  /* 0x0000000841087209 */ /* 0x000fe20007810000 */
[----:B------:R-:W-:Y:S01]  /*10fd0*/  ULDC.64 UR4, c[0x0][0x2c8] ;  /* 0x0000b20000047ab9 */ /* 0x000fe20000000a00 */
[----:B------:R-:W-:Y:S01]  /*10fe0*/  FSEL R6, R67, -INF , !P2 ;  /* 0xff80000043067808 */ /* 0x000fe20005000000 */
[----:B------:R-:W-:Y:S01]  /*10ff0*/  LDSM.16.MT88.4 R112, [R189+0x100] ;  /* 0x00010000bd70783b */ /* 0x000fe20000004200 */
[----:B------:R-:W-:Y:S01]  /*11000*/  FSEL R66, R66, -INF , !P3 ;  /* 0xff80000042427808 */ /* 0x000fe20005800000 */
[----:B------:R-:W-:Y:S01]  /*11010*/  UIMAD.WIDE.U32 UR16, UR16, UR4, URZ ;  /* 0x00000004101072a5 */ /* 0x000fe2000f8e003f */
[----:B------:R-:W-:Y:S01]  /*11020*/  ISETP.LT.OR P2, PT, R0, 0x11, P1 ;  /* 0x000000110000780c */ /* 0x000fe20000f41670 */
[----:B------:R-:W-:Y:S01]  /*11030*/  LDSM.16.MT88.4 R120, [R188+0x100] ;  /* 0x00010000bc78783b */ /* 0x000fe20000004200 */
[----:B------:R-:W-:Y:S01]  /*11040*/  ISETP.GT.AND P3, PT, R15, 0x1, P0 ;  /* 0x000000010f00780c */ /* 0x000fe20000764270 */
[----:B------:R-:W-:Y:S01]  /*11050*/  UIADD3 UR9, UR9, -0x2, URZ ;  /* 0xfffffffe09097890 */ /* 0x000fe2000fffe03f */
[----:B------:R-:W-:Y:S01]  /*11060*/  FMNMX.FTZ R8, R11, R8, !PT ;  /* 0x000000080b087209 */ /* 0x000fe20007810000 */
[----:B------:R-:W-:Y:S01]  /*11070*/  LDSM.16.MT88.4 R48, [R190+0x2100] ;  /* 0x00210000be30783b */ /* 0x000fe20000004200 */
[----:B------:R-:W-:Y:S01]  /*11080*/  ISETP.GT.AND P4, PT, R15, RZ, P0 ;  /* 0x000000ff0f00720c */ /* 0x000fe20000784270 */
[----:B------:R-:W-:Y:S01]  /*11090*/  @UP3 UMOV UR13, UR17 ;  /* 0x00000011000d3c82 */ /* 0x000fe20008000000 */
[----:B------:R-:W-:Y:S01]  /*110a0*/  FSEL R16, R62, -INF , !P2 ;  /* 0xff8000003e107808 */ /* 0x000fe20005000000 */
[----:B------:R-:W-:Y:S01]  /*110b0*/  LDSM.16.MT88.4 R80, [R190+0x4100] ;  /* 0x00410000be50783b */ /* 0x000fe20000004200 */
[C---:B------:R-:W-:Y:S01]  /*110c0*/  ISETP.LT.OR P2, PT, R0.reuse, 0x2, P3 ;  /* 0x000000020000780c */ /* 0x040fe20001f41670 */
[----:B------:R-:W-:Y:S01]  /*110d0*/  @UP3 USHF.R.U32.HI UR18, URZ, UR5, UR13 ;  /* 0x000000053f123299 */ /* 0x000fe2000801160d */
[----:B------:R-:W-:Y:S01]  /*110e0*/  FMNMX.FTZ R8, R61, R8, !PT ;  /* 0x000000083d087209 */ /* 0x000fe20007810000 */
[----:B------:R-:W-:Y:S01]  /*110f0*/  LDSM.16.MT88.4 R88, [R189+0x4100] ;  /* 0x00410000bd58783b */ /* 0x000fe20000004200 */
[----:B------:R-:W-:Y:S01]  /*11100*/  ISETP.LT.OR P3, PT, R0, 0x1, P4 ;  /* 0x000000010000780c */ /* 0x000fe20002761670 */
[----:B------:R-:W-:Y:S01]  /*11110*/  UIADD3 UR18, UR10, UR18, URZ ;  /* 0x000000120a127290 */ /* 0x000fe2000fffe03f */
[----:B------:R-:W-:Y:S01]  /*11120*/  FMNMX.FTZ R8, R9, R8, !PT ;  /* 0x0000000809087209 */ /* 0x000fe20007810000 */
[----:B------:R-:W-:Y:S01]  /*11130*/  LDSM.16.MT88.4 R24, [R195+0x900] ;  /* 0x00090000c318783b */ /* 0x000fe20000004200 */
[----:B------:R-:W-:Y:S01]  /*11140*/  FSEL R20, R19, -INF , !P2 ;  /* 0xff80000013147808 */ /* 0x000fe20005000000 */
[----:B------:R-:W-:Y:S01]  /*11150*/  ULDC UR10, c[0x0][0x328] ;  /* 0x0000ca00000a7ab9 */ /* 0x000fe20000000800 */
[----:B------:R-:W-:Y:S01]  /*11160*/  FSEL R18, R18, -INF , !P3 ;  /* 0xff80000012127808 */ /* 0x000fe20005800000 */
[----:B------:R-:W-:Y:S01]  /*11170*/  LDSM.16.MT88.4 R136, [R190+0x900] ;  /* 0x00090000be88783b */ /* 0x000fe20000004200 */
[----:B------:R-:W-:Y:S01]  /*11180*/  ISETP.GT.AND P1, PT, R15, 0x11, P0 ;  /* 0x000000110f00780c */ /* 0x000fe20000724270 */
[----:B------:R-:W-:Y:S01]  /*11190*/  UIADD3 UR10, UR18, UR10, URZ ;  /* 0x0000000a120a7290 */ /* 0x000fe2000fffe03f */
[----:B------:R-:W-:Y:S01]  /*111a0*/  FMNMX.FTZ R22, R7, R8, !PT ;  /* 0x0000000807167209 */ /* 0x000fe20007810000 */
[----:B------:R-:W-:Y:S01]  /*111b0*/  LDSM.16.MT88.4 R132, [R189+0x900] ;  /* 0x00090000bd84783b */ /* 0x000fe20000004200 */
[----:B------:R-:W-:Y:S01]  /*111c0*/  FMNMX.FTZ R5, R18, R20, !PT ;  /* 0x0000001412057209 */ /* 0x000fe20007810000 */
[----:B------:R-:W-:Y:S01]  /*111d0*/  IMAD.U32 R173, RZ, RZ, UR9 ;  /* 0x00000009ffad7e24 */ /* 0x000fe2000f8e00ff */
[----:B------:R-:W-:Y:S01]  /*111e0*/  ISETP.LT.OR P1, PT, R0, 0x12, P1 ;  /* 0x000000120000780c */ /* 0x000fe20000f21670 */
[----:B------:R-:W-:Y:S01]  /*111f0*/  LDSM.16.MT88.4 R32, [R188+0x900] ;  /* 0x00090000bc20783b */ /* 0x000fe20000004200 */
[----:B------:R-:W-:-:S02]  /*11200*/  FMNMX.FTZ R22, R155, R22, !PT ;  /* 0x000000169b167209 */ /* 0x000fc40007810000 */
[----:B------:R-:W-:Y:S01]  /*11210*/  FMNMX.FTZ R5, R66, R5, !PT ;  /* 0x0000000542057209 */ /* 0x000fe20007810000 */
[----:B------:R-:W-:Y:S01]  /*11220*/  LDSM.16.MT88.4 R28, [R190+0x2900] ;  /* 0x00290000be1c783b */ /* 0x000fe20000004200 */
[----:B------:R-:W-:Y:S02]  /*11230*/  ISETP.GT.AND P2, PT, R15, 0x18, P0 ;  /* 0x000000180f00780c */ /* 0x000fe40000744270 */
[----:B------:R-:W-:Y:S02]  /*11240*/  FSEL R14, R63, -INF , !P1 ;  /* 0xff8000003f0e7808 */ /* 0x000fe40004800000 */
[----:B------:R-:W-:Y:S02]  /*11250*/  FMNMX.FTZ R22, R163, R22, !PT ;  /* 0x00000016a3167209 */ /* 0x000fe40007810000 */
[----:B------:R-:W-:Y:S02]  /*11260*/  ISETP.GT.AND P1, PT, R15, 0x19, P0 ;  /* 0x000000190f00780c */ /* 0x000fe40000724270 */
[----:B------:R-:W-:-:S02]  /*11270*/  FMNMX.FTZ R5, R6, R5, !PT ;  /* 0x0000000506057209 */ /* 0x000fc40007810000 */
[C---:B------:R-:W-:Y:S02]  /*11280*/  ISETP.LT.OR P2, PT, R0.reuse, 0x19, P2 ;  /* 0x000000190000780c */ /* 0x040fe40001741670 */
[----:B------:R-:W-:Y:S02]  /*11290*/  FMNMX.FTZ R22, R161, R22, !PT ;  /* 0x00000016a1167209 */ /* 0x000fe40007810000 */
[----:B------:R-:W-:Y:S02]  /*112a0*/  ISETP.LT.OR P1, PT, R0, 0x1a, P1 ;  /* 0x0000001a0000780c */ /* 0x000fe40000f21670 */
[----:B------:R-:W-:Y:S02]  /*112b0*/  FMNMX.FTZ R5, R16, R5, !PT ;  /* 0x0000000510057209 */ /* 0x000fe40007810000 */
[----:B------:R-:W-:Y:S02]  /*112c0*/  FSEL R10, R58, -INF , !P2 ;  /* 0xff8000003a0a7808 */ /* 0x000fe40005000000 */
[----:B------:R-:W-:-:S02]  /*112d0*/  ISETP.GT.AND P2, PT, R15, 0x20, P0 ;  /* 0x000000200f00780c */ /* 0x000fc40000744270 */
[----:B------:R-:W-:Y:S02]  /*112e0*/  FMNMX.FTZ R22, R157, R22, !PT ;  /* 0x000000169d167209 */ /* 0x000fe40007810000 */
[----:B------:R-:W-:Y:S02]  /*112f0*/  FSEL R8, R59, -INF , !P1 ;  /* 0xff8000003b087808 */ /* 0x000fe40004800000 */
[----:B------:R-:W-:Y:S01]  /*11300*/  FMNMX.FTZ R5, R14, R5, !PT ;  /* 0x000000050e057209 */ /* 0x000fe20007810000 */
[----:B------:R-:W-:Y:S01]  /*11310*/  LDSM.16.MT88.4 R56, [R189+0x2100] ;  /* 0x00210000bd38783b */ /* 0x000fe20000004200 */
[----:B------:R-:W-:Y:S02]  /*11320*/  ISETP.GT.AND P1, PT, R15, 0x21, P0 ;  /* 0x000000210f00780c */ /* 0x000fe40000724270 */
[----:B------:R-:W-:Y:S02]  /*11330*/  ISETP.LT.OR P2, PT, R0, 0x21, P2 ;  /* 0x000000210000780c */ /* 0x000fe40001741670 */
[----:B------:R-:W-:-:S02]  /*11340*/  FMNMX.FTZ R22, R167, R22, !PT ;  /* 0x00000016a7167209 */ /* 0x000fc40007810000 */
[----:B------:R-:W-:Y:S02]  /*11350*/  FMNMX.FTZ R5, R10, R5, !PT ;  /* 0x000000050a057209 */ /* 0x000fe40007810000 */
[----:B------:R-:W-:Y:S02]  /*11360*/  ISETP.LT.OR P1, PT, R0, 0x22, P1 ;  /* 0x000000220000780c */ /* 0x000fe40000f21670 */
[----:B------:R-:W-:Y:S02]  /*11370*/  FSEL R172, R54, -INF , !P2 ;  /* 0xff80000036ac7808 */ /* 0x000fe40005000000 */
[----:B------:R-:W-:Y:S02]  /*11380*/  FMNMX.FTZ R22, R165, R22, !PT ;  /* 0x00000016a5167209 */ /* 0x000fe40007810000 */
[----:B------:R-:W-:Y:S02]  /*11390*/  ISETP.GT.AND P2, PT, R15, 0x28, P0 ;  /* 0x000000280f00780c */ /* 0x000fe40000744270 */
[----:B------:R-:W-:-:S02]  /*113a0*/  FMNMX.FTZ R19, R8, R5, !PT ;  /* 0x0000000508137209 */ /* 0x000fc40007810000 */
[----:B------:R-:W-:Y:S02]  /*113b0*/  FSEL R162, R55, -INF , !P1 ;  /* 0xff80000037a27808 */ /* 0x000fe40004800000 */
[----:B------:R-:W-:Y:S02]  /*113c0*/  ISETP.GT.AND P1, PT, R15, 0x29, P0 ;  /* 0x000000290f00780c */ /* 0x000fe40000724270 */
[----:B------:R-:W-:Y:S02]  /*113d0*/  FMNMX.FTZ R22, R143, R22, !PT ;  /* 0x000000168f167209 */ /* 0x000fe40007810000 */
[----:B------:R-:W-:Y:S02]  /*113e0*/  ISETP.LT.OR P2, PT, R0, 0x29, P2 ;  /* 0x000000290000780c */ /* 0x000fe40001741670 */
[----:B------:R-:W-:Y:S02]  /*113f0*/  FMNMX.FTZ R19, R172, R19, !PT ;  /* 0x00000013ac137209 */ /* 0x000fe40007810000 */
[----:B------:R-:W-:-:S02]  /*11400*/  ISETP.LT.OR P1, PT, R0, 0x2a, P1 ;  /* 0x0000002a0000780c */ /* 0x000fc40000f21670 */
[----:B------:R-:W-:Y:S02]  /*11410*/  FMNMX.FTZ R5, R141, R22, !PT ;  /* 0x000000168d057209 */ /* 0x000fe40007810000 */
[----:B------:R-:W-:Y:S02]  /*11420*/  ISETP.GT.AND P3, PT, R15, 0x30, P0 ;  /* 0x000000300f00780c */ /* 0x000fe40000764270 */
[----:B------:R-:W-:Y:S01]  /*11430*/  FSEL R170, R74, -INF , !P2 ;  /* 0xff8000004aaa7808 */ /* 0x000fe20005000000 */
[----:B------:R-:W1:Y:S01]  /*11440*/  SHFL.BFLY PT, R22, R5, 0x2, 0x1f ;  /* 0x0c401f0005167f89 */ /* 0x000e6200000e0000 */
[----:B------:R-:W-:Y:S02]  /*11450*/  FMNMX.FTZ R19, R162, R19, !PT ;  /* 0x00000013a2137209 */ /* 0x000fe40007810000 */
[----:B------:R-:W-:Y:S02]  /*11460*/  FSEL R166, R75, -INF , !P1 ;  /* 0xff8000004ba67808 */ /* 0x000fe40004800000 */
[----:B------:R-:W-:Y:S01]  /*11470*/  ISETP.GT.AND P1, PT, R15, 0x31, P0 ;  /* 0x000000310f00780c */ /* 0x000fe20000724270 */
[----:B------:R-:W-:Y:S01]  /*11480*/  LDSM.16.MT88.4 R72, [R195+0x4100] ;  /* 0x00410000c348783b */ /* 0x000fe20000004200 */
[----:B------:R-:W-:-:S02]  /*11490*/  ISETP.LT.OR P2, PT, R0, 0x31, P3 ;  /* 0x000000310000780c */ /* 0x000fc40001f41670 */
[----:B------:R-:W-:Y:S02]  /*114a0*/  FMNMX.FTZ R19, R170, R19, !PT ;  /* 0x00000013aa137209 */ /* 0x000fe40007810000 */
[----:B------:R-:W-:Y:S02]  /*114b0*/  ISETP.LT.OR P1, PT, R0, 0x32, P1 ;  /* 0x000000320000780c */ /* 0x000fe40000f21670 */
[----:B------:R-:W-:Y:S02]  /*114c0*/  ISETP.GT.AND P3, PT, R15, 0x38, P0 ;  /* 0x000000380f00780c */ /* 0x000fe40000764270 */
[----:B------:R-:W-:Y:S02]  /*114d0*/  FSEL R164, R46, -INF , !P2 ;  /* 0xff8000002ea47808 */ /* 0x000fe40005000000 */
[----:B------:R-:W-:Y:S02]  /*114e0*/  FMNMX.FTZ R19, R166, R19, !PT ;  /* 0x00000013a6137209 */ /* 0x000fe40007810000 */
[----:B------:R-:W-:-:S02]  /*114f0*/  FSEL R142, R47, -INF , !P1 ;  /* 0xff8000002f8e7808 */ /* 0x000fc40004800000 */
[----:B------:R-:W-:Y:S02]  /*11500*/  ISETP.GT.AND P0, PT, R15, 0x39, P0 ;  /* 0x000000390f00780c */ /* 0x000fe40000704270 */
[----:B------:R-:W-:Y:S02]  /*11510*/  ISETP.LT.OR P1, PT, R0, 0x39, P3 ;  /* 0x000000390000780c */ /* 0x000fe40001f21670 */
[----:B------:R-:W-:Y:S02]  /*11520*/  FMNMX.FTZ R19, R164, R19, !PT ;  /* 0x00000013a4137209 */ /* 0x000fe40007810000 */
[----:B------:R-:W-:Y:S02]  /*11530*/  ISETP.LT.OR P0, PT, R0, 0x3a, P0 ;  /* 0x0000003a0000780c */ /* 0x000fe40000701670 */
[----:B------:R-:W-:Y:S02]  /*11540*/  FSEL R140, R42, -INF , !P1 ;  /* 0xff8000002a8c7808 */ /* 0x000fe40004800000 */
[----:B------:R-:W-:-:S02]  /*11550*/  FMNMX.FTZ R19, R142, R19, !PT ;  /* 0x000000138e137209 */ /* 0x000fc40007810000 */
[----:B------:R-:W-:Y:S02]  /*11560*/  FSEL R160, R43, -INF , !P0 ;  /* 0xff8000002ba07808 */ /* 0x000fe40004000000 */
[----:B------:R-:W-:Y:S01]  /*11570*/  FMNMX.FTZ R15, R140, R19, !PT ;  /* 0x000000138c0f7209 */ /* 0x000fe20007810000 */
[----:B------:R-:W-:Y:S01]  /*11580*/  LDSM.16.MT88.4 R40, [R195+0x2100] ;  /* 0x00210000c328783b */ /* 0x000fe20000004200 */
        /* <DEDUP_REMOVED lines=35> */
[----:B------:R-:W2:Y:S01]  /*117c0*/  LDSM.16.MT88.4 R64, [R188+0x2100] ;  /* 0x00210000bc40783b */ /* 0x000ea20000004200 */
[--C-:B------:R-:W-:Y:S02]  /*117d0*/  FFMA.FTZ R153, R18, c[0x0][0x2d0], -R159.reuse ;  /* 0x0000b40012997a23 */ /* 0x100fe4000001089f */
[----:B------:R-:W-:-:S02]  /*117e0*/  FFMA.FTZ R154, R20, c[0x0][0x2d0], -R159 ;  /* 0x0000b400149a7a23 */ /* 0x000fc4000001089f */
[--C-:B------:R-:W-:Y:S01]  /*117f0*/  FFMA.FTZ R147, R6, c[0x0][0x2d0], -R159.reuse ;  /* 0x0000b40006937a23 */ /* 0x100fe2000001089f */
[----:B------:R-:W-:Y:S01]  /*11800*/  MUFU.EX2 R148, R148 ;  /* 0x0000009400947308 */ /* 0x000fe20000000800 */
[----:B------:R-:W3:Y:S01]  /*11810*/  LDSM.16.MT88.4 R4, [R188+0x4100] ;  /* 0x00410000bc04783b */ /* 0x000ee20000004200 */
[--C-:B------:R-:W-:Y:S02]  /*11820*/  FFMA.FTZ R3, R10, c[0x0][0x2d0], -R159.reuse ;  /* 0x0000b4000a037a23 */ /* 0x100fe4000001089f */
[--C-:B------:R-:W-:Y:S01]  /*11830*/  FFMA.FTZ R2, R8, c[0x0][0x2d0], -R159.reuse ;  /* 0x0000b40008027a23 */ /* 0x100fe2000001089f */
[----:B------:R-:W-:Y:S01]  /*11840*/  LDSM.16.MT88.4 R20, [R189+0x2900] ;  /* 0x00290000bd14783b */ /* 0x000fe20000004200 */
[--C-:B------:R-:W-:Y:S01]  /*11850*/  FFMA.FTZ R15, R16, c[0x0][0x2d0], -R159.reuse ;  /* 0x0000b400100f7a23 */ /* 0x100fe2000001089f */
[----:B-1----:R-:W-:Y:S01]  /*11860*/  F2FP.BF16.PACK_AB R98, R146, R149 ;  /* 0x000000959262723e */ /* 0x002fe200000010ff */
[----:B------:R-:W-:Y:S01]  /*11870*/  MUFU.EX2 R153, R153 ;  /* 0x0000009900997308 */ /* 0x000fe20000000800 */
[----:B------:R-:W1:Y:S01]  /*11880*/  LDSM.16.MT88.4 R8, [R195+0x2900] ;  /* 0x00290000c308783b */ /* 0x000e620000004200 */
[----:B------:R-:W-:-:S02]  /*11890*/  FFMA.FTZ R14, R14, c[0x0][0x2d0], -R159 ;  /* 0x0000b4000e0e7a23 */ /* 0x000fc4000001089f */
[--C-:B------:R-:W-:Y:S01]  /*118a0*/  FFMA.FTZ R161, R172, c[0x0][0x2d0], -R159.reuse ;  /* 0x0000b400aca17a23 */ /* 0x100fe2000001089f */
[----:B------:R-:W4:Y:S01]  /*118b0*/  LDSM.16.MT88.4 R16, [R188+0x2900] ;  /* 0x00290000bc10783b */ /* 0x000f220000004200 */
[--C-:B------:R-:W-:Y:S02]  /*118c0*/  FFMA.FTZ R162, R162, c[0x0][0x2d0], -R159.reuse ;  /* 0x0000b400a2a27a23 */ /* 0x100fe4000001089f */
[----:B------:R-:W5:Y:S01]  /*118d0*/  MUFU.EX2 R154, R154 ;  /* 0x0000009a009a7308 */ /* 0x000f620000000800 */
[--C-:B------:R-:W-:Y:S02]  /*118e0*/  FFMA.FTZ R163, R170, c[0x0][0x2d0], -R159.reuse ;  /* 0x0000b400aaa37a23 */ /* 0x100fe4000001089f */
[--C-:B------:R-:W-:Y:S02]  /*118f0*/  FFMA.FTZ R166, R166, c[0x0][0x2d0], -R159.reuse ;  /* 0x0000b400a6a67a23 */ /* 0x100fe4000001089f */
[--C-:B------:R-:W-:Y:S02]  /*11900*/  FFMA.FTZ R170, R165, c[0x0][0x2d0], -R168.reuse ;  /* 0x0000b400a5aa7a23 */ /* 0x100fe400000108a8 */
[----:B------:R-:W-:Y:S01]  /*11910*/  FFMA.FTZ R165, R143, c[0x0][0x2d0], -R168 ;  /* 0x0000b4008fa57a23 */ /* 0x000fe200000108a8 */
[----:B------:R-:W2:Y:S01]  /*11920*/  MUFU.EX2 R147, R147 ;  /* 0x0000009300937308 */ /* 0x000ea20000000800 */
[----:B------:R-:W-:-:S02]  /*11930*/  FFMA.FTZ R164, R164, c[0x0][0x2d0], -R159 ;  /* 0x0000b400a4a47a23 */ /* 0x000fc4000001089f */
[--C-:B------:R-:W-:Y:S02]  /*11940*/  FFMA.FTZ R169, R142, c[0x0][0x2d0], -R159.reuse ;  /* 0x0000b4008ea97a23 */ /* 0x100fe4000001089f */
[--C-:B------:R-:W-:Y:S02]  /*11950*/  FFMA.FTZ R168, R140, c[0x0][0x2d0], -R159.reuse ;  /* 0x0000b4008ca87a23 */ /* 0x100fe4000001089f */
[----:B------:R-:W-:Y:S01]  /*11960*/  FFMA.FTZ R209, R160, c[0x0][0x2d0], -R159 ;  /* 0x0000b400a0d17a23 */ /* 0x000fe2000001089f */
[----:B-----5:R-:W-:Y:S01]  /*11970*/  F2FP.BF16.PACK_AB R97, R154, R153 ;  /* 0x000000999a61723e */ /* 0x020fe200000010ff */
[----:B------:R-:W-:Y:S01]  /*11980*/  MUFU.EX2 R150, R150 ;  /* 0x0000009600967308 */ /* 0x000fe20000000800 */
[----:B------:R-:W-:Y:S01]  /*11990*/  FADD.FTZ R152, R152, R151 ;  /* 0x0000009798987221 */ /* 0x000fe20000010000 */
[----:B------:R-:W-:Y:S01]  /*119a0*/  LDSM.16.MT88.4 R140, [R190+0x1900] ;  /* 0x00190000be8c783b */ /* 0x000fe20000004200 */
[----:B------:R-:W-:Y:S02]  /*119b0*/  FADD.FTZ R153, R153, R154 ;  /* 0x0000009a99997221 */ /* 0x000fe40000010000 */
[----:B------:R-:W-:Y:S01]  /*119c0*/  FADD.FTZ R149, R149, R152 ;  /* 0x0000009895957221 */ /* 0x000fe20000010000 */
[----:B--2---:R-:W-:-:S02]  /*119d0*/  F2FP.BF16.PACK_AB R99, R147, R148 ;  /* 0x000000949363723e */ /* 0x004fc400000010ff */
[----:B------:R-:W2:Y:S01]  /*119e0*/  MUFU.EX2 R145, R145 ;  /* 0x0000009100917308 */ /* 0x000ea20000000800 */
[----:B------:R-:W-:-:S04]  /*119f0*/  FADD.FTZ R149, R146, R149 ;  /* 0x0000009592957221 */ /* 0x000fc80000010000 */
[C---:B------:R-:W-:Y:S03]  /*11a00*/  HMMA.16816.F32.BF16 R36, R96.reuse, R40, RZ ;  /* 0x000000286024723c */ /* 0x040fe600000418ff */
[----:B------:R-:W-:Y:S05]  /*11a10*/  MUFU.EX2 R144, R144 ;  /* 0x0000009000907308 */ /* 0x000fea0000000800 */
[C---:B------:R-:W-:Y:S03]  /*11a20*/  HMMA.16816.F32.BF16 R52, R96.reuse, R56, RZ ;  /* 0x000000386034723c */ /* 0x040fe600000418ff */
[----:B------:R-:W-:Y:S05]  /*11a30*/  MUFU.EX2 R13, R13 ;  /* 0x0000000d000d7308 */ /* 0x000fea0000000800 */
[C---:B------:R-:W-:Y:S03]  /*11a40*/  HMMA.16816.F32.BF16 R40, R96.reuse, R42, RZ ;  /* 0x0000002a6028723c */ /* 0x040fe600000418ff */
[----:B------:R-:W-:Y:S05]  /*11a50*/  MUFU.EX2 R15, R15 ;  /* 0x0000000f000f7308 */ /* 0x000fea0000000800 */
[C---:B------:R-:W-:Y:S03]  /*11a60*/  HMMA.16816.F32.BF16 R56, R96.reuse, R58, RZ ;  /* 0x0000003a6038723c */ /* 0x040fe600000418ff */
[----:B------:R-:W5:Y:S05]  /*11a70*/  MUFU.EX2 R14, R14 ;  /* 0x0000000e000e7308 */ /* 0x000f6a0000000800 */
[C---:B------:R-:W-:Y:S03]  /*11a80*/  HMMA.16816.F32.BF16 R60, R96.reuse, R64, RZ ;  /* 0x00000040603c723c */ /* 0x040fe600000418ff */
[----:B------:R-:W-:Y:S05]  /*11a90*/  MUFU.EX2 R3, R3 ;  /* 0x0000000300037308 */ /* 0x000fea0000000800 */
[C---:B------:R-:W-:Y:S03]  /*11aa0*/  HMMA.16816.F32.BF16 R64, R96.reuse, R66, RZ ;  /* 0x000000426040723c */ /* 0x040fe600000418ff */
[----:B------:R-:W1:Y:S05]  /*11ab0*/  MUFU.EX2 R2, R2 ;  /* 0x0000000200027308 */ /* 0x000e6a0000000800 */
        /* <DEDUP_REMOVED lines=32> */
[C---:B---3--:R-:W-:Y:S07]  /*11cc0*/  HMMA.16816.F32.BF16 R92, R96.reuse, R4, RZ ;  /* 0x00000004605c723c */ /* 0x048fee00000418ff */
[----:B--2---:R-:W-:Y:S01]  /*11cd0*/  F2FP.BF16.PACK_AB R4, R145, R150 ;  /* 0x000000969104723e */ /* 0x004fe200000010ff */
[----:B------:R-:W-:Y:S01]  /*11ce0*/  HMMA.16816.F32.BF16 R96, R96, R6, RZ ;  /* 0x000000066060723c */ /* 0x000fe200000418ff */
[----:B-----5:R-:W-:Y:S01]  /*11cf0*/  F2FP.BF16.PACK_AB R5, R14, R15 ;  /* 0x0000000f0e05723e */ /* 0x020fe200000010ff */
[----:B------:R-:W-:-:S04]  /*11d00*/  FADD.FTZ R150, R150, R149 ;  /* 0x0000009596967221 */ /* 0x000fc80000010000 */
[----:B------:R-:W-:Y:S01]  /*11d10*/  FADD.FTZ R145, R145, R150 ;  /* 0x0000009691917221 */ /* 0x000fe20000010000 */
[----:B------:R-:W-:Y:S02]  /*11d20*/  F2FP.BF16.PACK_AB R6, R13, R144 ;  /* 0x000000900d06723e */ /* 0x000fe400000010ff */
[----:B-1----:R-:W-:Y:S01]  /*11d30*/  F2FP.BF16.PACK_AB R7, R2, R3 ;  /* 0x000000030207723e */ /* 0x002fe200000010ff */
[----:B------:R-:W-:-:S04]  /*11d40*/  FADD.FTZ R144, R144, R145 ;  /* 0x0000009190907221 */ /* 0x000fc80000010000 */
[----:B------:R-:W-:Y:S02]  /*11d50*/  FADD.FTZ R144, R13, R144 ;  /* 0x000000900d907221 */ /* 0x000fe40000010000 */
[C---:B------:R-:W-:Y:S08]  /*11d60*/  HMMA.16816.F32.BF16 R36, R4.reuse, R8, R36 ;  /* 0x000000080424723c */ /* 0x040ff00000041824 */
[C---:B------:R-:W-:Y:S01]  /*11d70*/  HMMA.16816.F32.BF16 R40, R4.reuse, R10, R40 ;  /* 0x0000000a0428723c */ /* 0x040fe20000041828 */
[----:B------:R-:W1:Y:S07]  /*11d80*/  LDSM.16.MT88.4 R8, [R190+0x4900] ;  /* 0x00490000be08783b */ /* 0x000e6e0000004200 */
[C---:B------:R-:W-:Y:S08]  /*11d90*/  HMMA.16816.F32.BF16 R52, R4.reuse, R20, R52 ;  /* 0x000000140434723c */ /* 0x040ff00000041834 */
[C---:B------:R-:W-:Y:S01]  /*11da0*/  HMMA.16816.F32.BF16 R56, R4.reuse, R22, R56 ;  /* 0x000000160438723c */ /* 0x040fe20000041838 */
[----:B------:R-:W2:Y:S07]  /*11db0*/  LDSM.16.MT88.4 R20, [R189+0x4900] ;  /* 0x00490000bd14783b */ /* 0x000eae0000004200 */
[C---:B----4-:R-:W-:Y:S08]  /*11dc0*/  HMMA.16816.F32.BF16 R60, R4.reuse, R16, R60 ;  /* 0x00000010043c723c */ /* 0x050ff0000004183c */
        /* <DEDUP_REMOVED lines=134> */
.L_x_1725:
[----:B------:R-:W-:Y:S02]  /*12630*/  UISETP.NE.AND UP0, UPT, UR9, 0x1, UPT ;  /* 0x000000010900788c */ /* 0x000fe4000bf05270 */
[----:B------:R-:W-:Y:S02]  /*12640*/  ULDC.64 UR4, c[0x0][0x330] ;  /* 0x0000cc0000047ab9 */ /* 0x000fe40000000a00 */
[----:B------:R-:W-:-:S07]  /*12650*/  UIMAD.WIDE.U32 UR16, UR13, UR4, URZ ;  /* 0x000000040d1072a5 */ /* 0x000fce000f8e003f */
[----:B------:R-:W-:Y:S02]  /*12660*/  @UP0 USHF.R.U32.HI UR13, URZ, UR5, UR17 ;  /* 0x000000053f0d0299 */ /* 0x000fe40008011611 */
.L_x_1726:
[----:B------:R-:W-:Y:S02]  /*12670*/  ULDC UR4, c[0x0][0x32c] ;  /* 0x0000cb0000047ab9 */ /* 0x000fe40000000800 */
[----:B------:R-:W-:-:S04]  /*12680*/  UIMAD UR4, UR13, UR9, UR4 ;  /* 0x000000090d0472a4 */ /* 0x000fc8000f8e0204 */
[----:B------:R-:W-:-:S04]  /*12690*/  UISETP.LT.AND UP0, UPT, UR10, UR4, UPT ;  /* 0x000000040a00728c */ /* 0x000fc8000bf01270 */
[----:B------:R-:W-:-:S04]  /*126a0*/  USEL UR10, UR10, UR4, UP0 ;  /* 0x000000040a0a7287 */ /* 0x000fc80008000000 */
.L_x_1724:
        /* <DEDUP_REMOVED lines=13> */
[----:B------:R-:W-:Y:S01]  /*12780*/  IADD3 RZ, P4, R200, 0x80, RZ ;  /* 0x00000080c8ff7810 */ /* 0x000fe20007f9e0ff */
[----:B------:R-:W-:Y:S01]  /*12790*/  IMAD.MOV.U32 R218, RZ, RZ, c[0x0][0x208] ;  /* 0x00008200ffda7624 */ /* 0x000fe200078e00ff */
[----:B------:R-:W-:Y:S01]  /*127a0*/  IADD3 RZ, P1, R204, 0x40, RZ ;  /* 0x00000040ccff7810 */ /* 0x000fe20007f3e0ff */
[--C-:B------:R-:W-:Y:S01]  /*127b0*/  IMAD.X R222, RZ, RZ, R207.reuse, P2 ;  /* 0x000000ffffde7224 */ /* 0x100fe200010e06cf */
[C---:B------:R-:W-:Y:S01]  /*127c0*/  IADD3 R216, R200.reuse, 0x40, RZ ;  /* 0x00000040c8d87810 */ /* 0x040fe20007ffe0ff */
        /* <DEDUP_REMOVED lines=12> */
.L_x_1736:
[----:B------:R-:W-:Y:S04]  /*12890*/  DEPBAR.LE SB0, 0x0 ;  /* 0x000080000000791a */ /* 0x000fe80000000000 */
[----:B------:R-:W-:Y:S01]  /*128a0*/  BAR.SYNC.DEFER_BLOCKING 0x0 ;  /* 0x0000000000007b1d */ /* 0x000fe20000010000 */
[C---:B------:R-:W-:Y:S11]  /*128b0*/  ISETP.LT.AND P0, PT, R224.reuse, UR8, PT ;  /* 0x00000008e0007c0c */ /* 0x040ff6000bf01270 */
[----:B------:R-:W-:Y:S02]  /*128c0*/  @!UPT UIADD3 URZ, URZ, URZ, URZ ;  /* 0x0000003f3f3ff290 */ /* 0x000fe4000fffe03f */
[----:B------:R-:W-:Y:S01]  /*128d0*/  @!P0 SHF.R.S32.HI R0, RZ, 0x1f, R224 ;  /* 0x0000001fff008819 */ /* 0x000fe200000114e0 */
[----:B------:R-:W-:Y:S04]  /*128e0*/  @!P0 IMAD.WIDE.U32 R152, R224, c[0x0][0x208], RZ ;  /* 0x00008200e0988a25 */ /* 0x000fe800078e00ff */
[----:B------:R-:W-:Y:S04]  /*128f0*/  @!P0 IMAD R0, R0, c[0x0][0x208], RZ ;  /* 0x0000820000008a24 */ /* 0x000fe800078e02ff */
[----:B------:R-:W-:Y:S01]  /*12900*/  @!P0 IMAD R0, R224, c[0x0][0x20c], R0 ;  /* 0x00008300e0008a24 */ /* 0x000fe200078e0200 */
[----:B------:R-:W-:Y:S03]  /*12910*/  LDSM.16.M88.4 R132, [R198+0xc100] ;  /* 0x00c10000c684783b */ /* 0x000fe60000000200 */
[----:B------:R-:W-:Y:S02]  /*12920*/  @!P0 IMAD.IADD R0, R153, 0x1, R0 ;  /* 0x0000000199008824 */ /* 0x000fe400078e0200 */
[----:B------:R-:W1:Y:S01]  /*12930*/  LDSM.16.M88.4 R136, [R197+0x6100] ;  /* 0x00610000c588783b */ /* 0x000e620000000200 */
[C---:B------:R-:W-:Y:S02]  /*12940*/  @!P0 IMAD.SHL.U32 R153, R152.reuse, 0x40, RZ ;  /* 0x0000004098998824 */ /* 0x040fe400078e00ff */
[----:B------:R-:W-:Y:S02]  /*12950*/  @!P0 SHF.L.U64.HI R155, R152, 0x6, R0 ;  /* 0x00000006989b8819 */ /* 0x000fe40000010200 */
[----:B------:R-:W2:Y:S01]  /*12960*/  LDSM.16.M88.4 R140, [R197+0x6900] ;  /* 0x00690000c58c783b */ /* 0x000ea20000000200 */
[C---:B------:R-:W-:Y:S02]  /*12970*/  @!P0 IADD3 R159, P3, R153.reuse, R200, RZ ;  /* 0x000000c8999f8210 */ /* 0x040fe40007f7e0ff */
[----:B------:R-:W-:Y:S02]  /*12980*/  @!P0 IADD3 R157, P2, R153, R216, RZ ;  /* 0x000000d8999d8210 */ /* 0x000fe40007f5e0ff */
[----:B------:R-:W3:Y:S01]  /*12990*/  LDSM.16.M88.4 R144, [R197+0x7100] ;  /* 0x00710000c590783b */ /* 0x000ee20000000200 */
[----:B------:R-:W-:Y:S01]  /*129a0*/  @!P0 IMAD.X R154, R155, 0x1, R207, P3 ;  /* 0x000000019b9a8824 */ /* 0x000fe200018e06cf */
[----:B------:R-:W-:Y:S01]  /*129b0*/  @!P0 LEA R160, P3, R159, c[0x0][0x1f8], 0x1 ;  /* 0x00007e009fa08a11 */ /* 0x000fe200078608ff */
[----:B------:R-:W-:Y:S01]  /*129c0*/  @!P0 IMAD.X R0, R155, 0x1, R222, P2 ;  /* 0x000000019b008824 */ /* 0x000fe200010e06de */
[----:B------:R-:W-:Y:S01]  /*129d0*/  @!P0 LEA R166, P2, R157, c[0x0][0x1f8], 0x1 ;  /* 0x00007e009da68a11 */ /* 0x000fe200078408ff */
[----:B------:R-:W4:Y:S01]  /*129e0*/  LDSM.16.M88.4 R148, [R197+0x7900] ;  /* 0x00790000c594783b */ /* 0x000f220000000200 */
[----:B------:R-:W-:Y:S02]  /*129f0*/  @!P0 LEA.HI.X R161, R159, c[0x0][0x1fc], R154, 0x1, P3 ;  /* 0x00007f009fa18a11 */ /* 0x000fe400018f0c9a */
[----:B------:R-:W-:Y:S02]  /*12a00*/  @!P0 LEA.HI.X R167, R157, c[0x0][0x1fc], R0, 0x1, P2 ;  /* 0x00007f009da78a11 */ /* 0x000fe400010f0c00 */
[----:B------:R-:W-:Y:S02]  /*12a10*/  @!P0 IADD3 R152, P1, R153, R215, RZ ;  /* 0x000000d799988210 */ /* 0x000fe40007f3e0ff */
[----:B------:R-:W-:Y:S03]  /*12a20*/  @!P0 LEA R153, P3, R218, R153, 0x5 ;  /* 0x00000099da998211 */ /* 0x000fe600078628ff */
[----:B------:R-:W-:Y:S01]  /*12a30*/  @!P0 IMAD.X R163, R155, 0x1, R221, P1 ;  /* 0x000000019ba38824 */ /* 0x000fe200008e06dd */
[----:B------:R-:W-:Y:S02]  /*12a40*/  @!P0 IADD3 R159, P2, R153, R200, RZ ;  /* 0x000000c8999f8210 */ /* 0x000fe40007f5e0ff */
[----:B------:R-:W-:Y:S02]  /*12a50*/  @!P0 LEA R164, P1, R152, c[0x0][0x1f8], 0x1 ;  /* 0x00007e0098a48a11 */ /* 0x000fe400078208ff */
[----:B------:R-:W-:Y:S02]  /*12a60*/  @!P0 LEA.HI.X R155, R218, R155, R223, 0x5, P3 ;  /* 0x0000009bda9b8211 */ /* 0x000fe400018f2cdf */
[----:B------:R-:W-:Y:S02]  /*12a70*/  @!P0 LEA R172, P4, R159, c[0x0][0x1f8], 0x1 ;  /* 0x00007e009fac8a11 */ /* 0x000fe400078808ff */
[----:B------:R-:W-:Y:S01]  /*12a80*/  @!P0 LEA.HI.X R165, R152, c[0x0][0x1fc], R163, 0x1, P1 ;  /* 0x00007f0098a58a11 */ /* 0x000fe200008f0ca3 */
[----:B------:R-:W-:Y:S01]  /*12a90*/  @!P0 IMAD.X R0, R155, 0x1, R207, P2 ;  /* 0x000000019b008824 */ /* 0x000fe200010e06cf */
[C---:B------:R-:W-:Y:S02]  /*12aa0*/  @!P0 IADD3 R152, P1, R153.reuse, R216, RZ ;  /* 0x000000d899988210 */ /* 0x040fe40007f3e0ff */
[----:B------:R-:W-:Y:S01]  /*12ab0*/  @!P0 IADD3 R153, P3, R153, R215, RZ ;  /* 0x000000d799998210 */ /* 0x000fe20007f7e0ff */
[C---:B-1----:R-:W-:Y:S03]  /*12ac0*/  HMMA.16816.F32.BF16 R4, R132.reuse, R136, RZ ;  /* 0x000000888404723c */ /* 0x042fe600000418ff */
[----:B------:R-:W-:Y:S01]  /*12ad0*/  @!P0 LEA.HI.X R173, R159, c[0x0][0x1fc], R0, 0x1, P4 ;  /* 0x00007f009fad8a11 */ /* 0x000fe200020f0c00 */
[C---:B------:R-:W-:Y:S01]  /*12ae0*/  @!P0 IMAD.X R157, R155.reuse, 0x1, R222, P1 ;  /* 0x000000019b9d8824 */ /* 0x040fe200008e06de */
[C---:B------:R-:W-:Y:S01]  /*12af0*/  @!P0 LEA R170, P2, R152.reuse, c[0x0][0x1f8], 0x1 ;  /* 0x00007e0098aa8a11 */ /* 0x040fe200078408ff */
[----:B------:R-:W-:Y:S01]  /*12b00*/  @!P0 IMAD.X R0, R155, 0x1, R221, P3 ;  /* 0x000000019b008824 */ /* 0x000fe200018e06dd */
[----:B------:R-:W-:Y:S01]  /*12b10*/  @!P0 LEA R168, P1, R153, c[0x0][0x1f8], 0x1 ;  /* 0x00007e0099a88a11 */ /* 0x000fe200078208ff */
[C---:B------:R-:W-:Y:S01]  /*12b20*/  HMMA.16816.F32.BF16 R8, R132.reuse, R138, RZ ;  /* 0x0000008a8408723c */ /* 0x040fe200000418ff */
[----:B------:R-:W-:Y:S01]  /*12b30*/  LDSM.16.M88.4 R136, [R194+0xc100] ;  /* 0x00c10000c288783b */ /* 0x000fe20000000200 */
[----:B------:R-:W-:Y:S02]  /*12b40*/  ISETP.NE.AND P4, PT, R199, RZ, PT ;  /* 0x000000ffc700720c */ /* 0x000fe40003f85270 */
[----:B------:R-:W-:Y:S02]  /*12b50*/  @!P0 LEA.HI.X R171, R152, c[0x0][0x1fc], R157, 0x1, P2 ;  /* 0x00007f0098ab8a11 */ /* 0x000fe400010f0c9d */
[----:B------:R-:W-:Y:S02]  /*12b60*/  @!P0 LEA.HI.X R169, R153, c[0x0][0x1fc], R0, 0x1, P1 ;  /* 0x00007f0099a98a11 */ /* 0x000fe400008f0c00 */
[C---:B--2---:R-:W-:Y:S08]  /*12b70*/  HMMA.16816.F32.BF16 R12, R132.reuse, R140, RZ ;  /* 0x0000008c840c723c */ /* 0x044ff000000418ff */
[C---:B------:R-:W-:Y:S01]  /*12b80*/  HMMA.16816.F32.BF16 R16, R132.reuse, R142, RZ ;  /* 0x0000008e8410723c */ /* 0x040fe200000418ff */
[----:B------:R-:W1:Y:S07]  /*12b90*/  LDSM.16.M88.4 R140, [R196] ;  /* 0x00000000c48c783b */ /* 0x000e6e0000000200 */
[C---:B---3--:R-:W-:Y:S08]  /*12ba0*/  HMMA.16816.F32.BF16 R20, R132.reuse, R144, RZ ;  /* 0x000000908414723c */ /* 0x048ff000000418ff */
[C---:B------:R-:W-:Y:S01]  /*12bb0*/  HMMA.16816.F32.BF16 R24, R132.reuse, R146, RZ ;  /* 0x000000928418723c */ /* 0x040fe200000418ff */
[----:B------:R-:W2:Y:S07]  /*12bc0*/  LDSM.16.M88.4 R144, [R187] ;  /* 0x00000000bb90783b */ /* 0x000eae0000000200 */
[C---:B----4-:R-:W-:Y:S08]  /*12bd0*/  HMMA.16816.F32.BF16 R28, R132.reuse, R148, RZ ;  /* 0x00000094841c723c */ /* 0x050ff000000418ff */
[----:B------:R-:W-:Y:S01]  /*12be0*/  HMMA.16816.F32.BF16 R32, R132, R150, RZ ;  /* 0x000000968420723c */ /* 0x000fe200000418ff */
[----:B------:R-:W3:Y:S05]  /*12bf0*/  LDSM.16.M88.4 R132, [R186] ;  /* 0x00000000ba84783b */ /* 0x000eea0000000200 */
[----:B------:R-:W4:Y:S02]  /*12c00*/  LDSM.16.M88.4 R148, [R185] ;  /* 0x00000000b994783b */ /* 0x000f240000000200 */
[C---:B-1----:R-:W-:Y:S03]  /*12c10*/  HMMA.16816.F32.BF16 R4, R136.reuse, R140, R4 ;  /* 0x0000008c8804723c */ /* 0x042fe60000041804 */
[----:B------:R-:W-:Y:S01]  /*12c20*/  @!PT LDS RZ, [RZ] ;  /* 0x00000000fffff984 */ /* 0x000fe20000000800 */
[----:B------:R-:W-:Y:S01]  /*12c30*/  @!PT LDS RZ, [RZ] ;  /* 0x00000000fffff984 */ /* 0x000fe20000000800 */
[----:B------:R-:W-:Y:S01]  /*12c40*/  @!PT LDS RZ, [RZ] ;  /* 0x00000000fffff984 */ /* 0x000fe20000000800 */
[----:B------:R1:W-:Y:S05]  /*12c50*/  @!P0 LDGSTS.E.BYPASS.LTC128B.128 [R202+0x100], [R160.64], !P5 ;  /* 0x00100000a0ca8fae */ /* 0x0003ea000e901d5c */
[----:B------:R5:W-:Y:S01]  /*12c60*/  @!P0 LDGSTS.E.BYPASS.LTC128B.128 [R202+0x2100], [R166.64], !P6 ;  /* 0x02100000a6ca8fae */ /* 0x000be2000f101d5c */
[C---:B------:R-:W-:Y:S04]  /*12c70*/  HMMA.16816.F32.BF16 R8, R136.reuse, R142, R8 ;  /* 0x0000008e8808723c */ /* 0x040fe80000041808 */
[----:B------:R5:W-:Y:S04]  /*12c80*/  @!P0 LDGSTS.E.BYPASS.LTC128B.128 [R202+0x4100], [R164.64], !P4 ;  /* 0x04100000a4ca8fae */ /* 0x000be8000e101d5c */
[C---:B--2---:R-:W-:Y:S01]  /*12c90*/  HMMA.16816.F32.BF16 R12, R136.reuse, R144, R12 ;  /* 0x00000090880c723c */ /* 0x044fe2000004180c */
[----:B------:R2:W-:Y:S05]  /*12ca0*/  @!P0 LDGSTS.E.BYPASS.LTC128B.128 [R202+0x1100], [R172.64], !P5 ;  /* 0x01100000acca8fae */ /* 0x0005ea000e901d5c */
[----:B------:R1:W-:Y:S02]  /*12cb0*/  @!P0 LDGSTS.E.BYPASS.LTC128B.128 [R202+0x3100], [R170.64], !P6 ;  /* 0x03100000aaca8fae */ /* 0x0003e4000f101d5c */
[C---:B------:R-:W-:Y:S03]  /*12cc0*/  HMMA.16816.F32.BF16 R16, R136.reuse, R146, R16 ;  /* 0x000000928810723c */ /* 0x040fe60000041810 */
[----:B------:R1:W-:Y:S01]  /*12cd0*/  @!P0 LDGSTS.E.BYPASS.LTC128B.128 [R202+0x5100], [R168.64], !P4 ;  /* 0x05100000a8ca8fae */ /* 0x0003e2000e101d5c */
[C---:B------:R-:W-:Y:S04]  /*12ce0*/  ISETP.GT.AND P0, PT, R224.reuse, UR8, PT ;  /* 0x00000008e0007c0c */ /* 0x040fe8000bf04270 */
[C---:B---3--:R-:W-:Y:S01]  /*12cf0*/  HMMA.16816.F32.BF16 R20, R136.reuse, R132, R20 ;  /* 0x000000848814723c */ /* 0x048fe20000041814 */
[----:B------:R-:W-:Y:S05]  /*12d00*/  LDSM.16.M88.4 R140, [R193+0xc100] ;  /* 0x00c10000c18c783b */ /* 0x000fea0000000200 */
[----:B------:R-:W3:Y:S02]  /*12d10*/  LDSM.16.M88.4 R152, [R192+0x6100] ;  /* 0x00610000c098783b */ /* 0x000ee40000000200 */
[C---:B------:R-:W-:Y:S03]  /*12d20*/  HMMA.16816.F32.BF16 R24, R136.reuse, R134, R24 ;  /* 0x000000868818723c */ /* 0x040fe60000041818 */
[----:B------:R-:W2:Y:S01]  /*12d30*/  LDSM.16.M88.4 R156, [R192+0x6900] ;  /* 0x00690000c09c783b */ /* 0x000ea20000000200 */
[----:B------:R-:W-:Y:S04]  /*12d40*/  @P0 IADD3 R0, R224, -0x1, RZ ;  /* 0xffffffffe0000810 */ /* 0x000fe80007ffe0ff */
[C---:B----4-:R-:W-:Y:S01]  /*12d50*/  HMMA.16816.F32.BF16 R28, R136.reuse, R148, R28 ;  /* 0x00000094881c723c */ /* 0x050fe2000004181c */
[----:B------:R-:W0:Y:S05]  /*12d60*/  LDGDEPBAR ;  /* 0x00000000000079af */ /* 0x000e2a0000000000 */
[----:B-1----:R-:W1:Y:S02]  /*12d70*/  LDSM.16.M88.4 R160, [R192+0x7100] ;  /* 0x00710000c0a0783b */ /* 0x002e640000000200 */
[----:B------:R-:W-:Y:S03]  /*12d80*/  HMMA.16816.F32.BF16 R32, R136, R150, R32 ;  /* 0x000000968820723c */ /* 0x000fe60000041820 */
[----:B------:R-:W4:Y:S05]  /*12d90*/  LDSM.16.M88.4 R144, [R192+0x7900] ;  /* 0x00790000c090783b */ /* 0x000f2a0000000200 */
[----:B------:R-:W-:Y:S05]  /*12da0*/  LDSM.16.M88.4 R132, [R191+0xc100] ;  /* 0x00c10000bf84783b */ /* 0x000fea0000000200 */
[----:B-----5:R-:W5:Y:S05]  /*12db0*/  LDSM.16.M88.4 R164, [R184] ;  /* 0x00000000b8a4783b */ /* 0x020f6a0000000200 */
[----:B------:R-:W4:Y:S01]  /*12dc0*/  LDSM.16.M88.4 R168, [R184+0x800] ;  /* 0x00080000b8a8783b */ /* 0x000f220000000200 */
[C---:B---3--:R-:W-:Y:S04]  /*12dd0*/  HMMA.16816.F32.BF16 R4, R140.reuse, R152, R4 ;  /* 0x000000988c04723c */ /* 0x048fe80000041804 */
[----:B------:R-:W3:Y:S05]  /*12de0*/  LDSM.16.M88.4 R136, [R184+0x1000] ;  /* 0x00100000b888783b */ /* 0x000eea0000000200 */
[----:B------:R-:W3:Y:S01]  /*12df0*/  LDSM.16.M88.4 R148, [R184+0x1800] ;  /* 0x00180000b894783b */ /* 0x000ee20000000200 */
[C---:B------:R-:W-:Y:S04]  /*12e00*/  HMMA.16816.F32.BF16 R8, R140.reuse, R154, R8 ;  /* 0x0000009a8c08723c */ /* 0x040fe80000041808 */
[----:B------:R-:W-:Y:S04]  /*12e10*/  LDSM.16.M88.4 R152, [R197+0x8900] ;  /* 0x00890000c598783b */ /* 0x000fe80000000200 */
[C---:B--2---:R-:W-:Y:S01]  /*12e20*/  HMMA.16816.F32.BF16 R12, R140.reuse, R156, R12 ;  /* 0x0000009c8c0c723c */ /* 0x044fe2000004180c */
[----:B------:R-:W-:Y:S07]  /*12e30*/  LDSM.16.M88.4 R172, [R184+0x2000] ;  /* 0x00200000b8ac783b */ /* 0x000fee0000000200 */
[C---:B------:R-:W-:Y:S01]  /*12e40*/  HMMA.16816.F32.BF16 R16, R140.reuse, R158, R16 ;  /* 0x0000009e8c10723c */ /* 0x040fe20000041810 */
[----:B------:R-:W-:Y:S07]  /*12e50*/  LDSM.16.M88.4 R156, [R197+0x9100] ;  /* 0x00910000c59c783b */ /* 0x000fee0000000200 */
[C---:B-1----:R-:W-:Y:S08]  /*12e60*/  HMMA.16816.F32.BF16 R20, R140.reuse, R160, R20 ;  /* 0x000000a08c14723c */ /* 0x042ff00000041814 */
[C---:B------:R-:W-:Y:S01]  /*12e70*/  HMMA.16816.F32.BF16 R24, R140.reuse, R162, R24 ;  /* 0x000000a28c18723c */ /* 0x040fe20000041818 */
[----:B------:R-:W-:Y:S07]  /*12e80*/  LDSM.16.M88.4 R160, [R194+0x10100] ;  /* 0x01010000c2a0783b */ /* 0x000fee0000000200 */
[C---:B----4-:R-:W-:Y:S08]  /*12e90*/  HMMA.16816.F32.BF16 R28, R140.reuse, R144, R28 ;  /* 0x000000908c1c723c */ /* 0x050ff0000004181c */
[----:B------:R-:W-:Y:S01]  /*12ea0*/  HMMA.16816.F32.BF16 R32, R140, R146, R32 ;  /* 0x000000928c20723c */ /* 0x000fe20000041820 */
[----:B------:R-:W-:Y:S05]  /*12eb0*/  LDSM.16.M88.4 R140, [R198+0x10100] ;  /* 0x01010000c68c783b */ /* 0x000fea0000000200 */
[----:B------:R-:W1:Y:S02]  /*12ec0*/  LDSM.16.M88.4 R144, [R197+0x8100] ;  /* 0x00810000c590783b */ /* 0x000e640000000200 */
[C---:B-----5:R-:W-:Y:S08]  /*12ed0*/  HMMA.16816.F32.BF16 R4, R132.reuse, R164, R4 ;  /* 0x000000a48404723c */ /* 0x060ff00000041804 */
[C---:B------:R-:W-:Y:S01]  /*12ee0*/  HMMA.16816.F32.BF16 R8, R132.reuse, R166, R8 ;  /* 0x000000a68408723c */ /* 0x040fe20000041808 */
[----:B------:R-:W-:Y:S07]  /*12ef0*/  LDSM.16.M88.4 R164, [R183] ;  /* 0x00000000b7a4783b */ /* 0x000fee0000000200 */
[C---:B------:R-:W-:Y:S08]  /*12f00*/  HMMA.16816.F32.BF16 R12, R132.reuse, R168, R12 ;  /* 0x000000a8840c723c */ /* 0x040ff0000004180c */
[C---:B------:R-:W-:Y:S01]  /*12f10*/  HMMA.16816.F32.BF16 R16, R132.reuse, R170, R16 ;  /* 0x000000aa8410723c */ /* 0x040fe20000041810 */
[----:B------:R-:W-:Y:S07]  /*12f20*/  LDSM.16.M88.4 R168, [R192+0x8100] ;  /* 0x00810000c0a8783b */ /* 0x000fee0000000200 */
[C---:B---3--:R-:W-:Y:S08]  /*12f30*/  HMMA.16816.F32.BF16 R20, R132.reuse, R136, R20 ;  /* 0x000000888414723c */ /* 0x048ff00000041814 */
[C---:B------:R-:W-:Y:S01]  /*12f40*/  HMMA.16816.F32.BF16 R24, R132.reuse, R138, R24 ;  /* 0x0000008a8418723c */ /* 0x040fe20000041818 */
[----:B------:R-:W2:Y:S07]  /*12f50*/  LDSM.16.M88.4 R136, [R197+0x9900] ;  /* 0x00990000c588783b */ /* 0x000eae0000000200 */
[C---:B------:R-:W-:Y:S08]  /*12f60*/  HMMA.16816.F32.BF16 R28, R132.reuse, R148, R28 ;  /* 0x00000094841c723c */ /* 0x040ff0000004181c */
[----:B------:R-:W-:Y:S01]  /*12f70*/  HMMA.16816.F32.BF16 R32, R132, R150, R32 ;  /* 0x000000968420723c */ /* 0x000fe20000041820 */
[----:B------:R-:W3:Y:S05]  /*12f80*/  LDSM.16.M88.4 R132, [R182] ;  /* 0x00000000b684783b */ /* 0x000eea0000000200 */
[----:B------:R-:W-:Y:S02]  /*12f90*/  LDSM.16.M88.4 R148, [R180] ;  /* 0x00000000b494783b */ /* 0x000fe40000000200 */
[C---:B-1----:R-:W-:Y:S08]  /*12fa0*/  HMMA.16816.F32.BF16 R4, R140.reuse, R144, R4 ;  /* 0x000000908c04723c */ /* 0x042ff00000041804 */
[C---:B------:R-:W-:Y:S01]  /*12fb0*/  HMMA.16816.F32.BF16 R8, R140.reuse, R146, R8 ;  /* 0x000000928c08723c */ /* 0x040fe20000041808 */
[----:B------:R-:W1:Y:S07]  /*12fc0*/  LDSM.16.M88.4 R144, [R181] ;  /* 0x00000000b590783b */ /* 0x000e6e0000000200 */
[C---:B------:R-:W-:Y:S08]  /*12fd0*/  HMMA.16816.F32.BF16 R12, R140.reuse, R152, R12 ;  /* 0x000000988c0c723c */ /* 0x040ff0000004180c */
[C---:B------:R-:W-:Y:S01]  /*12fe0*/  HMMA.16816.F32.BF16 R16, R140.reuse, R154, R16 ;  /* 0x0000009a8c10723c */ /* 0x040fe20000041810 */
[----:B------:R-:W4:Y:S07]  /*12ff0*/  LDSM.16.M88.4 R152, [R193+0x10100] ;  /* 0x01010000c198783b */ /* 0x000f2e0000000200 */
[C---:B------:R-:W-:Y:S08]  /*13000*/  HMMA.16816.F32.BF16 R20, R140.reuse, R156, R20 ;  /* 0x0000009c8c14723c */ /* 0x040ff00000041814 */
[C---:B------:R-:W-:Y:S01]  /*13010*/  HMMA.16816.F32.BF16 R24, R140.reuse, R158, R24 ;  /* 0x0000009e8c18723c */ /* 0x040fe20000041818 */
[----:B------:R-:W-:Y:S07]  /*13020*/  LDSM.16.M88.4 R156, [R192+0x9900] ;  /* 0x00990000c09c783b */ /* 0x000fee0000000200 */
[C---:B--2---:R-:W-:Y:S08]  /*13030*/  HMMA.16816.F32.BF16 R28, R140.reuse, R136, R28 ;  /* 0x000000888c1c723c */ /* 0x044ff0000004181c */
[----:B------:R-:W-:Y:S01]  /*13040*/  HMMA.16816.F32.BF16 R32, R140, R138, R32 ;  /* 0x0000008a8c20723c */ /* 0x000fe20000041820 */
[----:B------:R-:W2:Y:S05]  /*13050*/  LDSM.16.M88.4 R136, [R192+0x8900] ;  /* 0x00890000c088783b */ /* 0x000eaa0000000200 */
[----:B------:R-:W5:Y:S02]  /*13060*/  LDSM.16.M88.4 R140, [R192+0x9100] ;  /* 0x00910000c08c783b */ /* 0x000f640000000200 */
[C---:B------:R-:W-:Y:S08]  /*13070*/  HMMA.16816.F32.BF16 R4, R160.reuse, R164, R4 ;  /* 0x000000a4a004723c */ /* 0x040ff00000041804 */
        /* <DEDUP_REMOVED lines=8> */
[C---:B------:R-:W-:Y:S08]  /*13100*/  HMMA.16816.F32.BF16 R28, R160.reuse, R148, R28 ;  /* 0x00000094a01c723c */ /* 0x040ff0000004181c */
[----:B------:R-:W-:Y:S01]  /*13110*/  HMMA.16816.F32.BF16 R32, R160, R150, R32 ;  /* 0x00000096a020723c */ /* 0x000fe20000041820 */
[----:B------:R-:W1:Y:S05]  /*13120*/  LDSM.16.M88.4 R148, [R184+0x3800] ;  /* 0x00380000b894783b */ /* 0x000e6a0000000200 */
[----:B------:R-:W-:Y:S02]  /*13130*/  LDSM.16.M88.4 R160, [R179] ;  /* 0x00000000b3a0783b */ /* 0x000fe40000000200 */
[C---:B----4-:R-:W-:Y:S08]  /*13140*/  HMMA.16816.F32.BF16 R4, R152.reuse, R168, R4 ;  /* 0x000000a89804723c */ /* 0x050ff00000041804 */
[C---:B------:R-:W-:Y:S08]  /*13150*/  HMMA.16816.F32.BF16 R8, R152.reuse, R170, R8 ;  /* 0x000000aa9808723c */ /* 0x040ff00000041808 */
[C---:B--2---:R-:W-:Y:S08]  /*13160*/  HMMA.16816.F32.BF16 R12, R152.reuse, R136, R12 ;  /* 0x00000088980c723c */ /* 0x044ff0000004180c */
[C---:B------:R-:W-:Y:S01]  /*13170*/  HMMA.16816.F32.BF16 R16, R152.reuse, R138, R16 ;  /* 0x0000008a9810723c */ /* 0x040fe20000041810 */
[----:B------:R-:W-:Y:S07]  /*13180*/  LDSM.16.M88.4 R136, [R198+0x14100] ;  /* 0x01410000c688783b */ /* 0x000fee0000000200 */
[C---:B-----5:R-:W-:Y:S08]  /*13190*/  HMMA.16816.F32.BF16 R20, R152.reuse, R140, R20 ;  /* 0x0000008c9814723c */ /* 0x060ff00000041814 */
[C---:B------:R-:W-:Y:S01]  /*131a0*/  HMMA.16816.F32.BF16 R24, R152.reuse, R142, R24 ;  /* 0x0000008e9818723c */ /* 0x040fe20000041818 */
[----:B------:R-:W2:Y:S07]  /*131b0*/  LDSM.16.M88.4 R140, [R197+0xa100] ;  /* 0x00a10000c58c783b */ /* 0x000eae0000000200 */
[C---:B------:R-:W-:Y:S08]  /*131c0*/  HMMA.16816.F32.BF16 R28, R152.reuse, R156, R28 ;  /* 0x0000009c981c723c */ /* 0x040ff0000004181c */
[----:B------:R-:W-:Y:S01]  /*131d0*/  HMMA.16816.F32.BF16 R32, R152, R158, R32 ;  /* 0x0000009e9820723c */ /* 0x000fe20000041820 */
[----:B------:R-:W4:Y:S05]  /*131e0*/  LDSM.16.M88.4 R152, [R197+0xa900] ;  /* 0x00a90000c598783b */ /* 0x000f2a0000000200 */
[----:B------:R-:W5:Y:S02]  /*131f0*/  LDSM.16.M88.4 R156, [R197+0xb100] ;  /* 0x00b10000c59c783b */ /* 0x000f640000000200 */
[C---:B------:R-:W-:Y:S08]  /*13200*/  HMMA.16816.F32.BF16 R4, R164.reuse, R172, R4 ;  /* 0x000000aca404723c */ /* 0x040ff00000041804 */
[C---:B------:R-:W-:Y:S08]  /*13210*/  HMMA.16816.F32.BF16 R8, R164.reuse, R174, R8 ;  /* 0x000000aea408723c */ /* 0x040ff00000041808 */
        /* <DEDUP_REMOVED lines=8> */
[----:B------:R-:W1:Y:S05]  /*132a0*/  LDSM.16.M88.4 R148, [R178] ;  /* 0x00000000b294783b */ /* 0x000e6a0000000200 */
[----:B------:R-:W-:Y:S02]  /*132b0*/  LDSM.16.M88.4 R164, [R184+0x4000] ;  /* 0x00400000b8a4783b */ /* 0x000fe40000000200 */
[C---:B--2---:R-:W-:Y:S08]  /*132c0*/  HMMA.16816.F32.BF16 R4, R136.reuse, R140, R4 ;  /* 0x0000008c8804723c */ /* 0x044ff00000041804 */
[C---:B------:R-:W-:Y:S01]  /*132d0*/  HMMA.16816.F32.BF16 R8, R136.reuse, R142, R8 ;  /* 0x0000008e8808723c */ /* 0x040fe20000041808 */
[----:B------:R-:W2:Y:S07]  /*132e0*/  LDSM.16.M88.4 R140, [R177] ;  /* 0x00000000b18c783b */ /* 0x000eae0000000200 */
[C---:B----4-:R-:W-:Y:S08]  /*132f0*/  HMMA.16816.F32.BF16 R12, R136.reuse, R152, R12 ;  /* 0x00000098880c723c */ /* 0x050ff0000004180c */
[C---:B------:R-:W-:Y:S01]  /*13300*/  HMMA.16816.F32.BF16 R16, R136.reuse, R154, R16 ;  /* 0x0000009a8810723c */ /* 0x040fe20000041810 */
[----:B------:R-:W4:Y:S07]  /*13310*/  LDSM.16.M88.4 R152, [R176] ;  /* 0x00000000b098783b */ /* 0x000f2e0000000200 */
[C---:B-----5:R-:W-:Y:S08]  /*13320*/  HMMA.16816.F32.BF16 R20, R136.reuse, R156, R20 ;  /* 0x0000009c8814723c */ /* 0x060ff00000041814 */
[C---:B------:R-:W-:Y:S01]  /*13330*/  HMMA.16816.F32.BF16 R24, R136.reuse, R158, R24 ;  /* 0x0000009e8818723c */ /* 0x040fe20000041818 */
[----:B------:R-:W-:Y:S07]  /*13340*/  LDSM.16.M88.4 R156, [R192+0xa900] ;  /* 0x00a90000c09c783b */ /* 0x000fee0000000200 */
[C---:B---3--:R-:W-:Y:S08]  /*13350*/  HMMA.16816.F32.BF16 R28, R136.reuse, R132, R28 ;  /* 0x00000084881c723c */ /* 0x048ff0000004181c */
[----:B------:R-:W-:Y:S01]  /*13360*/  HMMA.16816.F32.BF16 R32, R136, R134, R32 ;  /* 0x000000868820723c */ /* 0x000fe20000041820 */
[----:B------:R-:W-:Y:S05]  /*13370*/  LDSM.16.M88.4 R132, [R193+0x14100] ;  /* 0x01410000c184783b */ /* 0x000fea0000000200 */
[----:B------:R-:W3:Y:S02]  /*13380*/  LDSM.16.M88.4 R136, [R192+0xa100] ;  /* 0x00a10000c088783b */ /* 0x000ee40000000200 */
[C---:B-1----:R-:W-:Y:S08]  /*13390*/  HMMA.16816.F32.BF16 R4, R144.reuse, R160, R4 ;  /* 0x000000a09004723c */ /* 0x042ff00000041804 */
        /* <DEDUP_REMOVED lines=8> */
[C---:B----4-:R-:W-:Y:S07]  /*13420*/  HMMA.16816.F32.BF16 R28, R144.reuse, R152, R28 ;  /* 0x00000098901c723c */ /* 0x050fee000004181c */
[C---:B------:R-:W-:Y:S01]  /*13430*/  @P0 IMAD.WIDE.U32 R152, R0.reuse, c[0x0][0x1e0], RZ ;  /* 0x0000780000980a25 */ /* 0x040fe200078e00ff */
[----:B------:R-:W-:Y:S07]  /*13440*/  HMMA.16816.F32.BF16 R32, R144, R154, R32 ;  /* 0x0000009a9020723c */ /* 0x000fee0000041820 */
[----:B------:R-:W-:Y:S01]  /*13450*/  @P0 SHF.R.S32.HI R155, RZ, 0x1f, R0 ;  /* 0x0000001fff9b0819 */ /* 0x000fe20000011400 */
[C---:B---3--:R-:W-:Y:S05]  /*13460*/  HMMA.16816.F32.BF16 R4, R132.reuse, R136, R4 ;  /* 0x000000888404723c */ /* 0x048fea0000041804 */
[----:B------:R-:W-:Y:S03]  /*13470*/  @P0 IMAD R155, R155, c[0x0][0x1e0], RZ ;  /* 0x000078009b9b0a24 */ /* 0x000fe600078e02ff */
[C---:B------:R-:W-:Y:S01]  /*13480*/  HMMA.16816.F32.BF16 R8, R132.reuse, R138, R8 ;  /* 0x0000008a8408723c */ /* 0x040fe20000041808 */
[----:B------:R-:W3:Y:S03]  /*13490*/  LDSM.16.M88.4 R136, [R184+0x4800] ;  /* 0x00480000b888783b */ /* 0x000ee60000000200 */
[----:B------:R-:W-:Y:S02]  /*134a0*/  @P0 IMAD R0, R0, c[0x0][0x1e4], R155 ;  /* 0x0000790000000a24 */ /* 0x000fe400078e029b */
[----:B------:R-:W-:Y:S02]  /*134b0*/  @P0 IMAD.SHL.U32 R155, R152, 0x40, RZ ;  /* 0x00000040989b0824 */ /* 0x000fe400078e00ff */
[C---:B------:R-:W-:Y:S04]  /*134c0*/  HMMA.16816.F32.BF16 R12, R132.reuse, R156, R12 ;  /* 0x0000009c840c723c */ /* 0x040fe8000004180c */
[----:B------:R-:W-:Y:S01]  /*134d0*/  @P0 IMAD.IADD R153, R153, 0x1, R0 ;  /* 0x0000000199990824 */ /* 0x000fe200078e0200 */
[----:B------:R-:W-:Y:S03]  /*134e0*/  @P0 IADD3 R0, P2, R155, R204, RZ ;  /* 0x000000cc9b000210 */ /* 0x000fe60007f5e0ff */
[C---:B------:R-:W-:Y:S04]  /*134f0*/  HMMA.16816.F32.BF16 R16, R132.reuse, R158, R16 ;  /* 0x0000009e8410723c */ /* 0x040fe80000041810 */
[----:B------:R-:W-:Y:S02]  /*13500*/  @P0 LEA R156, P1, R0, c[0x0][0x1c8], 0x1 ;  /* 0x00007200009c0a11 */ /* 0x000fe400078208ff */
[----:B------:R-:W-:Y:S02]  /*13510*/  @P0 SHF.L.U64.HI R153, R152, 0x6, R153 ;  /* 0x0000000698990819 */ /* 0x000fe40000010299 */
[C---:B-1----:R-:W-:Y:S04]  /*13520*/  HMMA.16816.F32.BF16 R20, R132.reuse, R148, R20 ;  /* 0x000000948414723c */ /* 0x042fe80000041814 */
[----:B------:R-:W-:Y:S04]  /*13530*/  @P0 IMAD.X R157, R153, 0x1, R211, P2 ;  /* 0x00000001999d0824 */ /* 0x000fe800010e06d3 */
[C---:B------:R-:W-:Y:S04]  /*13540*/  HMMA.16816.F32.BF16 R24, R132.reuse, R150, R24 ;  /* 0x000000968418723c */ /* 0x040fe80000041818 */
[----:B------:R-:W-:Y:S02]  /*13550*/  @P0 LEA.HI.X R157, R0, c[0x0][0x1cc], R157, 0x1, P1 ;  /* 0x00007300009d0a11 */ /* 0x000fe400008f0c9d */
[----:B------:R-:W-:Y:S02]  /*13560*/  @P0 IADD3 R0, P3, R155, R214, RZ ;  /* 0x000000d69b000210 */ /* 0x000fe40007f7e0ff */
[C---:B--2---:R-:W-:Y:S04]  /*13570*/  HMMA.16816.F32.BF16 R28, R132.reuse, R140, R28 ;  /* 0x0000008c841c723c */ /* 0x044fe8000004181c */
[--C-:B------:R-:W-:Y:S01]  /*13580*/  @P0 IMAD.X R159, R153, 0x1, R220.reuse, P3 ;  /* 0x00000001999f0824 */ /* 0x100fe200018e06dc */
[C---:B------:R-:W-:Y:S03]  /*13590*/  @P0 LEA R158, P3, R0.reuse, c[0x0][0x1c8], 0x1 ;  /* 0x00007200009e0a11 */ /* 0x040fe600078608ff */
[----:B------:R-:W-:Y:S01]  /*135a0*/  HMMA.16816.F32.BF16 R32, R132, R142, R32 ;  /* 0x0000008e8420723c */ /* 0x000fe20000041820 */
[----:B------:R-:W1:Y:S03]  /*135b0*/  LDSM.16.M88.4 R132, [R184+0x5000] ;  /* 0x00500000b884783b */ /* 0x000e660000000200 */
[----:B------:R-:W-:Y:S04]  /*135c0*/  @P0 LEA.HI.X R159, R0, c[0x0][0x1cc], R159, 0x1, P3 ;  /* 0x00007300009f0a11 */ /* 0x000fe800018f0c9f */
[C---:B------:R-:W-:Y:S07]  /*135d0*/  HMMA.16816.F32.BF16 R4, R160.reuse, R164, R4 ;  /* 0x000000a4a004723c */ /* 0x040fee0000041804 */
[CC--:B------:R-:W-:Y:S01]  /*135e0*/  @P0 IADD3 R164, P2, R155.reuse, R213.reuse, RZ ;  /* 0x000000d59ba40210 */ /* 0x0c0fe20007f5e0ff */
[C---:B------:R-:W-:Y:S04]  /*135f0*/  HMMA.16816.F32.BF16 R8, R160.reuse, R166, R8 ;  /* 0x000000a6a008723c */ /* 0x040fe80000041808 */
[----:B------:R-:W-:Y:S03]  /*13600*/  @P0 IADD3 R165, P1, R155, UR6, RZ ;  /* 0x000000069ba50c10 */ /* 0x000fe6000ff3e0ff */
[C---:B------:R-:W-:Y:S01]  /*13610*/  @P0 IMAD.X R167, R153.reuse, 0x1, R219, P2 ;  /* 0x0000000199a70824 */ /* 0x040fe200010e06db */
[C---:B---3--:R-:W-:Y:S04]  /*13620*/  HMMA.16816.F32.BF16 R12, R160.reuse, R136, R12 ;  /* 0x00000088a00c723c */ /* 0x048fe8000004180c */
[----:B------:R-:W-:Y:S02]  /*13630*/  @P0 IADD3.X R155, R153, UR7, RZ, P1, !PT ;  /* 0x00000007999b0c10 */ /* 0x000fe40008ffe4ff */
[----:B------:R-:W-:Y:S02]  /*13640*/  @P0 IADD3 R154, P1, R165, R204, RZ ;  /* 0x000000cca59a0210 */ /* 0x000fe40007f3e0ff */
[C---:B------:R-:W-:Y:S01]  /*13650*/  HMMA.16816.F32.BF16 R16, R160.reuse, R138, R16 ;  /* 0x0000008aa010723c */ /* 0x040fe20000041810 */
[----:B------:R-:W2:Y:S01]  /*13660*/  LDSM.16.M88.4 R136, [R184+0x5800] ;  /* 0x00580000b888783b */ /* 0x000ea20000000200 */
[----:B------:R-:W-:Y:S04]  /*13670*/  DEPBAR.LE SB0, 0x0 ;  /* 0x000080000000791a */ /* 0x000fe80000000000 */
[----:B------:R-:W-:Y:S01]  /*13680*/  BAR.SYNC.DEFER_BLOCKING 0x0 ;  /* 0x0000000000007b1d */ /* 0x000fe20000010000 */
[----:B------:R-:W-:Y:S01]  /*13690*/  @P0 LEA R166, P2, R164, c[0x0][0x1c8], 0x1 ;  /* 0x00007200a4a60a11 */ /* 0x000fe200078408ff */
[----:B------:R-:W-:Y:S01]  /*136a0*/  @P0 IMAD.X R153, R155, 0x1, R211, P1 ;  /* 0x000000019b990824 */ /* 0x000fe200008e06d3 */
[----:B------:R-:W-:Y:S01]  /*136b0*/  @P0 LEA R152, P1, R154, c[0x0][0x1c8], 0x1 ;  /* 0x000072009a980a11 */ /* 0x000fe200078208ff */
[C---:B-1----:R-:W-:Y:S05]  /*136c0*/  HMMA.16816.F32.BF16 R20, R160.reuse, R132, R20 ;  /* 0x00000084a014723c */ /* 0x042fea0000041814 */
[----:B------:R-:W-:Y:S02]  /*136d0*/  @P0 LEA.HI.X R167, R164, c[0x0][0x1cc], R167, 0x1, P2 ;  /* 0x00007300a4a70a11 */ /* 0x000fe400010f0ca7 */
[----:B------:R-:W-:Y:S01]  /*136e0*/  @P0 LEA.HI.X R153, R154, c[0x0][0x1cc], R153, 0x1, P1 ;  /* 0x000073009a990a11 */ /* 0x000fe200008f0c99 */
[C---:B------:R-:W-:Y:S04]  /*136f0*/  HMMA.16816.F32.BF16 R24, R160.reuse, R134, R24 ;  /* 0x00000086a018723c */ /* 0x040fe80000041818 */
[C---:B------:R-:W-:Y:S02]  /*13700*/  @P0 IADD3 R0, P2, R165.reuse, R214, RZ ;  /* 0x000000d6a5000210 */ /* 0x040fe40007f5e0ff */
[----:B------:R-:W-:Y:S02]  /*13710*/  @P0 IADD3 R165, P1, R165, R213, RZ ;  /* 0x000000d5a5a50210 */ /* 0x000fe40007f3e0ff */
[C---:B------:R-:W-:Y:S01]  /*13720*/  @P0 LEA R168, P3, R0.reuse, c[0x0][0x1c8], 0x1 ;  /* 0x0000720000a80a11 */ /* 0x040fe200078608ff */
[----:B------:R-:W-:Y:S01]  /*13730*/  @P0 IMAD.X R169, R155, 0x1, R220, P2 ;  /* 0x000000019ba90824 */ /* 0x000fe200010e06dc */
[----:B------:R-:W-:Y:S01]  /*13740*/  @!PT LDS RZ, [RZ] ;  /* 0x00000000fffff984 */ /* 0x000fe20000000800 */
[----:B------:R-:W-:Y:S01]  /*13750*/  @!PT LDS RZ, [RZ] ;  /* 0x00000000fffff984 */ /* 0x000fe20000000800 */
[----:B------:R-:W-:Y:S01]  /*13760*/  @!PT LDS RZ, [RZ] ;  /* 0x00000000fffff984 */ /* 0x000fe20000000800 */
[----:B------:R1:W-:Y:S02]  /*13770*/  @P0 LDGSTS.E.BYPASS.LTC128B.128 [R202+0x6100], [R156.64], !P5 ;  /* 0x061000009cca0fae */ /* 0x0003e4000e901d5c */
[----:B------:R-:W-:Y:S01]  /*13780*/  @P0 LEA R154, P2, R165, c[0x0][0x1c8], 0x1 ;  /* 0x00007200a59a0a11 */ /* 0x000fe200078408ff */
[----:B------:R-:W-:Y:S01]  /*13790*/  @P0 IMAD.X R164, R155, 0x1, R219, P1 ;  /* 0x000000019ba40824 */ /* 0x000fe200008e06db */
[----:B------:R-:W-:Y:S01]  /*137a0*/  @P0 LEA.HI.X R169, R0, c[0x0][0x1cc], R169, 0x1, P3 ;  /* 0x0000730000a90a11 */ /* 0x000fe200018f0ca9 */
[----:B------:R-:W-:Y:S01]  /*137b0*/  IMAD.MOV.U32 R0, RZ, RZ, R203 ;  /* 0x000000ffff007224 */ /* 0x000fe200078e00cb */
[----:B------:R3:W-:Y:S01]  /*137c0*/  @P0 LDGSTS.E.BYPASS.LTC128B.128 [R202+0x8100], [R158.64], !P6 ;  /* 0x081000009eca0fae */ /* 0x0007e2000f101d5c */
[----:B------:R-:W-:Y:S02]  /*137d0*/  PLOP3.LUT P1, PT, PT, PT, UP3, 0x80, 0x0 ;  /* 0x000000000000781c */ /* 0x000fe40003f2f038 */
[----:B------:R-:W-:Y:S02]  /*137e0*/  @P0 LEA.HI.X R155, R165, c[0x0][0x1cc], R164, 0x1, P2 ;  /* 0x00007300a59b0a11 */ /* 0x000fe400010f0ca4 */
[----:B------:R4:W-:Y:S01]  /*137f0*/  @P0 LDGSTS.E.BYPASS.LTC128B.128 [R202+0xa100], [R166.64], !P4 ;  /* 0x0a100000a6ca0fae */ /* 0x0009e2000e101d5c */
[C---:B--2---:R-:W-:Y:S04]  /*13800*/  HMMA.16816.F32.BF16 R28, R160.reuse, R136, R28 ;  /* 0x00000088a01c723c */ /* 0x044fe8000004181c */
[----:B------:R2:W-:Y:S04]  /*13810*/  @P0 LDGSTS.E.BYPASS.LTC128B.128 [R202+0x7100], [R152.64], !P5 ;  /* 0x0710000098ca0fae */ /* 0x0005e8000e901d5c */
[----:B------:R-:W-:Y:S01]  /*13820*/  @P1 IMAD.MOV.U32 R0, RZ, RZ, R217 ;  /* 0x000000ffff001224 */ /* 0x000fe200078e00d9 */
[----:B------:R4:W-:Y:S01]  /*13830*/  @P0 LDGSTS.E.BYPASS.LTC128B.128 [R202+0x9100], [R168.64], !P6 ;  /* 0x09100000a8ca0fae */ /* 0x0009e2000f101d5c */
[----:B------:R-:W-:Y:S04]  /*13840*/  HMMA.16816.F32.BF16 R32, R160, R138, R32 ;  /* 0x0000008aa020723c */ /* 0x000fe80000041820 */
[----:B------:R5:W-:Y:S01]  /*13850*/  @P0 LDGSTS.E.BYPASS.LTC128B.128 [R202+0xb100], [R154.64], !P4 ;  /* 0x0b1000009aca0fae */ /* 0x000be2000e101d5c */
[----:B------:R-:W-:Y:S01]  /*13860*/  PLOP3.LUT P0, PT, PT, PT, UP2, 0x40, 0x0 ;  /* 0x000000000000781c */ /* 0x000fe20003f0e828 */
[----:B-1----:R-:W-:Y:S02]  /*13870*/  IMAD.U32 R156, RZ, RZ, UR23 ;  /* 0x00000017ff9c7e24 */ /* 0x002fe4000f8e00ff */
[----:B------:R-:W-:Y:S01]  /*13880*/  IMAD.SHL.U32 R161, R224, 0x40, RZ ;  /* 0x00000040e0a17824 */ /* 0x000fe200078e00ff */
[----:B------:R-:W3:Y:S04]  /*13890*/  SHFL.IDX PT, R164, R0, RZ, 0x1c1f ;  /* 0x001c1fff00a47589 */ /* 0x000ee800000e0000 */
[----:B------:R-:W-:Y:S01]  /*138a0*/  IADD3 R157, -R208, 0x1, -R161 ;  /* 0x00000001d09d7810 */ /* 0x000fe20007ffe9a1 */
[----:B------:R-:W0:Y:S03]  /*138b0*/  LDGDEPBAR ;  /* 0x00000000000079af */ /* 0x000e260000000000 */
[----:B------:R-:W-:Y:S04]  /*138c0*/  IADD3 R156, -R156, UR12, R157 ;  /* 0x0000000c9c9c7c10 */ /* 0x000fe8000fffe19d */
[C---:B------:R-:W-:Y:S02]  /*138d0*/  IADD3 R157, R156.reuse, c[0x0][0x328], RZ ;  /* 0x0000ca009c9d7a10 */ /* 0x040fe40007ffe0ff */
[----:B--2---:R-:W-:Y:S03]  /*138e0*/  IADD3 R153, R156, UR4, RZ ;  /* 0x000000049c997c10 */ /* 0x004fe6000fffe0ff */
[--C-:B---3--:R-:W-:Y:S02]  /*138f0*/  IMAD.IADD R159, R157, 0x1, R164.reuse ;  /* 0x000000019d9f7824 */ /* 0x108fe400078e02a4 */
[----:B-----5:R-:W-:Y:S01]  /*13900*/  IMAD.IADD R155, R153, 0x1, R164 ;  /* 0x00000001999b7824 */ /* 0x020fe200078e02a4 */
[----:B------:R-:W-:-:S05]  /*13910*/  @P0 BRA `(.L_x_1728) ;  /* 0x0000019000000947 */ /* 0x000fca0003800000 */
[----:B----4-:R-:W-:Y:S01]  /*13920*/  IMAD.U32 R133, RZ, RZ, UR23 ;  /* 0x00000017ff857e24 */ /* 0x010fe2000f8e00ff */
        /* <DEDUP_REMOVED lines=13> */
.L_x_1730:
[----:B------:R-:W-:Y:S04]  /*13a00*/  MOV R132, c[0x0][0x32c] ;  /* 0x0000cb0000847a02 */ /* 0x000fe80000000f00 */
[----:B------:R-:W-:Y:S11]  /*13a10*/  ISETP.NE.AND P0, PT, R132, 0x1, PT ;  /* 0x000000018400780c */ /* 0x000ff60003f05270 */
[----:B------:R-:W-:Y:S02]  /*13a20*/  @!UPT UIADD3 URZ, URZ, URZ, URZ ;  /* 0x0000003f3f3ff290 */ /* 0x000fe4000fffe03f */
[----:B------:R-:W-:Y:S05]  /*13a30*/  @P0 IMAD.HI.U32 R132, R164, c[0x0][0x330], RZ ;  /* 0x0000cc00a4840a27 */ /* 0x000fea00078e00ff */
[----:B------:R-:W-:Y:S02]  /*13a40*/  @P0 SHF.R.U32.HI R164, RZ, c[0x0][0x334], R132 ;  /* 0x0000cd00ffa40a19 */ /* 0x000fe40000011684 */
.L_x_1731:
[----:B------:R-:W-:Y:S05]  /*13a50*/  BSYNC B0 ;  /* 0x0000000000007941 */ /* 0x000fea0003800000 */
.L_x_1729:
[----:B------:R-:W-:Y:S04]  /*13a60*/  IMAD R133, R164, c[0x0][0x32c], -R161 ;  /* 0x0000cb00a4857a24 */ /* 0x000fe800078e0aa1 */
[----:B------:R-:W-:Y:S05]  /*13a70*/  IMAD.IADD R134, R133, 0x1, -R208 ;  /* 0x0000000185867824 */ /* 0x000fea00078e0ad0 */
[----:B------:R-:W-:Y:S02]  /*13a80*/  IADD3 R132, R134, c[0x0][0x32c], RZ ;  /* 0x0000cb0086847a10 */ /* 0x000fe40007ffe0ff */
[----:B------:R-:W-:Y:S02]  /*13a90*/  IMNMX R155, R155, R134, !PT ;  /* 0x000000869b9b7217 */ /* 0x000fe40007800200 */
[----:B------:R-:W-:Y:S02]  /*13aa0*/  IMNMX R159, R159, R132, PT ;  /* 0x000000849f9f7217 */ /* 0x000fe40003800200 */
.L_x_1728:
[----:B----4-:R-:W-:Y:S04]  /*13ab0*/  ISETP.GT.AND P1, PT, R224, -0x1, PT ;  /* 0xffffffffe000780c */ /* 0x010fe80003f24270 */
[C---:B------:R-:W-:Y:S02]  /*13ac0*/  ISETP.GT.AND P0, PT, R155.reuse, RZ, P1 ;  /* 0x000000ff9b00720c */ /* 0x040fe40000f04270 */
[----:B------:R-:W-:Y:S02]  /*13ad0*/  ISETP.GT.AND P2, PT, R155, 0x8, P1 ;  /* 0x000000089b00780c */ /* 0x000fe40000f44270 */
[----:B------:R-:W-:Y:S02]  /*13ae0*/  ISETP.LT.OR P0, PT, R159, 0x1, P0 ;  /* 0x000000019f00780c */ /* 0x000fe40000701670 */
        /* <DEDUP_REMOVED lines=41> */
[C---:B------:R-:W-:Y:S02]  /*13d80*/  ISETP.LT.OR P3, PT, R159.reuse, 0x39, P2 ;  /* 0x000000399f00780c */ /* 0x040fe40001761670 */
[----:B------:R-:W-:Y:S02]  /*13d90*/  ISETP.LT.OR P2, PT, R159, 0x3a, P0 ;  /* 0x0000003a9f00780c */ /* 0x000fe40000741670 */
[----:B------:R-:W-:Y:S02]  /*13da0*/  PLOP3.LUT P0, PT, PT, PT, UP2, 0x40, 0x0 ;  /* 0x000000000000781c */ /* 0x000fe40003f0e828 */
[----:B------:R-:W-:Y:S02]  /*13db0*/  ISETP.GT.AND P4, PT, R155, 0x31, P1 ;  /* 0x000000319b00780c */ /* 0x000fe40000f84270 */
[----:B------:R-:W-:Y:S02]  /*13dc0*/  FSEL R148, R32, -INF , !P3 ;  /* 0xff80000020947808 */ /* 0x000fe40005800000 */
[----:B------:R-:W-:Y:S02]  /*13dd0*/  ISETP.LT.OR P4, PT, R159, 0x32, P4 ;  /* 0x000000329f00780c */ /* 0x000fe40002781670 */
[----:B------:R-:W-:Y:S02]  /*13de0*/  FSEL R146, R33, -INF , !P2 ;  /* 0xff80000021927808 */ /* 0x000fe40005000000 */
[----:B------:R-:W-:Y:S03]  /*13df0*/  FSEL R150, R29, -INF , !P4 ;  /* 0xff8000001d967808 */ /* 0x000fe60006000000 */
        /* <DEDUP_REMOVED lines=15> */
.L_x_1734:
[----:B------:R-:W-:Y:S04]  /*13ef0*/  MOV R4, c[0x0][0x32c] ;  /* 0x0000cb0000047a02 */ /* 0x000fe80000000f00 */
[----:B------:R-:W-:Y:S11]  /*13f00*/  ISETP.NE.AND P0, PT, R4, 0x1, PT ;  /* 0x000000010400780c */ /* 0x000ff60003f05270 */
[----:B------:R-:W-:Y:S02]  /*13f10*/  @!UPT UIADD3 URZ, URZ, URZ, URZ ;  /* 0x0000003f3f3ff290 */ /* 0x000fe4000fffe03f */
[----:B------:R-:W-:Y:S05]  /*13f20*/  @P0 IMAD.HI.U32 R4, R12, c[0x0][0x330], RZ ;  /* 0x0000cc000c040a27 */ /* 0x000fea00078e00ff */
[----:B------:R-:W-:Y:S02]  /*13f30*/  @P0 SHF.R.U32.HI R12, RZ, c[0x0][0x334], R4 ;  /* 0x0000cd00ff0c0a19 */ /* 0x000fe40000011604 */
.L_x_1735:
[----:B------:R-:W-:Y:S05]  /*13f40*/  BSYNC B0 ;  /* 0x0000000000007941 */ /* 0x000fea0003800000 */
.L_x_1733:
[----:B------:R-:W-:Y:S04]  /*13f50*/  IMAD R161, R12, c[0x0][0x32c], -R161 ;  /* 0x0000cb000ca17a24 */ /* 0x000fe800078e0aa1 */
[----:B------:R-:W-:Y:S05]  /*13f60*/  IMAD.IADD R4, R161, 0x1, -R208 ;  /* 0x00000001a1047824 */ /* 0x000fea00078e0ad0 */
[----:B------:R-:W-:Y:S02]  /*13f70*/  IADD3 R5, R4, c[0x0][0x32c], RZ ;  /* 0x0000cb0004057a10 */ /* 0x000fe40007ffe0ff */
[----:B------:R-:W-:Y:S02]  /*13f80*/  IMNMX R153, R153, R4, !PT ;  /* 0x0000000499997217 */ /* 0x000fe40007800200 */
[----:B------:R-:W-:Y:S02]  /*13f90*/  IMNMX R0, R0, R5, PT ;  /* 0x0000000500007217 */ /* 0x000fe40003800200 */
.L_x_1732:
[----:B------:R-:W-:Y:S02]  /*13fa0*/  FMNMX.FTZ R5, R138, R3, !PT ;  /* 0x000000038a057209 */ /* 0x000fe40007810000 */
[C---:B------:R-:W-:Y:S02]  /*13fb0*/  ISETP.GT.AND P2, PT, R153.reuse, RZ, P1 ;  /* 0x000000ff9900720c */ /* 0x040fe40000f44270 */
[----:B------:R-:W-:Y:S02]  /*13fc0*/  FMNMX.FTZ R5, R136, R5, !PT ;  /* 0x0000000588057209 */ /* 0x000fe40007810000 */
[----:B------:R-:W-:Y:S02]  /*13fd0*/  ISETP.LT.OR P2, PT, R0, 0x1, P2 ;  /* 0x000000010000780c */ /* 0x000fe40001741670 */
        /* <DEDUP_REMOVED lines=35> */
[C---:B------:R-:W-:Y:S02]  /*14210*/  ISETP.LT.OR P0, PT, R0.reuse, 0x1a, P0 ;  /* 0x0000001a0000780c */ /* 0x040fe40000701670 */
        /* <DEDUP_REMOVED lines=14> */
[----:B------:R-:W-:Y:S01]  /*14300*/  ISETP.LT.OR P2, PT, R0, 0x29, P4 ;  /* 0x000000290000780c */ /* 0x000fe20002741670 */
[----:B------:R-:W-:Y:S01]  /*14310*/  LDSM.16.MT88.4 R20, [R190+0x100] ;  /* 0x00010000be14783b */ /* 0x000fe20000004200 */
[----:B------:R-:W-:Y:S02]  /*14320*/  FMNMX.FTZ R10, R175, R10, !PT ;  /* 0x0000000aaf0a7209 */ /* 0x000fe40007810000 */
[----:B------:R-:W-:Y:S02]  /*14330*/  ISETP.GT.AND P0, PT, R153, 0x29, P1 ;  /* 0x000000299900780c */ /* 0x000fe40000f04270 */
[----:B------:R-:W-:Y:S02]  /*14340*/  FMNMX.FTZ R5, R146, R7, !PT ;  /* 0x0000000792057209 */ /* 0x000fe40007810000 */
[----:B------:R-:W-:Y:S02]  /*14350*/  FSEL R157, R26, -INF , !P2 ;  /* 0xff8000001a9d7808 */ /* 0x000fe40005000000 */
[----:B------:R-:W-:Y:S01]  /*14360*/  FMNMX.FTZ R10, R159, R10, !PT ;  /* 0x0000000a9f0a7209 */ /* 0x000fe20007810000 */
[----:B------:R-:W1:Y:S01]  /*14370*/  SHFL.BFLY PT, R4, R5, 0x2, 0x1f ;  /* 0x0c401f0005047f89 */ /* 0x000e6200000e0000 */
        /* <DEDUP_REMOVED lines=13> */
[----:B------:R-:W-:Y:S02]  /*14450*/  ISETP.GT.AND P0, PT, R153, 0x39, P1 ;  /* 0x000000399900780c */ /* 0x000fe40000f04270 */
[C---:B------:R-:W-:Y:S02]  /*14460*/  ISETP.LT.OR P1, PT, R0.reuse, 0x39, P4 ;  /* 0x000000390000780c */ /* 0x040fe40002721670 */
[----:B------:R-:W-:Y:S02]  /*14470*/  ISETP.LT.OR P0, PT, R0, 0x3a, P0 ;  /* 0x0000003a0000780c */ /* 0x000fe40000701670 */
[----:B------:R-:W-:Y:S02]  /*14480*/  FSEL R145, R34, -INF , !P1 ;  /* 0xff80000022917808 */ /* 0x000fe40004800000 */
[----:B------:R-:W-:Y:S02]  /*14490*/  FMNMX.FTZ R0, R147, R10, !PT ;  /* 0x0000000a93007209 */ /* 0x000fe40007810000 */
[----:B------:R-:W-:Y:S02]  /*144a0*/  FSEL R133, R35, -INF , !P0 ;  /* 0xff80000023857808 */ /* 0x000fe40004000000 */
[----:B------:R-:W-:Y:S04]  /*144b0*/  FMNMX.FTZ R0, R145, R0, !PT ;  /* 0x0000000091007209 */ /* 0x000fe80007810000 */
[----:B------:R-:W-:Y:S02]  /*144c0*/  FMNMX.FTZ R7, R133, R0, !PT ;  /* 0x0000000085077209 */ /* 0x000fe40007810000 */
[----:B-1----:R-:W-:Y:S03]  /*144d0*/  FMNMX.FTZ R6, R5, R4, !PT ;  /* 0x0000000405067209 */ /* 0x002fe60007810000 */
[----:B------:R-:W1:Y:S08]  /*144e0*/  SHFL.BFLY PT, R4, R7, 0x2, 0x1f ;  /* 0x0c401f0007047f89 */ /* 0x000e7000000e0000 */
[----:B------:R-:W2:Y:S01]  /*144f0*/  SHFL.BFLY PT, R15, R6, 0x1, 0x1f ;  /* 0x0c201f00060f7f89 */ /* 0x000ea200000e0000 */
[----:B-1----:R-:W-:Y:S07]  /*14500*/  FMNMX.FTZ R5, R7, R4, !PT ;  /* 0x0000000407057209 */ /* 0x002fee0007810000 */
        /* <DEDUP_REMOVED lines=8> */
[--C-:B------:R-:W-:Y:S02]  /*14590*/  FFMA.FTZ R135, R136, c[0x0][0x2d0], -R153.reuse ;  /* 0x0000b40088877a23 */ /* 0x100fe40000010899 */
[--C-:B------:R-:W-:Y:S01]  /*145a0*/  FFMA.FTZ R134, R134, c[0x0][0x2d0], -R153.reuse ;  /* 0x0000b40086867a23 */ /* 0x100fe20000010899 */
[----:B-1----:R-:W-:Y:S01]  /*145b0*/  FMNMX.FTZ R132, R5, R132, !PT ;  /* 0x0000008405847209 */ /* 0x002fe20007810000 */
[--C-:B------:R-:W-:Y:S01]  /*145c0*/  FFMA.FTZ R161, R8, c[0x0][0x2d0], -R153.reuse ;  /* 0x0000b40008a17a23 */ /* 0x100fe20000010899 */
[----:B------:R-:W-:Y:S01]  /*145d0*/  MUFU.EX2 R160, R160 ;  /* 0x000000a000a07308 */ /* 0x000fe20000000800 */
[----:B------:R-:W-:Y:S01]  /*145e0*/  FMUL.FTZ R6, R3, c[0x0][0x2d0] ;  /* 0x0000b40003067a20 */ /* 0x000fe20000410000 */
[C---:B------:R-:W-:Y:S01]  /*145f0*/  FSETP.NEU.FTZ.AND P0, PT, R132.reuse, -INF , PT ;  /* 0xff8000008400780b */ /* 0x040fe20003f1d000 */
[----:B------:R-:W-:Y:S02]  /*14600*/  FMUL.FTZ R144, R132, c[0x0][0x2d0] ;  /* 0x0000b40084907a20 */ /* 0x000fe40000410000 */
[--C-:B------:R-:W-:Y:S01]  /*14610*/  FFMA.FTZ R169, R140, c[0x0][0x2d0], -R153.reuse ;  /* 0x0000b4008ca97a23 */ /* 0x100fe20000010899 */
[----:B------:R-:W-:Y:S01]  /*14620*/  FSEL R5, R132, RZ, P0 ;  /* 0x000000ff84057208 */ /* 0x000fe20000000000 */
[--C-:B------:R-:W-:Y:S01]  /*14630*/  FFMA.FTZ R174, R158, c[0x0][0x2d0], -R153.reuse ;  /* 0x0000b4009eae7a23 */ /* 0x100fe20000010899 */
[----:B------:R-:W-:Y:S01]  /*14640*/  FSEL R144, R144, RZ, P0 ;  /* 0x000000ff90907208 */ /* 0x000fe20000000000 */
[--C-:B------:R-:W-:Y:S01]  /*14650*/  FFMA.FTZ R225, R156, c[0x0][0x2d0], -R153.reuse ;  /* 0x0000b4009ce17a23 */ /* 0x100fe20000010899 */
[----:B------:R-:W1:Y:S01]  /*14660*/  MUFU.EX2 R135, R135 ;  /* 0x0000008700877308 */ /* 0x000e620000000800 */
[----:B------:R-:W-:Y:S01]  /*14670*/  FADD.FTZ R5, -R5, R2 ;  /* 0x0000000205057221 */ /* 0x000fe20000010100 */
[----:B------:R-:W-:Y:S01]  /*14680*/  ISETP.GT.AND P0, PT, R224, UR5, PT ;  /* 0x00000005e0007c0c */ /* 0x000fe2000bf04270 */
[--C-:B------:R-:W-:Y:S02]  /*14690*/  FFMA.FTZ R164, R13, c[0x0][0x2d0], -R144.reuse ;  /* 0x0000b4000da47a23 */ /* 0x100fe40000010890 */
[----:B------:R-:W2:Y:S01]  /*146a0*/  LDSM.16.MT88.4 R12, [R195+0x100] ;  /* 0x00010000c30c783b */ /* 0x000ea20000004200 */
[--C-:B------:R-:W-:Y:S02]  /*146b0*/  FFMA.FTZ R165, R17, c[0x0][0x2d0], -R144.reuse ;  /* 0x0000b40011a57a23 */ /* 0x100fe40000010890 */
[--C-:B------:R-:W-:Y:S02]  /*146c0*/  FFMA.FTZ R163, R9, c[0x0][0x2d0], -R144.reuse ;  /* 0x0000b40009a37a23 */ /* 0x100fe40000010890 */
[--C-:B------:R-:W-:Y:S01]  /*146d0*/  FFMA.FTZ R162, R11, c[0x0][0x2d0], -R144.reuse ;  /* 0x0000b4000ba27a23 */ /* 0x100fe20000010890 */
[----:B------:R-:W-:Y:S01]  /*146e0*/  MUFU.EX2 R134, R134 ;  /* 0x0000008600867308 */ /* 0x000fe20000000800 */
[----:B------:R-:W-:Y:S02]  /*146f0*/  FMUL.FTZ R2, R5, c[0x0][0x2d0] ;  /* 0x0000b40005027a20 */ /* 0x000fe40000410000 */
[--C-:B------:R-:W-:Y:S02]  /*14700*/  FFMA.FTZ R172, R143, c[0x0][0x2d0], -R144.reuse ;  /* 0x0000b4008fac7a23 */ /* 0x100fe40000010890 */
[--C-:B------:R-:W-:Y:S02]  /*14710*/  FFMA.FTZ R226, R154, c[0x0][0x2d0], -R153.reuse ;  /* 0x0000b4009ae27a23 */ /* 0x100fe40000010899 */
[--C-:B------:R-:W-:Y:S02]  /*14720*/  FFMA.FTZ R227, R152, c[0x0][0x2d0], -R153.reuse ;  /* 0x0000b40098e37a23 */ /* 0x100fe40000010899 */
[--C-:B------:R-:W-:Y:S01]  /*14730*/  FFMA.FTZ R228, R159, c[0x0][0x2d0], -R144.reuse ;  /* 0x0000b4009fe47a23 */ /* 0x100fe20000010890 */
[----:B------:R-:W3:Y:S01]  /*14740*/  MUFU.EX2 R161, R161 ;  /* 0x000000a100a17308 */ /* 0x000ee20000000800 */
[--C-:B------:R-:W-:Y:S01]  /*14750*/  FFMA.FTZ R229, R157, c[0x0][0x2d0], -R144.reuse ;  /* 0x0000b4009de57a23 */ /* 0x100fe20000010890 */
[----:B-1----:R-:W-:Y:S01]  /*14760*/  F2FP.BF16.PACK_AB R136, R135, R160 ;  /* 0x000000a08788723e */ /* 0x002fe200000010ff */
[----:B------:R-:W-:Y:S01]  /*14770*/  LDSM.16.MT88.4 R156, [R195+0x5900] ;  /* 0x00590000c39c783b */ /* 0x000fe20000004200 */
[--C-:B------:R-:W-:Y:S02]  /*14780*/  FFMA.FTZ R230, R155, c[0x0][0x2d0], -R144.reuse ;  /* 0x0000b4009be67a23 */ /* 0x100fe40000010890 */
[--C-:B------:R-:W-:Y:S02]  /*14790*/  FFMA.FTZ R231, R151, c[0x0][0x2d0], -R153.reuse ;  /* 0x0000b40097e77a23 */ /* 0x100fe40000010899 */
[--C-:B------:R-:W-:Y:S02]  /*147a0*/  FFMA.FTZ R232, R150, c[0x0][0x2d0], -R153.reuse ;  /* 0x0000b40096e87a23 */ /* 0x100fe40000010899 */
[----:B------:R-:W1:Y:S01]  /*147b0*/  MUFU.EX2 R3, R6 ;  /* 0x0000000600037308 */ /* 0x000e620000000800 */
[--C-:B------:R-:W-:Y:S02]  /*147c0*/  FFMA.FTZ R233, R148, c[0x0][0x2d0], -R153.reuse ;  /* 0x0000b40094e97a23 */ /* 0x100fe40000010899 */
[--C-:B------:R-:W-:Y:S02]  /*147d0*/  FFMA.FTZ R235, R149, c[0x0][0x2d0], -R144.reuse ;  /* 0x0000b40095eb7a23 */ /* 0x100fe40000010890 */
[----:B------:R-:W-:Y:S01]  /*147e0*/  LDSM.16.MT88.4 R148, [R189+0x3900] ;  /* 0x00390000bd94783b */ /* 0x000fe20000004200 */
[--C-:B------:R-:W-:Y:S02]  /*147f0*/  FFMA.FTZ R236, R147, c[0x0][0x2d0], -R144.reuse ;  /* 0x0000b40093ec7a23 */ /* 0x100fe40000010890 */
[--C-:B------:R-:W-:Y:S02]  /*14800*/  FFMA.FTZ R237, R145, c[0x0][0x2d0], -R144.reuse ;  /* 0x0000b40091ed7a23 */ /* 0x100fe40000010890 */
[----:B------:R-:W-:Y:S01]  /*14810*/  MUFU.EX2 R165, R165 ;  /* 0x000000a500a57308 */ /* 0x000fe20000000800 */
[--C-:B------:R-:W-:Y:S02]  /*14820*/  FFMA.FTZ R166, R166, c[0x0][0x2d0], -R153.reuse ;  /* 0x0000b400a6a67a23 */ /* 0x100fe40000010899 */
[--C-:B------:R-:W-:Y:S01]  /*14830*/  FFMA.FTZ R167, R168, c[0x0][0x2d0], -R153.reuse ;  /* 0x0000b400a8a77a23 */ /* 0x100fe20000010899 */
[----:B---3--:R-:W-:Y:S01]  /*14840*/  F2FP.BF16.PACK_AB R138, R161, R134 ;  /* 0x00000086a18a723e */ /* 0x008fe200000010ff */
[--C-:B------:R-:W-:Y:S02]  /*14850*/  FFMA.FTZ R168, R142, c[0x0][0x2d0], -R153.reuse ;  /* 0x0000b4008ea87a23 */ /* 0x100fe40000010899 */
[----:B------:R-:W-:Y:S02]  /*14860*/  FFMA.FTZ R153, R146, c[0x0][0x2d0], -R153 ;  /* 0x0000b40092997a23 */ /* 0x000fe40000010899 */
[--C-:B------:R-:W-:Y:S01]  /*14870*/  FFMA.FTZ R170, R173, c[0x0][0x2d0], -R144.reuse ;  /* 0x0000b400adaa7a23 */ /* 0x100fe20000010890 */
[----:B------:R-:W3:Y:S01]  /*14880*/  MUFU.EX2 R164, R164 ;  /* 0x000000a400a47308 */ /* 0x000ee20000000800 */
[--C-:B------:R-:W-:Y:S02]  /*14890*/  FFMA.FTZ R173, R141, c[0x0][0x2d0], -R144.reuse ;  /* 0x0000b4008dad7a23 */ /* 0x100fe40000010890 */
[----:B------:R-:W-:Y:S01]  /*148a0*/  LDSM.16.MT88.4 R140, [R189+0x2900] ;  /* 0x00290000bd8c783b */ /* 0x000fe20000004200 */
[C---:B-1----:R-:W-:Y:S02]  /*148b0*/  FMUL.FTZ R4, R3.reuse, R128 ;  /* 0x0000008003047220 */ /* 0x042fe40000410000 */
        /* <DEDUP_REMOVED lines=8> */
[----:B------:R-:W1:Y:S01]  /*14940*/  MUFU.EX2 R162, R162 ;  /* 0x000000a200a27308 */ /* 0x000e620000000800 */
[C---:B------:R-:W-:Y:S02]  /*14950*/  FMUL.FTZ R32, R3.reuse, R120 ;  /* 0x0000007803207220 */ /* 0x040fe40000410000 */
[C---:B------:R-:W-:Y:S01]  /*14960*/  FMUL.FTZ R33, R3.reuse, R121 ;  /* 0x0000007903217220 */ /* 0x040fe20000410000 */
[----:B---3--:R-:W-:Y:S01]  /*14970*/  F2FP.BF16.PACK_AB R137, R164, R165 ;  /* 0x000000a5a489723e */ /* 0x008fe200000010ff */
        /* <DEDUP_REMOVED lines=12> */
[----:B-1----:R-:W-:Y:S01]  /*14a40*/  F2FP.BF16.PACK_AB R139, R162, R163 ;  /* 0x000000a3a28b723e */ /* 0x002fe200000010ff */
        /* <DEDUP_REMOVED lines=10> */
[----:B------:R-:W1:Y:S01]  /*14af0*/  MUFU.EX2 R167, R167 ;  /* 0x000000a700a77308 */ /* 0x000e620000000800 */
[C---:B------:R-:W-:Y:S02]  /*14b00*/  FMUL.FTZ R11, R2.reuse, R127 ;  /* 0x0000007f020b7220 */ /* 0x040fe40000410000 */
[C---:B--2---:R-:W-:Y:S03]  /*14b10*/  HMMA.16816.F32.BF16 R4, R136.reuse, R12, R4 ;  /* 0x0000000c8804723c */ /* 0x044fe60000041804 */
        /* <DEDUP_REMOVED lines=96> */
[----:B------:R-:W-:Y:S02]  /*15120*/  FMUL.FTZ R85, R3, R85 ;  /* 0x0000005503557220 */ /* 0x000fe40000410000 */
[C---:B------:R-:W-:Y:S01]  /*15130*/  HMMA.16816.F32.BF16 R72, R136.reuse, R110, R72 ;  /* 0x0000006e8848723c */ /* 0x040fe20000041848 */
[----:B------:R-:W4:Y:S01]  /*15140*/  LDSM.16.MT88.4 R108, [R188+0x4100] ;  /* 0x00410000bc6c783b */ /* 0x000f220000004200 */
[----:B------:R-:W-:Y:S02]  /*15150*/  MUFU.EX2 R235, R235 ;  /* 0x000000eb00eb7308 */ /* 0x000fe40000000800 */
[C---:B------:R-:W-:Y:S02]  /*15160*/  FMUL.FTZ R86, R2.reuse, R86 ;  /* 0x0000005602567220 */ /* 0x040fe40000410000 */
[C---:B------:R-:W-:Y:S02]  /*15170*/  FMUL.FTZ R87, R2.reuse, R87 ;  /* 0x0000005702577220 */ /* 0x040fe40000410000 */
[--C-:B------:R-:W-:Y:S01]  /*15180*/  FFMA.FTZ R171, R171, c[0x0][0x2d0], -R144.reuse ;  /* 0x0000b400abab7a23 */ /* 0x100fe20000010890 */
[C---:B---3--:R-:W-:Y:S03]  /*15190*/  HMMA.16816.F32.BF16 R76, R136.reuse, R100, R76 ;  /* 0x00000064884c723c */ /* 0x048fe6000004184c */
[C---:B------:R-:W-:Y:S01]  /*151a0*/  FMUL.FTZ R88, R3.reuse, R88 ;  /* 0x0000005803587220 */ /* 0x040fe20000410000 */
[----:B------:R-:W-:Y:S01]  /*151b0*/  MUFU.EX2 R236, R236 ;  /* 0x000000ec00ec7308 */ /* 0x000fe20000000800 */
[----:B------:R-:W-:Y:S02]  /*151c0*/  FMUL.FTZ R89, R3, R89 ;  /* 0x0000005903597220 */ /* 0x000fe40000410000 */
[C---:B------:R-:W-:Y:S01]  /*151d0*/  FMUL.FTZ R90, R2.reuse, R90 ;  /* 0x0000005a025a7220 */ /* 0x040fe20000410000 */
[C---:B------:R-:W-:Y:S04]  /*151e0*/  HMMA.16816.F32.BF16 R80, R136.reuse, R102, R80 ;  /* 0x000000668850723c */ /* 0x040fe80000041850 */
[C---:B------:R-:W-:Y:S01]  /*151f0*/  FMUL.FTZ R91, R2.reuse, R91 ;  /* 0x0000005b025b7220 */ /* 0x040fe20000410000 */
[----:B------:R-:W-:Y:S01]  /*15200*/  F2FP.BF16.PACK_AB R100, R167, R166 ;  /* 0x000000a6a764723e */ /* 0x000fe200000010ff */
[----:B------:R-:W-:Y:S01]  /*15210*/  FMUL.FTZ R92, R3, R92 ;  /* 0x0000005c035c7220 */ /* 0x000fe20000410000 */
[----:B--2---:R-:W-:Y:S01]  /*15220*/  F2FP.BF16.PACK_AB R102, R169, R168 ;  /* 0x000000a8a966723e */ /* 0x004fe200000010ff */
[C---:B-1----:R-:W-:Y:S01]  /*15230*/  HMMA.16816.F32.BF16 R84, R136.reuse, R104, R84 ;  /* 0x000000688854723c */ /* 0x042fe20000041854 */
[----:B------:R-:W1:Y:S03]  /*15240*/  MUFU.EX2 R171, R171 ;  /* 0x000000ab00ab7308 */ /* 0x000e660000000800 */
[----:B------:R-:W-:Y:S01]  /*15250*/  FMUL.FTZ R93, R3, R93 ;  /* 0x0000005d035d7220 */ /* 0x000fe20000410000 */
[----:B-----5:R-:W-:Y:S01]  /*15260*/  F2FP.BF16.PACK_AB R103, R173, R172 ;  /* 0x000000acad67723e */ /* 0x020fe200000010ff */
[C---:B------:R-:W-:Y:S02]  /*15270*/  FMUL.FTZ R94, R2.reuse, R94 ;  /* 0x0000005e025e7220 */ /* 0x040fe40000410000 */
[C---:B------:R-:W-:Y:S01]  /*15280*/  HMMA.16816.F32.BF16 R88, R136.reuse, R106, R88 ;  /* 0x0000006a8858723c */ /* 0x040fe20000041858 */
[----:B------:R-:W2:Y:S02]  /*15290*/  LDSM.16.MT88.4 R104, [R189+0x900] ;  /* 0x00090000bd68783b */ /* 0x000ea40000004200 */
[----:B------:R-:W-:Y:S01]  /*152a0*/  MUFU.EX2 R237, R237 ;  /* 0x000000ed00ed7308 */ /* 0x000fe20000000800 */
[C---:B------:R-:W-:Y:S02]  /*152b0*/  FMUL.FTZ R95, R2.reuse, R95 ;  /* 0x0000005f025f7220 */ /* 0x040fe40000410000 */
[C---:B------:R-:W-:Y:S02]  /*152c0*/  FMUL.FTZ R96, R3.reuse, R96 ;  /* 0x0000006003607220 */ /* 0x040fe40000410000 */
[----:B------:R-:W-:Y:S03]  /*152d0*/  FMUL.FTZ R97, R3, R97 ;  /* 0x0000006103617220 */ /* 0x000fe60000410000 */
[C---:B----4-:R-:W-:Y:S03]  /*152e0*/  HMMA.16816.F32.BF16 R92, R136.reuse, R108, R92 ;  /* 0x0000006c885c723c */ /* 0x050fe6000004185c */
[C---:B------:R-:W-:Y:S02]  /*152f0*/  FMUL.FTZ R98, R2.reuse, R98 ;  /* 0x0000006202627220 */ /* 0x040fe40000410000 */
[C---:B------:R-:W-:Y:S01]  /*15300*/  FMUL.FTZ R99, R2.reuse, R99 ;  /* 0x0000006302637220 */ /* 0x040fe20000410000 */
[----:B-1----:R-:W-:Y:S01]  /*15310*/  F2FP.BF16.PACK_AB R101, R171, R170 ;  /* 0x000000aaab65723e */ /* 0x002fe200000010ff */
        /* <DEDUP_REMOVED lines=134> */
[----:B------:R-:W-:Y:S01]  /*15b80*/  FADD.FTZ R2, R173, R2 ;  /* 0x00000002ad027221 */ /* 0x000fe20000010000 */
[----:B------:R-:W-:Y:S03]  /*15b90*/  IADD3 R173, R224, -0x1, RZ ;  /* 0xffffffffe0ad7810 */ /* 0x000fe60007ffe0ff */
[----:B------:R-:W-:Y:S01]  /*15ba0*/  FADD.FTZ R175, R175, R2 ;  /* 0x00000002afaf7221 */ /* 0x000fe20000010000 */
[----:B------:R-:W-:Y:S04]  /*15bb0*/  HMMA.16816.F32.BF16 R96, R136, R14, R96 ;  /* 0x0000000e8860723c */ /* 0x000fe80000041860 */
[----:B------:R-:W-:Y:S01]  /*15bc0*/  FADD.FTZ R228, R228, R175 ;  /* 0x000000afe4e47221 */ /* 0x000fe20000010000 */
[----:B------:R-:W-:Y:S02]  /*15bd0*/  MOV R224, R173 ;  /* 0x000000ad00e07202 */ /* 0x000fe40000000f00 */
[-C--:B------:R-:W-:Y:S01]  /*15be0*/  MOV R12, R132.reuse ;  /* 0x00000084000c7202 */ /* 0x080fe20000000f00 */
[----:B------:R-:W-:Y:S01]  /*15bf0*/  FADD.FTZ R229, R229, R228 ;  /* 0x000000e4e5e57221 */ /* 0x000fe20000010000 */
[----:B------:R-:W-:Y:S03]  /*15c00*/  MOV R2, R132 ;  /* 0x0000008400027202 */ /* 0x000fe60000000f00 */
[----:B------:R-:W-:Y:S04]  /*15c10*/  FADD.FTZ R230, R230, R229 ;  /* 0x000000e5e6e67221 */ /* 0x000fe80000010000 */
[----:B------:R-:W-:Y:S04]  /*15c20*/  FADD.FTZ R235, R235, R230 ;  /* 0x000000e6ebeb7221 */ /* 0x000fe80000010000 */
[----:B------:R-:W-:Y:S04]  /*15c30*/  FADD.FTZ R236, R236, R235 ;  /* 0x000000ebecec7221 */ /* 0x000fe80000010000 */
[----:B------:R-:W-:Y:S04]  /*15c40*/  FADD.FTZ R209, R237, R236 ;  /* 0x000000ecedd17221 */ /* 0x000fe80000010000 */
[----:B------:R-:W-:Y:S01]  /*15c50*/  FADD.FTZ R209, R238, R209 ;  /* 0x000000d1eed17221 */ /* 0x000fe20000010000 */
[----:B------:R-:W-:-:S05]  /*15c60*/  @P0 BRA `(.L_x_1736) ;  /* 0xffffcc2000000947 */ /* 0x000fca000383ffff */
.L_x_1727:
        /* <DEDUP_REMOVED lines=23> */
.L_x_1738:
[----:B------:R-:W-:Y:S02]  /*15de0*/  ULDC UR4, c[0x0][0x32c] ;  /* 0x0000cb0000047ab9 */ /* 0x000fe40000000800 */
[----:B------:R-:W-:-:S03]  /*15df0*/  UISETP.NE.AND UP0, UPT, UR4, 0x1, UPT ;  /* 0x000000010400788c */ /* 0x000fc6000bf05270 */
[----:B------:R-:W-:Y:S02]  /*15e00*/  ULDC.64 UR4, c[0x0][0x330] ;  /* 0x0000cc0000047ab9 */ /* 0x000fe40000000a00 */
[----:B------:R-:W-:-:S07]  /*15e10*/  UIMAD.WIDE.U32 UR16, UR10, UR4, URZ ;  /* 0x000000040a1072a5 */ /* 0x000fce000f8e003f */
[----:B------:R-:W-:Y:S02]  /*15e20*/  @UP0 UMOV UR13, UR17 ;  /* 0x00000011000d0c82 */ /* 0x000fe40008000000 */
[----:B------:R-:W-:Y:S02]  /*15e30*/  @UP0 USHF.R.U32.HI UR10, URZ, UR5, UR13 ;  /* 0x000000053f0a0299 */ /* 0x000fe4000801160d */
.L_x_1739:
[----:B------:R-:W-:Y:S02]  /*15e40*/  ULDC UR4, c[0x0][0x32c] ;  /* 0x0000cb0000047ab9 */ /* 0x000fe40000000800 */
[----:B------:R-:W-:-:S04]  /*15e50*/  UIMAD UR4, UR10, UR4, URZ ;  /* 0x000000040a0472a4 */ /* 0x000fc8000f8e023f */
[----:B------:R-:W-:-:S04]  /*15e60*/  UISETP.LT.AND UP0, UPT, UR9, UR4, UPT ;  /* 0x000000040900728c */ /* 0x000fc8000bf01270 */
[----:B------:R-:W-:-:S04]  /*15e70*/  USEL UR9, UR9, UR4, !UP0 ;  /* 0x0000000409097287 */ /* 0x000fc8000c000000 */
.L_x_1737:
        /* <DEDUP_REMOVED lines=25> */
.L_x_1741:
[----:B------:R-:W-:Y:S04]  /*16010*/  DEPBAR.LE SB0, 0x0 ;  /* 0x000080000000791a */ /* 0x000fe80000000000 */
[----:B------:R-:W-:Y:S01]  /*16020*/  BAR.SYNC.DEFER_BLOCKING 0x0 ;  /* 0x0000000000007b1d */ /* 0x000fe20000010000 */
[C---:B------:R-:W-:Y:S02]  /*16030*/  ISETP.LT.AND P0, PT, R222.reuse, UR8, PT ;  /* 0x00000008de007c0c */ /* 0x040fe4000bf01270 */
[----:B------:R-:W-:Y:S11]  /*16040*/  ISETP.NE.AND P4, PT, R199, RZ, PT ;  /* 0x000000ffc700720c */ /* 0x000ff60003f85270 */
[----:B------:R-:W-:Y:S01]  /*16050*/  @!P0 SHF.R.S32.HI R159, RZ, 0x1f, R222 ;  /* 0x0000001fff9f8819 */ /* 0x000fe200000114de */
[----:B------:R-:W-:Y:S04]  /*16060*/  @!P0 IMAD.WIDE.U32 R20, R222, c[0x0][0x208], RZ ;  /* 0x00008200de148a25 */ /* 0x000fe800078e00ff */
[----:B------:R-:W-:Y:S01]  /*16070*/  @!P0 IMAD R159, R159, c[0x0][0x208], RZ ;  /* 0x000082009f9f8a24 */ /* 0x000fe200078e02ff */
[----:B------:R-:W-:Y:S03]  /*16080*/  @!P0 SHF.L.U32 R29, R20, 0x6, RZ ;  /* 0x00000006141d8819 */ /* 0x000fe600000006ff */
[----:B------:R-:W-:Y:S01]  /*16090*/  @!P0 IMAD R159, R222, c[0x0][0x20c], R159 ;  /* 0x00008300de9f8a24 */ /* 0x000fe200078e029f */
[----:B------:R-:W-:Y:S01]  /*160a0*/  LDSM.16.M88.4 R32, [R198+0xc100] ;  /* 0x00c10000c620783b */ /* 0x000fe20000000200 */
[C---:B------:R-:W-:Y:S02]  /*160b0*/  @!P0 IADD3 R2, P1, R29.reuse, R215, RZ ;  /* 0x000000d71d028210 */ /* 0x040fe40007f3e0ff */
[----:B------:R-:W-:Y:S02]  /*160c0*/  @!P0 IADD3 R31, P2, R29, R200, RZ ;  /* 0x000000c81d1f8210 */ /* 0x000fe40007f5e0ff */
[----:B------:R-:W-:Y:S02]  /*160d0*/  @!P0 IADD3 R159, R21, R159, RZ ;  /* 0x0000009f159f8210 */ /* 0x000fe40007ffe0ff */
[----:B------:R-:W-:Y:S01]  /*160e0*/  @!P0 IADD3 R0, P3, R29, R214, RZ ;  /* 0x000000d61d008210 */ /* 0x000fe20007f7e0ff */
[----:B------:R-:W1:Y:S01]  /*160f0*/  LDSM.16.M88.4 R8, [R197+0x6100] ;  /* 0x00610000c508783b */ /* 0x000e620000000200 */
[----:B------:R-:W-:Y:S04]  /*16100*/  @!P0 SHF.L.U64.HI R159, R20, 0x6, R159 ;  /* 0x00000006149f8819 */ /* 0x000fe8000001029f */
[----:B------:R-:W-:Y:S02]  /*16110*/  @!P0 IADD3.X R28, R159, R207, RZ, P2, !PT ;  /* 0x000000cf9f1c8210 */ /* 0x000fe400017fe4ff */
[C---:B------:R-:W-:Y:S01]  /*16120*/  @!P0 LEA R164, P2, R31.reuse, c[0x0][0x1f8], 0x1 ;  /* 0x00007e001fa48a11 */ /* 0x040fe200078408ff */
[----:B------:R-:W2:Y:S03]  /*16130*/  LDSM.16.M88.4 R16, [R197+0x6900] ;  /* 0x00690000c510783b */ /* 0x000ea60000000200 */
[----:B------:R-:W-:Y:S02]  /*16140*/  @!P0 LEA.HI.X R165, R31, c[0x0][0x1fc], R28, 0x1, P2 ;  /* 0x00007f001fa58a11 */ /* 0x000fe400010f0c1c */
[C---:B------:R-:W-:Y:S02]  /*16150*/  @!P0 LEA R168, P2, R0.reuse, c[0x0][0x1f8], 0x1 ;  /* 0x00007e0000a88a11 */ /* 0x040fe400078408ff */
[C---:B------:R-:W-:Y:S01]  /*16160*/  @!P0 IADD3.X R31, R159.reuse, R220, RZ, P3, !PT ;  /* 0x000000dc9f1f8210 */ /* 0x040fe20001ffe4ff */
[----:B------:R-:W3:Y:S03]  /*16170*/  LDSM.16.M88.4 R24, [R197+0x7100] ;  /* 0x00710000c518783b */ /* 0x000ee60000000200 */
[----:B------:R-:W-:Y:S05]  /*16180*/  @!P0 LEA.HI.X R169, R0, c[0x0][0x1fc], R31, 0x1, P2 ;  /* 0x00007f0000a98a11 */ /* 0x000fea00010f0c1f */
        /* <DEDUP_REMOVED lines=10> */
[----:B------:R-:W-:Y:S02]  /*16230*/  @!P0 IADD3.X R25, R159, R221, RZ, P1, !PT ;  /* 0x000000dd9f198210 */ /* 0x000fe40000ffe4ff */
[C---:B------:R-:W-:Y:S04]  /*16240*/  @!P0 LEA R166, P1, R2.reuse, c[0x0][0x1f8], 0x1 ;  /* 0x00007e0002a68a11 */ /* 0x040fe800078208ff */
[----:B------:R-:W-:Y:S02]  /*16250*/  @!P0 LEA.HI.X R167, R2, c[0x0][0x1fc], R25, 0x1, P1 ;  /* 0x00007f0002a78a11 */ /* 0x000fe400008f0c19 */
[C---:B------:R-:W-:Y:S01]  /*16260*/  HMMA.16816.F32.BF16 R24, R32.reuse, R26, RZ ;  /* 0x0000001a2018723c */ /* 0x040fe200000418ff */
[C---:B------:R-:W-:Y:S04]  /*16270*/  @!P0 LEA R29, P1, R217.reuse, R29, 0x5 ;  /* 0x0000001dd91d8211 */ /* 0x040fe800078228ff */
[----:B------:R-:W-:Y:S02]  /*16280*/  @!P0 LEA.HI.X R159, R217, R159, R216, 0x5, P1 ;  /* 0x0000009fd99f8211 */ /* 0x000fe400008f2cd8 */
[C---:B------:R-:W-:Y:S02]  /*16290*/  @!P0 IADD3 R132, P3, R29.reuse, R200, RZ ;  /* 0x000000c81d848210 */ /* 0x040fe40007f7e0ff */
[C---:B------:R-:W-:Y:S03]  /*162a0*/  @!P0 IADD3 R0, P2, R29.reuse, R215, RZ ;  /* 0x000000d71d008210 */ /* 0x040fe60007f5e0ff */
[----:B------:R-:W-:Y:S02]  /*162b0*/  @!P0 IADD3 R2, P1, R29, R214, RZ ;  /* 0x000000d61d028210 */ /* 0x000fe40007f3e0ff */
[C---:B----4-:R-:W-:Y:S01]  /*162c0*/  HMMA.16816.F32.BF16 R28, R32.reuse, R136, RZ ;  /* 0x00000088201c723c */ /* 0x050fe200000418ff */
[C---:B------:R-:W-:Y:S02]  /*162d0*/  @!P0 IADD3.X R157, R159.reuse, R207, RZ, P3, !PT ;  /* 0x000000cf9f9d8210 */ /* 0x040fe40001ffe4ff */
[----:B------:R-:W-:Y:S02]  /*162e0*/  @!P0 LEA R174, P3, R132, c[0x0][0x1f8], 0x1 ;  /* 0x00007e0084ae8a11 */ /* 0x000fe400078608ff */
[C---:B------:R-:W-:Y:S02]  /*162f0*/  @!P0 IADD3.X R135, R159.reuse, R221, RZ, P2, !PT ;  /* 0x000000dd9f878210 */ /* 0x040fe400017fe4ff */
[----:B------:R-:W-:Y:S01]  /*16300*/  @!P0 IADD3.X R137, R159, R220, RZ, P1, !PT ;  /* 0x000000dc9f898210 */ /* 0x000fe20000ffe4ff */
[----:B------:R-:W-:Y:S01]  /*16310*/  HMMA.16816.F32.BF16 R32, R32, R138, RZ ;  /* 0x0000008a2020723c */ /* 0x000fe200000418ff */
[----:B------:R-:W-:Y:S03]  /*16320*/  @!P0 LEA R170, P1, R2, c[0x0][0x1f8], 0x1 ;  /* 0x00007e0002aa8a11 */ /* 0x000fe600078208ff */
[----:B------:R-:W-:Y:S02]  /*16330*/  @!P0 LEA.HI.X R175, R132, c[0x0][0x1fc], R157, 0x1, P3 ;  /* 0x00007f0084af8a11 */ /* 0x000fe400018f0c9d */
[----:B------:R-:W-:Y:S02]  /*16340*/  @!P0 LEA.HI.X R171, R2, c[0x0][0x1fc], R137, 0x1, P1 ;  /* 0x00007f0002ab8a11 */ /* 0x000fe400008f0c89 */
[C---:B-1----:R-:W-:Y:S01]  /*16350*/  HMMA.16816.F32.BF16 R4, R140.reuse, R144, R4 ;  /* 0x000000908c04723c */ /* 0x042fe20000041804 */
[----:B------:R-:W1:Y:S04]  /*16360*/  LDSM.16.M88.4 R136, [R185] ;  /* 0x00000000b988783b */ /* 0x000e680000000200 */
[C---:B------:R-:W-:Y:S03]  /*16370*/  @!P0 LEA R172, P2, R0.reuse, c[0x0][0x1f8], 0x1 ;  /* 0x00007e0000ac8a11 */ /* 0x040fe600078408ff */
[C---:B------:R-:W-:Y:S01]  /*16380*/  HMMA.16816.F32.BF16 R8, R140.reuse, R146, R8 ;  /* 0x000000928c08723c */ /* 0x040fe20000041808 */
[----:B------:R-:W-:Y:S01]  /*16390*/  @!PT LDS RZ, [RZ] ;  /* 0x00000000fffff984 */ /* 0x000fe20000000800 */
[----:B------:R-:W-:Y:S01]  /*163a0*/  @!PT LDS RZ, [RZ] ;  /* 0x00000000fffff984 */ /* 0x000fe20000000800 */
[----:B------:R-:W-:Y:S01]  /*163b0*/  @!PT LDS RZ, [RZ] ;  /* 0x00000000fffff984 */ /* 0x000fe20000000800 */
[----:B------:R3:W-:Y:S03]  /*163c0*/  @!P0 LDGSTS.E.BYPASS.LTC128B.128 [R202+0x100], [R164.64], !P5 ;  /* 0x00100000a4ca8fae */ /* 0x0007e6000e901d5c */
[----:B------:R-:W-:Y:S04]  /*163d0*/  @!P0 LEA.HI.X R173, R0, c[0x0][0x1fc], R135, 0x1, P2 ;  /* 0x00007f0000ad8a11 */ /* 0x000fe800010f0c87 */
[C---:B-----5:R-:W-:Y:S01]  /*163e0*/  HMMA.16816.F32.BF16 R12, R140.reuse, R148, R12 ;  /* 0x000000948c0c723c */ /* 0x060fe2000004180c */
[----:B------:R3:W-:Y:S07]  /*163f0*/  @!P0 LDGSTS.E.BYPASS.LTC128B.128 [R202+0x2100], [R166.64], !P6 ;  /* 0x02100000a6ca8fae */ /* 0x0007ee000f101d5c */
[C---:B------:R-:W-:Y:S01]  /*16400*/  HMMA.16816.F32.BF16 R16, R140.reuse, R150, R16 ;  /* 0x000000968c10723c */ /* 0x040fe20000041810 */
[----:B------:R4:W-:Y:S07]  /*16410*/  @!P0 LDGSTS.E.BYPASS.LTC128B.128 [R202+0x4100], [R168.64], !P4 ;  /* 0x04100000a8ca8fae */ /* 0x0009ee000e101d5c */
[C---:B--2---:R-:W-:Y:S01]  /*16420*/  HMMA.16816.F32.BF16 R20, R140.reuse, R152, R20 ;  /* 0x000000988c14723c */ /* 0x044fe20000041814 */
[----:B------:R2:W-:Y:S07]  /*16430*/  @!P0 LDGSTS.E.BYPASS.LTC128B.128 [R202+0x1100], [R174.64], !P5 ;  /* 0x01100000aeca8fae */ /* 0x0005ee000e901d5c */
[C---:B------:R-:W-:Y:S01]  /*16440*/  HMMA.16816.F32.BF16 R24, R140.reuse, R154, R24 ;  /* 0x0000009a8c18723c */ /* 0x040fe20000041818 */
[----:B------:R2:W-:Y:S07]  /*16450*/  @!P0 LDGSTS.E.BYPASS.LTC128B.128 [R202+0x3100], [R172.64], !P6 ;  /* 0x03100000acca8fae */ /* 0x0005ee000f101d5c */
[C---:B-1----:R-:W-:Y:S01]  /*16460*/  HMMA.16816.F32.BF16 R28, R140.reuse, R136, R28 ;  /* 0x000000888c1c723c */ /* 0x042fe2000004181c */
[----:B------:R4:W-:Y:S02]  /*16470*/  @!P0 LDGSTS.E.BYPASS.LTC128B.128 [R202+0x5100], [R170.64], !P4 ;  /* 0x05100000aaca8fae */ /* 0x0009e4000e101d5c */
[C---:B------:R-:W-:Y:S05]  /*16480*/  ISETP.GT.AND P0, PT, R222.reuse, UR8, PT ;  /* 0x00000008de007c0c */ /* 0x040fea000bf04270 */
[----:B------:R-:W-:Y:S01]  /*16490*/  HMMA.16816.F32.BF16 R32, R140, R138, R32 ;  /* 0x0000008a8c20723c */ /* 0x000fe20000041820 */
        /* <DEDUP_REMOVED lines=125> */
[----:B------:R-:W-:Y:S06]  /*16c70*/  BAR.SYNC.DEFER_BLOCKING 0x0 ;  /* 0x0000000000007b1d */ /* 0x000fec0000010000 */
[----:B------:R-:W-:Y:S01]  /*16c80*/  IADD3 R173, R222, -0x1, RZ ;  /* 0xffffffffdead7810 */ /* 0x000fe20007ffe0ff */
        /* <DEDUP_REMOVED lines=47> */
[----:B------:R-:W-:Y:S01]  /*16f80*/  @P0 IMAD R137, R173, c[0x0][0x1e4], R137 ;  /* 0x00007900ad890a24 */ /* 0x000fe200078e0289 */
[----:B-1----:R-:W-:Y:S01]  /*16f90*/  FMNMX.FTZ R0, R141, R2, !PT ;  /* 0x000000028d007209 */ /* 0x002fe20007810000 */
[----:B------:R-:W-:Y:S04]  /*16fa0*/  @P0 IMAD.WIDE.U32 R140, R173, c[0x0][0x1e0], RZ ;  /* 0x00007800ad8c0a25 */ /* 0x000fe800078e00ff */
[----:B------:R-:W-:Y:S01]  /*16fb0*/  FADD.FTZ R2, -R0, R3 ;  /* 0x0000000300027221 */ /* 0x000fe20000010100 */
[----:B------:R-:W-:Y:S01]  /*16fc0*/  @P0 SHF.L.U32 R139, R140, 0x6, RZ ;  /* 0x000000068c8b0819 */ /* 0x000fe200000006ff */
[----:B------:R-:W-:Y:S01]  /*16fd0*/  FMUL.FTZ R167, R0, c[0x0][0x2d0] ;  /* 0x0000b40000a77a20 */ /* 0x000fe20000410000 */
[----:B--2---:R-:W-:Y:S01]  /*16fe0*/  FMNMX.FTZ R132, R135, R132, !PT ;  /* 0x0000008487847209 */ /* 0x004fe20007810000 */
[----:B------:R-:W-:Y:S01]  /*16ff0*/  FMUL.FTZ R3, R2, c[0x0][0x2d0] ;  /* 0x0000b40002037a20 */ /* 0x000fe20000410000 */
[----:B------:R-:W-:Y:S01]  /*17000*/  @P0 IADD3 R137, R141, R137, RZ ;  /* 0x000000898d890210 */ /* 0x000fe20007ffe0ff */
[----:B------:R-:W-:Y:S01]  /*17010*/  FFMA.FTZ R162, R4, c[0x0][0x2d0], -R167 ;  /* 0x0000b40004a27a23 */ /* 0x000fe200000108a7 */
[----:B------:R-:W-:Y:S01]  /*17020*/  @P0 IADD3 R4, P1, R139, R204, RZ ;  /* 0x000000cc8b040210 */ /* 0x000fe20007f3e0ff */
[----:B------:R-:W-:Y:S01]  /*17030*/  FADD.FTZ R2, -R132, R133 ;  /* 0x0000008584027221 */ /* 0x000fe20000010100 */
[----:B------:R-:W-:Y:S01]  /*17040*/  @P0 SHF.L.U64.HI R137, R140, 0x6, R137 ;  /* 0x000000068c890819 */ /* 0x000fe20000010289 */
[--C-:B------:R-:W-:Y:S01]  /*17050*/  FFMA.FTZ R160, R9, c[0x0][0x2d0], -R167.reuse ;  /* 0x0000b40009a07a23 */ /* 0x100fe200000108a7 */
[----:B------:R-:W-:Y:S01]  /*17060*/  @P0 LEA R140, P2, R4, c[0x0][0x1c8], 0x1 ;  /* 0x00007200048c0a11 */ /* 0x000fe200078408ff */
[----:B------:R-:W-:Y:S01]  /*17070*/  FMUL.FTZ R133, R2, c[0x0][0x2d0] ;  /* 0x0000b40002857a20 */ /* 0x000fe20000410000 */
[----:B------:R-:W-:Y:S01]  /*17080*/  @P0 IADD3.X R135, R137, R211, RZ, P1, !PT ;  /* 0x000000d389870210 */ /* 0x000fe20000ffe4ff */
[----:B------:R-:W-:Y:S01]  /*17090*/  FFMA.FTZ R138, R8, c[0x0][0x2d0], -R167 ;  /* 0x0000b400088a7a23 */ /* 0x000fe200000108a7 */
[----:B------:R-:W-:Y:S01]  /*170a0*/  @P0 IADD3 R136, P1, R139, R213, RZ ;  /* 0x000000d58b880210 */ /* 0x000fe20007f3e0ff */
[----:B------:R1:W2:Y:S01]  /*170b0*/  MUFU.EX2 R2, R133 ;  /* 0x0000008500027308 */ /* 0x0002a20000000800 */
[----:B------:R-:W-:Y:S01]  /*170c0*/  @P0 LEA.HI.X R141, R4, c[0x0][0x1cc], R135, 0x1, P2 ;  /* 0x00007300048d0a11 */ /* 0x000fe200010f0c87 */
[----:B------:R-:W-:Y:S01]  /*170d0*/  FMUL.FTZ R165, R132, c[0x0][0x2d0] ;  /* 0x0000b40084a57a20 */ /* 0x000fe20000410000 */
[----:B------:R-:W-:Y:S01]  /*170e0*/  @P0 LEA R142, P3, R136, c[0x0][0x1c8], 0x1 ;  /* 0x00007200888e0a11 */ /* 0x000fe200078608ff */
[----:B------:R-:W-:Y:S01]  /*170f0*/  FFMA.FTZ R170, R16, c[0x0][0x2d0], -R167 ;  /* 0x0000b40010aa7a23 */ /* 0x000fe200000108a7 */
[----:B------:R-:W-:Y:S01]  /*17100*/  @P0 IADD3.X R135, R137, R219, RZ, P1, !PT ;  /* 0x000000db89870210 */ /* 0x000fe20000ffe4ff */
[----:B------:R3:W-:Y:S01]  /*17110*/  @P0 LDGSTS.E.BYPASS.LTC128B.128 [R202+0x6100], [R140.64], !P5 ;  /* 0x061000008cca0fae */ /* 0x0007e2000e901d5c */
[----:B------:R-:W-:Y:S02]  /*17120*/  FFMA.FTZ R164, R6, c[0x0][0x2d0], -R165 ;  /* 0x0000b40006a47a23 */ /* 0x000fe400000108a5 */
[----:B------:R-:W-:Y:S01]  /*17130*/  @P0 LEA.HI.X R143, R136, c[0x0][0x1cc], R135, 0x1, P3 ;  /* 0x00007300888f0a11 */ /* 0x000fe200018f0c87 */
[--C-:B------:R-:W-:Y:S01]  /*17140*/  FFMA.FTZ R161, R7, c[0x0][0x2d0], -R165.reuse ;  /* 0x0000b40007a17a23 */ /* 0x100fe200000108a5 */
[----:B------:R-:W-:Y:S01]  /*17150*/  MUFU.EX2 R135, R138 ;  /* 0x0000008a00877308 */ /* 0x000fe20000000800 */
[--C-:B------:R-:W-:Y:S02]  /*17160*/  FFMA.FTZ R163, R10, c[0x0][0x2d0], -R165.reuse ;  /* 0x0000b4000aa37a23 */ /* 0x100fe400000108a5 */
[----:B------:R3:W-:Y:S01]  /*17170*/  @P0 LDGSTS.E.BYPASS.LTC128B.128 [R202+0x8100], [R142.64], !P6 ;  /* 0x081000008eca0fae */ /* 0x0007e2000f101d5c */
[----:B------:R-:W-:Y:S02]  /*17180*/  FFMA.FTZ R166, R11, c[0x0][0x2d0], -R165 ;  /* 0x0000b4000ba67a23 */ /* 0x000fe400000108a5 */
[----:B------:R-:W-:Y:S02]  /*17190*/  FFMA.FTZ R171, R17, c[0x0][0x2d0], -R167 ;  /* 0x0000b40011ab7a23 */ /* 0x000fe400000108a7 */
[--C-:B------:R-:W-:Y:S02]  /*171a0*/  FFMA.FTZ R174, R18, c[0x0][0x2d0], -R165.reuse ;  /* 0x0000b40012ae7a23 */ /* 0x100fe400000108a5 */
[----:B------:R-:W4:Y:S01]  /*171b0*/  MUFU.EX2 R3, R3 ;  /* 0x0000000300037308 */ /* 0x000f220000000800 */
[----:B------:R-:W-:Y:S02]  /*171c0*/  FFMA.FTZ R223, R19, c[0x0][0x2d0], -R165 ;  /* 0x0000b40013df7a23 */ /* 0x000fe400000108a5 */
[----:B-1----:R-:W-:Y:S01]  /*171d0*/  FFMA.FTZ R133, R5, c[0x0][0x2d0], -R167 ;  /* 0x0000b40005857a23 */ /* 0x002fe200000108a7 */
[C---:B------:R-:W-:Y:S01]  /*171e0*/  @P0 IADD3 R5, P4, R139.reuse, R134, RZ ;  /* 0x000000868b050210 */ /* 0x040fe20007f9e0ff */
[C---:B--2---:R-:W-:Y:S01]  /*171f0*/  FMUL.FTZ R6, R2.reuse, R130 ;  /* 0x0000008202067220 */ /* 0x044fe20000410000 */
[----:B------:R-:W-:Y:S01]  /*17200*/  @P0 IADD3 R139, P1, R139, UR6, RZ ;  /* 0x000000068b8b0c10 */ /* 0x000fe2000ff3e0ff */
[C---:B------:R-:W-:Y:S01]  /*17210*/  FMUL.FTZ R7, R2.reuse, R131 ;  /* 0x0000008302077220 */ /* 0x040fe20000410000 */
[----:B------:R-:W-:Y:S01]  /*17220*/  @P0 IADD3.X R4, R137, R218, RZ, P4, !PT ;  /* 0x000000da89040210 */ /* 0x000fe200027fe4ff */
[C---:B------:R-:W-:Y:S01]  /*17230*/  FMUL.FTZ R10, R2.reuse, R126 ;  /* 0x0000007e020a7220 */ /* 0x040fe20000410000 */
[----:B------:R-:W-:Y:S01]  /*17240*/  ISETP.NE.AND P4, PT, R199, RZ, PT ;  /* 0x000000ffc700720c */ /* 0x000fe20003f85270 */
[----:B------:R-:W-:Y:S01]  /*17250*/  MUFU.EX2 R162, R162 ;  /* 0x000000a200a27308 */ /* 0x000fe20000000800 */
[C---:B------:R-:W-:Y:S01]  /*17260*/  @P0 LEA R144, P2, R5.reuse, c[0x0][0x1c8], 0x1 ;  /* 0x0000720005900a11 */ /* 0x040fe200078408ff */
[C---:B------:R-:W-:Y:S02]  /*17270*/  FMUL.FTZ R11, R2.reuse, R127 ;  /* 0x0000007f020b7220 */ /* 0x040fe40000410000 */
[C---:B------:R-:W-:Y:S01]  /*17280*/  FMUL.FTZ R102, R2.reuse, R102 ;  /* 0x0000006602667220 */ /* 0x040fe20000410000 */
[----:B------:R-:W-:Y:S01]  /*17290*/  @P0 LEA.HI.X R145, R5, c[0x0][0x1cc], R4, 0x1, P2 ;  /* 0x0000730005910a11 */ /* 0x000fe200010f0c04 */
[C---:B------:R-:W-:Y:S01]  /*172a0*/  FMUL.FTZ R103, R2.reuse, R103 ;  /* 0x0000006702677220 */ /* 0x040fe20000410000 */
[----:B------:R-:W-:Y:S01]  /*172b0*/  @P0 IADD3 R4, P3, R139, R204, RZ ;  /* 0x000000cc8b040210 */ /* 0x000fe20007f7e0ff */
[----:B------:R-:W-:Y:S01]  /*172c0*/  FMUL.FTZ R106, R2, R106 ;  /* 0x0000006a026a7220 */ /* 0x000fe20000410000 */
[----:B------:R-:W-:Y:S01]  /*172d0*/  @P0 IADD3.X R5, R137, UR7, RZ, P1, !PT ;  /* 0x0000000789050c10 */ /* 0x000fe20008ffe4ff */
[----:B------:R-:W1:Y:S01]  /*172e0*/  MUFU.EX2 R133, R133 ;  /* 0x0000008500857308 */ /* 0x000e620000000800 */
[----:B------:R-:W-:Y:S01]  /*172f0*/  @P0 IADD3 R8, P2, R139, R213, RZ ;  /* 0x000000d58b080210 */ /* 0x000fe20007f5e0ff */
[----:B------:R2:W-:Y:S01]  /*17300*/  @P0 LDGSTS.E.BYPASS.LTC128B.128 [R202+0xa100], [R144.64], !P4 ;  /* 0x0a10000090ca0fae */ /* 0x0005e2000e101d5c */
[----:B------:R-:W-:Y:S01]  /*17310*/  @P0 IADD3.X R9, R5, R211, RZ, P3, !PT ;  /* 0x000000d305090210 */ /* 0x000fe20001ffe4ff */
[C---:B----4-:R-:W-:Y:S01]  /*17320*/  FMUL.FTZ R100, R3.reuse, R100 ;  /* 0x0000006403647220 */ /* 0x050fe20000410000 */
[C---:B------:R-:W-:Y:S01]  /*17330*/  @P0 LEA R146, P3, R4.reuse, c[0x0][0x1c8], 0x1 ;  /* 0x0000720004920a11 */ /* 0x040fe200078608ff */
[----:B------:R-:W-:Y:S01]  /*17340*/  FMUL.FTZ R101, R3, R101 ;  /* 0x0000006503657220 */ /* 0x000fe20000410000 */
[----:B------:R-:W-:Y:S01]  /*17350*/  @P0 IADD3.X R137, R5, R219, RZ, P2, !PT ;  /* 0x000000db05890210 */ /* 0x000fe200017fe4ff */
[C---:B------:R-:W-:Y:S01]  /*17360*/  FMUL.FTZ R104, R3.reuse, R104 ;  /* 0x0000006803687220 */ /* 0x040fe20000410000 */
[----:B------:R-:W-:Y:S01]  /*17370*/  @P0 LEA.HI.X R147, R4, c[0x0][0x1cc], R9, 0x1, P3 ;  /* 0x0000730004930a11 */ /* 0x000fe200018f0c09 */
[----:B------:R-:W4:Y:S01]  /*17380*/  MUFU.EX2 R160, R160 ;  /* 0x000000a000a07308 */ /* 0x000f220000000800 */
[C---:B------:R-:W-:Y:S01]  /*17390*/  @P0 LEA R148, P2, R8.reuse, c[0x0][0x1c8], 0x1 ;  /* 0x0000720008940a11 */ /* 0x040fe200078408ff */
[----:B------:R-:W-:Y:S01]  /*173a0*/  FMUL.FTZ R4, R3, R128 ;  /* 0x0000008003047220 */ /* 0x000fe20000410000 */
[----:B------:R-:W-:Y:S01]  /*173b0*/  @P0 IADD3 R136, P1, R139, R134, RZ ;  /* 0x000000868b880210 */ /* 0x000fe20007f3e0ff */
[----:B------:R2:W-:Y:S01]  /*173c0*/  @P0 LDGSTS.E.BYPASS.LTC128B.128 [R202+0x7100], [R146.64], !P5 ;  /* 0x0710000092ca0fae */ /* 0x0005e2000e901d5c */
[----:B------:R-:W-:Y:S01]  /*173d0*/  @P0 LEA.HI.X R149, R8, c[0x0][0x1cc], R137, 0x1, P2 ;  /* 0x0000730008950a11 */ /* 0x000fe200010f0c89 */
[----:B------:R-:W-:Y:S01]  /*173e0*/  FMUL.FTZ R8, R3, R124 ;  /* 0x0000007c03087220 */ /* 0x000fe20000410000 */
[----:B------:R-:W-:Y:S01]  /*173f0*/  @P0 IADD3.X R5, R5, R218, RZ, P1, !PT ;  /* 0x000000da05050210 */ /* 0x000fe20000ffe4ff */
[C---:B------:R-:W-:Y:S01]  /*17400*/  FMUL.FTZ R9, R3.reuse, R125 ;  /* 0x0000007d03097220 */ /* 0x040fe20000410000 */
[C---:B------:R-:W-:Y:S01]  /*17410*/  @P0 LEA R150, P1, R136.reuse, c[0x0][0x1c8], 0x1 ;  /* 0x0000720088960a11 */ /* 0x040fe200078208ff */
[----:B------:R-:W-:Y:S01]  /*17420*/  MUFU.EX2 R164, R164 ;  /* 0x000000a400a47308 */ /* 0x000fe20000000800 */
[C---:B------:R-:W-:Y:S01]  /*17430*/  FMUL.FTZ R105, R3.reuse, R105 ;  /* 0x0000006903697220 */ /* 0x040fe20000410000 */
[----:B------:R5:W-:Y:S01]  /*17440*/  @P0 LDGSTS.E.BYPASS.LTC128B.128 [R202+0x9100], [R148.64], !P6 ;  /* 0x0910000094ca0fae */ /* 0x000be2000f101d5c */
[----:B------:R-:W-:Y:S01]  /*17450*/  @P0 LEA.HI.X R151, R136, c[0x0][0x1cc], R5, 0x1, P1 ;  /* 0x0000730088970a11 */ /* 0x000fe200008f0c05 */
[----:B------:R-:W-:Y:S01]  /*17460*/  FMUL.FTZ R5, R3, R129 ;  /* 0x0000008103057220 */ /* 0x000fe20000410000 */
[----:B-1----:R-:W-:Y:S01]  /*17470*/  F2FP.BF16.PACK_AB R128, R133, R162 ;  /* 0x000000a28580723e */ /* 0x002fe200000010ff */
[----:B------:R-:W-:Y:S02]  /*17480*/  FMUL.FTZ R107, R2, R107 ;  /* 0x0000006b026b7220 */ /* 0x000fe40000410000 */
[C---:B------:R-:W-:Y:S02]  /*17490*/  FMUL.FTZ R108, R3.reuse, R108 ;  /* 0x0000006c036c7220 */ /* 0x040fe40000410000 */
[----:B------:R5:W-:Y:S01]  /*174a0*/  @P0 LDGSTS.E.BYPASS.LTC128B.128 [R202+0xb100], [R150.64], !P4 ;  /* 0x0b10000096ca0fae */ /* 0x000be2000e101d5c */
[----:B------:R-:W1:Y:S01]  /*174b0*/  MUFU.EX2 R161, R161 ;  /* 0x000000a100a17308 */ /* 0x000e620000000800 */
[----:B------:R-:W-:Y:S01]  /*174c0*/  FMUL.FTZ R109, R3, R109 ;  /* 0x0000006d036d7220 */ /* 0x000fe20000410000 */
[----:B------:R-:W-:Y:S01]  /*174d0*/  ISETP.GT.AND P0, PT, R222, UR4, PT ;  /* 0x00000004de007c0c */ /* 0x000fe2000bf04270 */
[----:B------:R-:W-:Y:S01]  /*174e0*/  FMUL.FTZ R110, R2, R110 ;  /* 0x0000006e026e7220 */ /* 0x000fe20000410000 */
[----:B----4-:R-:W-:Y:S01]  /*174f0*/  F2FP.BF16.PACK_AB R130, R160, R135 ;  /* 0x00000087a082723e */ /* 0x010fe200000010ff */
[----:B------:R-:W-:Y:S02]  /*17500*/  FMUL.FTZ R111, R2, R111 ;  /* 0x0000006f026f7220 */ /* 0x000fe40000410000 */
[----:B------:R-:W4:Y:S01]  /*17510*/  LDSM.16.MT88.4 R136, [R195+0x100] ;  /* 0x00010000c388783b */ /* 0x000f220000004200 */
[--C-:B------:R-:W-:Y:S02]  /*17520*/  FFMA.FTZ R224, R28, c[0x0][0x2d0], -R167.reuse ;  /* 0x0000b4001ce07a23 */ /* 0x100fe400000108a7 */
[----:B------:R-:W-:Y:S01]  /*17530*/  MUFU.EX2 R163, R163 ;  /* 0x000000a300a37308 */ /* 0x000fe20000000800 */
[--C-:B------:R-:W-:Y:S02]  /*17540*/  FFMA.FTZ R225, R29, c[0x0][0x2d0], -R167.reuse ;  /* 0x0000b4001de17a23 */ /* 0x100fe400000108a7 */
[----:B------:R-:W-:Y:S02]  /*17550*/  FFMA.FTZ R226, R32, c[0x0][0x2d0], -R167 ;  /* 0x0000b40020e27a23 */ /* 0x000fe400000108a7 */
[----:B---3--:R-:W3:Y:S01]  /*17560*/  LDSM.16.MT88.4 R140, [R190+0x100] ;  /* 0x00010000be8c783b */ /* 0x008ee20000004200 */
[--C-:B------:R-:W-:Y:S02]  /*17570*/  FFMA.FTZ R227, R30, c[0x0][0x2d0], -R165.reuse ;  /* 0x0000b4001ee37a23 */ /* 0x100fe400000108a5 */
[--C-:B------:R-:W-:Y:S02]  /*17580*/  FFMA.FTZ R228, R31, c[0x0][0x2d0], -R165.reuse ;  /* 0x0000b4001fe47a23 */ /* 0x100fe400000108a5 */
[----:B------:R-:W5:Y:S01]  /*17590*/  MUFU.EX2 R166, R166 ;  /* 0x000000a600a67308 */ /* 0x000f620000000800 */
[----:B------:R-:W-:Y:S02]  /*175a0*/  FFMA.FTZ R229, R34, c[0x0][0x2d0], -R165 ;  /* 0x0000b40022e57a23 */ /* 0x000fe400000108a5 */
[----:B--2---:R-:W2:Y:S01]  /*175b0*/  LDSM.16.MT88.4 R144, [R189+0x100] ;  /* 0x00010000bd90783b */ /* 0x004ea20000004200 */
[----:B-1----:R-:W-:Y:S01]  /*175c0*/  F2FP.BF16.PACK_AB R129, R161, R164 ;  /* 0x000000a4a181723e */ /* 0x002fe200000010ff */
[C---:B------:R-:W-:Y:S02]  /*175d0*/  FMUL.FTZ R112, R3.reuse, R112 ;  /* 0x0000007003707220 */ /* 0x040fe40000410000 */
[C---:B------:R-:W-:Y:S02]  /*175e0*/  FMUL.FTZ R113, R3.reuse, R113 ;  /* 0x0000007103717220 */ /* 0x040fe40000410000 */
[C---:B------:R-:W-:Y:S01]  /*175f0*/  FMUL.FTZ R114, R2.reuse, R114 ;  /* 0x0000007202727220 */ /* 0x040fe20000410000 */
[----:B------:R-:W-:Y:S01]  /*17600*/  MUFU.EX2 R170, R170 ;  /* 0x000000aa00aa7308 */ /* 0x000fe20000000800 */
[----:B------:R-:W1:Y:S01]  /*17610*/  LDSM.16.MT88.4 R124, [R188+0x100] ;  /* 0x00010000bc7c783b */ /* 0x000e620000004200 */
[C---:B------:R-:W-:Y:S02]  /*17620*/  FMUL.FTZ R115, R2.reuse, R115 ;  /* 0x0000007302737220 */ /* 0x040fe40000410000 */
[C---:B------:R-:W-:Y:S02]  /*17630*/  FMUL.FTZ R116, R3.reuse, R116 ;  /* 0x0000007403747220 */ /* 0x040fe40000410000 */
[C---:B------:R-:W-:Y:S02]  /*17640*/  FMUL.FTZ R117, R3.reuse, R117 ;  /* 0x0000007503757220 */ /* 0x040fe40000410000 */
[C---:B------:R-:W-:Y:S01]  /*17650*/  FMUL.FTZ R118, R2.reuse, R118 ;  /* 0x0000007602767220 */ /* 0x040fe20000410000 */
[----:B------:R-:W-:Y:S01]  /*17660*/  LDSM.16.MT88.4 R16, [R190+0x900] ;  /* 0x00090000be10783b */ /* 0x000fe20000004200 */
[----:B------:R-:W-:Y:S01]  /*17670*/  FMUL.FTZ R119, R2, R119 ;  /* 0x0000007702777220 */ /* 0x000fe20000410000 */
[----:B------:R-:W1:Y:S01]  /*17680*/  MUFU.EX2 R171, R171 ;  /* 0x000000ab00ab7308 */ /* 0x000e620000000800 */
[C---:B------:R-:W-:Y:S01]  /*17690*/  FMUL.FTZ R120, R3.reuse, R120 ;  /* 0x0000007803787220 */ /* 0x040fe20000410000 */
[----:B-----5:R-:W-:Y:S01]  /*176a0*/  F2FP.BF16.PACK_AB R131, R166, R163 ;  /* 0x000000a3a683723e */ /* 0x020fe200000010ff */
[C---:B------:R-:W-:Y:S03]  /*176b0*/  FMUL.FTZ R121, R3.reuse, R121 ;  /* 0x0000007903797220 */ /* 0x040fe60000410000 */
[----:B------:R-:W-:Y:S01]  /*176c0*/  LDSM.16.MT88.4 R148, [R195+0x2900] ;  /* 0x00290000c394783b */ /* 0x000fe20000004200 */
[C---:B------:R-:W-:Y:S02]  /*176d0*/  FMUL.FTZ R122, R2.reuse, R122 ;  /* 0x0000007a027a7220 */ /* 0x040fe40000410000 */
[C---:B------:R-:W-:Y:S01]  /*176e0*/  FMUL.FTZ R123, R2.reuse, R123 ;  /* 0x0000007b027b7220 */ /* 0x040fe20000410000 */
[C---:B----4-:R-:W-:Y:S01]  /*176f0*/  HMMA.16816.F32.BF16 R4, R128.reuse, R136, R4 ;  /* 0x000000888004723c */ /* 0x050fe20000041804 */
[----:B------:R-:W-:Y:S03]  /*17700*/  MUFU.EX2 R174, R174 ;  /* 0x000000ae00ae7308 */ /* 0x000fe60000000800 */
[----:B------:R-:W-:Y:S01]  /*17710*/  LDSM.16.MT88.4 R152, [R190+0x2900] ;  /* 0x00290000be98783b */ /* 0x000fe20000004200 */
[C---:B------:R-:W-:Y:S02]  /*17720*/  FMUL.FTZ R36, R3.reuse, R36 ;  /* 0x0000002403247220 */ /* 0x040fe40000410000 */
[C---:B------:R-:W-:Y:S01]  /*17730*/  FMUL.FTZ R37, R3.reuse, R37 ;  /* 0x0000002503257220 */ /* 0x040fe20000410000 */
[C---:B------:R-:W-:Y:S03]  /*17740*/  HMMA.16816.F32.BF16 R8, R128.reuse, R138, R8 ;  /* 0x0000008a8008723c */ /* 0x040fe60000041808 */
[----:B------:R-:W4:Y:S01]  /*17750*/  MUFU.EX2 R223, R223 ;  /* 0x000000df00df7308 */ /* 0x000f220000000800 */
[----:B------:R-:W5:Y:S01]  /*17760*/  LDSM.16.MT88.4 R136, [R195+0x2100] ;  /* 0x00210000c388783b */ /* 0x000f620000004200 */
[C---:B------:R-:W-:Y:S02]  /*17770*/  FMUL.FTZ R38, R2.reuse, R38 ;  /* 0x0000002602267220 */ /* 0x040fe40000410000 */
[C---:B------:R-:W-:Y:S01]  /*17780*/  FMUL.FTZ R39, R2.reuse, R39 ;  /* 0x0000002702277220 */ /* 0x040fe20000410000 */
[C---:B---3--:R-:W-:Y:S04]  /*17790*/  HMMA.16816.F32.BF16 R100, R128.reuse, R140, R100 ;  /* 0x0000008c8064723c */ /* 0x048fe80000041864 */
[----:B------:R-:W-:Y:S01]  /*177a0*/  LDSM.16.MT88.4 R156, [R189+0x2900] ;  /* 0x00290000bd9c783b */ /* 0x000fe20000004200 */
[C---:B------:R-:W-:Y:S01]  /*177b0*/  FMUL.FTZ R40, R3.reuse, R40 ;  /* 0x0000002803287220 */ /* 0x040fe20000410000 */
[----:B------:R-:W-:Y:S01]  /*177c0*/  MUFU.EX2 R224, R224 ;  /* 0x000000e000e07308 */ /* 0x000fe20000000800 */
[C---:B------:R-:W-:Y:S01]  /*177d0*/  FMUL.FTZ R41, R3.reuse, R41 ;  /* 0x0000002903297220 */ /* 0x040fe20000410000 */
[C---:B------:R-:W-:Y:S04]  /*177e0*/  HMMA.16816.F32.BF16 R104, R128.reuse, R142, R104 ;  /* 0x0000008e8068723c */ /* 0x040fe80000041868 */
[----:B------:R-:W3:Y:S01]  /*177f0*/  LDSM.16.MT88.4 R140, [R190+0x2100] ;  /* 0x00210000be8c783b */ /* 0x000ee20000004200 */
[C---:B------:R-:W-:Y:S02]  /*17800*/  FMUL.FTZ R42, R2.reuse, R42 ;  /* 0x0000002a022a7220 */ /* 0x040fe40000410000 */
[C---:B------:R-:W-:Y:S01]  /*17810*/  FMUL.FTZ R43, R2.reuse, R43 ;  /* 0x0000002b022b7220 */ /* 0x040fe20000410000 */
[C---:B--2---:R-:W-:Y:S01]  /*17820*/  HMMA.16816.F32.BF16 R108, R128.reuse, R144, R108 ;  /* 0x00000090806c723c */ /* 0x044fe2000004186c */
[----:B------:R-:W-:Y:S03]  /*17830*/  MUFU.EX2 R225, R225 ;  /* 0x000000e100e17308 */ /* 0x000fe60000000800 */
[----:B------:R-:W-:Y:S01]  /*17840*/  LDSM.16.MT88.4 R28, [R189+0x1900] ;  /* 0x00190000bd1c783b */ /* 0x000fe20000004200 */
[C---:B------:R-:W-:Y:S02]  /*17850*/  FMUL.FTZ R44, R3.reuse, R44 ;  /* 0x0000002c032c7220 */ /* 0x040fe40000410000 */
[C---:B------:R-:W-:Y:S01]  /*17860*/  FMUL.FTZ R45, R3.reuse, R45 ;  /* 0x0000002d032d7220 */ /* 0x040fe20000410000 */
[C---:B------:R-:W-:Y:S03]  /*17870*/  HMMA.16816.F32.BF16 R112, R128.reuse, R146, R112 ;  /* 0x000000928070723c */ /* 0x040fe60000041870 */
[----:B------:R-:W-:Y:S01]  /*17880*/  MUFU.EX2 R226, R226 ;  /* 0x000000e200e27308 */ /* 0x000fe20000000800 */
[----:B------:R-:W-:Y:S01]  /*17890*/  LDSM.16.MT88.4 R144, [R188+0x900] ;  /* 0x00090000bc90783b */ /* 0x000fe20000004200 */
[C---:B------:R-:W-:Y:S02]  /*178a0*/  FMUL.FTZ R46, R2.reuse, R46 ;  /* 0x0000002e022e7220 */ /* 0x040fe40000410000 */
[C---:B------:R-:W-:Y:S01]  /*178b0*/  FMUL.FTZ R47, R2.reuse, R47 ;  /* 0x0000002f022f7220 */ /* 0x040fe20000410000 */
[C---:B-1----:R-:W-:Y:S04]  /*178c0*/  HMMA.16816.F32.BF16 R116, R128.reuse, R124, R116 ;  /* 0x0000007c8074723c */ /* 0x042fe80000041874 */
[----:B------:R-:W0:Y:S01]  /*178d0*/  LDGDEPBAR ;  /* 0x00000000000079af */ /* 0x000e220000000000 */
[C---:B------:R-:W-:Y:S01]  /*178e0*/  FMUL.FTZ R48, R3.reuse, R48 ;  /* 0x0000003003307220 */ /* 0x040fe20000410000 */
[----:B------:R-:W-:Y:S01]  /*178f0*/  MUFU.EX2 R227, R227 ;  /* 0x000000e300e37308 */ /* 0x000fe20000000800 */
[C---:B------:R-:W-:Y:S01]  /*17900*/  FMUL.FTZ R49, R3.reuse, R49 ;  /* 0x0000003103317220 */ /* 0x040fe20000410000 */
[C---:B------:R-:W-:Y:S04]  /*17910*/  HMMA.16816.F32.BF16 R120, R128.reuse, R126, R120 ;  /* 0x0000007e8078723c */ /* 0x040fe80000041878 */
[----:B------:R-:W1:Y:S01]  /*17920*/  LDSM.16.MT88.4 R124, [R189+0x2100] ;  /* 0x00210000bd7c783b */ /* 0x000e620000004200 */
[C---:B------:R-:W-:Y:S02]  /*17930*/  FMUL.FTZ R50, R2.reuse, R50 ;  /* 0x0000003202327220 */ /* 0x040fe40000410000 */
[C---:B------:R-:W-:Y:S01]  /*17940*/  FMUL.FTZ R51, R2.reuse, R51 ;  /* 0x0000003302337220 */ /* 0x040fe20000410000 */
[C---:B-----5:R-:W-:Y:S01]  /*17950*/  HMMA.16816.F32.BF16 R36, R128.reuse, R136, R36 ;  /* 0x000000888024723c */ /* 0x060fe20000041824 */
[----:B------:R-:W-:Y:S03]  /*17960*/  MUFU.EX2 R228, R228 ;  /* 0x000000e400e47308 */ /* 0x000fe60000000800 */
[C---:B------:R-:W-:Y:S02]  /*17970*/  FMUL.FTZ R52, R3.reuse, R52 ;  /* 0x0000003403347220 */ /* 0x040fe40000410000 */
[C---:B------:R-:W-:Y:S02]  /*17980*/  FMUL.FTZ R53, R3.reuse, R53 ;  /* 0x0000003503357220 */ /* 0x040fe40000410000 */
[C---:B------:R-:W-:Y:S01]  /*17990*/  HMMA.16816.F32.BF16 R40, R128.reuse, R138, R40 ;  /* 0x0000008a8028723c */ /* 0x040fe20000041828 */
[----:B------:R-:W2:Y:S02]  /*179a0*/  LDSM.16.MT88.4 R136, [R188+0x2100] ;  /* 0x00210000bc88783b */ /* 0x000ea40000004200 */
[----:B------:R-:W-:Y:S01]  /*179b0*/  MUFU.EX2 R229, R229 ;  /* 0x000000e500e57308 */ /* 0x000fe20000000800 */
        /* <DEDUP_REMOVED lines=21> */
[C---:B------:R-:W-:Y:S04]  /*17b10*/  FMUL.FTZ R68, R3.reuse, R68 ;  /* 0x0000004403447220 */ /* 0x040fe80000410000 */
[C---:B------:R-:W-:Y:S01]  /*17b20*/  FMUL.FTZ R69, R3.reuse, R69 ;  /* 0x0000004503457220 */ /* 0x040fe20000410000 */
[C---:B------:R-:W-:Y:S01]  /*17b30*/  HMMA.16816.F32.BF16 R64, R128.reuse, R138, R64 ;  /* 0x0000008a8040723c */ /* 0x040fe20000041840 */
[----:B------:R-:W2:Y:S02]  /*17b40*/  LDSM.16.MT88.4 R136, [R189+0x4100] ;  /* 0x00410000bd88783b */ /* 0x000ea40000004200 */
[C---:B------:R-:W-:Y:S02]  /*17b50*/  FMUL.FTZ R70, R2.reuse, R70 ;  /* 0x0000004602467220 */ /* 0x040fe40000410000 */
[C---:B------:R-:W-:Y:S02]  /*17b60*/  FMUL.FTZ R71, R2.reuse, R71 ;  /* 0x0000004702477220 */ /* 0x040fe40000410000 */
[C---:B------:R-:W-:Y:S02]  /*17b70*/  FMUL.FTZ R72, R3.reuse, R72 ;  /* 0x0000004803487220 */ /* 0x040fe40000410000 */
[C---:B------:R-:W-:Y:S03]  /*17b80*/  FMUL.FTZ R73, R3.reuse, R73 ;  /* 0x0000004903497220 */ /* 0x040fe60000410000 */
[C---:B---3--:R-:W-:Y:S03]  /*17b90*/  HMMA.16816.F32.BF16 R68, R128.reuse, R140, R68 ;  /* 0x0000008c8044723c */ /* 0x048fe60000041844 */
[C---:B------:R-:W-:Y:S02]  /*17ba0*/  FMUL.FTZ R74, R2.reuse, R74 ;  /* 0x0000004a024a7220 */ /* 0x040fe40000410000 */
[C---:B------:R-:W-:Y:S02]  /*17bb0*/  FMUL.FTZ R75, R2.reuse, R75 ;  /* 0x0000004b024b7220 */ /* 0x040fe40000410000 */
[C---:B------:R-:W-:Y:S02]  /*17bc0*/  FMUL.FTZ R76, R3.reuse, R76 ;  /* 0x0000004c034c7220 */ /* 0x040fe40000410000 */
[C---:B------:R-:W-:Y:S03]  /*17bd0*/  FMUL.FTZ R77, R3.reuse, R77 ;  /* 0x0000004d034d7220 */ /* 0x040fe60000410000 */
[C---:B------:R-:W-:Y:S01]  /*17be0*/  HMMA.16816.F32.BF16 R72, R128.reuse, R142, R72 ;  /* 0x0000008e8048723c */ /* 0x040fe20000041848 */
[----:B------:R-:W3:Y:S02]  /*17bf0*/  LDSM.16.MT88.4 R140, [R188+0x4100] ;  /* 0x00410000bc8c783b */ /* 0x000ee40000004200 */
        /* <DEDUP_REMOVED lines=15> */
[C---:B--2---:R-:W-:Y:S01]  /*17cf0*/  HMMA.16816.F32.BF16 R84, R128.reuse, R136, R84 ;  /* 0x000000888054723c */ /* 0x044fe20000041854 */
[----:B------:R-:W-:Y:S02]  /*17d00*/  MUFU.EX2 R168, R168 ;  /* 0x000000a800a87308 */ /* 0x000fe40000000800 */
[--C-:B------:R-:W-:Y:S01]  /*17d10*/  FFMA.FTZ R172, R14, c[0x0][0x2d0], -R165.reuse ;  /* 0x0000b4000eac7a23 */ /* 0x100fe200000108a5 */
[----:B------:R-:W-:Y:S01]  /*17d20*/  F2FP.BF16.PACK_AB R14, R171, R170 ;  /* 0x000000aaab0e723e */ /* 0x000fe200000010ff */
[----:B------:R-:W-:Y:S01]  /*17d30*/  FFMA.FTZ R175, R15, c[0x0][0x2d0], -R165 ;  /* 0x0000b4000faf7a23 */ /* 0x000fe200000108a5 */
[----:B----4-:R-:W-:Y:S01]  /*17d40*/  F2FP.BF16.PACK_AB R15, R223, R174 ;  /* 0x000000aedf0f723e */ /* 0x010fe200000010ff */
[C---:B------:R-:W-:Y:S02]  /*17d50*/  FMUL.FTZ R88, R3.reuse, R88 ;  /* 0x0000005803587220 */ /* 0x040fe40000410000 */
[C---:B------:R-:W-:Y:S02]  /*17d60*/  FMUL.FTZ R89, R3.reuse, R89 ;  /* 0x0000005903597220 */ /* 0x040fe40000410000 */
[----:B------:R-:W2:Y:S01]  /*17d70*/  MUFU.EX2 R169, R169 ;  /* 0x000000a900a97308 */ /* 0x000ea20000000800 */
        /* <DEDUP_REMOVED lines=12> */
[C---:B---3--:R-:W-:Y:S01]  /*17e40*/  HMMA.16816.F32.BF16 R92, R128.reuse, R140, R92 ;  /* 0x0000008c805c723c */ /* 0x048fe2000004185c */
[----:B------:R-:W3:Y:S02]  /*17e50*/  MUFU.EX2 R175, R175 ;  /* 0x000000af00af7308 */ /* 0x000ee40000000800 */
[C---:B------:R-:W-:Y:S01]  /*17e60*/  FMUL.FTZ R99, R2.reuse, R99 ;  /* 0x0000006302637220 */ /* 0x040fe20000410000 */
[----:B--2---:R-:W-:Y:S01]  /*17e70*/  F2FP.BF16.PACK_AB R12, R169, R168 ;  /* 0x000000a8a90c723e */ /* 0x004fe200000010ff */
[----:B------:R-:W-:Y:S02]  /*17e80*/  FFMA.FTZ R162, R3, R212, R162 ;  /* 0x000000d403a27223 */ /* 0x000fe400000100a2 */
[----:B------:R-:W-:Y:S02]  /*17e90*/  FFMA.FTZ R164, R2, R209, R164 ;  /* 0x000000d102a47223 */ /* 0x000fe400000100a4 */
[----:B------:R-:W-:Y:S01]  /*17ea0*/  FADD.FTZ R162, R133, R162 ;  /* 0x000000a285a27221 */ /* 0x000fe20000010000 */
[----:B------:R-:W-:Y:S01]  /*17eb0*/  HMMA.16816.F32.BF16 R96, R128, R142, R96 ;  /* 0x0000008e8060723c */ /* 0x000fe20000041860 */
[----:B------:R-:W-:Y:S02]  /*17ec0*/  LDSM.16.MT88.4 R128, [R190+0x4900] ;  /* 0x00490000be80783b */ /* 0x000fe40000004200 */
[----:B------:R-:W-:Y:S01]  /*17ed0*/  MOV R133, R132 ;  /* 0x0000008400857202 */ /* 0x000fe20000000f00 */
[----:B------:R-:W-:Y:S02]  /*17ee0*/  FADD.FTZ R164, R161, R164 ;  /* 0x000000a4a1a47221 */ /* 0x000fe40000010000 */
[----:B------:R-:W-:Y:S02]  /*17ef0*/  FADD.FTZ R135, R135, R162 ;  /* 0x000000a287877221 */ /* 0x000fe40000010000 */
[----:B------:R-:W-:Y:S01]  /*17f00*/  FADD.FTZ R3, R163, R164 ;  /* 0x000000a4a3037221 */ /* 0x000fe20000010000 */
[----:B------:R-:W-:Y:S03]  /*17f10*/  LDSM.16.MT88.4 R140, [R190+0x3100] ;  /* 0x00310000be8c783b */ /* 0x000fe60000004200 */
[----:B------:R-:W-:Y:S02]  /*17f20*/  FADD.FTZ R135, R160, R135 ;  /* 0x00000087a0877221 */ /* 0x000fe40000010000 */
[----:B------:R-:W-:Y:S01]  /*17f30*/  FADD.FTZ R3, R166, R3 ;  /* 0x00000003a6037221 */ /* 0x000fe20000010000 */
[----:B---3--:R-:W-:Y:S01]  /*17f40*/  F2FP.BF16.PACK_AB R13, R175, R172 ;  /* 0x000000acaf0d723e */ /* 0x008fe200000010ff */
[----:B------:R-:W-:Y:S02]  /*17f50*/  FADD.FTZ R168, R168, R135 ;  /* 0x00000087a8a87221 */ /* 0x000fe40000010000 */
[----:B------:R-:W-:Y:S01]  /*17f60*/  FADD.FTZ R172, R172, R3 ;  /* 0x00000003acac7221 */ /* 0x000fe20000010000 */
[----:B------:R-:W-:Y:S01]  /*17f70*/  MOV R3, R0 ;  /* 0x0000000000037202 */ /* 0x000fe20000000f00 */
        /* <DEDUP_REMOVED lines=152> */
.L_x_1740:
        /* <DEDUP_REMOVED lines=8> */
[----:B------:R-:W-:Y:S01]  /*18980*/  IADD3 RZ, P0, R204, 0x80, RZ ;  /* 0x00000080ccff7810 */ /* 0x000fe20007f1e0ff */
        /* <DEDUP_REMOVED lines=15> */
.L_x_1751:
[----:B------:R-:W-:Y:S04]  /*18a80*/  DEPBAR.LE SB0, 0x0 ;  /* 0x000080000000791a */ /* 0x000fe80000000000 */
[----:B------:R-:W-:Y:S01]  /*18a90*/  BAR.SYNC.DEFER_BLOCKING 0x0 ;  /* 0x0000000000007b1d */ /* 0x000fe20000010000 */
[----:B------:R-:W-:Y:S01]  /*18aa0*/  SHF.R.S32.HI R0, RZ, 0x1f, R173 ;  /* 0x0000001fff007819 */ /* 0x000fe200000114ad */
[----:B------:R-:W-:Y:S01]  /*18ab0*/  IMAD R13, R173, UR11, RZ ;  /* 0x0000000bad0d7c24 */ /* 0x000fe2000f8e02ff */
[----:B------:R-:W-:Y:S01]  /*18ac0*/  ISETP.NE.AND P3, PT, R199, RZ, PT ;  /* 0x000000ffc700720c */ /* 0x000fe20003f65270 */
[C---:B------:R-:W-:Y:S04]  /*18ad0*/  IMAD.WIDE.U32 R20, R173.reuse, UR9, R216 ;  /* 0x00000009ad147c25 */ /* 0x040fe8000f8e00d8 */
[C---:B------:R-:W-:Y:S01]  /*18ae0*/  IMAD.WIDE.U32 R6, R173.reuse, UR9, R214 ;  /* 0x00000009ad067c25 */ /* 0x040fe2000f8e00d6 */
[----:B------:R-:W-:Y:S03]  /*18af0*/  LEA R166, P1, R20, c[0x0][0x1f8], 0x1 ;  /* 0x00007e0014a67a11 */ /* 0x000fe600078208ff */
[----:B------:R-:W-:Y:S01]  /*18b00*/  IMAD R13, R0, UR9, R13 ;  /* 0x00000009000d7c24 */ /* 0x000fe2000f8e020d */
[----:B------:R-:W-:Y:S01]  /*18b10*/  LEA R164, P0, R6, c[0x0][0x1f8], 0x1 ;  /* 0x00007e0006a47a11 */ /* 0x000fe200078008ff */
[----:B------:R-:W-:Y:S04]  /*18b20*/  IMAD.WIDE.U32 R22, R173, UR9, R206 ;  /* 0x00000009ad167c25 */ /* 0x000fe8000f8e00ce */
[C---:B------:R-:W-:Y:S01]  /*18b30*/  IMAD.IADD R4, R13.reuse, 0x1, R21 ;  /* 0x000000010d047824 */ /* 0x040fe200078e0215 */
[----:B------:R-:W-:Y:S01]  /*18b40*/  LEA R30, P2, R22, c[0x0][0x1f8], 0x1 ;  /* 0x00007e00161e7a11 */ /* 0x000fe200078408ff */
[----:B------:R-:W-:Y:S02]  /*18b50*/  IMAD.IADD R5, R13, 0x1, R7 ;  /* 0x000000010d057824 */ /* 0x000fe400078e0207 */
[----:B------:R-:W-:Y:S01]  /*18b60*/  IMAD.U32 R14, RZ, RZ, UR10 ;  /* 0x0000000aff0e7e24 */ /* 0x000fe2000f8e00ff */
[----:B------:R-:W-:Y:S01]  /*18b70*/  LEA.HI.X R167, R20, c[0x0][0x1fc], R4, 0x1, P1 ;  /* 0x00007f0014a77a11 */ /* 0x000fe200008f0c04 */
[----:B------:R-:W-:Y:S01]  /*18b80*/  LDSM.16.M88.4 R32, [R198+0xc100] ;  /* 0x00c10000c620783b */ /* 0x000fe20000000200 */
[----:B------:R-:W-:Y:S01]  /*18b90*/  LEA.HI.X R165, R6, c[0x0][0x1fc], R5, 0x1, P0 ;  /* 0x00007f0006a57a11 */ /* 0x000fe200000f0c05 */
[----:B------:R-:W-:Y:S02]  /*18ba0*/  IMAD.U32 R15, RZ, RZ, UR5 ;  /* 0x00000005ff0f7e24 */ /* 0x000fe4000f8e00ff */
[----:B------:R-:W-:Y:S01]  /*18bb0*/  IMAD.IADD R0, R23, 0x1, R13 ;  /* 0x0000000117007824 */ /* 0x000fe200078e020d */
[----:B------:R-:W1:Y:S01]  /*18bc0*/  LDSM.16.M88.4 R8, [R197+0x6100] ;  /* 0x00610000c508783b */ /* 0x000e620000000200 */
[----:B------:R-:W-:Y:S03]  /*18bd0*/  IMAD.WIDE.U32 R14, R173, UR9, R14 ;  /* 0x00000009ad0e7c25 */ /* 0x000fe6000f8e000e */
[----:B------:R-:W-:Y:S01]  /*18be0*/  LEA.HI.X R31, R22, c[0x0][0x1fc], R0, 0x1, P2 ;  /* 0x00007f00161f7a11 */ /* 0x000fe200010f0c00 */
[----:B------:R-:W2:Y:S01]  /*18bf0*/  LDSM.16.M88.4 R16, [R197+0x6900] ;  /* 0x00690000c510783b */ /* 0x000ea20000000200 */
[-C--:B------:R-:W-:Y:S01]  /*18c00*/  IADD3 R0, P2, R200, R14.reuse, RZ ;  /* 0x0000000ec8007210 */ /* 0x080fe20007f5e0ff */
[----:B------:R-:W-:Y:S01]  /*18c10*/  IMAD.IADD R13, R13, 0x1, R15 ;  /* 0x000000010d0d7824 */ /* 0x000fe200078e020f */
[-C--:B------:R-:W-:Y:S02]  /*18c20*/  IADD3 R20, P1, R216, R14.reuse, RZ ;  /* 0x0000000ed8147210 */ /* 0x080fe40007f3e0ff */
[----:B------:R-:W3:Y:S01]  /*18c30*/  LDSM.16.M88.4 R24, [R197+0x7100] ;  /* 0x00710000c518783b */ /* 0x000ee20000000200 */
[----:B------:R-:W-:Y:S01]  /*18c40*/  IADD3 R21, P0, R214, R14, RZ ;  /* 0x0000000ed6157210 */ /* 0x000fe20007f1e0ff */
[C---:B------:R-:W-:Y:S01]  /*18c50*/  IMAD.X R23, R13.reuse, 0x1, R207, P2 ;  /* 0x000000010d177824 */ /* 0x040fe200010e06cf */
[----:B------:R-:W-:Y:S01]  /*18c60*/  LEA R218, P2, R0, c[0x0][0x1f8], 0x1 ;  /* 0x00007e0000da7a11 */ /* 0x000fe200078408ff */
[C---:B------:R-:W-:Y:S01]  /*18c70*/  IMAD.X R29, R13.reuse, 0x1, R217, P1 ;  /* 0x000000010d1d7824 */ /* 0x040fe200008e06d9 */
[----:B------:R-:W4:Y:S01]  /*18c80*/  LDSM.16.M88.4 R132, [R197+0x7900] ;  /* 0x00790000c584783b */ /* 0x000f220000000200 */
[----:B------:R-:W-:Y:S01]  /*18c90*/  LEA R170, P1, R20, c[0x0][0x1f8], 0x1 ;  /* 0x00007e0014aa7a11 */ /* 0x000fe200078208ff */
[----:B------:R-:W-:Y:S01]  /*18ca0*/  IMAD.X R22, R13, 0x1, R215, P0 ;  /* 0x000000010d167824 */ /* 0x000fe200000e06d7 */
[C---:B------:R-:W-:Y:S02]  /*18cb0*/  LEA R168, P0, R21.reuse, c[0x0][0x1f8], 0x1 ;  /* 0x00007e0015a87a11 */ /* 0x040fe400078008ff */
[----:B------:R-:W-:Y:S01]  /*18cc0*/  LDSM.16.M88.4 R136, [R194+0xc100] ;  /* 0x00c10000c288783b */ /* 0x000fe20000000200 */
[----:B------:R-:W-:Y:S02]  /*18cd0*/  LEA.HI.X R219, R0, c[0x0][0x1fc], R23, 0x1, P2 ;  /* 0x00007f0000db7a11 */ /* 0x000fe400010f0c17 */
[----:B------:R-:W-:Y:S02]  /*18ce0*/  LEA.HI.X R171, R20, c[0x0][0x1fc], R29, 0x1, P1 ;  /* 0x00007f0014ab7a11 */ /* 0x000fe400008f0c1d */
[----:B------:R-:W5:Y:S01]  /*18cf0*/  LDSM.16.M88.4 R140, [R196] ;  /* 0x00000000c48c783b */ /* 0x000f620000000200 */
[----:B------:R-:W-:Y:S02]  /*18d00*/  LEA.HI.X R169, R21, c[0x0][0x1fc], R22, 0x1, P0 ;  /* 0x00007f0015a97a11 */ /* 0x000fe400000f0c16 */
[C---:B------:R-:W-:Y:S02]  /*18d10*/  ISETP.GT.AND P0, PT, R173.reuse, UR8, PT ;  /* 0x00000008ad007c0c */ /* 0x040fe4000bf04270 */
[----:B------:R-:W3:Y:S01]  /*18d20*/  LDSM.16.M88.4 R144, [R187] ;  /* 0x00000000bb90783b */ /* 0x000ee20000000200 */
[----:B------:R-:W-:Y:S02]  /*18d30*/  PLOP3.LUT P1, PT, PT, PT, UP3, 0x80, 0x0 ;  /* 0x000000000000781c */ /* 0x000fe40003f2f038 */
[----:B------:R-:W-:Y:S02]  /*18d40*/  PLOP3.LUT P2, PT, PT, PT, UP3, 0x80, 0x0 ;  /* 0x000000000000781c */ /* 0x000fe40003f4f038 */
[----:B------:R-:W4:Y:S01]  /*18d50*/  LDSM.16.M88.4 R148, [R186] ;  /* 0x00000000ba94783b */ /* 0x000f220000000200 */
[C---:B-1----:R-:W-:Y:S04]  /*18d60*/  HMMA.16816.F32.BF16 R4, R32.reuse, R8, RZ ;  /* 0x000000082004723c */ /* 0x042fe800000418ff */
[----:B------:R-:W1:Y:S01]  /*18d70*/  LDSM.16.M88.4 R152, [R185] ;  /* 0x00000000b998783b */ /* 0x000e620000000200 */
[----:B------:R-:W-:Y:S04]  /*18d80*/  @P0 IADD3 R0, R173, -0x1, RZ ;  /* 0xffffffffad000810 */ /* 0x000fe80007ffe0ff */
[----:B------:R-:W-:Y:S01]  /*18d90*/  @!PT LDS RZ, [RZ] ;  /* 0x00000000fffff984 */ /* 0x000fe20000000800 */
[----:B------:R-:W-:Y:S01]  /*18da0*/  @!PT LDS RZ, [RZ] ;  /* 0x00000000fffff984 */ /* 0x000fe20000000800 */
[----:B------:R-:W-:Y:S01]  /*18db0*/  @!PT LDS RZ, [RZ] ;  /* 0x00000000fffff984 */ /* 0x000fe20000000800 */
[----:B------:R4:W-:Y:S01]  /*18dc0*/  LDGSTS.E.BYPASS.LTC128B.128 [R202+0x100], [R30.64], !P5 ;  /* 0x001000001eca7fae */ /* 0x0009e2000e901d5c */
[C---:B------:R-:W-:Y:S04]  /*18dd0*/  HMMA.16816.F32.BF16 R8, R32.reuse, R10, RZ ;  /* 0x0000000a2008723c */ /* 0x040fe800000418ff */
[----:B------:R1:W-:Y:S04]  /*18de0*/  LDGSTS.E.BYPASS.LTC128B.128 [R202+0x2100], [R166.64], !P6 ;  /* 0x02100000a6ca7fae */ /* 0x0003e8000f101d5c */
[C---:B--2---:R-:W-:Y:S01]  /*18df0*/  HMMA.16816.F32.BF16 R12, R32.reuse, R16, RZ ;  /* 0x00000010200c723c */ /* 0x044fe200000418ff */
[----:B------:R1:W-:Y:S05]  /*18e00*/  LDGSTS.E.BYPASS.LTC128B.128 [R202+0x4100], [R164.64], !P3 ;  /* 0x04100000a4ca7fae */ /* 0x0003ea000d901d5c */
[----:B------:R2:W-:Y:S02]  /*18e10*/  LDGSTS.E.BYPASS.LTC128B.128 [R202+0x1100], [R218.64], !P5 ;  /* 0x01100000daca7fae */ /* 0x0005e4000e901d5c */
[C---:B------:R-:W-:Y:S03]  /*18e20*/  HMMA.16816.F32.BF16 R16, R32.reuse, R18, RZ ;  /* 0x000000122010723c */ /* 0x040fe600000418ff */
[----:B------:R1:W-:Y:S05]  /*18e30*/  LDGSTS.E.BYPASS.LTC128B.128 [R202+0x3100], [R170.64], !P6 ;  /* 0x03100000aaca7fae */ /* 0x0003ea000f101d5c */
[C---:B---3--:R-:W-:Y:S01]  /*18e40*/  HMMA.16816.F32.BF16 R20, R32.reuse, R24, RZ ;  /* 0x000000182014723c */ /* 0x048fe200000418ff */
[----:B------:R3:W-:Y:S05]  /*18e50*/  LDGSTS.E.BYPASS.LTC128B.128 [R202+0x5100], [R168.64], !P3 ;  /* 0x05100000a8ca7fae */ /* 0x0007ea000d901d5c */
[----:B------:R-:W-:Y:S02]  /*18e60*/  LDSM.16.M88.4 R156, [R193+0xc100] ;  /* 0x00c10000c19c783b */ /* 0x000fe40000000200 */
[C---:B------:R-:W-:Y:S03]  /*18e70*/  HMMA.16816.F32.BF16 R24, R32.reuse, R26, RZ ;  /* 0x0000001a2018723c */ /* 0x040fe600000418ff */
[----:B------:R-:W0:Y:S05]  /*18e80*/  LDGDEPBAR ;  /* 0x00000000000079af */ /* 0x000e2a0000000000 */
[C---:B----4-:R-:W-:Y:S01]  /*18e90*/  HMMA.16816.F32.BF16 R28, R32.reuse, R132, RZ ;  /* 0x00000084201c723c */ /* 0x050fe200000418ff */
[----:B------:R-:W4:Y:S05]  /*18ea0*/  LDSM.16.M88.4 R160, [R192+0x6100] ;  /* 0x00610000c0a0783b */ /* 0x000f2a0000000200 */
[----:B-1----:R-:W-:Y:S02]  /*18eb0*/  LDSM.16.M88.4 R164, [R197+0x8100] ;  /* 0x00810000c5a4783b */ /* 0x002fe40000000200 */
[----:B------:R-:W-:Y:S03]  /*18ec0*/  HMMA.16816.F32.BF16 R32, R32, R134, RZ ;  /* 0x000000862020723c */ /* 0x000fe600000418ff */
[----:B------:R-:W1:Y:S05]  /*18ed0*/  LDSM.16.M88.4 R132, [R192+0x6900] ;  /* 0x00690000c084783b */ /* 0x000e6a0000000200 */
[C---:B-----5:R-:W-:Y:S01]  /*18ee0*/  HMMA.16816.F32.BF16 R4, R136.reuse, R140, R4 ;  /* 0x0000008c8804723c */ /* 0x060fe20000041804 */
[----:B---3--:R-:W-:Y:S07]  /*18ef0*/  LDSM.16.M88.4 R168, [R192+0x8900] ;  /* 0x00890000c0a8783b */ /* 0x008fee0000000200 */
[C---:B------:R-:W-:Y:S01]  /*18f00*/  HMMA.16816.F32.BF16 R8, R136.reuse, R142, R8 ;  /* 0x0000008e8808723c */ /* 0x040fe20000041808 */
[----:B------:R-:W3:Y:S07]  /*18f10*/  LDSM.16.M88.4 R140, [R192+0x7100] ;  /* 0x00710000c08c783b */ /* 0x000eee0000000200 */
[C---:B------:R-:W-:Y:S08]  /*18f20*/  HMMA.16816.F32.BF16 R12, R136.reuse, R144, R12 ;  /* 0x00000090880c723c */ /* 0x040ff0000004180c */
[C---:B------:R-:W-:Y:S01]  /*18f30*/  HMMA.16816.F32.BF16 R16, R136.reuse, R146, R16 ;  /* 0x000000928810723c */ /* 0x040fe20000041810 */
[----:B------:R-:W5:Y:S07]  /*18f40*/  LDSM.16.M88.4 R144, [R192+0x7900] ;  /* 0x00790000c090783b */ /* 0x000f6e0000000200 */
[C---:B------:R-:W-:Y:S08]  /*18f50*/  HMMA.16816.F32.BF16 R20, R136.reuse, R148, R20 ;  /* 0x000000948814723c */ /* 0x040ff00000041814 */
[C---:B------:R-:W-:Y:S01]  /*18f60*/  HMMA.16816.F32.BF16 R24, R136.reuse, R150, R24 ;  /* 0x000000968818723c */ /* 0x040fe20000041818 */
[----:B------:R-:W-:Y:S07]  /*18f70*/  LDSM.16.M88.4 R148, [R184] ;  /* 0x00000000b894783b */ /* 0x000fee0000000200 */
[C---:B------:R-:W-:Y:S08]  /*18f80*/  HMMA.16816.F32.BF16 R28, R136.reuse, R152, R28 ;  /* 0x00000098881c723c */ /* 0x040ff0000004181c */
[----:B------:R-:W-:Y:S01]  /*18f90*/  HMMA.16816.F32.BF16 R32, R136, R154, R32 ;  /* 0x0000009a8820723c */ /* 0x000fe20000041820 */
[----:B------:R-:W2:Y:S05]  /*18fa0*/  LDSM.16.M88.4 R136, [R191+0xc100] ;  /* 0x00c10000bf88783b */ /* 0x000eaa0000000200 */
[----:B------:R-:W2:Y:S02]  /*18fb0*/  LDSM.16.M88.4 R152, [R184+0x800] ;  /* 0x00080000b898783b */ /* 0x000ea40000000200 */
        /* <DEDUP_REMOVED lines=9> */
[C---:B-----5:R-:W-:Y:S08]  /*19050*/  HMMA.16816.F32.BF16 R28, R156.reuse, R144, R28 ;  /* 0x000000909c1c723c */ /* 0x060ff0000004181c */
[----:B------:R-:W-:Y:S01]  /*19060*/  HMMA.16816.F32.BF16 R32, R156, R146, R32 ;  /* 0x000000929c20723c */ /* 0x000fe20000041820 */
[----:B------:R-:W4:Y:S05]  /*19070*/  LDSM.16.M88.4 R144, [R197+0x8900] ;  /* 0x00890000c590783b */ /* 0x000f2a0000000200 */
[----:B------:R-:W-:Y:S02]  /*19080*/  LDSM.16.M88.4 R156, [R181] ;  /* 0x00000000b59c783b */ /* 0x000fe40000000200 */
[C---:B--2---:R-:W-:Y:S08]  /*19090*/  HMMA.16816.F32.BF16 R4, R136.reuse, R148, R4 ;  /* 0x000000948804723c */ /* 0x044ff00000041804 */
[C---:B------:R-:W-:Y:S01]  /*190a0*/  HMMA.16816.F32.BF16 R8, R136.reuse, R150, R8 ;  /* 0x000000968808723c */ /* 0x040fe20000041808 */
[----:B------:R-:W2:Y:S07]  /*190b0*/  LDSM.16.M88.4 R148, [R197+0x9100] ;  /* 0x00910000c594783b */ /* 0x000eae0000000200 */
[C---:B------:R-:W-:Y:S08]  /*190c0*/  HMMA.16816.F32.BF16 R12, R136.reuse, R152, R12 ;  /* 0x00000098880c723c */ /* 0x040ff0000004180c */
[C---:B------:R-:W-:Y:S01]  /*190d0*/  HMMA.16816.F32.BF16 R16, R136.reuse, R154, R16 ;  /* 0x0000009a8810723c */ /* 0x040fe20000041810 */
[----:B------:R-:W-:Y:S07]  /*190e0*/  LDSM.16.M88.4 R152, [R182] ;  /* 0x00000000b698783b */ /* 0x000fee0000000200 */
[C---:B-1----:R-:W-:Y:S08]  /*190f0*/  HMMA.16816.F32.BF16 R20, R136.reuse, R132, R20 ;  /* 0x000000848814723c */ /* 0x042ff00000041814 */
[C---:B------:R-:W-:Y:S01]  /*19100*/  HMMA.16816.F32.BF16 R24, R136.reuse, R134, R24 ;  /* 0x000000868818723c */ /* 0x040fe20000041818 */
[----:B------:R-:W1:Y:S07]  /*19110*/  LDSM.16.M88.4 R132, [R197+0x9900] ;  /* 0x00990000c584783b */ /* 0x000e6e0000000200 */
[C---:B---3--:R-:W-:Y:S08]  /*19120*/  HMMA.16816.F32.BF16 R28, R136.reuse, R140, R28 ;  /* 0x0000008c881c723c */ /* 0x048ff0000004181c */
[----:B------:R-:W-:Y:S01]  /*19130*/  HMMA.16816.F32.BF16 R32, R136, R142, R32 ;  /* 0x0000008e8820723c */ /* 0x000fe20000041820 */
[----:B------:R-:W-:Y:S05]  /*19140*/  LDSM.16.M88.4 R136, [R194+0x10100] ;  /* 0x01010000c288783b */ /* 0x000fea0000000200 */
[----:B------:R-:W3:Y:S02]  /*19150*/  LDSM.16.M88.4 R140, [R183] ;  /* 0x00000000b78c783b */ /* 0x000ee40000000200 */
[C---:B------:R-:W-:Y:S08]  /*19160*/  HMMA.16816.F32.BF16 R4, R160.reuse, R164, R4 ;  /* 0x000000a4a004723c */ /* 0x040ff00000041804 */
[C---:B------:R-:W-:Y:S01]  /*19170*/  HMMA.16816.F32.BF16 R8, R160.reuse, R166, R8 ;  /* 0x000000a6a008723c */ /* 0x040fe20000041808 */
[----:B------:R-:W-:Y:S07]  /*19180*/  LDSM.16.M88.4 R164, [R192+0x8100] ;  /* 0x00810000c0a4783b */ /* 0x000fee0000000200 */
[C---:B----4-:R-:W-:Y:S08]  /*19190*/  HMMA.16816.F32.BF16 R12, R160.reuse, R144, R12 ;  /* 0x00000090a00c723c */ /* 0x050ff0000004180c */
[C---:B------:R-:W-:Y:S01]  /*191a0*/  HMMA.16816.F32.BF16 R16, R160.reuse, R146, R16 ;  /* 0x00000092a010723c */ /* 0x040fe20000041810 */
[----:B------:R-:W4:Y:S07]  /*191b0*/  LDSM.16.M88.4 R144, [R180] ;  /* 0x00000000b490783b */ /* 0x000f2e0000000200 */
[C---:B--2---:R-:W-:Y:S08]  /*191c0*/  HMMA.16816.F32.BF16 R20, R160.reuse, R148, R20 ;  /* 0x00000094a014723c */ /* 0x044ff00000041814 */
[C---:B------:R-:W-:Y:S01]  /*191d0*/  HMMA.16816.F32.BF16 R24, R160.reuse, R150, R24 ;  /* 0x00000096a018723c */ /* 0x040fe20000041818 */
[----:B------:R-:W2:Y:S07]  /*191e0*/  LDSM.16.M88.4 R148, [R193+0x10100] ;  /* 0x01010000c194783b */ /* 0x000eae0000000200 */
[C---:B-1----:R-:W-:Y:S08]  /*191f0*/  HMMA.16816.F32.BF16 R28, R160.reuse, R132, R28 ;  /* 0x00000084a01c723c */ /* 0x042ff0000004181c */
[----:B------:R-:W-:Y:S01]  /*19200*/  HMMA.16816.F32.BF16 R32, R160, R134, R32 ;  /* 0x00000086a020723c */ /* 0x000fe20000041820 */
[----:B------:R-:W1:Y:S05]  /*19210*/  LDSM.16.M88.4 R132, [R192+0x9100] ;  /* 0x00910000c084783b */ /* 0x000e6a0000000200 */
[----:B------:R-:W-:Y:S02]  /*19220*/  LDSM.16.M88.4 R160, [R184+0x2000] ;  /* 0x00200000b8a0783b */ /* 0x000fe40000000200 */
[C---:B---3--:R-:W-:Y:S08]  /*19230*/  HMMA.16816.F32.BF16 R4, R136.reuse, R140, R4 ;  /* 0x0000008c8804723c */ /* 0x048ff00000041804 */
[C---:B------:R-:W-:Y:S01]  /*19240*/  HMMA.16816.F32.BF16 R8, R136.reuse, R142, R8 ;  /* 0x0000008e8808723c */ /* 0x040fe20000041808 */
[----:B------:R-:W3:Y:S07]  /*19250*/  LDSM.16.M88.4 R140, [R192+0x9900] ;  /* 0x00990000c08c783b */ /* 0x000eee0000000200 */
[C---:B------:R-:W-:Y:S08]  /*19260*/  HMMA.16816.F32.BF16 R12, R136.reuse, R152, R12 ;  /* 0x00000098880c723c */ /* 0x040ff0000004180c */
[C---:B------:R-:W-:Y:S01]  /*19270*/  HMMA.16816.F32.BF16 R16, R136.reuse, R154, R16 ;  /* 0x0000009a8810723c */ /* 0x040fe20000041810 */
[----:B------:R-:W5:Y:S07]  /*19280*/  LDSM.16.M88.4 R152, [R191+0x10100] ;  /* 0x01010000bf98783b */ /* 0x000f6e0000000200 */
[C---:B------:R-:W-:Y:S08]  /*19290*/  HMMA.16816.F32.BF16 R20, R136.reuse, R156, R20 ;  /* 0x0000009c8814723c */ /* 0x040ff00000041814 */
[C---:B------:R-:W-:Y:S01]  /*192a0*/  HMMA.16816.F32.BF16 R24, R136.reuse, R158, R24 ;  /* 0x0000009e8818723c */ /* 0x040fe20000041818 */
[----:B------:R-:W-:Y:S07]  /*192b0*/  LDSM.16.M88.4 R156, [R197+0xa900] ;  /* 0x00a90000c59c783b */ /* 0x000fee0000000200 */
[C---:B----4-:R-:W-:Y:S08]  /*192c0*/  HMMA.16816.F32.BF16 R28, R136.reuse, R144, R28 ;  /* 0x00000090881c723c */ /* 0x050ff0000004181c */
[----:B------:R-:W-:Y:S01]  /*192d0*/  HMMA.16816.F32.BF16 R32, R136, R146, R32 ;  /* 0x000000928820723c */ /* 0x000fe20000041820 */
[----:B------:R-:W4:Y:S05]  /*192e0*/  LDSM.16.M88.4 R136, [R184+0x2800] ;  /* 0x00280000b888783b */ /* 0x000f2a0000000200 */
[----:B------:R-:W3:Y:S02]  /*192f0*/  LDSM.16.M88.4 R144, [R184+0x3000] ;  /* 0x00300000b890783b */ /* 0x000ee40000000200 */
[C---:B--2---:R-:W-:Y:S08]  /*19300*/  HMMA.16816.F32.BF16 R4, R148.reuse, R164, R4 ;  /* 0x000000a49404723c */ /* 0x044ff00000041804 */
[C---:B------:R-:W-:Y:S01]  /*19310*/  HMMA.16816.F32.BF16 R8, R148.reuse, R166, R8 ;  /* 0x000000a69408723c */ /* 0x040fe20000041808 */
[----:B------:R-:W-:Y:S07]  /*19320*/  LDSM.16.M88.4 R164, [R184+0x4000] ;  /* 0x00400000b8a4783b */ /* 0x000fee0000000200 */
[C---:B------:R-:W-:Y:S08]  /*19330*/  HMMA.16816.F32.BF16 R12, R148.reuse, R168, R12 ;  /* 0x000000a8940c723c */ /* 0x040ff0000004180c */
[C---:B------:R-:W-:Y:S08]  /*19340*/  HMMA.16816.F32.BF16 R16, R148.reuse, R170, R16 ;  /* 0x000000aa9410723c */ /* 0x040ff00000041810 */
[C---:B-1----:R-:W-:Y:S08]  /*19350*/  HMMA.16816.F32.BF16 R20, R148.reuse, R132, R20 ;  /* 0x000000849414723c */ /* 0x042ff00000041814 */
[C---:B------:R-:W-:Y:S01]  /*19360*/  HMMA.16816.F32.BF16 R24, R148.reuse, R134, R24 ;  /* 0x000000869418723c */ /* 0x040fe20000041818 */
[----:B------:R-:W1:Y:S07]  /*19370*/  LDSM.16.M88.4 R132, [R184+0x3800] ;  /* 0x00380000b884783b */ /* 0x000e6e0000000200 */
[C---:B---3--:R-:W-:Y:S08]  /*19380*/  HMMA.16816.F32.BF16 R28, R148.reuse, R140, R28 ;  /* 0x0000008c941c723c */ /* 0x048ff0000004181c */
[----:B------:R-:W-:Y:S01]  /*19390*/  HMMA.16816.F32.BF16 R32, R148, R142, R32 ;  /* 0x0000008e9420723c */ /* 0x000fe20000041820 */
[----:B------:R-:W-:Y:S05]  /*193a0*/  LDSM.16.M88.4 R140, [R198+0x14100] ;  /* 0x01410000c68c783b */ /* 0x000fea0000000200 */
[----:B------:R-:W2:Y:S02]  /*193b0*/  LDSM.16.M88.4 R148, [R197+0xa100] ;  /* 0x00a10000c594783b */ /* 0x000ea40000000200 */
[C---:B-----5:R-:W-:Y:S08]  /*193c0*/  HMMA.16816.F32.BF16 R4, R152.reuse, R160, R4 ;  /* 0x000000a09804723c */ /* 0x060ff00000041804 */
[C---:B------:R-:W-:Y:S01]  /*193d0*/  HMMA.16816.F32.BF16 R8, R152.reuse, R162, R8 ;  /* 0x000000a29808723c */ /* 0x040fe20000041808 */
[----:B------:R-:W-:Y:S07]  /*193e0*/  LDSM.16.M88.4 R160, [R197+0xb900] ;  /* 0x00b90000c5a0783b */ /* 0x000fee0000000200 */
[C---:B----4-:R-:W-:Y:S08]  /*193f0*/  HMMA.16816.F32.BF16 R12, R152.reuse, R136, R12 ;  /* 0x00000088980c723c */ /* 0x050ff0000004180c */
[C---:B------:R-:W-:Y:S01]  /*19400*/  HMMA.16816.F32.BF16 R16, R152.reuse, R138, R16 ;  /* 0x0000008a9810723c */ /* 0x040fe20000041810 */
[----:B------:R-:W3:Y:S07]  /*19410*/  LDSM.16.M88.4 R136, [R197+0xb100] ;  /* 0x00b10000c588783b */ /* 0x000eee0000000200 */
[C---:B------:R-:W-:Y:S08]  /*19420*/  HMMA.16816.F32.BF16 R20, R152.reuse, R144, R20 ;  /* 0x000000909814723c */ /* 0x040ff00000041814 */
[C---:B------:R-:W-:Y:S01]  /*19430*/  HMMA.16816.F32.BF16 R24, R152.reuse, R146, R24 ;  /* 0x000000929818723c */ /* 0x040fe20000041818 */
[----:B------:R-:W-:Y:S07]  /*19440*/  LDSM.16.M88.4 R144, [R179] ;  /* 0x00000000b390783b */ /* 0x000fee0000000200 */
[C---:B-1----:R-:W-:Y:S08]  /*19450*/  HMMA.16816.F32.BF16 R28, R152.reuse, R132, R28 ;  /* 0x00000084981c723c */ /* 0x042ff0000004181c */
[----:B------:R-:W-:Y:S01]  /*19460*/  HMMA.16816.F32.BF16 R32, R152, R134, R32 ;  /* 0x000000869820723c */ /* 0x000fe20000041820 */
[----:B------:R-:W1:Y:S05]  /*19470*/  LDSM.16.M88.4 R132, [R194+0x14100] ;  /* 0x01410000c284783b */ /* 0x000e6a0000000200 */
[----:B------:R-:W4:Y:S02]  /*19480*/  LDSM.16.M88.4 R152, [R178] ;  /* 0x00000000b298783b */ /* 0x000f240000000200 */
[C---:B--2---:R-:W-:Y:S08]  /*19490*/  HMMA.16816.F32.BF16 R4, R140.reuse, R148, R4 ;  /* 0x000000948c04723c */ /* 0x044ff00000041804 */
[C---:B------:R-:W-:Y:S01]  /*194a0*/  HMMA.16816.F32.BF16 R8, R140.reuse, R150, R8 ;  /* 0x000000968c08723c */ /* 0x040fe20000041808 */
[----:B------:R-:W-:Y:S07]  /*194b0*/  LDSM.16.M88.4 R148, [R176] ;  /* 0x00000000b094783b */ /* 0x000fee0000000200 */
[C---:B------:R-:W-:Y:S08]  /*194c0*/  HMMA.16816.F32.BF16 R12, R140.reuse, R156, R12 ;  /* 0x0000009c8c0c723c */ /* 0x040ff0000004180c */
[C---:B------:R-:W-:Y:S01]  /*194d0*/  HMMA.16816.F32.BF16 R16, R140.reuse, R158, R16 ;  /* 0x0000009e8c10723c */ /* 0x040fe20000041810 */
[----:B------:R-:W-:Y:S07]  /*194e0*/  LDSM.16.M88.4 R156, [R192+0xa100] ;  /* 0x00a10000c09c783b */ /* 0x000fee0000000200 */
[C---:B---3--:R-:W-:Y:S08]  /*194f0*/  HMMA.16816.F32.BF16 R20, R140.reuse, R136, R20 ;  /* 0x000000888c14723c */ /* 0x048ff00000041814 */
[C---:B------:R-:W-:Y:S01]  /*19500*/  HMMA.16816.F32.BF16 R24, R140.reuse, R138, R24 ;  /* 0x0000008a8c18723c */ /* 0x040fe20000041818 */
[----:B------:R-:W2:Y:S07]  /*19510*/  LDSM.16.M88.4 R136, [R177] ;  /* 0x00000000b188783b */ /* 0x000eae0000000200 */
[C---:B------:R-:W-:Y:S08]  /*19520*/  HMMA.16816.F32.BF16 R28, R140.reuse, R160, R28 ;  /* 0x000000a08c1c723c */ /* 0x040ff0000004181c */
[----:B------:R-:W-:Y:S01]  /*19530*/  HMMA.16816.F32.BF16 R32, R140, R162, R32 ;  /* 0x000000a28c20723c */ /* 0x000fe20000041820 */
[----:B------:R-:W3:Y:S05]  /*19540*/  LDSM.16.M88.4 R140, [R193+0x14100] ;  /* 0x01410000c18c783b */ /* 0x000eea0000000200 */
[----:B------:R-:W-:Y:S02]  /*19550*/  LDSM.16.M88.4 R160, [R192+0xb100] ;  /* 0x00b10000c0a0783b */ /* 0x000fe40000000200 */
[C---:B-1----:R-:W-:Y:S08]  /*19560*/  HMMA.16816.F32.BF16 R4, R132.reuse, R144, R4 ;  /* 0x000000908404723c */ /* 0x042ff00000041804 */
[C---:B------:R-:W-:Y:S01]  /*19570*/  HMMA.16816.F32.BF16 R8, R132.reuse, R146, R8 ;  /* 0x000000928408723c */ /* 0x040fe20000041808 */
[----:B------:R-:W1:Y:S07]  /*19580*/  LDSM.16.M88.4 R144, [R192+0xa900] ;  /* 0x00a90000c090783b */ /* 0x000e6e0000000200 */
[C---:B----4-:R-:W-:Y:S08]  /*19590*/  HMMA.16816.F32.BF16 R12, R132.reuse, R152, R12 ;  /* 0x00000098840c723c */ /* 0x050ff0000004180c */
[C---:B------:R-:W-:Y:S01]  /*195a0*/  HMMA.16816.F32.BF16 R16, R132.reuse, R154, R16 ;  /* 0x0000009a8410723c */ /* 0x040fe20000041810 */
[----:B------:R-:W4:Y:S07]  /*195b0*/  LDSM.16.M88.4 R152, [R192+0xb900] ;  /* 0x00b90000c098783b */ /* 0x000f2e0000000200 */
[C---:B--2---:R-:W-:Y:S08]  /*195c0*/  HMMA.16816.F32.BF16 R20, R132.reuse, R136, R20 ;  /* 0x000000888414723c */ /* 0x044ff00000041814 */
[C---:B------:R-:W-:Y:S01]  /*195d0*/  HMMA.16816.F32.BF16 R24, R132.reuse, R138, R24 ;  /* 0x0000008a8418723c */ /* 0x040fe20000041818 */
[----:B------:R-:W2:Y:S07]  /*195e0*/  LDSM.16.M88.4 R136, [R191+0x14100] ;  /* 0x01410000bf88783b */ /* 0x000eae0000000200 */
[C---:B------:R-:W-:Y:S07]  /*195f0*/  HMMA.16816.F32.BF16 R28, R132.reuse, R148, R28 ;  /* 0x00000094841c723c */ /* 0x040fee000004181c */
[C---:B------:R-:W-:Y:S01]  /*19600*/  @P0 IMAD.WIDE.U32 R148, R0.reuse, c[0x0][0x1e0], RZ ;  /* 0x0000780000940a25 */ /* 0x040fe200078e00ff */
[----:B------:R-:W-:Y:S01]  /*19610*/  HMMA.16816.F32.BF16 R32, R132, R150, R32 ;  /* 0x000000968420723c */ /* 0x000fe20000041820 */
[----:B------:R-:W5:Y:S07]  /*19620*/  LDSM.16.M88.4 R132, [R184+0x4800] ;  /* 0x00480000b884783b */ /* 0x000f6e0000000200 */
[C---:B---3--:R-:W-:Y:S08]  /*19630*/  HMMA.16816.F32.BF16 R4, R140.reuse, R156, R4 ;  /* 0x0000009c8c04723c */ /* 0x048ff00000041804 */
[C---:B------:R-:W-:Y:S08]  /*19640*/  HMMA.16816.F32.BF16 R8, R140.reuse, R158, R8 ;  /* 0x0000009e8c08723c */ /* 0x040ff00000041808 */
[C---:B-1----:R-:W-:Y:S07]  /*19650*/  HMMA.16816.F32.BF16 R12, R140.reuse, R144, R12 ;  /* 0x000000908c0c723c */ /* 0x042fee000004180c */
[----:B------:R-:W-:Y:S01]  /*19660*/  @P0 SHF.R.S32.HI R145, RZ, 0x1f, R0 ;  /* 0x0000001fff910819 */ /* 0x000fe20000011400 */
[C---:B------:R-:W-:Y:S04]  /*19670*/  HMMA.16816.F32.BF16 R16, R140.reuse, R146, R16 ;  /* 0x000000928c10723c */ /* 0x040fe80000041810 */
[----:B------:R-:W-:Y:S04]  /*19680*/  @P0 IMAD R145, R145, c[0x0][0x1e0], RZ ;  /* 0x0000780091910a24 */ /* 0x000fe800078e02ff */
[C---:B------:R-:W-:Y:S04]  /*19690*/  HMMA.16816.F32.BF16 R20, R140.reuse, R160, R20 ;  /* 0x000000a08c14723c */ /* 0x040fe80000041814 */
[----:B------:R-:W-:Y:S02]  /*196a0*/  @P0 IMAD R145, R0, c[0x0][0x1e4], R145 ;  /* 0x0000790000910a24 */ /* 0x000fe400078e0291 */
[----:B------:R-:W-:Y:S02]  /*196b0*/  IMAD.MOV.U32 R0, RZ, RZ, R203 ;  /* 0x000000ffff007224 */ /* 0x000fe400078e00cb */
[C---:B------:R-:W-:Y:S04]  /*196c0*/  HMMA.16816.F32.BF16 R24, R140.reuse, R162, R24 ;  /* 0x000000a28c18723c */ /* 0x040fe80000041818 */
[----:B------:R-:W-:Y:S02]  /*196d0*/  @P0 IMAD.IADD R145, R149, 0x1, R145 ;  /* 0x0000000195910824 */ /* 0x000fe400078e0291 */
[C---:B------:R-:W-:Y:S02]  /*196e0*/  @P0 IMAD.SHL.U32 R149, R148.reuse, 0x40, RZ ;  /* 0x0000004094950824 */ /* 0x040fe400078e00ff */
[C---:B----4-:R-:W-:Y:S04]  /*196f0*/  HMMA.16816.F32.BF16 R28, R140.reuse, R152, R28 ;  /* 0x000000988c1c723c */ /* 0x050fe8000004181c */
[----:B------:R-:W-:Y:S02]  /*19700*/  @P0 IADD3 R144, P3, R149, R204, RZ ;  /* 0x000000cc95900210 */ /* 0x000fe40007f7e0ff */
[----:B------:R-:W-:Y:S02]  /*19710*/  @P0 SHF.L.U64.HI R148, R148, 0x6, R145 ;  /* 0x0000000694940819 */ /* 0x000fe40000010291 */
[----:B------:R-:W-:Y:S01]  /*19720*/  HMMA.16816.F32.BF16 R32, R140, R154, R32 ;  /* 0x0000009a8c20723c */ /* 0x000fe20000041820 */
[----:B------:R-:W1:Y:S03]  /*19730*/  LDSM.16.M88.4 R140, [R184+0x5000] ;  /* 0x00500000b88c783b */ /* 0x000e660000000200 */
[----:B------:R-:W-:Y:S04]  /*19740*/  @P0 IMAD.X R145, R148, 0x1, R211, P3 ;  /* 0x0000000194910824 */ /* 0x000fe800018e06d3 */
[C---:B--2---:R-:W-:Y:S08]  /*19750*/  HMMA.16816.F32.BF16 R4, R136.reuse, R164, R4 ;  /* 0x000000a48804723c */ /* 0x044ff00000041804 */
[C---:B------:R-:W-:Y:S08]  /*19760*/  HMMA.16816.F32.BF16 R8, R136.reuse, R166, R8 ;  /* 0x000000a68808723c */ /* 0x040ff00000041808 */
[C---:B-----5:R-:W-:Y:S07]  /*19770*/  HMMA.16816.F32.BF16 R12, R136.reuse, R132, R12 ;  /* 0x00000084880c723c */ /* 0x060fee000004180c */
[----:B------:R-:W-:Y:S01]  /*19780*/  @P1 IMAD.HI.U32 R133, R203, c[0x0][0x2c8], RZ ;  /* 0x0000b200cb851a27 */ /* 0x000fe200078e00ff */
[C---:B------:R-:W-:Y:S01]  /*19790*/  @P0 LEA R132, P1, R144.reuse, c[0x0][0x1c8], 0x1 ;  /* 0x0000720090840a11 */ /* 0x040fe200078208ff */
[C---:B------:R-:W-:Y:S03]  /*197a0*/  HMMA.16816.F32.BF16 R16, R136.reuse, R134, R16 ;  /* 0x000000868810723c */ /* 0x040fe60000041810 */
[----:B------:R-:W-:Y:S02]  /*197b0*/  @P2 SHF.R.U32.HI R0, RZ, c[0x0][0x2cc], R133 ;  /* 0x0000b300ff002a19 */ /* 0x000fe40000011685 */
[----:B------:R-:W-:Y:S02]  /*197c0*/  @P0 LEA.HI.X R133, R144, c[0x0][0x1cc], R145, 0x1, P1 ;  /* 0x0000730090850a11 */ /* 0x000fe400008f0c91 */
[----:B------:R-:W2:Y:S01]  /*197d0*/  LDSM.16.M88.4 R144, [R184+0x5800] ;  /* 0x00580000b890783b */ /* 0x000ea20000000200 */
[C---:B------:R-:W-:Y:S01]  /*197e0*/  @P0 IADD3 R150, P2, R149.reuse, R174, RZ ;  /* 0x000000ae95960210 */ /* 0x040fe20007f5e0ff */
[----:B------:R-:W-:Y:S04]  /*197f0*/  DEPBAR.LE SB0, 0x0 ;  /* 0x000080000000791a */ /* 0x000fe80000000000 */
[----:B------:R-:W-:Y:S01]  /*19800*/  BAR.SYNC.DEFER_BLOCKING 0x0 ;  /* 0x0000000000007b1d */ /* 0x000fe20000010000 */
[C---:B------:R-:W-:Y:S01]  /*19810*/  @P0 IADD3 R134, P1, R149.reuse, R172, RZ ;  /* 0x000000ac95860210 */ /* 0x040fe20007f3e0ff */
[C---:B------:R-:W-:Y:S01]  /*19820*/  @P0 IMAD.X R135, R148.reuse, 0x1, R213, P2 ;  /* 0x0000000194870824 */ /* 0x040fe200010e06d5 */
[----:B------:R-:W-:Y:S01]  /*19830*/  @P0 IADD3 R149, P3, R149, UR6, RZ ;  /* 0x0000000695950c10 */ /* 0x000fe2000ff7e0ff */
[C---:B-1----:R-:W-:Y:S05]  /*19840*/  HMMA.16816.F32.BF16 R20, R136.reuse, R140, R20 ;  /* 0x0000008c8814723c */ /* 0x042fea0000041814 */
[----:B------:R-:W-:Y:S01]  /*19850*/  @P0 IMAD.X R151, R148, 0x1, R175, P1 ;  /* 0x0000000194970824 */ /* 0x000fe200008e06af */
[----:B------:R-:W-:Y:S02]  /*19860*/  @P0 LEA R154, P2, R150, c[0x0][0x1c8], 0x1 ;  /* 0x00007200969a0a11 */ /* 0x000fe400078408ff */
[----:B------:R-:W-:Y:S01]  /*19870*/  @P0 LEA R152, P1, R134, c[0x0][0x1c8], 0x1 ;  /* 0x0000720086980a11 */ /* 0x000fe200078208ff */
[C---:B------:R-:W-:Y:S03]  /*19880*/  HMMA.16816.F32.BF16 R24, R136.reuse, R142, R24 ;  /* 0x0000008e8818723c */ /* 0x040fe60000041818 */
[----:B------:R-:W-:Y:S02]  /*19890*/  @P0 LEA.HI.X R155, R150, c[0x0][0x1cc], R135, 0x1, P2 ;  /* 0x00007300969b0a11 */ /* 0x000fe400010f0c87 */
[----:B------:R-:W-:Y:S02]  /*198a0*/  @P0 LEA.HI.X R153, R134, c[0x0][0x1cc], R151, 0x1, P1 ;  /* 0x0000730086990a11 */ /* 0x000fe400008f0c97 */
[C---:B------:R-:W-:Y:S02]  /*198b0*/  @P0 IADD3 R134, P2, R149.reuse, R204, RZ ;  /* 0x000000cc95860210 */ /* 0x040fe40007f5e0ff */
[C---:B------:R-:W-:Y:S01]  /*198c0*/  @P0 IADD3 R135, P1, R149.reuse, R174, RZ ;  /* 0x000000ae95870210 */ /* 0x040fe20007f3e0ff */
[----:B------:R-:W-:Y:S01]  /*198d0*/  @!PT LDS RZ, [RZ] ;  /* 0x00000000fffff984 */ /* 0x000fe20000000800 */
[----:B------:R-:W-:Y:S01]  /*198e0*/  @!PT LDS RZ, [RZ] ;  /* 0x00000000fffff984 */ /* 0x000fe20000000800 */
[----:B------:R-:W-:Y:S01]  /*198f0*/  @!PT LDS RZ, [RZ] ;  /* 0x00000000fffff984 */ /* 0x000fe20000000800 */
[----:B------:R1:W-:Y:S02]  /*19900*/  @P0 LDGSTS.E.BYPASS.LTC128B.128 [R202+0x6100], [R132.64], !P5 ;  /* 0x0610000084ca0fae */ /* 0x0003e4000e901d5c */
[----:B------:R-:W-:Y:S02]  /*19910*/  @P0 IADD3.X R148, R148, UR7, RZ, P3, !PT ;  /* 0x0000000794940c10 */ /* 0x000fe40009ffe4ff */
[----:B------:R-:W-:Y:S01]  /*19920*/  @P0 IADD3 R149, P3, R149, R172, RZ ;  /* 0x000000ac95950210 */ /* 0x000fe20007f7e0ff */
[----:B------:R3:W-:Y:S02]  /*19930*/  @P0 LDGSTS.E.BYPASS.LTC128B.128 [R202+0x8100], [R154.64], !P6 ;  /* 0x081000009aca0fae */ /* 0x0007e4000f101d5c */
[----:B------:R-:W-:Y:S01]  /*19940*/  @P0 IMAD.X R141, R148, 0x1, R211, P2 ;  /* 0x00000001948d0824 */ /* 0x000fe200010e06d3 */
[----:B------:R-:W-:Y:S01]  /*19950*/  @P0 LEA R156, P4, R134, c[0x0][0x1c8], 0x1 ;  /* 0x00007200869c0a11 */ /* 0x000fe200078808ff */
[C---:B------:R-:W-:Y:S01]  /*19960*/  @P0 IMAD.X R140, R148.reuse, 0x1, R213, P1 ;  /* 0x00000001948c0824 */ /* 0x040fe200008e06d5 */
[----:B------:R-:W-:Y:S01]  /*19970*/  @P0 LEA R150, P2, R135, c[0x0][0x1c8], 0x1 ;  /* 0x0000720087960a11 */ /* 0x000fe200078408ff */
[----:B------:R-:W-:Y:S01]  /*19980*/  @P0 IMAD.X R148, R148, 0x1, R175, P3 ;  /* 0x0000000194940824 */ /* 0x000fe200018e06af */
[----:B------:R-:W-:Y:S01]  /*19990*/  ISETP.NE.AND P3, PT, R199, RZ, PT ;  /* 0x000000ffc700720c */ /* 0x000fe20003f65270 */
[C---:B--2---:R-:W-:Y:S03]  /*199a0*/  HMMA.16816.F32.BF16 R28, R136.reuse, R144, R28 ;  /* 0x00000090881c723c */ /* 0x044fe6000004181c */
[----:B------:R-:W-:Y:S02]  /*199b0*/  @P0 LEA.HI.X R157, R134, c[0x0][0x1cc], R141, 0x1, P4 ;  /* 0x00007300869d0a11 */ /* 0x000fe400020f0c8d */
[----:B------:R-:W2:Y:S01]  /*199c0*/  SHFL.IDX PT, R134, R0, RZ, 0x1c1f ;  /* 0x001c1fff00867589 */ /* 0x000ea200000e0000 */
[----:B------:R-:W-:Y:S01]  /*199d0*/  @P0 LEA.HI.X R151, R135, c[0x0][0x1cc], R140, 0x1, P2 ;  /* 0x0000730087970a11 */ /* 0x000fe200010f0c8c */
[----:B------:R-:W-:Y:S01]  /*199e0*/  IMAD.SHL.U32 R135, R173, 0x40, RZ ;  /* 0x00000040ad877824 */ /* 0x000fe200078e00ff */
[C---:B------:R-:W-:Y:S01]  /*199f0*/  @P0 LEA R158, P1, R149.reuse, c[0x0][0x1c8], 0x1 ;  /* 0x00007200959e0a11 */ /* 0x040fe200078208ff */
[----:B------:R-:W-:Y:S03]  /*19a00*/  HMMA.16816.F32.BF16 R32, R136, R146, R32 ;  /* 0x000000928820723c */ /* 0x000fe60000041820 */
[----:B------:R3:W-:Y:S01]  /*19a10*/  @P0 LDGSTS.E.BYPASS.LTC128B.128 [R202+0xa100], [R152.64], !P3 ;  /* 0x0a10000098ca0fae */ /* 0x0007e2000d901d5c */
[----:B------:R-:W-:Y:S01]  /*19a20*/  @P0 LEA.HI.X R159, R149, c[0x0][0x1cc], R148, 0x1, P1 ;  /* 0x00007300959f0a11 */ /* 0x000fe200008f0c94 */
[----:B-1----:R-:W-:Y:S01]  /*19a30*/  IMAD.U32 R133, RZ, RZ, UR23 ;  /* 0x00000017ff857e24 */ /* 0x002fe2000f8e00ff */
[----:B------:R-:W-:Y:S02]  /*19a40*/  IADD3 R132, -R208, 0x1, -R135 ;  /* 0x00000001d0847810 */ /* 0x000fe40007ffe987 */
[----:B------:R3:W-:Y:S04]  /*19a50*/  @P0 LDGSTS.E.BYPASS.LTC128B.128 [R202+0x7100], [R156.64], !P5 ;  /* 0x071000009cca0fae */ /* 0x0007e8000e901d5c */
[----:B------:R-:W-:Y:S01]  /*19a60*/  IADD3 R133, -R133, UR12, R132 ;  /* 0x0000000c85857c10 */ /* 0x000fe2000fffe184 */
[----:B------:R3:W-:Y:S03]  /*19a70*/  @P0 LDGSTS.E.BYPASS.LTC128B.128 [R202+0x9100], [R150.64], !P6 ;  /* 0x0910000096ca0fae */ /* 0x0007e6000f101d5c */
[C---:B------:R-:W-:Y:S02]  /*19a80*/  IADD3 R137, R133.reuse, c[0x0][0x328], RZ ;  /* 0x0000ca0085897a10 */ /* 0x040fe40007ffe0ff */
[----:B------:R3:W-:Y:S01]  /*19a90*/  @P0 LDGSTS.E.BYPASS.LTC128B.128 [R202+0xb100], [R158.64], !P3 ;  /* 0x0b1000009eca0fae */ /* 0x0007e2000d901d5c */
[----:B------:R-:W-:Y:S02]  /*19aa0*/  PLOP3.LUT P0, PT, PT, PT, UP2, 0x40, 0x0 ;  /* 0x000000000000781c */ /* 0x000fe40003f0e828 */
[----:B------:R-:W-:Y:S01]  /*19ab0*/  IADD3 R133, R133, UR4, RZ ;  /* 0x0000000485857c10 */ /* 0x000fe2000fffe0ff */
[--C-:B--2---:R-:W-:Y:S01]  /*19ac0*/  IMAD.IADD R141, R137, 0x1, R134.reuse ;  /* 0x00000001898d7824 */ /* 0x104fe200078e0286 */
[----:B------:R-:W0:Y:S03]  /*19ad0*/  LDGDEPBAR ;  /* 0x00000000000079af */ /* 0x000e260000000000 */
[----:B------:R-:W-:Y:S06]  /*19ae0*/  IMAD.IADD R139, R133, 0x1, R134 ;  /* 0x00000001858b7824 */ /* 0x000fec00078e0286 */
        /* <DEDUP_REMOVED lines=15> */
.L_x_1745:
[----:B------:R-:W-:Y:S04]  /*19be0*/  MOV R132, c[0x0][0x32c] ;  /* 0x0000cb0000847a02 */ /* 0x000fe80000000f00 */
[----:B------:R-:W-:Y:S11]  /*19bf0*/  ISETP.NE.AND P0, PT, R132, 0x1, PT ;  /* 0x000000018400780c */ /* 0x000ff60003f05270 */
[----:B------:R-:W-:Y:S02]  /*19c00*/  @!UPT UIADD3 URZ, URZ, URZ, URZ ;  /* 0x0000003f3f3ff290 */ /* 0x000fe4000fffe03f */
[----:B------:R-:W-:Y:S05]  /*19c10*/  @P0 IMAD.HI.U32 R132, R134, c[0x0][0x330], RZ ;  /* 0x0000cc0086840a27 */ /* 0x000fea00078e00ff */
[----:B------:R-:W-:Y:S02]  /*19c20*/  @P0 SHF.R.U32.HI R134, RZ, c[0x0][0x334], R132 ;  /* 0x0000cd00ff860a19 */ /* 0x000fe40000011684 */
.L_x_1746:
[----:B------:R-:W-:Y:S05]  /*19c30*/  BSYNC B0 ;  /* 0x0000000000007941 */ /* 0x000fea0003800000 */
.L_x_1744:
[----:B------:R-:W-:Y:S04]  /*19c40*/  IMAD R143, R134, c[0x0][0x32c], -R135 ;  /* 0x0000cb00868f7a24 */ /* 0x000fe800078e0a87 */
[----:B------:R-:W-:Y:S05]  /*19c50*/  IMAD.IADD R134, R143, 0x1, -R208 ;  /* 0x000000018f867824 */ /* 0x000fea00078e0ad0 */
[----:B------:R-:W-:Y:S02]  /*19c60*/  IADD3 R132, R134, c[0x0][0x32c], RZ ;  /* 0x0000cb0086847a10 */ /* 0x000fe40007ffe0ff */
[----:B------:R-:W-:Y:S02]  /*19c70*/  IMNMX R139, R139, R134, !PT ;  /* 0x000000868b8b7217 */ /* 0x000fe40007800200 */
[----:B------:R-:W-:Y:S02]  /*19c80*/  IMNMX R141, R141, R132, PT ;  /* 0x000000848d8d7217 */ /* 0x000fe40003800200 */
.L_x_1743:
[----:B------:R-:W-:Y:S04]  /*19c90*/  ISETP.GT.AND P1, PT, R173, -0x1, PT ;  /* 0xffffffffad00780c */ /* 0x000fe80003f24270 */
[C---:B------:R-:W-:Y:S02]  /*19ca0*/  ISETP.GT.AND P0, PT, R139.reuse, RZ, P1 ;  /* 0x000000ff8b00720c */ /* 0x040fe40000f04270 */
[----:B------:R-:W-:Y:S02]  /*19cb0*/  ISETP.GT.AND P2, PT, R139, 0x8, P1 ;  /* 0x000000088b00780c */ /* 0x000fe40000f44270 */
[----:B------:R-:W-:Y:S02]  /*19cc0*/  ISETP.LT.OR P0, PT, R141, 0x1, P0 ;  /* 0x000000018d00780c */ /* 0x000fe40000701670 */
        /* <DEDUP_REMOVED lines=10> */
[----:B---3--:R-:W-:Y:S02]  /*19d70*/  FSEL R150, R5, -INF , !P3 ;  /* 0xff80000005967808 */ /* 0x008fe40005800000 */
        /* <DEDUP_REMOVED lines=53> */
.L_x_1749:
[----:B------:R-:W-:Y:S04]  /*1a0d0*/  MOV R5, c[0x0][0x32c] ;  /* 0x0000cb0000057a02 */ /* 0x000fe80000000f00 */
[----:B------:R-:W-:Y:S11]  /*1a0e0*/  ISETP.NE.AND P0, PT, R5, 0x1, PT ;  /* 0x000000010500780c */ /* 0x000ff60003f05270 */
[----:B------:R-:W-:Y:S02]  /*1a0f0*/  @!UPT UIADD3 URZ, URZ, URZ, URZ ;  /* 0x0000003f3f3ff290 */ /* 0x000fe4000fffe03f */
[----:B------:R-:W-:Y:S05]  /*1a100*/  @P0 IMAD.HI.U32 R5, R12, c[0x0][0x330], RZ ;  /* 0x0000cc000c050a27 */ /* 0x000fea00078e00ff */
[----:B------:R-:W-:Y:S02]  /*1a110*/  @P0 SHF.R.U32.HI R12, RZ, c[0x0][0x334], R5 ;  /* 0x0000cd00ff0c0a19 */ /* 0x000fe40000011605 */
.L_x_1750:
[----:B------:R-:W-:Y:S05]  /*1a120*/  BSYNC B0 ;  /* 0x0000000000007941 */ /* 0x000fea0003800000 */
.L_x_1748:
[----:B------:R-:W-:Y:S04]  /*1a130*/  IMAD R135, R12, c[0x0][0x32c], -R135 ;  /* 0x0000cb000c877a24 */ /* 0x000fe800078e0a87 */
[----:B------:R-:W-:Y:S05]  /*1a140*/  IMAD.IADD R135, R135, 0x1, -R208 ;  /* 0x0000000187877824 */ /* 0x000fea00078e0ad0 */
[----:B------:R-:W-:Y:S02]  /*1a150*/  IADD3 R5, R135, c[0x0][0x32c], RZ ;  /* 0x0000cb0087057a10 */ /* 0x000fe40007ffe0ff */
[----:B------:R-:W-:Y:S02]  /*1a160*/  IMNMX R4, R4, R135, !PT ;  /* 0x0000008704047217 */ /* 0x000fe40007800200 */
[----:B------:R-:W-:Y:S02]  /*1a170*/  IMNMX R0, R0, R5, PT ;  /* 0x0000000500007217 */ /* 0x000fe40003800200 */
.L_x_1747:
[----:B------:R-:W-:Y:S02]  /*1a180*/  FMNMX.FTZ R5, R148, R3, !PT ;  /* 0x0000000394057209 */ /* 0x000fe40007810000 */
[----:B------:R-:W-:Y:S02]  /*1a190*/  ISETP.GT.AND P2, PT, R4, RZ, P1 ;  /* 0x000000ff0400720c */ /* 0x000fe40000f44270 */
        /* <DEDUP_REMOVED lines=13> */
[----:B------:R-:W-:Y:S02]  /*1a270*/  ISETP.LT.OR P3, PT, R0, 0x9, P3 ;  /* 0x000000090000780c */ /* 0x000fe40001f61670 */
[----:B------:R-:W-:Y:S02]  /*1a280*/  FSEL R17, R7, -INF , !P0 ;  /* 0xff80000007117808 */ /* 0x000fe40004000000 */
[----:B------:R-:W-:Y:S02]  /*1a290*/  ISETP.GT.AND P0, PT, R4, 0x9, P1 ;  /* 0x000000090400780c */ /* 0x000fe40000f04270 */
[----:B------:R-:W-:Y:S02]  /*1a2a0*/  FMNMX.FTZ R5, R168, R5, !PT ;  /* 0x00000005a8057209 */ /* 0x000fe40007810000 */
[----:B------:R-:W-:Y:S02]  /*1a2b0*/  ISETP.GT.AND P4, PT, R4, 0x10, P1 ;  /* 0x000000100400780c */ /* 0x000fe40000f84270 */
[----:B------:R-:W-:Y:S02]  /*1a2c0*/  ISETP.LT.OR P2, PT, R0, 0xa, P0 ;  /* 0x0000000a0000780c */ /* 0x000fe40000741670 */
[----:B------:R-:W-:Y:S02]  /*1a2d0*/  FSEL R9, R10, -INF , !P3 ;  /* 0xff8000000a097808 */ /* 0x000fe40005800000 */
[----:B------:R-:W-:Y:S02]  /*1a2e0*/  FMNMX.FTZ R5, R166, R5, !PT ;  /* 0x00000005a6057209 */ /* 0x000fe40007810000 */
[----:B------:R-:W-:Y:S02]  /*1a2f0*/  FMNMX.FTZ R6, R17, R6, !PT ;  /* 0x0000000611067209 */ /* 0x000fe40007810000 */
[----:B------:R-:W-:Y:S02]  /*1a300*/  ISETP.GT.AND P0, PT, R4, 0x11, P1 ;  /* 0x000000110400780c */ /* 0x000fe40000f04270 */
[----:B------:R-:W-:Y:S02]  /*1a310*/  FSEL R11, R11, -INF , !P2 ;  /* 0xff8000000b0b7808 */ /* 0x000fe40005000000 */
[----:B------:R-:W-:Y:S02]  /*1a320*/  ISETP.LT.OR P2, PT, R0, 0x11, P4 ;  /* 0x000000110000780c */ /* 0x000fe40002741670 */
[----:B------:R-:W-:Y:S02]  /*1a330*/  FMNMX.FTZ R5, R164, R5, !PT ;  /* 0x00000005a4057209 */ /* 0x000fe40007810000 */
[----:B------:R-:W-:Y:S02]  /*1a340*/  FMNMX.FTZ R6, R9, R6, !PT ;  /* 0x0000000609067209 */ /* 0x000fe40007810000 */
[----:B------:R-:W-:Y:S02]  /*1a350*/  FSEL R137, R14, -INF , !P2 ;  /* 0xff8000000e897808 */ /* 0x000fe40005000000 */
[----:B------:R-:W-:Y:S02]  /*1a360*/  ISETP.LT.OR P0, PT, R0, 0x12, P0 ;  /* 0x000000120000780c */ /* 0x000fe40000701670 */
[----:B------:R-:W-:Y:S02]  /*1a370*/  FMNMX.FTZ R10, R162, R5, !PT ;  /* 0x00000005a20a7209 */ /* 0x000fe40007810000 */
[C---:B------:R-:W-:Y:S02]  /*1a380*/  ISETP.GT.AND P2, PT, R4.reuse, 0x18, P1 ;  /* 0x000000180400780c */ /* 0x040fe40000f44270 */
[----:B------:R-:W-:Y:S02]  /*1a390*/  FMNMX.FTZ R6, R11, R6, !PT ;  /* 0x000000060b067209 */ /* 0x000fe40007810000 */
[----:B------:R-:W-:Y:S02]  /*1a3a0*/  FSEL R135, R15, -INF , !P0 ;  /* 0xff8000000f877808 */ /* 0x000fe40004000000 */
[----:B------:R-:W-:Y:S02]  /*1a3b0*/  FMNMX.FTZ R5, R147, R10, !PT ;  /* 0x0000000a93057209 */ /* 0x000fe40007810000 */
[----:B------:R-:W-:Y:S02]  /*1a3c0*/  FMNMX.FTZ R10, R137, R6, !PT ;  /* 0x00000006890a7209 */ /* 0x000fe40007810000 */
[----:B------:R-:W-:Y:S02]  /*1a3d0*/  ISETP.GT.AND P0, PT, R4, 0x19, P1 ;  /* 0x000000190400780c */ /* 0x000fe40000f04270 */
[----:B------:R-:W-:Y:S02]  /*1a3e0*/  ISETP.LT.OR P2, PT, R0, 0x19, P2 ;  /* 0x000000190000780c */ /* 0x000fe40001741670 */
[----:B------:R-:W-:Y:S02]  /*1a3f0*/  FMNMX.FTZ R10, R135, R10, !PT ;  /* 0x0000000a870a7209 */ /* 0x000fe40007810000 */
[----:B------:R-:W-:Y:S02]  /*1a400*/  FSEL R33, R18, -INF , !P2 ;  /* 0xff80000012217808 */ /* 0x000fe40005000000 */
        /* <DEDUP_REMOVED lines=65> */
[----:B------:R-:W-:Y:S01]  /*1a820*/  ISETP.GT.AND P0, PT, R173, UR8, PT ;  /* 0x00000008ad007c0c */ /* 0x000fe2000bf04270 */
        /* <DEDUP_REMOVED lines=206> */
[----:B------:R-:W-:Y:S01]  /*1b510*/  IADD3 R2, R173, -0x1, RZ ;  /* 0xffffffffad027810 */ /* 0x000fe20007ffe0ff */
[C---:B------:R-:W-:Y:S01]  /*1b520*/  HMMA.16816.F32.BF16 R100, R16.reuse, R32, R100 ;  /* 0x000000201064723c */ /* 0x040fe20000041864 */
[----:B------:R3:W-:Y:S03]  /*1b530*/  MUFU.EX2 R13, R140 ;  /* 0x0000008c000d7308 */ /* 0x0007e60000000800 */
[----:B------:R-:W-:Y:S01]  /*1b540*/  FADD.FTZ R15, R15, R148 ;  /* 0x000000940f0f7221 */ /* 0x000fe20000010000 */
[----:B------:R-:W-:Y:S01]  /*1b550*/  MOV R173, R2 ;  /* 0x0000000200ad7202 */ /* 0x000fe20000000f00 */
[----:B------:R-:W-:Y:S01]  /*1b560*/  FADD.FTZ R152, R152, R153 ;  /* 0x0000009998987221 */ /* 0x000fe20000010000 */
[----:B------:R-:W-:Y:S01]  /*1b570*/  MOV R2, R12 ;  /* 0x0000000c00027202 */ /* 0x000fe20000000f00 */
        /* <DEDUP_REMOVED lines=140> */
.L_x_1742:
        /* <DEDUP_REMOVED lines=123> */
.L_x_1665:
        /* <DEDUP_REMOVED lines=165> */
.L_x_1753:
        /* <DEDUP_REMOVED lines=146> */
.L_x_1755:
[----:B--2---:R-:W-:Y:S05]  /*1d960*/  BSYNC B0 ;  /* 0x0000000000007941 */ /* 0x004fea0003800000 */
.L_x_1754:
        /* <DEDUP_REMOVED lines=23> */
.L_x_1757:
[----:B------:R-:W-:Y:S05]  /*1dae0*/  BSYNC B0 ;  /* 0x0000000000007941 */ /* 0x000fea0003800000 */
.L_x_1756:
        /* <DEDUP_REMOVED lines=23> */
.L_x_1759:
[----:B------:R-:W-:Y:S05]  /*1dc60*/  BSYNC B0 ;  /* 0x0000000000007941 */ /* 0x000fea0003800000 */
.L_x_1758:
        /* <DEDUP_REMOVED lines=24> */
.L_x_1752:
        /* <DEDUP_REMOVED lines=31> */
.L_x_1760:
        /* <DEDUP_REMOVED lines=43> */
.L_x_1762:
[----:B------:R-:W-:Y:S05]  /*1e290*/  BSYNC B0 ;  /* 0x0000000000007941 */ /* 0x000fea0003800000 */
.L_x_1761:
        /* <DEDUP_REMOVED lines=70> */
.L_x_1764:
[----:B------:R-:W-:Y:S05]  /*1e700*/  BSYNC B0 ;  /* 0x0000000000007941 */ /* 0x000fea0003800000 */
.L_x_1763:
        /* <DEDUP_REMOVED lines=21> */
.L_x_1766:
[----:B------:R-:W-:Y:S05]  /*1e860*/  BSYNC B0 ;  /* 0x0000000000007941 */ /* 0x000fea0003800000 */
.L_x_1765:
        /* <DEDUP_REMOVED lines=21> */
.L_x_1768:
[----:B------:R-:W-:Y:S05]  /*1e9c0*/  BSYNC B0 ;  /* 0x0000000000007941 */ /* 0x000fea0003800000 */
.L_x_1767:
        /* <DEDUP_REMOVED lines=22> */
.L_x_1769:
        /* <DEDUP_REMOVED lines=13> */
.L_x_2644:


//--------------------- .text._ZN7cutlass13device_kernelIN5flash19enable_sm80_to_sm89INS1_16FlashAttnFwdSm80INS1_25CollectiveMainloopFwdSm80ILi8ELi1ELb1EN4cute5tupleIJNS5_1CILi128EEENS7_ILi96EEENS7_ILi192EEEEEELi192ENS_10bfloat16_tEfNS_4arch4Sm80ELb1ELb0ELb0ELb0ELb0ELb0ELb1ELb0EEENS1_21CollectiveEpilogueFwdINS6_IJS8_SA_S9_EEENS6_IJNS7_ILi1EEESI_SI_EEESC_SE_Li256ELb0ELb1ELb0ELb0EEENS1_30DynamicPersistentTileSchedulerILi256ELi256ELb0ELb1ELb0EEEEEEEEEvNT_6ParamsE --------------------------
	.section	.text._ZN7cutlass13device_kernelIN5flash19enable_sm80_to_sm89INS1_16FlashAttnFwdSm80INS1_25CollectiveMainloopFwdSm80ILi8ELi1ELb1EN4cute5tupleIJNS5_1CILi128EEENS7_ILi96EEENS7_ILi192EEEEEELi192ENS_10bfloat16_tEfNS_4arch4Sm80ELb1ELb0ELb0ELb0ELb0ELb0ELb1ELb0EEENS1_21CollectiveEpilogueFwdINS6_IJS8_SA_S9_EEENS6_IJNS7_ILi1EEESI_SI_EEESC_SE_Li256ELb0ELb1ELb0ELb0EEENS1_30DynamicPersistentTileSchedulerILi256ELi256ELb0ELb1ELb0EEEEEEEEEvNT_6ParamsE,"ax",@progbits
	.sectioninfo	@"SHI_REGISTERS=255"
	.align	128
.text._ZN7cutlass13device_kernelIN5flash19enable_sm80_to_sm89INS1_16FlashAttnFwdSm80INS1_25CollectiveMainloopFwdSm80ILi8ELi1ELb1EN4cute5tupleIJNS5_1CILi128EEENS7_ILi96EEENS7_ILi192EEEEEELi192ENS_10bfloat16_tEfNS_4arch4Sm80ELb1ELb0ELb0ELb0ELb0ELb0ELb1ELb0EEENS1_21CollectiveEpilogueFwdINS6_IJS8_SA_S9_EEENS6_IJNS7_ILi1EEESI_SI_EEESC_SE_Li256ELb0ELb1ELb0ELb0EEENS1_30DynamicPersistentTileSchedulerILi256ELi256ELb0ELb1ELb0EEEEEEEEEvNT_6ParamsE:
        .type           _ZN7cutlass13device_kernelIN5flash19enable_sm80_to_sm89INS1_16FlashAttnFwdSm80INS1_25CollectiveMainloopFwdSm80ILi8ELi1ELb1EN4cute5tupleIJNS5_1CILi128EEENS7_ILi96EEENS7_ILi192EEEEEELi192ENS_10bfloat16_tEfNS_4arch4Sm80ELb1ELb0ELb0ELb0ELb0ELb0ELb1ELb0EEENS1_21CollectiveEpilogueFwdINS6_IJS8_SA_S9_EEENS6_IJNS7_ILi1EEESI_SI_EEESC_SE_Li256ELb0ELb1ELb0ELb0EEENS1_30DynamicPersistentTileSchedulerILi256ELi256ELb0ELb1ELb0EEEEEEEEEvNT_6ParamsE,@function
        .size           _ZN7cutlass13device_kernelIN5flash19enable_sm80_to_sm89INS1_16FlashAttnFwdSm80INS1_25CollectiveMainloopFwdSm80ILi8ELi1ELb1EN4cute5tupleIJNS5_1CILi128EEENS7_ILi96EEENS7_ILi192EEEEEELi192ENS_10bfloat16_tEfNS_4arch4Sm80ELb1ELb0ELb0ELb0ELb0ELb0ELb1ELb0EEENS1_21CollectiveEpilogueFwdINS6_IJS8_SA_S9_EEENS6_IJNS7_ILi1EEESI_SI_EEESC_SE_Li256ELb0ELb1ELb0ELb0EEENS1_30DynamicPersistentTileSchedulerILi256ELi256ELb0ELb1ELb0EEEEEEEEEvNT_6ParamsE,(.L_x_2645 - _ZN7cutlass13device_kernelIN5flash19enable_sm80_to_sm89INS1_16FlashAttnFwdSm80INS1_25CollectiveMainloopFwdSm80ILi8ELi1ELb1EN4cute5tupleIJNS5_1CILi128EEENS7_ILi96EEENS7_ILi192EEEEEELi192ENS_10bfloat16_tEfNS_4arch4Sm80ELb1ELb0ELb0ELb0ELb0ELb0ELb1ELb0EEENS1_21CollectiveEpilogueFwdINS6_IJS8_SA_S9_EEENS6_IJNS7_ILi1EEESI_SI_EEESC_SE_Li256ELb0ELb1ELb0ELb0EEENS1_30DynamicPersistentTileSchedulerILi256ELi256ELb0ELb1ELb0EEEEEEEEEvNT_6ParamsE)
        .other          _ZN7cutlass13device_kernelIN5flash19enable_sm80_to_sm89INS1_16FlashAttnFwdSm80INS1_25CollectiveMainloopFwdSm80ILi8ELi1ELb1EN4cute5tupleIJNS5_1CILi128EEENS7_ILi96EEENS7_ILi192EEEEEELi192ENS_10bfloat16_tEfNS_4arch4Sm80ELb1ELb0ELb0ELb0ELb0ELb0ELb1ELb0EEENS1_21CollectiveEpilogueFwdINS6_IJS8_SA_S9_EEENS6_IJNS7_ILi1EEESI_SI_EEESC_SE_Li256ELb0ELb1ELb0ELb0EEENS1_30DynamicPersistentTileSchedulerILi256ELi256ELb0ELb1ELb0EEEEEEEEEvNT_6ParamsE,@"STO_CUDA_ENTRY STV_DEFAULT"
_ZN7cutlass13device_kernelIN5flash19enable_sm80_to_sm89INS1_16FlashAttnFwdSm80INS1_25CollectiveMainloopFwdSm80ILi8ELi1ELb1EN4cute5tupleIJNS5_1CILi128EEENS7_ILi96EEENS7_ILi192EEEEEELi192ENS_10bfloat16_tEfNS_4arch4Sm80ELb1ELb0ELb0ELb0ELb0ELb0ELb1ELb0EEENS1_21CollectiveEpilogueFwdINS6_IJS8_SA_S9_EEENS6_IJNS7_ILi1EEESI_SI_EEESC_SE_Li256ELb0ELb1ELb0ELb0EEENS1_30DynamicPersistentTileSchedulerILi256ELi256ELb0ELb1ELb0EEEEEEEEEvNT_6ParamsE:
        /* <DEDUP_REMOVED lines=168> */
.L_x_1811:
        /* <DEDUP_REMOVED lines=19> */
.L_x_1771:
[----:B------:R-:W-:-:S04]  /*0bb0*/  MOV R0, c[0x0][0x554] ;  /* 0x0001550000007a02 */ /* 0x000fc80000000f00 */
[----:B------:R-:W-:Y:S02]  /*0bc0*/  ISETP.NE.AND P0, PT, R0, 0x1, PT ;  /* 0x000000010000780c */ /* 0x000fe40003f05270 */
[----:B------:R-:W-:-:S11]  /*0bd0*/  MOV R0, R2 ;  /* 0x0000000200007202 */ /* 0x000fd60000000f00 */
[----:B------:R-:W-:-:S05]  /*0be0*/  @P0 IMAD.HI.U32 R4, R2, c[0x0][0x558], RZ ;  /* 0x0001560002040a27 */ /* 0x000fca00078e00ff */
[----:B------:R-:W-:-:S05]  /*0bf0*/  @P0 SHF.R.U32.HI R0, RZ, c[0x0][0x55c], R4 ;  /* 0x00015700ff000a19 */ /* 0x000fca0000011604 */
[----:B------:R-:W-:Y:S02]  /*0c00*/  IMAD R4, R0, c[0x0][0x554], RZ ;  /* 0x0001550000047a24 */ /* 0x000fe400078e02ff */
.L_x_1772:
[----:B------:R-:W-:Y:S05]  /*0c10*/  BSYNC B0 ;  /* 0x0000000000007941 */ /* 0x000fea0003800000 */
.L_x_1770:
        /* <DEDUP_REMOVED lines=191> */
[--C-:B------:R-:W-:Y:S01]  /*1810*/  SHF.R.S32.HI R6, RZ, 0x1f, R0.reuse ;  /* 0x0000001fff067819 */ /* 0x100fe20000011400 */
[----:B------:R-:W-:-:S04]  /*1820*/  IMAD.MOV R5, RZ, RZ, -R0 ;  /* 0x000000ffff057224 */ /* 0x000fc800078e0a00 */
        /* <DEDUP_REMOVED lines=69> */
[C---:B------:R-:W-:Y:S02]  /*1c80*/  ISETP.GE.AND P6, PT, R53.reuse, c[0x0][0x198], PT ;  /* 0x0000660035007a0c */ /* 0x040fe40003fc6270 */
[----:B-1----:R-:W-:Y:S01]  /*1c90*/  @!P5 LEA R4, P0, R53, R2, 0x1 ;  /* 0x000000023504d211 */ /* 0x002fe200078008ff */
[----:B-----5:R-:W-:-:S03]  /*1ca0*/  IMAD.WIDE.U32 R6, R9, c[0x0][0x1e0], RZ ;  /* 0x0000780009067a25 */ /* 0x020fc600078e00ff */
[----:B------:R-:W-:Y:S01]  /*1cb0*/  @!P5 LEA.HI.X R5, R53, R0, R28, 0x1, P0 ;  /* 0x000000003505d211 */ /* 0x000fe200000f0c1c */
[----:B------:R-:W-:Y:S01]  /*1cc0*/  IMAD R2, R9, c[0x0][0x1e4], R3 ;  /* 0x0000790009027a24 */ /* 0x000fe200078e0203 */
[----:B------:R-:W-:Y:S01]  /*1cd0*/  ISETP.GE.AND P0, PT, R8, 0x1, PT ;  /* 0x000000010800780c */ /* 0x000fe20003f06270 */
[----:B------:R-:W-:Y:S02]  /*1ce0*/  IMAD.MOV.U32 R118, RZ, RZ, R26 ;  /* 0x000000ffff767224 */ /* 0x000fe400078e001a */
[----:B------:R-:W-:Y:S02]  /*1cf0*/  IMAD.IADD R0, R7, 0x1, R2 ;  /* 0x0000000107007824 */ /* 0x000fe400078e0202 */
[----:B------:R-:W-:Y:S01]  /*1d00*/  IMAD.MOV.U32 R119, RZ, RZ, R25 ;  /* 0x000000ffff777224 */ /* 0x000fe200078e0019 */
[----:B------:R-:W-:Y:S01]  /*1d10*/  ISETP.NE.AND P3, PT, R19, RZ, PT ;  /* 0x000000ff1300720c */ /* 0x000fe20003f65270 */
[----:B------:R-:W-:Y:S01]  /*1d20*/  IMAD R0, R0, 0x60, RZ ;  /* 0x0000006000007824 */ /* 0x000fe200078e02ff */
[----:B------:R-:W-:Y:S01]  /*1d30*/  ISETP.NE.AND P2, PT, R18, RZ, PT ;  /* 0x000000ff1200720c */ /* 0x000fe20003f45270 */
[----:B------:R-:W-:Y:S01]  /*1d40*/  IMAD.WIDE.U32 R2, R6, 0x60, R118 ;  /* 0x0000006006027825 */ /* 0x000fe200078e0076 */
[----:B------:R1:W-:Y:S01]  /*1d50*/  @!P5 LDGSTS.E.BYPASS.LTC128B.128 [R122+0xb100], [R4.64], !P6 ;  /* 0x0b100000047adfae */ /* 0x0003e2000f101d46 */
[----:B------:R-:W-:-:S02]  /*1d60*/  ISETP.GE.AND P6, PT, R8, 0x21, PT ;  /* 0x000000210800780c */ /* 0x000fc40003fc6270 */
[----:B------:R-:W-:Y:S01]  /*1d70*/  IMAD.IADD R0, R3, 0x1, R0 ;  /* 0x0000000103007824 */ /* 0x000fe200078e0200 */
[----:B------:R-:W0:Y:S01]  /*1d80*/  LDGDEPBAR ;  /* 0x00000000000079af */ /* 0x000e220000000000 */
[----:B------:R-:W-:Y:S02]  /*1d90*/  IMAD.MOV.U32 R117, RZ, RZ, c[0x0][0x1e0] ;  /* 0x00007800ff757624 */ /* 0x000fe400078e00ff */
[----:B------:R-:W-:Y:S02]  /*1da0*/  IMAD.MOV.U32 R120, RZ, RZ, c[0x0][0x1e4] ;  /* 0x00007900ff787624 */ /* 0x000fe400078e00ff */
[----:B------:R-:W-:Y:S01]  /*1db0*/  IMAD.WIDE.U32 R6, R117, 0x40, RZ ;  /* 0x0000004075067825 */ /* 0x000fe200078e00ff */
[----:B-1----:R-:W-:-:S04]  /*1dc0*/  @P0 LEA R4, P5, R2, c[0x0][0x1c8], 0x1 ;  /* 0x0000720002040a11 */ /* 0x002fc800078a08ff */
[----:B------:R-:W-:Y:S02]  /*1dd0*/  @P0 LEA.HI.X R5, R2, c[0x0][0x1cc], R0, 0x1, P5 ;  /* 0x0000730002050a11 */ /* 0x000fe400028f0c00 */
[----:B------:R-:W-:-:S03]  /*1de0*/  ISETP.GE.AND P5, PT, R8, 0x41, PT ;  /* 0x000000410800780c */ /* 0x000fc60003fa6270 */
[----:B------:R1:W-:Y:S04]  /*1df0*/  @P0 LDGSTS.E.BYPASS.LTC128B.128 [R122+0xc100], [R4.64], !P4 ;  /* 0x0c100000047a0fae */ /* 0x0003e8000e101d46 */
[----:B------:R1:W-:Y:S04]  /*1e00*/  @P0 LDGSTS.E.BYPASS.LTC128B.128 [R122+0xf100], [R4.64+0x80], !P3 ;  /* 0x0f100080047a0fae */ /* 0x0003e8000d901d46 */
[----:B------:R1:W-:Y:S01]  /*1e10*/  @P0 LDGSTS.E.BYPASS.LTC128B.128 [R122+0x12100], [R4.64+0x100], !P2 ;  /* 0x12100100047a0fae */ /* 0x0003e2000d101d46 */
[----:B------:R-:W-:Y:S01]  /*1e20*/  @P6 LEA R3, P0, R117, R2, 0x5 ;  /* 0x0000000275036211 */ /* 0x000fe200078028ff */
[----:B------:R-:W-:-:S02]  /*1e30*/  IMAD R12, R12, c[0x0][0x208], RZ ;  /* 0x000082000c0c7a24 */ /* 0x000fc400078e02ff */
[----:B------:R-:W-:-:S04]  /*1e40*/  IMAD.WIDE.U32 R10, R9, c[0x0][0x208], RZ ;  /* 0x00008200090a7a25 */ /* 0x000fc800078e00ff */
[----:B------:R-:W-:Y:S01]  /*1e50*/  IMAD R12, R9, c[0x0][0x20c], R12 ;  /* 0x00008300090c7a24 */ /* 0x000fe200078e020c */
[----:B-1----:R-:W-:Y:S02]  /*1e60*/  @P6 LEA.HI.X R5, R117, R0, R120, 0x5, P0 ;  /* 0x0000000075056211 */ /* 0x002fe400000f2c78 */
[----:B------:R-:W-:-:S04]  /*1e70*/  @P6 LEA R4, P0, R3, c[0x0][0x1c8], 0x1 ;  /* 0x0000720003046a11 */ /* 0x000fc800078008ff */
[----:B------:R-:W-:Y:S02]  /*1e80*/  @P6 LEA.HI.X R5, R3, c[0x0][0x1cc], R5, 0x1, P0 ;  /* 0x0000730003056a11 */ /* 0x000fe400000f0c05 */
[----:B------:R-:W-:Y:S01]  /*1e90*/  @P5 IADD3 R3, P0, R2, R6, RZ ;  /* 0x0000000602035210 */ /* 0x000fe20007f1e0ff */
[----:B------:R-:W-:Y:S02]  /*1ea0*/  IMAD.SHL.U32 R2, R120, 0x40, RZ ;  /* 0x0000004078027824 */ /* 0x000fe400078e00ff */
        /* <DEDUP_REMOVED lines=12> */
[----:B------:R-:W-:Y:S02]  /*1f70*/  IMAD.MOV.U32 R6, RZ, RZ, R22 ;  /* 0x000000ffff067224 */ /* 0x000fe400078e0016 */
[----:B------:R-:W-:Y:S02]  /*1f80*/  IMAD.MOV.U32 R7, RZ, RZ, R24 ;  /* 0x000000ffff077224 */ /* 0x000fe400078e0018 */
[----:B------:R-:W-:Y:S02]  /*1f90*/  IMAD.IADD R0, R11, 0x1, R12 ;  /* 0x000000010b007824 */ /* 0x000fe400078e020c */
[----:B------:R-:W-:Y:S01]  /*1fa0*/  IMAD.WIDE.U32 R6, R10, 0x60, R6 ;  /* 0x000000600a067825 */ /* 0x000fe200078e0006 */
[----:B------:R-:W-:Y:S04]  /*1fb0*/  LDSM.16.M88.4 R156, [R250] ;  /* 0x00000000fa9c783b */ /* 0x000fe80000000200 */
[----:B------:R-:W-:Y:S04]  /*1fc0*/  LDSM.16.M88.4 R160, [R251] ;  /* 0x00000000fba0783b */ /* 0x000fe80000000200 */
[----:B------:R-:W-:Y:S04]  /*1fd0*/  LDSM.16.M88.4 R172, [R252] ;  /* 0x00000000fcac783b */ /* 0x000fe80000000200 */
        /* <DEDUP_REMOVED lines=8> */
[----:B------:R-:W-:Y:S04]  /*2060*/  LDSM.16.M88.4 R204, [R252+0x8000] ;  /* 0x00800000fccc783b */ /* 0x000fe80000000200 */
[----:B------:R-:W-:Y:S01]  /*2070*/  BAR.SYNC.DEFER_BLOCKING 0x0 ;  /* 0x0000000000007b1d */ /* 0x000fe20000010000 */
[----:B------:R-:W-:-:S02]  /*2080*/  IMAD R0, R0, 0x60, RZ ;  /* 0x0000006000007824 */ /* 0x000fc400078e02ff */
[----:B-1----:R-:W-:Y:S02]  /*2090*/  IMAD.MOV.U32 R5, RZ, RZ, c[0x0][0x208] ;  /* 0x00008200ff057624 */ /* 0x002fe400078e00ff */
[----:B--2---:R-:W-:Y:S01]  /*20a0*/  IMAD.MOV.U32 R3, RZ, RZ, 0x6 ;  /* 0x00000006ff037424 */ /* 0x004fe200078e00ff */
[C---:B------:R-:W-:Y:S01]  /*20b0*/  LEA R2, P0, R6.reuse, c[0x0][0x1f8], 0x1 ;  /* 0x00007e0006027a11 */ /* 0x040fe200078008ff */
[----:B------:R-:W-:Y:S02]  /*20c0*/  IMAD.IADD R0, R7, 0x1, R0 ;  /* 0x0000000107007824 */ /* 0x000fe400078e0200 */
[C---:B------:R-:W-:Y:S01]  /*20d0*/  IMAD.SHL.U32 R4, R5.reuse, 0x40, RZ ;  /* 0x0000004005047824 */ /* 0x040fe200078e00ff */
[----:B------:R-:W-:Y:S02]  /*20e0*/  SHF.L.U64.HI R5, R5, R3, c[0x0][0x20c] ;  /* 0x0000830005057619 */ /* 0x000fe40000010203 */
[----:B------:R-:W-:Y:S02]  /*20f0*/  LEA.HI.X R3, R6, c[0x0][0x1fc], R0, 0x1, P0 ;  /* 0x00007f0006037a11 */ /* 0x000fe400000f0c00 */
[----:B------:R-:W-:-:S02]  /*2100*/  IADD3 R10, P5, P0, R4, 0x80, R2 ;  /* 0x00000080040a7810 */ /* 0x000fc400078be002 */
[----:B------:R-:W-:Y:S02]  /*2110*/  LOP3.LUT R0, R20, 0x1, RZ, 0xc0, !PT ;  /* 0x0000000114007812 */ /* 0x000fe400078ec0ff */
        /* <DEDUP_REMOVED lines=10> */
[----:B------:R-:W-:Y:S04]  /*21c0*/  LDSM.16.M88.4 R12, [R225+0x800] ;  /* 0x00080000e10c783b */ /* 0x000fe80000000200 */
[----:B------:R-:W2:Y:S04]  /*21d0*/  LDSM.16.M88.4 R40, [R225+0x1000] ;  /* 0x00100000e128783b */ /* 0x000ea80000000200 */
[----:B------:R-:W3:Y:S04]  /*21e0*/  LDSM.16.M88.4 R44, [R225+0x1800] ;  /* 0x00180000e12c783b */ /* 0x000ee80000000200 */
[----:B------:R-:W-:Y:S04]  /*21f0*/  LDSM.16.M88.4 R60, [R225+0x2000] ;  /* 0x00200000e13c783b */ /* 0x000fe80000000200 */
[----:B------:R-:W-:Y:S04]  /*2200*/  LDSM.16.M88.4 R68, [R225+0x2800] ;  /* 0x00280000e144783b */ /* 0x000fe80000000200 */
[----:B------:R-:W-:Y:S04]  /*2210*/  LDSM.16.M88.4 R56, [R231] ;  /* 0x00000000e738783b */ /* 0x000fe80000000200 */
[----:B------:R-:W-:Y:S04]  /*2220*/  LDSM.16.M88.4 R52, [R248] ;  /* 0x00000000f834783b */ /* 0x000fe80000000200 */
[----:B------:R-:W4:Y:S04]  /*2230*/  LDSM.16.M88.4 R48, [R247] ;  /* 0x00000000f730783b */ /* 0x000f280000000200 */
[----:B------:R-:W5:Y:S04]  /*2240*/  LDSM.16.M88.4 R64, [R246] ;  /* 0x00000000f640783b */ /* 0x000f680000000200 */
[----:B------:R-:W1:Y:S04]  /*2250*/  LDSM.16.M88.4 R92, [R245] ;  /* 0x00000000f55c783b */ /* 0x000e680000000200 */
[----:B------:R-:W1:Y:S04]  /*2260*/  LDSM.16.M88.4 R104, [R244] ;  /* 0x00000000f468783b */ /* 0x000e680000000200 */
        /* <DEDUP_REMOVED lines=10> */
[----:B------:R-:W-:-:S05]  /*2310*/  IADD3 R4, P0, R2, R4, RZ ;  /* 0x0000000402047210 */ /* 0x000fca0007f1e0ff */
[----:B------:R-:W-:Y:S01]  /*2320*/  IMAD.X R5, R3, 0x1, R5, P0 ;  /* 0x0000000103057824 */ /* 0x000fe200000e0605 */
        /* <DEDUP_REMOVED lines=9> */
[----:B--2---:R-:W-:Y:S04]  /*23c0*/  HMMA.16816.F32.BF16 R16, R156, R42, RZ ;  /* 0x0000002a9c10723c */ /* 0x004fe800000418ff */
[----:B------:R2:W-:Y:S01]  /*23d0*/  LDGSTS.E.BYPASS.LTC128B.128 [R122+0x7100], [R6.64], !P0 ;  /* 0x07100000067a7fae */ /* 0x0005e2000c101d46 */
[----:B------:R-:W-:-:S02]  /*23e0*/  ISETP.NE.U32.AND P0, PT, R0, 0x1, PT ;  /* 0x000000010000780c */ /* 0x000fc40003f05070 */
[C---:B------:R-:W-:Y:S02]  /*23f0*/  ISETP.LT.OR P6, PT, R8.reuse, 0x41, !P6 ;  /* 0x000000410800780c */ /* 0x040fe400077c1670 */
[C---:B------:R-:W-:Y:S02]  /*2400*/  ISETP.LT.OR P0, PT, R8.reuse, 0x41, P0 ;  /* 0x000000410800780c */ /* 0x040fe40000701670 */
[----:B------:R-:W-:Y:S01]  /*2410*/  ISETP.LT.OR P5, PT, R8, 0x41, !P5 ;  /* 0x000000410800780c */ /* 0x000fe20006fa1670 */
[C---:B------:R-:W-:Y:S08]  /*2420*/  HMMA.16816.F32.BF16 R28, R156.reuse, R12, RZ ;  /* 0x0000000c9c1c723c */ /* 0x040ff000000418ff */
[C---:B------:R-:W-:Y:S02]  /*2430*/  HMMA.16816.F32.BF16 R24, R156.reuse, R14, RZ ;  /* 0x0000000e9c18723c */ /* 0x040fe400000418ff */
[----:B------:R2:W-:Y:S04]  /*2440*/  LDGSTS.E.BYPASS.LTC128B.128 [R122+0x2100], [R4.64], !P0 ;  /* 0x02100000047a7fae */ /* 0x0005e8000c101d46 */
[----:B------:R2:W-:Y:S02]  /*2450*/  LDGSTS.E.BYPASS.LTC128B.128 [R122+0x5100], [R4.64+0x80], !P6 ;  /* 0x05100080047a7fae */ /* 0x0005e4000f101d46 */
[C---:B------:R-:W-:Y:S02]  /*2460*/  HMMA.16816.F32.BF16 R20, R156.reuse, R40, RZ ;  /* 0x000000289c14723c */ /* 0x040fe400000418ff */
[----:B------:R2:W-:Y:S04]  /*2470*/  LDGSTS.E.BYPASS.LTC128B.128 [R122+0x8100], [R4.64+0x100], !P5 ;  /* 0x08100100047a7fae */ /* 0x0005e8000e901d46 */
[----:B------:R-:W-:Y:S02]  /*2480*/  LDSM.16.M88.4 R108, [R226+0x5000] ;  /* 0x00500000e26c783b */ /* 0x000fe40000000200 */
[----:B---3--:R-:W-:Y:S02]  /*2490*/  HMMA.16816.F32.BF16 R12, R156, R44, RZ ;  /* 0x0000002c9c0c723c */ /* 0x008fe400000418ff */
[----:B------:R-:W-:Y:S04]  /*24a0*/  LDSM.16.M88.4 R112, [R235] ;  /* 0x00000000eb70783b */ /* 0x000fe80000000200 */
[----:B------:R-:W0:Y:S02]  /*24b0*/  LDGDEPBAR ;  /* 0x00000000000079af */ /* 0x000e240000000000 */
[C---:B----4-:R-:W-:Y:S08]  /*24c0*/  HMMA.16816.F32.BF16 R80, R160.reuse, R50, R16 ;  /* 0x00000032a050723c */ /* 0x050ff00000041810 */
[----:B------:R-:W-:Y:S01]  /*24d0*/  HMMA.16816.F32.BF16 R100, R160, R58, R32 ;  /* 0x0000003aa064723c */ /* 0x000fe20000041820 */
[----:B------:R-:W3:Y:S07]  /*24e0*/  LDSM.16.M88.4 R32, [R229] ;  /* 0x00000000e520783b */ /* 0x000eee0000000200 */
[----:B------:R-:W-:Y:S08]  /*24f0*/  HMMA.16816.F32.BF16 R16, R156, R62, RZ ;  /* 0x0000003e9c10723c */ /* 0x000ff000000418ff */
[C---:B------:R-:W-:Y:S01]  /*2500*/  HMMA.16816.F32.BF16 R76, R160.reuse, R56, R36 ;  /* 0x00000038a04c723c */ /* 0x040fe20000041824 */
[----:B------:R-:W4:Y:S07]  /*2510*/  LDSM.16.M88.4 R36, [R229+0x800] ;  /* 0x00080000e524783b */ /* 0x000f2e0000000200 */
[C---:B------:R-:W-:Y:S01]  /*2520*/  HMMA.16816.F32.BF16 R84, R160.reuse, R48, R20 ;  /* 0x00000030a054723c */ /* 0x040fe20000041814 */
[----:B------:R-:W3:Y:S07]  /*2530*/  LDSM.16.M88.4 R48, [R229+0x1000] ;  /* 0x00100000e530783b */ /* 0x000eee0000000200 */
[----:B-----5:R-:W-:Y:S08]  /*2540*/  HMMA.16816.F32.BF16 R56, R160, R64, R12 ;  /* 0x00000040a038723c */ /* 0x020ff0000004180c */
[C---:B-1----:R-:W-:Y:S01]  /*2550*/  HMMA.16816.F32.BF16 R8, R156.reuse, R46, RZ ;  /* 0x0000002e9c08723c */ /* 0x042fe200000418ff */
[----:B------:R-:W1:Y:S07]  /*2560*/  LDSM.16.M88.4 R44, [R229+0x2000] ;  /* 0x00200000e52c783b */ /* 0x000e6e0000000200 */
[C---:B------:R-:W-:Y:S01]  /*2570*/  HMMA.16816.F32.BF16 R20, R156.reuse, R60, RZ ;  /* 0x0000003c9c14723c */ /* 0x040fe200000418ff */
[----:B------:R-:W-:Y:S07]  /*2580*/  LDSM.16.M88.4 R60, [R229+0x1800] ;  /* 0x00180000e53c783b */ /* 0x000fee0000000200 */
[C---:B------:R-:W-:Y:S08]  /*2590*/  HMMA.16816.F32.BF16 R12, R156.reuse, R68, RZ ;  /* 0x000000449c0c723c */ /* 0x040ff000000418ff */
[----:B--2---:R-:W-:Y:S01]  /*25a0*/  HMMA.16816.F32.BF16 R4, R156, R70, RZ ;  /* 0x000000469c04723c */ /* 0x004fe200000418ff */
[----:B------:R-:W-:Y:S07]  /*25b0*/  LDSM.16.M88.4 R68, [R226+0x1000] ;  /* 0x00100000e244783b */ /* 0x000fee0000000200 */
[C---:B------:R-:W-:Y:S01]  /*25c0*/  HMMA.16816.F32.BF16 R96, R160.reuse, R52, R28 ;  /* 0x00000034a060723c */ /* 0x040fe2000004181c */
[----:B------:R-:W-:Y:S07]  /*25d0*/  LDSM.16.M88.4 R28, [R226+0x800] ;  /* 0x00080000e21c783b */ /* 0x000fee0000000200 */
[C---:B------:R-:W-:Y:S01]  /*25e0*/  HMMA.16816.F32.BF16 R88, R160.reuse, R54, R24 ;  /* 0x00000036a058723c */ /* 0x040fe20000041818 */
[----:B------:R-:W2:Y:S07]  /*25f0*/  LDSM.16.M88.4 R24, [R229+0x2800] ;  /* 0x00280000e518783b */ /* 0x000eae0000000200 */
[C---:B------:R-:W-:Y:S01]  /*2600*/  HMMA.16816.F32.BF16 R52, R160.reuse, R94, R16 ;  /* 0x0000005ea034723c */ /* 0x040fe20000041810 */
[----:B------:R-:W5:Y:S07]  /*2610*/  LDSM.16.M88.4 R16, [R226] ;  /* 0x00000000e210783b */ /* 0x000f6e0000000200 */
[C---:B------:R-:W-:Y:S08]  /*2620*/  HMMA.16816.F32.BF16 R72, R160.reuse, R66, R8 ;  /* 0x00000042a048723c */ /* 0x040ff00000041808 */
[C---:B------:R-:W-:Y:S01]  /*2630*/  HMMA.16816.F32.BF16 R64, R160.reuse, R92, R20 ;  /* 0x0000005ca040723c */ /* 0x040fe20000041814 */
[----:B------:R-:W-:Y:S07]  /*2640*/  LDSM.16.M88.4 R92, [R226+0x2800] ;  /* 0x00280000e25c783b */ /* 0x000fee0000000200 */
[C---:B------:R-:W-:Y:S08]  /*2650*/  HMMA.16816.F32.BF16 R40, R160.reuse, R104, R12 ;  /* 0x00000068a028723c */ /* 0x040ff0000004180c */
[----:B------:R-:W-:Y:S01]  /*2660*/  HMMA.16816.F32.BF16 R20, R160, R106, R4 ;  /* 0x0000006aa014723c */ /* 0x000fe20000041804 */
[----:B------:R-:W-:Y:S07]  /*2670*/  LDSM.16.M88.4 R104, [R225+0x7800] ;  /* 0x00780000e168783b */ /* 0x000fee0000000200 */
[C---:B---3--:R-:W-:Y:S08]  /*2680*/  HMMA.16816.F32.BF16 R12, R168.reuse, R32, R76 ;  /* 0x00000020a80c723c */ /* 0x048ff0000004184c */
[C---:B------:R-:W-:Y:S01]  /*2690*/  HMMA.16816.F32.BF16 R8, R168.reuse, R34, R100 ;  /* 0x00000022a808723c */ /* 0x040fe20000041864 */
[----:B------:R-:W3:Y:S07]  /*26a0*/  LDSM.16.M88.4 R100, [R226+0x1800] ;  /* 0x00180000e264783b */ /* 0x000eee0000000200 */
[C---:B----4-:R-:W-:Y:S01]  /*26b0*/  HMMA.16816.F32.BF16 R4, R168.reuse, R36, R96 ;  /* 0x00000024a804723c */ /* 0x050fe20000041860 */
[----:B------:R-:W-:Y:S07]  /*26c0*/  LDSM.16.M88.4 R96, [R242] ;  /* 0x00000000f260783b */ /* 0x000fee0000000200 */
[C---:B------:R-:W-:Y:S01]  /*26d0*/  HMMA.16816.F32.BF16 R32, R168.reuse, R38, R88 ;  /* 0x00000026a820723c */ /* 0x040fe20000041858 */
[----:B------:R-:W4:Y:S07]  /*26e0*/  LDSM.16.M88.4 R88, [R226+0x2000] ;  /* 0x00200000e258783b */ /* 0x000f2e0000000200 */
[C---:B------:R-:W-:Y:S08]  /*26f0*/  HMMA.16816.F32.BF16 R36, R168.reuse, R48, R84 ;  /* 0x00000030a824723c */ /* 0x040ff00000041854 */
[C---:B-1----:R-:W-:Y:S08]  /*2700*/  HMMA.16816.F32.BF16 R84, R168.reuse, R46, R52 ;  /* 0x0000002ea854723c */ /* 0x042ff00000041834 */
[----:B--2---:R-:W-:Y:S08]  /*2710*/  HMMA.16816.F32.BF16 R76, R168, R24, R40 ;  /* 0x00000018a84c723c */ /* 0x004ff00000041828 */
[C---:B-----5:R-:W-:Y:S08]  /*2720*/  HMMA.16816.F32.BF16 R52, R172.reuse, R16, R12 ;  /* 0x00000010ac34723c */ /* 0x060ff0000004180c */
[C---:B------:R-:W-:Y:S08]  /*2730*/  HMMA.16816.F32.BF16 R40, R172.reuse, R18, R8 ;  /* 0x00000012ac28723c */ /* 0x040ff00000041808 */
[C---:B------:R-:W-:Y:S08]  /*2740*/  HMMA.16816.F32.BF16 R16, R172.reuse, R28, R4 ;  /* 0x0000001cac10723c */ /* 0x040ff00000041804 */
[----:B------:R-:W-:Y:S01]  /*2750*/  HMMA.16816.F32.BF16 R12, R172, R30, R32 ;  /* 0x0000001eac0c723c */ /* 0x000fe20000041820 */
[----:B------:R-:W1:Y:S07]  /*2760*/  LDSM.16.M88.4 R28, [R225+0x3000] ;  /* 0x00300000e11c783b */ /* 0x000e6e0000000200 */
[C---:B------:R-:W-:Y:S08]  /*2770*/  HMMA.16816.F32.BF16 R48, R168.reuse, R50, R80 ;  /* 0x00000032a830723c */ /* 0x040ff00000041850 */
[C---:B------:R-:W-:Y:S01]  /*2780*/  HMMA.16816.F32.BF16 R80, R168.reuse, R26, R20 ;  /* 0x0000001aa850723c */ /* 0x040fe20000041814 */
[----:B------:R-:W2:Y:S04]  /*2790*/  LDSM.16.M88.4 R24, [R225+0x3800] ;  /* 0x00380000e118783b */ /* 0x000ea80000000200 */
[----:B------:R-:W5:Y:S03]  /*27a0*/  LDSM.16.M88.4 R20, [R225+0x4000] ;  /* 0x00400000e114783b */ /* 0x000f660000000200 */
[C---:B------:R-:W-:Y:S08]  /*27b0*/  HMMA.16816.F32.BF16 R56, R168.reuse, R60, R56 ;  /* 0x0000003ca838723c */ /* 0x040ff00000041838 */
[C---:B------:R-:W-:Y:S01]  /*27c0*/  HMMA.16816.F32.BF16 R72, R168.reuse, R62, R72 ;  /* 0x0000003ea848723c */ /* 0x040fe20000041848 */
[----:B------:R-:W-:Y:S07]  /*27d0*/  LDSM.16.M88.4 R60, [R225+0x5000] ;  /* 0x00500000e13c783b */ /* 0x000fee0000000200 */
[----:B------:R-:W-:Y:S08]  /*27e0*/  HMMA.16816.F32.BF16 R64, R168, R44, R64 ;  /* 0x0000002ca840723c */ /* 0x000ff00000041840 */
[C---:B------:R-:W-:Y:S01]  /*27f0*/  HMMA.16816.F32.BF16 R8, R172.reuse, R68, R36 ;  /* 0x00000044ac08723c */ /* 0x040fe20000041824 */
[----:B------:R-:W1:Y:S07]  /*2800*/  LDSM.16.M88.4 R36, [R225+0x4800] ;  /* 0x00480000e124783b */ /* 0x000e6e0000000200 */
[C---:B---3--:R-:W-:Y:S08]  /*2810*/  HMMA.16816.F32.BF16 R32, R172.reuse, R100, R56 ;  /* 0x00000064ac20723c */ /* 0x048ff00000041838 */
[C---:B------:R-:W-:Y:S08]  /*2820*/  HMMA.16816.F32.BF16 R4, R172.reuse, R70, R48 ;  /* 0x00000046ac04723c */ /* 0x040ff00000041830 */
[C---:B------:R-:W-:Y:S01]  /*2830*/  HMMA.16816.F32.BF16 R44, R172.reuse, R102, R72 ;  /* 0x00000066ac2c723c */ /* 0x040fe20000041848 */
[----:B------:R-:W-:Y:S07]  /*2840*/  LDSM.16.M88.4 R100, [R241] ;  /* 0x00000000f164783b */ /* 0x000fee0000000200 */
[C---:B----4-:R-:W-:Y:S08]  /*2850*/  HMMA.16816.F32.BF16 R56, R172.reuse, R88, R64 ;  /* 0x00000058ac38723c */ /* 0x050ff00000041840 */
[C---:B------:R-:W-:Y:S01]  /*2860*/  HMMA.16816.F32.BF16 R64, R172.reuse, R90, R84 ;  /* 0x0000005aac40723c */ /* 0x040fe20000041854 */
[----:B------:R-:W-:Y:S04]  /*2870*/  LDSM.16.M88.4 R84, [R243] ;  /* 0x00000000f354783b */ /* 0x000fe80000000200 */
[----:B------:R-:W-:Y:S03]  /*2880*/  LDSM.16.M88.4 R88, [R238] ;  /* 0x00000000ee58783b */ /* 0x000fe60000000200 */
[----:B------:R-:W-:Y:S01]  /*2890*/  HMMA.16816.F32.BF16 R72, R172, R92, R76 ;  /* 0x0000005cac48723c */ /* 0x000fe2000004184c */
[----:B------:R-:W3:Y:S07]  /*28a0*/  LDSM.16.M88.4 R76, [R225+0x5800] ;  /* 0x00580000e14c783b */ /* 0x000eee0000000200 */
[----:B-1----:R-:W-:Y:S08]  /*28b0*/  HMMA.16816.F32.BF16 R68, R176, R28, R52 ;  /* 0x0000001cb044723c */ /* 0x002ff00000041834 */
[----:B------:R-:W-:Y:S01]  /*28c0*/  HMMA.16816.F32.BF16 R80, R172, R94, R80 ;  /* 0x0000005eac50723c */ /* 0x000fe20000041850 */
[----:B------:R-:W1:Y:S07]  /*28d0*/  LDSM.16.M88.4 R92, [R240] ;  /* 0x00000000f05c783b */ /* 0x000e6e0000000200 */
[C---:B------:R-:W-:Y:S08]  /*28e0*/  HMMA.16816.F32.BF16 R52, R176.reuse, R30, R40 ;  /* 0x0000001eb034723c */ /* 0x040ff00000041828 */
[C---:B--2---:R-:W-:Y:S08]  /*28f0*/  HMMA.16816.F32.BF16 R48, R176.reuse, R24, R16 ;  /* 0x00000018b030723c */ /* 0x044ff00000041810 */
[C---:B------:R-:W-:Y:S01]  /*2900*/  HMMA.16816.F32.BF16 R40, R176.reuse, R26, R12 ;  /* 0x0000001ab028723c */ /* 0x040fe2000004180c */
[----:B------:R-:W2:Y:S07]  /*2910*/  LDSM.16.M88.4 R24, [R239] ;  /* 0x00000000ef18783b */ /* 0x000eae0000000200 */
[C---:B-----5:R-:W-:Y:S08]  /*2920*/  HMMA.16816.F32.BF16 R28, R176.reuse, R20, R8 ;  /* 0x00000014b01c723c */ /* 0x060ff00000041808 */
[C---:B------:R-:W-:Y:S08]  /*2930*/  HMMA.16816.F32.BF16 R20, R176.reuse, R22, R4 ;  /* 0x00000016b014723c */ /* 0x040ff00000041804 */
[C---:B------:R-:W-:Y:S08]  /*2940*/  HMMA.16816.F32.BF16 R12, R176.reuse, R38, R44 ;  /* 0x00000026b00c723c */ /* 0x040ff0000004182c */
[C---:B------:R-:W-:Y:S08]  /*2950*/  HMMA.16816.F32.BF16 R8, R176.reuse, R60, R56 ;  /* 0x0000003cb008723c */ /* 0x040ff00000041838 */
[C---:B------:R-:W-:Y:S08]  /*2960*/  HMMA.16816.F32.BF16 R4, R176.reuse, R62, R64 ;  /* 0x0000003eb004723c */ /* 0x040ff00000041840 */
[C---:B------:R-:W-:Y:S08]  /*2970*/  HMMA.16816.F32.BF16 R16, R176.reuse, R36, R32 ;  /* 0x00000024b010723c */ /* 0x040ff00000041820 */
[C---:B---3--:R-:W-:Y:S08]  /*2980*/  HMMA.16816.F32.BF16 R64, R176.reuse, R76, R72 ;  /* 0x0000004cb040723c */ /* 0x048ff00000041848 */
[----:B------:R-:W-:Y:S08]  /*2990*/  HMMA.16816.F32.BF16 R80, R176, R78, R80 ;  /* 0x0000004eb050723c */ /* 0x000ff00000041850 */
[C---:B------:R-:W-:Y:S08]  /*29a0*/  HMMA.16816.F32.BF16 R76, R180.reuse, R84, R68 ;  /* 0x00000054b44c723c */ /* 0x040ff00000041844 */
[C---:B------:R-:W-:Y:S01]  /*29b0*/  HMMA.16816.F32.BF16 R68, R180.reuse, R96, R48 ;  /* 0x00000060b444723c */ /* 0x040fe20000041830 */
[----:B------:R-:W3:Y:S07]  /*29c0*/  LDSM.16.M88.4 R48, [R229+0x3000] ;  /* 0x00300000e530783b */ /* 0x000eee0000000200 */
[C---:B------:R-:W-:Y:S01]  /*29d0*/  HMMA.16816.F32.BF16 R60, R180.reuse, R98, R40 ;  /* 0x00000062b43c723c */ /* 0x040fe20000041828 */
[----:B------:R-:W4:Y:S04]  /*29e0*/  LDSM.16.M88.4 R40, [R229+0x3800] ;  /* 0x00380000e528783b */ /* 0x000f280000000200 */
[----:B------:R-:W-:Y:S03]  /*29f0*/  LDSM.16.M88.4 R96, [R226+0x4800] ;  /* 0x00480000e260783b */ /* 0x000fe60000000200 */
[C---:B------:R-:W-:Y:S01]  /*2a00*/  HMMA.16816.F32.BF16 R56, R180.reuse, R100, R28 ;  /* 0x00000064b438723c */ /* 0x040fe2000004181c */
[----:B------:R-:W5:Y:S07]  /*2a10*/  LDSM.16.M88.4 R28, [R229+0x4000] ;  /* 0x00400000e51c783b */ /* 0x000f6e0000000200 */
[C---:B-1----:R-:W-:Y:S08]  /*2a20*/  HMMA.16816.F32.BF16 R36, R180.reuse, R94, R12 ;  /* 0x0000005eb424723c */ /* 0x042ff0000004180c */
[C---:B--2---:R-:W-:Y:S08]  /*2a30*/  HMMA.16816.F32.BF16 R32, R180.reuse, R24, R8 ;  /* 0x00000018b420723c */ /* 0x044ff00000041808 */
[C---:B------:R-:W-:Y:S01]  /*2a40*/  HMMA.16816.F32.BF16 R12, R180.reuse, R26, R4 ;  /* 0x0000001ab40c723c */ /* 0x040fe20000041804 */
[----:B------:R-:W1:Y:S07]  /*2a50*/  LDSM.16.M88.4 R24, [R229+0x4800] ;  /* 0x00480000e518783b */ /* 0x000e6e0000000200 */
[C---:B------:R-:W-:Y:S01]  /*2a60*/  HMMA.16816.F32.BF16 R72, R180.reuse, R86, R52 ;  /* 0x00000056b448723c */ /* 0x040fe20000041834 */
[----:B------:R-:W-:Y:S07]  /*2a70*/  LDSM.16.M88.4 R84, [R226+0x3000] ;  /* 0x00300000e254783b */ /* 0x000fee0000000200 */
[C---:B------:R-:W-:Y:S01]  /*2a80*/  HMMA.16816.F32.BF16 R52, R180.reuse, R102, R20 ;  /* 0x00000066b434723c */ /* 0x040fe20000041814 */
[----:B------:R-:W2:Y:S04]  /*2a90*/  LDSM.16.M88.4 R20, [R229+0x5000] ;  /* 0x00500000e514783b */ /* 0x000ea80000000200 */
[----:B------:R-:W-:Y:S03]  /*2aa0*/  LDSM.16.M88.4 R100, [R236] ;  /* 0x00000000ec64783b */ /* 0x000fe60000000200 */
[C---:B------:R-:W-:Y:S01]  /*2ab0*/  HMMA.16816.F32.BF16 R44, R180.reuse, R92, R16 ;  /* 0x0000005cb42c723c */ /* 0x040fe20000041810 */
[----:B------:R-:W1:Y:S04]  /*2ac0*/  LDSM.16.M88.4 R16, [R229+0x5800] ;  /* 0x00580000e510783b */ /* 0x000e680000000200 */
[----:B------:R-:W-:Y:S03]  /*2ad0*/  LDSM.16.M88.4 R92, [R225+0x7000] ;  /* 0x00700000e15c783b */ /* 0x000fe60000000200 */
[C---:B------:R-:W-:Y:S08]  /*2ae0*/  HMMA.16816.F32.BF16 R8, R180.reuse, R88, R64 ;  /* 0x00000058b408723c */ /* 0x040ff00000041840 */
[----:B------:R-:W-:Y:S01]  /*2af0*/  HMMA.16816.F32.BF16 R4, R180, R90, R80 ;  /* 0x0000005ab404723c */ /* 0x000fe20000041850 */
[----:B------:R-:W1:Y:S04]  /*2b00*/  LDSM.16.M88.4 R80, [R226+0x3800] ;  /* 0x00380000e250783b */ /* 0x000e680000000200 */
[----:B------:R-:W1:Y:S03]  /*2b10*/  LDSM.16.M88.4 R88, [R226+0x4000] ;  /* 0x00400000e258783b */ /* 0x000e660000000200 */
[C---:B---3--:R-:W-:Y:S08]  /*2b20*/  HMMA.16816.F32.BF16 R76, R184.reuse, R48, R76 ;  /* 0x00000030b84c723c */ /* 0x048ff0000004184c */
[C---:B------:R-:W-:Y:S08]  /*2b30*/  HMMA.16816.F32.BF16 R72, R184.reuse, R50, R72 ;  /* 0x00000032b848723c */ /* 0x040ff00000041848 */
[C---:B----4-:R-:W-:Y:S08]  /*2b40*/  HMMA.16816.F32.BF16 R68, R184.reuse, R40, R68 ;  /* 0x00000028b844723c */ /* 0x050ff00000041844 */
[C---:B------:R-:W-:Y:S08]  /*2b50*/  HMMA.16816.F32.BF16 R64, R184.reuse, R42, R60 ;  /* 0x0000002ab840723c */ /* 0x040ff0000004183c */
[C---:B-----5:R-:W-:Y:S08]  /*2b60*/  HMMA.16816.F32.BF16 R40, R184.reuse, R28, R56 ;  /* 0x0000001cb828723c */ /* 0x060ff00000041838 */
[C---:B------:R-:W-:Y:S01]  /*2b70*/  HMMA.16816.F32.BF16 R48, R184.reuse, R30, R52 ;  /* 0x0000001eb830723c */ /* 0x040fe20000041834 */
[----:B------:R-:W-:Y:S07]  /*2b80*/  LDSM.16.M88.4 R28, [R225+0x6800] ;  /* 0x00680000e11c783b */ /* 0x000fee0000000200 */
[C---:B-1----:R-:W-:Y:S08]  /*2b90*/  HMMA.16816.F32.BF16 R60, R184.reuse, R24, R44 ;  /* 0x00000018b83c723c */ /* 0x042ff0000004182c */
[C---:B------:R-:W-:Y:S01]  /*2ba0*/  HMMA.16816.F32.BF16 R56, R184.reuse, R26, R36 ;  /* 0x0000001ab838723c */ /* 0x040fe20000041824 */
[----:B------:R-:W1:Y:S07]  /*2bb0*/  LDSM.16.M88.4 R24, [R226+0x5800] ;  /* 0x00580000e218783b */ /* 0x000e6e0000000200 */
[C---:B--2---:R-:W-:Y:S08]  /*2bc0*/  HMMA.16816.F32.BF16 R52, R184.reuse, R20, R32 ;  /* 0x00000014b834723c */ /* 0x044ff00000041820 */
[C---:B------:R-:W-:Y:S08]  /*2bd0*/  HMMA.16816.F32.BF16 R44, R184.reuse, R22, R12 ;  /* 0x00000016b82c723c */ /* 0x040ff0000004180c */
[C---:B------:R-:W-:Y:S08]  /*2be0*/  HMMA.16816.F32.BF16 R36, R184.reuse, R16, R8 ;  /* 0x00000010b824723c */ /* 0x040ff00000041808 */
[----:B------:R-:W-:Y:S01]  /*2bf0*/  HMMA.16816.F32.BF16 R20, R184, R18, R4 ;  /* 0x00000012b814723c */ /* 0x000fe20000041804 */
[----:B------:R-:W2:Y:S07]  /*2c00*/  LDSM.16.M88.4 R16, [R225+0x6000] ;  /* 0x00600000e110783b */ /* 0x000eae0000000200 */
[C---:B------:R-:W-:Y:S08]  /*2c10*/  HMMA.16816.F32.BF16 R12, R188.reuse, R84, R76 ;  /* 0x00000054bc0c723c */ /* 0x040ff0000004184c */
[C---:B------:R-:W-:Y:S01]  /*2c20*/  HMMA.16816.F32.BF16 R8, R188.reuse, R86, R72 ;  /* 0x00000056bc08723c */ /* 0x040fe20000041848 */
[----:B------:R-:W-:Y:S07]  /*2c30*/  LDSM.16.M88.4 R84, [R233] ;  /* 0x00000000e954783b */ /* 0x000fee0000000200 */
[C---:B------:R-:W-:Y:S08]  /*2c40*/  HMMA.16816.F32.BF16 R32, R188.reuse, R82, R64 ;  /* 0x00000052bc20723c */ /* 0x040ff00000041840 */
[C---:B------:R-:W-:Y:S01]  /*2c50*/  HMMA.16816.F32.BF16 R4, R188.reuse, R80, R68 ;  /* 0x00000050bc04723c */ /* 0x040fe20000041844 */
[----:B------:R-:W3:Y:S07]  /*2c60*/  LDSM.16.M88.4 R80, [R225+0x8000] ;  /* 0x00800000e150783b */ /* 0x000eee0000000200 */
[C---:B------:R-:W-:Y:S08]  /*2c70*/  HMMA.16816.F32.BF16 R40, R188.reuse, R88, R40 ;  /* 0x00000058bc28723c */ /* 0x040ff00000041828 */
[C---:B------:R-:W-:Y:S01]  /*2c80*/  HMMA.16816.F32.BF16 R48, R188.reuse, R90, R48 ;  /* 0x0000005abc30723c */ /* 0x040fe20000041830 */
[----:B------:R-:W4:Y:S07]  /*2c90*/  LDSM.16.M88.4 R88, [R225+0x8800] ;  /* 0x00880000e158783b */ /* 0x000f2e0000000200 */
[C---:B------:R-:W-:Y:S08]  /*2ca0*/  HMMA.16816.F32.BF16 R60, R188.reuse, R96, R60 ;  /* 0x00000060bc3c723c */ /* 0x040ff0000004183c */
[C---:B------:R-:W-:Y:S01]  /*2cb0*/  HMMA.16816.F32.BF16 R76, R188.reuse, R98, R56 ;  /* 0x00000062bc4c723c */ /* 0x040fe20000041838 */
[----:B------:R-:W5:Y:S07]  /*2cc0*/  LDSM.16.M88.4 R96, [R237] ;  /* 0x00000000ed60783b */ /* 0x000f6e0000000200 */
[C---:B------:R-:W-:Y:S08]  /*2cd0*/  HMMA.16816.F32.BF16 R72, R188.reuse, R108, R52 ;  /* 0x0000006cbc48723c */ /* 0x040ff00000041834 */
[C---:B------:R-:W-:Y:S01]  /*2ce0*/  HMMA.16816.F32.BF16 R68, R188.reuse, R110, R44 ;  /* 0x0000006ebc44723c */ /* 0x040fe2000004182c */
[----:B------:R-:W-:Y:S07]  /*2cf0*/  LDSM.16.M88.4 R108, [R229+0x6000] ;  /* 0x00600000e56c783b */ /* 0x000fee0000000200 */
[C---:B-1----:R-:W-:Y:S08]  /*2d00*/  HMMA.16816.F32.BF16 R64, R188.reuse, R24, R36 ;  /* 0x00000018bc40723c */ /* 0x042ff00000041824 */
[----:B------:R-:W-:Y:S01]  /*2d10*/  HMMA.16816.F32.BF16 R56, R188, R26, R20 ;  /* 0x0000001abc38723c */ /* 0x000fe20000041814 */
[----:B------:R-:W1:Y:S07]  /*2d20*/  LDSM.16.M88.4 R24, [R234] ;  /* 0x00000000ea18783b */ /* 0x000e6e0000000200 */
[C---:B--2---:R-:W-:Y:S08]  /*2d30*/  HMMA.16816.F32.BF16 R52, R192.reuse, R16, R12 ;  /* 0x00000010c034723c */ /* 0x044ff0000004180c */
[C---:B------:R-:W-:Y:S08]  /*2d40*/  HMMA.16816.F32.BF16 R44, R192.reuse, R18, R8 ;  /* 0x00000012c02c723c */ /* 0x040ff00000041808 */
[C---:B------:R-:W-:Y:S08]  /*2d50*/  HMMA.16816.F32.BF16 R16, R192.reuse, R30, R32 ;  /* 0x0000001ec010723c */ /* 0x040ff00000041820 */
[C---:B------:R-:W-:Y:S08]  /*2d60*/  HMMA.16816.F32.BF16 R12, R192.reuse, R92, R40 ;  /* 0x0000005cc00c723c */ /* 0x040ff00000041828 */
[C---:B------:R-:W-:Y:S01]  /*2d70*/  HMMA.16816.F32.BF16 R8, R192.reuse, R94, R48 ;  /* 0x0000005ec008723c */ /* 0x040fe20000041830 */
[----:B------:R-:W2:Y:S07]  /*2d80*/  LDSM.16.M88.4 R92, [R232] ;  /* 0x00000000e85c783b */ /* 0x000eae0000000200 */
[C---:B------:R-:W-:Y:S08]  /*2d90*/  HMMA.16816.F32.BF16 R20, R192.reuse, R28, R4 ;  /* 0x0000001cc014723c */ /* 0x040ff00000041804 */
[C---:B------:R-:W-:Y:S08]  /*2da0*/  HMMA.16816.F32.BF16 R4, R192.reuse, R104, R60 ;  /* 0x00000068c004723c */ /* 0x040ff0000004183c */
[C---:B------:R-:W-:Y:S01]  /*2db0*/  HMMA.16816.F32.BF16 R28, R192.reuse, R106, R76 ;  /* 0x0000006ac01c723c */ /* 0x040fe2000004184c */
[----:B------:R-:W-:Y:S04]  /*2dc0*/  LDSM.16.M88.4 R104, [R229+0x8800] ;  /* 0x00880000e568783b */ /* 0x000fe80000000200 */
[----:B------:R-:W-:Y:S03]  /*2dd0*/  LDSM.16.M88.4 R76, [R226+0x6800] ;  /* 0x00680000e24c783b */ /* 0x000fe60000000200 */
[C---:B---3--:R-:W-:Y:S08]  /*2de0*/  HMMA.16816.F32.BF16 R32, R192.reuse, R80, R72 ;  /* 0x00000050c020723c */ /* 0x048ff00000041848 */
[C---:B------:R-:W-:Y:S01]  /*2df0*/  HMMA.16816.F32.BF16 R36, R192.reuse, R82, R68 ;  /* 0x00000052c024723c */ /* 0x040fe20000041844 */
[----:B------:R-:W-:Y:S07]  /*2e00*/  LDSM.16.M88.4 R80, [R229+0x7000] ;  /* 0x00700000e550783b */ /* 0x000fee0000000200 */
[C---:B----4-:R-:W-:Y:S01]  /*2e10*/  HMMA.16816.F32.BF16 R40, R192.reuse, R88, R64 ;  /* 0x00000058c028723c */ /* 0x050fe20000041840 */
[----:B------:R-:W-:Y:S07]  /*2e20*/  LDSM.16.M88.4 R64, [R226+0x6000] ;  /* 0x00600000e240783b */ /* 0x000fee0000000200 */
[----:B------:R-:W-:Y:S01]  /*2e30*/  HMMA.16816.F32.BF16 R48, R192, R90, R56 ;  /* 0x0000005ac030723c */ /* 0x000fe20000041838 */
[----:B------:R-:W-:Y:S07]  /*2e40*/  LDSM.16.M88.4 R88, [R229+0x7800] ;  /* 0x00780000e558783b */ /* 0x000fee0000000200 */
[C---:B-----5:R-:W-:Y:S08]  /*2e50*/  HMMA.16816.F32.BF16 R56, R196.reuse, R98, R44 ;  /* 0x00000062c438723c */ /* 0x060ff0000004182c */
[C---:B------:R-:W-:Y:S01]  /*2e60*/  HMMA.16816.F32.BF16 R44, R196.reuse, R102, R16 ;  /* 0x00000066c42c723c */ /* 0x040fe20000041810 */
[----:B------:R-:W3:Y:S07]  /*2e70*/  LDSM.16.M88.4 R16, [R229+0x6800] ;  /* 0x00680000e510783b */ /* 0x000eee0000000200 */
[C---:B------:R-:W-:Y:S01]  /*2e80*/  HMMA.16816.F32.BF16 R60, R196.reuse, R96, R52 ;  /* 0x00000060c43c723c */ /* 0x040fe20000041834 */
[----:B------:R-:W4:Y:S07]  /*2e90*/  LDSM.16.M88.4 R96, [R229+0x8000] ;  /* 0x00800000e560783b */ /* 0x000f2e0000000200 */
[C---:B------:R-:W-:Y:S08]  /*2ea0*/  HMMA.16816.F32.BF16 R72, R196.reuse, R112, R12 ;  /* 0x00000070c448723c */ /* 0x040ff0000004180c */
[C---:B------:R-:W-:Y:S01]  /*2eb0*/  HMMA.16816.F32.BF16 R52, R196.reuse, R100, R20 ;  /* 0x00000064c434723c */ /* 0x040fe20000041814 */
[----:B------:R-:W5:Y:S07]  /*2ec0*/  LDSM.16.M88.4 R100, [R226+0x8000] ;  /* 0x00800000e264783b */ /* 0x000f6e0000000200 */
[C---:B------:R-:W-:Y:S08]  /*2ed0*/  HMMA.16816.F32.BF16 R68, R196.reuse, R114, R8 ;  /* 0x00000072c444723c */ /* 0x040ff00000041808 */
[C---:B-1----:R-:W-:Y:S08]  /*2ee0*/  HMMA.16816.F32.BF16 R12, R196.reuse, R24, R4 ;  /* 0x00000018c40c723c */ /* 0x042ff00000041804 */
[C---:B------:R-:W-:Y:S08]  /*2ef0*/  HMMA.16816.F32.BF16 R8, R196.reuse, R26, R28 ;  /* 0x0000001ac408723c */ /* 0x040ff0000004181c */
[C---:B------:R-:W-:Y:S08]  /*2f00*/  HMMA.16816.F32.BF16 R4, R196.reuse, R84, R32 ;  /* 0x00000054c404723c */ /* 0x040ff00000041820 */
[C---:B------:R-:W-:Y:S01]  /*2f10*/  HMMA.16816.F32.BF16 R20, R196.reuse, R86, R36 ;  /* 0x00000056c414723c */ /* 0x040fe20000041824 */
[----:B------:R-:W1:Y:S07]  /*2f20*/  LDSM.16.M88.4 R84, [R226+0x7000] ;  /* 0x00700000e254783b */ /* 0x000e6e0000000200 */
[C---:B--2---:R-:W-:Y:S08]  /*2f30*/  HMMA.16816.F32.BF16 R28, R196.reuse, R92, R40 ;  /* 0x0000005cc41c723c */ /* 0x044ff00000041828 */
[----:B------:R-:W-:Y:S01]  /*2f40*/  HMMA.16816.F32.BF16 R48, R196, R94, R48 ;  /* 0x0000005ec430723c */ /* 0x000fe20000041830 */
[----:B------:R-:W2:Y:S07]  /*2f50*/  LDSM.16.M88.4 R92, [R226+0x7800] ;  /* 0x00780000e25c783b */ /* 0x000eae0000000200 */
[C---:B------:R-:W-:Y:S08]  /*2f60*/  HMMA.16816.F32.BF16 R60, R200.reuse, R108, R60 ;  /* 0x0000006cc83c723c */ /* 0x040ff0000004183c */
[----:B------:R-:W-:Y:S01]  /*2f70*/  HMMA.16816.F32.BF16 R56, R200, R110, R56 ;  /* 0x0000006ec838723c */ /* 0x000fe20000041838 */
[----:B------:R-:W1:Y:S01]  /*2f80*/  LDSM.16.M88.4 R108, [R226+0x8800] ;  /* 0x00880000e26c783b */ /* 0x000e620000000200 */
[----:B------:R-:W-:-:S06]  /*2f90*/  DEPBAR.LE SB0, 0x0 ;  /* 0x000080000000791a */ /* 0x000fcc0000000000 */
[C---:B---3--:R-:W-:Y:S08]  /*2fa0*/  HMMA.16816.F32.BF16 R52, R200.reuse, R16, R52 ;  /* 0x00000010c834723c */ /* 0x048ff00000041834 */
[C---:B------:R-:W-:Y:S08]  /*2fb0*/  HMMA.16816.F32.BF16 R44, R200.reuse, R18, R44 ;  /* 0x00000012c82c723c */ /* 0x040ff0000004182c */
[C---:B------:R-:W-:Y:S08]  /*2fc0*/  HMMA.16816.F32.BF16 R32, R200.reuse, R88, R12 ;  /* 0x00000058c820723c */ /* 0x040ff0000004180c */
[C---:B------:R-:W-:Y:S08]  /*2fd0*/  HMMA.16816.F32.BF16 R24, R200.reuse, R90, R8 ;  /* 0x0000005ac818723c */ /* 0x040ff00000041808 */
[C---:B----4-:R-:W-:Y:S08]  /*2fe0*/  HMMA.16816.F32.BF16 R16, R200.reuse, R96, R4 ;  /* 0x00000060c810723c */ /* 0x050ff00000041804 */
[----:B------:R-:W-:Y:S01]  /*2ff0*/  HMMA.16816.F32.BF16 R40, R200, R80, R72 ;  /* 0x00000050c828723c */ /* 0x000fe20000041848 */
[----:B------:R-:W-:-:S07]  /*3000*/  IMAD.MOV.U32 R97, RZ, RZ, R123 ;  /* 0x000000ffff617224 */ /* 0x000fce00078e007b */
[C---:B------:R-:W-:Y:S08]  /*3010*/  HMMA.16816.F32.BF16 R36, R200.reuse, R82, R68 ;  /* 0x00000052c824723c */ /* 0x040ff00000041844 */
[C---:B------:R-:W-:Y:S08]  /*3020*/  HMMA.16816.F32.BF16 R12, R200.reuse, R98, R20 ;  /* 0x00000062c80c723c */ /* 0x040ff00000041814 */
[C---:B------:R-:W-:Y:S08]  /*3030*/  HMMA.16816.F32.BF16 R8, R200.reuse, R104, R28 ;  /* 0x00000068c808723c */ /* 0x040ff0000004181c */
[----:B------:R-:W-:Y:S01]  /*3040*/  HMMA.16816.F32.BF16 R4, R200, R106, R48 ;  /* 0x0000006ac804723c */ /* 0x000fe20000041830 */
[----:B------:R-:W-:Y:S01]  /*3050*/  ISETP.GE.AND P0, PT, R97, 0x2, PT ;  /* 0x000000026100780c */ /* 0x000fe20003f06270 */
[----:B------:R-:W-:Y:S06]  /*3060*/  BSSY B0, `(.L_x_1774) ;  /* 0x0000031000007945 */ /* 0x000fec0003800000 */
[C---:B------:R-:W-:Y:S08]  /*3070*/  HMMA.16816.F32.BF16 R20, R204.reuse, R64, R60 ;  /* 0x00000040cc14723c */ /* 0x040ff0000004183c */
[C---:B------:R-:W-:Y:S08]  /*3080*/  HMMA.16816.F32.BF16 R56, R204.reuse, R66, R56 ;  /* 0x00000042cc38723c */ /* 0x040ff00000041838 */
[C---:B-----5:R-:W-:Y:S08]  /*3090*/  HMMA.16816.F32.BF16 R64, R204.reuse, R100, R16 ;  /* 0x00000064cc40723c */ /* 0x060ff00000041810 */
        /* <DEDUP_REMOVED lines=8> */
[----:B------:R-:W-:Y:S01]  /*3120*/  HMMA.16816.F32.BF16 R48, R204, R110, R4 ;  /* 0x0000006ecc30723c */ /* 0x000fe20000041804 */
[----:B------:R-:W-:Y:S06]  /*3130*/  BAR.SYNC.DEFER_BLOCKING 0x0 ;  /* 0x0000000000007b1d */ /* 0x000fec0000010000 */
[----:B------:R-:W-:Y:S01]  /*3140*/  @!UPT UIADD3 URZ, URZ, URZ, URZ ;  /* 0x0000003f3f3ff290 */ /* 0x000fe2000fffe03f */
[----:B------:R-:W-:Y:S11]  /*3150*/  @!P0 BRA `(.L_x_1775) ;  /* 0x0000021000008947 */ /* 0x000ff60003800000 */
[----:B------:R-:W-:Y:S01]  /*3160*/  IADD3 R0, R97, -0x2, RZ ;  /* 0xfffffffe61007810 */ /* 0x000fe20007ffe0ff */
[C---:B------:R-:W-:Y:S01]  /*3170*/  IMAD.SHL.U32 R6, R117.reuse, 0x40, RZ ;  /* 0x0000004075067824 */ /* 0x040fe200078e00ff */
[----:B------:R-:W-:-:S02]  /*3180*/  SHF.L.U64.HI R7, R117, 0x6, R120 ;  /* 0x0000000675077819 */ /* 0x000fc40000010278 */
[----:B------:R-:W-:-:S05]  /*3190*/  SHF.R.S32.HI R2, RZ, 0x1f, R0 ;  /* 0x0000001fff027819 */ /* 0x000fca0000011400 */
[----:B------:R-:W-:Y:S02]  /*31a0*/  IMAD R4, R2, c[0x0][0x1e0], RZ ;  /* 0x0000780002047a24 */ /* 0x000fe400078e02ff */
[----:B------:R-:W-:-:S04]  /*31b0*/  IMAD.WIDE.U32 R2, R0, c[0x0][0x1e0], RZ ;  /* 0x0000780000027a25 */ /* 0x000fc800078e00ff */
[----:B------:R-:W-:Y:S02]  /*31c0*/  IMAD R0, R0, c[0x0][0x1e4], R4 ;  /* 0x0000790000007a24 */ /* 0x000fe400078e0204 */
[----:B------:R-:W-:-:S04]  /*31d0*/  IMAD.WIDE.U32 R4, R2, 0x60, R118 ;  /* 0x0000006002047825 */ /* 0x000fc800078e0076 */
[----:B------:R-:W-:Y:S01]  /*31e0*/  IMAD.IADD R0, R3, 0x1, R0 ;  /* 0x0000000103007824 */ /* 0x000fe200078e0200 */
[----:B------:R-:W-:-:S03]  /*31f0*/  LEA R2, P0, R4, c[0x0][0x1c8], 0x1 ;  /* 0x0000720004027a11 */ /* 0x000fc600078008ff */
[----:B------:R-:W-:Y:S01]  /*3200*/  IMAD R0, R0, 0x60, RZ ;  /* 0x0000006000007824 */ /* 0x000fe200078e02ff */
[----:B------:R-:W-:-:S03]  /*3210*/  IADD3 R10, P6, P5, R6, 0x80, R2 ;  /* 0x00000080060a7810 */ /* 0x000fc60007dde002 */
[----:B------:R-:W-:-:S05]  /*3220*/  IMAD.IADD R0, R5, 0x1, R0 ;  /* 0x0000000105007824 */ /* 0x000fca00078e0200 */
        /* <DEDUP_REMOVED lines=20> */
.L_x_1775:
[----:B------:R-:W-:Y:S05]  /*3370*/  BSYNC B0 ;  /* 0x0000000000007941 */ /* 0x000fea0003800000 */
.L_x_1774:
[----:B------:R-:W2:Y:S04]  /*3380*/  LDL R0, [R1+0x84] ;  /* 0x0000840001007983 */ /* 0x000ea80000100800 */
[----:B-1----:R-:W3:Y:S04]  /*3390*/  LDL R5, [R1+0x50] ;  /* 0x0000500001057983 */ /* 0x002ee80000100800 */
        /* <DEDUP_REMOVED lines=17> */
[----:B------:R-:W-:Y:S02]  /*34b0*/  ISETP.GT.AND P6, PT, R2, 0x1, PT ;  /* 0x000000010200780c */ /* 0x000fe40003fc4270 */
[----:B------:R-:W-:Y:S02]  /*34c0*/  FSEL R5, R20, -INF , P0 ;  /* 0xff80000014057808 */ /* 0x000fe40000000000 */
[----:B------:R-:W-:-:S02]  /*34d0*/  ISETP.GT.AND P0, PT, R0, 0x1, PT ;  /* 0x000000010000780c */ /* 0x000fc40003f04270 */
[----:B------:R-:W-:Y:S02]  /*34e0*/  ISETP.GT.AND P5, PT, R0, RZ, PT ;  /* 0x000000ff0000720c */ /* 0x000fe40003fa4270 */
[----:B------:R-:W-:Y:S02]  /*34f0*/  FSEL R6, R21, -INF , P6 ;  /* 0xff80000015067808 */ /* 0x000fe40003000000 */
[----:B------:R-:W-:Y:S02]  /*3500*/  ISETP.GT.AND P6, PT, R2, 0x8, PT ;  /* 0x000000080200780c */ /* 0x000fe40003fc4270 */
[----:B------:R-:W-:Y:S02]  /*3510*/  FSEL R13, R23, -INF , P0 ;  /* 0xff800000170d7808 */ /* 0x000fe40000000000 */
[----:B------:R-:W-:Y:S02]  /*3520*/  ISETP.GT.AND P0, PT, R0, 0x8, PT ;  /* 0x000000080000780c */ /* 0x000fe40003f04270 */
[----:B------:R-:W-:-:S02]  /*3530*/  FSEL R12, R22, -INF , P5 ;  /* 0xff800000160c7808 */ /* 0x000fc40002800000 */
[----:B------:R-:W-:Y:S02]  /*3540*/  ISETP.GT.AND P5, PT, R2, 0x9, PT ;  /* 0x000000090200780c */ /* 0x000fe40003fa4270 */
[----:B------:R-:W-:Y:S02]  /*3550*/  FSEL R7, R56, -INF , P6 ;  /* 0xff80000038077808 */ /* 0x000fe40003000000 */
[----:B------:R-:W-:Y:S02]  /*3560*/  FMNMX.FTZ R3, R5, R6, !PT ;  /* 0x0000000605037209 */ /* 0x000fe40007810000 */
[----:B------:R-:W-:Y:S02]  /*3570*/  FSEL R14, R58, -INF , P0 ;  /* 0xff8000003a0e7808 */ /* 0x000fe40000000000 */
[----:B------:R-:W-:Y:S02]  /*3580*/  ISETP.GT.AND P0, PT, R2, 0x11, PT ;  /* 0x000000110200780c */ /* 0x000fe40003f04270 */
[----:B------:R-:W-:-:S02]  /*3590*/  FSEL R8, R57, -INF , P5 ;  /* 0xff80000039087808 */ /* 0x000fc40002800000 */
[----:B------:R-:W-:Y:S02]  /*35a0*/  ISETP.GT.AND P6, PT, R2, 0x10, PT ;  /* 0x000000100200780c */ /* 0x000fe40003fc4270 */
[----:B------:R-:W-:Y:S02]  /*35b0*/  FMNMX.FTZ R3, R7, R3, !PT ;  /* 0x0000000307037209 */ /* 0x000fe40007810000 */
[----:B------:R-:W-:Y:S02]  /*35c0*/  ISETP.GT.AND P5, PT, R0, 0x9, PT ;  /* 0x000000090000780c */ /* 0x000fe40003fa4270 */
[----:B------:R-:W-:Y:S02]  /*35d0*/  FSEL R10, R53, -INF , P0 ;  /* 0xff800000350a7808 */ /* 0x000fe40000000000 */
[----:B------:R-:W-:Y:S02]  /*35e0*/  FSEL R9, R52, -INF , P6 ;  /* 0xff80000034097808 */ /* 0x000fe40003000000 */
[----:B------:R-:W-:-:S02]  /*35f0*/  ISETP.GT.AND P0, PT, R0, 0x11, PT ;  /* 0x000000110000780c */ /* 0x000fc40003f04270 */
[----:B------:R-:W-:Y:S02]  /*3600*/  FMNMX.FTZ R3, R8, R3, !PT ;  /* 0x0000000308037209 */ /* 0x000fe40007810000 */
[----:B------:R-:W-:Y:S02]  /*3610*/  FSEL R15, R59, -INF , P5 ;  /* 0xff8000003b0f7808 */ /* 0x000fe40002800000 */
[----:B------:R-:W-:Y:S01]  /*3620*/  ISETP.GT.AND P5, PT, R0, 0x10, PT ;  /* 0x000000100000780c */ /* 0x000fe20003fa4270 */
[----:B------:R-:W-:Y:S01]  /*3630*/  LDSM.16.MT88.4 R56, [R249] ;  /* 0x00000000f938783b */ /* 0x000fe20000004200 */
[----:B------:R-:W-:Y:S02]  /*3640*/  ISETP.GT.AND P6, PT, R2, 0x18, PT ;  /* 0x000000180200780c */ /* 0x000fe40003fc4270 */
[----:B------:R-:W-:Y:S02]  /*3650*/  FSEL R22, R55, -INF , P0 ;  /* 0xff80000037167808 */ /* 0x000fe40000000000 */
[----:B------:R-:W-:-:S02]  /*3660*/  FMNMX.FTZ R3, R9, R3, !PT ;  /* 0x0000000309037209 */ /* 0x000fc40007810000 */
[----:B------:R-:W-:Y:S02]  /*3670*/  ISETP.GT.AND P0, PT, R0, 0x18, PT ;  /* 0x000000180000780c */ /* 0x000fe40003f04270 */
[----:B------:R-:W-:Y:S02]  /*3680*/  FSEL R21, R54, -INF , P5 ;  /* 0xff80000036157808 */ /* 0x000fe40002800000 */
[----:B------:R-:W-:Y:S02]  /*3690*/  ISETP.GT.AND P5, PT, R2, 0x19, PT ;  /* 0x000000190200780c */ /* 0x000fe40003fa4270 */
[----:B------:R-:W-:Y:S02]  /*36a0*/  FSEL R11, R44, -INF , P6 ;  /* 0xff8000002c0b7808 */ /* 0x000fe40003000000 */
[----:B------:R-:W-:Y:S02]  /*36b0*/  FMNMX.FTZ R3, R10, R3, !PT ;  /* 0x000000030a037209 */ /* 0x000fe40007810000 */
[----:B------:R-:W-:-:S02]  /*36c0*/  FSEL R23, R46, -INF , P0 ;  /* 0xff8000002e177808 */ /* 0x000fc40000000000 */
[C---:B------:R-:W-:Y:S02]  /*36d0*/  ISETP.GT.AND P0, PT, R2.reuse, 0x21, PT ;  /* 0x000000210200780c */ /* 0x040fe40003f04270 */
[----:B------:R-:W-:Y:S02]  /*36e0*/  FSEL R20, R45, -INF , P5 ;  /* 0xff8000002d147808 */ /* 0x000fe40002800000 */
[----:B------:R-:W-:Y:S02]  /*36f0*/  ISETP.GT.AND P6, PT, R2, 0x20, PT ;  /* 0x000000200200780c */ /* 0x000fe40003fc4270 */
[----:B------:R-:W-:Y:S02]  /*3700*/  FMNMX.FTZ R3, R11, R3, !PT ;  /* 0x000000030b037209 */ /* 0x000fe40007810000 */
[----:B------:R-:W-:Y:S02]  /*3710*/  FSEL R88, R41, -INF , P0 ;  /* 0xff80000029587808 */ /* 0x000fe40000000000 */
[----:B------:R-:W-:-:S02]  /*3720*/  ISETP.GT.AND P0, PT, R0, 0x21, PT ;  /* 0x000000210000780c */ /* 0x000fc40003f04270 */
[----:B------:R-:W-:Y:S02]  /*3730*/  ISETP.GT.AND P5, PT, R0, 0x19, PT ;  /* 0x000000190000780c */ /* 0x000fe40003fa4270 */
[----:B------:R-:W-:Y:S02]  /*3740*/  FSEL R89, R40, -INF , P6 ;  /* 0xff80000028597808 */ /* 0x000fe40003000000 */
[----:B------:R-:W-:Y:S02]  /*3750*/  FMNMX.FTZ R3, R20, R3, !PT ;  /* 0x0000000314037209 */ /* 0x000fe40007810000 */
[----:B------:R-:W-:Y:S02]  /*3760*/  FSEL R101, R43, -INF , P0 ;  /* 0xff8000002b657808 */ /* 0x000fe40000000000 */
[----:B------:R-:W-:Y:S02]  /*3770*/  FSEL R24, R47, -INF , P5 ;  /* 0xff8000002f187808 */ /* 0x000fe40002800000 */
[----:B------:R-:W-:-:S02]  /*3780*/  ISETP.GT.AND P6, PT, R2, 0x28, PT ;  /* 0x000000280200780c */ /* 0x000fc40003fc4270 */
[----:B------:R-:W-:Y:S02]  /*3790*/  ISETP.GT.AND P0, PT, R2, 0x29, PT ;  /* 0x000000290200780c */ /* 0x000fe40003f04270 */
[----:B------:R-:W-:Y:S02]  /*37a0*/  FMNMX.FTZ R3, R89, R3, !PT ;  /* 0x0000000359037209 */ /* 0x000fe40007810000 */
[----:B------:R-:W-:Y:S02]  /*37b0*/  ISETP.GT.AND P5, PT, R0, 0x20, PT ;  /* 0x000000200000780c */ /* 0x000fe40003fa4270 */
[----:B------:R-:W-:Y:S02]  /*37c0*/  FSEL R79, R36, -INF , P6 ;  /* 0xff800000244f7808 */ /* 0x000fe40003000000 */
[----:B------:R-:W-:Y:S02]  /*37d0*/  FSEL R78, R37, -INF , P0 ;  /* 0xff800000254e7808 */ /* 0x000fe40000000000 */
[----:B------:R-:W-:-:S02]  /*37e0*/  FMNMX.FTZ R4, R12, R13, !PT ;  /* 0x0000000d0c047209 */ /* 0x000fc40007810000 */
[----:B------:R-:W-:Y:S02]  /*37f0*/  FMNMX.FTZ R3, R88, R3, !PT ;  /* 0x0000000358037209 */ /* 0x000fe40007810000 */
[----:B------:R-:W-:Y:S02]  /*3800*/  FSEL R100, R42, -INF , P5 ;  /* 0xff8000002a647808 */ /* 0x000fe40002800000 */
[C---:B------:R-:W-:Y:S01]  /*3810*/  ISETP.GT.AND P0, PT, R0.reuse, 0x29, PT ;  /* 0x000000290000780c */ /* 0x040fe20003f04270 */
[----:B------:R-:W-:Y:S01]  /*3820*/  LDSM.16.MT88.4 R40, [R228+0x800] ;  /* 0x00080000e428783b */ /* 0x000fe20000004200 */
[----:B------:R-:W-:Y:S02]  /*3830*/  ISETP.GT.AND P5, PT, R0, 0x28, PT ;  /* 0x000000280000780c */ /* 0x000fe40003fa4270 */
[----:B------:R-:W-:Y:S02]  /*3840*/  ISETP.GT.AND P6, PT, R2, 0x30, PT ;  /* 0x000000300200780c */ /* 0x000fe40003fc4270 */
[----:B------:R-:W-:-:S02]  /*3850*/  FMNMX.FTZ R4, R14, R4, !PT ;  /* 0x000000040e047209 */ /* 0x000fc40007810000 */
[----:B------:R-:W-:Y:S02]  /*3860*/  FMNMX.FTZ R3, R79, R3, !PT ;  /* 0x000000034f037209 */ /* 0x000fe40007810000 */
[----:B------:R-:W-:Y:S02]  /*3870*/  FSEL R91, R39, -INF , P0 ;  /* 0xff800000275b7808 */ /* 0x000fe40000000000 */
[----:B------:R-:W-:Y:S02]  /*3880*/  FSEL R90, R38, -INF , P5 ;  /* 0xff800000265a7808 */ /* 0x000fe40002800000 */
[----:B------:R-:W-:Y:S01]  /*3890*/  ISETP.GT.AND P0, PT, R2, 0x31, PT ;  /* 0x000000310200780c */ /* 0x000fe20003f04270 */
[----:B------:R-:W-:Y:S01]  /*38a0*/  LDSM.16.MT88.4 R36, [R227+0x800] ;  /* 0x00080000e324783b */ /* 0x000fe20000004200 */
[----:B------:R-:W-:Y:S02]  /*38b0*/  ISETP.GT.AND P5, PT, R0, 0x30, PT ;  /* 0x000000300000780c */ /* 0x000fe40003fa4270 */
[----:B------:R-:W-:-:S02]  /*38c0*/  FSEL R111, R32, -INF , P6 ;  /* 0xff800000206f7808 */ /* 0x000fc40003000000 */
[----:B------:R-:W-:Y:S02]  /*38d0*/  FMNMX.FTZ R4, R15, R4, !PT ;  /* 0x000000040f047209 */ /* 0x000fe40007810000 */
[----:B------:R-:W-:Y:S02]  /*38e0*/  FMNMX.FTZ R3, R78, R3, !PT ;  /* 0x000000034e037209 */ /* 0x000fe40007810000 */
[----:B------:R-:W-:Y:S02]  /*38f0*/  FSEL R102, R33, -INF , P0 ;  /* 0xff80000021667808 */ /* 0x000fe40000000000 */
[----:B------:R-:W-:Y:S02]  /*3900*/  ISETP.GT.AND P0, PT, R0, 0x31, PT ;  /* 0x000000310000780c */ /* 0x000fe40003f04270 */
[----:B------:R-:W-:Y:S02]  /*3910*/  FSEL R86, R34, -INF , P5 ;  /* 0xff80000022567808 */ /* 0x000fe40002800000 */
[----:B------:R-:W-:-:S02]  /*3920*/  ISETP.GT.AND P5, PT, R2, 0x38, PT ;  /* 0x000000380200780c */ /* 0x000fc40003fa4270 */
[----:B------:R-:W-:Y:S02]  /*3930*/  FMNMX.FTZ R4, R21, R4, !PT ;  /* 0x0000000415047209 */ /* 0x000fe40007810000 */
[----:B------:R-:W-:Y:S02]  /*3940*/  FMNMX.FTZ R3, R111, R3, !PT ;  /* 0x000000036f037209 */ /* 0x000fe40007810000 */
[----:B------:R-:W-:Y:S02]  /*3950*/  FSEL R113, R35, -INF , P0 ;  /* 0xff80000023717808 */ /* 0x000fe40000000000 */
        /* <DEDUP_REMOVED lines=24> */
[----:B------:R-:W-:Y:S02]  /*3ae0*/  FSEL R98, R16, -INF , P5 ;  /* 0xff80000010627808 */ /* 0x000fe40002800000 */
[----:B------:R-:W-:Y:S02]  /*3af0*/  ISETP.GT.AND P5, PT, R0, 0x38, PT ;  /* 0x000000380000780c */ /* 0x000fe40003fa4270 */
[----:B------:R-:W-:-:S02]  /*3b00*/  ISETP.GT.AND P0, PT, R2, 0x51, PT ;  /* 0x000000510200780c */ /* 0x000fc40003f04270 */
[----:B------:R-:W-:Y:S02]  /*3b10*/  FMNMX.FTZ R4, R91, R4, !PT ;  /* 0x000000045b047209 */ /* 0x000fe40007810000 */
[----:B------:R-:W-:Y:S02]  /*3b20*/  FMNMX.FTZ R3, R99, R3, !PT ;  /* 0x0000000363037209 */ /* 0x000fe40007810000 */
[----:B------:R-:W-:Y:S02]  /*3b30*/  FSEL R110, R30, -INF , P5 ;  /* 0xff8000001e6e7808 */ /* 0x000fe40002800000 */
[C---:B------:R-:W-:Y:S02]  /*3b40*/  ISETP.GT.AND P6, PT, R2.reuse, 0x58, PT ;  /* 0x000000580200780c */ /* 0x040fe40003fc4270 */
        /* <DEDUP_REMOVED lines=18> */
[----:B------:R-:W-:Y:S01]  /*3c70*/  ISETP.GT.AND P5, PT, R0, 0x48, PT ;  /* 0x000000480000780c */ /* 0x000fe20003fa4270 */
[----:B------:R-:W1:Y:S01]  /*3c80*/  SHFL.BFLY PT, R3, R141, 0x2, 0x1f ;  /* 0x0c401f008d037f89 */ /* 0x000e6200000e0000 */
[----:B------:R-:W-:-:S02]  /*3c90*/  FMNMX.FTZ R2, R84, R2, !PT ;  /* 0x0000000254027209 */ /* 0x000fc40007810000 */
[----:B------:R-:W-:Y:S02]  /*3ca0*/  ISETP.GT.AND P0, PT, R0, 0x49, PT ;  /* 0x000000490000780c */ /* 0x000fe40003f04270 */
[----:B------:R-:W-:Y:S02]  /*3cb0*/  FSEL R87, R62, -INF , P5 ;  /* 0xff8000003e577808 */ /* 0x000fe40002800000 */
[----:B------:R-:W-:Y:S02]  /*3cc0*/  FMNMX.FTZ R2, R93, R2, !PT ;  /* 0x000000025d027209 */ /* 0x000fe40007810000 */
[----:B------:R-:W-:Y:S02]  /*3cd0*/  FSEL R92, R63, -INF , P0 ;  /* 0xff8000003f5c7808 */ /* 0x000fe40000000000 */
[----:B------:R-:W-:Y:S01]  /*3ce0*/  ISETP.GT.AND P5, PT, R0, 0x50, PT ;  /* 0x000000500000780c */ /* 0x000fe20003fa4270 */
[----:B------:R-:W-:Y:S01]  /*3cf0*/  LDSM.16.MT88.4 R60, [R224+0x800] ;  /* 0x00080000e03c783b */ /* 0x000fe20000004200 */
[----:B------:R-:W-:-:S02]  /*3d00*/  FMNMX.FTZ R2, R87, R2, !PT ;  /* 0x0000000257027209 */ /* 0x000fc40007810000 */
[----:B------:R-:W-:Y:S02]  /*3d10*/  ISETP.GT.AND P0, PT, R0, 0x51, PT ;  /* 0x000000510000780c */ /* 0x000fe40003f04270 */
[----:B------:R-:W-:Y:S02]  /*3d20*/  FSEL R85, R18, -INF , P5 ;  /* 0xff80000012557808 */ /* 0x000fe40002800000 */
[----:B------:R-:W-:Y:S02]  /*3d30*/  FMNMX.FTZ R2, R92, R2, !PT ;  /* 0x000000025c027209 */ /* 0x000fe40007810000 */
[----:B------:R-:W-:Y:S02]  /*3d40*/  FSEL R114, R19, -INF , P0 ;  /* 0xff80000013727808 */ /* 0x000fe40000000000 */
[----:B------:R-:W-:Y:S01]  /*3d50*/  ISETP.GT.AND P5, PT, R0, 0x58, PT ;  /* 0x000000580000780c */ /* 0x000fe20003fa4270 */
[----:B------:R-:W-:Y:S01]  /*3d60*/  LDSM.16.MT88.4 R16, [R224] ;  /* 0x00000000e010783b */ /* 0x000fe20000004200 */
[----:B------:R-:W-:-:S02]  /*3d70*/  FMNMX.FTZ R2, R85, R2, !PT ;  /* 0x0000000255027209 */ /* 0x000fc40007810000 */
[----:B------:R-:W-:Y:S02]  /*3d80*/  ISETP.GT.AND P0, PT, R0, 0x59, PT ;  /* 0x000000590000780c */ /* 0x000fe40003f04270 */
[----:B------:R-:W-:Y:S02]  /*3d90*/  FSEL R112, R50, -INF , P5 ;  /* 0xff80000032707808 */ /* 0x000fe40002800000 */
[----:B------:R-:W-:Y:S02]  /*3da0*/  FMNMX.FTZ R0, R114, R2, !PT ;  /* 0x0000000272007209 */ /* 0x000fe40007810000 */
[----:B------:R-:W-:Y:S02]  /*3db0*/  FSEL R107, R51, -INF , P0 ;  /* 0xff800000336b7808 */ /* 0x000fe40000000000 */
[----:B------:R-:W-:Y:S01]  /*3dc0*/  FMNMX.FTZ R0, R112, R0, !PT ;  /* 0x0000000070007209 */ /* 0x000fe20007810000 */
[----:B------:R-:W-:Y:S01]  /*3dd0*/  LDSM.16.MT88.4 R48, [R224+0x3000] ;  /* 0x00300000e030783b */ /* 0x000fe20000004200 */
[----:B-1----:R-:W-:-:S02]  /*3de0*/  FMNMX.FTZ R141, R141, R3, !PT ;  /* 0x000000038d8d7209 */ /* 0x002fc40007810000 */
        /* <DEDUP_REMOVED lines=19> */
[--C-:B--2---:R-:W-:Y:S02]  /*3f20*/  FFMA.FTZ R2, R7, c[0x0][0x2d0], -R0.reuse ;  /* 0x0000b40007027a23 */ /* 0x104fe40000010800 */
[----:B------:R-:W1:Y:S05]  /*3f30*/  LDSM.16.MT88.4 R4, [R227] ;  /* 0x00000000e304783b */ /* 0x000e6a0000004200 */
[----:B------:R2:W-:Y:S02]  /*3f40*/  MUFU.EX2 R73, R2 ;  /* 0x0000000200497308 */ /* 0x0005e40000000800 */
[----:B--2---:R-:W-:Y:S01]  /*3f50*/  FFMA.FTZ R2, R8, c[0x0][0x2d0], -R0 ;  /* 0x0000b40008027a23 */ /* 0x004fe20000010800 */
[----:B---3--:R-:W-:-:S05]  /*3f60*/  F2FP.BF16.PACK_AB R8, R66, R67 ;  /* 0x000000434208723e */ /* 0x008fca00000010ff */
[----:B------:R2:W3:Y:S02]  /*3f70*/  MUFU.EX2 R74, R2 ;  /* 0x00000002004a7308 */ /* 0x0004e40000000800 */
[----:B--2---:R-:W-:Y:S01]  /*3f80*/  FFMA.FTZ R2, R9, c[0x0][0x2d0], -R0 ;  /* 0x0000b40009027a23 */ /* 0x004fe20000010800 */
[----:B---3--:R-:W-:-:S05]  /*3f90*/  F2FP.BF16.PACK_AB R10, R74, R73 ;  /* 0x000000494a0a723e */ /* 0x008fca00000010ff */
[----:B------:R2:W-:Y:S02]  /*3fa0*/  MUFU.EX2 R76, R2 ;  /* 0x00000002004c7308 */ /* 0x0005e40000000800 */
[----:B--2---:R-:W-:-:S05]  /*3fb0*/  FMUL.FTZ R2, R140, c[0x0][0x2d0] ;  /* 0x0000b4008c027a20 */ /* 0x004fca0000410000 */
[----:B------:R-:W-:-:S05]  /*3fc0*/  FSEL R2, R2, RZ, P0 ;  /* 0x000000ff02027208 */ /* 0x000fca0000000000 */
[----:B------:R-:W-:-:S04]  /*3fd0*/  FFMA.FTZ R3, R12, c[0x0][0x2d0], -R2 ;  /* 0x0000b4000c037a23 */ /* 0x000fc80000010802 */
[----:B------:R2:W-:Y:S02]  /*3fe0*/  MUFU.EX2 R53, R3 ;  /* 0x0000000300357308 */ /* 0x0005e40000000800 */
[----:B--2---:R-:W-:-:S06]  /*3ff0*/  FFMA.FTZ R3, R13, c[0x0][0x2d0], -R2 ;  /* 0x0000b4000d037a23 */ /* 0x004fcc0000010802 */
[----:B------:R2:W3:Y:S02]  /*4000*/  MUFU.EX2 R52, R3 ;  /* 0x0000000300347308 */ /* 0x0004e40000000800 */
[----:B--2---:R-:W-:Y:S01]  /*4010*/  FFMA.FTZ R3, R14, c[0x0][0x2d0], -R2 ;  /* 0x0000b4000e037a23 */ /* 0x004fe20000010802 */
[----:B---3--:R-:W-:-:S05]  /*4020*/  F2FP.BF16.PACK_AB R9, R52, R53 ;  /* 0x000000353409723e */ /* 0x008fca00000010ff */
[----:B------:R2:W-:Y:S02]  /*4030*/  MUFU.EX2 R54, R3 ;  /* 0x0000000300367308 */ /* 0x0005e40000000800 */
[----:B--2---:R-:W-:Y:S02]  /*4040*/  FFMA.FTZ R3, R15, c[0x0][0x2d0], -R2 ;  /* 0x0000b4000f037a23 */ /* 0x004fe40000010802 */
[----:B------:R-:W2:Y:S04]  /*4050*/  LDSM.16.MT88.4 R12, [R228] ;  /* 0x00000000e40c783b */ /* 0x000ea80000004200 */
[----:B------:R3:W4:Y:S02]  /*4060*/  MUFU.EX2 R55, R3 ;  /* 0x0000000300377308 */ /* 0x0007240000000800 */
[----:B---3--:R-:W-:Y:S01]  /*4070*/  FFMA.FTZ R3, R20, c[0x0][0x2d0], -R0 ;  /* 0x0000b40014037a23 */ /* 0x008fe20000010800 */
[----:B----4-:R-:W-:-:S05]  /*4080*/  F2FP.BF16.PACK_AB R11, R55, R54 ;  /* 0x00000036370b723e */ /* 0x010fca00000010ff */
[----:B------:R3:W4:Y:S02]  /*4090*/  MUFU.EX2 R143, R3 ;  /* 0x00000003008f7308 */ /* 0x0007240000000800 */
[C---:B------:R-:W-:Y:S08]  /*40a0*/  HMMA.16816.F32.BF16 R44, R8.reuse, R16, RZ ;  /* 0x00000010082c723c */ /* 0x040ff000000418ff */
[----:B------:R-:W-:Y:S01]  /*40b0*/  HMMA.16816.F32.BF16 R32, R8, R18, RZ ;  /* 0x000000120820723c */ /* 0x000fe200000418ff */
[----:B---3--:R-:W-:-:S04]  /*40c0*/  FFMA.FTZ R3, R21, c[0x0][0x2d0], -R2 ;  /* 0x0000b40015037a23 */ /* 0x008fc80000010802 */
[----:B------:R3:W-:Y:S03]  /*40d0*/  MUFU.EX2 R65, R3 ;  /* 0x0000000300417308 */ /* 0x0007e60000000800 */
[C---:B-1----:R-:W-:Y:S07]  /*40e0*/  HMMA.16816.F32.BF16 R16, R8.reuse, R6, RZ ;  /* 0x000000060810723c */ /* 0x042fee00000418ff */
[----:B----4-:R-:W-:Y:S01]  /*40f0*/  F2FP.BF16.PACK_AB R6, R143, R77 ;  /* 0x0000004d8f06723e */ /* 0x010fe200000010ff */
[----:B--2---:R-:W-:Y:S01]  /*4100*/  HMMA.16816.F32.BF16 R28, R8, R12, RZ ;  /* 0x0000000c081c723c */ /* 0x004fe200000418ff */
[----:B---3--:R-:W-:-:S04]  /*4110*/  FFMA.FTZ R3, R22, c[0x0][0x2d0], -R2 ;  /* 0x0000b40016037a23 */ /* 0x008fc80000010802 */
[----:B------:R1:W2:Y:S02]  /*4120*/  MUFU.EX2 R64, R3 ;  /* 0x0000000300407308 */ /* 0x0002a40000000800 */
[----:B-1----:R-:W-:Y:S02]  /*4130*/  FFMA.FTZ R3, R23, c[0x0][0x2d0], -R2 ;  /* 0x0000b40017037a23 */ /* 0x002fe40000010802 */
[----:B------:R-:W-:Y:S04]  /*4140*/  HMMA.16816.F32.BF16 R20, R8, R4, RZ ;  /* 0x000000040814723c */ /* 0x000fe800000418ff */
[----:B------:R1:W-:Y:S03]  /*4150*/  MUFU.EX2 R72, R3 ;  /* 0x0000000300487308 */ /* 0x0003e60000000800 */
[----:B------:R-:W-:-:S02]  /*4160*/  F2FP.BF16.PACK_AB R4, R75, R76 ;  /* 0x0000004c4b04723e */ /* 0x000fc400000010ff */
[----:B--2---:R-:W-:Y:S01]  /*4170*/  F2FP.BF16.PACK_AB R5, R64, R65 ;  /* 0x000000414005723e */ /* 0x004fe200000010ff */
[----:B-1----:R-:W-:Y:S02]  /*4180*/  FFMA.FTZ R3, R24, c[0x0][0x2d0], -R2 ;  /* 0x0000b40018037a23 */ /* 0x002fe40000010802 */
[C---:B------:R-:W-:Y:S02]  /*4190*/  HMMA.16816.F32.BF16 R24, R8.reuse, R14, RZ ;  /* 0x0000000e0818723c */ /* 0x040fe400000418ff */
[----:B------:R-:W1:Y:S06]  /*41a0*/  MUFU.EX2 R142, R3 ;  /* 0x00000003008e7308 */ /* 0x000e6c0000000800 */
[----:B------:R-:W-:Y:S01]  /*41b0*/  HMMA.16816.F32.BF16 R12, R8, R56, RZ ;  /* 0x00000038080c723c */ /* 0x000fe200000418ff */
[----:B-1----:R-:W-:Y:S01]  /*41c0*/  F2FP.BF16.PACK_AB R7, R142, R72 ;  /* 0x000000488e07723e */ /* 0x002fe200000010ff */
[----:B------:R-:W-:-:S02]  /*41d0*/  FADD.FTZ R3, R67, R66 ;  /* 0x0000004243037221 */ /* 0x000fc40000010000 */
[----:B------:R-:W-:Y:S02]  /*41e0*/  IMAD.MOV.U32 R66, RZ, RZ, R92 ;  /* 0x000000ffff427224 */ /* 0x000fe400078e005c */
[----:B------:R-:W-:Y:S02]  /*41f0*/  IMAD.MOV.U32 R67, RZ, RZ, R87 ;  /* 0x000000ffff437224 */ /* 0x000fe400078e0057 */
[C---:B------:R-:W-:Y:S01]  /*4200*/  HMMA.16816.F32.BF16 R220, R4.reuse, R60, R44 ;  /* 0x0000003c04dc723c */ /* 0x040fe2000004182c */
[----:B------:R-:W1:Y:S07]  /*4210*/  LDSM.16.MT88.4 R44, [R224+0x3800] ;  /* 0x00380000e02c783b */ /* 0x000e6e0000004200 */
[C---:B------:R-:W-:Y:S08]  /*4220*/  HMMA.16816.F32.BF16 R212, R4.reuse, R36, R20 ;  /* 0x0000002404d4723c */ /* 0x040ff00000041814 */
[C---:B------:R-:W-:Y:S01]  /*4230*/  HMMA.16816.F32.BF16 R144, R4.reuse, R38, R16 ;  /* 0x000000260490723c */ /* 0x040fe20000041810 */
[----:B------:R-:W2:Y:S07]  /*4240*/  LDSM.16.MT88.4 R36, [R227+0x3000] ;  /* 0x00300000e324783b */ /* 0x000eae0000004200 */
[C---:B------:R-:W-:Y:S01]  /*4250*/  HMMA.16816.F32.BF16 R164, R4.reuse, R62, R32 ;  /* 0x0000003e04a4723c */ /* 0x040fe20000041820 */
[----:B------:R-:W3:Y:S04]  /*4260*/  LDSM.16.MT88.4 R60, [R228+0x3800] ;  /* 0x00380000e43c783b */ /* 0x000ee80000004200 */
[----:B------:R-:W-:Y:S03]  /*4270*/  LDSM.16.MT88.4 R32, [R230+0x3800] ;  /* 0x00380000e620783b */ /* 0x000fe60000004200 */
[C---:B------:R-:W-:Y:S01]  /*4280*/  HMMA.16816.F32.BF16 R216, R4.reuse, R40, R28 ;  /* 0x0000002804d8723c */ /* 0x040fe2000004181c */
[----:B------:R-:W-:Y:S07]  /*4290*/  LDSM.16.MT88.4 R28, [R227+0x3800] ;  /* 0x00380000e31c783b */ /* 0x000fee0000004200 */
        /* <DEDUP_REMOVED lines=8> */
[----:B------:R-:W-:Y:S08]  /*4320*/  HMMA.16816.F32.BF16 R24, R8, R58, RZ ;  /* 0x0000003a0818723c */ /* 0x000ff000000418ff */
[C---:B-1----:R-:W-:Y:S07]  /*4330*/  HMMA.16816.F32.BF16 R136, R4.reuse, R44, R20 ;  /* 0x0000002c0488723c */ /* 0x042fee0000041814 */
[----:B------:R-:W-:Y:S01]  /*4340*/  IMAD.MOV.U32 R45, RZ, RZ, R107 ;  /* 0x000000ffff2d7224 */ /* 0x000fe200078e006b */
[----:B------:R-:W-:Y:S01]  /*4350*/  HMMA.16816.F32.BF16 R56, R4, R46, R16 ;  /* 0x0000002e0438723c */ /* 0x000fe20000041810 */
[----:B------:R-:W-:-:S06]  /*4360*/  IMAD.MOV.U32 R44, RZ, RZ, R106 ;  /* 0x000000ffff2c7224 */ /* 0x000fcc00078e006a */
[----:B------:R-:W-:Y:S01]  /*4370*/  IMAD.MOV.U32 R47, RZ, RZ, R105 ;  /* 0x000000ffff2f7224 */ /* 0x000fe200078e0069 */
[----:B--2---:R-:W-:Y:S01]  /*4380*/  HMMA.16816.F32.BF16 R20, R8, R36, RZ ;  /* 0x000000240814723c */ /* 0x004fe200000418ff */
[----:B------:R-:W-:-:S07]  /*4390*/  IMAD.MOV.U32 R46, RZ, RZ, R104 ;  /* 0x000000ffff2e7224 */ /* 0x000fce00078e0068 */
[----:B------:R-:W-:Y:S01]  /*43a0*/  HMMA.16816.F32.BF16 R16, R8, R38, RZ ;  /* 0x000000260810723c */ /* 0x000fe200000418ff */
[----:B------:R-:W1:Y:S07]  /*43b0*/  LDSM.16.MT88.4 R36, [R224+0x6000] ;  /* 0x00600000e024783b */ /* 0x000e6e0000004200 */
[----:B---3--:R-:W-:Y:S07]  /*43c0*/  HMMA.16816.F32.BF16 R132, R4, R60, R12 ;  /* 0x0000003c0484723c */ /* 0x008fee000004180c */
[----:B------:R-:W-:Y:S01]  /*43d0*/  IMAD.MOV.U32 R61, RZ, RZ, R114 ;  /* 0x000000ffff3d7224 */ /* 0x000fe200078e0072 */
[----:B----4-:R-:W-:Y:S01]  /*43e0*/  HMMA.16816.F32.BF16 R12, R8, R40, RZ ;  /* 0x00000028080c723c */ /* 0x010fe200000418ff */
[----:B------:R-:W-:-:S06]  /*43f0*/  IMAD.MOV.U32 R60, RZ, RZ, R113 ;  /* 0x000000ffff3c7224 */ /* 0x000fcc00078e0071 */
[----:B------:R-:W-:Y:S01]  /*4400*/  IMAD.MOV.U32 R40, RZ, RZ, R111 ;  /* 0x000000ffff287224 */ /* 0x000fe200078e006f */
[----:B------:R-:W-:Y:S01]  /*4410*/  HMMA.16816.F32.BF16 R124, R4, R28, R20 ;  /* 0x0000001c047c723c */ /* 0x000fe20000041814 */
[----:B------:R-:W2:Y:S01]  /*4420*/  LDSM.16.MT88.4 R20, [R224+0x6800] ;  /* 0x00680000e014783b */ /* 0x000ea20000004200 */
[----:B------:R-:W-:-:S06]  /*4430*/  IMAD.MOV.U32 R41, RZ, RZ, R112 ;  /* 0x000000ffff297224 */ /* 0x000fcc00078e0070 */
[C---:B------:R-:W-:Y:S08]  /*4440*/  HMMA.16816.F32.BF16 R128, R4.reuse, R70, R24 ;  /* 0x000000460480723c */ /* 0x040ff00000041818 */
[----:B------:R-:W-:Y:S07]  /*4450*/  HMMA.16816.F32.BF16 R148, R4, R32, R12 ;  /* 0x000000200494723c */ /* 0x000fee000004180c */
[----:B------:R-:W-:Y:S01]  /*4460*/  IMAD.MOV.U32 R33, RZ, RZ, R108 ;  /* 0x000000ffff217224 */ /* 0x000fe200078e006c */
[----:B-1----:R-:W-:Y:S01]  /*4470*/  HMMA.16816.F32.BF16 R12, R8, R36, RZ ;  /* 0x00000024080c723c */ /* 0x002fe200000418ff */
[----:B------:R-:W-:-:S06]  /*4480*/  IMAD.MOV.U32 R32, RZ, RZ, R99 ;  /* 0x000000ffff207224 */ /* 0x000fcc00078e0063 */
[----:B------:R-:W-:Y:S01]  /*4490*/  IMAD.MOV.U32 R37, RZ, RZ, R95 ;  /* 0x000000ffff257224 */ /* 0x000fe200078e005f */
[----:B------:R-:W-:Y:S01]  /*44a0*/  HMMA.16816.F32.BF16 R24, R8, R82, RZ ;  /* 0x000000520818723c */ /* 0x000fe200000418ff */
[----:B------:R-:W-:-:S07]  /*44b0*/  IMAD.MOV.U32 R36, RZ, RZ, R94 ;  /* 0x000000ffff247224 */ /* 0x000fce00078e005e */
[C---:B------:R-:W-:Y:S08]  /*44c0*/  HMMA.16816.F32.BF16 R80, R4.reuse, R30, R16 ;  /* 0x0000001e0450723c */ /* 0x040ff00000041810 */
[C---:B--2---:R-:W-:Y:S08]  /*44d0*/  HMMA.16816.F32.BF16 R116, R4.reuse, R20, R12 ;  /* 0x000000140474723c */ /* 0x044ff0000004180c */
[----:B------:R-:W-:Y:S01]  /*44e0*/  HMMA.16816.F32.BF16 R120, R4, R62, R24 ;  /* 0x0000003e0478723c */ /* 0x000fe20000041818 */
[----:B------:R-:W1:Y:S06]  /*44f0*/  LDSM.16.MT88.4 R24, [R228+0x6000] ;  /* 0x00600000e418783b */ /* 0x000e6c0000004200 */
[----:B------:R-:W-:Y:S01]  /*4500*/  IMAD.MOV.U32 R63, RZ, RZ, R110 ;  /* 0x000000ffff3f7224 */ /* 0x000fe200078e006e */
[----:B------:R-:W-:Y:S01]  /*4510*/  HMMA.16816.F32.BF16 R12, R8, R38, RZ ;  /* 0x00000026080c723c */ /* 0x000fe200000418ff */
[----:B------:R-:W-:-:S06]  /*4520*/  IMAD.MOV.U32 R62, RZ, RZ, R109 ;  /* 0x000000ffff3e7224 */ /* 0x000fcc00078e006d */
[----:B------:R-:W-:Y:S01]  /*4530*/  IMAD.MOV.U32 R39, RZ, RZ, R86 ;  /* 0x000000ffff277224 */ /* 0x000fe200078e0056 */
[----:B------:R-:W-:Y:S07]  /*4540*/  HMMA.16816.F32.BF16 R16, R8, R42, RZ ;  /* 0x0000002a0810723c */ /* 0x000fee00000418ff */
        /* <DEDUP_REMOVED lines=12> */
[----:B------:R-:W-:-:S04]  /*4610*/  FADD.FTZ R3, R55, R3 ;  /* 0x0000000337037221 */ /* 0x000fc80000010000 */
[----:B------:R-:W-:-:S04]  /*4620*/  FADD.FTZ R3, R65, R3 ;  /* 0x0000000341037221 */ /* 0x000fc80000010000 */
[----:B------:R-:W-:Y:S11]  /*4630*/  FADD.FTZ R3, R64, R3 ;  /* 0x0000000340037221 */ /* 0x000ff60000010000 */
[----:B------:R-:W-:Y:S02]  /*4640*/  @!UPT UIADD3 URZ, URZ, URZ, URZ ;  /* 0x0000003f3f3ff290 */ /* 0x000fe4000fffe03f */
[----:B--2---:R-:W-:Y:S07]  /*4650*/  HMMA.16816.F32.BF16 R104, R4, R20, R12 ;  /* 0x000000140468723c */ /* 0x004fee000004180c */
[----:B------:R-:W-:Y:S02]  /*4660*/  FADD.FTZ R12, R76, R16 ;  /* 0x000000104c0c7221 */ /* 0x000fe40000010000 */
[----:B------:R-:W-:Y:S02]  /*4670*/  FADD.FTZ R21, R72, R3 ;  /* 0x0000000348157221 */ /* 0x000fe40000010000 */
[----:B------:R-:W-:-:S02]  /*4680*/  FADD.FTZ R16, R75, R12 ;  /* 0x0000000c4b107221 */ /* 0x000fc40000010000 */
[----:B------:R-:W-:Y:S01]  /*4690*/  HMMA.16816.F32.BF16 R12, R8, R26, RZ ;  /* 0x0000001a080c723c */ /* 0x000fe200000418ff */
[----:B------:R-:W1:Y:S01]  /*46a0*/  LDSM.16.MT88.4 R24, [R227+0x6000] ;  /* 0x00600000e318783b */ /* 0x000e620000004200 */
[----:B------:R-:W-:Y:S11]  /*46b0*/  FFMA.FTZ R3, R89, c[0x0][0x2d0], -R0 ;  /* 0x0000b40059037a23 */ /* 0x000ff60000010800 */
[----:B------:R-:W-:Y:S11]  /*46c0*/  @!UPT UIADD3 URZ, URZ, URZ, URZ ;  /* 0x0000003f3f3ff290 */ /* 0x000ff6000fffe03f */
        /* <DEDUP_REMOVED lines=20> */
[----:B------:R-:W2:Y:S06]  /*4810*/  LDSM.16.MT88.4 R8, [R224+0x1000] ;  /* 0x00100000e008783b */ /* 0x000eac0000004200 */
[----:B------:R-:W-:-:S02]  /*4820*/  IMAD.MOV.U32 R15, RZ, RZ, R61 ;  /* 0x000000ffff0f7224 */ /* 0x000fc400078e003d */
[----:B-1----:R-:W-:-:S04]  /*4830*/  FFMA.FTZ R3, R88, c[0x0][0x2d0], -R0 ;  /* 0x0000b40058037a23 */ /* 0x002fc80000010800 */
        /* <DEDUP_REMOVED lines=21> */
[----:B------:R-:W-:Y:S01]  /*4990*/  HMMA.16816.F32.BF16 R52, R4, R10, R164 ;  /* 0x0000000a0434723c */ /* 0x000fe200000418a4 */
[----:B------:R-:W1:Y:S01]  /*49a0*/  LDSM.16.MT88.4 R8, [R228+0x1000] ;  /* 0x00100000e408783b */ /* 0x000e620000004200 */
[----:B------:R-:W-:-:S02]  /*49b0*/  IMAD.MOV.U32 R220, RZ, RZ, R43 ;  /* 0x000000ffffdc7224 */ /* 0x000fc400078e002b */
[----:B------:R-:W-:Y:S02]  /*49c0*/  IMAD.MOV.U32 R223, RZ, RZ, R36 ;  /* 0x000000ffffdf7224 */ /* 0x000fe400078e0024 */
[----:B------:R-:W-:Y:S02]  /*49d0*/  IMAD.MOV.U32 R222, RZ, RZ, R37 ;  /* 0x000000ffffde7224 */ /* 0x000fe400078e0025 */
[----:B------:R-:W-:Y:S02]  /*49e0*/  IMAD.MOV.U32 R165, RZ, RZ, R68 ;  /* 0x000000ffffa57224 */ /* 0x000fe400078e0044 */
[----:B------:R-:W-:Y:S02]  /*49f0*/  IMAD.MOV.U32 R164, RZ, RZ, R69 ;  /* 0x000000ffffa47224 */ /* 0x000fe400078e0045 */
[----:B------:R-:W-:Y:S02]  /*4a00*/  IMAD.MOV.U32 R166, RZ, RZ, R41 ;  /* 0x000000ffffa67224 */ /* 0x000fe400078e0029 */
[----:B------:R-:W-:-:S02]  /*4a10*/  IMAD.MOV.U32 R167, RZ, RZ, R60 ;  /* 0x000000ffffa77224 */ /* 0x000fc400078e003c */
[--C-:B------:R-:W-:Y:S02]  /*4a20*/  FFMA.FTZ R220, R220, c[0x0][0x2d0], -R0.reuse ;  /* 0x0000b400dcdc7a23 */ /* 0x100fe40000010800 */
[--C-:B------:R-:W-:Y:S02]  /*4a30*/  FFMA.FTZ R221, R221, c[0x0][0x2d0], -R0.reuse ;  /* 0x0000b400dddd7a23 */ /* 0x100fe40000010800 */
        /* <DEDUP_REMOVED lines=12> */
[----:B------:R-:W-:Y:S01]  /*4b00*/  IMAD.MOV.U32 R155, RZ, RZ, R32 ;  /* 0x000000ffff9b7224 */ /* 0x000fe200078e0020 */
        /* <DEDUP_REMOVED lines=8> */
[----:B------:R2:W-:Y:S01]  /*4b90*/  MUFU.EX2 R15, R3 ;  /* 0x00000003000f7308 */ /* 0x0005e20000000800 */
[C---:B-1----:R-:W-:Y:S07]  /*4ba0*/  HMMA.16816.F32.BF16 R64, R4.reuse, R8, R208 ;  /* 0x000000080440723c */ /* 0x042fee00000418d0 */
[----:B------:R-:W-:Y:S01]  /*4bb0*/  IMAD.MOV.U32 R211, RZ, RZ, R33 ;  /* 0x000000ffffd37224 */ /* 0x000fe200078e0021 */
[----:B------:R-:W-:Y:S01]  /*4bc0*/  HMMA.16816.F32.BF16 R40, R4, R10, R128 ;  /* 0x0000000a0428723c */ /* 0x000fe20000041880 */
[----:B------:R-:W1:Y:S01]  /*4bd0*/  LDSM.16.MT88.4 R8, [R224+0x4000] ;  /* 0x00400000e008783b */ /* 0x000e620000004200 */
[----:B------:R-:W-:-:S02]  /*4be0*/  IMAD.MOV.U32 R210, RZ, RZ, R103 ;  /* 0x000000ffffd27224 */ /* 0x000fc400078e0067 */
[----:B------:R-:W-:-:S04]  /*4bf0*/  IMAD.MOV.U32 R209, RZ, RZ, R102 ;  /* 0x000000ffffd17224 */ /* 0x000fc800078e0066 */
[----:B--2---:R-:W-:Y:S01]  /*4c00*/  FFMA.FTZ R3, R209, c[0x0][0x2d0], -R0 ;  /* 0x0000b400d1037a23 */ /* 0x004fe20000010800 */
        /* <DEDUP_REMOVED lines=33> */
[----:B------:R1:W-:Y:S01]  /*4e20*/  MUFU.EX2 R86, R3 ;  /* 0x0000000300567308 */ /* 0x0003e20000000800 */
[----:B------:R-:W-:Y:S02]  /*4e30*/  IMAD.MOV.U32 R27, RZ, RZ, R219 ;  /* 0x000000ffff1b7224 */ /* 0x000fe400078e00db */
[--C-:B----4-:R-:W-:Y:S02]  /*4e40*/  FFMA.FTZ R4, R215, c[0x0][0x2d0], -R2.reuse ;  /* 0x0000b400d7047a23 */ /* 0x110fe40000010802 */
[----:B------:R-:W-:-:S03]  /*4e50*/  FFMA.FTZ R27, R27, c[0x0][0x2d0], -R2 ;  /* 0x0000b4001b1b7a23 */ /* 0x000fc60000010802 */
        /* <DEDUP_REMOVED lines=9> */
[----:B------:R1:W-:Y:S01]  /*4ef0*/  MUFU.EX2 R24, R3 ;  /* 0x0000000300187308 */ /* 0x0003e20000000800 */
[----:B------:R-:W-:Y:S02]  /*4f00*/  IMAD.MOV.U32 R143, RZ, RZ, R218 ;  /* 0x000000ffff8f7224 */ /* 0x000fe400078e00da */
[----:B-1----:R-:W-:-:S05]  /*4f10*/  FFMA.FTZ R3, R214, c[0x0][0x2d0], -R2 ;  /* 0x0000b400d6037a23 */ /* 0x002fca0000010802 */
        /* <DEDUP_REMOVED lines=16> */
[----:B------:R-:W-:Y:S01]  /*5020*/  IMAD.MOV.U32 R55, RZ, RZ, R167 ;  /* 0x000000ffff377224 */ /* 0x000fe200078e00a7 */
        /* <DEDUP_REMOVED lines=21> */
[C---:B-1----:R-:W-:Y:S08]  /*5180*/  HMMA.16816.F32.BF16 R64, R4.reuse, R8, R148 ;  /* 0x000000080440723c */ /* 0x042ff00000041894 */
[C---:B------:R-:W-:Y:S01]  /*5190*/  HMMA.16816.F32.BF16 R52, R4.reuse, R10, R100 ;  /* 0x0000000a0434723c */ /* 0x040fe20000041864 */
[----:B------:R-:W1:Y:S07]  /*51a0*/  LDSM.16.MT88.4 R8, [R224+0x7800] ;  /* 0x00780000e008783b */ /* 0x000e6e0000004200 */
[C---:B-1----:R-:W-:Y:S01]  /*51b0*/  HMMA.16816.F32.BF16 R44, R4.reuse, R8, R144 ;  /* 0x00000008042c723c */ /* 0x042fe20000041890 */
[----:B------:R1:W-:Y:S06]  /*51c0*/  MUFU.EX2 R144, R17 ;  /* 0x0000001100907308 */ /* 0x0003ec0000000800 */
[----:B------:R-:W-:Y:S01]  /*51d0*/  IMAD.MOV.U32 R146, RZ, RZ, R223 ;  /* 0x000000ffff927224 */ /* 0x000fe200078e00df */
[----:B------:R-:W-:Y:S01]  /*51e0*/  HMMA.16816.F32.BF16 R32, R4, R10, R124 ;  /* 0x0000000a0420723c */ /* 0x000fe2000004187c */
[----:B------:R-:W2:Y:S01]  /*51f0*/  LDSM.16.MT88.4 R8, [R228+0x7800] ;  /* 0x00780000e408783b */ /* 0x000ea20000004200 */
[----:B------:R-:W-:Y:S01]  /*5200*/  MUFU.EX2 R145, R21 ;  /* 0x0000001500917308 */ /* 0x000fe20000000800 */
[----:B------:R-:W-:-:S05]  /*5210*/  IMAD.MOV.U32 R147, RZ, RZ, R22 ;  /* 0x000000ffff937224 */ /* 0x000fca00078e0016 */
[C---:B--2---:R-:W-:Y:S07]  /*5220*/  HMMA.16816.F32.BF16 R80, R4.reuse, R8, R136 ;  /* 0x000000080450723c */ /* 0x044fee0000041888 */
[----:B------:R-:W-:Y:S01]  /*5230*/  IMAD.MOV.U32 R139, RZ, RZ, R222 ;  /* 0x000000ffff8b7224 */ /* 0x000fe200078e00de */
[----:B------:R-:W-:Y:S01]  /*5240*/  HMMA.16816.F32.BF16 R68, R4, R10, R120 ;  /* 0x0000000a0444723c */ /* 0x000fe20000041878 */
[----:B------:R-:W2:Y:S01]  /*5250*/  LDSM.16.MT88.4 R8, [R227+0x7800] ;  /* 0x00780000e308783b */ /* 0x000ea20000004200 */
[----:B------:R-:W-:-:S02]  /*5260*/  IMAD.MOV.U32 R138, RZ, RZ, R221 ;  /* 0x000000ffff8a7224 */ /* 0x000fc400078e00dd */
[----:B------:R-:W-:-:S04]  /*5270*/  IMAD.MOV.U32 R137, RZ, RZ, R220 ;  /* 0x000000ffff897224 */ /* 0x000fc800078e00dc */
[C---:B--2---:R-:W-:Y:S08]  /*5280*/  HMMA.16816.F32.BF16 R60, R4.reuse, R8, R132 ;  /* 0x00000008043c723c */ /* 0x044ff00000041884 */
[C---:B------:R-:W-:Y:S01]  /*5290*/  HMMA.16816.F32.BF16 R48, R4.reuse, R10, R116 ;  /* 0x0000000a0430723c */ /* 0x040fe20000041874 */
[----:B------:R-:W2:Y:S07]  /*52a0*/  LDSM.16.MT88.4 R8, [R230+0x7800] ;  /* 0x00780000e608783b */ /* 0x000eae0000004200 */
[C---:B--2---:R-:W-:Y:S01]  /*52b0*/  HMMA.16816.F32.BF16 R40, R4.reuse, R8, R128 ;  /* 0x000000080428723c */ /* 0x044fe20000041880 */
        /* <DEDUP_REMOVED lines=8> */
[----:B-1----:R-:W-:Y:S01]  /*5340*/  LDSM.16.MT88.4 R16, [R228+0x2000] ;  /* 0x00200000e410783b */ /* 0x002fe20000004200 */
[--C-:B------:R-:W-:Y:S02]  /*5350*/  FFMA.FTZ R0, R142, c[0x0][0x2d0], -R2.reuse ;  /* 0x0000b4008e007a23 */ /* 0x100fe40000010802 */
[----:B------:R1:W-:Y:S01]  /*5360*/  MUFU.EX2 R142, R4 ;  /* 0x00000004008e7308 */ /* 0x0003e20000000800 */
[----:B--2---:R-:W2:Y:S01]  /*5370*/  LDSM.16.MT88.4 R12, [R227+0x2000] ;  /* 0x00200000e30c783b */ /* 0x004ea20000004200 */
[----:B------:R-:W-:-:S02]  /*5380*/  FFMA.FTZ R11, R58, c[0x0][0x2d0], -R2 ;  /* 0x0000b4003a0b7a23 */ /* 0x000fc40000010802 */
[--C-:B------:R-:W-:Y:S01]  /*5390*/  FFMA.FTZ R10, R59, c[0x0][0x2d0], -R2.reuse ;  /* 0x0000b4003b0a7a23 */ /* 0x100fe20000010802 */
[----:B------:R-:W3:Y:S03]  /*53a0*/  LDSM.16.MT88.4 R20, [R224+0x2000] ;  /* 0x00200000e014783b */ /* 0x000ee60000004200 */
[----:B------:R-:W4:Y:S01]  /*53b0*/  MUFU.EX2 R0, R0 ;  /* 0x0000000000007308 */ /* 0x000f220000000800 */
[----:B-1----:R-:W-:-:S07]  /*53c0*/  FFMA.FTZ R4, R143, c[0x0][0x2d0], -R2 ;  /* 0x0000b4008f047a23 */ /* 0x002fce0000010802 */
[----:B------:R1:W5:Y:S02]  /*53d0*/  MUFU.EX2 R143, R4 ;  /* 0x00000004008f7308 */ /* 0x0003640000000800 */
[----:B-1----:R-:W-:Y:S01]  /*53e0*/  FADD.FTZ R4, R25, R5 ;  /* 0x0000000519047221 */ /* 0x002fe20000010000 */
[----:B----4-:R-:W-:Y:S01]  /*53f0*/  F2FP.BF16.PACK_AB R5, R0, R3 ;  /* 0x000000030005723e */ /* 0x010fe200000010ff */
[----:B------:R-:W-:Y:S01]  /*5400*/  FFMA.FTZ R25, R57, c[0x0][0x2d0], -R2 ;  /* 0x0000b40039197a23 */ /* 0x000fe20000010802 */
[----:B-----5:R-:W-:Y:S01]  /*5410*/  F2FP.BF16.PACK_AB R7, R143, R142 ;  /* 0x0000008e8f07723e */ /* 0x020fe200000010ff */
[----:B------:R-:W-:Y:S01]  /*5420*/  FADD.FTZ R2, R26, R6 ;  /* 0x000000061a027221 */ /* 0x000fe20000010000 */
[----:B------:R-:W-:Y:S01]  /*5430*/  F2FP.BF16.PACK_AB R6, R145, R144 ;  /* 0x000000909106723e */ /* 0x000fe200000010ff */
[----:B------:R-:W-:Y:S01]  /*5440*/  FADD.FTZ R24, R24, R4 ;  /* 0x0000000418187221 */ /* 0x000fe20000010000 */
[----:B------:R-:W-:-:S07]  /*5450*/  F2FP.BF16.PACK_AB R4, R9, R8 ;  /* 0x000000080904723e */ /* 0x000fce00000010ff */
[C---:B--2---:R-:W-:Y:S08]  /*5460*/  HMMA.16816.F32.BF16 R116, R4.reuse, R12, R164 ;  /* 0x0000000c0474723c */ /* 0x044ff000000418a4 */
[----:B------:R-:W-:Y:S01]  /*5470*/  HMMA.16816.F32.BF16 R220, R4, R14, R112 ;  /* 0x0000000e04dc723c */ /* 0x000fe20000041870 */
[----:B------:R-:W1:Y:S01]  /*5480*/  LDSM.16.MT88.4 R12, [R228+0x5000] ;  /* 0x00500000e40c783b */ /* 0x000e620000004200 */
[----:B------:R-:W-:-:S03]  /*5490*/  FADD.FTZ R2, R86, R2 ;  /* 0x0000000256027221 */ /* 0x000fc60000010000 */
[----:B------:R-:W-:Y:S03]  /*54a0*/  LDSM.16.MT88.4 R112, [R227+0x2800] ;  /* 0x00280000e370783b */ /* 0x000fe60000004200 */
[C---:B---3--:R-:W-:Y:S08]  /*54b0*/  HMMA.16816.F32.BF16 R56, R4.reuse, R22, R212 ;  /* 0x000000160438723c */ /* 0x048ff000000418d4 */
[----:B------:R-:W-:Y:S01]  /*54c0*/  HMMA.16816.F32.BF16 R148, R4, R20, R216 ;  /* 0x000000140494723c */ /* 0x000fe200000418d8 */
[----:B------:R-:W2:Y:S01]  /*54d0*/  LDSM.16.MT88.4 R20, [R230+0x2000] ;  /* 0x00200000e614783b */ /* 0x000ea20000004200 */
[----:B------:R-:W-:-:S02]  /*54e0*/  IMAD.MOV.U32 R123, RZ, RZ, R116 ;  /* 0x000000ffff7b7224 */ /* 0x000fc400078e0074 */
[----:B------:R-:W-:Y:S02]  /*54f0*/  IMAD.MOV.U32 R122, RZ, RZ, R117 ;  /* 0x000000ffff7a7224 */ /* 0x000fe400078e0075 */
[----:B------:R-:W-:Y:S02]  /*5500*/  IMAD.MOV.U32 R121, RZ, RZ, R118 ;  /* 0x000000ffff797224 */ /* 0x000fe400078e0076 */
[----:B------:R-:W-:Y:S01]  /*5510*/  HMMA.16816.F32.BF16 R100, R4, R16, R208 ;  /* 0x000000100464723c */ /* 0x000fe200000418d0 */
[----:B------:R-:W-:-:S07]  /*5520*/  IMAD.MOV.U32 R120, RZ, RZ, R119 ;  /* 0x000000ffff787224 */ /* 0x000fce00078e0077 */
[C---:B------:R-:W-:Y:S01]  /*5530*/  HMMA.16816.F32.BF16 R76, R4.reuse, R18, R76 ;  /* 0x00000012044c723c */ /* 0x040fe2000004184c */
[----:B------:R-:W3:Y:S07]  /*5540*/  LDSM.16.MT88.4 R16, [R224+0x5000] ;  /* 0x00500000e010783b */ /* 0x000eee0000004200 */
[C---:B-1----:R-:W-:Y:S08]  /*5550*/  HMMA.16816.F32.BF16 R92, R4.reuse, R12, R92 ;  /* 0x0000000c045c723c */ /* 0x042ff0000004185c */
[C---:B------:R-:W-:Y:S01]  /*5560*/  HMMA.16816.F32.BF16 R36, R4.reuse, R14, R36 ;  /* 0x0000000e0424723c */ /* 0x040fe20000041824 */
[----:B------:R-:W1:Y:S07]  /*5570*/  LDSM.16.MT88.4 R12, [R224+0x8000] ;  /* 0x00800000e00c783b */ /* 0x000e6e0000004200 */
[C---:B--2---:R-:W-:Y:S01]  /*5580*/  HMMA.16816.F32.BF16 R116, R4.reuse, R20, R152 ;  /* 0x000000140474723c */ /* 0x044fe20000041898 */
[----:B------:R-:W-:Y:S07]  /*5590*/  LDSM.16.MT88.4 R152, [R224+0x2800] ;  /* 0x00280000e098783b */ /* 0x000fee0000004200 */
[----:B------:R-:W-:Y:S01]  /*55a0*/  HMMA.16816.F32.BF16 R208, R4, R22, R108 ;  /* 0x0000001604d0723c */ /* 0x000fe2000004186c */
[----:B------:R-:W2:Y:S01]  /*55b0*/  LDSM.16.MT88.4 R20, [R227+0x5000] ;  /* 0x00500000e314783b */ /* 0x000ea20000004200 */
[----:B------:R-:W-:-:S05]  /*55c0*/  FADD.FTZ R2, R87, R2 ;  /* 0x0000000257027221 */ /* 0x000fca0000010000 */
[----:B------:R-:W-:Y:S01]  /*55d0*/  IMAD.MOV.U32 R108, RZ, RZ, R123 ;  /* 0x000000ffff6c7224 */ /* 0x000fe200078e007b */
[----:B---3--:R-:W-:Y:S01]  /*55e0*/  HMMA.16816.F32.BF16 R124, R4, R16, R104 ;  /* 0x00000010047c723c */ /* 0x008fe20000041868 */
[----:B------:R-:W-:Y:S01]  /*55f0*/  IMAD.MOV.U32 R109, RZ, RZ, R122 ;  /* 0x000000ffff6d7224 */ /* 0x000fe200078e007a */
[----:B------:R-:W-:Y:S01]  /*5600*/  LDSM.16.MT88.4 R104, [R228+0x2800] ;  /* 0x00280000e468783b */ /* 0x000fe20000004200 */
[----:B------:R-:W-:Y:S02]  /*5610*/  IMAD.MOV.U32 R110, RZ, RZ, R121 ;  /* 0x000000ffff6e7224 */ /* 0x000fe400078e0079 */
[----:B------:R-:W-:-:S03]  /*5620*/  IMAD.MOV.U32 R111, RZ, RZ, R120 ;  /* 0x000000ffff6f7224 */ /* 0x000fc600078e0078 */
[C---:B------:R-:W-:Y:S01]  /*5630*/  HMMA.16816.F32.BF16 R132, R4.reuse, R18, R96 ;  /* 0x000000120484723c */ /* 0x040fe20000041860 */
[----:B------:R-:W3:Y:S07]  /*5640*/  LDSM.16.MT88.4 R16, [R230+0x5000] ;  /* 0x00500000e610783b */ /* 0x000eee0000004200 */
        /* <DEDUP_REMOVED lines=8> */
[C---:B---3--:R-:W-:Y:S08]  /*56d0*/  HMMA.16816.F32.BF16 R128, R4.reuse, R16, R64 ;  /* 0x000000100480723c */ /* 0x048ff00000041840 */
[C---:B------:R-:W-:Y:S01]  /*56e0*/  HMMA.16816.F32.BF16 R216, R4.reuse, R18, R52 ;  /* 0x0000001204d8723c */ /* 0x040fe20000041834 */
[----:B------:R-:W3:Y:S07]  /*56f0*/  LDSM.16.MT88.4 R16, [R227+0x8000] ;  /* 0x00800000e310783b */ /* 0x000eee0000004200 */
[C---:B-1----:R-:W-:Y:S01]  /*5700*/  HMMA.16816.F32.BF16 R28, R4.reuse, R14, R28 ;  /* 0x0000000e041c723c */ /* 0x042fe2000004181c */
[----:B------:R1:W-:Y:S07]  /*5710*/  MUFU.EX2 R14, R146 ;  /* 0x00000092000e7308 */ /* 0x0003ee0000000800 */
[----:B------:R-:W-:Y:S01]  /*5720*/  IMAD.MOV.U32 R66, RZ, RZ, R128 ;  /* 0x000000ffff427224 */ /* 0x000fe200078e0080 */
[----:B------:R-:W-:Y:S01]  /*5730*/  HMMA.16816.F32.BF16 R40, R4, R12, R40 ;  /* 0x0000000c0428723c */ /* 0x000fe20000041828 */
[----:B------:R-:W-:Y:S01]  /*5740*/  MUFU.EX2 R13, R137 ;  /* 0x00000089000d7308 */ /* 0x000fe20000000800 */
[----:B------:R-:W-:-:S02]  /*5750*/  IMAD.MOV.U32 R65, RZ, RZ, R129 ;  /* 0x000000ffff417224 */ /* 0x000fc400078e0081 */
[----:B------:R-:W-:Y:S02]  /*5760*/  IMAD.MOV.U32 R64, RZ, RZ, R130 ;  /* 0x000000ffff407224 */ /* 0x000fe400078e0082 */
[----:B------:R-:W-:Y:S02]  /*5770*/  IMAD.MOV.U32 R26, RZ, RZ, R131 ;  /* 0x000000ffff1a7224 */ /* 0x000fe400078e0083 */
[C---:B--2---:R-:W-:Y:S01]  /*5780*/  HMMA.16816.F32.BF16 R44, R4.reuse, R20, R80 ;  /* 0x00000014042c723c */ /* 0x044fe20000041850 */
[----:B-1----:R-:W2:Y:S01]  /*5790*/  LDL R146, [R1+0x54] ;  /* 0x0000540001927983 */ /* 0x002ea20000100800 */
[----:B------:R-:W1:Y:S03]  /*57a0*/  MUFU.EX2 R15, R139 ;  /* 0x0000008b000f7308 */ /* 0x000e660000000800 */
[----:B------:R-:W4:Y:S03]  /*57b0*/  LDSM.16.MT88.4 R128, [R224+0x5800] ;  /* 0x00580000e080783b */ /* 0x000f260000004200 */
[C---:B------:R-:W-:Y:S01]  /*57c0*/  HMMA.16816.F32.BF16 R32, R4.reuse, R22, R68 ;  /* 0x000000160420723c */ /* 0x040fe20000041844 */
[----:B------:R-:W-:Y:S01]  /*57d0*/  LDSM.16.MT88.4 R80, [R228+0x8800] ;  /* 0x00880000e450783b */ /* 0x000fe20000004200 */
[----:B------:R-:W-:Y:S05]  /*57e0*/  MUFU.EX2 R12, R25 ;  /* 0x00000019000c7308 */ /* 0x000fea0000000800 */
[----:B------:R-:W-:Y:S01]  /*57f0*/  IMAD.MOV.U32 R71, RZ, RZ, R26 ;  /* 0x000000ffff477224 */ /* 0x000fe200078e001a */
[C---:B---3--:R-:W-:Y:S01]  /*5800*/  HMMA.16816.F32.BF16 R20, R4.reuse, R16, R60 ;  /* 0x000000100414723c */ /* 0x048fe2000004183c */
[----:B------:R-:W-:Y:S01]  /*5810*/  IMAD.MOV.U32 R68, RZ, RZ, R66 ;  /* 0x000000ffff447224 */ /* 0x000fe200078e0042 */
[----:B------:R-:W3:Y:S06]  /*5820*/  MUFU.EX2 R16, R138 ;  /* 0x0000008a00107308 */ /* 0x000eec0000000800 */
[----:B------:R-:W-:Y:S01]  /*5830*/  HMMA.16816.F32.BF16 R48, R4, R18, R48 ;  /* 0x000000120430723c */ /* 0x000fe20000041830 */
[----:B-1----:R-:W-:Y:S01]  /*5840*/  F2FP.BF16.PACK_AB R98, R14, R15 ;  /* 0x0000000f0e62723e */ /* 0x002fe200000010ff */
[----:B------:R-:W1:Y:S01]  /*5850*/  MUFU.EX2 R7, R11 ;  /* 0x0000000b00077308 */ /* 0x000e620000000800 */
[----:B------:R-:W-:-:S02]  /*5860*/  IMAD.MOV.U32 R69, RZ, RZ, R65 ;  /* 0x000000ffff457224 */ /* 0x000fc400078e0041 */
[----:B------:R-:W-:Y:S01]  /*5870*/  IMAD.MOV.U32 R70, RZ, RZ, R64 ;  /* 0x000000ffff467224 */ /* 0x000fe200078e0040 */
[----:B---3--:R-:W-:-:S04]  /*5880*/  F2FP.BF16.PACK_AB R96, R16, R13 ;  /* 0x0000000d1060723e */ /* 0x008fc800000010ff */
[----:B------:R-:W-:Y:S01]  /*5890*/  MUFU.EX2 R5, R10 ;  /* 0x0000000a00057308 */ /* 0x000fe20000000800 */
[----:B------:R-:W-:Y:S01]  /*58a0*/  FADD.FTZ R4, R85, R24 ;  /* 0x0000001855047221 */ /* 0x000fe20000010000 */
[----:B------:R-:W3:Y:S06]  /*58b0*/  LDSM.16.MT88.4 R136, [R228+0x5800] ;  /* 0x00580000e488783b */ /* 0x000eec0000004200 */
[----:B------:R-:W5:Y:S01]  /*58c0*/  MUFU.EX2 R6, R27 ;  /* 0x0000001b00067308 */ /* 0x000f620000000800 */
[----:B-1----:R-:W-:Y:S01]  /*58d0*/  F2FP.BF16.PACK_AB R97, R7, R12 ;  /* 0x0000000c0761723e */ /* 0x002fe200000010ff */
[----:B------:R-:W-:Y:S01]  /*58e0*/  IMAD.MOV.U32 R26, RZ, RZ, c[0x0][0x168] ;  /* 0x00005a00ff1a7624 */ /* 0x000fe200078e00ff */
[----:B------:R-:W-:Y:S01]  /*58f0*/  LDSM.16.MT88.4 R64, [R230+0x5800] ;  /* 0x00580000e640783b */ /* 0x000fe20000004200 */
[----:B-----5:R-:W-:-:S07]  /*5900*/  F2FP.BF16.PACK_AB R99, R6, R5 ;  /* 0x000000050663723e */ /* 0x020fce00000010ff */
[C---:B------:R-:W-:Y:S08]  /*5910*/  HMMA.16816.F32.BF16 R148, R96.reuse, R152, R148 ;  /* 0x000000986094723c */ /* 0x040ff00000041894 */
[----:B------:R-:W-:Y:S01]  /*5920*/  HMMA.16816.F32.BF16 R152, R96, R154, R56 ;  /* 0x0000009a6098723c */ /* 0x000fe20000041838 */
[----:B------:R-:W1:Y:S01]  /*5930*/  LDSM.16.MT88.4 R56, [R227+0x5800] ;  /* 0x00580000e338783b */ /* 0x000e620000004200 */
[----:B------:R-:W-:-:S04]  /*5940*/  FADD.FTZ R4, R84, R4 ;  /* 0x0000000454047221 */ /* 0x000fc80000010000 */
[----:B------:R-:W-:Y:S02]  /*5950*/  FADD.FTZ R3, R3, R4 ;  /* 0x0000000403037221 */ /* 0x000fe40000010000 */
[----:B------:R-:W-:Y:S02]  /*5960*/  FADD.FTZ R4, R9, R2 ;  /* 0x0000000209047221 */ /* 0x000fe40000010000 */
[----:B------:R-:W5:Y:S01]  /*5970*/  LDSM.16.MT88.4 R8, [R230+0x8800] ;  /* 0x00880000e608783b */ /* 0x000f620000004200 */
[----:B------:R-:W-:Y:S01]  /*5980*/  FADD.FTZ R3, R0, R3 ;  /* 0x0000000300037221 */ /* 0x000fe20000010000 */
[C---:B----4-:R-:W-:Y:S08]  /*5990*/  HMMA.16816.F32.BF16 R124, R96.reuse, R128, R124 ;  /* 0x00000080607c723c */ /* 0x050ff0000004187c */
[C---:B------:R-:W-:Y:S08]  /*59a0*/  HMMA.16816.F32.BF16 R128, R96.reuse, R130, R132 ;  /* 0x000000826080723c */ /* 0x040ff00000041884 */
[C---:B---3--:R-:W-:Y:S08]  /*59b0*/  HMMA.16816.F32.BF16 R132, R96.reuse, R136, R92 ;  /* 0x000000886084723c */ /* 0x048ff0000004185c */
[C---:B-1----:R-:W-:Y:S01]  /*59c0*/  HMMA.16816.F32.BF16 R52, R96.reuse, R56, R88 ;  /* 0x000000386034723c */ /* 0x042fe20000041858 */
[----:B------:R-:W-:Y:S07]  /*59d0*/  LDSM.16.MT88.4 R88, [R227+0x8800] ;  /* 0x00880000e358783b */ /* 0x000fee0000004200 */
[C---:B------:R-:W-:Y:S01]  /*59e0*/  HMMA.16816.F32.BF16 R56, R96.reuse, R58, R72 ;  /* 0x0000003a6038723c */ /* 0x040fe20000041848 */
[----:B------:R-:W1:Y:S07]  /*59f0*/  LDSM.16.MT88.4 R72, [R224+0x8800] ;  /* 0x00880000e048783b */ /* 0x000e6e0000004200 */
[----:B-----5:R-:W-:Y:S07]  /*5a00*/  HMMA.16816.F32.BF16 R92, R96, R8, R40 ;  /* 0x00000008605c723c */ /* 0x020fee0000041828 */
[----:B------:R-:W-:-:S05]  /*5a10*/  IADD3 R8, R147, -0x2, RZ ;  /* 0xfffffffe93087810 */ /* 0x000fca0007ffe0ff */
[----:B------:R-:W-:Y:S01]  /*5a20*/  STL [R1+0x8], R8 ;  /* 0x0000080801007387 */ /* 0x000fe20000100800 */
        /* <DEDUP_REMOVED lines=12> */
[----:B------:R-:W-:Y:S01]  /*5af0*/  HMMA.16816.F32.BF16 R72, R96, R74, R164 ;  /* 0x0000004a6048723c */ /* 0x000fe200000418a4 */
[----:B--2---:R-:W-:-:S04]  /*5b00*/  @P1 IMAD.HI.U32 R2, R146, c[0x0][0x2c8], RZ ;  /* 0x0000b20092021a27 */ /* 0x004fc800078e00ff */
        /* <DEDUP_REMOVED lines=14> */
[----:B------:R-:W-:Y:S02]  /*5bf0*/  FADD.FTZ R7, R7, R12 ;  /* 0x0000000c07077221 */ /* 0x000fe40000010000 */
[----:B------:R-:W-:Y:S02]  /*5c00*/  FADD.FTZ R15, R15, R16 ;  /* 0x000000100f0f7221 */ /* 0x000fe40000010000 */
[----:B------:R-:W-:Y:S01]  /*5c10*/  FADD.FTZ R5, R5, R7 ;  /* 0x0000000705057221 */ /* 0x000fe20000010000 */
[----:B------:R1:W-:Y:S01]  /*5c20*/  STL [R1+0x18], R0 ;  /* 0x0000180001007387 */ /* 0x0003e20000100800 */
[----:B------:R-:W-:Y:S01]  /*5c30*/  ISETP.GE.AND P0, PT, R8, R0, PT ;  /* 0x000000000800720c */ /* 0x000fe20003f06270 */
[----:B------:R-:W-:Y:S01]  /*5c40*/  FADD.FTZ R2, R14, R15 ;  /* 0x0000000f0e027221 */ /* 0x000fe20000010000 */
[----:B------:R-:W-:Y:S01]  /*5c50*/  HMMA.16816.F32.BF16 R80, R96, R82, R32 ;  /* 0x000000526050723c */ /* 0x000fe20000041820 */
[----:B-1----:R-:W-:-:S05]  /*5c60*/  FADD.FTZ R0, R6, R5 ;  /* 0x0000000506007221 */ /* 0x002fca0000010000 */
[----:B------:R1:W-:Y:S04]  /*5c70*/  STL [R1+0x10], R0 ;  /* 0x0000100001007387 */ /* 0x0003e80000100800 */
[----:B------:R1:W-:Y:S01]  /*5c80*/  STL [R1+0xc], R2 ;  /* 0x00000c0201007387 */ /* 0x0003e20000100800 */
[C---:B------:R-:W-:Y:S08]  /*5c90*/  HMMA.16816.F32.BF16 R88, R96.reuse, R90, R48 ;  /* 0x0000005a6058723c */ /* 0x040ff00000041830 */
[----:B------:R-:W-:Y:S01]  /*5ca0*/  HMMA.16816.F32.BF16 R96, R96, R10, R28 ;  /* 0x0000000a6060723c */ /* 0x000fe2000004181c */
[----:B------:R-:W-:Y:S07]  /*5cb0*/  @!P0 BRA `(.L_x_1776) ;  /* 0x000043e000008947 */ /* 0x000fee0003800000 */
[----:B------:R-:W2:Y:S01]  /*5cc0*/  LDL R147, [R1+0x84] ;  /* 0x0000840001937983 */ /* 0x000ea20000100800 */
[----:B------:R-:W-:Y:S01]  /*5cd0*/  IMAD.MOV.U32 R144, RZ, RZ, R140 ;  /* 0x000000ffff907224 */ /* 0x000fe200078e008c */
[----:B------:R-:W-:-:S02]  /*5ce0*/  MOV R143, R141 ;  /* 0x0000008d008f7202 */ /* 0x000fc40000000f00 */
[----:B------:R-:W-:Y:S01]  /*5cf0*/  MOV R217, R8 ;  /* 0x0000000800d97202 */ /* 0x000fe20000000f00 */
[----:B-12---:R-:W-:-:S05]  /*5d00*/  IMAD.IADD R0, R147, 0x1, R146 ;  /* 0x0000000193007824 */ /* 0x006fca00078e0292 */
[----:B------:R1:W-:Y:S02]  /*5d10*/  STL [R1+0x14], R0 ;  /* 0x0000140001007387 */ /* 0x0003e40000100800 */
[----:B-1----:R-:W-:-:S05]  /*5d20*/  @P1 IMAD.HI.U32 R0, R0, c[0x0][0x2c8], RZ ;  /* 0x0000b20000001a27 */ /* 0x002fca00078e00ff */
[----:B------:R-:W-:-:S05]  /*5d30*/  @P1 SHF.R.U32.HI R0, RZ, c[0x0][0x2cc], R0 ;  /* 0x0000b300ff001a19 */ /* 0x000fca0000011600 */
[----:B------:R1:W-:Y:S02]  /*5d40*/  @P1 STL [R1+0x1c], R0 ;  /* 0x00001c0001001387 */ /* 0x0003e40000100800 */
.L_x_1777:
[----:B------:R-:W-:Y:S04]  /*5d50*/  DEPBAR.LE SB0, 0x0 ;  /* 0x000080000000791a */ /* 0x000fe80000000000 */
[----:B------:R-:W-:Y:S01]  /*5d60*/  WARPSYNC 0xffffffff ;  /* 0xffffffff00007948 */ /* 0x000fe20003800000 */
[----:B------:R-:W-:Y:S01]  /*5d70*/  BAR.SYNC.DEFER_BLOCKING 0x0 ;  /* 0x0000000000007b1d */ /* 0x000fe20000010000 */
[C---:B------:R-:W-:Y:S11]  /*5d80*/  ISETP.GE.AND P6, PT, R217.reuse, RZ, PT ;  /* 0x000000ffd900720c */ /* 0x040ff60003fc6270 */
[----:B------:R-:W-:Y:S02]  /*5d90*/  @!UPT UIADD3 URZ, URZ, URZ, URZ ;  /* 0x0000003f3f3ff290 */ /* 0x000fe4000fffe03f */
[----:B-1----:R-:W-:Y:S01]  /*5da0*/  @P6 SHF.R.S32.HI R0, RZ, 0x1f, R217 ;  /* 0x0000001fff006819 */ /* 0x002fe200000114d9 */
[C---:B------:R-:W-:Y:S04]  /*5db0*/  @P6 IMAD.WIDE.U32 R140, R217.reuse, c[0x0][0x208], RZ ;  /* 0x00008200d98c6a25 */ /* 0x040fe800078e00ff */
[----:B------:R-:W-:Y:S04]  /*5dc0*/  @P6 IMAD R0, R0, c[0x0][0x208], RZ ;  /* 0x0000820000006a24 */ /* 0x000fe800078e02ff */
[----:B------:R-:W-:Y:S01]  /*5dd0*/  @P6 IMAD R0, R217, c[0x0][0x20c], R0 ;  /* 0x00008300d9006a24 */ /* 0x000fe200078e0200 */
[----:B------:R-:W1:Y:S03]  /*5de0*/  LDSM.16.M88.4 R8, [R225] ;  /* 0x00000000e108783b */ /* 0x000e660000000200 */
[----:B------:R-:W-:Y:S04]  /*5df0*/  @P6 IMAD.IADD R0, R141, 0x1, R0 ;  /* 0x000000018d006824 */ /* 0x000fe800078e0200 */
[----:B------:R-:W-:Y:S01]  /*5e00*/  @P6 IMAD R0, R0, 0x60, RZ ;  /* 0x0000006000006824 */ /* 0x000fe200078e02ff */
[----:B------:R-:W2:Y:S08]  /*5e10*/  LDSM.16.M88.4 R16, [R225+0x800] ;  /* 0x00080000e110783b */ /* 0x000eb00000000200 */
[----:B------:R-:W3:Y:S04]  /*5e20*/  LDL R145, [R1+0x3c] ;  /* 0x00003c0001917983 */ /* 0x000ee80000100800 */
[----:B------:R-:W3:Y:S06]  /*5e30*/  LDL.64 R2, [R1+0x28] ;  /* 0x0000280001027983 */ /* 0x000eec0000100a00 */
        /* <DEDUP_REMOVED lines=31> */
[----:B---3--:R-:W-:Y:S05]  /*6030*/  @P6 IMAD.MOV.U32 R3, RZ, RZ, R145 ;  /* 0x000000ffff036224 */ /* 0x008fea00078e0091 */
[----:B------:R-:W2:Y:S03]  /*6040*/  LDL R145, [R1+0x50] ;  /* 0x0000500001917983 */ /* 0x000ea60000100800 */
[----:B------:R-:W-:Y:S05]  /*6050*/  @P6 IMAD.WIDE.U32 R2, R140, 0x60, R2 ;  /* 0x000000608c026825 */ /* 0x000fea00078e0002 */
[----:B------:R-:W-:Y:S01]  /*6060*/  @P6 IADD3 R0, R3, R0, RZ ;  /* 0x0000000003006210 */ /* 0x000fe20007ffe0ff */
[C---:B-1----:R-:W-:Y:S03]  /*6070*/  HMMA.16816.F32.BF16 R36, R160.reuse, R164, R36 ;  /* 0x000000a4a024723c */ /* 0x042fe60000041824 */
[C---:B------:R-:W-:Y:S01]  /*6080*/  @P6 SHF.L.U64.HI R140, R2.reuse, 0x1, R0 ;  /* 0x00000001028c6819 */ /* 0x040fe20000010200 */
[----:B------:R-:W-:Y:S04]  /*6090*/  @P6 IMAD.SHL.U32 R0, R2, 0x2, RZ ;  /* 0x0000000202006824 */ /* 0x000fe800078e00ff */
        /* <DEDUP_REMOVED lines=14> */
[----:B----4-:R-:W-:Y:S05]  /*6180*/  @P6 IADD3 R146, P0, R0, c[0x0][0x1f8], RZ ;  /* 0x00007e0000926a10 */ /* 0x010fea0007f1e0ff */
[----:B------:R-:W-:Y:S01]  /*6190*/  HMMA.16816.F32.BF16 R48, R160, R166, R48 ;  /* 0x000000a6a030723c */ /* 0x000fe20000041830 */
[----:B------:R-:W-:Y:S03]  /*61a0*/  @P6 IMAD.MOV.U32 R0, RZ, RZ, 0x6 ;  /* 0x00000006ff006424 */ /* 0x000fe600078e00ff */
[----:B------:R-:W-:Y:S02]  /*61b0*/  @P6 IADD3.X R147, RZ, c[0x0][0x1fc], R140, P0, P5 ;  /* 0x00007f00ff936a10 */ /* 0x000fe400007ea48c */
[----:B------:R-:W-:Y:S03]  /*61c0*/  @P6 MOV R140, c[0x0][0x208] ;  /* 0x00008200008c6a02 */ /* 0x000fe60000000f00 */
[----:B------:R1:W-:Y:S03]  /*61d0*/  @P6 LDGSTS.E.BYPASS.LTC128B.128 [R142+0x6100], [R146.64], !P2 ;  /* 0x06100000928e6fae */ /* 0x0003e6000d101d46 */
[C---:B------:R-:W-:Y:S02]  /*61e0*/  @P6 SHF.L.U64.HI R0, R140.reuse, R0, c[0x0][0x20c] ;  /* 0x000083008c006619 */ /* 0x040fe40000010200 */
[----:B------:R-:W-:Y:S04]  /*61f0*/  @P6 SHF.L.U32 R140, R140, 0x6, RZ ;  /* 0x000000068c8c6819 */ /* 0x000fe800000006ff */
[----:B---3--:R-:W-:Y:S05]  /*6200*/  @P6 IADD3 R2, P0, R2, R140, RZ ;  /* 0x0000008c02026210 */ /* 0x008fea0007f1e0ff */
[----:B------:R-:W-:Y:S01]  /*6210*/  @P6 IMAD.X R3, R3, 0x1, R0, P0 ;  /* 0x0000000103036824 */ /* 0x000fe200000e0600 */
        /* <DEDUP_REMOVED lines=8> */
[----:B---3--:R-:W-:Y:S07]  /*62a0*/  IMAD R3, R217, -0x60, RZ ;  /* 0xffffffa0d9037824 */ /* 0x008fee00078e02ff */
[----:B------:R-:W3:Y:S08]  /*62b0*/  LDSM.16.M88.4 R164, [R229] ;  /* 0x00000000e5a4783b */ /* 0x000ef00000000200 */
[----:B------:R-:W0:Y:S08]  /*62c0*/  LDGDEPBAR ;  /* 0x00000000000079af */ /* 0x000e300000000000 */
[----:B------:R1:W5:Y:S04]  /*62d0*/  LDL R2, [R1+0x14] ;  /* 0x0000140001027983 */ /* 0x0003680000100800 */
[----:B------:R-:W4:Y:S01]  /*62e0*/  LDL.LU R209, [R1+0xc] ;  /* 0x00000c0001d17983 */ /* 0x000f220000300800 */
[C---:B---3--:R-:W-:Y:S08]  /*62f0*/  HMMA.16816.F32.BF16 R4, R168.reuse, R164, R4 ;  /* 0x000000a4a804723c */ /* 0x048ff00000041804 */
[C---:B------:R-:W-:Y:S01]  /*6300*/  HMMA.16816.F32.BF16 R8, R168.reuse, R166, R8 ;  /* 0x000000a6a808723c */ /* 0x040fe20000041808 */
[----:B------:R-:W3:Y:S07]  /*6310*/  LDSM.16.M88.4 R164, [R229+0x800] ;  /* 0x00080000e5a4783b */ /* 0x000eee0000000200 */
[C---:B---3--:R-:W-:Y:S08]  /*6320*/  HMMA.16816.F32.BF16 R12, R168.reuse, R164, R12 ;  /* 0x000000a4a80c723c */ /* 0x048ff0000004180c */
[C---:B------:R-:W-:Y:S01]  /*6330*/  HMMA.16816.F32.BF16 R16, R168.reuse, R166, R16 ;  /* 0x000000a6a810723c */ /* 0x040fe20000041810 */
[----:B------:R-:W3:Y:S07]  /*6340*/  LDSM.16.M88.4 R164, [R229+0x1000] ;  /* 0x00100000e5a4783b */ /* 0x000eee0000000200 */
[C---:B---3--:R-:W-:Y:S08]  /*6350*/  HMMA.16816.F32.BF16 R20, R168.reuse, R164, R20 ;  /* 0x000000a4a814723c */ /* 0x048ff00000041814 */
[C---:B------:R-:W-:Y:S01]  /*6360*/  HMMA.16816.F32.BF16 R24, R168.reuse, R166, R24 ;  /* 0x000000a6a818723c */ /* 0x040fe20000041818 */
[----:B------:R-:W3:Y:S03]  /*6370*/  LDSM.16.M88.4 R164, [R229+0x1800] ;  /* 0x00180000e5a4783b */ /* 0x000ee60000000200 */
[----:B--2---:R-:W-:Y:S04]  /*6380*/  IADD3 R3, -R145, 0x1, R3 ;  /* 0x0000000191037810 */ /* 0x004fe80007ffe103 */
[----:B------:R-:W-:Y:S04]  /*6390*/  IADD3 R3, R3, c[0x0][0x1d0], RZ ;  /* 0x0000740003037a10 */ /* 0x000fe80007ffe0ff */
[----:B------:R-:W-:Y:S01]  /*63a0*/  IADD3 R3, R3, -c[0x0][0x168], RZ ;  /* 0x80005a0003037a10 */ /* 0x000fe20007ffe0ff */
[C---:B---3--:R-:W-:Y:S08]  /*63b0*/  HMMA.16816.F32.BF16 R28, R168.reuse, R164, R28 ;  /* 0x000000a4a81c723c */ /* 0x048ff0000004181c */
[C---:B------:R-:W-:Y:S01]  /*63c0*/  HMMA.16816.F32.BF16 R32, R168.reuse, R166, R32 ;  /* 0x000000a6a820723c */ /* 0x040fe20000041820 */
[----:B------:R-:W2:Y:S07]  /*63d0*/  LDSM.16.M88.4 R164, [R229+0x2000] ;  /* 0x00200000e5a4783b */ /* 0x000eae0000000200 */
[C---:B--2---:R-:W-:Y:S08]  /*63e0*/  HMMA.16816.F32.BF16 R36, R168.reuse, R164, R36 ;  /* 0x000000a4a824723c */ /* 0x044ff00000041824 */
[C---:B------:R-:W-:Y:S01]  /*63f0*/  HMMA.16816.F32.BF16 R40, R168.reuse, R166, R40 ;  /* 0x000000a6a828723c */ /* 0x040fe20000041828 */
[----:B------:R-:W2:Y:S07]  /*6400*/  LDSM.16.M88.4 R164, [R229+0x2800] ;  /* 0x00280000e5a4783b */ /* 0x000eae0000000200 */
[C---:B--2---:R-:W-:Y:S08]  /*6410*/  HMMA.16816.F32.BF16 R44, R168.reuse, R164, R44 ;  /* 0x000000a4a82c723c */ /* 0x044ff0000004182c */
[----:B------:R-:W-:Y:S01]  /*6420*/  HMMA.16816.F32.BF16 R48, R168, R166, R48 ;  /* 0x000000a6a830723c */ /* 0x000fe20000041830 */
[----:B------:R-:W2:Y:S03]  /*6430*/  LDSM.16.M88.4 R164, [R226] ;  /* 0x00000000e2a4783b */ /* 0x000ea60000000200 */
[----:B-----5:R-:W-:Y:S05]  /*6440*/  @P1 IMAD.MOV.U32 R2, RZ, RZ, R208 ;  /* 0x000000ffff021224 */ /* 0x020fea00078e00d0 */
[----:B------:R-:W3:Y:S01]  /*6450*/  SHFL.IDX PT, R0, R2, RZ, 0x1c1f ;  /* 0x001c1fff02007589 */ /* 0x000ee200000e0000 */
[C---:B--2---:R-:W-:Y:S08]  /*6460*/  HMMA.16816.F32.BF16 R4, R172.reuse, R164, R4 ;  /* 0x000000a4ac04723c */ /* 0x044ff00000041804 */
[C---:B------:R-:W-:Y:S01]  /*6470*/  HMMA.16816.F32.BF16 R8, R172.reuse, R166, R8 ;  /* 0x000000a6ac08723c */ /* 0x040fe20000041808 */
[----:B------:R-:W2:Y:S03]  /*6480*/  LDSM.16.M88.4 R164, [R226+0x800] ;  /* 0x00080000e2a4783b */ /* 0x000ea60000000200 */
[----:B---3--:R-:W-:Y:S04]  /*6490*/  IADD3 R0, R3, R0, RZ ;  /* 0x0000000003007210 */ /* 0x008fe80007ffe0ff */
[C---:B------:R-:W-:Y:S02]  /*64a0*/  ISETP.GT.AND P6, PT, R0.reuse, RZ, PT ;  /* 0x000000ff0000720c */ /* 0x040fe40003fc4270 */
[C---:B------:R-:W-:Y:S02]  /*64b0*/  ISETP.GT.AND P5, PT, R0.reuse, 0x1, PT ;  /* 0x000000010000780c */ /* 0x040fe40003fa4270 */
[----:B------:R-:W-:Y:S01]  /*64c0*/  ISETP.GT.AND P0, PT, R0, 0x8, PT ;  /* 0x000000080000780c */ /* 0x000fe20003f04270 */
        /* <DEDUP_REMOVED lines=32> */
[----:B------:R-:W2:Y:S07]  /*66d0*/  LDSM.16.M88.4 R164, [R243] ;  /* 0x00000000f3a4783b */ /* 0x000eae0000000200 */
[C---:B--2---:R-:W-:Y:S08]  /*66e0*/  HMMA.16816.F32.BF16 R4, R180.reuse, R164, R4 ;  /* 0x000000a4b404723c */ /* 0x044ff00000041804 */
[C---:B------:R-:W-:Y:S01]  /*66f0*/  HMMA.16816.F32.BF16 R8, R180.reuse, R166, R8 ;  /* 0x000000a6b408723c */ /* 0x040fe20000041808 */
        /* <DEDUP_REMOVED lines=110> */
[----:B------:R-:W-:Y:S02]  /*6de0*/  FSEL R4, R4, -INF , P6 ;  /* 0xff80000004047808 */ /* 0x000fe40003000000 */
[C---:B------:R-:W-:Y:S06]  /*6df0*/  ISETP.GT.AND P6, PT, R0.reuse, 0x9, PT ;  /* 0x000000090000780c */ /* 0x040fec0003fc4270 */
[----:B------:R-:W-:Y:S02]  /*6e00*/  FSEL R208, R9, -INF , P6 ;  /* 0xff80000009d07808 */ /* 0x000fe40003000000 */
[----:B------:R-:W-:Y:S01]  /*6e10*/  ISETP.GT.AND P6, PT, R0, 0x18, PT ;  /* 0x000000180000780c */ /* 0x000fe20003fc4270 */
[C---:B--2---:R-:W-:Y:S08]  /*6e20*/  HMMA.16816.F32.BF16 R12, R204.reuse, R164, R12 ;  /* 0x000000a4cc0c723c */ /* 0x044ff0000004180c */
[C---:B------:R-:W-:Y:S01]  /*6e30*/  HMMA.16816.F32.BF16 R16, R204.reuse, R166, R16 ;  /* 0x000000a6cc10723c */ /* 0x040fe20000041810 */
[----:B------:R-:W2:Y:S11]  /*6e40*/  LDSM.16.M88.4 R164, [R226+0x7000] ;  /* 0x00700000e2a4783b */ /* 0x000eb60000000200 */
[----:B------:R-:W-:Y:S11]  /*6e50*/  @!UPT UIADD3 URZ, URZ, URZ, URZ ;  /* 0x0000003f3f3ff290 */ /* 0x000ff6000fffe03f */
[----:B------:R-:W-:Y:S01]  /*6e60*/  @!UPT UIADD3 URZ, URZ, URZ, URZ ;  /* 0x0000003f3f3ff290 */ /* 0x000fe2000fffe03f */
[----:B------:R-:W-:Y:S02]  /*6e70*/  FSEL R216, R16, -INF , P6 ;  /* 0xff80000010d87808 */ /* 0x000fe40003000000 */
[C---:B------:R-:W-:Y:S01]  /*6e80*/  ISETP.GT.AND P6, PT, R0.reuse, 0x21, PT ;  /* 0x000000210000780c */ /* 0x040fe20003fc4270 */
[C---:B--2---:R-:W-:Y:S08]  /*6e90*/  HMMA.16816.F32.BF16 R20, R204.reuse, R164, R20 ;  /* 0x000000a4cc14723c */ /* 0x044ff00000041814 */
[C---:B------:R-:W-:Y:S01]  /*6ea0*/  HMMA.16816.F32.BF16 R24, R204.reuse, R166, R24 ;  /* 0x000000a6cc18723c */ /* 0x040fe20000041818 */
[----:B------:R-:W2:Y:S11]  /*6eb0*/  LDSM.16.M88.4 R164, [R226+0x7800] ;  /* 0x00780000e2a4783b */ /* 0x000eb60000000200 */
[----:B------:R-:W-:Y:S04]  /*6ec0*/  @!UPT UIADD3 URZ, URZ, URZ, URZ ;  /* 0x0000003f3f3ff290 */ /* 0x000fe8000fffe03f */
[----:B------:R-:W-:Y:S02]  /*6ed0*/  FSEL R21, R21, -INF , P6 ;  /* 0xff80000015157808 */ /* 0x000fe40003000000 */
[----:B------:R-:W-:Y:S01]  /*6ee0*/  ISETP.GT.AND P6, PT, R0, 0x30, PT ;  /* 0x000000300000780c */ /* 0x000fe20003fc4270 */
        /* <DEDUP_REMOVED lines=10> */
[----:B------:R-:W2:Y:S01]  /*6f90*/  LDSM.16.M88.4 R164, [R226+0x8800] ;  /* 0x00880000e2a4783b */ /* 0x000ea20000000200 */
[----:B------:R-:W-:Y:S07]  /*6fa0*/  DEPBAR.LE SB0, 0x0 ;  /* 0x000080000000791a */ /* 0x000fee0000000000 */
[----:B------:R-:W-:Y:S11]  /*6fb0*/  BAR.SYNC.DEFER_BLOCKING 0x0 ;  /* 0x0000000000007b1d */ /* 0x000ff60000010000 */
[----:B------:R-:W-:Y:S04]  /*6fc0*/  @!UPT UIADD3 URZ, URZ, URZ, URZ ;  /* 0x0000003f3f3ff290 */ /* 0x000fe8000fffe03f */
[----:B------:R-:W-:Y:S02]  /*6fd0*/  FSEL R40, R40, -INF , P6 ;  /* 0xff80000028287808 */ /* 0x000fe40003000000 */
[C---:B------:R-:W-:Y:S01]  /*6fe0*/  ISETP.GT.AND P6, PT, R0.reuse, 0x51, PT ;  /* 0x000000510000780c */ /* 0x040fe20003fc4270 */
[C---:B--2---:R-:W-:Y:S08]  /*6ff0*/  HMMA.16816.F32.BF16 R44, R204.reuse, R164, R44 ;  /* 0x000000a4cc2c723c */ /* 0x044ff0000004182c */
[----:B------:R-:W-:Y:S07]  /*7000*/  HMMA.16816.F32.BF16 R48, R204, R166, R48 ;  /* 0x000000a6cc30723c */ /* 0x000fee0000041830 */
[----:B------:R-:W-:Y:S02]  /*7010*/  FSEL R166, R5, -INF , P5 ;  /* 0xff80000005a67808 */ /* 0x000fe40002800000 */
[----:B------:R-:W-:Y:S01]  /*7020*/  ISETP.GT.AND P5, PT, R0, 0x10, PT ;  /* 0x000000100000780c */ /* 0x000fe20003fa4270 */
[----:B------:R2:W3:Y:S02]  /*7030*/  SHFL.IDX PT, R5, R2, 0x1, 0x1c1f ;  /* 0x003c1f0002057f89 */ /* 0x0004e400000e0000 */
[----:B------:R-:W-:Y:S01]  /*7040*/  FSEL R167, R8, -INF , P0 ;  /* 0xff80000008a77808 */ /* 0x000fe20000000000 */
[----:B------:R-:W-:Y:S01]  /*7050*/  IMAD.MOV.U32 R8, RZ, RZ, R142 ;  /* 0x000000ffff087224 */ /* 0x000fe200078e008e */
[----:B------:R-:W-:Y:S02]  /*7060*/  ISETP.GT.AND P0, PT, R0, 0x11, PT ;  /* 0x000000110000780c */ /* 0x000fe40003f04270 */
[----:B------:R-:W-:Y:S02]  /*7070*/  FSEL R214, R12, -INF , P5 ;  /* 0xff8000000cd67808 */ /* 0x000fe40002800000 */
[----:B------:R-:W-:Y:S02]  /*7080*/  FSEL R215, R13, -INF , P0 ;  /* 0xff8000000dd77808 */ /* 0x000fe40000000000 */
[C---:B------:R-:W-:Y:S02]  /*7090*/  ISETP.GT.AND P5, PT, R0.reuse, 0x19, PT ;  /* 0x000000190000780c */ /* 0x040fe40003fa4270 */
        /* <DEDUP_REMOVED lines=21> */
[----:B------:R-:W-:Y:S02]  /*71f0*/  FMNMX.FTZ R0, R4, R143, !PT ;  /* 0x0000008f04007209 */ /* 0x000fe40007810000 */
[----:B------:R-:W-:Y:S02]  /*7200*/  FSEL R45, R45, -INF , P6 ;  /* 0xff8000002d2d7808 */ /* 0x000fe40003000000 */
[----:B------:R-:W-:Y:S02]  /*7210*/  FMNMX.FTZ R0, R166, R0, !PT ;  /* 0x00000000a6007209 */ /* 0x000fe40007810000 */
[----:B------:R-:W-:Y:S02]  /*7220*/  FSEL R48, R48, -INF , P5 ;  /* 0xff80000030307808 */ /* 0x000fe40002800000 */
[----:B------:R-:W-:Y:S02]  /*7230*/  FMNMX.FTZ R0, R167, R0, !PT ;  /* 0x00000000a7007209 */ /* 0x000fe40007810000 */
[----:B------:R-:W-:Y:S02]  /*7240*/  FSEL R49, R49, -INF , P0 ;  /* 0xff80000031317808 */ /* 0x000fe40000000000 */
[----:B------:R-:W-:Y:S04]  /*7250*/  FMNMX.FTZ R0, R208, R0, !PT ;  /* 0x00000000d0007209 */ /* 0x000fe80007810000 */
        /* <DEDUP_REMOVED lines=14> */
[----:B--2---:R-:W-:Y:S02]  /*7340*/  FMNMX.FTZ R2, R40, R0, !PT ;  /* 0x0000000028027209 */ /* 0x004fe40007810000 */
[----:B---3--:R-:W-:Y:S02]  /*7350*/  IADD3 R0, R3, R5, RZ ;  /* 0x0000000503007210 */ /* 0x008fe40007ffe0ff */
[----:B------:R-:W-:Y:S02]  /*7360*/  FMNMX.FTZ R2, R41, R2, !PT ;  /* 0x0000000229027209 */ /* 0x000fe40007810000 */
[----:B------:R-:W-:Y:S02]  /*7370*/  ISETP.GT.AND P5, PT, R0, RZ, PT ;  /* 0x000000ff0000720c */ /* 0x000fe40003fa4270 */
[----:B------:R-:W-:Y:S02]  /*7380*/  FMNMX.FTZ R2, R44, R2, !PT ;  /* 0x000000022c027209 */ /* 0x000fe40007810000 */
[----:B------:R-:W-:Y:S02]  /*7390*/  ISETP.GT.AND P0, PT, R0, 0x1, PT ;  /* 0x000000010000780c */ /* 0x000fe40003f04270 */
[----:B------:R-:W-:Y:S02]  /*73a0*/  FMNMX.FTZ R2, R45, R2, !PT ;  /* 0x000000022d027209 */ /* 0x000fe40007810000 */
[----:B------:R-:W-:Y:S02]  /*73b0*/  FSEL R6, R6, -INF , P5 ;  /* 0xff80000006067808 */ /* 0x000fe40002800000 */
[----:B------:R-:W-:Y:S02]  /*73c0*/  FMNMX.FTZ R2, R48, R2, !PT ;  /* 0x0000000230027209 */ /* 0x000fe40007810000 */
[----:B-1----:R-:W-:Y:S02]  /*73d0*/  FSEL R147, R7, -INF , P0 ;  /* 0xff80000007937808 */ /* 0x002fe40000000000 */
[----:B------:R-:W-:Y:S02]  /*73e0*/  FMNMX.FTZ R2, R49, R2, !PT ;  /* 0x0000000231027209 */ /* 0x000fe40007810000 */
[C---:B------:R-:W-:Y:S02]  /*73f0*/  ISETP.GT.AND P5, PT, R0.reuse, 0x8, PT ;  /* 0x000000080000780c */ /* 0x040fe40003fa4270 */
[----:B------:R-:W-:Y:S01]  /*7400*/  ISETP.GT.AND P0, PT, R0, 0x9, PT ;  /* 0x000000090000780c */ /* 0x000fe20003f04270 */
[----:B------:R-:W1:Y:S01]  /*7410*/  SHFL.BFLY PT, R3, R2, 0x2, 0x1f ;  /* 0x0c401f0002037f89 */ /* 0x000e6200000e0000 */
[----:B------:R-:W-:Y:S02]  /*7420*/  FSEL R164, R10, -INF , P5 ;  /* 0xff8000000aa47808 */ /* 0x000fe40002800000 */
[----:B------:R-:W-:Y:S02]  /*7430*/  FSEL R165, R11, -INF , P0 ;  /* 0xff8000000ba57808 */ /* 0x000fe40000000000 */
[C---:B------:R-:W-:Y:S02]  /*7440*/  ISETP.GT.AND P5, PT, R0.reuse, 0x10, PT ;  /* 0x000000100000780c */ /* 0x040fe40003fa4270 */
[----:B------:R-:W-:Y:S02]  /*7450*/  ISETP.GT.AND P0, PT, R0, 0x11, PT ;  /* 0x000000110000780c */ /* 0x000fe40003f04270 */
[----:B------:R-:W-:Y:S02]  /*7460*/  FSEL R211, R14, -INF , P5 ;  /* 0xff8000000ed37808 */ /* 0x000fe40002800000 */
[----:B------:R-:W-:Y:S01]  /*7470*/  FSEL R210, R15, -INF , P0 ;  /* 0xff8000000fd27808 */ /* 0x000fe20000000000 */
[----:B------:R-:W-:Y:S01]  /*7480*/  IMAD.MOV.U32 R15, RZ, RZ, R49 ;  /* 0x000000ffff0f7224 */ /* 0x000fe200078e0031 */
[C---:B------:R-:W-:Y:S02]  /*7490*/  ISETP.GT.AND P5, PT, R0.reuse, 0x18, PT ;  /* 0x000000180000780c */ /* 0x040fe40003fa4270 */
[----:B------:R-:W-:Y:S02]  /*74a0*/  ISETP.GT.AND P0, PT, R0, 0x19, PT ;  /* 0x000000190000780c */ /* 0x000fe40003f04270 */
[----:B------:R-:W-:Y:S02]  /*74b0*/  FSEL R212, R18, -INF , P5 ;  /* 0xff80000012d47808 */ /* 0x000fe40002800000 */
[----:B------:R-:W-:Y:S01]  /*74c0*/  FSEL R213, R19, -INF , P0 ;  /* 0xff80000013d57808 */ /* 0x000fe20000000000 */
[----:B------:R-:W-:Y:S01]  /*74d0*/  IMAD.MOV.U32 R19, RZ, RZ, R25 ;  /* 0x000000ffff137224 */ /* 0x000fe200078e0019 */
[C---:B------:R-:W-:Y:S02]  /*74e0*/  ISETP.GT.AND P5, PT, R0.reuse, 0x20, PT ;  /* 0x000000200000780c */ /* 0x040fe40003fa4270 */
[----:B------:R-:W-:Y:S02]  /*74f0*/  ISETP.GT.AND P0, PT, R0, 0x21, PT ;  /* 0x000000210000780c */ /* 0x000fe40003f04270 */
[----:B-1----:R-:W-:Y:S02]  /*7500*/  FMNMX.FTZ R2, R2, R3, !PT ;  /* 0x0000000302027209 */ /* 0x002fe40007810000 */
[----:B------:R-:W-:Y:S02]  /*7510*/  FMNMX.FTZ R3, R6, R144, !PT ;  /* 0x0000009006037209 */ /* 0x000fe40007810000 */
[----:B------:R-:W-:Y:S01]  /*7520*/  FSEL R220, R22, -INF , P5 ;  /* 0xff80000016dc7808 */ /* 0x000fe20002800000 */
[----:B----4-:R-:W1:Y:S01]  /*7530*/  SHFL.BFLY PT, R141, R2, 0x1, 0x1f ;  /* 0x0c201f00028d7f89 */ /* 0x010e6200000e0000 */
[----:B------:R-:W-:Y:S01]  /*7540*/  FMNMX.FTZ R3, R147, R3, !PT ;  /* 0x0000000393037209 */ /* 0x000fe20007810000 */
[----:B------:R-:W-:Y:S01]  /*7550*/  IMAD.MOV.U32 R22, RZ, RZ, R33 ;  /* 0x000000ffff167224 */ /* 0x000fe200078e0021 */
[----:B------:R-:W-:Y:S02]  /*7560*/  FSEL R219, R23, -INF , P0 ;  /* 0xff80000017db7808 */ /* 0x000fe40000000000 */
[----:B------:R-:W-:Y:S02]  /*7570*/  FMNMX.FTZ R3, R164, R3, !PT ;  /* 0x00000003a4037209 */ /* 0x000fe40007810000 */
[C---:B------:R-:W-:Y:S02]  /*7580*/  ISETP.GT.AND P5, PT, R0.reuse, 0x28, PT ;  /* 0x000000280000780c */ /* 0x040fe40003fa4270 */
[----:B------:R-:W-:Y:S02]  /*7590*/  FMNMX.FTZ R3, R165, R3, !PT ;  /* 0x00000003a5037209 */ /* 0x000fe40007810000 */
[----:B------:R-:W-:Y:S02]  /*75a0*/  ISETP.GT.AND P0, PT, R0, 0x29, PT ;  /* 0x000000290000780c */ /* 0x000fe40003f04270 */
[----:B------:R-:W-:Y:S02]  /*75b0*/  FMNMX.FTZ R3, R211, R3, !PT ;  /* 0x00000003d3037209 */ /* 0x000fe40007810000 */
[----:B------:R-:W-:Y:S02]  /*75c0*/  FSEL R221, R26, -INF , P5 ;  /* 0xff8000001add7808 */ /* 0x000fe40002800000 */
[----:B------:R-:W-:Y:S02]  /*75d0*/  FMNMX.FTZ R3, R210, R3, !PT ;  /* 0x00000003d2037209 */ /* 0x000fe40007810000 */
[----:B------:R-:W-:Y:S02]  /*75e0*/  FSEL R222, R27, -INF , P0 ;  /* 0xff8000001bde7808 */ /* 0x000fe40000000000 */
[----:B------:R-:W-:Y:S02]  /*75f0*/  FMNMX.FTZ R3, R212, R3, !PT ;  /* 0x00000003d4037209 */ /* 0x000fe40007810000 */
[----:B------:R-:W-:Y:S02]  /*7600*/  ISETP.GT.AND P5, PT, R0, 0x30, PT ;  /* 0x000000300000780c */ /* 0x000fe40003fa4270 */
[----:B------:R-:W-:Y:S02]  /*7610*/  FMNMX.FTZ R3, R213, R3, !PT ;  /* 0x00000003d5037209 */ /* 0x000fe40007810000 */
[----:B------:R-:W-:Y:S01]  /*7620*/  FSEL R14, R30, -INF , P5 ;  /* 0xff8000001e0e7808 */ /* 0x000fe20002800000 */
[----:B------:R-:W-:Y:S01]  /*7630*/  IMAD.MOV.U32 R30, RZ, RZ, R45 ;  /* 0x000000ffff1e7224 */ /* 0x000fe200078e002d */
[----:B------:R-:W-:Y:S02]  /*7640*/  FMNMX.FTZ R3, R220, R3, !PT ;  /* 0x00000003dc037209 */ /* 0x000fe40007810000 */
[C---:B------:R-:W-:Y:S02]  /*7650*/  ISETP.GT.AND P0, PT, R0.reuse, 0x31, PT ;  /* 0x000000310000780c */ /* 0x040fe40003f04270 */
[----:B------:R-:W-:Y:S02]  /*7660*/  FMNMX.FTZ R3, R219, R3, !PT ;  /* 0x00000003db037209 */ /* 0x000fe40007810000 */
[----:B------:R-:W-:Y:S02]  /*7670*/  FSEL R10, R31, -INF , P0 ;  /* 0xff8000001f0a7808 */ /* 0x000fe40000000000 */
[----:B------:R-:W-:Y:S02]  /*7680*/  FMNMX.FTZ R3, R221, R3, !PT ;  /* 0x00000003dd037209 */ /* 0x000fe40007810000 */
[----:B------:R-:W-:Y:S02]  /*7690*/  ISETP.GT.AND P5, PT, R0, 0x38, PT ;  /* 0x000000380000780c */ /* 0x000fe40003fa4270 */
[----:B------:R-:W-:Y:S02]  /*76a0*/  FMNMX.FTZ R3, R222, R3, !PT ;  /* 0x00000003de037209 */ /* 0x000fe40007810000 */
[----:B------:R-:W-:Y:S02]  /*76b0*/  FSEL R34, R34, -INF , P5 ;  /* 0xff80000022227808 */ /* 0x000fe40002800000 */
[----:B------:R-:W-:Y:S02]  /*76c0*/  FMNMX.FTZ R3, R14, R3, !PT ;  /* 0x000000030e037209 */ /* 0x000fe40007810000 */
[----:B------:R-:W-:Y:S02]  /*76d0*/  ISETP.GT.AND P0, PT, R0, 0x39, PT ;  /* 0x000000390000780c */ /* 0x000fe40003f04270 */
[----:B------:R-:W-:Y:S02]  /*76e0*/  FMNMX.FTZ R3, R10, R3, !PT ;  /* 0x000000030a037209 */ /* 0x000fe40007810000 */
[----:B------:R-:W-:Y:S01]  /*76f0*/  FSEL R11, R35, -INF , P0 ;  /* 0xff800000230b7808 */ /* 0x000fe20000000000 */
[----:B------:R-:W-:Y:S01]  /*7700*/  IMAD.MOV.U32 R35, RZ, RZ, R41 ;  /* 0x000000ffff237224 */ /* 0x000fe200078e0029 */
[----:B------:R-:W-:Y:S02]  /*7710*/  ISETP.GT.AND P0, PT, R0, 0x40, PT ;  /* 0x000000400000780c */ /* 0x000fe40003f04270 */
[----:B------:R-:W-:Y:S02]  /*7720*/  FMNMX.FTZ R3, R34, R3, !PT ;  /* 0x0000000322037209 */ /* 0x000fe40007810000 */
[----:B------:R-:W-:Y:S02]  /*7730*/  FSEL R7, R38, -INF , P0 ;  /* 0xff80000026077808 */ /* 0x000fe40000000000 */
[C---:B------:R-:W-:Y:S02]  /*7740*/  ISETP.GT.AND P6, PT, R0.reuse, 0x41, PT ;  /* 0x000000410000780c */ /* 0x040fe40003fc4270 */
[----:B------:R-:W-:Y:S02]  /*7750*/  FMNMX.FTZ R3, R11, R3, !PT ;  /* 0x000000030b037209 */ /* 0x000fe40007810000 */
[----:B------:R-:W-:Y:S02]  /*7760*/  FSEL R39, R39, -INF , P6 ;  /* 0xff80000027277808 */ /* 0x000fe40003000000 */
[C---:B------:R-:W-:Y:S02]  /*7770*/  ISETP.GT.AND P0, PT, R0.reuse, 0x49, PT ;  /* 0x000000490000780c */ /* 0x040fe40003f04270 */
[----:B------:R-:W-:Y:S02]  /*7780*/  FMNMX.FTZ R3, R7, R3, !PT ;  /* 0x0000000307037209 */ /* 0x000fe40007810000 */
[----:B------:R-:W-:Y:S02]  /*7790*/  ISETP.GT.AND P5, PT, R0, 0x48, PT ;  /* 0x000000480000780c */ /* 0x000fe40003fa4270 */
[----:B------:R-:W-:Y:S02]  /*77a0*/  FSEL R43, R43, -INF , P0 ;  /* 0xff8000002b2b7808 */ /* 0x000fe40000000000 */
[----:B------:R-:W-:Y:S02]  /*77b0*/  FSEL R42, R42, -INF , P5 ;  /* 0xff8000002a2a7808 */ /* 0x000fe40002800000 */
[C---:B------:R-:W-:Y:S02]  /*77c0*/  ISETP.GT.AND P0, PT, R0.reuse, 0x50, PT ;  /* 0x000000500000780c */ /* 0x040fe40003f04270 */
[----:B------:R-:W-:Y:S02]  /*77d0*/  FMNMX.FTZ R3, R39, R3, !PT ;  /* 0x0000000327037209 */ /* 0x000fe40007810000 */
[----:B------:R-:W-:Y:S02]  /*77e0*/  ISETP.GT.AND P6, PT, R0, 0x51, PT ;  /* 0x000000510000780c */ /* 0x000fe40003fc4270 */
        /* <DEDUP_REMOVED lines=8> */
[----:B------:R-:W-:Y:S01]  /*7870*/  FSEL R142, R51, -INF , P0 ;  /* 0xff800000338e7808 */ /* 0x000fe20000000000 */
[----:B------:R-:W-:Y:S01]  /*7880*/  IMAD.MOV.U32 R51, RZ, RZ, R37 ;  /* 0x000000ffff337224 */ /* 0x000fe200078e0025 */
[----:B------:R-:W-:Y:S02]  /*7890*/  FMNMX.FTZ R0, R47, R0, !PT ;  /* 0x000000002f007209 */ /* 0x000fe40007810000 */
[----:B-1----:R-:W-:Y:S02]  /*78a0*/  FMNMX.FTZ R141, R2, R141, !PT ;  /* 0x0000008d028d7209 */ /* 0x002fe40007810000 */
[----:B------:R-:W-:Y:S02]  /*78b0*/  FMNMX.FTZ R0, R50, R0, !PT ;  /* 0x0000000032007209 */ /* 0x000fe40007810000 */
[C---:B------:R-:W-:Y:S02]  /*78c0*/  FSETP.NEU.FTZ.AND P0, PT, R141.reuse, -INF , PT ;  /* 0xff8000008d00780b */ /* 0x040fe40003f1d000 */
[----:B------:R-:W-:Y:S02]  /*78d0*/  FMNMX.FTZ R0, R142, R0, !PT ;  /* 0x000000008e007209 */ /* 0x000fe40007810000 */
[----:B------:R-:W-:Y:S02]  /*78e0*/  FSEL R3, R141, RZ, P0 ;  /* 0x000000ff8d037208 */ /* 0x000fe40000000000 */
[----:B------:R-:W-:Y:S01]  /*78f0*/  MOV R26, R8 ;  /* 0x00000008001a7202 */ /* 0x000fe20000000f00 */
[----:B------:R-:W1:Y:S01]  /*7900*/  SHFL.BFLY PT, R2, R0, 0x2, 0x1f ;  /* 0x0c401f0000027f89 */ /* 0x000e6200000e0000 */
[----:B------:R-:W-:Y:S02]  /*7910*/  MOV R18, R21 ;  /* 0x0000001500127202 */ /* 0x000fe40000000f00 */
[----:B------:R-:W-:Y:S02]  /*7920*/  MOV R23, R32 ;  /* 0x0000002000177202 */ /* 0x000fe40000000f00 */
[----:B------:R-:W-:Y:S02]  /*7930*/  MOV R27, R48 ;  /* 0x00000030001b7202 */ /* 0x000fe40000000f00 */
[----:B------:R-:W-:Y:S02]  /*7940*/  MOV R31, R44 ;  /* 0x0000002c001f7202 */ /* 0x000fe40000000f00 */
[----:B------:R-:W-:Y:S02]  /*7950*/  MOV R38, R40 ;  /* 0x0000002800267202 */ /* 0x000fe40000000f00 */
[----:B------:R-:W-:Y:S02]  /*7960*/  ISETP.GE.AND P6, PT, R217, 0x1, PT ;  /* 0x00000001d900780c */ /* 0x000fe40003fc6270 */
        /* <DEDUP_REMOVED lines=16> */
[----:B--2---:R-:W-:Y:S01]  /*7a70*/  FMUL.FTZ R8, R2, R152 ;  /* 0x0000009802087220 */ /* 0x004fe20000410000 */
[----:B------:R-:W-:Y:S01]  /*7a80*/  FSEL R144, R144, RZ, P0 ;  /* 0x000000ff90907208 */ /* 0x000fe20000000000 */
[----:B------:R-:W2:Y:S01]  /*7a90*/  LDL.LU R152, [R1+0x10] ;  /* 0x0000100001987983 */ /* 0x000ea20000300800 */
[C---:B------:R-:W-:Y:S01]  /*7aa0*/  FFMA.FTZ R209, R2.reuse, R209, R146 ;  /* 0x000000d102d17223 */ /* 0x040fe20000010092 */
[----:B------:R-:W1:Y:S01]  /*7ab0*/  MUFU.EX2 R0, R0 ;  /* 0x0000000000007308 */ /* 0x000e620000000800 */
[----:B------:R-:W-:Y:S01]  /*7ac0*/  FMUL.FTZ R4, R2, R148 ;  /* 0x0000009402047220 */ /* 0x000fe20000410000 */
[----:B------:R-:W-:Y:S01]  /*7ad0*/  MOV R148, R28 ;  /* 0x0000001c00947202 */ /* 0x000fe20000000f00 */
[----:B------:R-:W-:Y:S02]  /*7ae0*/  FFMA.FTZ R6, R6, c[0x0][0x2d0], -R144 ;  /* 0x0000b40006067a23 */ /* 0x000fe40000010890 */
[C---:B------:R-:W-:Y:S02]  /*7af0*/  FMUL.FTZ R5, R2.reuse, R149 ;  /* 0x0000009502057220 */ /* 0x040fe40000410000 */
[C---:B------:R-:W-:Y:S02]  /*7b00*/  FMUL.FTZ R9, R2.reuse, R153 ;  /* 0x0000009902097220 */ /* 0x040fe40000410000 */
[C---:B------:R-:W-:Y:S01]  /*7b10*/  FMUL.FTZ R12, R2.reuse, R100 ;  /* 0x00000064020c7220 */ /* 0x040fe20000410000 */
[----:B------:R3:W2:Y:S01]  /*7b20*/  MUFU.EX2 R145, R6 ;  /* 0x0000000600917308 */ /* 0x0006a20000000800 */
[C---:B------:R-:W-:Y:S02]  /*7b30*/  FMUL.FTZ R13, R2.reuse, R101 ;  /* 0x00000065020d7220 */ /* 0x040fe40000410000 */
[C---:B------:R-:W-:Y:S02]  /*7b40*/  FMUL.FTZ R16, R2.reuse, R104 ;  /* 0x0000006802107220 */ /* 0x040fe40000410000 */
[C---:B------:R-:W-:Y:S02]  /*7b50*/  FMUL.FTZ R17, R2.reuse, R105 ;  /* 0x0000006902117220 */ /* 0x040fe40000410000 */
[C---:B------:R-:W-:Y:S02]  /*7b60*/  FMUL.FTZ R20, R2.reuse, R108 ;  /* 0x0000006c02147220 */ /* 0x040fe40000410000 */
        /* <DEDUP_REMOVED lines=46> */
[----:B-1----:R-:W-:Y:S02]  /*7e50*/  FMUL.FTZ R18, R0, R106 ;  /* 0x0000006a00127220 */ /* 0x002fe40000410000 */
[----:B---3--:R-:W-:Y:S01]  /*7e60*/  IMAD.MOV.U32 R6, RZ, RZ, R29 ;  /* 0x000000ffff067224 */ /* 0x008fe200078e001d */
[----:B------:R-:W3:Y:S01]  /*7e70*/  LDL R106, [R1+0x38] ;  /* 0x00003800016a7983 */ /* 0x000ee20000100800 */
[C---:B------:R-:W-:Y:S01]  /*7e80*/  FMUL.FTZ R29, R2.reuse, R117 ;  /* 0x00000075021d7220 */ /* 0x040fe20000410000 */
[----:B------:R-:W-:Y:S01]  /*7e90*/  MOV R117, R39 ;  /* 0x0000002700757202 */ /* 0x000fe20000000f00 */
[----:B------:R-:W-:Y:S02]  /*7ea0*/  IMAD.MOV.U32 R149, RZ, RZ, R24 ;  /* 0x000000ffff957224 */ /* 0x000fe400078e0018 */
[----:B------:R-:W-:Y:S02]  /*7eb0*/  FMUL.FTZ R24, R2, R112 ;  /* 0x0000007002187220 */ /* 0x000fe40000410000 */
[C---:B------:R-:W-:Y:S01]  /*7ec0*/  FMUL.FTZ R14, R0.reuse, R102 ;  /* 0x00000066000e7220 */ /* 0x040fe20000410000 */
[----:B------:R-:W-:Y:S01]  /*7ed0*/  MOV R102, R3 ;  /* 0x0000000300667202 */ /* 0x000fe20000000f00 */
[C---:B------:R-:W-:Y:S01]  /*7ee0*/  FMUL.FTZ R19, R0.reuse, R107 ;  /* 0x0000006b00137220 */ /* 0x040fe20000410000 */
[----:B------:R-:W3:Y:S01]  /*7ef0*/  LDL.64 R2, [R1+0x20] ;  /* 0x0000200001027983 */ /* 0x000ee20000100a00 */
[----:B------:R-:W-:Y:S01]  /*7f00*/  IADD3 R107, R217, -0x1, RZ ;  /* 0xffffffffd96b7810 */ /* 0x000fe20007ffe0ff */
[----:B------:R-:W-:Y:S02]  /*7f10*/  IMAD.MOV.U32 R137, RZ, RZ, R7 ;  /* 0x000000ffff897224 */ /* 0x000fe400078e0007 */
[----:B------:R-:W-:Y:S02]  /*7f20*/  IMAD.MOV.U32 R153, RZ, RZ, R43 ;  /* 0x000000ffff997224 */ /* 0x000fe400078e002b */
[C---:B------:R-:W-:Y:S02]  /*7f30*/  FMUL.FTZ R7, R0.reuse, R151 ;  /* 0x0000009700077220 */ /* 0x040fe40000410000 */
[C---:B------:R-:W-:Y:S01]  /*7f40*/  FMUL.FTZ R10, R0.reuse, R154 ;  /* 0x0000009a000a7220 */ /* 0x040fe20000410000 */
[----:B------:R-:W-:Y:S01]  /*7f50*/  MOV R154, R38 ;  /* 0x00000026009a7202 */ /* 0x000fe20000000f00 */
[----:B------:R-:W-:Y:S02]  /*7f60*/  IMAD.MOV.U32 R116, RZ, RZ, R23 ;  /* 0x000000ffff747224 */ /* 0x000fe400078e0017 */
[C---:B------:R-:W-:Y:S02]  /*7f70*/  FMUL.FTZ R23, R0.reuse, R111 ;  /* 0x0000006f00177220 */ /* 0x040fe40000410000 */
[----:B------:R-:W-:Y:S02]  /*7f80*/  IMAD.MOV.U32 R112, RZ, RZ, R34 ;  /* 0x000000ffff707224 */ /* 0x000fe400078e0022 */
        /* <DEDUP_REMOVED lines=34> */
[----:B------:R-:W-:Y:S02]  /*81b0*/  IMAD.MOV.U32 R149, RZ, RZ, R47 ;  /* 0x000000ffff957224 */ /* 0x000fe400078e002f */
[C---:B------:R-:W-:Y:S02]  /*81c0*/  FMUL.FTZ R47, R0.reuse, R135 ;  /* 0x00000087002f7220 */ /* 0x040fe40000410000 */
[----:B------:R-:W-:Y:S02]  /*81d0*/  IMAD.MOV.U32 R125, RZ, RZ, R6 ;  /* 0x000000ffff7d7224 */ /* 0x000fe400078e0006 */
[C---:B------:R-:W-:Y:S01]  /*81e0*/  FMUL.FTZ R6, R0.reuse, R150 ;  /* 0x0000009600067220 */ /* 0x040fe20000410000 */
[----:B------:R-:W-:Y:S01]  /*81f0*/  MOV R150, R31 ;  /* 0x0000001f00967202 */ /* 0x000fe20000000f00 */
[C---:B------:R-:W-:Y:S02]  /*8200*/  FMUL.FTZ R31, R0.reuse, R119 ;  /* 0x00000077001f7220 */ /* 0x040fe40000410000 */
[----:B------:R-:W-:Y:S02]  /*8210*/  IMAD.MOV.U32 R129, RZ, RZ, R11 ;  /* 0x000000ffff817224 */ /* 0x000fe400078e000b */
[C---:B------:R-:W-:Y:S02]  /*8220*/  FMUL.FTZ R11, R0.reuse, R155 ;  /* 0x0000009b000b7220 */ /* 0x040fe40000410000 */
[----:B------:R-:W-:Y:S02]  /*8230*/  IMAD.MOV.U32 R155, RZ, RZ, R51 ;  /* 0x000000ffff9b7224 */ /* 0x000fe400078e0033 */
[C---:B------:R-:W-:Y:S02]  /*8240*/  FMUL.FTZ R51, R0.reuse, R139 ;  /* 0x0000008b00337220 */ /* 0x040fe40000410000 */
[----:B------:R-:W-:Y:S01]  /*8250*/  IMAD.MOV.U32 R151, RZ, RZ, R35 ;  /* 0x000000ffff977224 */ /* 0x000fe200078e0023 */
[----:B------:R-:W-:Y:S01]  /*8260*/  MOV R127, R155 ;  /* 0x0000009b007f7202 */ /* 0x000fe20000000f00 */
        /* <DEDUP_REMOVED lines=10> */
[C---:B------:R-:W-:Y:S01]  /*8310*/  @P6 IMAD.WIDE.U32 R100, R107.reuse, c[0x0][0x1e0], RZ ;  /* 0x000078006b646a25 */ /* 0x040fe200078e00ff */
[----:B------:R-:W-:Y:S03]  /*8320*/  MOV R111, R103 ;  /* 0x00000067006f7202 */ /* 0x000fe60000000f00 */
[----:B------:R-:W-:Y:S02]  /*8330*/  IMAD.MOV.U32 R139, RZ, RZ, R105 ;  /* 0x000000ffff8b7224 */ /* 0x000fe400078e0069 */
[----:B------:R-:W-:Y:S02]  /*8340*/  IMAD.MOV.U32 R130, RZ, RZ, R154 ;  /* 0x000000ffff827224 */ /* 0x000fe400078e009a */
[----:B------:R-:W-:Y:S02]  /*8350*/  IMAD.MOV.U32 R154, RZ, RZ, R150 ;  /* 0x000000ffff9a7224 */ /* 0x000fe400078e0096 */
[----:B------:R-:W-:Y:S01]  /*8360*/  IMAD.MOV.U32 R150, RZ, RZ, R132 ;  /* 0x000000ffff967224 */ /* 0x000fe200078e0084 */
[----:B------:R-:W-:Y:S01]  /*8370*/  MOV R132, R117 ;  /* 0x0000007500847202 */ /* 0x000fe20000000f00 */
[----:B------:R-:W-:Y:S02]  /*8380*/  IMAD.MOV.U32 R135, RZ, RZ, R112 ;  /* 0x000000ffff877224 */ /* 0x000fe400078e0070 */
[----:B------:R-:W-:Y:S02]  /*8390*/  IMAD.MOV.U32 R131, RZ, RZ, R116 ;  /* 0x000000ffff837224 */ /* 0x000fe400078e0074 */
[----:B------:R-:W-:Y:S02]  /*83a0*/  IMAD.MOV.U32 R124, RZ, RZ, R120 ;  /* 0x000000ffff7c7224 */ /* 0x000fe400078e0078 */
[C---:B--2---:R-:W-:Y:S01]  /*83b0*/  FFMA.FTZ R104, R0.reuse, R152, R145 ;  /* 0x0000009800687223 */ /* 0x044fe20000010091 */
[----:B------:R-:W-:Y:S01]  /*83c0*/  MOV R152, R46 ;  /* 0x0000002e00987202 */ /* 0x000fe20000000f00 */
[----:B------:R-:W-:Y:S01]  /*83d0*/  FMUL.FTZ R46, R0, R134 ;  /* 0x00000086002e7220 */ /* 0x000fe20000410000 */
[----:B------:R-:W-:Y:S02]  /*83e0*/  @P6 SHF.R.S32.HI R0, RZ, 0x1f, R107 ;  /* 0x0000001fff006819 */ /* 0x000fe4000001146b */
[----:B------:R-:W-:Y:S03]  /*83f0*/  MOV R134, R113 ;  /* 0x0000007100867202 */ /* 0x000fe60000000f00 */
[----:B------:R-:W-:Y:S04]  /*8400*/  @P6 IMAD R0, R0, c[0x0][0x1e0], RZ ;  /* 0x0000780000006a24 */ /* 0x000fe800078e02ff */
[----:B------:R-:W-:Y:S01]  /*8410*/  @P6 IMAD R0, R107, c[0x0][0x1e4], R0 ;  /* 0x000079006b006a24 */ /* 0x000fe200078e0200 */
[----:B------:R-:W-:Y:S01]  /*8420*/  MOV R107, R133 ;  /* 0x00000085006b7202 */ /* 0x000fe20000000f00 */
[----:B------:R-:W-:Y:S01]  /*8430*/  IMAD.MOV.U32 R133, RZ, RZ, R129 ;  /* 0x000000ffff857224 */ /* 0x000fe200078e0081 */
[----:B------:R-:W-:Y:S01]  /*8440*/  MOV R129, R108 ;  /* 0x0000006c00817202 */ /* 0x000fe20000000f00 */
[----:B------:R-:W-:Y:S01]  /*8450*/  FFMA.FTZ R108, R167, c[0x0][0x2d0], -R143 ;  /* 0x0000b400a76c7a23 */ /* 0x000fe2000001088f */
[----:B------:R-:W-:Y:S02]  /*8460*/  @P6 IADD3 R0, R101, R0, RZ ;  /* 0x0000000065006210 */ /* 0x000fe40007ffe0ff */
[----:B------:R-:W-:Y:S03]  /*8470*/  MOV R122, R107 ;  /* 0x0000006b007a7202 */ /* 0x000fe60000000f00 */
[----:B------:R-:W-:Y:S01]  /*8480*/  @P6 IMAD R0, R0, 0x60, RZ ;  /* 0x0000006000006824 */ /* 0x000fe200078e02ff */
[----:B------:R-:W-:Y:S01]  /*8490*/  MUFU.EX2 R108, R108 ;  /* 0x0000006c006c7308 */ /* 0x000fe20000000800 */
[----:B---3--:R-:W-:Y:S02]  /*84a0*/  @P6 IMAD.MOV.U32 R3, RZ, RZ, R106 ;  /* 0x000000ffff036224 */ /* 0x008fe400078e006a */
[----:B------:R-:W-:Y:S02]  /*84b0*/  IMAD.MOV.U32 R106, RZ, RZ, R102 ;  /* 0x000000ffff6a7224 */ /* 0x000fe400078e0066 */
[----:B------:R-:W-:Y:S04]  /*84c0*/  @P6 IMAD.WIDE.U32 R2, R100, 0x60, R2 ;  /* 0x0000006064026825 */ /* 0x000fe800078e0002 */
[----:B------:R-:W-:Y:S02]  /*84d0*/  @P6 IMAD.IADD R0, R3, 0x1, R0 ;  /* 0x0000000103006824 */ /* 0x000fe400078e0200 */
[----:B------:R-:W-:Y:S03]  /*84e0*/  IMAD.MOV.U32 R126, RZ, RZ, R106 ;  /* 0x000000ffff7e7224 */ /* 0x000fe600078e006a */
        /* <DEDUP_REMOVED lines=14> */
[----:B------:R-:W-:Y:S01]  /*85d0*/  IMAD.MOV.U32 R135, RZ, RZ, R127 ;  /* 0x000000ffff877224 */ /* 0x000fe200078e007f */
[----:B------:R-:W-:Y:S01]  /*85e0*/  @P6 MOV R100, 0x6 ;  /* 0x0000000600646802 */ /* 0x000fe20000000f00 */
[----:B------:R-:W2:Y:S01]  /*85f0*/  MUFU.EX2 R0, R0 ;  /* 0x0000000000007308 */ /* 0x000ea20000000800 */
[----:B------:R-:W-:Y:S01]  /*8600*/  IMAD.MOV.U32 R127, RZ, RZ, R128 ;  /* 0x000000ffff7f7224 */ /* 0x000fe200078e0080 */
[----:B------:R3:W-:Y:S01]  /*8610*/  @P6 LDGSTS.E.BYPASS.LTC128B.128 [R111+0x12100], [R102.64], !P2 ;  /* 0x12100000666f6fae */ /* 0x0007e2000d101d46 */
[----:B------:R-:W-:Y:S02]  /*8620*/  IMAD.MOV.U32 R128, RZ, RZ, R121 ;  /* 0x000000ffff807224 */ /* 0x000fe400078e0079 */
[----:B---3--:R-:W-:Y:S05]  /*8630*/  @P6 IMAD.MOV.U32 R102, RZ, RZ, c[0x0][0x1e0] ;  /* 0x00007800ff666624 */ /* 0x008fea00078e00ff */
[C---:B------:R-:W-:Y:S01]  /*8640*/  @P6 SHF.L.U64.HI R100, R102.reuse, R100, c[0x0][0x1e4] ;  /* 0x0000790066646619 */ /* 0x040fe20000010264 */
[----:B------:R-:W-:Y:S05]  /*8650*/  @P6 IMAD.SHL.U32 R102, R102, 0x40, RZ ;  /* 0x0000004066666824 */ /* 0x000fea00078e00ff */
[----:B-1----:R-:W-:Y:S04]  /*8660*/  @P6 IADD3 R2, P0, R2, R102, RZ ;  /* 0x0000006602026210 */ /* 0x002fe80007f1e0ff */
[----:B------:R-:W-:Y:S02]  /*8670*/  @P6 IADD3.X R3, R100, R3, RZ, P0, !PT ;  /* 0x0000000364036210 */ /* 0x000fe400007fe4ff */
[----:B------:R-:W-:Y:S03]  /*8680*/  @P6 IADD3 R102, P0, R102, R2, RZ ;  /* 0x0000000266666210 */ /* 0x000fe60007f1e0ff */
[----:B------:R1:W-:Y:S02]  /*8690*/  @P6 LDGSTS.E.BYPASS.LTC128B.128 [R111+0xd100], [R2.64], !P4 ;  /* 0x0d100000026f6fae */ /* 0x0003e4000e101d46 */
[----:B------:R-:W-:Y:S01]  /*86a0*/  @P6 IMAD.X R103, R100, 0x1, R3, P0 ;  /* 0x0000000164676824 */ /* 0x000fe200000e0603 */
[----:B--2---:R-:W-:Y:S05]  /*86b0*/  F2FP.BF16.PACK_AB R100, R0, R146 ;  /* 0x000000920064723e */ /* 0x004fea00000010ff */
[----:B------:R1:W-:Y:S08]  /*86c0*/  @P6 LDGSTS.E.BYPASS.LTC128B.128 [R111+0x10100], [R2.64+0x80], !P3 ;  /* 0x10100080026f6fae */ /* 0x0003f0000d901d46 */
[----:B------:R1:W-:Y:S08]  /*86d0*/  @P6 LDGSTS.E.BYPASS.LTC128B.128 [R111+0x13100], [R2.64+0x100], !P2 ;  /* 0x13100100026f6fae */ /* 0x0003f0000d101d46 */
[----:B------:R2:W-:Y:S08]  /*86e0*/  @P6 LDGSTS.E.BYPASS.LTC128B.128 [R111+0xe100], [R102.64], !P4 ;  /* 0x0e100000666f6fae */ /* 0x0005f0000e101d46 */
[----:B------:R2:W-:Y:S08]  /*86f0*/  @P6 LDGSTS.E.BYPASS.LTC128B.128 [R111+0x11100], [R102.64+0x80], !P3 ;  /* 0x11100080666f6fae */ /* 0x0005f0000d901d46 */
[----:B------:R2:W-:Y:S01]  /*8700*/  @P6 LDGSTS.E.BYPASS.LTC128B.128 [R111+0x14100], [R102.64+0x100], !P2 ;  /* 0x14100100666f6fae */ /* 0x0005e2000d101d46 */
[--C-:B-1----:R-:W-:Y:S01]  /*8710*/  FFMA.FTZ R2, R147, c[0x0][0x2d0], -R144.reuse ;  /* 0x0000b40093027a23 */ /* 0x102fe20000010890 */
[----:B------:R-:W-:Y:S01]  /*8720*/  MOV R147, R138 ;  /* 0x0000008a00937202 */ /* 0x000fe20000000f00 */
[----:B------:R-:W-:Y:S02]  /*8730*/  FFMA.FTZ R3, R208, c[0x0][0x2d0], -R143 ;  /* 0x0000b400d0037a23 */ /* 0x000fe4000001088f */
[----:B------:R-:W-:Y:S03]  /*8740*/  IMAD.MOV.U32 R138, RZ, RZ, R131 ;  /* 0x000000ffff8a7224 */ /* 0x000fe600078e0083 */
[----:B------:R-:W0:Y:S01]  /*8750*/  LDGDEPBAR ;  /* 0x00000000000079af */ /* 0x000e220000000000 */
[----:B------:R-:W1:Y:S01]  /*8760*/  MUFU.EX2 R2, R2 ;  /* 0x0000000200027308 */ /* 0x000e620000000800 */
[----:B------:R-:W-:Y:S02]  /*8770*/  MOV R131, R126 ;  /* 0x0000007e00837202 */ /* 0x000fe40000000f00 */
[----:B------:R-:W-:Y:S02]  /*8780*/  MOV R208, R138 ;  /* 0x0000008a00d07202 */ /* 0x000fe40000000f00 */
[----:B------:R-:W-:Y:S01]  /*8790*/  MOV R126, R133 ;  /* 0x00000085007e7202 */ /* 0x000fe20000000f00 */
[----:B------:R-:W-:Y:S01]  /*87a0*/  IMAD.MOV.U32 R138, RZ, RZ, R131 ;  /* 0x000000ffff8a7224 */ /* 0x000fe200078e0083 */
[----:B------:R-:W-:Y:S03]  /*87b0*/  MOV R133, R125 ;  /* 0x0000007d00857202 */ /* 0x000fe60000000f00 */
[----:B------:R3:W4:Y:S01]  /*87c0*/  MUFU.EX2 R110, R3 ;  /* 0x00000003006e7308 */ /* 0x0007220000000800 */
[----:B--2---:R-:W-:Y:S02]  /*87d0*/  FADD.FTZ R102, R0, R209 ;  /* 0x000000d100667221 */ /* 0x004fe40000010000 */
[----:B------:R-:W-:Y:S02]  /*87e0*/  FFMA.FTZ R0, R165, c[0x0][0x2d0], -R144 ;  /* 0x0000b400a5007a23 */ /* 0x000fe40000010890 */
[----:B------:R-:W-:Y:S02]  /*87f0*/  FADD.FTZ R111, R108, R102 ;  /* 0x000000666c6f7221 */ /* 0x000fe40000010000 */
[C---:B-1----:R-:W-:Y:S03]  /*8800*/  FADD.FTZ R117, R2.reuse, R104 ;  /* 0x0000006802757221 */ /* 0x042fe60000010000 */
[----:B------:R1:W-:Y:S01]  /*8810*/  MUFU.EX2 R109, R0 ;  /* 0x00000000006d7308 */ /* 0x0003e20000000800 */
[----:B------:R-:W2:Y:S01]  /*8820*/  LDSM.16.MT88.4 R104, [R224] ;  /* 0x00000000e068783b */ /* 0x000ea20000004200 */
[----:B------:R-:W-:Y:S01]  /*8830*/  F2FP.BF16.PACK_AB R101, R2, R145 ;  /* 0x000000910265723e */ /* 0x000fe200000010ff */
[--C-:B------:R-:W-:Y:S02]  /*8840*/  FFMA.FTZ R2, R215, c[0x0][0x2d0], -R143.reuse ;  /* 0x0000b400d7027a23 */ /* 0x100fe4000001088f */
[--C-:B---3--:R-:W-:Y:S01]  /*8850*/  FFMA.FTZ R3, R164, c[0x0][0x2d0], -R144.reuse ;  /* 0x0000b400a4037a23 */ /* 0x108fe20000010890 */
[----:B----4-:R-:W-:Y:S04]  /*8860*/  F2FP.BF16.PACK_AB R102, R110, R108 ;  /* 0x0000006c6e66723e */ /* 0x010fe800000010ff */
[----:B------:R3:W-:Y:S01]  /*8870*/  MUFU.EX2 R115, R2 ;  /* 0x0000000200737308 */ /* 0x0007e20000000800 */
[--C-:B------:R-:W-:Y:S09]  /*8880*/  FFMA.FTZ R108, R212, c[0x0][0x2d0], -R144.reuse ;  /* 0x0000b400d46c7a23 */ /* 0x100ff20000010890 */
[----:B------:R-:W4:Y:S01]  /*8890*/  MUFU.EX2 R3, R3 ;  /* 0x0000000300037308 */ /* 0x000f220000000800 */
[----:B-1----:R-:W-:Y:S09]  /*88a0*/  FFMA.FTZ R0, R214, c[0x0][0x2d0], -R143 ;  /* 0x0000b400d6007a23 */ /* 0x002ff2000001088f */
[----:B------:R-:W-:Y:S01]  /*88b0*/  MUFU.EX2 R116, R108 ;  /* 0x0000006c00747308 */ /* 0x000fe20000000800 */
[--C-:B---3--:R-:W-:Y:S09]  /*88c0*/  FFMA.FTZ R2, R211, c[0x0][0x2d0], -R144.reuse ;  /* 0x0000b400d3027a23 */ /* 0x108ff20000010890 */
[----:B------:R1:W-:Y:S01]  /*88d0*/  MUFU.EX2 R112, R2 ;  /* 0x0000000200707308 */ /* 0x0003e20000000800 */
[----:B----4-:R-:W-:Y:S01]  /*88e0*/  F2FP.BF16.PACK_AB R103, R109, R3 ;  /* 0x000000036d67723e */ /* 0x010fe200000010ff */
[----:B------:R-:W-:Y:S04]  /*88f0*/  FADD.FTZ R3, R3, R117 ;  /* 0x0000007503037221 */ /* 0x000fe80000010000 */
[----:B------:R-:W-:Y:S04]  /*8900*/  FADD.FTZ R118, R109, R3 ;  /* 0x000000036d767221 */ /* 0x000fe80000010000 */
[----:B------:R-:W3:Y:S01]  /*8910*/  MUFU.EX2 R0, R0 ;  /* 0x0000000000007308 */ /* 0x000ee20000000800 */
[C---:B--2---:R-:W-:Y:S05]  /*8920*/  HMMA.16816.F32.BF16 R4, R100.reuse, R104, R4 ;  /* 0x000000686404723c */ /* 0x044fea0000041804 */
[--C-:B------:R-:W-:Y:S03]  /*8930*/  FFMA.FTZ R3, R221, c[0x0][0x2d0], -R144.reuse ;  /* 0x0000b400dd037a23 */ /* 0x100fe60000010890 */
[C---:B------:R-:W-:Y:S01]  /*8940*/  HMMA.16816.F32.BF16 R8, R100.reuse, R106, R8 ;  /* 0x0000006a6408723c */ /* 0x040fe20000041808 */
[----:B------:R-:W2:Y:S03]  /*8950*/  LDSM.16.MT88.4 R104, [R228] ;  /* 0x00000000e468783b */ /* 0x000ea60000004200 */
[--C-:B-1----:R-:W-:Y:S04]  /*8960*/  FFMA.FTZ R2, R210, c[0x0][0x2d0], -R144.reuse ;  /* 0x0000b400d2027a23 */ /* 0x102fe80000010890 */
[----:B------:R1:W4:Y:S04]  /*8970*/  MUFU.EX2 R114, R2 ;  /* 0x0000000200727308 */ /* 0x0003280000000800 */
[--C-:B-1----:R-:W-:Y:S06]  /*8980*/  FFMA.FTZ R2, R216, c[0x0][0x2d0], -R143.reuse ;  /* 0x0000b400d8027a23 */ /* 0x102fec000001088f */
[----:B------:R1:W-:Y:S01]  /*8990*/  MUFU.EX2 R113, R2 ;  /* 0x0000000200717308 */ /* 0x0003e20000000800 */
[C---:B--2---:R-:W-:Y:S08]  /*89a0*/  HMMA.16816.F32.BF16 R12, R100.reuse, R104, R12 ;  /* 0x00000068640c723c */ /* 0x044ff0000004180c */
[C---:B------:R-:W-:Y:S01]  /*89b0*/  HMMA.16816.F32.BF16 R16, R100.reuse, R106, R16 ;  /* 0x0000006a6410723c */ /* 0x040fe20000041810 */
[----:B------:R-:W2:Y:S03]  /*89c0*/  LDSM.16.MT88.4 R104, [R227] ;  /* 0x00000000e368783b */ /* 0x000ea60000004200 */
[----:B-1----:R-:W-:Y:S04]  /*89d0*/  FFMA.FTZ R2, R218, c[0x0][0x2d0], -R143 ;  /* 0x0000b400da027a23 */ /* 0x002fe8000001088f */
[----:B------:R1:W5:Y:S04]  /*89e0*/  MUFU.EX2 R123, R2 ;  /* 0x00000002007b7308 */ /* 0x0003680000000800 */
[----:B-1----:R-:W-:Y:S01]  /*89f0*/  FFMA.FTZ R2, R213, c[0x0][0x2d0], -R144 ;  /* 0x0000b400d5027a23 */ /* 0x002fe20000010890 */
[C---:B--2---:R-:W-:Y:S05]  /*8a00*/  HMMA.16816.F32.BF16 R20, R100.reuse, R104, R20 ;  /* 0x000000686414723c */ /* 0x044fea0000041814 */
[----:B------:R1:W2:Y:S03]  /*8a10*/  MUFU.EX2 R120, R2 ;  /* 0x0000000200787308 */ /* 0x0002a60000000800 */
[C---:B------:R-:W-:Y:S01]  /*8a20*/  HMMA.16816.F32.BF16 R24, R100.reuse, R106, R24 ;  /* 0x0000006a6418723c */ /* 0x040fe20000041818 */
[----:B------:R-:W2:Y:S03]  /*8a30*/  LDSM.16.MT88.4 R104, [R249] ;  /* 0x00000000f968783b */ /* 0x000ea60000004200 */
[----:B-1----:R-:W-:Y:S05]  /*8a40*/  FADD.FTZ R2, R110, R111 ;  /* 0x0000006f6e027221 */ /* 0x002fea0000010000 */
[----:B------:R-:W-:Y:S03]  /*8a50*/  LDSM.16.MT88.4 R108, [R228+0x1000] ;  /* 0x00100000e46c783b */ /* 0x000fe60000004200 */
[----:B---3--:R-:W-:Y:S02]  /*8a60*/  FADD.FTZ R117, R0, R2 ;  /* 0x0000000200757221 */ /* 0x008fe40000010000 */
[----:B------:R-:W-:Y:S04]  /*8a70*/  FADD.FTZ R2, R112, R118 ;  /* 0x0000007670027221 */ /* 0x000fe80000010000 */
[----:B----4-:R-:W-:Y:S04]  /*8a80*/  FADD.FTZ R2, R114, R2 ;  /* 0x0000000272027221 */ /* 0x010fe80000010000 */
[----:B------:R-:W-:Y:S01]  /*8a90*/  FADD.FTZ R2, R116, R2 ;  /* 0x0000000274027221 */ /* 0x000fe20000010000 */
[C---:B--2---:R-:W-:Y:S08]  /*8aa0*/  HMMA.16816.F32.BF16 R28, R100.reuse, R104, R28 ;  /* 0x00000068641c723c */ /* 0x044ff0000004181c */
        /* <DEDUP_REMOVED lines=26> */
[----:B------:R-:W-:Y:S01]  /*8c50*/  F2FP.BF16.PACK_AB R100, R115, R0 ;  /* 0x000000007364723e */ /* 0x000fe200000010ff */
[--C-:B------:R-:W-:Y:S01]  /*8c60*/  FFMA.FTZ R0, R223, c[0x0][0x2d0], -R143.reuse ;  /* 0x0000b400df007a23 */ /* 0x100fe2000001088f */
[----:B------:R-:W-:Y:S03]  /*8c70*/  F2FP.BF16.PACK_AB R101, R114, R112 ;  /* 0x000000707265723e */ /* 0x000fe600000010ff */
[----:B-----5:R-:W-:Y:S01]  /*8c80*/  F2FP.BF16.PACK_AB R102, R123, R113 ;  /* 0x000000717b66723e */ /* 0x020fe200000010ff */
[----:B------:R2:W3:Y:S01]  /*8c90*/  MUFU.EX2 R119, R0 ;  /* 0x0000000000777308 */ /* 0x0004e20000000800 */
[C---:B------:R-:W-:Y:S01]  /*8ca0*/  F2FP.BF16.PACK_AB R103, R120.reuse, R116 ;  /* 0x000000747867723e */ /* 0x040fe200000010ff */
[----:B------:R-:W-:Y:S01]  /*8cb0*/  FADD.FTZ R120, R120, R2 ;  /* 0x0000000278787221 */ /* 0x000fe20000010000 */
[----:B------:R-:W-:Y:S01]  /*8cc0*/  IADD3 R223, R217, -0x1, RZ ;  /* 0xffffffffd9df7810 */ /* 0x000fe20007ffe0ff */
[----:B--2---:R-:W-:Y:S01]  /*8cd0*/  FFMA.FTZ R0, R139, c[0x0][0x2d0], -R143 ;  /* 0x0000b4008b007a23 */ /* 0x004fe2000001088f */
[----:B------:R-:W-:Y:S02]  /*8ce0*/  MOV R139, R134 ;  /* 0x00000086008b7202 */ /* 0x000fe40000000f00 */
[----:B------:R-:W-:Y:S01]  /*8cf0*/  MOV R134, R130 ;  /* 0x0000008200867202 */ /* 0x000fe20000000f00 */
[C---:B-1----:R-:W-:Y:S02]  /*8d00*/  HMMA.16816.F32.BF16 R4, R100.reuse, R104, R4 ;  /* 0x000000686404723c */ /* 0x042fe40000041804 */
[----:B------:R1:W2:Y:S01]  /*8d10*/  MUFU.EX2 R125, R0 ;  /* 0x00000000007d7308 */ /* 0x0002a20000000800 */
[----:B------:R-:W-:Y:S02]  /*8d20*/  IMAD.MOV.U32 R130, RZ, RZ, R122 ;  /* 0x000000ffff827224 */ /* 0x000fe400078e007a */
[----:B------:R-:W-:Y:S03]  /*8d30*/  IMAD.MOV.U32 R167, RZ, RZ, R139 ;  /* 0x000000ffffa77224 */ /* 0x000fe600078e008b */
[C---:B------:R-:W-:Y:S01]  /*8d40*/  HMMA.16816.F32.BF16 R8, R100.reuse, R106, R8 ;  /* 0x0000006a6408723c */ /* 0x040fe20000041808 */
[----:B------:R-:W4:Y:S03]  /*8d50*/  LDSM.16.MT88.4 R104, [R228+0x800] ;  /* 0x00080000e468783b */ /* 0x000f260000004200 */
[----:B------:R-:W-:Y:S01]  /*8d60*/  MOV R139, R130 ;  /* 0x00000082008b7202 */ /* 0x000fe20000000f00 */
[--C-:B-1----:R-:W-:Y:S04]  /*8d70*/  FFMA.FTZ R0, R220, c[0x0][0x2d0], -R144.reuse ;  /* 0x0000b400dc007a23 */ /* 0x102fe80000010890 */
[----:B------:R1:W-:Y:S01]  /*8d80*/  MUFU.EX2 R121, R0 ;  /* 0x0000000000797308 */ /* 0x0003e20000000800 */
[C---:B----4-:R-:W-:Y:S03]  /*8d90*/  HMMA.16816.F32.BF16 R12, R100.reuse, R104, R12 ;  /* 0x00000068640c723c */ /* 0x050fe6000004180c */
[--C-:B-1----:R-:W-:Y:S05]  /*8da0*/  FFMA.FTZ R0, R219, c[0x0][0x2d0], -R144.reuse ;  /* 0x0000b400db007a23 */ /* 0x102fea0000010890 */
[C---:B------:R-:W-:Y:S01]  /*8db0*/  HMMA.16816.F32.BF16 R16, R100.reuse, R106, R16 ;  /* 0x0000006a6410723c */ /* 0x040fe20000041810 */
[----:B------:R-:W1:Y:S01]  /*8dc0*/  LDSM.16.MT88.4 R104, [R227+0x800] ;  /* 0x00080000e368783b */ /* 0x000e620000004200 */
[----:B------:R4:W-:Y:S02]  /*8dd0*/  MUFU.EX2 R122, R0 ;  /* 0x00000000007a7308 */ /* 0x0009e40000000800 */
[--C-:B----4-:R-:W-:Y:S08]  /*8de0*/  FFMA.FTZ R0, R129, c[0x0][0x2d0], -R143.reuse ;  /* 0x0000b40081007a23 */ /* 0x110ff0000001088f */
[----:B------:R4:W5:Y:S01]  /*8df0*/  MUFU.EX2 R129, R0 ;  /* 0x0000000000817308 */ /* 0x0009620000000800 */
[C---:B-1----:R-:W-:Y:S08]  /*8e00*/  HMMA.16816.F32.BF16 R20, R100.reuse, R104, R20 ;  /* 0x000000686414723c */ /* 0x042ff00000041814 */
[C---:B------:R-:W-:Y:S01]  /*8e10*/  HMMA.16816.F32.BF16 R24, R100.reuse, R106, R24 ;  /* 0x0000006a6418723c */ /* 0x040fe20000041818 */
[----:B------:R-:W1:Y:S03]  /*8e20*/  LDSM.16.MT88.4 R104, [R230+0x800] ;  /* 0x00080000e668783b */ /* 0x000e660000004200 */
[----:B----4-:R-:W-:Y:S01]  /*8e30*/  FFMA.FTZ R0, R147, c[0x0][0x2d0], -R143 ;  /* 0x0000b40093007a23 */ /* 0x010fe2000001088f */
[----:B------:R-:W-:Y:S01]  /*8e40*/  MOV R147, R166 ;  /* 0x000000a600937202 */ /* 0x000fe20000000f00 */
[----:B------:R-:W-:Y:S01]  /*8e50*/  IMAD.MOV.U32 R166, RZ, RZ, R127 ;  /* 0x000000ffffa67224 */ /* 0x000fe200078e007f */
[----:B------:R-:W-:Y:S01]  /*8e60*/  MOV R127, R128 ;  /* 0x00000080007f7202 */ /* 0x000fe20000000f00 */
[----:B------:R4:W1:Y:S10]  /*8e70*/  MUFU.EX2 R131, R0 ;  /* 0x0000000000837308 */ /* 0x0008740000000800 */
[----:B------:R-:W-:Y:S01]  /*8e80*/  MUFU.EX2 R128, R3 ;  /* 0x0000000300807308 */ /* 0x000fe20000000800 */
[----:B----4-:R-:W-:Y:S02]  /*8e90*/  FFMA.FTZ R0, R222, c[0x0][0x2d0], -R144 ;  /* 0x0000b400de007a23 */ /* 0x010fe40000010890 */
[----:B------:R-:W4:Y:S07]  /*8ea0*/  LDL R222, [R1+0x18] ;  /* 0x0000180001de7983 */ /* 0x000f2e0000100800 */
[----:B------:R2:W-:Y:S01]  /*8eb0*/  MUFU.EX2 R130, R0 ;  /* 0x0000000000827308 */ /* 0x0005e20000000800 */
[C---:B-1----:R-:W-:Y:S08]  /*8ec0*/  HMMA.16816.F32.BF16 R28, R100.reuse, R104, R28 ;  /* 0x00000068641c723c */ /* 0x042ff0000004181c */
[C---:B------:R-:W-:Y:S01]  /*8ed0*/  HMMA.16816.F32.BF16 R32, R100.reuse, R106, R32 ;  /* 0x0000006a6420723c */ /* 0x040fe20000041820 */
[----:B------:R-:W1:Y:S03]  /*8ee0*/  LDSM.16.MT88.4 R104, [R224+0x3800] ;  /* 0x00380000e068783b */ /* 0x000e660000004200 */
[----:B--2---:R-:W-:Y:S04]  /*8ef0*/  FADD.FTZ R0, R115, R117 ;  /* 0x0000007573007221 */ /* 0x004fe80000010000 */
[----:B------:R-:W-:Y:S02]  /*8f00*/  FADD.FTZ R118, R113, R0 ;  /* 0x0000000071767221 */ /* 0x000fe40000010000 */
[----:B------:R-:W-:Y:S02]  /*8f10*/  LDSM.16.MT88.4 R112, [R228+0x1800] ;  /* 0x00180000e470783b */ /* 0x000fe40000004200 */
[--C-:B------:R-:W-:Y:S02]  /*8f20*/  FFMA.FTZ R0, R127, c[0x0][0x2d0], -R143.reuse ;  /* 0x0000b4007f007a23 */ /* 0x100fe4000001088f */
[----:B------:R-:W-:Y:S02]  /*8f30*/  FADD.FTZ R118, R123, R118 ;  /* 0x000000767b767221 */ /* 0x000fe40000010000 */
[----:B------:R2:W2:Y:S02]  /*8f40*/  MUFU.EX2 R127, R0 ;  /* 0x00000000007f7308 */ /* 0x0004a40000000800 */
[----:B---3--:R-:W-:Y:S04]  /*8f50*/  FADD.FTZ R2, R119, R118 ;  /* 0x0000007677027221 */ /* 0x008fe80000010000 */
[----:B------:R-:W-:Y:S04]  /*8f60*/  FADD.FTZ R2, R125, R2 ;  /* 0x000000027d027221 */ /* 0x000fe80000010000 */
[----:B-----5:R-:W-:Y:S04]  /*8f70*/  FADD.FTZ R2, R129, R2 ;  /* 0x0000000281027221 */ /* 0x020fe80000010000 */
[----:B------:R-:W-:Y:S01]  /*8f80*/  FADD.FTZ R2, R131, R2 ;  /* 0x0000000283027221 */ /* 0x000fe20000010000 */
[C---:B-1----:R-:W-:Y:S03]  /*8f90*/  HMMA.16816.F32.BF16 R36, R100.reuse, R104, R36 ;  /* 0x000000686424723c */ /* 0x042fe60000041824 */
[----:B--2---:R-:W-:Y:S05]  /*8fa0*/  FFMA.FTZ R0, R133, c[0x0][0x2d0], -R143 ;  /* 0x0000b40085007a23 */ /* 0x004fea000001088f */
[C---:B------:R-:W-:Y:S01]  /*8fb0*/  HMMA.16816.F32.BF16 R40, R100.reuse, R106, R40 ;  /* 0x0000006a6428723c */ /* 0x040fe20000041828 */
[----:B------:R-:W1:Y:S01]  /*8fc0*/  LDSM.16.MT88.4 R104, [R228+0x3800] ;  /* 0x00380000e468783b */ /* 0x000e620000004200 */
[----:B------:R2:W3:Y:S02]  /*8fd0*/  MUFU.EX2 R133, R0 ;  /* 0x0000000000857308 */ /* 0x0004e40000000800 */
[----:B------:R-:W-:Y:S02]  /*8fe0*/  FADD.FTZ R2, R127, R2 ;  /* 0x000000027f027221 */ /* 0x000fe40000010000 */
[----:B--2---:R-:W-:Y:S02]  /*8ff0*/  FFMA.FTZ R0, R166, c[0x0][0x2d0], -R144 ;  /* 0x0000b400a6007a23 */ /* 0x004fe40000010890 */
[----:B------:R-:W-:Y:S04]  /*9000*/  IMAD.MOV.U32 R166, RZ, RZ, R126 ;  /* 0x000000ffffa67224 */ /* 0x000fe800078e007e */
[----:B------:R2:W-:Y:S01]  /*9010*/  MUFU.EX2 R126, R0 ;  /* 0x00000000007e7308 */ /* 0x0005e20000000800 */
[----:B---3--:R-:W-:Y:S01]  /*9020*/  FADD.FTZ R2, R133, R2 ;  /* 0x0000000285027221 */ /* 0x008fe20000010000 */
[C---:B-1----:R-:W-:Y:S08]  /*9030*/  HMMA.16816.F32.BF16 R44, R100.reuse, R104, R44 ;  /* 0x00000068642c723c */ /* 0x042ff0000004182c */
[C---:B------:R-:W-:Y:S01]  /*9040*/  HMMA.16816.F32.BF16 R48, R100.reuse, R106, R48 ;  /* 0x0000006a6430723c */ /* 0x040fe20000041830 */
[----:B------:R-:W1:Y:S03]  /*9050*/  LDSM.16.MT88.4 R104, [R227+0x3800] ;  /* 0x00380000e368783b */ /* 0x000e660000004200 */
[----:B--2---:R-:W-:Y:S01]  /*9060*/  FFMA.FTZ R0, R139, c[0x0][0x2d0], -R144 ;  /* 0x0000b4008b007a23 */ /* 0x004fe20000010890 */
[----:B------:R-:W-:Y:S01]  /*9070*/  MOV R139, R138 ;  /* 0x0000008a008b7202 */ /* 0x000fe20000000f00 */
[----:B------:R-:W-:Y:S01]  /*9080*/  IMAD.MOV.U32 R138, RZ, RZ, R135 ;  /* 0x000000ffff8a7224 */ /* 0x000fe200078e0087 */
[----:B------:R-:W-:Y:S01]  /*9090*/  MOV R135, R134 ;  /* 0x0000008600877202 */ /* 0x000fe20000000f00 */
[----:B------:R-:W-:Y:S01]  /*90a0*/  IMAD.MOV.U32 R134, RZ, RZ, R155 ;  /* 0x000000ffff867224 */ /* 0x000fe200078e009b */
[----:B------:R-:W-:Y:S03]  /*90b0*/  MOV R155, R154 ;  /* 0x0000009a009b7202 */ /* 0x000fe60000000f00 */
[----:B------:R-:W-:Y:S01]  /*90c0*/  IMAD.MOV.U32 R154, RZ, RZ, R151 ;  /* 0x000000ffff9a7224 */ /* 0x000fe200078e0097 */
[----:B------:R-:W-:Y:S01]  /*90d0*/  MOV R151, R150 ;  /* 0x0000009600977202 */ /* 0x000fe20000000f00 */
[--C-:B------:R-:W-:Y:S02]  /*90e0*/  FFMA.FTZ R116, R135, c[0x0][0x2d0], -R143.reuse ;  /* 0x0000b40087747a23 */ /* 0x100fe4000001088f */
[--C-:B------:R-:W-:Y:S02]  /*90f0*/  FFMA.FTZ R117, R134, c[0x0][0x2d0], -R143.reuse ;  /* 0x0000b40086757a23 */ /* 0x100fe4000001088f */
[--C-:B------:R-:W-:Y:S01]  /*9100*/  FFMA.FTZ R3, R138, c[0x0][0x2d0], -R143.reuse ;  /* 0x0000b4008a037a23 */ /* 0x100fe2000001088f */
[----:B------:R-:W-:Y:S01]  /*9110*/  MUFU.EX2 R214, R116 ;  /* 0x0000007400d67308 */ /* 0x000fe20000000800 */
[----:B------:R-:W-:Y:S01]  /*9120*/  IMAD.MOV.U32 R150, RZ, RZ, R136 ;  /* 0x000000ffff967224 */ /* 0x000fe200078e0088 */
[----:B------:R-:W-:Y:S01]  /*9130*/  MOV R136, R132 ;  /* 0x0000008400887202 */ /* 0x000fe20000000f00 */
[--C-:B------:R-:W-:Y:S07]  /*9140*/  FFMA.FTZ R165, R151, c[0x0][0x2d0], -R143.reuse ;  /* 0x0000b40097a57a23 */ /* 0x100fee000001088f */
[----:B------:R-:W-:Y:S10]  /*9150*/  MUFU.EX2 R211, R117 ;  /* 0x0000007500d37308 */ /* 0x000ff40000000800 */
[----:B------:R2:W-:Y:S01]  /*9160*/  MUFU.EX2 R215, R3 ;  /* 0x0000000300d77308 */ /* 0x0005e20000000800 */
[C---:B-1----:R-:W-:Y:S08]  /*9170*/  HMMA.16816.F32.BF16 R52, R100.reuse, R104, R52 ;  /* 0x000000686434723c */ /* 0x042ff00000041834 */
[C---:B------:R-:W-:Y:S01]  /*9180*/  HMMA.16816.F32.BF16 R56, R100.reuse, R106, R56 ;  /* 0x0000006a6438723c */ /* 0x040fe20000041838 */
[----:B------:R-:W1:Y:S01]  /*9190*/  LDSM.16.MT88.4 R104, [R230+0x3800] ;  /* 0x00380000e668783b */ /* 0x000e620000004200 */
[----:B------:R3:W-:Y:S10]  /*91a0*/  MUFU.EX2 R132, R0 ;  /* 0x0000000000847308 */ /* 0x0007f40000000800 */
[----:B------:R-:W-:Y:S01]  /*91b0*/  MUFU.EX2 R165, R165 ;  /* 0x000000a500a57308 */ /* 0x000fe20000000800 */
[----:B--2---:R-:W-:Y:S09]  /*91c0*/  FFMA.FTZ R3, R152, c[0x0][0x2d0], -R144 ;  /* 0x0000b40098037a23 */ /* 0x004ff20000010890 */
[----:B------:R-:W-:Y:S01]  /*91d0*/  MUFU.EX2 R3, R3 ;  /* 0x0000000300037308 */ /* 0x000fe20000000800 */
[--C-:B---3--:R-:W-:Y:S02]  /*91e0*/  FFMA.FTZ R0, R208, c[0x0][0x2d0], -R143.reuse ;  /* 0x0000b400d0007a23 */ /* 0x108fe4000001088f */
[--C-:B------:R-:W-:Y:S07]  /*91f0*/  FFMA.FTZ R208, R154, c[0x0][0x2d0], -R143.reuse ;  /* 0x0000b4009ad07a23 */ /* 0x100fee000001088f */
[----:B------:R2:W3:Y:S01]  /*9200*/  MUFU.EX2 R221, R0 ;  /* 0x0000000000dd7308 */ /* 0x0004e20000000800 */
[C---:B-1----:R-:W-:Y:S09]  /*9210*/  HMMA.16816.F32.BF16 R60, R100.reuse, R104, R60 ;  /* 0x00000068643c723c */ /* 0x042ff2000004183c */
[----:B------:R-:W-:Y:S01]  /*9220*/  MUFU.EX2 R208, R208 ;  /* 0x000000d000d07308 */ /* 0x000fe20000000800 */
[C---:B------:R-:W-:Y:S01]  /*9230*/  HMMA.16816.F32.BF16 R64, R100.reuse, R106, R64 ;  /* 0x0000006a6440723c */ /* 0x040fe20000041840 */
[----:B------:R-:W1:Y:S02]  /*9240*/  LDSM.16.MT88.4 R104, [R224+0x6800] ;  /* 0x00680000e068783b */ /* 0x000e640000004200 */
[--C-:B--2---:R-:W-:Y:S02]  /*9250*/  FFMA.FTZ R0, R167, c[0x0][0x2d0], -R143.reuse ;  /* 0x0000b400a7007a23 */ /* 0x104fe4000001088f */
[--C-:B------:R-:W-:Y:S04]  /*9260*/  FFMA.FTZ R167, R155, c[0x0][0x2d0], -R143.reuse ;  /* 0x0000b4009ba77a23 */ /* 0x100fe8000001088f */
[----:B------:R2:W5:Y:S03]  /*9270*/  MUFU.EX2 R220, R0 ;  /* 0x0000000000dc7308 */ /* 0x0005660000000800 */
[----:B---3--:R-:W-:Y:S07]  /*9280*/  FADD.FTZ R2, R221, R2 ;  /* 0x00000002dd027221 */ /* 0x008fee0000010000 */
[----:B------:R-:W-:Y:S01]  /*9290*/  MUFU.EX2 R167, R167 ;  /* 0x000000a700a77308 */ /* 0x000fe20000000800 */
[----:B--2---:R-:W-:Y:S02]  /*92a0*/  FFMA.FTZ R0, R147, c[0x0][0x2d0], -R144 ;  /* 0x0000b40093007a23 */ /* 0x004fe40000010890 */
[----:B-----5:R-:W-:Y:S07]  /*92b0*/  FADD.FTZ R2, R220, R2 ;  /* 0x00000002dc027221 */ /* 0x020fee0000010000 */
[----:B------:R2:W-:Y:S01]  /*92c0*/  MUFU.EX2 R219, R0 ;  /* 0x0000000000db7308 */ /* 0x0005e20000000800 */
[C---:B-1----:R-:W-:Y:S08]  /*92d0*/  HMMA.16816.F32.BF16 R68, R100.reuse, R104, R68 ;  /* 0x000000686444723c */ /* 0x042ff00000041844 */
[C---:B------:R-:W-:Y:S01]  /*92e0*/  HMMA.16816.F32.BF16 R72, R100.reuse, R106, R72 ;  /* 0x0000006a6448723c */ /* 0x040fe20000041848 */
[----:B------:R-:W1:Y:S03]  /*92f0*/  LDSM.16.MT88.4 R104, [R228+0x6800] ;  /* 0x00680000e468783b */ /* 0x000e660000004200 */
[--C-:B--2---:R-:W-:Y:S02]  /*9300*/  FFMA.FTZ R0, R166, c[0x0][0x2d0], -R144.reuse ;  /* 0x0000b400a6007a23 */ /* 0x104fe40000010890 */
[--C-:B------:R-:W-:Y:S02]  /*9310*/  FFMA.FTZ R166, R149, c[0x0][0x2d0], -R144.reuse ;  /* 0x0000b40095a67a23 */ /* 0x100fe40000010890 */
[----:B------:R2:W-:Y:S10]  /*9320*/  MUFU.EX2 R218, R0 ;  /* 0x0000000000da7308 */ /* 0x0005f40000000800 */
[----:B------:R-:W3:Y:S01]  /*9330*/  MUFU.EX2 R166, R166 ;  /* 0x000000a600a67308 */ /* 0x000ee20000000800 */
[C---:B-1----:R-:W-:Y:S03]  /*9340*/  HMMA.16816.F32.BF16 R76, R100.reuse, R104, R76 ;  /* 0x00000068644c723c */ /* 0x042fe6000004184c */
[--C-:B--2---:R-:W-:Y:S01]  /*9350*/  FFMA.FTZ R0, R139, c[0x0][0x2d0], -R143.reuse ;  /* 0x0000b4008b007a23 */ /* 0x104fe2000001088f */
[----:B----4-:R-:W-:Y:S01]  /*9360*/  ISETP.GT.AND P0, PT, R217, R222, PT ;  /* 0x000000ded900720c */ /* 0x010fe20003f04270 */
[----:B------:R-:W-:Y:S04]  /*9370*/  FFMA.FTZ R143, R150, c[0x0][0x2d0], -R143 ;  /* 0x0000b400968f7a23 */ /* 0x000fe8000001088f */
[----:B------:R1:W2:Y:S01]  /*9380*/  MUFU.EX2 R216, R0 ;  /* 0x0000000000d87308 */ /* 0x0002a20000000800 */
[C---:B------:R-:W-:Y:S01]  /*9390*/  HMMA.16816.F32.BF16 R80, R100.reuse, R106, R80 ;  /* 0x0000006a6450723c */ /* 0x040fe20000041850 */
[----:B------:R-:W4:Y:S02]  /*93a0*/  LDSM.16.MT88.4 R104, [R227+0x6800] ;  /* 0x00680000e368783b */ /* 0x000f240000004200 */
[----:B---3--:R-:W-:Y:S01]  /*93b0*/  F2FP.BF16.PACK_AB R145, R166, R3 ;  /* 0x00000003a691723e */ /* 0x008fe200000010ff */
[----:B------:R-:W-:Y:S05]  /*93c0*/  IMAD.MOV.U32 R217, RZ, RZ, R223 ;  /* 0x000000ffffd97224 */ /* 0x000fea00078e00df */
[----:B------:R-:W3:Y:S03]  /*93d0*/  MUFU.EX2 R164, R143 ;  /* 0x0000008f00a47308 */ /* 0x000ee60000000800 */
[----:B-1----:R-:W-:Y:S02]  /*93e0*/  FFMA.FTZ R0, R137, c[0x0][0x2d0], -R144 ;  /* 0x0000b40089007a23 */ /* 0x002fe40000010890 */
[----:B--2---:R-:W-:Y:S05]  /*93f0*/  FADD.FTZ R2, R216, R2 ;  /* 0x00000002d8027221 */ /* 0x004fea0000010000 */
[----:B------:R1:W-:Y:S01]  /*9400*/  MUFU.EX2 R212, R0 ;  /* 0x0000000000d47308 */ /* 0x0003e20000000800 */
[----:B------:R-:W-:Y:S01]  /*9410*/  FADD.FTZ R2, R215, R2 ;  /* 0x00000002d7027221 */ /* 0x000fe20000010000 */
[----:B---3--:R-:W-:Y:S03]  /*9420*/  F2FP.BF16.PACK_AB R146, R164, R165 ;  /* 0x000000a5a492723e */ /* 0x008fe600000010ff */
[----:B------:R-:W-:Y:S04]  /*9430*/  FADD.FTZ R2, R214, R2 ;  /* 0x00000002d6027221 */ /* 0x000fe80000010000 */
[----:B------:R-:W-:Y:S01]  /*9440*/  FADD.FTZ R2, R211, R2 ;  /* 0x00000002d3027221 */ /* 0x000fe20000010000 */
[C---:B----4-:R-:W-:Y:S03]  /*9450*/  HMMA.16816.F32.BF16 R84, R100.reuse, R104, R84 ;  /* 0x000000686454723c */ /* 0x050fe60000041854 */
[----:B------:R-:W-:Y:S05]  /*9460*/  FADD.FTZ R2, R167, R2 ;  /* 0x00000002a7027221 */ /* 0x000fea0000010000 */
[C---:B------:R-:W-:Y:S01]  /*9470*/  HMMA.16816.F32.BF16 R88, R100.reuse, R106, R88 ;  /* 0x0000006a6458723c */ /* 0x040fe20000041858 */
[----:B------:R-:W2:Y:S03]  /*9480*/  LDSM.16.MT88.4 R104, [R230+0x6800] ;  /* 0x00680000e668783b */ /* 0x000ea60000004200 */
[--C-:B-1----:R-:W-:Y:S04]  /*9490*/  FFMA.FTZ R0, R136, c[0x0][0x2d0], -R144.reuse ;  /* 0x0000b40088007a23 */ /* 0x102fe80000010890 */
[----:B------:R1:W-:Y:S01]  /*94a0*/  MUFU.EX2 R213, R0 ;  /* 0x0000000000d57308 */ /* 0x0003e20000000800 */
[----:B------:R-:W-:Y:S03]  /*94b0*/  LDSM.16.MT88.4 R136, [R228+0x5800] ;  /* 0x00580000e488783b */ /* 0x000fe60000004200 */
[--C-:B-1----:R-:W-:Y:S02]  /*94c0*/  FFMA.FTZ R0, R124, c[0x0][0x2d0], -R144.reuse ;  /* 0x0000b4007c007a23 */ /* 0x102fe40000010890 */
[--C-:B------:R-:W-:Y:S04]  /*94d0*/  FFMA.FTZ R124, R148, c[0x0][0x2d0], -R144.reuse ;  /* 0x0000b400947c7a23 */ /* 0x100fe80000010890 */
[----:B------:R1:W-:Y:S01]  /*94e0*/  MUFU.EX2 R210, R0 ;  /* 0x0000000000d27308 */ /* 0x0003e20000000800 */
[C---:B--2---:R-:W-:Y:S09]  /*94f0*/  HMMA.16816.F32.BF16 R92, R100.reuse, R104, R92 ;  /* 0x00000068645c723c */ /* 0x044ff2000004185c */
[----:B------:R-:W-:Y:S01]  /*9500*/  MUFU.EX2 R143, R124 ;  /* 0x0000007c008f7308 */ /* 0x000fe20000000800 */
[----:B------:R-:W-:Y:S01]  /*9510*/  HMMA.16816.F32.BF16 R96, R100, R106, R96 ;  /* 0x0000006a6460723c */ /* 0x000fe20000041860 */
[----:B------:R-:W2:Y:S06]  /*9520*/  LDSM.16.MT88.4 R104, [R224+0x1000] ;  /* 0x00100000e068783b */ /* 0x000eac0000004200 */
[----:B------:R-:W-:Y:S02]  /*9530*/  F2FP.BF16.PACK_AB R100, R125, R119 ;  /* 0x000000777d64723e */ /* 0x000fe400000010ff */
[----:B------:R-:W-:Y:S01]  /*9540*/  F2FP.BF16.PACK_AB R101, R122, R121 ;  /* 0x000000797a65723e */ /* 0x000fe200000010ff */
[----:B------:R-:W-:Y:S02]  /*9550*/  LDSM.16.MT88.4 R116, [R227+0x2000] ;  /* 0x00200000e374783b */ /* 0x000fe40000004200 */
[----:B------:R-:W-:Y:S01]  /*9560*/  F2FP.BF16.PACK_AB R102, R131, R129 ;  /* 0x000000818366723e */ /* 0x000fe200000010ff */
[--C-:B-1----:R-:W-:Y:S01]  /*9570*/  FFMA.FTZ R0, R153, c[0x0][0x2d0], -R144.reuse ;  /* 0x0000b40099007a23 */ /* 0x102fe20000010890 */
[----:B------:R-:W-:Y:S01]  /*9580*/  F2FP.BF16.PACK_AB R103, R130, R128 ;  /* 0x000000808267723e */ /* 0x000fe200000010ff */
[----:B------:R-:W-:Y:S02]  /*9590*/  FFMA.FTZ R144, R142, c[0x0][0x2d0], -R144 ;  /* 0x0000b4008e907a23 */ /* 0x000fe40000010890 */
[----:B------:R1:W-:Y:S01]  /*95a0*/  MUFU.EX2 R209, R0 ;  /* 0x0000000000d17308 */ /* 0x0003e20000000800 */
[----:B------:R-:W-:Y:S09]  /*95b0*/  LDSM.16.MT88.4 R152, [R224+0x2800] ;  /* 0x00280000e098783b */ /* 0x000ff20000004200 */
[----:B------:R3:W4:Y:S01]  /*95c0*/  MUFU.EX2 R142, R144 ;  /* 0x00000090008e7308 */ /* 0x0007220000000800 */
[C---:B--2---:R-:W-:Y:S03]  /*95d0*/  HMMA.16816.F32.BF16 R4, R100.reuse, R104, R4 ;  /* 0x000000686404723c */ /* 0x044fe60000041804 */
[----:B-1----:R-:W-:Y:S04]  /*95e0*/  FADD.FTZ R0, R121, R120 ;  /* 0x0000007879007221 */ /* 0x002fe80000010000 */
[----:B------:R-:W-:Y:S01]  /*95f0*/  FADD.FTZ R0, R122, R0 ;  /* 0x000000007a007221 */ /* 0x000fe20000010000 */
[C---:B------:R-:W-:Y:S01]  /*9600*/  HMMA.16816.F32.BF16 R8, R100.reuse, R106, R8 ;  /* 0x0000006a6408723c */ /* 0x040fe20000041808 */
[----:B------:R-:W1:Y:S03]  /*9610*/  LDSM.16.MT88.4 R104, [R227+0x1000] ;  /* 0x00100000e368783b */ /* 0x000e660000004200 */
[----:B------:R-:W-:Y:S01]  /*9620*/  FADD.FTZ R0, R128, R0 ;  /* 0x0000000080007221 */ /* 0x000fe20000010000 */
[----:B---3--:R-:W-:Y:S02]  /*9630*/  F2FP.BF16.PACK_AB R144, R208, R167 ;  /* 0x000000a7d090723e */ /* 0x008fe400000010ff */
[----:B----4-:R-:W-:Y:S01]  /*9640*/  F2FP.BF16.PACK_AB R147, R142, R143 ;  /* 0x0000008f8e93723e */ /* 0x010fe200000010ff */
[C---:B------:R-:W-:Y:S01]  /*9650*/  HMMA.16816.F32.BF16 R12, R100.reuse, R108, R12 ;  /* 0x0000006c640c723c */ /* 0x040fe2000004180c */
[----:B------:R-:W-:Y:S03]  /*9660*/  LDSM.16.MT88.4 R120, [R228+0x5000] ;  /* 0x00500000e478783b */ /* 0x000fe60000004200 */
[----:B------:R-:W-:Y:S04]  /*9670*/  FADD.FTZ R0, R130, R0 ;  /* 0x0000000082007221 */ /* 0x000fe80000010000 */
[C---:B------:R-:W-:Y:S01]  /*9680*/  HMMA.16816.F32.BF16 R16, R100.reuse, R110, R16 ;  /* 0x0000006e6410723c */ /* 0x040fe20000041810 */
[----:B------:R-:W2:Y:S03]  /*9690*/  LDSM.16.MT88.4 R108, [R230+0x1000] ;  /* 0x00100000e66c783b */ /* 0x000ea60000004200 */
[----:B------:R-:W-:Y:S04]  /*96a0*/  FADD.FTZ R0, R126, R0 ;  /* 0x000000007e007221 */ /* 0x000fe80000010000 */
[----:B------:R-:W-:Y:S01]  /*96b0*/  FADD.FTZ R0, R132, R0 ;  /* 0x0000000084007221 */ /* 0x000fe20000010000 */
[----:B------:R-:W-:Y:S03]  /*96c0*/  LDSM.16.MT88.4 R128, [R224+0x5800] ;  /* 0x00580000e080783b */ /* 0x000fe60000004200 */
[----:B------:R-:W-:Y:S04]  /*96d0*/  FADD.FTZ R0, R219, R0 ;  /* 0x00000000db007221 */ /* 0x000fe80000010000 */
[----:B------:R-:W-:Y:S04]  /*96e0*/  FADD.FTZ R0, R218, R0 ;  /* 0x00000000da007221 */ /* 0x000fe80000010000 */
[----:B------:R-:W-:Y:S04]  /*96f0*/  FADD.FTZ R0, R212, R0 ;  /* 0x00000000d4007221 */ /* 0x000fe80000010000 */
[----:B------:R-:W-:Y:S01]  /*9700*/  FADD.FTZ R0, R213, R0 ;  /* 0x00000000d5007221 */ /* 0x000fe20000010000 */
[C---:B-1----:R-:W-:Y:S03]  /*9710*/  HMMA.16816.F32.BF16 R20, R100.reuse, R104, R20 ;  /* 0x000000686414723c */ /* 0x042fe60000041814 */
[----:B------:R-:W-:Y:S04]  /*9720*/  FADD.FTZ R0, R210, R0 ;  /* 0x00000000d2007221 */ /* 0x000fe80000010000 */
        /* <DEDUP_REMOVED lines=12> */
[----:B------:R-:W-:Y:S01]  /*97f0*/  IMAD.MOV.U32 R143, RZ, RZ, R141 ;  /* 0x000000ffff8f7224 */ /* 0x000fe200078e008d */
[----:B------:R-:W-:Y:S03]  /*9800*/  STL [R1+0xc], R2 ;  /* 0x00000c0201007387 */ /* 0x000fe60000100800 */
[----:B------:R-:W-:Y:S01]  /*9810*/  FADD.FTZ R0, R142, R0 ;  /* 0x000000008e007221 */ /* 0x000fe20000010000 */
[----:B------:R-:W-:Y:S04]  /*9820*/  STL [R1+0x8], R223 ;  /* 0x000008df01007387 */ /* 0x000fe80000100800 */
[----:B------:R-:W-:Y:S01]  /*9830*/  STL [R1+0x10], R0 ;  /* 0x0000100001007387 */ /* 0x000fe20000100800 */
        /* <DEDUP_REMOVED lines=22> */
[----:B------:R-:W-:Y:S01]  /*99a0*/  HMMA.16816.F32.BF16 R96, R100, R110, R96 ;  /* 0x0000006e6460723c */ /* 0x000fe20000041860 */
[----:B------:R-:W2:Y:S06]  /*99b0*/  LDSM.16.MT88.4 R108, [R227+0x1800] ;  /* 0x00180000e36c783b */ /* 0x000eac0000004200 */
[----:B------:R-:W-:Y:S02]  /*99c0*/  F2FP.BF16.PACK_AB R100, R133, R127 ;  /* 0x0000007f8564723e */ /* 0x000fe400000010ff */
[----:B------:R-:W-:Y:S03]  /*99d0*/  F2FP.BF16.PACK_AB R101, R132, R126 ;  /* 0x0000007e8465723e */ /* 0x000fe600000010ff */
[----:B------:R-:W-:Y:S02]  /*99e0*/  F2FP.BF16.PACK_AB R102, R220, R221 ;  /* 0x000000dddc66723e */ /* 0x000fe400000010ff */
[----:B------:R-:W-:Y:S07]  /*99f0*/  F2FP.BF16.PACK_AB R103, R218, R219 ;  /* 0x000000dbda67723e */ /* 0x000fee00000010ff */
[C---:B-1----:R-:W-:Y:S08]  /*9a00*/  HMMA.16816.F32.BF16 R4, R100.reuse, R104, R4 ;  /* 0x000000686404723c */ /* 0x042ff00000041804 */
        /* <DEDUP_REMOVED lines=47> */
[----:B------:R-:W4:Y:S07]  /*9d00*/  LDSM.16.MT88.4 R116, [R230+0x5000] ;  /* 0x00500000e674783b */ /* 0x000f2e0000004200 */
[C---:B--2---:R-:W-:Y:S08]  /*9d10*/  HMMA.16816.F32.BF16 R28, R100.reuse, R108, R28 ;  /* 0x0000006c641c723c */ /* 0x044ff0000004181c */
[C---:B------:R-:W-:Y:S01]  /*9d20*/  HMMA.16816.F32.BF16 R32, R100.reuse, R110, R32 ;  /* 0x0000006e6420723c */ /* 0x040fe20000041820 */
[----:B------:R-:W-:Y:S07]  /*9d30*/  LDSM.16.MT88.4 R108, [R228+0x8000] ;  /* 0x00800000e46c783b */ /* 0x000fee0000004200 */
[C---:B-1----:R-:W-:Y:S08]  /*9d40*/  HMMA.16816.F32.BF16 R36, R100.reuse, R104, R36 ;  /* 0x000000686424723c */ /* 0x042ff00000041824 */
        /* <DEDUP_REMOVED lines=12> */
[C---:B------:R-:W-:Y:S01]  /*9e10*/  HMMA.16816.F32.BF16 R72, R100.reuse, R106, R72 ;  /* 0x0000006a6448723c */ /* 0x040fe20000041848 */
[----:B------:R-:W1:Y:S07]  /*9e20*/  LDSM.16.MT88.4 R104, [R228+0x2800] ;  /* 0x00280000e468783b */ /* 0x000e6e0000004200 */
[C---:B------:R-:W-:Y:S08]  /*9e30*/  HMMA.16816.F32.BF16 R76, R100.reuse, R108, R76 ;  /* 0x0000006c644c723c */ /* 0x040ff0000004184c */
[C---:B------:R-:W-:Y:S08]  /*9e40*/  HMMA.16816.F32.BF16 R80, R100.reuse, R110, R80 ;  /* 0x0000006e6450723c */ /* 0x040ff00000041850 */
[C---:B--2---:R-:W-:Y:S08]  /*9e50*/  HMMA.16816.F32.BF16 R84, R100.reuse, R120, R84 ;  /* 0x000000786454723c */ /* 0x044ff00000041854 */
[C---:B------:R-:W-:Y:S01]  /*9e60*/  HMMA.16816.F32.BF16 R88, R100.reuse, R122, R88 ;  /* 0x0000007a6458723c */ /* 0x040fe20000041858 */
[----:B------:R-:W2:Y:S07]  /*9e70*/  LDSM.16.MT88.4 R120, [R230+0x2800] ;  /* 0x00280000e678783b */ /* 0x000eae0000004200 */
[C---:B---3--:R-:W-:Y:S08]  /*9e80*/  HMMA.16816.F32.BF16 R92, R100.reuse, R112, R92 ;  /* 0x00000070645c723c */ /* 0x048ff0000004185c */
[----:B------:R-:W-:Y:S08]  /*9e90*/  HMMA.16816.F32.BF16 R96, R100, R114, R96 ;  /* 0x000000726460723c */ /* 0x000ff00000041860 */
[C---:B------:R-:W-:Y:S01]  /*9ea0*/  HMMA.16816.F32.BF16 R148, R144.reuse, R152, R4 ;  /* 0x000000989094723c */ /* 0x040fe20000041804 */
[----:B------:R-:W3:Y:S07]  /*9eb0*/  LDSM.16.MT88.4 R4, [R227+0x5800] ;  /* 0x00580000e304783b */ /* 0x000eee0000004200 */
[C---:B------:R-:W-:Y:S01]  /*9ec0*/  HMMA.16816.F32.BF16 R152, R144.reuse, R154, R8 ;  /* 0x0000009a9098723c */ /* 0x040fe20000041808 */
[----:B------:R-:W4:Y:S07]  /*9ed0*/  LDSM.16.MT88.4 R8, [R230+0x5800] ;  /* 0x00580000e608783b */ /* 0x000f2e0000004200 */
[C---:B-1----:R-:W-:Y:S01]  /*9ee0*/  HMMA.16816.F32.BF16 R100, R144.reuse, R104, R12 ;  /* 0x000000689064723c */ /* 0x042fe2000004180c */
[----:B------:R-:W1:Y:S07]  /*9ef0*/  LDSM.16.MT88.4 R12, [R224+0x8800] ;  /* 0x00880000e00c783b */ /* 0x000e6e0000004200 */
[C---:B------:R-:W-:Y:S01]  /*9f00*/  HMMA.16816.F32.BF16 R104, R144.reuse, R106, R16 ;  /* 0x0000006a9068723c */ /* 0x040fe20000041810 */
[----:B------:R-:W5:Y:S07]  /*9f10*/  LDSM.16.MT88.4 R16, [R228+0x8800] ;  /* 0x00880000e410783b */ /* 0x000f6e0000004200 */
[C---:B------:R-:W-:Y:S01]  /*9f20*/  HMMA.16816.F32.BF16 R108, R144.reuse, R116, R20 ;  /* 0x00000074906c723c */ /* 0x040fe20000041814 */
[----:B------:R-:W1:Y:S07]  /*9f30*/  LDSM.16.MT88.4 R20, [R227+0x8800] ;  /* 0x00880000e314783b */ /* 0x000e6e0000004200 */
[C---:B------:R-:W-:Y:S01]  /*9f40*/  HMMA.16816.F32.BF16 R112, R144.reuse, R118, R24 ;  /* 0x000000769070723c */ /* 0x040fe20000041818 */
[----:B------:R-:W1:Y:S07]  /*9f50*/  LDSM.16.MT88.4 R24, [R230+0x8800] ;  /* 0x00880000e618783b */ /* 0x000e6e0000004200 */
[C---:B--2---:R-:W-:Y:S08]  /*9f60*/  HMMA.16816.F32.BF16 R116, R144.reuse, R120, R28 ;  /* 0x000000789074723c */ /* 0x044ff0000004181c */
[C---:B------:R-:W-:Y:S08]  /*9f70*/  HMMA.16816.F32.BF16 R120, R144.reuse, R122, R32 ;  /* 0x0000007a9078723c */ /* 0x040ff00000041820 */
[C---:B------:R-:W-:Y:S08]  /*9f80*/  HMMA.16816.F32.BF16 R124, R144.reuse, R128, R36 ;  /* 0x00000080907c723c */ /* 0x040ff00000041824 */
[C---:B------:R-:W-:Y:S08]  /*9f90*/  HMMA.16816.F32.BF16 R128, R144.reuse, R130, R40 ;  /* 0x000000829080723c */ /* 0x040ff00000041828 */
[C---:B------:R-:W-:Y:S08]  /*9fa0*/  HMMA.16816.F32.BF16 R132, R144.reuse, R136, R44 ;  /* 0x000000889084723c */ /* 0x040ff0000004182c */
[C---:B------:R-:W-:Y:S08]  /*9fb0*/  HMMA.16816.F32.BF16 R136, R144.reuse, R138, R48 ;  /* 0x0000008a9088723c */ /* 0x040ff00000041830 */
[C---:B---3--:R-:W-:Y:S08]  /*9fc0*/  HMMA.16816.F32.BF16 R52, R144.reuse, R4, R52 ;  /* 0x000000049034723c */ /* 0x048ff00000041834 */
[C---:B------:R-:W-:Y:S08]  /*9fd0*/  HMMA.16816.F32.BF16 R56, R144.reuse, R6, R56 ;  /* 0x000000069038723c */ /* 0x040ff00000041838 */
[C---:B----4-:R-:W-:Y:S08]  /*9fe0*/  HMMA.16816.F32.BF16 R60, R144.reuse, R8, R60 ;  /* 0x00000008903c723c */ /* 0x050ff0000004183c */
[C---:B------:R-:W-:Y:S08]  /*9ff0*/  HMMA.16816.F32.BF16 R64, R144.reuse, R10, R64 ;  /* 0x0000000a9040723c */ /* 0x040ff00000041840 */
[C---:B-1----:R-:W-:Y:S08]  /*a000*/  HMMA.16816.F32.BF16 R68, R144.reuse, R12, R68 ;  /* 0x0000000c9044723c */ /* 0x042ff00000041844 */
[C---:B------:R-:W-:Y:S08]  /*a010*/  HMMA.16816.F32.BF16 R72, R144.reuse, R14, R72 ;  /* 0x0000000e9048723c */ /* 0x040ff00000041848 */
[C---:B-----5:R-:W-:Y:S08]  /*a020*/  HMMA.16816.F32.BF16 R76, R144.reuse, R16, R76 ;  /* 0x00000010904c723c */ /* 0x060ff0000004184c */
[C---:B------:R-:W-:Y:S08]  /*a030*/  HMMA.16816.F32.BF16 R80, R144.reuse, R18, R80 ;  /* 0x000000129050723c */ /* 0x040ff00000041850 */
[C---:B------:R-:W-:Y:S08]  /*a040*/  HMMA.16816.F32.BF16 R84, R144.reuse, R20, R84 ;  /* 0x000000149054723c */ /* 0x040ff00000041854 */
[C---:B------:R-:W-:Y:S08]  /*a050*/  HMMA.16816.F32.BF16 R88, R144.reuse, R22, R88 ;  /* 0x000000169058723c */ /* 0x040ff00000041858 */
[C---:B------:R-:W-:Y:S08]  /*a060*/  HMMA.16816.F32.BF16 R92, R144.reuse, R24, R92 ;  /* 0x00000018905c723c */ /* 0x040ff0000004185c */
[----:B------:R-:W-:Y:S07]  /*a070*/  HMMA.16816.F32.BF16 R96, R144, R26, R96 ;  /* 0x0000001a9060723c */ /* 0x000fee0000041860 */
[----:B------:R-:W-:Y:S01]  /*a080*/  MOV R144, R140 ;  /* 0x0000008c00907202 */ /* 0x000fe20000000f00 */
[----:B------:R-:W-:-:S05]  /*a090*/  @P0 BRA `(.L_x_1777) ;  /* 0xffffbcb000000947 */ /* 0x000fca000383ffff */
.L_x_1776:
[----:B-1----:R-:W2:Y:S02]  /*a0a0*/  LDL R0, [R1+0x8] ;  /* 0x0000080001007983 */ /* 0x002ea40000100800 */
[----:B--2---:R-:W-:-:S13]  /*a0b0*/  ISETP.GE.AND P0, PT, R0, RZ, PT ;  /* 0x000000ff0000720c */ /* 0x004fda0003f06270 */
[----:B------:R-:W-:Y:S05]  /*a0c0*/  @!P0 BRA `(.L_x_1778) ;  /* 0x000037c000008947 */ /* 0x000fea0003800000 */
[----:B------:R-:W-:Y:S02]  /*a0d0*/  MOV R143, R140 ;  /* 0x0000008c008f7202 */ /* 0x000fe40000000f00 */
[----:B------:R-:W-:Y:S02]  /*a0e0*/  MOV R142, R141 ;  /* 0x0000008d008e7202 */ /* 0x000fe40000000f00 */
.L_x_1779:
[----:B-1----:R-:W2:Y:S01]  /*a0f0*/  LDL.64 R2, [R1+0x28] ;  /* 0x0000280001027983 */ /* 0x002ea20000100a00 */
[----:B------:R-:W-:Y:S04]  /*a100*/  DEPBAR.LE SB0, 0x0 ;  /* 0x000080000000791a */ /* 0x000fe80000000000 */
[----:B------:R-:W-:Y:S01]  /*a110*/  WARPSYNC 0xffffffff ;  /* 0xffffffff00007948 */ /* 0x000fe20003800000 */
[----:B------:R-:W2:Y:S01]  /*a120*/  LDL R22, [R1+0x3c] ;  /* 0x00003c0001167983 */ /* 0x000ea20000100800 */
[----:B------:R-:W-:Y:S03]  /*a130*/  MOV R141, 0x6 ;  /* 0x00000006008d7802 */ /* 0x000fe60000000f00 */
[----:B-----5:R1:W-:Y:S04]  /*a140*/  STL [R1+0x98], R251 ;  /* 0x000098fb01007387 */ /* 0x0203e80000100800 */
[----:B------:R-:W-:Y:S08]  /*a150*/  BAR.SYNC.DEFER_BLOCKING 0x0 ;  /* 0x0000000000007b1d */ /* 0x000ff00000010000 */
[----:B------:R-:W3:Y:S08]  /*a160*/  LDSM.16.M88.4 R8, [R225] ;  /* 0x00000000e108783b */ /* 0x000ef00000000200 */
[----:B-1----:R-:W4:Y:S04]  /*a170*/  LDL.LU R251, [R1+0x8] ;  /* 0x0000080001fb7983 */ /* 0x002f280000300800 */
[----:B------:R1:W-:Y:S04]  /*a180*/  STL [R1+0x94], R250 ;  /* 0x000094fa01007387 */ /* 0x0003e80000100800 */
[----:B------:R-:W1:Y:S08]  /*a190*/  LDSM.16.M88.4 R16, [R225+0x800] ;  /* 0x00080000e110783b */ /* 0x000e700000000200 */
[----:B------:R-:W2:Y:S08]  /*a1a0*/  LDSM.16.M88.4 R24, [R225+0x1000] ;  /* 0x00100000e118783b */ /* 0x000eb00000000200 */
[----:B------:R-:W2:Y:S01]  /*a1b0*/  LDSM.16.M88.4 R32, [R225+0x1800] ;  /* 0x00180000e120783b */ /* 0x000ea20000000200 */
[C---:B---3--:R-:W-:Y:S07]  /*a1c0*/  HMMA.16816.F32.BF16 R4, R156.reuse, R8, RZ ;  /* 0x000000089c04723c */ /* 0x048fee00000418ff */
[----:B-1----:R-:W3:Y:S04]  /*a1d0*/  LDL R250, [R1+0x4] ;  /* 0x0000040001fa7983 */ /* 0x002ee80000100800 */
[----:B------:R-:W1:Y:S01]  /*a1e0*/  LDSM.16.M88.4 R40, [R225+0x2000] ;  /* 0x00200000e128783b */ /* 0x000e620000000200 */
[C---:B------:R-:W-:Y:S07]  /*a1f0*/  HMMA.16816.F32.BF16 R8, R156.reuse, R10, RZ ;  /* 0x0000000a9c08723c */ /* 0x040fee00000418ff */
        /* <DEDUP_REMOVED lines=8> */
[----:B------:R-:W1:Y:S01]  /*a280*/  LDSM.16.M88.4 R220, [R244] ;  /* 0x00000000f4dc783b */ /* 0x000e620000000200 */
[----:B--2---:R-:W-:Y:S02]  /*a290*/  MOV R3, R22 ;  /* 0x0000001600037202 */ /* 0x004fe40000000f00 */
[----:B----4-:R-:W-:Y:S01]  /*a2a0*/  SHF.R.S32.HI R0, RZ, 0x1f, R251 ;  /* 0x0000001fff007819 */ /* 0x010fe200000114fb */
[C---:B------:R-:W-:Y:S04]  /*a2b0*/  IMAD.WIDE.U32 R20, R251.reuse, c[0x0][0x208], RZ ;  /* 0x00008200fb147a25 */ /* 0x040fe800078e00ff */
        /* <DEDUP_REMOVED lines=29> */
[----:B--2---:R-:W-:Y:S04]  /*a490*/  IADD3 R2, P1, R2, R140, RZ ;  /* 0x0000008c02027210 */ /* 0x004fe80007f3e0ff */
[----:B------:R-:W-:Y:S02]  /*a4a0*/  IADD3.X R3, R3, R0, RZ, P1, !PT ;  /* 0x0000000003037210 */ /* 0x000fe40000ffe4ff */
[----:B------:R-:W-:Y:S01]  /*a4b0*/  IADD3 R140, P0, R140, R2, RZ ;  /* 0x000000028c8c7210 */ /* 0x000fe20007f1e0ff */
[C---:B-1----:R-:W-:Y:S02]  /*a4c0*/  HMMA.16816.F32.BF16 R36, R156.reuse, R40, RZ ;  /* 0x000000289c24723c */ /* 0x042fe400000418ff */
        /* <DEDUP_REMOVED lines=30> */
[----:B------:R-:W-:Y:S07]  /*a6b0*/  LDSM.16.M88.4 R220, [R241] ;  /* 0x00000000f1dc783b */ /* 0x000fee0000000200 */
        /* <DEDUP_REMOVED lines=36> */
[C---:B-1----:R-:W-:Y:S08]  /*a900*/  HMMA.16816.F32.BF16 R4, R176.reuse, R208, R4 ;  /* 0x000000d0b004723c */ /* 0x042ff00000041804 */
[C---:B------:R-:W-:Y:S01]  /*a910*/  HMMA.16816.F32.BF16 R8, R176.reuse, R210, R8 ;  /* 0x000000d2b008723c */ /* 0x040fe20000041808 */
[----:B------:R-:W1:Y:S07]  /*a920*/  LDSM.16.M88.4 R208, [R225+0x5800] ;  /* 0x00580000e1d0783b */ /* 0x000e6e0000000200 */
[C---:B------:R-:W-:Y:S08]  /*a930*/  HMMA.16816.F32.BF16 R12, R176.reuse, R212, R12 ;  /* 0x000000d4b00c723c */ /* 0x040ff0000004180c */
[C---:B------:R-:W-:Y:S01]  /*a940*/  HMMA.16816.F32.BF16 R16, R176.reuse, R214, R16 ;  /* 0x000000d6b010723c */ /* 0x040fe20000041810 */
[----:B------:R-:W1:Y:S07]  /*a950*/  LDSM.16.M88.4 R212, [R243] ;  /* 0x00000000f3d4783b */ /* 0x000e6e0000000200 */
[C---:B--2---:R-:W-:Y:S08]  /*a960*/  HMMA.16816.F32.BF16 R20, R176.reuse, R216, R20 ;  /* 0x000000d8b014723c */ /* 0x044ff00000041814 */
[C---:B------:R-:W-:Y:S01]  /*a970*/  HMMA.16816.F32.BF16 R24, R176.reuse, R218, R24 ;  /* 0x000000dab018723c */ /* 0x040fe20000041818 */
[----:B------:R-:W2:Y:S07]  /*a980*/  LDSM.16.M88.4 R216, [R242] ;  /* 0x00000000f2d8783b */ /* 0x000eae0000000200 */
[C---:B---3--:R-:W-:Y:S08]  /*a990*/  HMMA.16816.F32.BF16 R28, R176.reuse, R144, R28 ;  /* 0x00000090b01c723c */ /* 0x048ff0000004181c */
[C---:B------:R-:W-:Y:S01]  /*a9a0*/  HMMA.16816.F32.BF16 R32, R176.reuse, R146, R32 ;  /* 0x00000092b020723c */ /* 0x040fe20000041820 */
[----:B------:R-:W3:Y:S07]  /*a9b0*/  LDSM.16.M88.4 R144, [R240] ;  /* 0x00000000f090783b */ /* 0x000eee0000000200 */
[C---:B----4-:R-:W-:Y:S08]  /*a9c0*/  HMMA.16816.F32.BF16 R36, R176.reuse, R164, R36 ;  /* 0x000000a4b024723c */ /* 0x050ff00000041824 */
[C---:B------:R-:W-:Y:S01]  /*a9d0*/  HMMA.16816.F32.BF16 R40, R176.reuse, R166, R40 ;  /* 0x000000a6b028723c */ /* 0x040fe20000041828 */
[----:B------:R-:W4:Y:S07]  /*a9e0*/  LDSM.16.M88.4 R164, [R239] ;  /* 0x00000000efa4783b */ /* 0x000f2e0000000200 */
[C---:B-1----:R-:W-:Y:S08]  /*a9f0*/  HMMA.16816.F32.BF16 R44, R176.reuse, R208, R44 ;  /* 0x000000d0b02c723c */ /* 0x042ff0000004182c */
[----:B------:R-:W-:Y:S01]  /*aa00*/  HMMA.16816.F32.BF16 R48, R176, R210, R48 ;  /* 0x000000d2b030723c */ /* 0x000fe20000041830 */
[----:B------:R-:W1:Y:S07]  /*aa10*/  LDSM.16.M88.4 R208, [R238] ;  /* 0x00000000eed0783b */ /* 0x000e6e0000000200 */
[C---:B------:R-:W-:Y:S08]  /*aa20*/  HMMA.16816.F32.BF16 R4, R180.reuse, R212, R4 ;  /* 0x000000d4b404723c */ /* 0x040ff00000041804 */
[C---:B------:R-:W-:Y:S01]  /*aa30*/  HMMA.16816.F32.BF16 R8, R180.reuse, R214, R8 ;  /* 0x000000d6b408723c */ /* 0x040fe20000041808 */
[----:B------:R-:W1:Y:S07]  /*aa40*/  LDSM.16.M88.4 R212, [R229+0x3000] ;  /* 0x00300000e5d4783b */ /* 0x000e6e0000000200 */
        /* <DEDUP_REMOVED lines=12> */
[C---:B-1----:R-:W-:Y:S08]  /*ab10*/  HMMA.16816.F32.BF16 R44, R180.reuse, R208, R44 ;  /* 0x000000d0b42c723c */ /* 0x042ff0000004182c */
[----:B------:R-:W-:Y:S01]  /*ab20*/  HMMA.16816.F32.BF16 R48, R180, R210, R48 ;  /* 0x000000d2b430723c */ /* 0x000fe20000041830 */
        /* <DEDUP_REMOVED lines=18> */
[----:B------:R-:W-:Y:S07]  /*ac50*/  LDSM.16.M88.4 R220, [R225+0x6000] ;  /* 0x00600000e1dc783b */ /* 0x000fee0000000200 */
        /* <DEDUP_REMOVED lines=18> */
[C---:B------:R-:W-:Y:S08]  /*ad80*/  HMMA.16816.F32.BF16 R4, R192.reuse, R220, R4 ;  /* 0x000000dcc004723c */ /* 0x040ff00000041804 */
[C---:B------:R-:W-:Y:S01]  /*ad90*/  HMMA.16816.F32.BF16 R8, R192.reuse, R222, R8 ;  /* 0x000000dec008723c */ /* 0x040fe20000041808 */
[----:B------:R-:W-:Y:S07]  /*ada0*/  LDSM.16.M88.4 R220, [R235] ;  /* 0x00000000ebdc783b */ /* 0x000fee0000000200 */
        /* <DEDUP_REMOVED lines=10> */
[C---:B------:R-:W-:Y:S01]  /*ae50*/  HMMA.16816.F32.BF16 R40, R192.reuse, R210, R40 ;  /* 0x000000d2c028723c */ /* 0x040fe20000041828 */
[----:B------:R-:W1:Y:S07]  /*ae60*/  LDSM.16.M88.4 R208, [R233] ;  /* 0x00000000e9d0783b */ /* 0x000e6e0000000200 */
[C---:B------:R-:W-:Y:S08]  /*ae70*/  HMMA.16816.F32.BF16 R44, R192.reuse, R212, R44 ;  /* 0x000000d4c02c723c */ /* 0x040ff0000004182c */
[----:B------:R-:W-:Y:S01]  /*ae80*/  HMMA.16816.F32.BF16 R48, R192, R214, R48 ;  /* 0x000000d6c030723c */ /* 0x000fe20000041830 */
[----:B------:R-:W1:Y:S07]  /*ae90*/  LDSM.16.M88.4 R212, [R232] ;  /* 0x00000000e8d4783b */ /* 0x000e6e0000000200 */
[C---:B--2---:R-:W-:Y:S08]  /*aea0*/  HMMA.16816.F32.BF16 R4, R196.reuse, R216, R4 ;  /* 0x000000d8c404723c */ /* 0x044ff00000041804 */
[C---:B------:R-:W-:Y:S01]  /*aeb0*/  HMMA.16816.F32.BF16 R8, R196.reuse, R218, R8 ;  /* 0x000000dac408723c */ /* 0x040fe20000041808 */
[----:B------:R-:W-:Y:S07]  /*aec0*/  LDSM.16.M88.4 R216, [R229+0x6800] ;  /* 0x00680000e5d8783b */ /* 0x000fee0000000200 */
[C---:B---3--:R-:W-:Y:S08]  /*aed0*/  HMMA.16816.F32.BF16 R12, R196.reuse, R144, R12 ;  /* 0x00000090c40c723c */ /* 0x048ff0000004180c */
        /* <DEDUP_REMOVED lines=8> */
[C---:B-1----:R-:W-:Y:S08]  /*af60*/  HMMA.16816.F32.BF16 R36, R196.reuse, R208, R36 ;  /* 0x000000d0c424723c */ /* 0x042ff00000041824 */
[C---:B------:R-:W-:Y:S01]  /*af70*/  HMMA.16816.F32.BF16 R40, R196.reuse, R210, R40 ;  /* 0x000000d2c428723c */ /* 0x040fe20000041828 */
[----:B------:R-:W1:Y:S07]  /*af80*/  LDSM.16.M88.4 R208, [R229+0x7800] ;  /* 0x00780000e5d0783b */ /* 0x000e6e0000000200 */
[C---:B------:R-:W-:Y:S08]  /*af90*/  HMMA.16816.F32.BF16 R44, R196.reuse, R212, R44 ;  /* 0x000000d4c42c723c */ /* 0x040ff0000004182c */
        /* <DEDUP_REMOVED lines=13> */
[----:B------:R-:W-:Y:S07]  /*b070*/  LDSM.16.M88.4 R208, [R226+0x8000] ;  /* 0x00800000e2d0783b */ /* 0x000fee0000000200 */
[C---:B----4-:R-:W-:Y:S01]  /*b080*/  HMMA.16816.F32.BF16 R36, R200.reuse, R212, R36 ;  /* 0x000000d4c824723c */ /* 0x050fe20000041824 */
[----:B------:R-:W4:Y:S07]  /*b090*/  LDL R213, [R1+0x38] ;  /* 0x0000380001d57983 */ /* 0x000f2e0000100800 */
[C---:B------:R-:W-:Y:S08]  /*b0a0*/  HMMA.16816.F32.BF16 R40, R200.reuse, R214, R40 ;  /* 0x000000d6c828723c */ /* 0x040ff00000041828 */
[C---:B--2---:R-:W-:Y:S08]  /*b0b0*/  HMMA.16816.F32.BF16 R44, R200.reuse, R144, R44 ;  /* 0x00000090c82c723c */ /* 0x044ff0000004182c */
[----:B------:R-:W-:Y:S01]  /*b0c0*/  HMMA.16816.F32.BF16 R48, R200, R146, R48 ;  /* 0x00000092c830723c */ /* 0x000fe20000041830 */
[----:B------:R-:W1:Y:S07]  /*b0d0*/  LDSM.16.M88.4 R144, [R226+0x7800] ;  /* 0x00780000e290783b */ /* 0x000e6e0000000200 */
[C---:B------:R-:W-:Y:S01]  /*b0e0*/  HMMA.16816.F32.BF16 R4, R204.reuse, R220, R4 ;  /* 0x000000dccc04723c */ /* 0x040fe20000041804 */
[----:B------:R-:W2:Y:S06]  /*b0f0*/  LDL.64 R220, [R1+0x20] ;  /* 0x0000200001dc7983 */ /* 0x000eac0000100a00 */
[----:B------:R-:W-:Y:S01]  /*b100*/  STL [R1+0x8], R251 ;  /* 0x000008fb01007387 */ /* 0x000fe20000100800 */
[C---:B------:R-:W-:Y:S08]  /*b110*/  HMMA.16816.F32.BF16 R8, R204.reuse, R222, R8 ;  /* 0x000000decc08723c */ /* 0x040ff00000041808 */
[C---:B------:R-:W-:Y:S08]  /*b120*/  HMMA.16816.F32.BF16 R12, R204.reuse, R216, R12 ;  /* 0x000000d8cc0c723c */ /* 0x040ff0000004180c */
[C---:B------:R-:W-:Y:S04]  /*b130*/  HMMA.16816.F32.BF16 R16, R204.reuse, R218, R16 ;  /* 0x000000dacc10723c */ /* 0x040fe80000041810 */
[----:B------:R-:W-:Y:S02]  /*b140*/  FMNMX.FTZ R0, R4, R142, !PT ;  /* 0x0000008e04007209 */ /* 0x000fe40007810000 */
[----:B------:R-:W-:Y:S02]  /*b150*/  FMNMX.FTZ R2, R6, R143, !PT ;  /* 0x0000008f06027209 */ /* 0x000fe40007810000 */
[C---:B---3--:R-:W-:Y:S04]  /*b160*/  HMMA.16816.F32.BF16 R20, R204.reuse, R164, R20 ;  /* 0x000000a4cc14723c */ /* 0x048fe80000041814 */
[----:B------:R-:W-:Y:S02]  /*b170*/  FMNMX.FTZ R0, R5, R0, !PT ;  /* 0x0000000005007209 */ /* 0x000fe40007810000 */
[----:B------:R-:W-:Y:S02]  /*b180*/  FMNMX.FTZ R2, R7, R2, !PT ;  /* 0x0000000207027209 */ /* 0x000fe40007810000 */
[C---:B------:R-:W-:Y:S01]  /*b190*/  HMMA.16816.F32.BF16 R24, R204.reuse, R166, R24 ;  /* 0x000000a6cc18723c */ /* 0x040fe20000041818 */
[----:B------:R-:W3:Y:S01]  /*b1a0*/  LDSM.16.M88.4 R164, [R226+0x8800] ;  /* 0x00880000e2a4783b */ /* 0x000ee20000000200 */
[----:B------:R-:W-:Y:S04]  /*b1b0*/  DEPBAR.LE SB0, 0x0 ;  /* 0x000080000000791a */ /* 0x000fe80000000000 */
[----:B------:R-:W-:Y:S02]  /*b1c0*/  FMNMX.FTZ R0, R8, R0, !PT ;  /* 0x0000000008007209 */ /* 0x000fe40007810000 */
[C---:B-1----:R-:W-:Y:S01]  /*b1d0*/  HMMA.16816.F32.BF16 R28, R204.reuse, R144, R28 ;  /* 0x00000090cc1c723c */ /* 0x042fe2000004181c */
[----:B------:R-:W-:Y:S04]  /*b1e0*/  BAR.SYNC.DEFER_BLOCKING 0x0 ;  /* 0x0000000000007b1d */ /* 0x000fe80000010000 */
[----:B------:R-:W-:Y:S02]  /*b1f0*/  FMNMX.FTZ R0, R9, R0, !PT ;  /* 0x0000000009007209 */ /* 0x000fe40007810000 */
[----:B------:R-:W-:Y:S01]  /*b200*/  FMNMX.FTZ R2, R10, R2, !PT ;  /* 0x000000020a027209 */ /* 0x000fe20007810000 */
[C---:B------:R-:W-:Y:S04]  /*b210*/  HMMA.16816.F32.BF16 R32, R204.reuse, R146, R32 ;  /* 0x00000092cc20723c */ /* 0x040fe80000041820 */
[----:B------:R-:W-:Y:S01]  /*b220*/  FMNMX.FTZ R0, R12, R0, !PT ;  /* 0x000000000c007209 */ /* 0x000fe20007810000 */
[----:B------:R-:W-:Y:S01]  /*b230*/  @P0 IMAD.WIDE.U32 R144, R251, c[0x0][0x1e0], RZ ;  /* 0x00007800fb900a25 */ /* 0x000fe200078e00ff */
[----:B------:R-:W-:Y:S02]  /*b240*/  FMNMX.FTZ R2, R11, R2, !PT ;  /* 0x000000020b027209 */ /* 0x000fe40007810000 */
[C---:B------:R-:W-:Y:S04]  /*b250*/  HMMA.16816.F32.BF16 R36, R204.reuse, R208, R36 ;  /* 0x000000d0cc24723c */ /* 0x040fe80000041824 */
[----:B------:R-:W-:Y:S02]  /*b260*/  FMNMX.FTZ R0, R13, R0, !PT ;  /* 0x000000000d007209 */ /* 0x000fe40007810000 */
[----:B------:R-:W-:Y:S02]  /*b270*/  FMNMX.FTZ R2, R14, R2, !PT ;  /* 0x000000020e027209 */ /* 0x000fe40007810000 */
[C---:B------:R-:W-:Y:S04]  /*b280*/  HMMA.16816.F32.BF16 R40, R204.reuse, R210, R40 ;  /* 0x000000d2cc28723c */ /* 0x040fe80000041828 */
[----:B------:R-:W-:Y:S02]  /*b290*/  FMNMX.FTZ R0, R16, R0, !PT ;  /* 0x0000000010007209 */ /* 0x000fe40007810000 */
[----:B------:R-:W-:Y:S02]  /*b2a0*/  FMNMX.FTZ R2, R15, R2, !PT ;  /* 0x000000020f027209 */ /* 0x000fe40007810000 */
[----:B------:R-:W-:Y:S01]  /*b2b0*/  FMNMX.FTZ R0, R17, R0, !PT ;  /* 0x0000000011007209 */ /* 0x000fe20007810000 */
[C---:B---3--:R-:W-:Y:S03]  /*b2c0*/  HMMA.16816.F32.BF16 R44, R204.reuse, R164, R44 ;  /* 0x000000a4cc2c723c */ /* 0x048fe6000004182c */
[----:B------:R-:W-:Y:S02]  /*b2d0*/  FMNMX.FTZ R0, R20, R0, !PT ;  /* 0x0000000014007209 */ /* 0x000fe40007810000 */
[----:B------:R-:W-:Y:S02]  /*b2e0*/  FMNMX.FTZ R2, R18, R2, !PT ;  /* 0x0000000212027209 */ /* 0x000fe40007810000 */
[----:B------:R-:W-:Y:S01]  /*b2f0*/  FMNMX.FTZ R0, R21, R0, !PT ;  /* 0x0000000015007209 */ /* 0x000fe20007810000 */
        /* <DEDUP_REMOVED lines=29> */
[----:B------:R-:W-:Y:S04]  /*b4d0*/  FMNMX.FTZ R2, R46, R2, !PT ;  /* 0x000000022e027209 */ /* 0x000fe80007810000 */
[----:B------:R-:W-:Y:S04]  /*b4e0*/  FMNMX.FTZ R0, R47, R2, !PT ;  /* 0x000000022f007209 */ /* 0x000fe80007810000 */
[----:B------:R-:W-:Y:S04]  /*b4f0*/  FMNMX.FTZ R0, R50, R0, !PT ;  /* 0x0000000032007209 */ /* 0x000fe80007810000 */
[----:B------:R-:W-:Y:S05]  /*b500*/  FMNMX.FTZ R0, R51, R0, !PT ;  /* 0x0000000033007209 */ /* 0x000fea0007810000 */
[----:B------:R-:W3:Y:S01]  /*b510*/  SHFL.BFLY PT, R2, R0, 0x2, 0x1f ;  /* 0x0c401f0000027f89 */ /* 0x000ee200000e0000 */
[----:B-1----:R-:W-:Y:S07]  /*b520*/  FMNMX.FTZ R141, R141, R3, !PT ;  /* 0x000000038d8d7209 */ /* 0x002fee0007810000 */
[----:B------:R-:W1:Y:S01]  /*b530*/  SHFL.BFLY PT, R140, R141, 0x1, 0x1f ;  /* 0x0c201f008d8c7f89 */ /* 0x000e6200000e0000 */
[----:B---3--:R-:W-:Y:S07]  /*b540*/  FMNMX.FTZ R0, R0, R2, !PT ;  /* 0x0000000200007209 */ /* 0x008fee0007810000 */
[----:B------:R-:W3:Y:S01]  /*b550*/  SHFL.BFLY PT, R3, R0, 0x1, 0x1f ;  /* 0x0c201f0000037f89 */ /* 0x000ee200000e0000 */
[----:B-1----:R-:W-:Y:S05]  /*b560*/  FMNMX.FTZ R141, R141, R140, !PT ;  /* 0x0000008c8d8d7209 */ /* 0x002fea0007810000 */
[C---:B------:R-:W-:Y:S02]  /*b570*/  FMUL.FTZ R212, R141.reuse, c[0x0][0x2d0] ;  /* 0x0000b4008dd47a20 */ /* 0x040fe40000410000 */
[----:B------:R-:W-:Y:S02]  /*b580*/  FADD.FTZ R2, -R141, R142 ;  /* 0x0000008e8d027221 */ /* 0x000fe40000010100 */
[--C-:B------:R-:W-:Y:S02]  /*b590*/  FFMA.FTZ R5, R5, c[0x0][0x2d0], -R212.reuse ;  /* 0x0000b40005057a23 */ /* 0x100fe400000108d4 */
[--C-:B------:R-:W-:Y:S02]  /*b5a0*/  FFMA.FTZ R4, R4, c[0x0][0x2d0], -R212.reuse ;  /* 0x0000b40004047a23 */ /* 0x100fe400000108d4 */
[----:B------:R1:W-:Y:S01]  /*b5b0*/  MUFU.EX2 R219, R5 ;  /* 0x0000000500db7308 */ /* 0x0003e20000000800 */
[--C-:B------:R-:W-:Y:S02]  /*b5c0*/  FFMA.FTZ R9, R9, c[0x0][0x2d0], -R212.reuse ;  /* 0x0000b40009097a23 */ /* 0x100fe400000108d4 */
[--C-:B------:R-:W-:Y:S01]  /*b5d0*/  FFMA.FTZ R12, R12, c[0x0][0x2d0], -R212.reuse ;  /* 0x0000b4000c0c7a23 */ /* 0x100fe200000108d4 */
[----:B---3--:R-:W-:Y:S01]  /*b5e0*/  FMNMX.FTZ R140, R0, R3, !PT ;  /* 0x00000003008c7209 */ /* 0x008fe20007810000 */
[----:B------:R-:W-:Y:S01]  /*b5f0*/  FMUL.FTZ R0, R2, c[0x0][0x2d0] ;  /* 0x0000b40002007a20 */ /* 0x000fe20000410000 */
[----:B------:R-:W-:Y:S01]  /*b600*/  @P0 SHF.R.S32.HI R3, RZ, 0x1f, R251 ;  /* 0x0000001fff030819 */ /* 0x000fe200000114fb */
[--C-:B------:R-:W-:Y:S03]  /*b610*/  FFMA.FTZ R13, R13, c[0x0][0x2d0], -R212.reuse ;  /* 0x0000b4000d0d7a23 */ /* 0x100fe600000108d4 */
[----:B------:R3:W3:Y:S01]  /*b620*/  MUFU.EX2 R2, R0 ;  /* 0x0000000000027308 */ /* 0x0006e20000000800 */
[--C-:B------:R-:W-:Y:S02]  /*b630*/  FFMA.FTZ R16, R16, c[0x0][0x2d0], -R212.reuse ;  /* 0x0000b40010107a23 */ /* 0x100fe400000108d4 */
[----:B------:R-:W-:Y:S02]  /*b640*/  @P0 IMAD R3, R3, c[0x0][0x1e0], RZ ;  /* 0x0000780003030a24 */ /* 0x000fe400078e02ff */
[--C-:B------:R-:W-:Y:S02]  /*b650*/  FFMA.FTZ R17, R17, c[0x0][0x2d0], -R212.reuse ;  /* 0x0000b40011117a23 */ /* 0x100fe400000108d4 */
[----:B------:R-:W-:Y:S02]  /*b660*/  @P0 IMAD R3, R251, c[0x0][0x1e4], R3 ;  /* 0x00007900fb030a24 */ /* 0x000fe400078e0203 */
[----:B------:R2:W5:Y:S01]  /*b670*/  LDL.LU R251, [R1+0x98] ;  /* 0x0000980001fb7983 */ /* 0x0005620000300800 */
[----:B------:R-:W-:Y:S01]  /*b680*/  MUFU.EX2 R214, R4 ;  /* 0x0000000400d67308 */ /* 0x000fe20000000800 */
[--C-:B------:R-:W-:Y:S01]  /*b690*/  FFMA.FTZ R20, R20, c[0x0][0x2d0], -R212.reuse ;  /* 0x0000b40014147a23 */ /* 0x100fe200000108d4 */
[----:B------:R-:W-:Y:S01]  /*b6a0*/  @P0 IADD3 R3, R145, R3, RZ ;  /* 0x0000000391030210 */ /* 0x000fe20007ffe0ff */
[--C-:B------:R-:W-:Y:S02]  /*b6b0*/  FFMA.FTZ R21, R21, c[0x0][0x2d0], -R212.reuse ;  /* 0x0000b40015157a23 */ /* 0x100fe400000108d4 */
[--C-:B-1----:R-:W-:Y:S01]  /*b6c0*/  FFMA.FTZ R5, R8, c[0x0][0x2d0], -R212.reuse ;  /* 0x0000b40008057a23 */ /* 0x102fe200000108d4 */
[----:B------:R-:W-:Y:S01]  /*b6d0*/  @P0 MOV R8, c[0x0][0x1e0] ;  /* 0x0000780000080a02 */ /* 0x000fe20000000f00 */
[----:B------:R-:W-:Y:S02]  /*b6e0*/  @P0 IMAD R3, R3, 0x60, RZ ;  /* 0x0000006003030824 */ /* 0x000fe400078e02ff */
[--C-:B------:R-:W-:Y:S01]  /*b6f0*/  FFMA.FTZ R24, R24, c[0x0][0x2d0], -R212.reuse ;  /* 0x0000b40018187a23 */ /* 0x100fe200000108d4 */
[----:B------:R-:W-:Y:S01]  /*b700*/  MUFU.EX2 R223, R5 ;  /* 0x0000000500df7308 */ /* 0x000fe20000000800 */
[--C-:B------:R-:W-:Y:S02]  /*b710*/  FFMA.FTZ R25, R25, c[0x0][0x2d0], -R212.reuse ;  /* 0x0000b40019197a23 */ /* 0x100fe400000108d4 */
[----:B------:R-:W-:Y:S02]  /*b720*/  FFMA.FTZ R28, R28, c[0x0][0x2d0], -R212 ;  /* 0x0000b4001c1c7a23 */ /* 0x000fe400000108d4 */
[----:B---3--:R-:W-:Y:S02]  /*b730*/  FADD.FTZ R0, -R140, R143 ;  /* 0x0000008f8c007221 */ /* 0x008fe40000010100 */
[----:B------:R-:W-:Y:S02]  /*b740*/  FMUL.FTZ R100, R2, R100 ;  /* 0x0000006402647220 */ /* 0x000fe40000410000 */
[----:B------:R-:W-:Y:S01]  /*b750*/  FMUL.FTZ R0, R0, c[0x0][0x2d0] ;  /* 0x0000b40000007a20 */ /* 0x000fe20000410000 */
[----:B------:R-:W-:Y:S01]  /*b760*/  MUFU.EX2 R222, R9 ;  /* 0x0000000900de7308 */ /* 0x000fe20000000800 */
[C---:B------:R-:W-:Y:S02]  /*b770*/  FMUL.FTZ R101, R2.reuse, R101 ;  /* 0x0000006502657220 */ /* 0x040fe40000410000 */
[C---:B------:R-:W-:Y:S02]  /*b780*/  FMUL.FTZ R104, R2.reuse, R104 ;  /* 0x0000006802687220 */ /* 0x040fe40000410000 */
[C---:B------:R-:W-:Y:S02]  /*b790*/  FMUL.FTZ R105, R2.reuse, R105 ;  /* 0x0000006902697220 */ /* 0x040fe40000410000 */
[C---:B------:R-:W-:Y:S02]  /*b7a0*/  FMUL.FTZ R108, R2.reuse, R108 ;  /* 0x0000006c026c7220 */ /* 0x040fe40000410000 */
[C---:B------:R-:W-:Y:S01]  /*b7b0*/  FMUL.FTZ R109, R2.reuse, R109 ;  /* 0x0000006d026d7220 */ /* 0x040fe20000410000 */
[----:B------:R-:W1:Y:S01]  /*b7c0*/  MUFU.EX2 R0, R0 ;  /* 0x0000000000007308 */ /* 0x000e620000000800 */
[C---:B------:R-:W-:Y:S01]  /*b7d0*/  FMUL.FTZ R112, R2.reuse, R112 ;  /* 0x0000007002707220 */ /* 0x040fe20000410000 */
[----:B----4-:R-:W-:Y:S01]  /*b7e0*/  @P0 MOV R143, R213 ;  /* 0x000000d5008f0202 */ /* 0x010fe20000000f00 */
[C---:B------:R-:W-:Y:S01]  /*b7f0*/  FMUL.FTZ R113, R2.reuse, R113 ;  /* 0x0000007102717220 */ /* 0x040fe20000410000 */
[----:B------:R-:W-:Y:S01]  /*b800*/  MOV R213, 0x6 ;  /* 0x0000000600d57802 */ /* 0x000fe20000000f00 */
[C---:B------:R-:W-:Y:S02]  /*b810*/  FMUL.FTZ R116, R2.reuse, R116 ;  /* 0x0000007402747220 */ /* 0x040fe40000410000 */
[----:B------:R-:W-:Y:S01]  /*b820*/  FMUL.FTZ R117, R2, R117 ;  /* 0x0000007502757220 */ /* 0x000fe20000410000 */
[----:B------:R-:W-:Y:S01]  /*b830*/  @P0 SHF.L.U64.HI R146, R8, R213, c[0x0][0x1e4] ;  /* 0x0000790008920619 */ /* 0x000fe200000102d5 */
[C---:B------:R-:W-:Y:S02]  /*b840*/  FMUL.FTZ R120, R2.reuse, R120 ;  /* 0x0000007802787220 */ /* 0x040fe40000410000 */
[C---:B------:R-:W-:Y:S02]  /*b850*/  FMUL.FTZ R121, R2.reuse, R121 ;  /* 0x0000007902797220 */ /* 0x040fe40000410000 */
[C---:B------:R-:W-:Y:S02]  /*b860*/  FMUL.FTZ R124, R2.reuse, R124 ;  /* 0x0000007c027c7220 */ /* 0x040fe40000410000 */
[C---:B------:R-:W-:Y:S02]  /*b870*/  FMUL.FTZ R125, R2.reuse, R125 ;  /* 0x0000007d027d7220 */ /* 0x040fe40000410000 */
[C---:B------:R-:W-:Y:S02]  /*b880*/  FMUL.FTZ R128, R2.reuse, R128 ;  /* 0x0000008002807220 */ /* 0x040fe40000410000 */
[C---:B------:R-:W-:Y:S02]  /*b890*/  FMUL.FTZ R129, R2.reuse, R129 ;  /* 0x0000008102817220 */ /* 0x040fe40000410000 */
[----:B------:R-:W-:Y:S02]  /*b8a0*/  FMUL.FTZ R132, R2, R132 ;  /* 0x0000008402847220 */ /* 0x000fe40000410000 */
[C---:B-1----:R-:W-:Y:S02]  /*b8b0*/  FMUL.FTZ R102, R0.reuse, R102 ;  /* 0x0000006600667220 */ /* 0x042fe40000410000 */
[C---:B------:R-:W-:Y:S02]  /*b8c0*/  FMUL.FTZ R103, R0.reuse, R103 ;  /* 0x0000006700677220 */ /* 0x040fe40000410000 */
[C---:B------:R-:W-:Y:S02]  /*b8d0*/  FMUL.FTZ R106, R0.reuse, R106 ;  /* 0x0000006a006a7220 */ /* 0x040fe40000410000 */
[C---:B------:R-:W-:Y:S02]  /*b8e0*/  FMUL.FTZ R107, R0.reuse, R107 ;  /* 0x0000006b006b7220 */ /* 0x040fe40000410000 */
[C---:B------:R-:W-:Y:S02]  /*b8f0*/  FMUL.FTZ R110, R0.reuse, R110 ;  /* 0x0000006e006e7220 */ /* 0x040fe40000410000 */
[C---:B------:R-:W-:Y:S01]  /*b900*/  FMUL.FTZ R111, R0.reuse, R111 ;  /* 0x0000006f006f7220 */ /* 0x040fe20000410000 */
[----:B--2---:R-:W-:Y:S01]  /*b910*/  @P0 MOV R142, R220 ;  /* 0x000000dc008e0202 */ /* 0x004fe20000000f00 */
[C---:B------:R-:W-:Y:S01]  /*b920*/  FMUL.FTZ R114, R0.reuse, R114 ;  /* 0x0000007200727220 */ /* 0x040fe20000410000 */
[----:B------:R-:W-:Y:S01]  /*b930*/  MUFU.EX2 R221, R16 ;  /* 0x0000001000dd7308 */ /* 0x000fe20000000800 */
[----:B------:R-:W-:Y:S02]  /*b940*/  FMUL.FTZ R115, R0, R115 ;  /* 0x0000007300737220 */ /* 0x000fe40000410000 */
[----:B------:R-:W-:Y:S04]  /*b950*/  @P0 IMAD.WIDE.U32 R142, R144, 0x60, R142 ;  /* 0x00000060908e0825 */ /* 0x000fe800078e008e */
[C---:B------:R-:W-:Y:S01]  /*b960*/  FMUL.FTZ R118, R0.reuse, R118 ;  /* 0x0000007600767220 */ /* 0x040fe20000410000 */
[----:B------:R-:W-:Y:S01]  /*b970*/  @P0 IADD3 R4, R143, R3, RZ ;  /* 0x000000038f040210 */ /* 0x000fe20007ffe0ff */
[----:B------:R-:W-:Y:S01]  /*b980*/  FMUL.FTZ R119, R0, R119 ;  /* 0x0000007700777220 */ /* 0x000fe20000410000 */
[----:B------:R-:W-:Y:S01]  /*b990*/  @P0 SHF.L.U32 R3, R142, 0x1, RZ ;  /* 0x000000018e030819 */ /* 0x000fe200000006ff */
[----:B------:R-:W-:Y:S01]  /*b9a0*/  FMUL.FTZ R122, R0, R122 ;  /* 0x0000007a007a7220 */ /* 0x000fe20000410000 */
[----:B------:R-:W-:Y:S01]  /*b9b0*/  @P0 SHF.L.U64.HI R142, R142, 0x1, R4 ;  /* 0x000000018e8e0819 */ /* 0x000fe20000010204 */
[C---:B------:R-:W-:Y:S01]  /*b9c0*/  FMUL.FTZ R123, R0.reuse, R123 ;  /* 0x0000007b007b7220 */ /* 0x040fe20000410000 */
[C---:B------:R-:W-:Y:S01]  /*b9d0*/  @P0 IADD3 R4, P6, R3.reuse, c[0x0][0x1c8], RZ ;  /* 0x0000720003040a10 */ /* 0x040fe20007fde0ff */
[C---:B------:R-:W-:Y:S01]  /*b9e0*/  FMUL.FTZ R126, R0.reuse, R126 ;  /* 0x0000007e007e7220 */ /* 0x040fe20000410000 */
[C---:B------:R-:W-:Y:S01]  /*b9f0*/  @P0 IADD3 R144, P5, R3.reuse, 0x80, RZ ;  /* 0x0000008003900810 */ /* 0x040fe20007fbe0ff */
[----:B------:R-:W-:Y:S01]  /*ba00*/  FMUL.FTZ R127, R0, R127 ;  /* 0x0000007f007f7220 */ /* 0x000fe20000410000 */
[----:B------:R-:W-:Y:S01]  /*ba10*/  @P0 IADD3.X R5, R142, c[0x0][0x1cc], RZ, P6, !PT ;  /* 0x000073008e050a10 */ /* 0x000fe200037fe4ff */
[----:B------:R-:W-:Y:S01]  /*ba20*/  FMUL.FTZ R130, R0, R130 ;  /* 0x0000008200827220 */ /* 0x000fe20000410000 */
[----:B------:R-:W-:Y:S01]  /*ba30*/  @P0 IADD3 R144, P1, R144, c[0x0][0x1c8], RZ ;  /* 0x0000720090900a10 */ /* 0x000fe20007f3e0ff */
[----:B------:R-:W-:Y:S01]  /*ba40*/  FMUL.FTZ R131, R0, R131 ;  /* 0x0000008300837220 */ /* 0x000fe20000410000 */
[----:B------:R-:W-:Y:S01]  /*ba50*/  @P0 IADD3 R3, P6, R3, 0x100, RZ ;  /* 0x0000010003030810 */ /* 0x000fe20007fde0ff */
[----:B------:R1:W-:Y:S01]  /*ba60*/  @P0 LDGSTS.E.BYPASS.LTC128B.128 [R250+0xc100], [R4.64], !P4 ;  /* 0x0c10000004fa0fae */ /* 0x0003e2000e101d46 */
[--C-:B------:R-:W-:Y:S01]  /*ba70*/  @P0 IADD3.X R145, RZ, c[0x0][0x1cc], R142.reuse, P1, P5 ;  /* 0x00007300ff910a10 */ /* 0x100fe20000fea48e */
[----:B------:R-:W-:Y:S01]  /*ba80*/  FMUL.FTZ R133, R2, R133 ;  /* 0x0000008502857220 */ /* 0x000fe20000410000 */
[----:B------:R-:W-:Y:S01]  /*ba90*/  @P0 SHF.L.U32 R143, R8, 0x6, RZ ;  /* 0x00000006088f0819 */ /* 0x000fe200000006ff */
[----:B------:R-:W-:Y:S01]  /*baa0*/  FMUL.FTZ R134, R0, R134 ;  /* 0x0000008600867220 */ /* 0x000fe20000410000 */
[----:B------:R-:W-:Y:S01]  /*bab0*/  @P0 IADD3 R8, P5, R3, c[0x0][0x1c8], RZ ;  /* 0x0000720003080a10 */ /* 0x000fe20007fbe0ff */
[----:B------:R-:W-:Y:S01]  /*bac0*/  FMUL.FTZ R3, R140, c[0x0][0x2d0] ;  /* 0x0000b4008c037a20 */ /* 0x000fe20000410000 */
[----:B------:R-:W-:Y:S01]  /*bad0*/  MUFU.EX2 R220, R17 ;  /* 0x0000001100dc7308 */ /* 0x000fe20000000800 */
[----:B------:R2:W-:Y:S01]  /*bae0*/  @P0 LDGSTS.E.BYPASS.LTC128B.128 [R250+0xf100], [R144.64], !P3 ;  /* 0x0f10000090fa0fae */ /* 0x0005e2000d901d46 */
[----:B------:R-:W-:Y:S01]  /*baf0*/  @P0 IADD3.X R9, RZ, c[0x0][0x1cc], R142, P5, P6 ;  /* 0x00007300ff090a10 */ /* 0x000fe20002fec48e */
[--C-:B------:R-:W-:Y:S02]  /*bb00*/  FFMA.FTZ R6, R6, c[0x0][0x2d0], -R3.reuse ;  /* 0x0000b40006067a23 */ /* 0x100fe40000010803 */
[--C-:B------:R-:W-:Y:S02]  /*bb10*/  FFMA.FTZ R142, R7, c[0x0][0x2d0], -R3.reuse ;  /* 0x0000b400078e7a23 */ /* 0x100fe40000010803 */
[--C-:B------:R-:W-:Y:S02]  /*bb20*/  FFMA.FTZ R10, R10, c[0x0][0x2d0], -R3.reuse ;  /* 0x0000b4000a0a7a23 */ /* 0x100fe40000010803 */
[----:B------:R3:W-:Y:S01]  /*bb30*/  @P0 LDGSTS.E.BYPASS.LTC128B.128 [R250+0x12100], [R8.64], !P2 ;  /* 0x1210000008fa0fae */ /* 0x0007e2000d101d46 */
[----:B------:R4:W-:Y:S01]  /*bb40*/  MUFU.EX2 R218, R6 ;  /* 0x0000000600da7308 */ /* 0x0009e20000000800 */
[--C-:B------:R-:W-:Y:S02]  /*bb50*/  FFMA.FTZ R11, R11, c[0x0][0x2d0], -R3.reuse ;  /* 0x0000b4000b0b7a23 */ /* 0x100fe40000010803 */
[----:B------:R-:W-:Y:S02]  /*bb60*/  FMUL.FTZ R135, R0, R135 ;  /* 0x0000008700877220 */ /* 0x000fe40000410000 */
[C---:B------:R-:W-:Y:S02]  /*bb70*/  FMUL.FTZ R136, R2.reuse, R136 ;  /* 0x0000008802887220 */ /* 0x040fe40000410000 */
[----:B------:R-:W-:Y:S02]  /*bb80*/  FMUL.FTZ R137, R2, R137 ;  /* 0x0000008902897220 */ /* 0x000fe40000410000 */
[----:B------:R-:W-:Y:S01]  /*bb90*/  FMUL.FTZ R138, R0, R138 ;  /* 0x0000008a008a7220 */ /* 0x000fe20000410000 */
[----:B-1----:R-:W-:Y:S01]  /*bba0*/  @P0 IADD3 R4, P1, R4, R143, RZ ;  /* 0x0000008f04040210 */ /* 0x002fe20007f3e0ff */
[----:B------:R-:W1:Y:S01]  /*bbb0*/  MUFU.EX2 R217, R142 ;  /* 0x0000008e00d97308 */ /* 0x000e620000000800 */
[----:B------:R-:W-:Y:S02]  /*bbc0*/  FMUL.FTZ R139, R0, R139 ;  /* 0x0000008b008b7220 */ /* 0x000fe40000410000 */
[----:B------:R-:W-:Y:S01]  /*bbd0*/  @P0 IADD3.X R5, R5, R146, RZ, P1, !PT ;  /* 0x0000009205050210 */ /* 0x000fe20000ffe4ff */
[C---:B------:R-:W-:Y:S02]  /*bbe0*/  FMUL.FTZ R52, R2.reuse, R52 ;  /* 0x0000003402347220 */ /* 0x040fe40000410000 */
[----:B------:R-:W-:Y:S01]  /*bbf0*/  FMUL.FTZ R53, R2, R53 ;  /* 0x0000003502357220 */ /* 0x000fe20000410000 */
[----:B--2---:R-:W-:Y:S01]  /*bc00*/  F2FP.BF16.PACK_AB R144, R219, R214 ;  /* 0x000000d6db90723e */ /* 0x004fe200000010ff */
[----:B------:R2:W-:Y:S01]  /*bc10*/  @P0 LDGSTS.E.BYPASS.LTC128B.128 [R250+0xd100], [R4.64], !P4 ;  /* 0x0d10000004fa0fae */ /* 0x0005e2000e101d46 */
[C---:B------:R-:W-:Y:S01]  /*bc20*/  FMUL.FTZ R54, R0.reuse, R54 ;  /* 0x0000003600367220 */ /* 0x040fe20000410000 */
[----:B------:R2:W-:Y:S01]  /*bc30*/  MUFU.EX2 R216, R10 ;  /* 0x0000000a00d87308 */ /* 0x0005e20000000800 */
[----:B------:R-:W-:Y:S01]  /*bc40*/  FMUL.FTZ R55, R0, R55 ;  /* 0x0000003700377220 */ /* 0x000fe20000410000 */
[----:B----4-:R-:W-:Y:S01]  /*bc50*/  @P0 IADD3 R6, P5, R143, R4, RZ ;  /* 0x000000048f060210 */ /* 0x010fe20007fbe0ff */
[----:B------:R-:W-:Y:S03]  /*bc60*/  FMUL.FTZ R56, R2, R56 ;  /* 0x0000003802387220 */ /* 0x000fe60000410000 */
[----:B------:R4:W-:Y:S01]  /*bc70*/  @P0 LDGSTS.E.BYPASS.LTC128B.128 [R250+0x10100], [R4.64+0x80], !P3 ;  /* 0x1010008004fa0fae */ /* 0x0009e2000d901d46 */
[----:B------:R-:W-:Y:S01]  /*bc80*/  @P0 IADD3.X R7, R146, R5, RZ, P5, !PT ;  /* 0x0000000592070210 */ /* 0x000fe20002ffe4ff */
[----:B---3--:R-:W-:Y:S01]  /*bc90*/  FMUL.FTZ R8, R2, R152 ;  /* 0x0000009802087220 */ /* 0x008fe20000410000 */
[----:B------:R-:W-:Y:S01]  /*bca0*/  F2FP.BF16.PACK_AB R146, R222, R223 ;  /* 0x000000dfde92723e */ /* 0x000fe200000010ff */
[----:B------:R-:W3:Y:S01]  /*bcb0*/  MUFU.EX2 R215, R11 ;  /* 0x0000000b00d77308 */ /* 0x000ee20000000800 */
[C---:B------:R-:W-:Y:S02]  /*bcc0*/  FMUL.FTZ R9, R2.reuse, R153 ;  /* 0x0000009902097220 */ /* 0x040fe40000410000 */
[----:B------:R-:W-:Y:S01]  /*bcd0*/  FMUL.FTZ R57, R2, R57 ;  /* 0x0000003902397220 */ /* 0x000fe20000410000 */
[----:B------:R4:W-:Y:S01]  /*bce0*/  @P0 LDGSTS.E.BYPASS.LTC128B.128 [R250+0x13100], [R4.64+0x100], !P2 ;  /* 0x1310010004fa0fae */ /* 0x0009e2000d101d46 */
[----:B-1----:R-:W-:Y:S01]  /*bcf0*/  F2FP.BF16.PACK_AB R145, R217, R218 ;  /* 0x000000dad991723e */ /* 0x002fe200000010ff */
[C---:B------:R-:W-:Y:S02]  /*bd00*/  FMUL.FTZ R58, R0.reuse, R58 ;  /* 0x0000003a003a7220 */ /* 0x040fe40000410000 */
[----:B------:R-:W-:Y:S02]  /*bd10*/  FMUL.FTZ R59, R0, R59 ;  /* 0x0000003b003b7220 */ /* 0x000fe40000410000 */
[C---:B------:R-:W-:Y:S01]  /*bd20*/  FMUL.FTZ R60, R2.reuse, R60 ;  /* 0x0000003c023c7220 */ /* 0x040fe20000410000 */
[----:B------:R-:W-:Y:S01]  /*bd30*/  MUFU.EX2 R143, R12 ;  /* 0x0000000c008f7308 */ /* 0x000fe20000000800 */
[----:B------:R1:W-:Y:S01]  /*bd40*/  @P0 LDGSTS.E.BYPASS.LTC128B.128 [R250+0xe100], [R6.64], !P4 ;  /* 0x0e10000006fa0fae */ /* 0x0003e2000e101d46 */
[----:B------:R-:W-:Y:S02]  /*bd50*/  FMUL.FTZ R61, R2, R61 ;  /* 0x0000003d023d7220 */ /* 0x000fe40000410000 */
[C---:B--2---:R-:W-:Y:S02]  /*bd60*/  FMUL.FTZ R10, R0.reuse, R154 ;  /* 0x0000009a000a7220 */ /* 0x044fe40000410000 */
[C---:B------:R-:W-:Y:S02]  /*bd70*/  FMUL.FTZ R62, R0.reuse, R62 ;  /* 0x0000003e003e7220 */ /* 0x040fe40000410000 */
[----:B------:R-:W-:Y:S01]  /*bd80*/  FMUL.FTZ R63, R0, R63 ;  /* 0x0000003f003f7220 */ /* 0x000fe20000410000 */
[----:B------:R1:W-:Y:S01]  /*bd90*/  @P0 LDGSTS.E.BYPASS.LTC128B.128 [R250+0x11100], [R6.64+0x80], !P3 ;  /* 0x1110008006fa0fae */ /* 0x0003e2000d901d46 */
[--C-:B------:R-:W-:Y:S02]  /*bda0*/  FFMA.FTZ R14, R14, c[0x0][0x2d0], -R3.reuse ;  /* 0x0000b4000e0e7a23 */ /* 0x100fe40000010803 */
[--C-:B------:R-:W-:Y:S01]  /*bdb0*/  FFMA.FTZ R15, R15, c[0x0][0x2d0], -R3.reuse ;  /* 0x0000b4000f0f7a23 */ /* 0x100fe20000010803 */
[----:B---3--:R-:W-:Y:S01]  /*bdc0*/  F2FP.BF16.PACK_AB R147, R215, R216 ;  /* 0x000000d8d793723e */ /* 0x008fe200000010ff */
[----:B------:R-:W-:Y:S01]  /*bdd0*/  FMUL.FTZ R11, R0, R155 ;  /* 0x0000009b000b7220 */ /* 0x000fe20000410000 */
[----:B------:R-:W-:Y:S01]  /*bde0*/  MUFU.EX2 R213, R14 ;  /* 0x0000000e00d57308 */ /* 0x000fe20000000800 */
[C---:B------:R-:W-:Y:S01]  /*bdf0*/  FMUL.FTZ R64, R2.reuse, R64 ;  /* 0x0000004002407220 */ /* 0x040fe20000410000 */
[----:B------:R1:W-:Y:S01]  /*be00*/  @P0 LDGSTS.E.BYPASS.LTC128B.128 [R250+0x14100], [R6.64+0x100], !P2 ;  /* 0x1410010006fa0fae */ /* 0x0003e2000d101d46 */
[C---:B------:R-:W-:Y:S02]  /*be10*/  FMUL.FTZ R65, R2.reuse, R65 ;  /* 0x0000004102417220 */ /* 0x040fe40000410000 */
[C---:B----4-:R-:W-:Y:S02]  /*be20*/  FMUL.FTZ R4, R2.reuse, R148 ;  /* 0x0000009402047220 */ /* 0x050fe40000410000 */
[----:B------:R-:W-:Y:S02]  /*be30*/  FMUL.FTZ R5, R2, R149 ;  /* 0x0000009502057220 */ /* 0x000fe40000410000 */
[C---:B------:R-:W-:Y:S01]  /*be40*/  FMUL.FTZ R66, R0.reuse, R66 ;  /* 0x0000004200427220 */ /* 0x040fe20000410000 */
[----:B------:R-:W2:Y:S01]  /*be50*/  LDSM.16.MT88.4 R164, [R224] ;  /* 0x00000000e0a4783b */ /* 0x000ea20000004200 */
[----:B------:R-:W-:Y:S02]  /*be60*/  FMUL.FTZ R67, R0, R67 ;  /* 0x0000004300437220 */ /* 0x000fe40000410000 */
[C---:B------:R-:W-:Y:S02]  /*be70*/  FMUL.FTZ R68, R2.reuse, R68 ;  /* 0x0000004402447220 */ /* 0x040fe40000410000 */
[----:B------:R-:W-:Y:S02]  /*be80*/  FMUL.FTZ R69, R2, R69 ;  /* 0x0000004502457220 */ /* 0x000fe40000410000 */
[C---:B------:R-:W-:Y:S01]  /*be90*/  FMUL.FTZ R70, R0.reuse, R70 ;  /* 0x0000004600467220 */ /* 0x040fe20000410000 */
[----:B------:R-:W3:Y:S01]  /*bea0*/  LDSM.16.MT88.4 R208, [R228] ;  /* 0x00000000e4d0783b */ /* 0x000ee20000004200 */
[----:B------:R-:W-:Y:S02]  /*beb0*/  FMUL.FTZ R71, R0, R71 ;  /* 0x0000004700477220 */ /* 0x000fe40000410000 */
[C---:B------:R-:W-:Y:S02]  /*bec0*/  FMUL.FTZ R72, R2.reuse, R72 ;  /* 0x0000004802487220 */ /* 0x040fe40000410000 */
[----:B------:R-:W-:Y:S02]  /*bed0*/  FMUL.FTZ R73, R2, R73 ;  /* 0x0000004902497220 */ /* 0x000fe40000410000 */
[C---:B------:R-:W-:Y:S01]  /*bee0*/  FMUL.FTZ R74, R0.reuse, R74 ;  /* 0x0000004a004a7220 */ /* 0x040fe20000410000 */
[----:B------:R-:W-:Y:S01]  /*bef0*/  LDSM.16.MT88.4 R152, [R249] ;  /* 0x00000000f998783b */ /* 0x000fe20000004200 */
[C---:B------:R-:W-:Y:S02]  /*bf00*/  FMUL.FTZ R75, R0.reuse, R75 ;  /* 0x0000004b004b7220 */ /* 0x040fe40000410000 */
[C---:B-1----:R-:W-:Y:S02]  /*bf10*/  FMUL.FTZ R6, R0.reuse, R150 ;  /* 0x0000009600067220 */ /* 0x042fe40000410000 */
[----:B------:R-:W-:Y:S02]  /*bf20*/  FMUL.FTZ R7, R0, R151 ;  /* 0x0000009700077220 */ /* 0x000fe40000410000 */
[--C-:B------:R-:W-:Y:S01]  /*bf30*/  FFMA.FTZ R18, R18, c[0x0][0x2d0], -R3.reuse ;  /* 0x0000b40012127a23 */ /* 0x100fe20000010803 */
[----:B------:R-:W1:Y:S01]  /*bf40*/  LDSM.16.MT88.4 R148, [R227] ;  /* 0x00000000e394783b */ /* 0x000e620000004200 */
[--C-:B------:R-:W-:Y:S02]  /*bf50*/  FFMA.FTZ R142, R19, c[0x0][0x2d0], -R3.reuse ;  /* 0x0000b400138e7a23 */ /* 0x100fe40000010803 */
[--C-:B------:R-:W-:Y:S02]  /*bf60*/  FFMA.FTZ R22, R22, c[0x0][0x2d0], -R3.reuse ;  /* 0x0000b40016167a23 */ /* 0x100fe40000010803 */
[--C-:B------:R-:W-:Y:S02]  /*bf70*/  FFMA.FTZ R23, R23, c[0x0][0x2d0], -R3.reuse ;  /* 0x0000b40017177a23 */ /* 0x100fe40000010803 */
[--C-:B------:R-:W-:Y:S01]  /*bf80*/  FFMA.FTZ R26, R26, c[0x0][0x2d0], -R3.reuse ;  /* 0x0000b4001a1a7a23 */ /* 0x100fe20000010803 */
[----:B------:R-:W0:Y:S01]  /*bf90*/  LDGDEPBAR ;  /* 0x00000000000079af */ /* 0x000e220000000000 */
[--C-:B------:R-:W-:Y:S02]  /*bfa0*/  FFMA.FTZ R27, R27, c[0x0][0x2d0], -R3.reuse ;  /* 0x0000b4001b1b7a23 */ /* 0x100fe40000010803 */
[--C-:B------:R-:W-:Y:S02]  /*bfb0*/  FFMA.FTZ R34, R34, c[0x0][0x2d0], -R3.reuse ;  /* 0x0000b40022227a23 */ /* 0x100fe40000010803 */
[--C-:B------:R-:W-:Y:S02]  /*bfc0*/  FFMA.FTZ R29, R29, c[0x0][0x2d0], -R212.reuse ;  /* 0x0000b4001d1d7a23 */ /* 0x100fe400000108d4 */
[--C-:B------:R-:W-:Y:S01]  /*bfd0*/  FFMA.FTZ R30, R30, c[0x0][0x2d0], -R3.reuse ;  /* 0x0000b4001e1e7a23 */ /* 0x100fe20000010803 */
[C---:B--2---:R-:W-:Y:S01]  /*bfe0*/  HMMA.16816.F32.BF16 R4, R144.reuse, R164, R4 ;  /* 0x000000a49004723c */ /* 0x044fe20000041804 */
[----:B------:R2:W5:Y:S04]  /*bff0*/  LDL.LU R250, [R1+0x94] ;  /* 0x0000940001fa7983 */ /* 0x0005680000300800 */
[--C-:B------:R-:W-:Y:S02]  /*c000*/  FFMA.FTZ R31, R31, c[0x0][0x2d0], -R3.reuse ;  /* 0x0000b4001f1f7a23 */ /* 0x100fe40000010803 */
[C---:B------:R-:W-:Y:S01]  /*c010*/  FMUL.FTZ R76, R2.reuse, R76 ;  /* 0x0000004c024c7220 */ /* 0x040fe20000410000 */
[C---:B------:R-:W-:Y:S01]  /*c020*/  HMMA.16816.F32.BF16 R8, R144.reuse, R166, R8 ;  /* 0x000000a69008723c */ /* 0x040fe20000041808 */
[----:B------:R-:W4:Y:S03]  /*c030*/  LDSM.16.MT88.4 R164, [R224+0x3000] ;  /* 0x00300000e0a4783b */ /* 0x000f260000004200 */
[----:B------:R-:W-:Y:S02]  /*c040*/  FMUL.FTZ R77, R2, R77 ;  /* 0x0000004d024d7220 */ /* 0x000fe40000410000 */
[C---:B------:R-:W-:Y:S02]  /*c050*/  FMUL.FTZ R78, R0.reuse, R78 ;  /* 0x0000004e004e7220 */ /* 0x040fe40000410000 */
[C---:B---3--:R-:W-:Y:S01]  /*c060*/  HMMA.16816.F32.BF16 R100, R144.reuse, R208, R100 ;  /* 0x000000d09064723c */ /* 0x048fe20000041864 */
[----:B------:R-:W3:Y:S03]  /*c070*/  MUFU.EX2 R208, R13 ;  /* 0x0000000d00d07308 */ /* 0x000ee60000000800 */
[----:B------:R-:W-:Y:S02]  /*c080*/  FMUL.FTZ R79, R0, R79 ;  /* 0x0000004f004f7220 */ /* 0x000fe40000410000 */
[C---:B------:R-:W-:Y:S02]  /*c090*/  FMUL.FTZ R80, R2.reuse, R80 ;  /* 0x0000005002507220 */ /* 0x040fe40000410000 */
[C---:B------:R-:W-:Y:S03]  /*c0a0*/  HMMA.16816.F32.BF16 R104, R144.reuse, R210, R104 ;  /* 0x000000d29068723c */ /* 0x040fe60000041868 */
[----:B------:R2:W2:Y:S01]  /*c0b0*/  MUFU.EX2 R211, R15 ;  /* 0x0000000f00d37308 */ /* 0x0004a20000000800 */
[----:B------:R-:W-:Y:S02]  /*c0c0*/  FMUL.FTZ R81, R2, R81 ;  /* 0x0000005102517220 */ /* 0x000fe40000410000 */
[C---:B------:R-:W-:Y:S02]  /*c0d0*/  FMUL.FTZ R82, R0.reuse, R82 ;  /* 0x0000005200527220 */ /* 0x040fe40000410000 */
[C---:B-1----:R-:W-:Y:S04]  /*c0e0*/  HMMA.16816.F32.BF16 R108, R144.reuse, R148, R108 ;  /* 0x00000094906c723c */ /* 0x042fe8000004186c */
[----:B------:R-:W-:Y:S01]  /*c0f0*/  FMUL.FTZ R83, R0, R83 ;  /* 0x0000005300537220 */ /* 0x000fe20000410000 */
[----:B------:R1:W-:Y:S01]  /*c100*/  MUFU.EX2 R210, R18 ;  /* 0x0000001200d27308 */ /* 0x0003e20000000800 */
[C---:B------:R-:W-:Y:S02]  /*c110*/  FMUL.FTZ R84, R2.reuse, R84 ;  /* 0x0000005402547220 */ /* 0x040fe40000410000 */
[C---:B------:R-:W-:Y:S01]  /*c120*/  HMMA.16816.F32.BF16 R112, R144.reuse, R150, R112 ;  /* 0x000000969070723c */ /* 0x040fe20000041870 */
[----:B------:R-:W3:Y:S03]  /*c130*/  LDSM.16.MT88.4 R148, [R228+0x3000] ;  /* 0x00300000e494783b */ /* 0x000ee60000004200 */
[----:B------:R-:W-:Y:S02]  /*c140*/  FMUL.FTZ R85, R2, R85 ;  /* 0x0000005502557220 */ /* 0x000fe40000410000 */
[C---:B------:R-:W-:Y:S01]  /*c150*/  FMUL.FTZ R86, R0.reuse, R86 ;  /* 0x0000005600567220 */ /* 0x040fe20000410000 */
[----:B------:R3:W3:Y:S01]  /*c160*/  MUFU.EX2 R209, R142 ;  /* 0x0000008e00d17308 */ /* 0x0006e20000000800 */
[C---:B------:R-:W-:Y:S01]  /*c170*/  HMMA.16816.F32.BF16 R116, R144.reuse, R152, R116 ;  /* 0x000000989074723c */ /* 0x040fe20000041874 */
[----:B--2---:R-:W-:Y:S03]  /*c180*/  LDSM.16.MT88.4 R12, [R230+0x6000] ;  /* 0x00600000e60c783b */ /* 0x004fe60000004200 */
[----:B------:R-:W-:Y:S02]  /*c190*/  FMUL.FTZ R87, R0, R87 ;  /* 0x0000005700577220 */ /* 0x000fe40000410000 */
[C---:B------:R-:W-:Y:S02]  /*c1a0*/  FMUL.FTZ R88, R2.reuse, R88 ;  /* 0x0000005802587220 */ /* 0x040fe40000410000 */
[C---:B------:R-:W-:Y:S01]  /*c1b0*/  HMMA.16816.F32.BF16 R120, R144.reuse, R154, R120 ;  /* 0x0000009a9078723c */ /* 0x040fe20000041878 */
[----:B------:R-:W2:Y:S03]  /*c1c0*/  LDSM.16.MT88.4 R152, [R227+0x3000] ;  /* 0x00300000e398783b */ /* 0x000ea60000004200 */
[----:B------:R-:W-:Y:S02]  /*c1d0*/  FMUL.FTZ R89, R2, R89 ;  /* 0x0000005902597220 */ /* 0x000fe40000410000 */
[C---:B------:R-:W-:Y:S02]  /*c1e0*/  FMUL.FTZ R90, R0.reuse, R90 ;  /* 0x0000005a005a7220 */ /* 0x040fe40000410000 */
[C---:B----4-:R-:W-:Y:S01]  /*c1f0*/  HMMA.16816.F32.BF16 R124, R144.reuse, R164, R124 ;  /* 0x000000a4907c723c */ /* 0x050fe2000004187c */
[----:B-1----:R-:W-:Y:S03]  /*c200*/  LDSM.16.MT88.4 R16, [R228+0x800] ;  /* 0x00080000e410783b */ /* 0x002fe60000004200 */
[----:B------:R-:W-:Y:S02]  /*c210*/  FMUL.FTZ R91, R0, R91 ;  /* 0x0000005b005b7220 */ /* 0x000fe40000410000 */
[C---:B------:R-:W-:Y:S01]  /*c220*/  FMUL.FTZ R92, R2.reuse, R92 ;  /* 0x0000005c025c7220 */ /* 0x040fe20000410000 */
[----:B---3--:R-:W-:Y:S01]  /*c230*/  MOV R142, R208 ;  /* 0x000000d0008e7202 */ /* 0x008fe20000000f00 */
[C---:B------:R-:W-:Y:S01]  /*c240*/  HMMA.16816.F32.BF16 R128, R144.reuse, R166, R128 ;  /* 0x000000a69080723c */ /* 0x040fe20000041880 */
[----:B------:R-:W-:Y:S01]  /*c250*/  MUFU.EX2 R208, R22 ;  /* 0x0000001600d07308 */ /* 0x000fe20000000800 */
[----:B------:R-:W1:Y:S02]  /*c260*/  LDSM.16.MT88.4 R164, [R230+0x3000] ;  /* 0x00300000e6a4783b */ /* 0x000e640000004200 */
[----:B------:R-:W-:Y:S02]  /*c270*/  FMUL.FTZ R93, R2, R93 ;  /* 0x0000005d025d7220 */ /* 0x000fe40000410000 */
[C---:B------:R-:W-:Y:S02]  /*c280*/  FMUL.FTZ R94, R0.reuse, R94 ;  /* 0x0000005e005e7220 */ /* 0x040fe40000410000 */
[----:B------:R-:W-:Y:S01]  /*c290*/  FMUL.FTZ R95, R0, R95 ;  /* 0x0000005f005f7220 */ /* 0x000fe20000410000 */
[C---:B------:R-:W-:Y:S03]  /*c2a0*/  HMMA.16816.F32.BF16 R132, R144.reuse, R148, R132 ;  /* 0x000000949084723c */ /* 0x040fe60000041884 */
[C---:B------:R-:W-:Y:S02]  /*c2b0*/  FMUL.FTZ R96, R2.reuse, R96 ;  /* 0x0000006002607220 */ /* 0x040fe40000410000 */
[----:B------:R-:W-:Y:S02]  /*c2c0*/  FMUL.FTZ R97, R2, R97 ;  /* 0x0000006102617220 */ /* 0x000fe40000410000 */
[C---:B------:R-:W-:Y:S01]  /*c2d0*/  FMUL.FTZ R98, R0.reuse, R98 ;  /* 0x0000006200627220 */ /* 0x040fe20000410000 */
[C---:B------:R-:W-:Y:S01]  /*c2e0*/  HMMA.16816.F32.BF16 R136, R144.reuse, R150, R136 ;  /* 0x000000969088723c */ /* 0x040fe20000041888 */
[----:B------:R-:W3:Y:S03]  /*c2f0*/  LDSM.16.MT88.4 R148, [R224+0x6000] ;  /* 0x00600000e094783b */ /* 0x000ee60000004200 */
[----:B------:R-:W-:Y:S02]  /*c300*/  FMUL.FTZ R99, R0, R99 ;  /* 0x0000006300637220 */ /* 0x000fe40000410000 */
[--C-:B------:R-:W-:Y:S02]  /*c310*/  FFMA.FTZ R32, R32, c[0x0][0x2d0], -R212.reuse ;  /* 0x0000b40020207a23 */ /* 0x100fe400000108d4 */
[--C-:B------:R-:W-:Y:S01]  /*c320*/  FFMA.FTZ R33, R33, c[0x0][0x2d0], -R212.reuse ;  /* 0x0000b40021217a23 */ /* 0x100fe200000108d4 */
[C---:B--2---:R-:W-:Y:S03]  /*c330*/  HMMA.16816.F32.BF16 R52, R144.reuse, R152, R52 ;  /* 0x000000989034723c */ /* 0x044fe60000041834 */
[--C-:B------:R-:W-:Y:S02]  /*c340*/  FFMA.FTZ R35, R35, c[0x0][0x2d0], -R3.reuse ;  /* 0x0000b40023237a23 */ /* 0x100fe40000010803 */
        /* <DEDUP_REMOVED lines=11> */
[C---:B------:R-:W-:Y:S01]  /*c400*/  HMMA.16816.F32.BF16 R64, R144.reuse, R166, R64 ;  /* 0x000000a69040723c */ /* 0x040fe20000041840 */
[----:B------:R-:W1:Y:S03]  /*c410*/  LDSM.16.MT88.4 R164, [R227+0x6000] ;  /* 0x00600000e3a4783b */ /* 0x000e660000004200 */
[--C-:B------:R-:W-:Y:S02]  /*c420*/  FFMA.FTZ R38, R38, c[0x0][0x2d0], -R3.reuse ;  /* 0x0000b40026267a23 */ /* 0x100fe40000010803 */
[--C-:B------:R-:W-:Y:S01]  /*c430*/  FFMA.FTZ R39, R39, c[0x0][0x2d0], -R3.reuse ;  /* 0x0000b40027277a23 */ /* 0x100fe20000010803 */
[----:B------:R-:W-:Y:S01]  /*c440*/  MUFU.EX2 R42, R42 ;  /* 0x0000002a002a7308 */ /* 0x000fe20000000800 */
[C---:B---3--:R-:W-:Y:S04]  /*c450*/  HMMA.16816.F32.BF16 R68, R144.reuse, R148, R68 ;  /* 0x000000949044723c */ /* 0x048fe80000041844 */
[--C-:B------:R-:W-:Y:S02]  /*c460*/  FFMA.FTZ R44, R44, c[0x0][0x2d0], -R212.reuse ;  /* 0x0000b4002c2c7a23 */ /* 0x100fe400000108d4 */
[--C-:B------:R-:W-:Y:S02]  /*c470*/  FFMA.FTZ R45, R45, c[0x0][0x2d0], -R212.reuse ;  /* 0x0000b4002d2d7a23 */ /* 0x100fe400000108d4 */
[C---:B------:R-:W-:Y:S01]  /*c480*/  HMMA.16816.F32.BF16 R72, R144.reuse, R150, R72 ;  /* 0x000000969048723c */ /* 0x040fe20000041848 */
[----:B------:R-:W3:Y:S01]  /*c490*/  LDSM.16.MT88.4 R148, [R224+0x800] ;  /* 0x00080000e094783b */ /* 0x000ee20000004200 */
[----:B------:R-:W-:Y:S02]  /*c4a0*/  MUFU.EX2 R43, R43 ;  /* 0x0000002b002b7308 */ /* 0x000fe40000000800 */
[--C-:B------:R-:W-:Y:S02]  /*c4b0*/  FFMA.FTZ R48, R48, c[0x0][0x2d0], -R212.reuse ;  /* 0x0000b40030307a23 */ /* 0x100fe400000108d4 */
[----:B------:R-:W-:Y:S02]  /*c4c0*/  FFMA.FTZ R212, R49, c[0x0][0x2d0], -R212 ;  /* 0x0000b40031d47a23 */ /* 0x000fe400000108d4 */
[C---:B--2---:R-:W-:Y:S04]  /*c4d0*/  HMMA.16816.F32.BF16 R76, R144.reuse, R152, R76 ;  /* 0x00000098904c723c */ /* 0x044fe8000004184c */
[----:B------:R-:W-:Y:S04]  /*c4e0*/  MUFU.EX2 R212, R212 ;  /* 0x000000d400d47308 */ /* 0x000fe80000000800 */
[C---:B------:R-:W-:Y:S01]  /*c4f0*/  HMMA.16816.F32.BF16 R80, R144.reuse, R154, R80 ;  /* 0x0000009a9050723c */ /* 0x040fe20000041850 */
[----:B------:R-:W2:Y:S05]  /*c500*/  LDSM.16.MT88.4 R152, [R227+0x800] ;  /* 0x00080000e398783b */ /* 0x000eaa0000004200 */
[----:B------:R-:W-:Y:S02]  /*c510*/  MUFU.EX2 R44, R44 ;  /* 0x0000002c002c7308 */ /* 0x000fe40000000800 */
[C---:B-1----:R-:W-:Y:S07]  /*c520*/  HMMA.16816.F32.BF16 R84, R144.reuse, R164, R84 ;  /* 0x000000a49054723c */ /* 0x042fee0000041854 */
[----:B------:R-:W-:Y:S01]  /*c530*/  MOV R164, R219 ;  /* 0x000000db00a47202 */ /* 0x000fe20000000f00 */
[C---:B------:R-:W-:Y:S01]  /*c540*/  HMMA.16816.F32.BF16 R88, R144.reuse, R166, R88 ;  /* 0x000000a69058723c */ /* 0x040fe20000041858 */
[----:B------:R-:W1:Y:S03]  /*c550*/  MUFU.EX2 R166, R20 ;  /* 0x0000001400a67308 */ /* 0x000e660000000800 */
[----:B------:R-:W-:Y:S04]  /*c560*/  MOV R165, R223 ;  /* 0x000000df00a57202 */ /* 0x000fe80000000f00 */
[C---:B------:R-:W-:Y:S03]  /*c570*/  HMMA.16816.F32.BF16 R92, R144.reuse, R12, R92 ;  /* 0x0000000c905c723c */ /* 0x040fe6000004185c */
[----:B------:R-:W-:Y:S04]  /*c580*/  MUFU.EX2 R219, R21 ;  /* 0x0000001500db7308 */ /* 0x000fe80000000800 */
[----:B------:R-:W-:Y:S01]  /*c590*/  F2FP.BF16.PACK_AB R12, R142, R143 ;  /* 0x0000008f8e0c723e */ /* 0x000fe200000010ff */
[----:B------:R-:W-:Y:S01]  /*c5a0*/  HMMA.16816.F32.BF16 R96, R144, R14, R96 ;  /* 0x0000000e9060723c */ /* 0x000fe20000041860 */
[----:B------:R-:W4:Y:S03]  /*c5b0*/  LDSM.16.MT88.4 R144, [R230+0x800] ;  /* 0x00080000e690783b */ /* 0x000f260000004200 */
[----:B------:R-:W-:Y:S01]  /*c5c0*/  F2FP.BF16.PACK_AB R13, R211, R213 ;  /* 0x000000d5d30d723e */ /* 0x000fe200000010ff */
[----:B------:R1:W-:Y:S02]  /*c5d0*/  MUFU.EX2 R167, R23 ;  /* 0x0000001700a77308 */ /* 0x0003e40000000800 */
[-C--:B------:R-:W-:Y:S02]  /*c5e0*/  F2FP.BF16.PACK_AB R14, R220, R221.reuse ;  /* 0x000000dddc0e723e */ /* 0x080fe400000010ff */
[----:B------:R-:W-:Y:S06]  /*c5f0*/  F2FP.BF16.PACK_AB R15, R209, R210 ;  /* 0x000000d2d10f723e */ /* 0x000fec00000010ff */
[----:B------:R-:W-:Y:S01]  /*c600*/  MUFU.EX2 R223, R25 ;  /* 0x0000001900df7308 */ /* 0x000fe20000000800 */
[C---:B---3--:R-:W-:Y:S08]  /*c610*/  HMMA.16816.F32.BF16 R4, R12.reuse, R148, R4 ;  /* 0x000000940c04723c */ /* 0x048ff00000041804 */
[C---:B------:R-:W-:Y:S01]  /*c620*/  HMMA.16816.F32.BF16 R8, R12.reuse, R150, R8 ;  /* 0x000000960c08723c */ /* 0x040fe20000041808 */
[----:B------:R-:W3:Y:S01]  /*c630*/  LDSM.16.MT88.4 R148, [R224+0x3800] ;  /* 0x00380000e094783b */ /* 0x000ee20000004200 */
[----:B------:R-:W-:Y:S06]  /*c640*/  MUFU.EX2 R45, R45 ;  /* 0x0000002d002d7308 */ /* 0x000fec0000000800 */
[C---:B------:R-:W-:Y:S01]  /*c650*/  HMMA.16816.F32.BF16 R100, R12.reuse, R16, R100 ;  /* 0x000000100c64723c */ /* 0x040fe20000041864 */
[----:B-1----:R-:W-:Y:S03]  /*c660*/  LDSM.16.MT88.4 R20, [R228+0x1000] ;  /* 0x00100000e414783b */ /* 0x002fe60000004200 */
[----:B------:R-:W-:Y:S04]  /*c670*/  MUFU.EX2 R48, R48 ;  /* 0x0000003000307308 */ /* 0x000fe80000000800 */
        /* <DEDUP_REMOVED lines=20> */
[C---:B---3--:R-:W-:Y:S01]  /*c7c0*/  HMMA.16816.F32.BF16 R68, R12.reuse, R148, R68 ;  /* 0x000000940c44723c */ /* 0x048fe20000041844 */
[----:B------:R-:W3:Y:S06]  /*c7d0*/  MUFU.EX2 R148, R24 ;  /* 0x0000001800947308 */ /* 0x000eec0000000800 */
[----:B------:R-:W-:Y:S01]  /*c7e0*/  MOV R149, R221 ;  /* 0x000000dd00957202 */ /* 0x000fe20000000f00 */
[C---:B------:R-:W-:Y:S03]  /*c7f0*/  HMMA.16816.F32.BF16 R72, R12.reuse, R150, R72 ;  /* 0x000000960c48723c */ /* 0x040fe60000041848 */
[----:B------:R-:W-:Y:S04]  /*c800*/  MUFU.EX2 R221, R29 ;  /* 0x0000001d00dd7308 */ /* 0x000fe80000000800 */
[----:B------:R-:W-:Y:S01]  /*c810*/  MOV R151, R166 ;  /* 0x000000a600977202 */ /* 0x000fe20000000f00 */
[C---:B-1----:R-:W-:Y:S05]  /*c820*/  HMMA.16816.F32.BF16 R76, R12.reuse, R16, R76 ;  /* 0x000000100c4c723c */ /* 0x042fea000004184c */
[----:B------:R-:W-:Y:S03]  /*c830*/  MUFU.EX2 R166, R26 ;  /* 0x0000001a00a67308 */ /* 0x000fe60000000800 */
[C---:B------:R-:W-:Y:S01]  /*c840*/  HMMA.16816.F32.BF16 R80, R12.reuse, R18, R80 ;  /* 0x000000120c50723c */ /* 0x040fe20000041850 */
[----:B------:R-:W1:Y:S07]  /*c850*/  LDSM.16.MT88.4 R16, [R224+0x1000] ;  /* 0x00100000e010783b */ /* 0x000e6e0000004200 */
[C---:B--2---:R-:W-:Y:S07]  /*c860*/  HMMA.16816.F32.BF16 R84, R12.reuse, R152, R84 ;  /* 0x000000980c54723c */ /* 0x044fee0000041854 */
[----:B------:R-:W-:Y:S01]  /*c870*/  MOV R152, R165 ;  /* 0x000000a500987202 */ /* 0x000fe20000000f00 */
[C---:B------:R-:W-:Y:S01]  /*c880*/  HMMA.16816.F32.BF16 R88, R12.reuse, R154, R88 ;  /* 0x0000009a0c58723c */ /* 0x040fe20000041858 */
[----:B------:R2:W1:Y:S03]  /*c890*/  MUFU.EX2 R165, R27 ;  /* 0x0000001b00a57308 */ /* 0x0004660000000800 */
[----:B------:R-:W-:Y:S03]  /*c8a0*/  MOV R153, R164 ;  /* 0x000000a400997202 */ /* 0x000fe60000000f00 */
[----:B---3--:R-:W-:Y:S01]  /*c8b0*/  MOV R154, R148 ;  /* 0x00000094009a7202 */ /* 0x008fe20000000f00 */
[C---:B----4-:R-:W-:Y:S03]  /*c8c0*/  HMMA.16816.F32.BF16 R92, R12.reuse, R144, R92 ;  /* 0x000000900c5c723c */ /* 0x050fe6000004185c */
[----:B------:R-:W-:Y:S01]  /*c8d0*/  MUFU.EX2 R164, R30 ;  /* 0x0000001e00a47308 */ /* 0x000fe20000000800 */
[----:B------:R-:W-:Y:S02]  /*c8e0*/  MOV R155, R222 ;  /* 0x000000de009b7202 */ /* 0x000fe40000000f00 */
[----:B------:R-:W-:Y:S02]  /*c8f0*/  MOV R49, R154 ;  /* 0x0000009a00317202 */ /* 0x000fe40000000f00 */
[----:B------:R-:W-:Y:S01]  /*c900*/  HMMA.16816.F32.BF16 R96, R12, R146, R96 ;  /* 0x000000920c60723c */ /* 0x000fe20000041860 */
[----:B------:R-:W-:Y:S03]  /*c910*/  LDSM.16.MT88.4 R144, [R230+0x1000] ;  /* 0x00100000e690783b */ /* 0x000fe60000004200 */
[----:B------:R-:W-:Y:S01]  /*c920*/  MOV R148, R220 ;  /* 0x000000dc00947202 */ /* 0x000fe20000000f00 */
[----:B------:R-:W3:Y:S02]  /*c930*/  MUFU.EX2 R222, R28 ;  /* 0x0000001c00de7308 */ /* 0x000ee40000000800 */
[----:B------:R-:W-:Y:S02]  /*c940*/  F2FP.BF16.PACK_AB R14, R223, R154 ;  /* 0x0000009adf0e723e */ /* 0x000fe400000010ff */
[----:B--2---:R-:W2:Y:S03]  /*c950*/  LDSM.16.MT88.4 R24, [R227+0x1000] ;  /* 0x00100000e318783b */ /* 0x004ea60000004200 */
[----:B------:R-:W-:Y:S02]  /*c960*/  F2FP.BF16.PACK_AB R12, R219, R151 ;  /* 0x00000097db0c723e */ /* 0x000fe400000010ff */
[----:B------:R-:W-:Y:S01]  /*c970*/  F2FP.BF16.PACK_AB R13, R167, R208 ;  /* 0x000000d0a70d723e */ /* 0x000fe200000010ff */
[----:B------:R4:W-:Y:S01]  /*c980*/  MUFU.EX2 R220, R32 ;  /* 0x0000002000dc7308 */ /* 0x0009e20000000800 */
[----:B-1----:R-:W-:Y:S02]  /*c990*/  F2FP.BF16.PACK_AB R15, R165, R166 ;  /* 0x000000a6a50f723e */ /* 0x002fe400000010ff */
[----:B------:R-:W-:Y:S02]  /*c9a0*/  MOV R150, R148 ;  /* 0x0000009400967202 */ /* 0x000fe40000000f00 */
[----:B------:R-:W-:Y:S03]  /*c9b0*/  MOV R148, R142 ;  /* 0x0000008e00947202 */ /* 0x000fe60000000f00 */
[C---:B------:R-:W-:Y:S02]  /*c9c0*/  HMMA.16816.F32.BF16 R4, R12.reuse, R16, R4 ;  /* 0x000000100c04723c */ /* 0x040fe40000041804 */
[----:B------:R1:W-:Y:S06]  /*c9d0*/  MUFU.EX2 R142, R39 ;  /* 0x00000027008e7308 */ /* 0x0003ec0000000800 */
[C---:B------:R-:W-:Y:S01]  /*c9e0*/  HMMA.16816.F32.BF16 R8, R12.reuse, R18, R8 ;  /* 0x000000120c08723c */ /* 0x040fe20000041808 */
[----:B------:R-:W3:Y:S07]  /*c9f0*/  LDSM.16.MT88.4 R16, [R224+0x4000] ;  /* 0x00400000e010783b */ /* 0x000eee0000004200 */
[C---:B------:R-:W-:Y:S04]  /*ca00*/  HMMA.16816.F32.BF16 R100, R12.reuse, R20, R100 ;  /* 0x000000140c64723c */ /* 0x040fe80000041864 */
[----:B----4-:R-:W-:Y:S02]  /*ca10*/  MOV R32, R219 ;  /* 0x000000db00207202 */ /* 0x010fe40000000f00 */
[----:B------:R4:W-:Y:S02]  /*ca20*/  MUFU.EX2 R219, R33 ;  /* 0x0000002100db7308 */ /* 0x0009e40000000800 */
[C---:B------:R-:W-:Y:S01]  /*ca30*/  HMMA.16816.F32.BF16 R104, R12.reuse, R22, R104 ;  /* 0x000000160c68723c */ /* 0x040fe20000041868 */
[----:B------:R-:W3:Y:S03]  /*ca40*/  LDSM.16.MT88.4 R20, [R228+0x4000] ;  /* 0x00400000e414783b */ /* 0x000ee60000004200 */
[--C-:B-1----:R-:W-:Y:S04]  /*ca50*/  FFMA.FTZ R39, R47, c[0x0][0x2d0], -R3.reuse ;  /* 0x0000b4002f277a23 */ /* 0x102fe80000010803 */
[C---:B--2---:R-:W-:Y:S02]  /*ca60*/  HMMA.16816.F32.BF16 R108, R12.reuse, R24, R108 ;  /* 0x000000180c6c723c */ /* 0x044fe4000004186c */
[----:B------:R-:W-:Y:S06]  /*ca70*/  MUFU.EX2 R39, R39 ;  /* 0x0000002700277308 */ /* 0x000fec0000000800 */
[C---:B------:R-:W-:Y:S01]  /*ca80*/  HMMA.16816.F32.BF16 R112, R12.reuse, R26, R112 ;  /* 0x0000001a0c70723c */ /* 0x040fe20000041870 */
[----:B------:R-:W1:Y:S03]  /*ca90*/  LDSM.16.MT88.4 R24, [R227+0x4000] ;  /* 0x00400000e318783b */ /* 0x000e660000004200 */
[----:B----4-:R-:W-:Y:S04]  /*caa0*/  MOV R33, R151 ;  /* 0x0000009700217202 */ /* 0x010fe80000000f00 */
[C---:B------:R-:W-:Y:S04]  /*cab0*/  HMMA.16816.F32.BF16 R116, R12.reuse, R144, R116 ;  /* 0x000000900c74723c */ /* 0x040fe80000041874 */
[----:B------:R-:W-:Y:S02]  /*cac0*/  MOV R47, R33 ;  /* 0x00000021002f7202 */ /* 0x000fe40000000f00 */
[----:B------:R-:W-:Y:S02]  /*cad0*/  MOV R151, R149 ;  /* 0x0000009500977202 */ /* 0x000fe40000000f00 */
[C---:B------:R-:W-:Y:S01]  /*cae0*/  HMMA.16816.F32.BF16 R120, R12.reuse, R146, R120 ;  /* 0x000000920c78723c */ /* 0x040fe20000041878 */
[----:B------:R-:W2:Y:S03]  /*caf0*/  LDSM.16.MT88.4 R144, [R230+0x4000] ;  /* 0x00400000e690783b */ /* 0x000ea60000004200 */
[----:B------:R-:W-:Y:S02]  /*cb00*/  MOV R149, R143 ;  /* 0x0000008f00957202 */ /* 0x000fe40000000f00 */
[----:B------:R4:W-:Y:S02]  /*cb10*/  MUFU.EX2 R143, R38 ;  /* 0x00000026008f7308 */ /* 0x0009e40000000800 */
[C---:B---3--:R-:W-:Y:S08]  /*cb20*/  HMMA.16816.F32.BF16 R124, R12.reuse, R16, R124 ;  /* 0x000000100c7c723c */ /* 0x048ff0000004187c */
[C---:B------:R-:W-:Y:S01]  /*cb30*/  HMMA.16816.F32.BF16 R128, R12.reuse, R18, R128 ;  /* 0x000000120c80723c */ /* 0x040fe20000041880 */
[----:B------:R-:W3:Y:S07]  /*cb40*/  LDSM.16.MT88.4 R16, [R224+0x7000] ;  /* 0x00700000e010783b */ /* 0x000eee0000004200 */
[C---:B------:R-:W-:Y:S04]  /*cb50*/  HMMA.16816.F32.BF16 R132, R12.reuse, R20, R132 ;  /* 0x000000140c84723c */ /* 0x040fe80000041884 */
[--C-:B----4-:R-:W-:Y:S01]  /*cb60*/  FFMA.FTZ R38, R46, c[0x0][0x2d0], -R3.reuse ;  /* 0x0000b4002e267a23 */ /* 0x110fe20000010803 */
[----:B------:R-:W-:Y:S03]  /*cb70*/  MOV R46, R32 ;  /* 0x00000020002e7202 */ /* 0x000fe60000000f00 */
[C---:B------:R-:W-:Y:S01]  /*cb80*/  HMMA.16816.F32.BF16 R136, R12.reuse, R22, R136 ;  /* 0x000000160c88723c */ /* 0x040fe20000041888 */
[----:B------:R-:W4:Y:S01]  /*cb90*/  LDSM.16.MT88.4 R20, [R228+0x7000] ;  /* 0x00700000e414783b */ /* 0x000f220000004200 */
[----:B------:R-:W-:Y:S06]  /*cba0*/  MUFU.EX2 R38, R38 ;  /* 0x0000002600267308 */ /* 0x000fec0000000800 */
[C---:B-1----:R-:W-:Y:S08]  /*cbb0*/  HMMA.16816.F32.BF16 R52, R12.reuse, R24, R52 ;  /* 0x000000180c34723c */ /* 0x042ff00000041834 */
[C---:B------:R-:W-:Y:S01]  /*cbc0*/  HMMA.16816.F32.BF16 R56, R12.reuse, R26, R56 ;  /* 0x0000001a0c38723c */ /* 0x040fe20000041838 */
[----:B------:R-:W1:Y:S07]  /*cbd0*/  LDSM.16.MT88.4 R24, [R227+0x7000] ;  /* 0x00700000e318783b */ /* 0x000e6e0000004200 */
[C---:B--2---:R-:W-:Y:S01]  /*cbe0*/  HMMA.16816.F32.BF16 R60, R12.reuse, R144, R60 ;  /* 0x000000900c3c723c */ /* 0x044fe2000004183c */
[----:B------:R2:W-:Y:S07]  /*cbf0*/  MUFU.EX2 R145, R34 ;  /* 0x0000002200917308 */ /* 0x0005ee0000000800 */
[C---:B------:R-:W-:Y:S03]  /*cc00*/  HMMA.16816.F32.BF16 R64, R12.reuse, R146, R64 ;  /* 0x000000920c40723c */ /* 0x040fe60000041840 */
[----:B------:R1:W1:Y:S05]  /*cc10*/  MUFU.EX2 R146, R31 ;  /* 0x0000001f00927308 */ /* 0x00026a0000000800 */
[C---:B---3--:R-:W-:Y:S05]  /*cc20*/  HMMA.16816.F32.BF16 R68, R12.reuse, R16, R68 ;  /* 0x000000100c44723c */ /* 0x048fea0000041844 */
[----:B------:R3:W3:Y:S03]  /*cc30*/  MUFU.EX2 R144, R35 ;  /* 0x0000002300907308 */ /* 0x0006e60000000800 */
[C---:B------:R-:W-:Y:S01]  /*cc40*/  HMMA.16816.F32.BF16 R72, R12.reuse, R18, R72 ;  /* 0x000000120c48723c */ /* 0x040fe20000041848 */
[----:B--2---:R-:W2:Y:S04]  /*cc50*/  LDL.LU R34, [R1+0xc] ;  /* 0x00000c0001227983 */ /* 0x004ea80000300800 */
[----:B------:R-:W-:Y:S02]  /*cc60*/  LDSM.16.MT88.4 R16, [R224+0x1800] ;  /* 0x00180000e010783b */ /* 0x000fe40000004200 */
[----:B------:R3:W-:Y:S01]  /*cc70*/  MUFU.EX2 R147, R37 ;  /* 0x0000002500937308 */ /* 0x0007e20000000800 */
[C---:B----4-:R-:W-:Y:S05]  /*cc80*/  HMMA.16816.F32.BF16 R76, R12.reuse, R20, R76 ;  /* 0x000000140c4c723c */ /* 0x050fea000004184c */
[----:B-1----:R-:W1:Y:S03]  /*cc90*/  LDSM.16.MT88.4 R28, [R230+0x7000] ;  /* 0x00700000e61c783b */ /* 0x002e660000004200 */
[C---:B------:R-:W-:Y:S05]  /*cca0*/  HMMA.16816.F32.BF16 R80, R12.reuse, R22, R80 ;  /* 0x000000160c50723c */ /* 0x040fea0000041850 */
[----:B------:R-:W4:Y:S01]  /*ccb0*/  LDSM.16.MT88.4 R20, [R228+0x1800] ;  /* 0x00180000e414783b */ /* 0x000f220000004200 */
[----:B---3--:R-:W-:Y:S02]  /*ccc0*/  MOV R35, R214 ;  /* 0x000000d600237202 */ /* 0x008fe40000000f00 */
[C---:B------:R-:W-:Y:S01]  /*ccd0*/  HMMA.16816.F32.BF16 R84, R12.reuse, R24, R84 ;  /* 0x000000180c54723c */ /* 0x040fe20000041854 */
[----:B------:R-:W3:Y:S03]  /*cce0*/  MUFU.EX2 R214, R36 ;  /* 0x0000002400d67308 */ /* 0x000ee60000000800 */
[--C-:B------:R-:W-:Y:S04]  /*ccf0*/  FFMA.FTZ R37, R50, c[0x0][0x2d0], -R3.reuse ;  /* 0x0000b40032257a23 */ /* 0x100fe80000010803 */
[C---:B------:R-:W-:Y:S01]  /*cd00*/  HMMA.16816.F32.BF16 R88, R12.reuse, R26, R88 ;  /* 0x0000001a0c58723c */ /* 0x040fe20000041858 */
[----:B------:R-:W3:Y:S03]  /*cd10*/  LDSM.16.MT88.4 R24, [R227+0x1800] ;  /* 0x00180000e318783b */ /* 0x000ee60000004200 */
[----:B------:R-:W-:Y:S01]  /*cd20*/  MOV R50, R155 ;  /* 0x0000009b00327202 */ /* 0x000fe20000000f00 */
[----:B------:R-:W-:Y:S01]  /*cd30*/  FFMA.FTZ R3, R51, c[0x0][0x2d0], -R3 ;  /* 0x0000b40033037a23 */ /* 0x000fe20000010803 */
[----:B------:R-:W-:Y:S01]  /*cd40*/  MOV R51, R152 ;  /* 0x0000009800337202 */ /* 0x000fe20000000f00 */
[----:B------:R-:W-:Y:S10]  /*cd50*/  MUFU.EX2 R37, R37 ;  /* 0x0000002500257308 */ /* 0x000ff40000000800 */
[----:B------:R3:W2:Y:S01]  /*cd60*/  MUFU.EX2 R36, R3 ;  /* 0x0000000300247308 */ /* 0x0006a20000000800 */
[C---:B-1----:R-:W-:Y:S08]  /*cd70*/  HMMA.16816.F32.BF16 R92, R12.reuse, R28, R92 ;  /* 0x0000001c0c5c723c */ /* 0x042ff0000004185c */
[----:B------:R-:W-:Y:S01]  /*cd80*/  HMMA.16816.F32.BF16 R96, R12, R30, R96 ;  /* 0x0000001e0c60723c */ /* 0x000fe20000041860 */
[----:B------:R-:W1:Y:S06]  /*cd90*/  LDSM.16.MT88.4 R28, [R230+0x1800] ;  /* 0x00180000e61c783b */ /* 0x000e6c0000004200 */
[----:B------:R-:W-:Y:S02]  /*cda0*/  F2FP.BF16.PACK_AB R12, R221, R222 ;  /* 0x000000dedd0c723e */ /* 0x000fe400000010ff */
[----:B------:R-:W-:Y:S03]  /*cdb0*/  F2FP.BF16.PACK_AB R13, R146, R164 ;  /* 0x000000a4920d723e */ /* 0x000fe600000010ff */
[----:B------:R-:W-:Y:S02]  /*cdc0*/  F2FP.BF16.PACK_AB R14, R219, R220 ;  /* 0x000000dcdb0e723e */ /* 0x000fe400000010ff */
[----:B------:R-:W-:Y:S02]  /*cdd0*/  F2FP.BF16.PACK_AB R15, R144, R145 ;  /* 0x00000091900f723e */ /* 0x000fe400000010ff */
[----:B---3--:R-:W-:Y:S05]  /*cde0*/  MOV R3, R148 ;  /* 0x0000009400037202 */ /* 0x008fea0000000f00 */
[C---:B------:R-:W-:Y:S08]  /*cdf0*/  HMMA.16816.F32.BF16 R4, R12.reuse, R16, R4 ;  /* 0x000000100c04723c */ /* 0x040ff00000041804 */
[C---:B------:R-:W-:Y:S01]  /*ce00*/  HMMA.16816.F32.BF16 R8, R12.reuse, R18, R8 ;  /* 0x000000120c08723c */ /* 0x040fe20000041808 */
[----:B------:R-:W3:Y:S07]  /*ce10*/  LDSM.16.MT88.4 R16, [R224+0x4800] ;  /* 0x00480000e010783b */ /* 0x000eee0000004200 */
        /* <DEDUP_REMOVED lines=37> */
[C---:B---3--:R-:W-:Y:S08]  /*d070*/  HMMA.16816.F32.BF16 R4, R12.reuse, R16, R4 ;  /* 0x000000100c04723c */ /* 0x048ff00000041804 */
[C---:B------:R-:W-:Y:S01]  /*d080*/  HMMA.16816.F32.BF16 R8, R12.reuse, R18, R8 ;  /* 0x000000120c08723c */ /* 0x040fe20000041808 */
[----:B------:R-:W3:Y:S03]  /*d090*/  LDSM.16.MT88.4 R16, [R224+0x5000] ;  /* 0x00500000e010783b */ /* 0x000ee60000004200 */
[----:B--2---:R-:W-:Y:S04]  /*d0a0*/  FFMA.FTZ R2, R2, R34, R35 ;  /* 0x0000002202027223 */ /* 0x004fe80000010023 */
[C---:B----4-:R-:W-:Y:S01]  /*d0b0*/  HMMA.16816.F32.BF16 R100, R12.reuse, R20, R100 ;  /* 0x000000140c64723c */ /* 0x050fe20000041864 */
[----:B------:R-:W2:Y:S07]  /*d0c0*/  LDSM.16.MT88.4 R32, [R228+0x5000] ;  /* 0x00500000e420783b */ /* 0x000eae0000004200 */
[C---:B------:R-:W-:Y:S01]  /*d0d0*/  HMMA.16816.F32.BF16 R104, R12.reuse, R22, R104 ;  /* 0x000000160c68723c */ /* 0x040fe20000041868 */
[----:B------:R-:W4:Y:S07]  /*d0e0*/  LDSM.16.MT88.4 R20, [R227+0x5000] ;  /* 0x00500000e314783b */ /* 0x000f2e0000004200 */
[C---:B------:R-:W-:Y:S08]  /*d0f0*/  HMMA.16816.F32.BF16 R108, R12.reuse, R24, R108 ;  /* 0x000000180c6c723c */ /* 0x040ff0000004186c */
[C---:B------:R-:W-:Y:S01]  /*d100*/  HMMA.16816.F32.BF16 R112, R12.reuse, R26, R112 ;  /* 0x0000001a0c70723c */ /* 0x040fe20000041870 */
[----:B------:R-:W4:Y:S07]  /*d110*/  LDSM.16.MT88.4 R24, [R230+0x5000] ;  /* 0x00500000e618783b */ /* 0x000f2e0000004200 */
[C---:B-1----:R-:W-:Y:S08]  /*d120*/  HMMA.16816.F32.BF16 R116, R12.reuse, R28, R116 ;  /* 0x0000001c0c74723c */ /* 0x042ff00000041874 */
[C---:B------:R-:W-:Y:S01]  /*d130*/  HMMA.16816.F32.BF16 R120, R12.reuse, R30, R120 ;  /* 0x0000001e0c78723c */ /* 0x040fe20000041878 */
[----:B------:R-:W-:Y:S07]  /*d140*/  LDSM.16.MT88.4 R28, [R228+0x8000] ;  /* 0x00800000e41c783b */ /* 0x000fee0000004200 */
[C---:B---3--:R-:W-:Y:S08]  /*d150*/  HMMA.16816.F32.BF16 R124, R12.reuse, R16, R124 ;  /* 0x000000100c7c723c */ /* 0x048ff0000004187c */
[C---:B------:R-:W-:Y:S01]  /*d160*/  HMMA.16816.F32.BF16 R128, R12.reuse, R18, R128 ;  /* 0x000000120c80723c */ /* 0x040fe20000041880 */
[----:B------:R-:W1:Y:S07]  /*d170*/  LDSM.16.MT88.4 R16, [R224+0x8000] ;  /* 0x00800000e010783b */ /* 0x000e6e0000004200 */
[C---:B--2---:R-:W-:Y:S08]  /*d180*/  HMMA.16816.F32.BF16 R132, R12.reuse, R32, R132 ;  /* 0x000000200c84723c */ /* 0x044ff00000041884 */
[C---:B------:R-:W-:Y:S01]  /*d190*/  HMMA.16816.F32.BF16 R136, R12.reuse, R34, R136 ;  /* 0x000000220c88723c */ /* 0x040fe20000041888 */
[----:B------:R-:W2:Y:S07]  /*d1a0*/  LDSM.16.MT88.4 R32, [R227+0x8000] ;  /* 0x00800000e320783b */ /* 0x000eae0000004200 */
[C---:B----4-:R-:W-:Y:S08]  /*d1b0*/  HMMA.16816.F32.BF16 R52, R12.reuse, R20, R52 ;  /* 0x000000140c34723c */ /* 0x050ff00000041834 */
[C---:B------:R-:W-:Y:S01]  /*d1c0*/  HMMA.16816.F32.BF16 R56, R12.reuse, R22, R56 ;  /* 0x000000160c38723c */ /* 0x040fe20000041838 */
[----:B------:R-:W3:Y:S07]  /*d1d0*/  LDSM.16.MT88.4 R20, [R230+0x8000] ;  /* 0x00800000e614783b */ /* 0x000eee0000004200 */
[C---:B------:R-:W-:Y:S01]  /*d1e0*/  HMMA.16816.F32.BF16 R60, R12.reuse, R24, R60 ;  /* 0x000000180c3c723c */ /* 0x040fe2000004183c */
[----:B------:R-:W4:Y:S07]  /*d1f0*/  LDL.LU R25, [R1+0x10] ;  /* 0x0000100001197983 */ /* 0x000f2e0000300800 */
[C---:B------:R-:W-:Y:S08]  /*d200*/  HMMA.16816.F32.BF16 R64, R12.reuse, R26, R64 ;  /* 0x0000001a0c40723c */ /* 0x040ff00000041840 */
[C---:B-1----:R-:W-:Y:S08]  /*d210*/  HMMA.16816.F32.BF16 R68, R12.reuse, R16, R68 ;  /* 0x000000100c44723c */ /* 0x042ff00000041844 */
[C---:B------:R-:W-:Y:S01]  /*d220*/  HMMA.16816.F32.BF16 R72, R12.reuse, R18, R72 ;  /* 0x000000120c48723c */ /* 0x040fe20000041848 */
[----:B------:R-:W-:Y:S07]  /*d230*/  LDSM.16.MT88.4 R16, [R228+0x2800] ;  /* 0x00280000e410783b */ /* 0x000fee0000004200 */
[C---:B------:R-:W-:Y:S07]  /*d240*/  HMMA.16816.F32.BF16 R76, R12.reuse, R28, R76 ;  /* 0x0000001c0c4c723c */ /* 0x040fee000004184c */
[----:B------:R-:W-:Y:S01]  /*d250*/  MOV R29, R153 ;  /* 0x00000099001d7202 */ /* 0x000fe20000000f00 */
[C---:B------:R-:W-:Y:S01]  /*d260*/  HMMA.16816.F32.BF16 R80, R12.reuse, R30, R80 ;  /* 0x0000001e0c50723c */ /* 0x040fe20000041850 */
[----:B------:R-:W1:Y:S03]  /*d270*/  LDSM.16.MT88.4 R152, [R224+0x2800] ;  /* 0x00280000e098783b */ /* 0x000e660000004200 */
[----:B------:R-:W-:Y:S04]  /*d280*/  FADD.FTZ R2, R29, R2 ;  /* 0x000000021d027221 */ /* 0x000fe80000010000 */
[C---:B--2---:R-:W-:Y:S01]  /*d290*/  HMMA.16816.F32.BF16 R84, R12.reuse, R32, R84 ;  /* 0x000000200c54723c */ /* 0x044fe20000041854 */
[----:B------:R-:W-:Y:S03]  /*d2a0*/  LDSM.16.MT88.4 R28, [R227+0x5800] ;  /* 0x00580000e31c783b */ /* 0x000fe60000004200 */
[----:B------:R-:W-:Y:S01]  /*d2b0*/  FADD.FTZ R2, R51, R2 ;  /* 0x0000000233027221 */ /* 0x000fe20000010000 */
[----:B------:R-:W-:Y:S03]  /*d2c0*/  MOV R51, R151 ;  /* 0x0000009700337202 */ /* 0x000fe60000000f00 */
[C---:B------:R-:W-:Y:S01]  /*d2d0*/  HMMA.16816.F32.BF16 R88, R12.reuse, R34, R88 ;  /* 0x000000220c58723c */ /* 0x040fe20000041858 */
[----:B------:R-:W-:Y:S03]  /*d2e0*/  LDSM.16.MT88.4 R32, [R230+0x5800] ;  /* 0x00580000e620783b */ /* 0x000fe60000004200 */
[----:B------:R-:W-:Y:S01]  /*d2f0*/  FADD.FTZ R2, R50, R2 ;  /* 0x0000000232027221 */ /* 0x000fe20000010000 */
[----:B------:R-:W-:Y:S03]  /*d300*/  MOV R50, R150 ;  /* 0x0000009600327202 */ /* 0x000fe60000000f00 */
[C---:B---3--:R-:W-:Y:S08]  /*d310*/  HMMA.16816.F32.BF16 R92, R12.reuse, R20, R92 ;  /* 0x000000140c5c723c */ /* 0x048ff0000004185c */
[----:B------:R-:W-:Y:S01]  /*d320*/  HMMA.16816.F32.BF16 R96, R12, R22, R96 ;  /* 0x000000160c60723c */ /* 0x000fe20000041860 */
[----:B------:R-:W-:Y:S06]  /*d330*/  LDSM.16.MT88.4 R20, [R230+0x2800] ;  /* 0x00280000e614783b */ /* 0x000fec0000004200 */
[----:B------:R-:W-:Y:S02]  /*d340*/  F2FP.BF16.PACK_AB R12, R45, R44 ;  /* 0x0000002c2d0c723e */ /* 0x000fe400000010ff */
[----:B------:R-:W-:Y:S03]  /*d350*/  F2FP.BF16.PACK_AB R13, R39, R38 ;  /* 0x00000026270d723e */ /* 0x000fe600000010ff */
[----:B------:R-:W-:Y:S02]  /*d360*/  F2FP.BF16.PACK_AB R14, R212, R48 ;  /* 0x00000030d40e723e */ /* 0x000fe400000010ff */
[----:B------:R-:W-:Y:S01]  /*d370*/  F2FP.BF16.PACK_AB R15, R36, R37 ;  /* 0x00000025240f723e */ /* 0x000fe200000010ff */
[----:B----4-:R-:W-:Y:S01]  /*d380*/  FFMA.FTZ R0, R0, R25, R218 ;  /* 0x0000001900007223 */ /* 0x010fe200000100da */
[----:B------:R-:W-:Y:S01]  /*d390*/  MOV R218, R149 ;  /* 0x0000009500da7202 */ /* 0x000fe20000000f00 */
[----:B------:R-:W2:Y:S04]  /*d3a0*/  LDSM.16.MT88.4 R24, [R227+0x2800] ;  /* 0x00280000e318783b */ /* 0x000ea80000004200 */
[C---:B-1----:R-:W-:Y:S03]  /*d3b0*/  HMMA.16816.F32.BF16 R148, R12.reuse, R152, R4 ;  /* 0x000000980c94723c */ /* 0x042fe60000041804 */
[----:B------:R-:W-:Y:S02]  /*d3c0*/  FADD.FTZ R2, R218, R2 ;  /* 0x00000002da027221 */ /* 0x000fe40000010000 */
[----:B------:R-:W-:Y:S01]  /*d3d0*/  FADD.FTZ R0, R217, R0 ;  /* 0x00000000d9007221 */ /* 0x000fe20000010000 */
[----:B------:R-:W1:Y:S02]  /*d3e0*/  LDSM.16.MT88.4 R4, [R224+0x5800] ;  /* 0x00580000e004783b */ /* 0x000e640000004200 */
[C---:B------:R-:W-:Y:S04]  /*d3f0*/  HMMA.16816.F32.BF16 R152, R12.reuse, R154, R8 ;  /* 0x0000009a0c98723c */ /* 0x040fe80000041808 */
[----:B------:R-:W-:Y:S02]  /*d400*/  FADD.FTZ R2, R3, R2 ;  /* 0x0000000203027221 */ /* 0x000fe40000010000 */
[----:B------:R-:W-:Y:S01]  /*d410*/  FADD.FTZ R0, R216, R0 ;  /* 0x00000000d8007221 */ /* 0x000fe20000010000 */
[----:B------:R-:W3:Y:S01]  /*d420*/  LDSM.16.MT88.4 R8, [R228+0x5800] ;  /* 0x00580000e408783b */ /* 0x000ee20000004200 */
[C---:B------:R-:W-:Y:S04]  /*d430*/  HMMA.16816.F32.BF16 R100, R12.reuse, R16, R100 ;  /* 0x000000100c64723c */ /* 0x040fe80000041864 */
[----:B------:R-:W-:Y:S02]  /*d440*/  FADD.FTZ R2, R51, R2 ;  /* 0x0000000233027221 */ /* 0x000fe40000010000 */
[----:B------:R-:W-:Y:S02]  /*d450*/  FADD.FTZ R0, R215, R0 ;  /* 0x00000000d7007221 */ /* 0x000fe40000010000 */
[C---:B------:R-:W-:Y:S01]  /*d460*/  HMMA.16816.F32.BF16 R104, R12.reuse, R18, R104 ;  /* 0x000000120c68723c */ /* 0x040fe20000041868 */
[----:B------:R-:W4:Y:S03]  /*d470*/  LDSM.16.MT88.4 R16, [R224+0x8800] ;  /* 0x00880000e010783b */ /* 0x000f260000004200 */
[----:B------:R-:W-:Y:S02]  /*d480*/  FADD.FTZ R2, R50, R2 ;  /* 0x0000000232027221 */ /* 0x000fe40000010000 */
[----:B------:R-:W-:Y:S02]  /*d490*/  FADD.FTZ R0, R213, R0 ;  /* 0x00000000d5007221 */ /* 0x000fe40000010000 */
[----:B------:R-:W-:Y:S04]  /*d4a0*/  FADD.FTZ R2, R47, R2 ;  /* 0x000000022f027221 */ /* 0x000fe80000010000 */
[----:B------:R-:W-:Y:S02]  /*d4b0*/  FADD.FTZ R2, R46, R2 ;  /* 0x000000022e027221 */ /* 0x000fe40000010000 */
[----:B------:R-:W-:Y:S01]  /*d4c0*/  FADD.FTZ R0, R211, R0 ;  /* 0x00000000d3007221 */ /* 0x000fe20000010000 */
[C---:B--2---:R-:W-:Y:S03]  /*d4d0*/  HMMA.16816.F32.BF16 R108, R12.reuse, R24, R108 ;  /* 0x000000180c6c723c */ /* 0x044fe6000004186c */
        /* <DEDUP_REMOVED lines=30> */
[C---:B------:R-:W-:Y:S04]  /*d6c0*/  HMMA.16816.F32.BF16 R56, R12.reuse, R30, R56 ;  /* 0x0000001e0c38723c */ /* 0x040fe80000041838 */
[----:B------:R-:W-:Y:S04]  /*d6d0*/  FADD.FTZ R0, R144, R0 ;  /* 0x0000000090007221 */ /* 0x000fe80000010000 */
[C---:B------:R-:W-:Y:S04]  /*d6e0*/  HMMA.16816.F32.BF16 R60, R12.reuse, R32, R60 ;  /* 0x000000200c3c723c */ /* 0x040fe8000004183c */
[----:B------:R-:W-:Y:S01]  /*d6f0*/  FADD.FTZ R0, R143, R0 ;  /* 0x000000008f007221 */ /* 0x000fe20000010000 */
[----:B------:R-:W-:Y:S03]  /*d700*/  MOV R143, R140 ;  /* 0x0000008c008f7202 */ /* 0x000fe60000000f00 */
[C---:B------:R-:W-:Y:S04]  /*d710*/  HMMA.16816.F32.BF16 R64, R12.reuse, R34, R64 ;  /* 0x000000220c40723c */ /* 0x040fe80000041840 */
[----:B------:R-:W-:Y:S01]  /*d720*/  FADD.FTZ R0, R142, R0 ;  /* 0x000000008e007221 */ /* 0x000fe20000010000 */
[----:B------:R-:W-:Y:S03]  /*d730*/  MOV R142, R141 ;  /* 0x0000008d008e7202 */ /* 0x000fe60000000f00 */
[C---:B----4-:R-:W-:Y:S04]  /*d740*/  HMMA.16816.F32.BF16 R68, R12.reuse, R16, R68 ;  /* 0x000000100c44723c */ /* 0x050fe80000041844 */
[----:B------:R-:W-:Y:S04]  /*d750*/  FADD.FTZ R0, R42, R0 ;  /* 0x000000002a007221 */ /* 0x000fe80000010000 */
[C---:B------:R-:W-:Y:S04]  /*d760*/  HMMA.16816.F32.BF16 R72, R12.reuse, R18, R72 ;  /* 0x000000120c48723c */ /* 0x040fe80000041848 */
        /* <DEDUP_REMOVED lines=12> */
[----:B------:R1:W-:Y:S03]  /*d830*/  STL [R1+0xc], R2 ;  /* 0x00000c0201007387 */ /* 0x0003e60000100800 */
[----:B------:R-:W-:Y:S04]  /*d840*/  FADD.FTZ R0, R36, R0 ;  /* 0x0000000024007221 */ /* 0x000fe80000010000 */
[C---:B---3--:R-:W-:Y:S01]  /*d850*/  HMMA.16816.F32.BF16 R92, R12.reuse, R8, R92 ;  /* 0x000000080c5c723c */ /* 0x048fe2000004185c */
[----:B------:R1:W-:Y:S07]  /*d860*/  STL [R1+0x10], R0 ;  /* 0x0000100001007387 */ /* 0x0003ee0000100800 */
[----:B------:R-:W-:Y:S01]  /*d870*/  HMMA.16816.F32.BF16 R96, R12, R10, R96 ;  /* 0x0000000a0c60723c */ /* 0x000fe20000041860 */
[----:B------:R-:W-:-:S07]  /*d880*/  @P0 BRA `(.L_x_1779) ;  /* 0xffffc86000000947 */ /* 0x000fce000383ffff */
.L_x_1778:
[----:B------:R-:W-:Y:S07]  /*d890*/  @!UPT UIADD3 URZ, URZ, URZ, URZ ;  /* 0x0000003f3f3ff290 */ /* 0x000fee000fffe03f */
[----:B------:R-:W-:Y:S02]  /*d8a0*/  MOV R7, 0x1f ;  /* 0x0000001f00077802 */ /* 0x000fe40000000f00 */
[----:B------:R-:W-:Y:S01]  /*d8b0*/  MOV R6, 0xffffffff ;  /* 0xffffffff00067802 */ /* 0x000fe20000000f00 */
[----:B------:R-:W-:Y:S06]  /*d8c0*/  BRA.DIV ~URZ, `(.L_x_1780) ;  /* 0x000028227f007947 */ /* 0x000fec000b800000 */
[----:B-1----:R-:W2:Y:S04]  /*d8d0*/  LDL R0, [R1+0xc] ;  /* 0x00000c0001007983 */ /* 0x002ea80000100800 */
[----:B--2---:R1:W2:Y:S02]  /*d8e0*/  SHFL.BFLY PT, R4, R0, 0x2, 0x1f ;  /* 0x0c401f0000047f89 */ /* 0x0042a400000e0000 */
.L_x_1812:
        /* <DEDUP_REMOVED lines=9> */
.L_x_1813:
        /* <DEDUP_REMOVED lines=117> */
.L_x_1773:
        /* <DEDUP_REMOVED lines=19> */
.L_x_1783:
[----:B-1----:R-:W-:Y:S05]  /*e200*/  BSYNC B0 ;  /* 0x0000000000007941 */ /* 0x002fea0003800000 */
.L_x_1782:
        /* <DEDUP_REMOVED lines=120> */
[----:B------:R-:W-:Y:S05]  /*e990*/  CALL.REL.NOINC `($__internal_7_$__cuda_sm70_shflsync_idx_p) ;  /* 0x00001c9000007944 */ /* 0x000fea0003c00000 */
.L_x_1786:
        /* <DEDUP_REMOVED lines=119> */
.L_x_1788:
[----:B---34-:R-:W-:Y:S05]  /*f110*/  BSYNC B0 ;  /* 0x0000000000007941 */ /* 0x018fea0003800000 */
.L_x_1787:
        /* <DEDUP_REMOVED lines=18> */
.L_x_1790:
[----:B------:R-:W-:Y:S05]  /*f240*/  BSYNC B0 ;  /* 0x0000000000007941 */ /* 0x000fea0003800000 */
.L_x_1789:
        /* <DEDUP_REMOVED lines=18> */
.L_x_1792:
[----:B------:R-:W-:Y:S05]  /*f370*/  BSYNC B0 ;  /* 0x0000000000007941 */ /* 0x000fea0003800000 */
.L_x_1791:
        /* <DEDUP_REMOVED lines=19> */
.L_x_1785:
        /* <DEDUP_REMOVED lines=40> */
.L_x_1795:
[----:B------:R-:W-:Y:S05]  /*f730*/  BSYNC B0 ;  /* 0x0000000000007941 */ /* 0x000fea0003800000 */
.L_x_1794:
        /* <DEDUP_REMOVED lines=35> */
.L_x_1814:
[----:B------:R-:W-:Y:S05]  /*f970*/  BRA.DIV ~URZ, `(.L_x_1797) ;  /* 0x000009427f007947 */ /* 0x000fea000b800000 */
[----:B------:R3:W4:Y:S02]  /*f980*/  SHFL.IDX PT, R4, R3, RZ, 0x181f ;  /* 0x00181fff03047589 */ /* 0x00072400000e0000 */
.L_x_1815:
        /* <DEDUP_REMOVED lines=22> */
.L_x_1799:
[----:B------:R-:W-:Y:S05]  /*faf0*/  BSYNC B0 ;  /* 0x0000000000007941 */ /* 0x000fea0003800000 */
.L_x_1798:
[----:B------:R-:W-:Y:S05]  /*fb00*/  BRA.DIV ~URZ, `(.L_x_1800) ;  /* 0x000008127f007947 */ /* 0x000fea000b800000 */
[----:B--2---:R2:W1:Y:S04]  /*fb10*/  SHFL.IDX PT, R5, R2, 0x1, 0x181f ;  /* 0x00381f0002057f89 */ /* 0x00446800000e0000 */
[----:B----4-:R2:W4:Y:S02]  /*fb20*/  SHFL.IDX PT, R4, R3, 0x1, 0x181f ;  /* 0x00381f0003047f89 */ /* 0x01052400000e0000 */
.L_x_1816:
        /* <DEDUP_REMOVED lines=21> */
.L_x_1802:
[----:B------:R-:W-:Y:S05]  /*fc80*/  BSYNC B0 ;  /* 0x0000000000007941 */ /* 0x000fea0003800000 */
.L_x_1801:
[----:B------:R-:W-:Y:S05]  /*fc90*/  BRA.DIV ~URZ, `(.L_x_1803) ;  /* 0x000007427f007947 */ /* 0x000fea000b800000 */
[----:B-1----:R1:W2:Y:S02]  /*fca0*/  SHFL.IDX PT, R5, R2, 0x2, 0x181f ;  /* 0x00581f0002057f89 */ /* 0x0022a400000e0000 */
.L_x_1817:
[----:B------:R-:W-:Y:S05]  /*fcb0*/  BRA.DIV ~URZ, `(.L_x_1804) ;  /* 0x000007927f007947 */ /* 0x000fea000b800000 */
[----:B----4-:R4:W1:Y:S02]  /*fcc0*/  SHFL.IDX PT, R4, R3, 0x2, 0x181f ;  /* 0x00581f0003047f89 */ /* 0x01086400000e0000 */
.L_x_1818:
        /* <DEDUP_REMOVED lines=21> */
.L_x_1806:
[----:B------:R-:W-:Y:S05]  /*fe20*/  BSYNC B0 ;  /* 0x0000000000007941 */ /* 0x000fea0003800000 */
.L_x_1805:
[----:B------:R-:W-:Y:S05]  /*fe30*/  BRA.DIV ~URZ, `(.L_x_1807) ;  /* 0x000006727f007947 */ /* 0x000fea000b800000 */
[----:B-12---:R-:W1:Y:S04]  /*fe40*/  SHFL.IDX PT, R2, R2, 0x3, 0x181f ;  /* 0x00781f0002027f89 */ /* 0x006e6800000e0000 */
[----:B---34-:R-:W2:Y:S02]  /*fe50*/  SHFL.IDX PT, R3, R3, 0x3, 0x181f ;  /* 0x00781f0003037f89 */ /* 0x018ea400000e0000 */
.L_x_1819:
        /* <DEDUP_REMOVED lines=20> */
.L_x_1793:
[----:B------:R-:W-:Y:S05]  /*ffa0*/  BSYNC B1 ;  /* 0x0000000000017941 */ /* 0x000fea0003800000 */
.L_x_1784:
        /* <DEDUP_REMOVED lines=10> */
.L_x_1820:
[----:B------:R-:W-:Y:S01]  /*10050*/  WARPSYNC 0xffffffff ;  /* 0xffffffff00007948 */ /* 0x000fe20003800000 */
[----:B------:R-:W-:Y:S06]  /*10060*/  BAR.SYNC.DEFER_BLOCKING 0x4, 0x100 ;  /* 0x0104000000007b1d */ /* 0x000fec0000010000 */
[----:B---3--:R3:W-:Y:S04]  /*10070*/  STL [R1+0x60], R0 ;  /* 0x0000600001007387 */ /* 0x0087e80000100800 */
[----:B------:R3:W-:Y:S04]  /*10080*/  @!P6 STS [0x15100], R61 ;  /* 0x0151003dff00e388 */ /* 0x0007e80000000800 */
[----:B------:R-:W-:Y:S06]  /*10090*/  BAR.ARV 0x5, 0x100 ;  /* 0x0144000000007b1d */ /* 0x000fec0000002000 */
.L_x_1808:
[----:B---34-:R-:W3:Y:S02]  /*100a0*/  LDL R0, [R1+0x60] ;  /* 0x0000600001007983 */ /* 0x018ee40000100800 */
[----:B---3--:R-:W-:-:S13]  /*100b0*/  ISETP.GE.AND P0, PT, R0, c[0x0][0x538], PT ;  /* 0x00014e0000007a0c */ /* 0x008fda0003f06270 */
[----:B-12--5:R-:W-:Y:S01]  /*100c0*/  @P0 CALL.REL.NOINC `(.L_x_1810) ;  /* 0x0000001000000944 */ /* 0x026fe20003c00000 */
[----:B------:R-:W-:Y:S05]  /*100d0*/  BRA `(.L_x_1811) ;  /* 0xffff09a000007947 */ /* 0x000fea000383ffff */
.L_x_1810:
[----:B------:R-:W-:Y:S05]  /*100e0*/  EXIT ;  /* 0x000000000000794d */ /* 0x000fea0003800000 */
.L_x_1780:
[----:B-1----:R1:W5:Y:S01]  /*100f0*/  LDL R0, [R1+0xc] ;  /* 0x00000c0001007983 */ /* 0x0023620000100800 */
[----:B------:R-:W-:Y:S02]  /*10100*/  MOV R3, 0x2 ;  /* 0x0000000200037802 */ /* 0x000fe40000000f00 */
[----:B------:R-:W-:Y:S02]  /*10110*/  MOV R2, 0x10130 ;  /* 0x0001013000027802 */ /* 0x000fe40000000f00 */
[----:B-1---5:R-:W-:Y:S05]  /*10120*/  CALL.REL.NOINC `($__internal_6_$__cuda_sm70_shflsync_bfly_p) ;  /* 0x000004c000007944 */ /* 0x022fea0003c00000 */
[----:B------:R-:W-:Y:S01]  /*10130*/  MOV R4, R5 ;  /* 0x0000000500047202 */ /* 0x000fe20000000f00 */
[----:B------:R-:W-:Y:S05]  /*10140*/  BRA `(.L_x_1812) ;  /* 0xffffd7a000007947 */ /* 0x000fea000383ffff */
.L_x_1781:
[----:B------:R-:W-:Y:S01]  /*10150*/  IMAD.MOV.U32 R0, RZ, RZ, R4 ;  /* 0x000000ffff007224 */ /* 0x000fe200078e0004 */
[----:B------:R-:W-:Y:S02]  /*10160*/  MOV R3, 0x1 ;  /* 0x0000000100037802 */ /* 0x000fe40000000f00 */
[----:B------:R-:W-:Y:S02]  /*10170*/  MOV R2, 0x10190 ;  /* 0x0001019000027802 */ /* 0x000fe40000000f00 */
[----:B-----5:R-:W-:Y:S05]  /*10180*/  CALL.REL.NOINC `($__internal_6_$__cuda_sm70_shflsync_bfly_p) ;  /* 0x0000046000007944 */ /* 0x020fea0003c00000 */
[----:B------:R1:W5:Y:S01]  /*10190*/  LDL R0, [R1+0x10] ;  /* 0x0000100001007983 */ /* 0x0003620000100800 */
[----:B------:R-:W-:Y:S01]  /*101a0*/  FADD.FTZ R4, R4, R5 ;  /* 0x0000000504047221 */ /* 0x000fe20000010000 */
[----:B------:R-:W-:Y:S02]  /*101b0*/  MOV R3, 0x2 ;  /* 0x0000000200037802 */ /* 0x000fe40000000f00 */
[----:B------:R-:W-:-:S02]  /*101c0*/  MOV R2, 0x101e0 ;  /* 0x000101e000027802 */ /* 0x000fc40000000f00 */
[----:B-1---5:R-:W-:Y:S05]  /*101d0*/  CALL.REL.NOINC `($__internal_6_$__cuda_sm70_shflsync_bfly_p) ;  /* 0x0000041000007944 */ /* 0x022fea0003c00000 */
[----:B------:R-:W2:Y:S01]  /*101e0*/  LDL.LU R0, [R1+0x10] ;  /* 0x0000100001007983 */ /* 0x000ea20000300800 */
[----:B------:R-:W-:-:S02]  /*101f0*/  MOV R3, 0x1 ;  /* 0x0000000100037802 */ /* 0x000fc40000000f00 */
[----:B------:R-:W-:Y:S01]  /*10200*/  MOV R2, 0x10230 ;  /* 0x0001023000027802 */ /* 0x000fe20000000f00 */
[----:B--2---:R-:W-:Y:S02]  /*10210*/  FADD.FTZ R0, R0, R5 ;  /* 0x0000000500007221 */ /* 0x004fe40000010000 */
[----:B------:R-:W-:Y:S05]  /*10220*/  CALL.REL.NOINC `($__internal_6_$__cuda_sm70_shflsync_bfly_p) ;  /* 0x000003c000007944 */ /* 0x000fea0003c00000 */
[----:B------:R-:W-:Y:S01]  /*10230*/  MOV R3, R5 ;  /* 0x0000000500037202 */ /* 0x000fe20000000f00 */
[----:B------:R-:W-:Y:S05]  /*10240*/  BRA `(.L_x_1813) ;  /* 0xffffd73000007947 */ /* 0x000fea000383ffff */
.L_x_1796:
[----:B------:R-:W-:Y:S01]  /*10250*/  IMAD.MOV.U32 R7, RZ, RZ, R2 ;  /* 0x000000ffff077224 */ /* 0x000fe200078e0002 */
[----:B------:R-:W-:Y:S01]  /*10260*/  MOV R6, RZ ;  /* 0x000000ff00067202 */ /* 0x000fe20000000f00 */
[----:B------:R-:W-:Y:S01]  /*10270*/  IMAD.MOV.U32 R4, RZ, RZ, 0x181f ;  /* 0x0000181fff047424 */ /* 0x000fe200078e00ff */
[----:B------:R-:W-:Y:S02]  /*10280*/  MOV R8, 0x102a0 ;  /* 0x000102a000087802 */ /* 0x000fe40000000f00 */
[----:B------:R-:W-:Y:S05]  /*10290*/  CALL.REL.NOINC `($__internal_7_$__cuda_sm70_shflsync_idx_p) ;  /* 0x0000039000007944 */ /* 0x000fea0003c00000 */
[----:B------:R-:W-:Y:S01]  /*102a0*/  MOV R5, R4 ;  /* 0x0000000400057202 */ /* 0x000fe20000000f00 */
[----:B------:R-:W-:Y:S05]  /*102b0*/  BRA `(.L_x_1814) ;  /* 0xfffff6b000007947 */ /* 0x000fea000383ffff */
.L_x_1797:
[----:B------:R-:W-:Y:S01]  /*102c0*/  IMAD.MOV.U32 R7, RZ, RZ, R3 ;  /* 0x000000ffff077224 */ /* 0x000fe200078e0003 */
[----:B------:R-:W-:Y:S01]  /*102d0*/  MOV R6, RZ ;  /* 0x000000ff00067202 */ /* 0x000fe20000000f00 */
[----:B------:R-:W-:Y:S01]  /*102e0*/  IMAD.MOV.U32 R4, RZ, RZ, 0x181f ;  /* 0x0000181fff047424 */ /* 0x000fe200078e00ff */
[----:B------:R-:W-:Y:S02]  /*102f0*/  MOV R8, 0x10310 ;  /* 0x0001031000087802 */ /* 0x000fe40000000f00 */
[----:B-12---:R-:W-:Y:S05]  /*10300*/  CALL.REL.NOINC `($__internal_7_$__cuda_sm70_shflsync_idx_p) ;  /* 0x0000032000007944 */ /* 0x006fea0003c00000 */
[----:B------:R-:W-:Y:S05]  /*10310*/  BRA `(.L_x_1815) ;  /* 0xfffff67000007947 */ /* 0x000fea000383ffff */
.L_x_1800:
[----:B--2---:R-:W-:Y:S01]  /*10320*/  IMAD.MOV.U32 R7, RZ, RZ, R2 ;  /* 0x000000ffff077224 */ /* 0x004fe200078e0002 */
[----:B------:R-:W-:Y:S01]  /*10330*/  MOV R6, 0x1 ;  /* 0x0000000100067802 */ /* 0x000fe20000000f00 */
[----:B----4-:R-:W-:Y:S01]  /*10340*/  IMAD.MOV.U32 R4, RZ, RZ, 0x181f ;  /* 0x0000181fff047424 */ /* 0x010fe200078e00ff */
[----:B------:R-:W-:-:S02]  /*10350*/  MOV R8, 0x10370 ;  /* 0x0001037000087802 */ /* 0x000fc40000000f00 */
[----:B-1-3--:R-:W-:Y:S05]  /*10360*/  CALL.REL.NOINC `($__internal_7_$__cuda_sm70_shflsync_idx_p) ;  /* 0x000002c000007944 */ /* 0x00afea0003c00000 */
[----:B------:R-:W-:Y:S01]  /*10370*/  IMAD.MOV.U32 R5, RZ, RZ, R4 ;  /* 0x000000ffff057224 */ /* 0x000fe200078e0004 */
[----:B------:R-:W-:Y:S01]  /*10380*/  MOV R6, 0x1 ;  /* 0x0000000100067802 */ /* 0x000fe20000000f00 */
[----:B------:R-:W-:Y:S01]  /*10390*/  IMAD.MOV.U32 R7, RZ, RZ, R3 ;  /* 0x000000ffff077224 */ /* 0x000fe200078e0003 */
[----:B------:R-:W-:-:S02]  /*103a0*/  MOV R4, 0x181f ;  /* 0x0000181f00047802 */ /* 0x000fc40000000f00 */
[----:B------:R-:W-:Y:S02]  /*103b0*/  MOV R8, 0x103d0 ;  /* 0x000103d000087802 */ /* 0x000fe40000000f00 */
[----:B------:R-:W-:Y:S05]  /*103c0*/  CALL.REL.NOINC `($__internal_7_$__cuda_sm70_shflsync_idx_p) ;  /* 0x0000026000007944 */ /* 0x000fea0003c00000 */
[----:B------:R-:W-:Y:S05]  /*103d0*/  BRA `(.L_x_1816) ;  /* 0xfffff75000007947 */ /* 0x000fea000383ffff */
.L_x_1803:
[----:B-1----:R-:W-:Y:S01]  /*103e0*/  IMAD.MOV.U32 R7, RZ, RZ, R2 ;  /* 0x000000ffff077224 */ /* 0x002fe200078e0002 */
[----:B------:R-:W-:Y:S01]  /*103f0*/  MOV R6, 0x2 ;  /* 0x0000000200067802 */ /* 0x000fe20000000f00 */
[----:B----4-:R-:W-:Y:S01]  /*10400*/  IMAD.MOV.U32 R4, RZ, RZ, 0x181f ;  /* 0x0000181fff047424 */ /* 0x010fe200078e00ff */
[----:B------:R-:W-:Y:S02]  /*10410*/  MOV R8, 0x10430 ;  /* 0x0001043000087802 */ /* 0x000fe40000000f00 */
[----:B--23--:R-:W-:Y:S05]  /*10420*/  CALL.REL.NOINC `($__internal_7_$__cuda_sm70_shflsync_idx_p) ;  /* 0x0000020000007944 */ /* 0x00cfea0003c00000 */
[----:B------:R-:W-:Y:S01]  /*10430*/  MOV R5, R4 ;  /* 0x0000000400057202 */ /* 0x000fe20000000f00 */
[----:B------:R-:W-:Y:S05]  /*10440*/  BRA `(.L_x_1817) ;  /* 0xfffff86000007947 */ /* 0x000fea000383ffff */
.L_x_1804:
[----:B------:R-:W-:Y:S01]  /*10450*/  IMAD.MOV.U32 R7, RZ, RZ, R3 ;  /* 0x000000ffff077224 */ /* 0x000fe200078e0003 */
[----:B------:R-:W-:Y:S01]  /*10460*/  MOV R6, 0x2 ;  /* 0x0000000200067802 */ /* 0x000fe20000000f00 */
[----:B----4-:R-:W-:Y:S01]  /*10470*/  IMAD.MOV.U32 R4, RZ, RZ, 0x181f ;  /* 0x0000181fff047424 */ /* 0x010fe200078e00ff */
[----:B------:R-:W-:Y:S02]  /*10480*/  MOV R8, 0x104a0 ;  /* 0x000104a000087802 */ /* 0x000fe40000000f00 */
[----:B-123--:R-:W-:Y:S05]  /*10490*/  CALL.REL.NOINC `($__internal_7_$__cuda_sm70_shflsync_idx_p) ;  /* 0x0000019000007944 */ /* 0x00efea0003c00000 */
[----:B------:R-:W-:Y:S05]  /*104a0*/  BRA `(.L_x_1818) ;  /* 0xfffff82000007947 */ /* 0x000fea000383ffff */
.L_x_1807:
[----:B-1----:R-:W-:Y:S01]  /*104b0*/  IMAD.MOV.U32 R7, RZ, RZ, R2 ;  /* 0x000000ffff077224 */ /* 0x002fe200078e0002 */
[----:B------:R-:W-:Y:S01]  /*104c0*/  MOV R6, 0x3 ;  /* 0x0000000300067802 */ /* 0x000fe20000000f00 */
[----:B------:R-:W-:Y:S01]  /*104d0*/  IMAD.MOV.U32 R4, RZ, RZ, 0x181f ;  /* 0x0000181fff047424 */ /* 0x000fe200078e00ff */
[----:B------:R-:W-:-:S02]  /*104e0*/  MOV R8, 0x10500 ;  /* 0x0001050000087802 */ /* 0x000fc40000000f00 */
[----:B--234-:R-:W-:Y:S05]  /*104f0*/  CALL.REL.NOINC `($__internal_7_$__cuda_sm70_shflsync_idx_p) ;  /* 0x0000013000007944 */ /* 0x01cfea0003c00000 */
[----:B------:R-:W-:Y:S01]  /*10500*/  IMAD.MOV.U32 R2, RZ, RZ, R4 ;  /* 0x000000ffff027224 */ /* 0x000fe200078e0004 */
[----:B------:R-:W-:Y:S01]  /*10510*/  MOV R6, 0x3 ;  /* 0x0000000300067802 */ /* 0x000fe20000000f00 */
[----:B------:R-:W-:Y:S01]  /*10520*/  IMAD.MOV.U32 R7, RZ, RZ, R3 ;  /* 0x000000ffff077224 */ /* 0x000fe200078e0003 */
[----:B------:R-:W-:-:S02]  /*10530*/  MOV R4, 0x181f ;  /* 0x0000181f00047802 */ /* 0x000fc40000000f00 */
[----:B------:R-:W-:Y:S02]  /*10540*/  MOV R8, 0x10560 ;  /* 0x0001056000087802 */ /* 0x000fe40000000f00 */
[----:B------:R-:W-:Y:S05]  /*10550*/  CALL.REL.NOINC `($__internal_7_$__cuda_sm70_shflsync_idx_p) ;  /* 0x000000d000007944 */ /* 0x000fea0003c00000 */
[----:B------:R-:W-:Y:S01]  /*10560*/  MOV R3, R4 ;  /* 0x0000000400037202 */ /* 0x000fe20000000f00 */
[----:B------:R-:W-:Y:S05]  /*10570*/  BRA `(.L_x_1819) ;  /* 0xfffff8e000007947 */ /* 0x000fea000383ffff */
.L_x_1809:
[----:B-12---:R-:W-:Y:S01]  /*10580*/  IMAD.MOV.U32 R7, RZ, RZ, R61 ;  /* 0x000000ffff077224 */ /* 0x006fe200078e003d */
[----:B------:R-:W-:Y:S01]  /*10590*/  MOV R6, RZ ;  /* 0x000000ff00067202 */ /* 0x000fe20000000f00 */
[----:B------:R-:W-:Y:S01]  /*105a0*/  IMAD.MOV.U32 R4, RZ, RZ, 0x1f ;  /* 0x0000001fff047424 */ /* 0x000fe200078e00ff */
[----:B------:R-:W-:Y:S02]  /*105b0*/  MOV R8, 0x105d0 ;  /* 0x000105d000087802 */ /* 0x000fe40000000f00 */
[----:B---345:R-:W-:Y:S05]  /*105c0*/  CALL.REL.NOINC `($__internal_7_$__cuda_sm70_shflsync_idx_p) ;  /* 0x0000006000007944 */ /* 0x038fea0003c00000 */
[----:B------:R-:W-:Y:S01]  /*105d0*/  MOV R0, R4 ;  /* 0x0000000400007202 */ /* 0x000fe20000000f00 */
[----:B------:R-:W-:Y:S05]  /*105e0*/  BRA `(.L_x_1820) ;  /* 0xfffffa6000007947 */ /* 0x000fea000383ffff */
        .weak           $__internal_6_$__cuda_sm70_shflsync_bfly_p
        .type           $__internal_6_$__cuda_sm70_shflsync_bfly_p,@function
        .size           $__internal_6_$__cuda_sm70_shflsync_bfly_p,($__internal_7_$__cuda_sm70_shflsync_idx_p - $__internal_6_$__cuda_sm70_shflsync_bfly_p)
$__internal_6_$__cuda_sm70_shflsync_bfly_p:
[----:B------:R-:W-:Y:S04]  /*105f0*/  WARPSYNC R6 ;  /* 0x0000000600007348 */ /* 0x000fe80003800000 */
[----:B------:R1:W2:Y:S02]  /*10600*/  SHFL.BFLY PT, R5, R0, R3, R7 ;  /* 0x0c00000300057389 */ /* 0x0002a400000e0007 */
[----:B-1----:R-:W-:-:S04]  /*10610*/  MOV R3, 0x0 ;  /* 0x0000000000037802 */ /* 0x002fc80000000f00 */
[----:B--2---:R-:W-:Y:S05]  /*10620*/  RET.REL.NODEC R2 `(_ZN7cutlass13device_kernelIN5flash19enable_sm80_to_sm89INS1_16FlashAttnFwdSm80INS1_25CollectiveMainloopFwdSm80ILi8ELi1ELb1EN4cute5tupleIJNS5_1CILi128EEENS7_ILi96EEENS7_ILi192EEEEEELi192ENS_10bfloat16_tEfNS_4arch4Sm80ELb1ELb0ELb0ELb0ELb0ELb0ELb1ELb0EEENS1_21CollectiveEpilogueFwdINS6_IJS8_SA_S9_EEENS6_IJNS7_ILi1EEESI_SI_EEESC_SE_Li256ELb0ELb1ELb0ELb0EEENS1_30DynamicPersistentTileSchedulerILi256ELi256ELb0ELb1ELb0EEEEEEEEEvNT_6ParamsE) ;  /* 0xfffef9d002007950 */ /* 0x004fea0003c3ffff */
        .weak           $__internal_7_$__cuda_sm70_shflsync_idx_p
        .type           $__internal_7_$__cuda_sm70_shflsync_idx_p,@function
        .size           $__internal_7_$__cuda_sm70_shflsync_idx_p,(.L_x_2645 - $__internal_7_$__cuda_sm70_shflsync_idx_p)
$__internal_7_$__cuda_sm70_shflsync_idx_p:
[----:B------:R-:W-:Y:S04]  /*10630*/  WARPSYNC R63 ;  /* 0x0000003f00007348 */ /* 0x000fe80003800000 */
[----:B------:R1:W2:Y:S02]  /*10640*/  SHFL.IDX PT, R4, R7, R6, R4 ;  /* 0x0000000607047389 */ /* 0x0002a400000e0004 */
[----:B-1----:R-:W-:Y:S02]  /*10650*/  MOV R6, R8 ;  /* 0x0000000800067202 */ /* 0x002fe40000000f00 */
[----:B------:R-:W-:-:S04]  /*10660*/  MOV R7, 0x0 ;  /* 0x0000000000077802 */ /* 0x000fc80000000f00 */
[----:B--2---:R-:W-:Y:S05]  /*10670*/  RET.REL.NODEC R6 `(_ZN7cutlass13device_kernelIN5flash19enable_sm80_to_sm89INS1_16FlashAttnFwdSm80INS1_25CollectiveMainloopFwdSm80ILi8ELi1ELb1EN4cute5tupleIJNS5_1CILi128EEENS7_ILi96EEENS7_ILi192EEEEEELi192ENS_10bfloat16_tEfNS_4arch4Sm80ELb1ELb0ELb0ELb0ELb0ELb0ELb1ELb0EEENS1_21CollectiveEpilogueFwdINS6_IJS8_SA_S9_EEENS6_IJNS7_ILi1EEESI_SI_EEESC_SE_Li256ELb0ELb1ELb0ELb0EEENS1_30DynamicPersistentTileSchedulerILi256ELi256ELb0ELb1ELb0EEEEEEEEEvNT_6ParamsE) ;  /* 0xfffef98006007950 */ /* 0x004fea0003c3ffff */
.L_x_1821:
        /* <DEDUP_REMOVED lines=16> */
.L_x_2645:


//--------------------- .text._ZN7cutlass13device_kernelIN5flash19enable_sm80_to_sm89INS1_16FlashAttnFwdSm80INS1_25CollectiveMainloopFwdSm80ILi8ELi1ELb1EN4cute5tupleIJNS5_1CILi128EEENS7_ILi96EEENS7_ILi192EEEEEELi192ENS_10bfloat16_tEfNS_4arch4Sm80ELb1ELb0ELb0ELb1ELb0ELb0ELb1ELb0EEENS1_21CollectiveEpilogueFwdINS6_IJS8_SA_S9_EEENS6_IJNS7_ILi1EEESI_SI_EEESC_SE_Li256ELb1ELb1ELb0ELb0EEENS1_19SingleTileSchedulerILb1ELb0ELb1ELi128EEEEEEEEEvNT_6ParamsE --------------------------
	.section	.text._ZN7cutlass13device_kernelIN5flash19enable_sm80_to_sm89INS1_16FlashAttnFwdSm80INS1_25CollectiveMainloopFwdSm80ILi8ELi1ELb1EN4cute5tupleIJNS5_1CILi128EEENS7_ILi96EEENS7_ILi192EEEEEELi192ENS_10bfloat16_tEfNS_4arch4Sm80ELb1ELb0ELb0ELb1ELb0ELb0ELb1ELb0EEENS1_21CollectiveEpilogueFwdINS6_IJS8_SA_S9_EEENS6_IJNS7_ILi1EEESI_SI_EEESC_SE_Li256ELb1ELb1ELb0ELb0EEENS1_19SingleTileSchedulerILb1ELb0ELb1ELi128EEEEEEEEEvNT_6ParamsE,"ax",@progbits
	.sectioninfo	@"SHI_REGISTERS=255"
	.align	128
.text._ZN7cutlass13device_kernelIN5flash19enable_sm80_to_sm89INS1_16FlashAttnFwdSm80INS1_25CollectiveMainloopFwdSm80ILi8ELi1ELb1EN4cute5tupleIJNS5_1CILi128EEENS7_ILi96EEENS7_ILi192EEEEEELi192ENS_10bfloat16_tEfNS_4arch4Sm80ELb1ELb0ELb0ELb1ELb0ELb0ELb1ELb0EEENS1_21CollectiveEpilogueFwdINS6_IJS8_SA_S9_EEENS6_IJNS7_ILi1EEESI_SI_EEESC_SE_Li256ELb1ELb1ELb0ELb0EEENS1_19SingleTileSchedulerILb1ELb0ELb1ELi128EEEEEEEEEvNT_6ParamsE:
        .type           _ZN7cutlass13device_kernelIN5flash19enable_sm80_to_sm89INS1_16FlashAttnFwdSm80INS1_25CollectiveMainloopFwdSm80ILi8ELi1ELb1EN4cute5tupleIJNS5_1CILi128EEENS7_ILi96EEENS7_ILi192EEEEEELi192ENS_10bfloat16_tEfNS_4arch4Sm80ELb1ELb0ELb0ELb1ELb0ELb0ELb1ELb0EEENS1_21CollectiveEpilogueFwdINS6_IJS8_SA_S9_EEENS6_IJNS7_ILi1EEESI_SI_EEESC_SE_Li256ELb1ELb1ELb0ELb0EEENS1_19SingleTileSchedulerILb1ELb0ELb1ELi128EEEEEEEEEvNT_6ParamsE,@function
        .size           _ZN7cutlass13device_kernelIN5flash19enable_sm80_to_sm89INS1_16FlashAttnFwdSm80INS1_25CollectiveMainloopFwdSm80ILi8ELi1ELb1EN4cute5tupleIJNS5_1CILi128EEENS7_ILi96EEENS7_ILi192EEEEEELi192ENS_10bfloat16_tEfNS_4arch4Sm80ELb1ELb0ELb0ELb1ELb0ELb0ELb1ELb0EEENS1_21CollectiveEpilogueFwdINS6_IJS8_SA_S9_EEENS6_IJNS7_ILi1EEESI_SI_EEESC_SE_Li256ELb1ELb1ELb0ELb0EEENS1_19SingleTileSchedulerILb1ELb0ELb1ELi128EEEEEEEEEvNT_6ParamsE,(.L_x_2648 - _ZN7cutlass13device_kernelIN5flash19enable_sm80_to_sm89INS1_16FlashAttnFwdSm80INS1_25CollectiveMainloopFwdSm80ILi8ELi1ELb1EN4cute5tupleIJNS5_1CILi128EEENS7_ILi96EEENS7_ILi192EEEEEELi192ENS_10bfloat16_tEfNS_4arch4Sm80ELb1ELb0ELb0ELb1ELb0ELb0ELb1ELb0EEENS1_21CollectiveEpilogueFwdINS6_IJS8_SA_S9_EEENS6_IJNS7_ILi1EEESI_SI_EEESC_SE_Li256ELb1ELb1ELb0ELb0EEENS1_19SingleTileSchedulerILb1ELb0ELb1ELi128EEEEEEEEEvNT_6ParamsE)
        .other          _ZN7cutlass13device_kernelIN5flash19enable_sm80_to_sm89INS1_16FlashAttnFwdSm80INS1_25CollectiveMainloopFwdSm80ILi8ELi1ELb1EN4cute5tupleIJNS5_1CILi128EEENS7_ILi96EEENS7_ILi192EEEEEELi192ENS_10bfloat16_tEfNS_4arch4Sm80ELb1ELb0ELb0ELb1ELb0ELb0ELb1ELb0EEENS1_21CollectiveEpilogueFwdINS6_IJS8_SA_S9_EEENS6_IJNS7_ILi1EEESI_SI_EEESC_SE_Li256ELb1ELb1ELb0ELb0EEENS1_19SingleTileSchedulerILb1ELb0ELb1ELi128EEEEEEEEEvNT_6ParamsE,@"STO_CUDA_ENTRY STV_DEFAULT"
_ZN7cutlass13device_kernelIN5flash19enable_sm80_to_sm89INS1_16FlashAttnFwdSm80INS1_25CollectiveMainloopFwdSm80ILi8ELi1ELb1EN4cute5tupleIJNS5_1CILi128EEENS7_ILi96EEENS7_ILi192EEEEEELi192ENS_10bfloat16_tEfNS_4arch4Sm80ELb1ELb0ELb0ELb1ELb0ELb0ELb1ELb0EEENS1_21CollectiveEpilogueFwdINS6_IJS8_SA_S9_EEENS6_IJNS7_ILi1EEESI_SI_EEESC_SE_Li256ELb1ELb1ELb0ELb0EEENS1_19SingleTileSchedulerILb1ELb0ELb1ELi128EEEEEEEEEvNT_6ParamsE:
        /* <DEDUP_REMOVED lines=17> */
.L_x_1823:
        /* <DEDUP_REMOVED lines=8> */
.L_x_1825:
[----:B------:R-:W-:-:S04]  /*0190*/  MOV R0, c[0x0][0x54c] ;  /* 0x0001530000007a02 */ /* 0x000fc80000000f00 */
.L_x_1824:
[----:B------:R-:W-:Y:S01]  /*01a0*/  USHF.L.U32 UR21, UR21, 0x7, URZ ;  /* 0x0000000715157899 */ /* 0x000fe2000800063f */
[----:B-----5:R-:W-:-:S05]  /*01b0*/  IMAD R0, R0, c[0x0][0x548], RZ ;  /* 0x0001520000007a24 */ /* 0x020fca00078e02ff */
[----:B------:R-:W-:-:S04]  /*01c0*/  ISETP.LE.AND P0, PT, R0, UR21, PT ;  /* 0x0000001500007c0c */ /* 0x000fc8000bf03270 */
[----:B------:R-:W-:-:S05]  /*01d0*/  SEL R0, R5, 0xffffffff, !P0 ;  /* 0xffffffff05007807 */ /* 0x000fca0004000000 */
[----:B------:R2:W-:Y:S01]  /*01e0*/  STL [R1+0x50], R0 ;  /* 0x0000500001007387 */ /* 0x0005e20000100800 */
[----:B------:R-:W-:Y:S05]  /*01f0*/  BRA `(.L_x_1826) ;  /* 0x0000013000007947 */ /* 0x000fea0003800000 */
.L_x_1822:
[----:B------:R-:W-:-:S04]  /*0200*/  ISETP.NE.U32.AND P0, PT, RZ, c[0x0][0x568], PT ;  /* 0x00015a00ff007a0c */ /* 0x000fc80003f05070 */
[----:B------:R-:W-:-:S13]  /*0210*/  ISETP.NE.AND.EX P0, PT, RZ, c[0x0][0x56c], PT, P0 ;  /* 0x00015b00ff007a0c */ /* 0x000fda0003f05300 */
[----:B------:R-:W-:Y:S05]  /*0220*/  @!P0 BRA `(.L_x_1827) ;  /* 0x0000002000008947 */ /* 0x000fea0003800000 */
[----:B------:R1:W5:Y:S01]  /*0230*/  LDG.E R0, [R2.64] ;  /* 0x0000001202007981 */ /* 0x000362000c1e1900 */
[----:B------:R-:W-:Y:S05]  /*0240*/  BRA `(.L_x_1828) ;  /* 0x0000009000007947 */ /* 0x000fea0003800000 */
.L_x_1827:
        /* <DEDUP_REMOVED lines=8> */
.L_x_1829:
[----:B------:R-:W-:-:S04]  /*02d0*/  MOV R0, c[0x0][0x54c] ;  /* 0x0001530000007a02 */ /* 0x000fc80000000f00 */
.L_x_1828:
[----:B------:R-:W-:Y:S01]  /*02e0*/  USHF.L.U32 UR21, UR21, 0x7, URZ ;  /* 0x0000000715157899 */ /* 0x000fe2000800063f */
[----:B-----5:R-:W-:-:S05]  /*02f0*/  IMAD R0, R0, c[0x0][0x548], RZ ;  /* 0x0001520000007a24 */ /* 0x020fca00078e02ff */
[----:B------:R-:W-:-:S04]  /*0300*/  ISETP.LE.AND P0, PT, R0, UR21, PT ;  /* 0x0000001500007c0c */ /* 0x000fc8000bf03270 */
[----:B------:R-:W-:-:S05]  /*0310*/  SEL R0, R5, 0xffffffff, !P0 ;  /* 0xffffffff05007807 */ /* 0x000fca0004000000 */
[----:B------:R2:W-:Y:S04]  /*0320*/  STL [R1+0x50], R0 ;  /* 0x0000500001007387 */ /* 0x0005e80000100800 */
.L_x_1826:
        /* <DEDUP_REMOVED lines=32> */
.L_x_1830:
[----:B------:R-:W-:-:S04]  /*0530*/  ISETP.NE.U32.AND P0, PT, RZ, c[0x0][0x368], PT ;  /* 0x0000da00ff007a0c */ /* 0x000fc80003f05070 */
[----:B------:R-:W-:-:S13]  /*0540*/  ISETP.NE.AND.EX P0, PT, RZ, c[0x0][0x36c], PT, P0 ;  /* 0x0000db00ff007a0c */ /* 0x000fda0003f05300 */
[----:B------:R-:W-:Y:S05]  /*0550*/  @!P0 BRA `(.L_x_1831) ;  /* 0x0000004000008947 */ /* 0x000fea0003800000 */
[----:B------:R-:W-:-:S05]  /*0560*/  IMAD.WIDE R2, R39, R26, c[0x0][0x368] ;  /* 0x0000da0027027625 */ /* 0x000fca00078e021a */
[----:B------:R-:W2:Y:S02]  /*0570*/  LDG.E R0, [R2.64] ;  /* 0x0000001202007981 */ /* 0x000ea4000c1e1900 */
[----:B--2---:R1:W2:Y:S02]  /*0580*/  R2UR UR8, R0 ;  /* 0x00000000000873c2 */ /* 0x0042a400000e0000 */
[----:B-12---:R-:W-:Y:S05]  /*0590*/  BRA `(.L_x_1832) ;  /* 0x0000006000007947 */ /* 0x006fea0003800000 */
.L_x_1831:
[----:B------:R-:W-:Y:S05]  /*05a0*/  @!P6 BRA `(.L_x_1832) ;  /* 0x000000500000e947 */ /* 0x000fea0003800000 */
[----:B------:R1:W2:Y:S04]  /*05b0*/  LDG.E R0, [R2.64] ;  /* 0x0000001202007981 */ /* 0x0002a8000c1e1900 */
[----:B-1----:R-:W3:Y:S01]  /*05c0*/  LDG.E R2, [R2.64+0x4] ;  /* 0x0000041202027981 */ /* 0x002ee2000c1e1900 */
[----:B--2---:R-:W1:Y:S08]  /*05d0*/  R2UR UR8, R0 ;  /* 0x00000000000873c2 */ /* 0x004e7000000e0000 */
[----:B---3--:R-:W1:Y:S02]  /*05e0*/  R2UR UR4, R2 ;  /* 0x00000000020473c2 */ /* 0x008e6400000e0000 */
[----:B-1----:R-:W-:-:S06]  /*05f0*/  UIADD3 UR8, -UR8, UR4, URZ ;  /* 0x0000000408087290 */ /* 0x002fcc000fffe13f */
.L_x_1832:
        /* <DEDUP_REMOVED lines=603> */
[C---:B----4-:R-:W-:Y:S08]  /*2bb0*/  HMMA.16816.F32.BF16 R8, R204.reuse, R40, R92 ;  /* 0x00000028cc08723c */ /* 0x050ff0000004185c */
[----:B------:R-:W-:Y:S08]  /*2bc0*/  HMMA.16816.F32.BF16 R40, R204, R42, R80 ;  /* 0x0000002acc28723c */ /* 0x000ff00000041850 */
[----:B-1----:R-:W-:Y:S01]  /*2bd0*/  HMMA.16816.F32.BF16 R80, R208, R28, R56 ;  /* 0x0000001cd050723c */ /* 0x002fe20000041838 */
[----:B------:R-:W1:Y:S07]  /*2be0*/  LDSM.16.M88.4 R56, [R224+0x14900] ;  /* 0x01490000e038783b */ /* 0x000e6e0000000200 */
[----:B------:R-:W-:Y:S08]  /*2bf0*/  HMMA.16816.F32.BF16 R96, R204, R54, R68 ;  /* 0x00000036cc60723c */ /* 0x000ff00000041844 */
[C---:B--2---:R-:W-:Y:S01]  /*2c00*/  HMMA.16816.F32.BF16 R68, R208.reuse, R24, R16 ;  /* 0x00000018d044723c */ /* 0x044fe20000041810 */
[----:B------:R-:W2:Y:S07]  /*2c10*/  LDSM.16.M88.4 R16, [R231+0x7000] ;  /* 0x00700000e710783b */ /* 0x000eae0000000200 */
[C---:B------:R-:W-:Y:S08]  /*2c20*/  HMMA.16816.F32.BF16 R84, R208.reuse, R32, R64 ;  /* 0x00000020d054723c */ /* 0x040ff00000041840 */
[C---:B------:R-:W-:Y:S01]  /*2c30*/  HMMA.16816.F32.BF16 R92, R208.reuse, R34, R60 ;  /* 0x00000022d05c723c */ /* 0x040fe2000004183c */
[----:B------:R-:W4:Y:S07]  /*2c40*/  LDSM.16.M88.4 R60, [R231+0x6000] ;  /* 0x00600000e73c783b */ /* 0x000f2e0000000200 */
[C---:B------:R-:W-:Y:S01]  /*2c50*/  HMMA.16816.F32.BF16 R64, R208.reuse, R26, R12 ;  /* 0x0000001ad040723c */ /* 0x040fe2000004180c */
[----:B------:R-:W5:Y:S07]  /*2c60*/  LDSM.16.M88.4 R12, [R231+0x7800] ;  /* 0x00780000e70c783b */ /* 0x000f6e0000000200 */
        /* <DEDUP_REMOVED lines=8> */
[C---:B------:R-:W-:Y:S01]  /*2cf0*/  HMMA.16816.F32.BF16 R36, R208.reuse, R50, R76 ;  /* 0x00000032d024723c */ /* 0x040fe2000004184c */
[----:B------:R-:W3:Y:S04]  /*2d00*/  LDSM.16.M88.4 R48, [R230+0x12100] ;  /* 0x01210000e630783b */ /* 0x000ee80000000200 */
[----:B------:R-:W-:Y:S03]  /*2d10*/  LDSM.16.M88.4 R76, [R227+0x6800] ;  /* 0x00680000e34c783b */ /* 0x000fe60000000200 */
[C---:B-1----:R-:W-:Y:S08]  /*2d20*/  HMMA.16816.F32.BF16 R32, R208.reuse, R56, R88 ;  /* 0x00000038d020723c */ /* 0x042ff00000041858 */
[----:B------:R-:W-:Y:S08]  /*2d30*/  HMMA.16816.F32.BF16 R44, R208, R58, R96 ;  /* 0x0000003ad02c723c */ /* 0x000ff00000041860 */
[C---:B--2---:R-:W-:Y:S01]  /*2d40*/  HMMA.16816.F32.BF16 R120, R212.reuse, R16, R68 ;  /* 0x00000010d478723c */ /* 0x044fe20000041844 */
[----:B------:R-:W-:Y:S07]  /*2d50*/  LDSM.16.M88.4 R68, [R227+0x7000] ;  /* 0x00700000e344783b */ /* 0x000fee0000000200 */
[C---:B------:R-:W-:Y:S01]  /*2d60*/  HMMA.16816.F32.BF16 R116, R212.reuse, R18, R64 ;  /* 0x00000012d474723c */ /* 0x040fe20000041840 */
[----:B------:R-:W1:Y:S07]  /*2d70*/  LDSM.16.M88.4 R16, [R230+0x12900] ;  /* 0x01290000e610783b */ /* 0x000e6e0000000200 */
[C---:B----4-:R-:W-:Y:S01]  /*2d80*/  HMMA.16816.F32.BF16 R56, R212.reuse, R60, R84 ;  /* 0x0000003cd438723c */ /* 0x050fe20000041854 */
[----:B------:R-:W-:Y:S07]  /*2d90*/  LDSM.16.M88.4 R84, [R230+0x14900] ;  /* 0x01490000e654783b */ /* 0x000fee0000000200 */
[C---:B-----5:R-:W-:Y:S01]  /*2da0*/  HMMA.16816.F32.BF16 R108, R212.reuse, R14, R8 ;  /* 0x0000000ed46c723c */ /* 0x060fe20000041808 */
[----:B------:R-:W2:Y:S07]  /*2db0*/  LDSM.16.M88.4 R8, [R230+0x13900] ;  /* 0x01390000e608783b */ /* 0x000eae0000000200 */
[C---:B------:R-:W-:Y:S01]  /*2dc0*/  HMMA.16816.F32.BF16 R100, R212.reuse, R28, R24 ;  /* 0x0000001cd464723c */ /* 0x040fe20000041818 */
[----:B------:R-:W4:Y:S07]  /*2dd0*/  LDSM.16.M88.4 R24, [R230+0x14100] ;  /* 0x01410000e618783b */ /* 0x000f2e0000000200 */
[C---:B------:R-:W-:Y:S01]  /*2de0*/  HMMA.16816.F32.BF16 R112, R212.reuse, R12, R52 ;  /* 0x0000000cd470723c */ /* 0x040fe20000041834 */
[----:B------:R-:W5:Y:S04]  /*2df0*/  LDSM.16.M88.4 R12, [R230+0x13100] ;  /* 0x01310000e60c783b */ /* 0x000f680000000200 */
[----:B------:R-:W-:Y:S03]  /*2e00*/  LDSM.16.M88.4 R52, [R227+0x8000] ;  /* 0x00800000e334783b */ /* 0x000fe60000000200 */
[C---:B------:R-:W-:Y:S08]  /*2e10*/  HMMA.16816.F32.BF16 R60, R212.reuse, R62, R92 ;  /* 0x0000003ed43c723c */ /* 0x040ff0000004185c */
[C---:B------:R-:W-:Y:S01]  /*2e20*/  HMMA.16816.F32.BF16 R104, R212.reuse, R20, R80 ;  /* 0x00000014d468723c */ /* 0x040fe20000041850 */
[----:B------:R-:W-:Y:S07]  /*2e30*/  LDSM.16.M88.4 R80, [R227+0x6000] ;  /* 0x00600000e350783b */ /* 0x000fee0000000200 */
[C---:B------:R-:W-:Y:S08]  /*2e40*/  HMMA.16816.F32.BF16 R20, R212.reuse, R22, R72 ;  /* 0x00000016d414723c */ /* 0x040ff00000041848 */
[C---:B------:R-:W-:Y:S08]  /*2e50*/  HMMA.16816.F32.BF16 R96, R212.reuse, R30, R36 ;  /* 0x0000001ed460723c */ /* 0x040ff00000041824 */
[C---:B---3--:R-:W-:Y:S08]  /*2e60*/  HMMA.16816.F32.BF16 R92, R212.reuse, R40, R32 ;  /* 0x00000028d45c723c */ /* 0x048ff00000041820 */
[----:B------:R-:W-:Y:S08]  /*2e70*/  HMMA.16816.F32.BF16 R88, R212, R42, R44 ;  /* 0x0000002ad458723c */ /* 0x000ff0000004182c */
[C---:B------:R-:W-:Y:S01]  /*2e80*/  HMMA.16816.F32.BF16 R72, R216.reuse, R48, R56 ;  /* 0x00000030d848723c */ /* 0x040fe20000041838 */
[----:B------:R-:W3:Y:S07]  /*2e90*/  LDSM.16.M88.4 R56, [R227+0x7800] ;  /* 0x00780000e338783b */ /* 0x000eee0000000200 */
[----:B------:R-:W-:Y:S01]  /*2ea0*/  HMMA.16816.F32.BF16 R64, R216, R50, R60 ;  /* 0x00000032d840723c */ /* 0x000fe2000004183c */
[----:B------:R-:W3:Y:S01]  /*2eb0*/  LDSM.16.M88.4 R48, [R227+0x8800] ;  /* 0x00880000e330783b */ /* 0x000ee20000000200 */
[----:B------:R-:W-:-:S06]  /*2ec0*/  DEPBAR.LE SB0, 0x0 ;  /* 0x000080000000791a */ /* 0x000fcc0000000000 */
[C---:B-1----:R-:W-:Y:S08]  /*2ed0*/  HMMA.16816.F32.BF16 R60, R216.reuse, R16, R104 ;  /* 0x00000010d83c723c */ /* 0x042ff00000041868 */
[C---:B------:R-:W-:Y:S08]  /*2ee0*/  HMMA.16816.F32.BF16 R44, R216.reuse, R18, R20 ;  /* 0x00000012d82c723c */ /* 0x040ff00000041814 */
[C---:B--2---:R-:W-:Y:S08]  /*2ef0*/  HMMA.16816.F32.BF16 R28, R216.reuse, R10, R108 ;  /* 0x0000000ad81c723c */ /* 0x044ff0000004186c */
[C---:B----4-:R-:W-:Y:S08]  /*2f00*/  HMMA.16816.F32.BF16 R20, R216.reuse, R24, R100 ;  /* 0x00000018d814723c */ /* 0x050ff00000041864 */
[C---:B-----5:R-:W-:Y:S08]  /*2f10*/  HMMA.16816.F32.BF16 R40, R216.reuse, R12, R120 ;  /* 0x0000000cd828723c */ /* 0x060ff00000041878 */
[C---:B------:R-:W-:Y:S08]  /*2f20*/  HMMA.16816.F32.BF16 R36, R216.reuse, R14, R116 ;  /* 0x0000000ed824723c */ /* 0x040ff00000041874 */
[C---:B------:R-:W-:Y:S08]  /*2f30*/  HMMA.16816.F32.BF16 R16, R216.reuse, R26, R96 ;  /* 0x0000001ad810723c */ /* 0x040ff00000041860 */
[C---:B------:R-:W-:Y:S08]  /*2f40*/  HMMA.16816.F32.BF16 R32, R216.reuse, R8, R112 ;  /* 0x00000008d820723c */ /* 0x040ff00000041870 */
[C---:B------:R-:W-:Y:S08]  /*2f50*/  HMMA.16816.F32.BF16 R12, R216.reuse, R84, R92 ;  /* 0x00000054d80c723c */ /* 0x040ff0000004185c */
[----:B------:R-:W-:Y:S08]  /*2f60*/  HMMA.16816.F32.BF16 R8, R216, R86, R88 ;  /* 0x00000056d808723c */ /* 0x000ff00000041858 */
[C---:B------:R-:W-:Y:S08]  /*2f70*/  HMMA.16816.F32.BF16 R60, R220.reuse, R76, R60 ;  /* 0x0000004cdc3c723c */ /* 0x040ff0000004183c */
        /* <DEDUP_REMOVED lines=11> */
[----:B------:R-:W-:Y:S06]  /*3030*/  BAR.SYNC.DEFER_BLOCKING 0x0 ;  /* 0x0000000000007b1d */ /* 0x000fec0000010000 */
[----:B------:R-:W-:Y:S05]  /*3040*/  @!P0 BRA `(.L_x_1834) ;  /* 0x000001f000008947 */ /* 0x000fea0003800000 */
[----:B------:R-:W-:Y:S02]  /*3050*/  UIADD3 UR5, UR20, -0x2, URZ ;  /* 0xfffffffe14057890 */ /* 0x000fe4000fffe03f */
        /* <DEDUP_REMOVED lines=30> */
.L_x_1834:
[----:B------:R-:W-:Y:S01]  /*3240*/  LOP3.LUT R2, R126, 0xffffffe0, RZ, 0xc0, !PT ;  /* 0xffffffe07e027812 */ /* 0x000fe200078ec0ff */
[----:B------:R-:W-:Y:S01]  /*3250*/  UIADD3 UR22, UR8, UR22, URZ ;  /* 0x0000001608167290 */ /* 0x000fe2000fffe03f */
[----:B------:R-:W-:Y:S01]  /*3260*/  LEA.HI R5, R127, R129, RZ, 0x2 ;  /* 0x000000817f057211 */ /* 0x000fe200078f10ff */
[----:B------:R-:W-:Y:S01]  /*3270*/  IMAD.SHL.U32 R225, R4, 0x2, RZ ;  /* 0x0000000204e17824 */ /* 0x000fe200078e00ff */
[----:B-1----:R-:W-:Y:S01]  /*3280*/  SHF.R.S32.HI R7, RZ, 0x1f, R125 ;  /* 0x0000001fff077819 */ /* 0x002fe2000001147d */
[----:B------:R-:W-:Y:S01]  /*3290*/  IMAD.IADD R2, R129, 0x1, -R2 ;  /* 0x0000000181027824 */ /* 0x000fe200078e0a02 */
[----:B------:R-:W-:Y:S01]  /*32a0*/  LOP3.LUT R5, R5, 0xfffffffc, RZ, 0xc0, !PT ;  /* 0xfffffffc05057812 */ /* 0x000fe200078ec0ff */
[--C-:B------:R-:W-:Y:S01]  /*32b0*/  IMAD R229, R0, 0x2, R225.reuse ;  /* 0x0000000200e57824 */ /* 0x100fe200078e02e1 */
[----:B------:R-:W-:Y:S01]  /*32c0*/  LEA.HI R7, R7, R125, RZ, 0x3 ;  /* 0x0000007d07077211 */ /* 0x000fe200078f18ff */
[----:B------:R-:W-:Y:S01]  /*32d0*/  IMAD R226, R3, 0x2, R225 ;  /* 0x0000000203e27824 */ /* 0x000fe200078e02e1 */
[----:B------:R-:W-:Y:S01]  /*32e0*/  SHF.R.S32.HI R6, RZ, 0x1f, R2 ;  /* 0x0000001fff067819 */ /* 0x000fe20000011402 */
[----:B------:R-:W-:Y:S01]  /*32f0*/  IMAD.IADD R5, R129, 0x1, -R5 ;  /* 0x0000000181057824 */ /* 0x000fe200078e0a05 */
[----:B------:R-:W-:Y:S01]  /*3300*/  LOP3.LUT R7, R7, 0xffffff8, RZ, 0xc0, !PT ;  /* 0x0ffffff807077812 */ /* 0x000fe200078ec0ff */
[----:B------:R-:W-:Y:S01]  /*3310*/  LDSM.16.MT88.4 R84, [R229+0x3900] ;  /* 0x00390000e554783b */ /* 0x000fe20000004200 */
[----:B------:R-:W-:Y:S01]  /*3320*/  LEA.HI R6, R6, R2, RZ, 0x2 ;  /* 0x0000000206067211 */ /* 0x000fe200078f10ff */
[----:B------:R-:W-:Y:S01]  /*3330*/  ULDC.64 UR4, c[0x0][0x2c8] ;  /* 0x0000b20000047ab9 */ /* 0x000fe20000000a00 */
[----:B------:R-:W-:Y:S01]  /*3340*/  LEA.HI R8, R5, R5, RZ, 0x1 ;  /* 0x0000000505087211 */ /* 0x000fe200078f08ff */
[----:B------:R-:W-:Y:S01]  /*3350*/  IMAD.IADD R9, R125, 0x1, -R7 ;  /* 0x000000017d097824 */ /* 0x000fe200078e0a07 */
[----:B------:R-:W-:Y:S01]  /*3360*/  PLOP3.LUT P1, PT, PT, PT, UP1, 0x80, 0x0 ;  /* 0x000000000000781c */ /* 0x000fe20003f2f018 */
[----:B------:R-:W-:Y:S01]  /*3370*/  LDSM.16.MT88.4 R68, [R226+0x3900] ;  /* 0x00390000e244783b */ /* 0x000fe20000004200 */
[----:B------:R-:W-:Y:S01]  /*3380*/  LEA.HI.SX32 R7, R6, UR21, 0x1e ;  /* 0x0000001506077c11 */ /* 0x000fe2000f8ff2ff */
[----:B------:R-:W-:Y:S01]  /*3390*/  UIMAD.WIDE.U32 UR6, UR21, UR4, URZ ;  /* 0x00000004150672a5 */ /* 0x000fe2000f8e003f */
[----:B------:R-:W-:Y:S01]  /*33a0*/  LOP3.LUT R8, R8, 0x1ffffffe, RZ, 0xc0, !PT ;  /* 0x1ffffffe08087812 */ /* 0x000fe200078ec0ff */
[----:B------:R-:W-:Y:S01]  /*33b0*/  UIADD3 UR20, UR20, -0x2, URZ ;  /* 0xfffffffe14147890 */ /* 0x000fe2000fffe03f */
[----:B------:R-:W-:Y:S01]  /*33c0*/  LEA R7, R9, R7, 0x4 ;  /* 0x0000000709077211 */ /* 0x000fe200078e20ff */
[----:B------:R-:W-:Y:S01]  /*33d0*/  @UP1 USHF.R.U32.HI UR21, URZ, UR5, UR7 ;  /* 0x000000053f151299 */ /* 0x000fe20008011607 */
[----:B------:R-:W-:Y:S01]  /*33e0*/  PLOP3.LUT P0, PT, PT, PT, UP1, 0x80, 0x0 ;  /* 0x000000000000781c */ /* 0x000fe20003f0f018 */
[----:B------:R-:W-:Y:S01]  /*33f0*/  IMAD.IADD R5, R5, 0x1, -R8 ;  /* 0x0000000105057824 */ /* 0x000fe200078e0a08 */
[----:B------:R-:W-:Y:S01]  /*3400*/  LEA R228, R0, R226, 0x1 ;  /* 0x000000e200e47211 */ /* 0x000fe200078e08ff */
[----:B------:R-:W-:Y:S01]  /*3410*/  UIADD3 UR21, UR21, UR8, -UR12 ;  /* 0x0000000815157290 */ /* 0x000fe2000fffe80c */
[----:B------:R-:W0:Y:S01]  /*3420*/  LDGDEPBAR ;  /* 0x00000000000079af */ /* 0x000e220000000000 */
[----:B------:R-:W-:-:S02]  /*3430*/  IMAD R10, R5, 0x8, R7 ;  /* 0x00000008050a7824 */ /* 0x000fc400078e0207 */
[----:B------:R-:W-:Y:S01]  /*3440*/  UIMAD.WIDE UR4, UR21, 0x2aaaaaab, URZ ;  /* 0x2aaaaaab150478a5 */ /* 0x000fe2000f8e023f */
[----:B------:R-:W-:Y:S01]  /*3450*/  LDSM.16.MT88.4 R80, [R228+0x3900] ;  /* 0x00390000e450783b */ /* 0x000fe20000004200 */
[----:B------:R-:W-:Y:S02]  /*3460*/  @P1 IMAD.HI.U32 R7, R10, c[0x0][0x2c8], RZ ;  /* 0x0000b2000a071a27 */ /* 0x000fe400078e00ff */
[----:B------:R-:W-:Y:S01]  /*3470*/  USHF.R.U32.HI UR21, URZ, 0x1f, UR5 ;  /* 0x0000001f3f157899 */ /* 0x000fe20008011605 */
[----:B------:R-:W-:Y:S01]  /*3480*/  STL [R1+0x30], R10 ;  /* 0x0000300a01007387 */ /* 0x000fe20000100800 */
[----:B------:R-:W-:Y:S01]  /*3490*/  IMAD.MOV.U32 R5, RZ, RZ, R10 ;  /* 0x000000ffff057224 */ /* 0x000fe200078e000a */
[----:B------:R-:W-:Y:S01]  /*34a0*/  @P0 SHF.R.U32.HI R5, RZ, c[0x0][0x2cc], R7 ;  /* 0x0000b300ff050a19 */ /* 0x000fe20000011607 */
[----:B------:R-:W-:-:S04]  /*34b0*/  ULEA.HI.SX32 UR21, UR5, UR21, 0x1c ;  /* 0x0000001505157291 */ /* 0x000fc8000f8fe23f */
[----:B------:R-:W1:Y:S01]  /*34c0*/  SHFL.IDX PT, R8, R5, RZ, 0x1c1f ;  /* 0x001c1fff05087589 */ /* 0x000e6200000e0000 */
[----:B------:R-:W-:-:S03]  /*34d0*/  UISETP.LT.AND UP0, UPT, URZ, UR21, UPT ;  /* 0x000000153f00728c */ /* 0x000fc6000bf01270 */
[----:B------:R2:W3:Y:S01]  /*34e0*/  SHFL.IDX PT, R7, R5, 0x1, 0x1c1f ;  /* 0x003c1f0005077f89 */ /* 0x0004e200000e0000 */
[----:B------:R-:W-:-:S04]  /*34f0*/  USEL UR21, URZ, UR21, !UP0 ;  /* 0x000000153f157287 */ /* 0x000fc8000c000000 */
[----:B------:R-:W-:Y:S01]  /*3500*/  UISETP.GE.AND UP0, UPT, UR20, UR21, UPT ;  /* 0x000000151400728c */ /* 0x000fe2000bf06270 */
[----:B--2---:R-:W-:-:S04]  /*3510*/  LOP3.LUT R5, R6, 0x7ffffffc, RZ, 0xc0, !PT ;  /* 0x7ffffffc06057812 */ /* 0x004fc800078ec0ff */
[----:B------:R-:W-:Y:S01]  /*3520*/  IADD3 R5, R2, -R5, RZ ;  /* 0x8000000502057210 */ /* 0x000fe20007ffe0ff */
[----:B------:R-:W-:-:S04]  /*3530*/  IMAD.U32 R2, RZ, RZ, UR22 ;  /* 0x00000016ff027e24 */ /* 0x000fc8000f8e00ff */
[----:B------:R-:W-:-:S05]  /*3540*/  IMAD.SHL.U32 R9, R5, 0x2, RZ ;  /* 0x0000000205097824 */ /* 0x000fca00078e00ff */
[C---:B------:R-:W-:Y:S01]  /*3550*/  IADD3 R2, -R9.reuse, 0x1, R2 ;  /* 0x0000000109027810 */ /* 0x040fe20007ffe102 */
[----:B------:R2:W-:Y:S01]  /*3560*/  STL [R1+0x34], R9 ;  /* 0x0000340901007387 */ /* 0x0005e20000100800 */
[----:B------:R-:W-:Y:S02]  /*3570*/  IADD3 R6, -R9, UR22, RZ ;  /* 0x0000001609067c10 */ /* 0x000fe4000fffe1ff */
[----:B------:R-:W-:-:S05]  /*3580*/  IADD3 R2, R2, -UR12, RZ ;  /* 0x8000000c02027c10 */ /* 0x000fca000fffe0ff */
[C---:B-1----:R-:W-:Y:S01]  /*3590*/  IMAD.IADD R5, R2.reuse, 0x1, R8 ;  /* 0x0000000102057824 */ /* 0x042fe200078e0208 */
[----:B---3--:R-:W-:-:S04]  /*35a0*/  IADD3 R2, R2, R7, RZ ;  /* 0x0000000702027210 */ /* 0x008fc80007ffe0ff */
[C---:B------:R-:W-:Y:S02]  /*35b0*/  IMNMX R5, R6.reuse, R5, PT ;  /* 0x0000000506057217 */ /* 0x040fe40003800200 */
[----:B------:R-:W-:Y:S02]  /*35c0*/  IMNMX R2, R6, R2, PT ;  /* 0x0000000206027217 */ /* 0x000fe40003800200 */
[C---:B------:R-:W-:Y:S02]  /*35d0*/  ISETP.GT.AND P0, PT, R5.reuse, RZ, PT ;  /* 0x000000ff0500720c */ /* 0x040fe40003f04270 */
[C---:B------:R-:W-:Y:S02]  /*35e0*/  ISETP.GT.AND P6, PT, R5.reuse, 0x1, PT ;  /* 0x000000010500780c */ /* 0x040fe40003fc4270 */
[----:B------:R-:W-:Y:S02]  /*35f0*/  FSEL R8, R72, -INF , P0 ;  /* 0xff80000048087808 */ /* 0x000fe40000000000 */
[----:B------:R-:W-:-:S02]  /*3600*/  ISETP.GT.AND P0, PT, R5, 0x8, PT ;  /* 0x000000080500780c */ /* 0x000fc40003f04270 */
[----:B------:R-:W-:Y:S02]  /*3610*/  ISETP.GT.AND P5, PT, R2, RZ, PT ;  /* 0x000000ff0200720c */ /* 0x000fe40003fa4270 */
[----:B------:R-:W-:Y:S02]  /*3620*/  FSEL R10, R64, -INF , P0 ;  /* 0xff800000400a7808 */ /* 0x000fe40000000000 */
[----:B------:R-:W-:Y:S02]  /*3630*/  ISETP.GT.AND P0, PT, R2, 0x9, PT ;  /* 0x000000090200780c */ /* 0x000fe40003f04270 */
[----:B--2---:R-:W-:Y:S02]  /*3640*/  FSEL R9, R73, -INF , P6 ;  /* 0xff80000049097808 */ /* 0x004fe40003000000 */
[----:B------:R-:W-:Y:S02]  /*3650*/  FSEL R14, R74, -INF , P5 ;  /* 0xff8000004a0e7808 */ /* 0x000fe40002800000 */
[----:B------:R-:W-:-:S02]  /*3660*/  FSEL R21, R67, -INF , P0 ;  /* 0xff80000043157808 */ /* 0x000fc40000000000 */
[C---:B------:R-:W-:Y:S02]  /*3670*/  ISETP.GT.AND P5, PT, R5.reuse, 0x9, PT ;  /* 0x000000090500780c */ /* 0x040fe40003fa4270 */
[----:B------:R-:W-:Y:S02]  /*3680*/  ISETP.GT.AND P0, PT, R5, 0x11, PT ;  /* 0x000000110500780c */ /* 0x000fe40003f04270 */
[----:B------:R-:W-:Y:S02]  /*3690*/  FMNMX.FTZ R6, R8, R9, !PT ;  /* 0x0000000908067209 */ /* 0x000fe40007810000 */
[----:B------:R-:W-:Y:S02]  /*36a0*/  ISETP.GT.AND P1, PT, R2, 0x1, PT ;  /* 0x000000010200780c */ /* 0x000fe40003f24270 */
[----:B------:R-:W-:Y:S02]  /*36b0*/  FSEL R11, R65, -INF , P5 ;  /* 0xff800000410b7808 */ /* 0x000fe40002800000 */
[----:B------:R-:W-:-:S02]  /*36c0*/  FSEL R22, R61, -INF , P0 ;  /* 0xff8000003d167808 */ /* 0x000fc40000000000 */
[----:B------:R-:W-:Y:S02]  /*36d0*/  ISETP.GT.AND P5, PT, R5, 0x10, PT ;  /* 0x000000100500780c */ /* 0x000fe40003fa4270 */
[----:B------:R-:W-:Y:S02]  /*36e0*/  ISETP.GT.AND P0, PT, R2, 0x10, PT ;  /* 0x000000100200780c */ /* 0x000fe40003f04270 */
[----:B------:R-:W-:Y:S02]  /*36f0*/  FMNMX.FTZ R6, R10, R6, !PT ;  /* 0x000000060a067209 */ /* 0x000fe40007810000 */
[----:B------:R-:W-:Y:S02]  /*3700*/  FSEL R15, R75, -INF , P1 ;  /* 0xff8000004b0f7808 */ /* 0x000fe40000800000 */
[----:B------:R-:W-:Y:S01]  /*3710*/  ISETP.GT.AND P1, PT, R2, 0x8, PT ;  /* 0x000000080200780c */ /* 0x000fe20003f24270 */
[----:B------:R-:W-:Y:S01]  /*3720*/  LDSM.16.MT88.4 R72, [R228+0x6100] ;  /* 0x00610000e448783b */ /* 0x000fe20000004200 */
[----:B------:R-:W-:-:S02]  /*3730*/  FSEL R13, R60, -INF , P5 ;  /* 0xff8000003c0d7808 */ /* 0x000fc40002800000 */
[----:B------:R-:W-:Y:S02]  /*3740*/  FSEL R25, R62, -INF , P0 ;  /* 0xff8000003e197808 */ /* 0x000fe40000000000 */
[----:B------:R-:W-:Y:S02]  /*3750*/  FMNMX.FTZ R6, R11, R6, !PT ;  /* 0x000000060b067209 */ /* 0x000fe40007810000 */
[----:B------:R-:W-:Y:S02]  /*3760*/  ISETP.GT.AND P0, PT, R2, 0x19, PT ;  /* 0x000000190200780c */ /* 0x000fe40003f04270 */
[----:B------:R-:W-:Y:S02]  /*3770*/  FSEL R20, R66, -INF , P1 ;  /* 0xff80000042147808 */ /* 0x000fe40000800000 */
[----:B------:R-:W-:Y:S01]  /*3780*/  ISETP.GT.AND P1, PT, R5, 0x18, PT ;  /* 0x000000180500780c */ /* 0x000fe20003f24270 */
[----:B------:R-:W-:Y:S01]  /*3790*/  LDSM.16.MT88.4 R64, [R226+0x3100] ;  /* 0x00310000e240783b */ /* 0x000fe20000004200 */
[----:B------:R-:W-:-:S02]  /*37a0*/  FMNMX.FTZ R6, R13, R6, !PT ;  /* 0x000000060d067209 */ /* 0x000fc40007810000 */
[----:B------:R-:W-:Y:S02]  /*37b0*/  FSEL R56, R79, -INF , P0 ;  /* 0xff8000004f387808 */ /* 0x000fe40000000000 */
[C---:B------:R-:W-:Y:S02]  /*37c0*/  ISETP.GT.AND P0, PT, R5.reuse, 0x20, PT ;  /* 0x000000200500780c */ /* 0x040fe40003f04270 */
[----:B------:R-:W-:Y:S02]  /*37d0*/  ISETP.GT.AND P6, PT, R5, 0x19, PT ;  /* 0x000000190500780c */ /* 0x000fe40003fc4270 */
[----:B------:R-:W-:Y:S02]  /*37e0*/  FSEL R23, R76, -INF , P1 ;  /* 0xff8000004c177808 */ /* 0x000fe40000800000 */
[----:B------:R-:W-:Y:S02]  /*37f0*/  FMNMX.FTZ R6, R22, R6, !PT ;  /* 0x0000000616067209 */ /* 0x000fe40007810000 */
[----:B------:R-:W-:-:S02]  /*3800*/  FSEL R96, R40, -INF , P0 ;  /* 0xff80000028607808 */ /* 0x000fc40000000000 */
[C---:B------:R-:W-:Y:S02]  /*3810*/  ISETP.GT.AND P5, PT, R2.reuse, 0x11, PT ;  /* 0x000000110200780c */ /* 0x040fe40003fa4270 */
[----:B------:R-:W-:Y:S02]  /*3820*/  ISETP.GT.AND P0, PT, R2, 0x21, PT ;  /* 0x000000210200780c */ /* 0x000fe40003f04270 */
[----:B------:R-:W-:Y:S02]  /*3830*/  FSEL R24, R77, -INF , P6 ;  /* 0xff8000004d187808 */ /* 0x000fe40003000000 */
[----:B------:R-:W-:Y:S02]  /*3840*/  FMNMX.FTZ R6, R23, R6, !PT ;  /* 0x0000000617067209 */ /* 0x000fe40007810000 */
[----:B------:R-:W-:Y:S02]  /*3850*/  FSEL R26, R63, -INF , P5 ;  /* 0xff8000003f1a7808 */ /* 0x000fe40002800000 */
[----:B------:R-:W-:-:S02]  /*3860*/  FSEL R97, R43, -INF , P0 ;  /* 0xff8000002b617808 */ /* 0x000fc40000000000 */
[C---:B------:R-:W-:Y:S02]  /*3870*/  ISETP.GT.AND P5, PT, R5.reuse, 0x21, PT ;  /* 0x000000210500780c */ /* 0x040fe40003fa4270 */
[----:B------:R-:W-:Y:S02]  /*3880*/  ISETP.GT.AND P0, PT, R5, 0x28, PT ;  /* 0x000000280500780c */ /* 0x000fe40003f04270 */
[----:B------:R-:W-:Y:S02]  /*3890*/  FMNMX.FTZ R6, R24, R6, !PT ;  /* 0x0000000618067209 */ /* 0x000fe40007810000 */
[----:B------:R-:W-:Y:S02]  /*38a0*/  FMNMX.FTZ R7, R14, R15, !PT ;  /* 0x0000000f0e077209 */ /* 0x000fe40007810000 */
[----:B------:R-:W-:Y:S02]  /*38b0*/  FSEL R95, R41, -INF , P5 ;  /* 0xff800000295f7808 */ /* 0x000fe40002800000 */
[----:B------:R-:W-:-:S02]  /*38c0*/  FSEL R93, R36, -INF , P0 ;  /* 0xff800000245d7808 */ /* 0x000fc40000000000 */
[----:B------:R-:W-:Y:S02]  /*38d0*/  FMNMX.FTZ R6, R96, R6, !PT ;  /* 0x0000000660067209 */ /* 0x000fe40007810000 */
[----:B------:R-:W-:Y:S02]  /*38e0*/  ISETP.GT.AND P0, PT, R2, 0x29, PT ;  /* 0x000000290200780c */ /* 0x000fe40003f04270 */
[----:B------:R-:W-:Y:S02]  /*38f0*/  FMNMX.FTZ R7, R20, R7, !PT ;  /* 0x0000000714077209 */ /* 0x000fe40007810000 */
[----:B------:R-:W-:Y:S02]  /*3900*/  ISETP.GT.AND P1, PT, R2, 0x18, PT ;  /* 0x000000180200780c */ /* 0x000fe40003f24270 */
[----:B------:R-:W-:Y:S02]  /*3910*/  ISETP.GT.AND P5, PT, R5, 0x29, PT ;  /* 0x000000290500780c */ /* 0x000fe40003fa4270 */
[----:B------:R-:W-:-:S02]  /*3920*/  FMNMX.FTZ R6, R95, R6, !PT ;  /* 0x000000065f067209 */ /* 0x000fc40007810000 */
[----:B------:R-:W-:Y:S02]  /*3930*/  FSEL R99, R39, -INF , P0 ;  /* 0xff80000027637808 */ /* 0x000fe40000000000 */
[----:B------:R-:W-:Y:S02]  /*3940*/  FMNMX.FTZ R7, R21, R7, !PT ;  /* 0x0000000715077209 */ /* 0x000fe40007810000 */
[----:B------:R-:W-:Y:S02]  /*3950*/  ISETP.GT.AND P0, PT, R5, 0x30, PT ;  /* 0x000000300500780c */ /* 0x000fe40003f04270 */
[----:B------:R-:W-:Y:S02]  /*3960*/  FSEL R27, R78, -INF , P1 ;  /* 0xff8000004e1b7808 */ /* 0x000fe40000800000 */
[----:B------:R-:W-:Y:S01]  /*3970*/  FSEL R92, R37, -INF , P5 ;  /* 0xff800000255c7808 */ /* 0x000fe20002800000 */
[----:B------:R-:W-:Y:S01]  /*3980*/  LDSM.16.MT88.4 R76, [R228+0x900] ;  /* 0x00090000e44c783b */ /* 0x000fe20000004200 */
[----:B------:R-:W-:-:S02]  /*3990*/  FMNMX.FTZ R6, R93, R6, !PT ;  /* 0x000000065d067209 */ /* 0x000fc40007810000 */
[----:B------:R-:W-:Y:S02]  /*39a0*/  ISETP.GT.AND P1, PT, R2, 0x20, PT ;  /* 0x000000200200780c */ /* 0x000fe40003f24270 */
[----:B------:R-:W-:Y:S02]  /*39b0*/  FMNMX.FTZ R7, R25, R7, !PT ;  /* 0x0000000719077209 */ /* 0x000fe40007810000 */
[----:B------:R-:W-:Y:S02]  /*39c0*/  FSEL R168, R32, -INF , P0 ;  /* 0xff80000020a87808 */ /* 0x000fe40000000000 */
[----:B------:R-:W-:Y:S02]  /*39d0*/  ISETP.GT.AND P0, PT, R2, 0x31, PT ;  /* 0x000000310200780c */ /* 0x000fe40003f04270 */
[----:B------:R-:W-:Y:S02]  /*39e0*/  ISETP.GT.AND P5, PT, R5, 0x31, PT ;  /* 0x000000310500780c */ /* 0x000fe40003fa4270 */
[----:B------:R-:W-:-:S02]  /*39f0*/  FMNMX.FTZ R6, R92, R6, !PT ;  /* 0x000000065c067209 */ /* 0x000fc40007810000 */
[----:B------:R-:W-:Y:S02]  /*3a00*/  FSEL R98, R42, -INF , P1 ;  /* 0xff8000002a627808 */ /* 0x000fe40000800000 */
[----:B------:R-:W-:Y:S01]  /*3a10*/  FMNMX.FTZ R7, R26, R7, !PT ;  /* 0x000000071a077209 */ /* 0x000fe20007810000 */
[----:B------:R-:W-:Y:S01]  /*3a20*/  LDSM.16.MT88.4 R40, [R225+0x900] ;  /* 0x00090000e128783b */ /* 0x000fe20000004200 */
[----:B------:R-:W-:Y:S02]  /*3a30*/  ISETP.GT.AND P1, PT, R2, 0x28, PT ;  /* 0x000000280200780c */ /* 0x000fe40003f24270 */
[----:B------:R-:W-:Y:S02]  /*3a40*/  FSEL R167, R35, -INF , P0 ;  /* 0xff80000023a77808 */ /* 0x000fe40000000000 */
[----:B------:R-:W-:Y:S02]  /*3a50*/  FSEL R166, R33, -INF , P5 ;  /* 0xff80000021a67808 */ /* 0x000fe40002800000 */
[----:B------:R-:W-:-:S02]  /*3a60*/  ISETP.GT.AND P0, PT, R5, 0x38, PT ;  /* 0x000000380500780c */ /* 0x000fc40003f04270 */
[----:B------:R-:W-:Y:S02]  /*3a70*/  FMNMX.FTZ R6, R168, R6, !PT ;  /* 0x00000006a8067209 */ /* 0x000fe40007810000 */
[----:B------:R-:W-:Y:S02]  /*3a80*/  FMNMX.FTZ R7, R27, R7, !PT ;  /* 0x000000071b077209 */ /* 0x000fe40007810000 */
        /* <DEDUP_REMOVED lines=20> */
[----:B------:R-:W-:Y:S02]  /*3bd0*/  ISETP.GT.AND P1, PT, R5, 0x49, PT ;  /* 0x000000490500780c */ /* 0x000fe40003f24270 */
[----:B------:R-:W-:Y:S02]  /*3be0*/  FMNMX.FTZ R7, R94, R7, !PT ;  /* 0x000000075e077209 */ /* 0x000fe40007810000 */
[----:B------:R-:W-:Y:S02]  /*3bf0*/  FSEL R177, R52, -INF , P5 ;  /* 0xff80000034b17808 */ /* 0x000fe40002800000 */
[----:B------:R-:W-:-:S02]  /*3c00*/  FMNMX.FTZ R6, R178, R6, !PT ;  /* 0x00000006b2067209 */ /* 0x000fc40007810000 */
[----:B------:R-:W-:Y:S02]  /*3c10*/  FSEL R176, R53, -INF , P1 ;  /* 0xff80000035b07808 */ /* 0x000fe40000800000 */
[----:B------:R-:W-:Y:S02]  /*3c20*/  FMNMX.FTZ R7, R99, R7, !PT ;  /* 0x0000000763077209 */ /* 0x000fe40007810000 */
[----:B------:R-:W-:Y:S02]  /*3c30*/  ISETP.GT.AND P1, PT, R2, 0x38, PT ;  /* 0x000000380200780c */ /* 0x000fe40003f24270 */
[----:B------:R-:W-:Y:S02]  /*3c40*/  ISETP.GT.AND P0, PT, R5, 0x50, PT ;  /* 0x000000500500780c */ /* 0x000fe40003f04270 */
[----:B------:R-:W-:Y:S02]  /*3c50*/  FMNMX.FTZ R6, R177, R6, !PT ;  /* 0x00000006b1067209 */ /* 0x000fe40007810000 */
[----:B------:R-:W-:-:S02]  /*3c60*/  FMNMX.FTZ R7, R169, R7, !PT ;  /* 0x00000007a9077209 */ /* 0x000fc40007810000 */
[----:B------:R-:W-:Y:S02]  /*3c70*/  FSEL R142, R46, -INF , P1 ;  /* 0xff8000002e8e7808 */ /* 0x000fe40000800000 */
[C---:B------:R-:W-:Y:S02]  /*3c80*/  ISETP.GT.AND P6, PT, R5.reuse, 0x51, PT ;  /* 0x000000510500780c */ /* 0x040fe40003fc4270 */
[C---:B------:R-:W-:Y:S02]  /*3c90*/  ISETP.GT.AND P5, PT, R5.reuse, 0x58, PT ;  /* 0x000000580500780c */ /* 0x040fe40003fa4270 */
[----:B------:R-:W-:Y:S02]  /*3ca0*/  FSEL R250, R16, -INF , P0 ;  /* 0xff80000010fa7808 */ /* 0x000fe40000000000 */
[----:B------:R-:W-:Y:S02]  /*3cb0*/  ISETP.GT.AND P1, PT, R5, 0x59, PT ;  /* 0x000000590500780c */ /* 0x000fe40003f24270 */
[----:B------:R-:W-:-:S02]  /*3cc0*/  ISETP.GT.AND P0, PT, R2, 0x39, PT ;  /* 0x000000390200780c */ /* 0x000fc40003f04270 */
[----:B------:R-:W-:Y:S02]  /*3cd0*/  FMNMX.FTZ R5, R176, R6, !PT ;  /* 0x00000006b0057209 */ /* 0x000fe40007810000 */
[----:B------:R-:W-:Y:S02]  /*3ce0*/  FMNMX.FTZ R6, R167, R7, !PT ;  /* 0x00000007a7067209 */ /* 0x000fe40007810000 */
[----:B------:R-:W-:Y:S02]  /*3cf0*/  FSEL R143, R47, -INF , P0 ;  /* 0xff8000002f8f7808 */ /* 0x000fe40000000000 */
[----:B------:R-:W-:Y:S01]  /*3d00*/  FSEL R100, R17, -INF , P6 ;  /* 0xff80000011647808 */ /* 0x000fe20003000000 */
[----:B------:R-:W-:Y:S01]  /*3d10*/  LDSM.16.MT88.4 R44, [R229+0x100] ;  /* 0x00010000e52c783b */ /* 0x000fe20000004200 */
[----:B------:R-:W-:Y:S02]  /*3d20*/  FMNMX.FTZ R5, R250, R5, !PT ;  /* 0x00000005fa057209 */ /* 0x000fe40007810000 */
[----:B------:R-:W-:-:S02]  /*3d30*/  ISETP.GT.AND P0, PT, R2, 0x40, PT ;  /* 0x000000400200780c */ /* 0x000fc40003f04270 */
[----:B------:R-:W-:Y:S02]  /*3d40*/  FMNMX.FTZ R6, R142, R6, !PT ;  /* 0x000000068e067209 */ /* 0x000fe40007810000 */
[----:B------:R-:W-:Y:S02]  /*3d50*/  FSEL R251, R48, -INF , P5 ;  /* 0xff80000030fb7808 */ /* 0x000fe40002800000 */
[----:B------:R-:W-:Y:S02]  /*3d60*/  FMNMX.FTZ R141, R100, R5, !PT ;  /* 0x00000005648d7209 */ /* 0x000fe40007810000 */
[----:B------:R-:W-:Y:S02]  /*3d70*/  ISETP.GT.AND P5, PT, R2, 0x41, PT ;  /* 0x000000410200780c */ /* 0x000fe40003fa4270 */
[----:B------:R-:W-:Y:S02]  /*3d80*/  FSEL R174, R30, -INF , P0 ;  /* 0xff8000001eae7808 */ /* 0x000fe40000000000 */
[----:B------:R-:W-:-:S02]  /*3d90*/  FMNMX.FTZ R5, R143, R6, !PT ;  /* 0x000000068f057209 */ /* 0x000fc40007810000 */
[----:B------:R-:W-:Y:S02]  /*3da0*/  FSEL R89, R49, -INF , P1 ;  /* 0xff80000031597808 */ /* 0x000fe40000800000 */
[----:B------:R-:W-:Y:S02]  /*3db0*/  FSEL R173, R31, -INF , P5 ;  /* 0xff8000001fad7808 */ /* 0x000fe40002800000 */
[----:B------:R-:W-:Y:S02]  /*3dc0*/  ISETP.GT.AND P1, PT, R2, 0x48, PT ;  /* 0x000000480200780c */ /* 0x000fe40003f24270 */
[----:B------:R-:W-:Y:S02]  /*3dd0*/  FMNMX.FTZ R5, R174, R5, !PT ;  /* 0x00000005ae057209 */ /* 0x000fe40007810000 */
[----:B------:R-:W-:Y:S02]  /*3de0*/  ISETP.GT.AND P0, PT, R2, 0x49, PT ;  /* 0x000000490200780c */ /* 0x000fe40003f04270 */
[----:B------:R-:W-:-:S02]  /*3df0*/  FSEL R172, R54, -INF , P1 ;  /* 0xff80000036ac7808 */ /* 0x000fc40000800000 */
[----:B------:R-:W-:Y:S02]  /*3e00*/  FMNMX.FTZ R5, R173, R5, !PT ;  /* 0x00000005ad057209 */ /* 0x000fe40007810000 */
[----:B------:R-:W-:Y:S02]  /*3e10*/  FSEL R175, R55, -INF , P0 ;  /* 0xff80000037af7808 */ /* 0x000fe40000000000 */
[----:B------:R-:W-:Y:S01]  /*3e20*/  ISETP.GT.AND P1, PT, R2, 0x50, PT ;  /* 0x000000500200780c */ /* 0x000fe20003f24270 */
[----:B------:R-:W-:Y:S01]  /*3e30*/  LDSM.16.MT88.4 R52, [R228+0x100] ;  /* 0x00010000e434783b */ /* 0x000fe20000004200 */
        /* <DEDUP_REMOVED lines=10> */
[----:B------:R-:W-:Y:S01]  /*3ee0*/  ISETP.GT.AND P0, PT, R2, 0x59, PT ;  /* 0x000000590200780c */ /* 0x000fe20003f04270 */
[----:B------:R-:W-:Y:S01]  /*3ef0*/  LDSM.16.MT88.4 R16, [R225+0x100] ;  /* 0x00010000e110783b */ /* 0x000fe20000004200 */
[----:B------:R-:W-:Y:S02]  /*3f00*/  FSEL R170, R50, -INF , P1 ;  /* 0xff80000032aa7808 */ /* 0x000fe40000800000 */
[----:B------:R-:W-:Y:S02]  /*3f10*/  FMNMX.FTZ R2, R171, R5, !PT ;  /* 0x00000005ab027209 */ /* 0x000fe40007810000 */
[----:B------:R-:W-:Y:S02]  /*3f20*/  FSEL R252, R51, -INF , P0 ;  /* 0xff80000033fc7808 */ /* 0x000fe40000000000 */
[----:B------:R-:W-:-:S04]  /*3f30*/  FMNMX.FTZ R2, R170, R2, !PT ;  /* 0x00000002aa027209 */ /* 0x000fc80007810000 */
        /* <DEDUP_REMOVED lines=10> */
[----:B------:R-:W-:-:S04]  /*3fe0*/  FFMA.FTZ R5, R8, c[0x0][0x2d0], -R12 ;  /* 0x0000b40008057a23 */ /* 0x000fc8000001080c */
[----:B------:R1:W-:Y:S01]  /*3ff0*/  MUFU.EX2 R90, R5 ;  /* 0x00000005005a7308 */ /* 0x0003e20000000800 */
[----:B--2---:R-:W-:-:S04]  /*4000*/  FMNMX.FTZ R140, R2, R140, !PT ;  /* 0x0000008c028c7209 */ /* 0x004fc80007810000 */
[C---:B------:R-:W-:Y:S01]  /*4010*/  FSETP.NEU.FTZ.AND P0, PT, R140.reuse, -INF , PT ;  /* 0xff8000008c00780b */ /* 0x040fe20003f1d000 */
[----:B------:R-:W-:-:S05]  /*4020*/  FMUL.FTZ R2, R140, c[0x0][0x2d0] ;  /* 0x0000b4008c027a20 */ /* 0x000fca0000410000 */
[----:B------:R-:W-:Y:S02]  /*4030*/  FSEL R2, R2, RZ, P0 ;  /* 0x000000ff02027208 */ /* 0x000fe40000000000 */
[----:B------:R-:W-:Y:S01]  /*4040*/  PLOP3.LUT P0, PT, PT, PT, UP0, 0x80, 0x0 ;  /* 0x000000000000781c */ /* 0x000fe20003f0f008 */
[----:B-1----:R-:W-:Y:S02]  /*4050*/  FFMA.FTZ R5, R9, c[0x0][0x2d0], -R12 ;  /* 0x0000b40009057a23 */ /* 0x002fe4000001080c */
[--C-:B------:R-:W-:Y:S02]  /*4060*/  FFMA.FTZ R4, R14, c[0x0][0x2d0], -R2.reuse ;  /* 0x0000b4000e047a23 */ /* 0x100fe40000010802 */
[----:B------:R1:W2:Y:S01]  /*4070*/  MUFU.EX2 R101, R5 ;  /* 0x0000000500657308 */ /* 0x0002a20000000800 */
[--C-:B------:R-:W-:Y:S02]  /*4080*/  FFMA.FTZ R3, R20, c[0x0][0x2d0], -R2.reuse ;  /* 0x0000b40014037a23 */ /* 0x100fe40000010802 */
[----:B------:R-:W-:-:S05]  /*4090*/  FFMA.FTZ R0, R26, c[0x0][0x2d0], -R2 ;  /* 0x0000b4001a007a23 */ /* 0x000fca0000010802 */
[----:B------:R3:W-:Y:S01]  /*40a0*/  MUFU.EX2 R105, R4 ;  /* 0x0000000400697308 */ /* 0x0007e20000000800 */
[----:B-1----:R-:W-:-:S07]  /*40b0*/  FFMA.FTZ R5, R10, c[0x0][0x2d0], -R12 ;  /* 0x0000b4000a057a23 */ /* 0x002fce000001080c */
[----:B------:R1:W-:Y:S01]  /*40c0*/  MUFU.EX2 R57, R0 ;  /* 0x0000000000397308 */ /* 0x0003e20000000800 */
[----:B--2---:R-:W-:Y:S01]  /*40d0*/  F2FP.BF16.PACK_AB R8, R101, R90 ;  /* 0x0000005a6508723e */ /* 0x004fe200000010ff */
[----:B---3--:R-:W-:-:S06]  /*40e0*/  FFMA.FTZ R4, R15, c[0x0][0x2d0], -R2 ;  /* 0x0000b4000f047a23 */ /* 0x008fcc0000010802 */
[----:B------:R2:W-:Y:S08]  /*40f0*/  MUFU.EX2 R181, R5 ;  /* 0x0000000500b57308 */ /* 0x0005f00000000800 */
[----:B------:R-:W3:Y:S01]  /*4100*/  MUFU.EX2 R14, R4 ;  /* 0x00000004000e7308 */ /* 0x000ee20000000800 */
[----:B-1----:R-:W-:Y:S02]  /*4110*/  FFMA.FTZ R0, R27, c[0x0][0x2d0], -R2 ;  /* 0x0000b4001b007a23 */ /* 0x002fe40000010802 */
[----:B--2---:R-:W-:-:S05]  /*4120*/  FFMA.FTZ R5, R11, c[0x0][0x2d0], -R12 ;  /* 0x0000b4000b057a23 */ /* 0x004fca000001080c */
[----:B------:R1:W-:Y:S01]  /*4130*/  MUFU.EX2 R15, R0 ;  /* 0x00000000000f7308 */ /* 0x0003e20000000800 */
[----:B---3--:R-:W-:-:S07]  /*4140*/  F2FP.BF16.PACK_AB R9, R14, R105 ;  /* 0x000000690e09723e */ /* 0x008fce00000010ff */
[----:B------:R2:W3:Y:S01]  /*4150*/  MUFU.EX2 R183, R5 ;  /* 0x0000000500b77308 */ /* 0x0004e20000000800 */
[----:B-1----:R-:W-:Y:S02]  /*4160*/  FFMA.FTZ R0, R56, c[0x0][0x2d0], -R2 ;  /* 0x0000b40038007a23 */ /* 0x002fe40000010802 */
[----:B--2---:R-:W-:Y:S01]  /*4170*/  FFMA.FTZ R5, R13, c[0x0][0x2d0], -R12 ;  /* 0x0000b4000d057a23 */ /* 0x004fe2000001080c */
[----:B---3--:R-:W-:-:S04]  /*4180*/  F2FP.BF16.PACK_AB R10, R183, R181 ;  /* 0x000000b5b70a723e */ /* 0x008fc800000010ff */
[----:B------:R1:W-:Y:S08]  /*4190*/  MUFU.EX2 R13, R3 ;  /* 0x00000003000d7308 */ /* 0x0003f00000000800 */
[----:B------:R2:W-:Y:S01]  /*41a0*/  MUFU.EX2 R102, R5 ;  /* 0x0000000500667308 */ /* 0x0005e20000000800 */
[----:B-1----:R-:W-:-:S07]  /*41b0*/  FFMA.FTZ R3, R21, c[0x0][0x2d0], -R2 ;  /* 0x0000b40015037a23 */ /* 0x002fce0000010802 */
[----:B------:R1:W3:Y:S01]  /*41c0*/  MUFU.EX2 R180, R3 ;  /* 0x0000000300b47308 */ /* 0x0002e20000000800 */
[----:B--2---:R-:W2:Y:S01]  /*41d0*/  LDSM.16.MT88.4 R4, [R226+0x100] ;  /* 0x00010000e204783b */ /* 0x004ea20000004200 */
[----:B-1----:R-:W-:Y:S01]  /*41e0*/  FFMA.FTZ R3, R22, c[0x0][0x2d0], -R12 ;  /* 0x0000b40016037a23 */ /* 0x002fe2000001080c */
[----:B---3--:R-:W-:-:S05]  /*41f0*/  F2FP.BF16.PACK_AB R11, R180, R13 ;  /* 0x0000000db40b723e */ /* 0x008fca00000010ff */
[----:B------:R1:W3:Y:S02]  /*4200*/  MUFU.EX2 R103, R3 ;  /* 0x0000000300677308 */ /* 0x0002e40000000800 */
[C---:B------:R-:W-:Y:S08]  /*4210*/  HMMA.16816.F32.BF16 R60, R8.reuse, R16, RZ ;  /* 0x00000010083c723c */ /* 0x040ff000000418ff */
[----:B------:R-:W-:Y:S01]  /*4220*/  HMMA.16816.F32.BF16 R48, R8, R18, RZ ;  /* 0x000000120830723c */ /* 0x000fe200000418ff */
[----:B-1----:R-:W-:-:S04]  /*4230*/  FFMA.FTZ R3, R23, c[0x0][0x2d0], -R12 ;  /* 0x0000b40017037a23 */ /* 0x002fc8000001080c */
[----:B------:R1:W-:Y:S03]  /*4240*/  MUFU.EX2 R104, R3 ;  /* 0x0000000300687308 */ /* 0x0003e60000000800 */
[C---:B------:R-:W-:Y:S08]  /*4250*/  HMMA.16816.F32.BF16 R20, R8.reuse, R44, RZ ;  /* 0x0000002c0814723c */ /* 0x040ff000000418ff */
[----:B------:R-:W-:Y:S01]  /*4260*/  HMMA.16816.F32.BF16 R16, R8, R46, RZ ;  /* 0x0000002e0810723c */ /* 0x000fe200000418ff */
[----:B------:R-:W-:Y:S01]  /*4270*/  LDSM.16.MT88.4 R44, [R228+0x3100] ;  /* 0x00310000e42c783b */ /* 0x000fe20000004200 */
[----:B-1----:R-:W-:-:S06]  /*4280*/  FFMA.FTZ R3, R24, c[0x0][0x2d0], -R12 ;  /* 0x0000b40018037a23 */ /* 0x002fcc000001080c */
[C---:B--2---:R-:W-:Y:S01]  /*4290*/  HMMA.16816.F32.BF16 R28, R8.reuse, R4, RZ ;  /* 0x00000004081c723c */ /* 0x044fe200000418ff */
[----:B------:R1:W2:Y:S06]  /*42a0*/  MUFU.EX2 R182, R3 ;  /* 0x0000000300b67308 */ /* 0x0002ac0000000800 */
[----:B---3--:R-:W-:Y:S01]  /*42b0*/  F2FP.BF16.PACK_AB R4, R103, R102 ;  /* 0x000000666704723e */ /* 0x008fe200000010ff */
[----:B-1----:R-:W-:Y:S02]  /*42c0*/  FFMA.FTZ R3, R25, c[0x0][0x2d0], -R2 ;  /* 0x0000b40019037a23 */ /* 0x002fe40000010802 */
[----:B------:R-:W-:Y:S02]  /*42d0*/  HMMA.16816.F32.BF16 R24, R8, R6, RZ ;  /* 0x000000060818723c */ /* 0x000fe400000418ff */
[----:B------:R-:W-:Y:S05]  /*42e0*/  MUFU.EX2 R91, R3 ;  /* 0x00000003005b7308 */ /* 0x000fea0000000800 */
[----:B--2---:R-:W-:-:S03]  /*42f0*/  F2FP.BF16.PACK_AB R6, R182, R104 ;  /* 0x00000068b606723e */ /* 0x004fc600000010ff */
[----:B------:R1:W2:Y:S02]  /*4300*/  MUFU.EX2 R3, R0 ;  /* 0x0000000000037308 */ /* 0x0002a40000000800 */
[----:B-1----:R-:W-:Y:S01]  /*4310*/  IMAD.MOV.U32 R0, RZ, RZ, R57 ;  /* 0x000000ffff007224 */ /* 0x002fe200078e0039 */
[----:B--2---:R-:W-:Y:S01]  /*4320*/  F2FP.BF16.PACK_AB R7, R3, R15 ;  /* 0x0000000f0307723e */ /* 0x004fe200000010ff */
[----:B------:R-:W1:Y:S03]  /*4330*/  LDSM.16.MT88.4 R56, [R225+0x3100] ;  /* 0x00310000e138783b */ /* 0x000e660000004200 */
        /* <DEDUP_REMOVED lines=11> */
[C---:B------:R-:W-:Y:S01]  /*43f0*/  HMMA.16816.F32.BF16 R28, R8.reuse, R54, RZ ;  /* 0x00000036081c723c */ /* 0x040fe200000418ff */
[----:B------:R-:W4:Y:S07]  /*4400*/  LDSM.16.MT88.4 R52, [R226+0x6100] ;  /* 0x00610000e234783b */ /* 0x000f2e0000004200 */
[C---:B-1----:R-:W-:Y:S08]  /*4410*/  HMMA.16816.F32.BF16 R24, R8.reuse, R56, RZ ;  /* 0x000000380818723c */ /* 0x042ff000000418ff */
[C---:B------:R-:W-:Y:S08]  /*4420*/  HMMA.16816.F32.BF16 R20, R8.reuse, R58, RZ ;  /* 0x0000003a0814723c */ /* 0x040ff000000418ff */
[----:B------:R-:W-:Y:S08]  /*4430*/  HMMA.16816.F32.BF16 R16, R8, R64, RZ ;  /* 0x000000400810723c */ /* 0x000ff000000418ff */
[C---:B------:R-:W-:Y:S01]  /*4440*/  HMMA.16816.F32.BF16 R116, R4.reuse, R76, R40 ;  /* 0x0000004c0474723c */ /* 0x040fe20000041828 */
[----:B------:R-:W1:Y:S07]  /*4450*/  LDSM.16.MT88.4 R40, [R229+0x6100] ;  /* 0x00610000e528783b */ /* 0x000e6e0000004200 */
[C---:B------:R-:W-:Y:S01]  /*4460*/  HMMA.16816.F32.BF16 R108, R4.reuse, R78, R28 ;  /* 0x0000004e046c723c */ /* 0x040fe2000004181c */
[----:B------:R-:W5:Y:S07]  /*4470*/  LDSM.16.MT88.4 R76, [R225+0x6900] ;  /* 0x00690000e14c783b */ /* 0x000f6e0000004200 */
[C---:B--2---:R-:W-:Y:S08]  /*4480*/  HMMA.16816.F32.BF16 R120, R4.reuse, R32, R24 ;  /* 0x000000200478723c */ /* 0x044ff00000041818 */
[----:B------:R-:W-:Y:S08]  /*4490*/  HMMA.16816.F32.BF16 R128, R4, R34, R20 ;  /* 0x000000220480723c */ /* 0x000ff00000041814 */
[C---:B------:R-:W-:Y:S08]  /*44a0*/  HMMA.16816.F32.BF16 R64, R8.reuse, R66, RZ ;  /* 0x000000420840723c */ /* 0x040ff000000418ff */
[C---:B---3--:R-:W-:Y:S08]  /*44b0*/  HMMA.16816.F32.BF16 R32, R8.reuse, R36, RZ ;  /* 0x000000240820723c */ /* 0x048ff000000418ff */
[C---:B------:R-:W-:Y:S08]  /*44c0*/  HMMA.16816.F32.BF16 R28, R8.reuse, R38, RZ ;  /* 0x00000026081c723c */ /* 0x040ff000000418ff */
[----:B------:R-:W-:Y:S08]  /*44d0*/  HMMA.16816.F32.BF16 R24, R8, R44, RZ ;  /* 0x0000002c0818723c */ /* 0x000ff000000418ff */
[----:B------:R-:W-:Y:S07]  /*44e0*/  HMMA.16816.F32.BF16 R132, R4, R68, R16 ;  /* 0x000000440484723c */ /* 0x000fee0000041810 */
[----:B------:R-:W-:Y:S01]  /*44f0*/  IMAD.MOV.U32 R68, RZ, RZ, R105 ;  /* 0x000000ffff447224 */ /* 0x000fe200078e0069 */
[----:B------:R-:W-:Y:S01]  /*4500*/  HMMA.16816.F32.BF16 R20, R8, R46, RZ ;  /* 0x0000002e0814723c */ /* 0x000fe200000418ff */
[----:B------:R-:W-:-:S07]  /*4510*/  IMAD.MOV.U32 R69, RZ, RZ, R104 ;  /* 0x000000ffff457224 */ /* 0x000fce00078e0068 */
[C---:B------:R-:W-:Y:S08]  /*4520*/  HMMA.16816.F32.BF16 R16, R8.reuse, R48, RZ ;  /* 0x000000300810723c */ /* 0x040ff000000418ff */
[C---:B------:R-:W-:Y:S08]  /*4530*/  HMMA.16816.F32.BF16 R60, R8.reuse, R50, RZ ;  /* 0x00000032083c723c */ /* 0x040ff000000418ff */
[C---:B----4-:R-:W-:Y:S08]  /*4540*/  HMMA.16816.F32.BF16 R56, R8.reuse, R52, RZ ;  /* 0x000000340838723c */ /* 0x050ff000000418ff */
[C---:B-1----:R-:W-:Y:S08]  /*4550*/  HMMA.16816.F32.BF16 R48, R8.reuse, R40, RZ ;  /* 0x000000280830723c */ /* 0x042ff000000418ff */
[C---:B------:R-:W-:Y:S08]  /*4560*/  HMMA.16816.F32.BF16 R44, R8.reuse, R42, RZ ;  /* 0x0000002a082c723c */ /* 0x040ff000000418ff */
[C---:B------:R-:W-:Y:S08]  /*4570*/  HMMA.16816.F32.BF16 R52, R8.reuse, R54, RZ ;  /* 0x000000360834723c */ /* 0x040ff000000418ff */
[C---:B------:R-:W-:Y:S08]  /*4580*/  HMMA.16816.F32.BF16 R40, R8.reuse, R72, RZ ;  /* 0x000000480828723c */ /* 0x040ff000000418ff */
[----:B------:R-:W-:Y:S07]  /*4590*/  HMMA.16816.F32.BF16 R36, R8, R74, RZ ;  /* 0x0000004a0824723c */ /* 0x000fee00000418ff */
[----:B------:R-:W-:Y:S01]  /*45a0*/  MOV R8, R103 ;  /* 0x0000006700087202 */ /* 0x000fe20000000f00 */
[----:B------:R-:W-:Y:S01]  /*45b0*/  IMAD.MOV.U32 R9, RZ, RZ, R102 ;  /* 0x000000ffff097224 */ /* 0x000fe200078e0066 */
[----:B------:R-:W-:Y:S01]  /*45c0*/  HMMA.16816.F32.BF16 R104, R4, R70, R64 ;  /* 0x000000460468723c */ /* 0x000fe20000041840 */
[----:B------:R-:W-:-:S02]  /*45d0*/  IMAD.MOV.U32 R10, RZ, RZ, R101 ;  /* 0x000000ffff0a7224 */ /* 0x000fc400078e0065 */
[----:B------:R-:W-:-:S04]  /*45e0*/  IMAD.MOV.U32 R11, RZ, RZ, R100 ;  /* 0x000000ffff0b7224 */ /* 0x000fc800078e0064 */
        /* <DEDUP_REMOVED lines=8> */
[----:B------:R-:W-:Y:S01]  /*4670*/  MOV R27, R66 ;  /* 0x00000042001b7202 */ /* 0x000fe20000000f00 */
[----:B------:R-:W-:Y:S01]  /*4680*/  HMMA.16816.F32.BF16 R88, R4, R86, R28 ;  /* 0x000000560458723c */ /* 0x000fe2000004181c */
[----:B------:R-:W-:-:S06]  /*4690*/  IMAD.MOV.U32 R26, RZ, RZ, R67 ;  /* 0x000000ffff1a7224 */ /* 0x000fcc00078e0043 */
[----:B------:R-:W-:Y:S01]  /*46a0*/  IMAD.MOV.U32 R87, RZ, RZ, R68 ;  /* 0x000000ffff577224 */ /* 0x000fe200078e0044 */
[C---:B------:R-:W-:Y:S01]  /*46b0*/  HMMA.16816.F32.BF16 R80, R4.reuse, R82, R20 ;  /* 0x000000520450723c */ /* 0x040fe20000041814 */
[----:B------:R-:W-:Y:S01]  /*46c0*/  IMAD.MOV.U32 R86, RZ, RZ, R69 ;  /* 0x000000ffff567224 */ /* 0x000fe200078e0045 */
[----:B------:R-:W1:Y:S01]  /*46d0*/  LDSM.16.MT88.4 R20, [R226+0x6900] ;  /* 0x00690000e214783b */ /* 0x000e620000004200 */
[----:B------:R-:W-:Y:S02]  /*46e0*/  IMAD.MOV.U32 R31, RZ, RZ, R8 ;  /* 0x000000ffff1f7224 */ /* 0x000fe400078e0008 */
[----:B------:R-:W-:Y:S02]  /*46f0*/  IMAD.MOV.U32 R30, RZ, RZ, R11 ;  /* 0x000000ffff1e7224 */ /* 0x000fe400078e000b */
[----:B------:R-:W2:Y:S01]  /*4700*/  LDSM.16.MT88.4 R8, [R228+0x6900] ;  /* 0x00690000e408783b */ /* 0x000ea20000004200 */
[C---:B-----5:R-:W-:Y:S03]  /*4710*/  HMMA.16816.F32.BF16 R68, R4.reuse, R76, R16 ;  /* 0x0000004c0444723c */ /* 0x060fe60000041810 */
[----:B------:R-:W3:Y:S05]  /*4720*/  LDSM.16.MT88.4 R16, [R229+0x6900] ;  /* 0x00690000e510783b */ /* 0x000eea0000004200 */
[C---:B------:R-:W-:Y:S08]  /*4730*/  HMMA.16816.F32.BF16 R76, R4.reuse, R78, R60 ;  /* 0x0000004e044c723c */ /* 0x040ff0000004183c */
[C---:B-1----:R-:W-:Y:S08]  /*4740*/  HMMA.16816.F32.BF16 R64, R4.reuse, R20, R56 ;  /* 0x000000140440723c */ /* 0x042ff00000041838 */
[C---:B--2---:R-:W-:Y:S08]  /*4750*/  HMMA.16816.F32.BF16 R40, R4.reuse, R8, R40 ;  /* 0x000000080428723c */ /* 0x044ff00000041828 */
[C---:B---3--:R-:W-:Y:S07]  /*4760*/  HMMA.16816.F32.BF16 R56, R4.reuse, R16, R48 ;  /* 0x000000100438723c */ /* 0x048fee0000041830 */
[----:B------:R-:W-:Y:S01]  /*4770*/  IMAD.MOV.U32 R49, RZ, RZ, R0 ;  /* 0x000000ffff317224 */ /* 0x000fe200078e0000 */
[----:B------:R-:W-:Y:S01]  /*4780*/  MOV R51, R34 ;  /* 0x0000002200337202 */ /* 0x000fe20000000f00 */
[----:B------:R-:W-:Y:S01]  /*4790*/  FFMA.FTZ R0, R96, c[0x0][0x2d0], -R12 ;  /* 0x0000b40060007a23 */ /* 0x000fe2000001080c */
[----:B------:R-:W-:Y:S01]  /*47a0*/  HMMA.16816.F32.BF16 R44, R4, R18, R44 ;  /* 0x00000012042c723c */ /* 0x000fe2000004182c */
[----:B------:R-:W-:Y:S01]  /*47b0*/  IMAD.MOV.U32 R48, RZ, RZ, R35 ;  /* 0x000000ffff307224 */ /* 0x000fe200078e0023 */
[----:B------:R-:W1:Y:S01]  /*47c0*/  LDSM.16.MT88.4 R16, [R225+0x1100] ;  /* 0x00110000e110783b */ /* 0x000e620000004200 */
[----:B------:R2:W-:Y:S01]  /*47d0*/  MUFU.EX2 R25, R0 ;  /* 0x0000000000197308 */ /* 0x0005e20000000800 */
[----:B------:R-:W-:-:S04]  /*47e0*/  IMAD.MOV.U32 R50, RZ, RZ, R252 ;  /* 0x000000ffff327224 */ /* 0x000fc800078e00fc */
[C---:B------:R-:W-:Y:S01]  /*47f0*/  HMMA.16816.F32.BF16 R32, R4.reuse, R10, R36 ;  /* 0x0000000a0420723c */ /* 0x040fe20000041824 */
[----:B------:R-:W3:Y:S06]  /*4800*/  LDSM.16.MT88.4 R8, [R226+0x1100] ;  /* 0x00110000e208783b */ /* 0x000eec0000004200 */
[----:B------:R-:W-:Y:S01]  /*4810*/  MOV R38, R181 ;  /* 0x000000b500267202 */ /* 0x000fe20000000f00 */
[----:B------:R-:W-:Y:S01]  /*4820*/  HMMA.16816.F32.BF16 R60, R4, R22, R52 ;  /* 0x00000016043c723c */ /* 0x000fe20000041834 */
[----:B------:R-:W-:Y:S01]  /*4830*/  IMAD.MOV.U32 R37, RZ, RZ, R51 ;  /* 0x000000ffff257224 */ /* 0x000fe200078e0033 */
[----:B------:R-:W4:Y:S01]  /*4840*/  LDSM.16.MT88.4 R20, [R229+0x1100] ;  /* 0x00110000e514783b */ /* 0x000f220000004200 */
[----:B--2---:R-:W-:-:S04]  /*4850*/  FFMA.FTZ R0, R95, c[0x0][0x2d0], -R12 ;  /* 0x0000b4005f007a23 */ /* 0x004fc8000001080c */
[----:B------:R2:W5:Y:S02]  /*4860*/  MUFU.EX2 R181, R0 ;  /* 0x0000000000b57308 */ /* 0x0005640000000800 */
[----:B--2---:R-:W-:Y:S01]  /*4870*/  FFMA.FTZ R0, R93, c[0x0][0x2d0], -R12 ;  /* 0x0000b4005d007a23 */ /* 0x004fe2000001080c */
[----:B-----5:R-:W-:-:S05]  /*4880*/  F2FP.BF16.PACK_AB R4, R181, R25 ;  /* 0x00000019b504723e */ /* 0x020fca00000010ff */
[----:B------:R2:W-:Y:S02]  /*4890*/  MUFU.EX2 R29, R0 ;  /* 0x00000000001d7308 */ /* 0x0005e40000000800 */
[----:B--2---:R-:W-:-:S06]  /*48a0*/  FFMA.FTZ R0, R92, c[0x0][0x2d0], -R12 ;  /* 0x0000b4005c007a23 */ /* 0x004fcc000001080c */
        /* <DEDUP_REMOVED lines=10> */
[----:B------:R-:W2:Y:S02]  /*4950*/  MUFU.EX2 R28, R0 ;  /* 0x00000000001c7308 */ /* 0x000ea40000000800 */
[----:B--2---:R-:W-:Y:S01]  /*4960*/  F2FP.BF16.PACK_AB R7, R28, R39 ;  /* 0x000000271c07723e */ /* 0x004fe200000010ff */
[----:B------:R-:W-:-:S06]  /*4970*/  IMAD.MOV.U32 R0, RZ, RZ, R86 ;  /* 0x000000ffff007224 */ /* 0x000fcc00078e0056 */
[C---:B-1----:R-:W-:Y:S07]  /*4980*/  HMMA.16816.F32.BF16 R52, R4.reuse, R16, R160 ;  /* 0x000000100434723c */ /* 0x042fee00000418a0 */
[----:B------:R-:W-:Y:S01]  /*4990*/  IMAD.MOV.U32 R161, RZ, RZ, R38 ;  /* 0x000000ffffa17224 */ /* 0x000fe200078e0026 */
[----:B------:R-:W-:Y:S01]  /*49a0*/  MOV R38, R50 ;  /* 0x0000003200267202 */ /* 0x000fe20000000f00 */
[----:B------:R-:W-:Y:S01]  /*49b0*/  IMAD.MOV.U32 R163, RZ, RZ, R48 ;  /* 0x000000ffffa37224 */ /* 0x000fe200078e0030 */
[----:B---3--:R-:W-:Y:S01]  /*49c0*/  HMMA.16816.F32.BF16 R92, R4, R10, R124 ;  /* 0x0000000a045c723c */ /* 0x008fe2000004187c */
[----:B------:R-:W-:-:S02]  /*49d0*/  IMAD.MOV.U32 R162, RZ, RZ, R49 ;  /* 0x000000ffffa27224 */ /* 0x000fc400078e0031 */
[----:B------:R-:W-:-:S05]  /*49e0*/  IMAD.MOV.U32 R160, RZ, RZ, R87 ;  /* 0x000000ffffa07224 */ /* 0x000fca00078e0057 */
[C---:B------:R-:W-:Y:S01]  /*49f0*/  HMMA.16816.F32.BF16 R48, R4.reuse, R18, R144 ;  /* 0x000000120430723c */ /* 0x040fe20000041890 */
[----:B------:R-:W1:Y:S06]  /*4a00*/  LDSM.16.MT88.4 R16, [R228+0x1100] ;  /* 0x00110000e410783b */ /* 0x000e6c0000004200 */
[----:B------:R-:W-:Y:S01]  /*4a10*/  IMAD.MOV.U32 R146, RZ, RZ, R84 ;  /* 0x000000ffff927224 */ /* 0x000fe200078e0054 */
[----:B------:R-:W-:Y:S01]  /*4a20*/  MOV R144, R29 ;  /* 0x0000001d00907202 */ /* 0x000fe20000000f00 */
[----:B------:R-:W-:Y:S01]  /*4a30*/  IMAD.MOV.U32 R147, RZ, RZ, R85 ;  /* 0x000000ffff937224 */ /* 0x000fe200078e0055 */
[----:B----4-:R-:W-:Y:S01]  /*4a40*/  HMMA.16816.F32.BF16 R96, R4, R20, R112 ;  /* 0x000000140460723c */ /* 0x010fe20000041870 */
[----:B------:R-:W-:-:S07]  /*4a50*/  IMAD.MOV.U32 R145, RZ, RZ, R30 ;  /* 0x000000ffff917224 */ /* 0x000fce00078e001e */
[C---:B------:R-:W-:Y:S01]  /*4a60*/  HMMA.16816.F32.BF16 R84, R4.reuse, R8, R136 ;  /* 0x000000080454723c */ /* 0x040fe20000041888 */
[----:B------:R-:W2:Y:S06]  /*4a70*/  LDSM.16.MT88.4 R8, [R225+0x4100] ;  /* 0x00410000e108783b */ /* 0x000eac0000004200 */
[----:B------:R-:W-:Y:S01]  /*4a80*/  MOV R136, R28 ;  /* 0x0000001c00887202 */ /* 0x000fe20000000f00 */
[----:B------:R-:W-:Y:S01]  /*4a90*/  IMAD.MOV.U32 R137, RZ, RZ, R31 ;  /* 0x000000ffff897224 */ /* 0x000fe200078e001f */
[----:B------:R-:W-:Y:S01]  /*4aa0*/  HMMA.16816.F32.BF16 R112, R4, R22, R148 ;  /* 0x000000160470723c */ /* 0x000fe20000041894 */
[----:B------:R-:W3:Y:S01]  /*4ab0*/  LDSM.16.MT88.4 R28, [R226+0x4100] ;  /* 0x00410000e21c783b */ /* 0x000ee20000004200 */
[----:B------:R-:W-:-:S02]  /*4ac0*/  IMAD.MOV.U32 R138, RZ, RZ, R25 ;  /* 0x000000ffff8a7224 */ /* 0x000fc400078e0019 */
[----:B------:R-:W-:Y:S01]  /*4ad0*/  IMAD.MOV.U32 R139, RZ, RZ, R24 ;  /* 0x000000ffff8b7224 */ /* 0x000fe200078e0018 */
[----:B------:R-:W-:Y:S03]  /*4ae0*/  LDSM.16.MT88.4 R20, [R226+0x7100] ;  /* 0x00710000e214783b */ /* 0x000fe60000004200 */
        /* <DEDUP_REMOVED lines=8> */
[----:B------:R-:W-:Y:S01]  /*4b70*/  IMAD.MOV.U32 R28, RZ, RZ, R27 ;  /* 0x000000ffff1c7224 */ /* 0x000fe200078e001b */
[C---:B------:R-:W-:Y:S01]  /*4b80*/  HMMA.16816.F32.BF16 R148, R4.reuse, R30, R104 ;  /* 0x0000001e0494723c */ /* 0x040fe20000041868 */
[----:B------:R-:W3:Y:S06]  /*4b90*/  LDSM.16.MT88.4 R24, [R225+0x7100] ;  /* 0x00710000e118783b */ /* 0x000eec0000004200 */
[----:B------:R-:W-:Y:S01]  /*4ba0*/  MOV R105, R144 ;  /* 0x0000009000697202 */ /* 0x000fe20000000f00 */
[----:B------:R-:W-:Y:S01]  /*4bb0*/  IMAD.MOV.U32 R106, RZ, RZ, R145 ;  /* 0x000000ffff6a7224 */ /* 0x000fe200078e0091 */
[----:B-1----:R-:W-:Y:S01]  /*4bc0*/  HMMA.16816.F32.BF16 R124, R4, R18, R88 ;  /* 0x00000012047c723c */ /* 0x002fe20000041858 */
[----:B------:R-:W-:-:S02]  /*4bd0*/  IMAD.MOV.U32 R104, RZ, RZ, R146 ;  /* 0x000000ffff687224 */ /* 0x000fc400078e0092 */
[----:B------:R-:W-:Y:S02]  /*4be0*/  IMAD.MOV.U32 R107, RZ, RZ, R147 ;  /* 0x000000ffff6b7224 */ /* 0x000fe400078e0093 */
[----:B------:R-:W-:Y:S02]  /*4bf0*/  IMAD.MOV.U32 R30, RZ, RZ, R136 ;  /* 0x000000ffff1e7224 */ /* 0x000fe400078e0088 */
[----:B------:R-:W-:Y:S01]  /*4c00*/  IMAD.MOV.U32 R31, RZ, RZ, R137 ;  /* 0x000000ffff1f7224 */ /* 0x000fe200078e0089 */
        /* <DEDUP_REMOVED lines=8> */
[C---:B------:R-:W-:Y:S07]  /*4c90*/  HMMA.16816.F32.BF16 R72, R4.reuse, R20, R64 ;  /* 0x000000140448723c */ /* 0x040fee0000041840 */
[----:B------:R-:W-:Y:S01]  /*4ca0*/  IMAD.MOV.U32 R21, RZ, RZ, R39 ;  /* 0x000000ffff157224 */ /* 0x000fe200078e0027 */
[C---:B------:R-:W-:Y:S07]  /*4cb0*/  HMMA.16816.F32.BF16 R136, R4.reuse, R26, R76 ;  /* 0x0000001a0488723c */ /* 0x040fee000004184c */
[----:B------:R-:W-:Y:S01]  /*4cc0*/  IMAD.MOV.U32 R79, RZ, RZ, R0 ;  /* 0x000000ffff4f7224 */ /* 0x000fe200078e0000 */
[----:B------:R-:W-:Y:S01]  /*4cd0*/  MOV R77, R163 ;  /* 0x000000a3004d7202 */ /* 0x000fe20000000f00 */
[----:B------:R-:W-:Y:S01]  /*4ce0*/  FFMA.FTZ R0, R168, c[0x0][0x2d0], -R12 ;  /* 0x0000b400a8007a23 */ /* 0x000fe2000001080c */
[----:B------:R-:W-:Y:S01]  /*4cf0*/  MOV R78, R104 ;  /* 0x00000068004e7202 */ /* 0x000fe20000000f00 */
[----:B------:R-:W-:Y:S01]  /*4d00*/  IMAD.MOV.U32 R168, RZ, RZ, R162 ;  /* 0x000000ffffa87224 */ /* 0x000fe200078e00a2 */
[----:B-1----:R-:W-:Y:S01]  /*4d10*/  HMMA.16816.F32.BF16 R64, R4, R16, R56 ;  /* 0x000000100440723c */ /* 0x002fe20000041838 */
[----:B------:R-:W-:-:S02]  /*4d20*/  IMAD.MOV.U32 R162, RZ, RZ, R250 ;  /* 0x000000ffffa27224 */ /* 0x000fc400078e00fa */
[----:B------:R1:W-:Y:S01]  /*4d30*/  MUFU.EX2 R250, R0 ;  /* 0x0000000000fa7308 */ /* 0x0003e20000000800 */
[----:B------:R-:W-:Y:S02]  /*4d40*/  IMAD.MOV.U32 R163, RZ, RZ, R183 ;  /* 0x000000ffffa37224 */ /* 0x000fe400078e00b7 */
[----:B------:R-:W-:Y:S02]  /*4d50*/  IMAD.MOV.U32 R76, RZ, RZ, R182 ;  /* 0x000000ffff4c7224 */ /* 0x000fe400078e00b6 */
[----:B------:R-:W-:Y:S01]  /*4d60*/  IMAD.MOV.U32 R27, RZ, RZ, R30 ;  /* 0x000000ffff1b7224 */ /* 0x000fe200078e001e */
[C---:B------:R-:W-:Y:S01]  /*4d70*/  HMMA.16816.F32.BF16 R44, R4.reuse, R18, R44 ;  /* 0x00000012042c723c */ /* 0x040fe2000004182c */
[----:B------:R-:W-:Y:S01]  /*4d80*/  IMAD.MOV.U32 R30, RZ, RZ, R36 ;  /* 0x000000ffff1e7224 */ /* 0x000fe200078e0024 */
[----:B------:R-:W3:Y:S01]  /*4d90*/  LDSM.16.MT88.4 R16, [R225+0x1900] ;  /* 0x00190000e110783b */ /* 0x000ee20000004200 */
[----:B------:R-:W-:Y:S02]  /*4da0*/  IMAD.MOV.U32 R26, RZ, RZ, R31 ;  /* 0x000000ffff1a7224 */ /* 0x000fe400078e001f */
[----:B------:R-:W-:Y:S01]  /*4db0*/  IMAD.MOV.U32 R31, RZ, RZ, R107 ;  /* 0x000000ffff1f7224 */ /* 0x000fe200078e006b */
[----:B------:R-:W-:Y:S01]  /*4dc0*/  MOV R107, R37 ;  /* 0x00000025006b7202 */ /* 0x000fe20000000f00 */
[----:B------:R-:W-:Y:S01]  /*4dd0*/  IMAD.MOV.U32 R104, RZ, RZ, R38 ;  /* 0x000000ffff687224 */ /* 0x000fe200078e0026 */
[----:B--2---:R-:W-:Y:S01]  /*4de0*/  HMMA.16816.F32.BF16 R32, R4, R10, R32 ;  /* 0x0000000a0420723c */ /* 0x004fe20000041820 */
[----:B-1----:R-:W-:-:S04]  /*4df0*/  FFMA.FTZ R0, R166, c[0x0][0x2d0], -R12 ;  /* 0x0000b400a6007a23 */ /* 0x002fc8000001080c */
[----:B------:R1:W2:Y:S03]  /*4e00*/  MUFU.EX2 R183, R0 ;  /* 0x0000000000b77308 */ /* 0x0002a60000000800 */
[C---:B------:R-:W-:Y:S01]  /*4e10*/  HMMA.16816.F32.BF16 R36, R4.reuse, R8, R40 ;  /* 0x000000080424723c */ /* 0x040fe20000041828 */
[----:B------:R-:W4:Y:S07]  /*4e20*/  LDSM.16.MT88.4 R8, [R226+0x1900] ;  /* 0x00190000e208783b */ /* 0x000f2e0000004200 */
[----:B------:R-:W-:Y:S01]  /*4e30*/  HMMA.16816.F32.BF16 R68, R4, R22, R60 ;  /* 0x000000160444723c */ /* 0x000fe2000004183c */
[----:B-1----:R-:W-:-:S06]  /*4e40*/  FFMA.FTZ R0, R165, c[0x0][0x2d0], -R12 ;  /* 0x0000b400a5007a23 */ /* 0x002fcc000001080c */
[----:B--2---:R-:W-:Y:S01]  /*4e50*/  F2FP.BF16.PACK_AB R4, R183, R250 ;  /* 0x000000fab704723e */ /* 0x004fe200000010ff */
[----:B------:R-:W-:Y:S01]  /*4e60*/  IMAD.MOV.U32 R165, RZ, RZ, R251 ;  /* 0x000000ffffa57224 */ /* 0x000fe200078e00fb */
[----:B------:R1:W-:Y:S02]  /*4e70*/  MUFU.EX2 R182, R0 ;  /* 0x0000000000b67308 */ /* 0x0003e40000000800 */
[----:B-1----:R-:W-:Y:S01]  /*4e80*/  FFMA.FTZ R0, R164, c[0x0][0x2d0], -R12 ;  /* 0x0000b400a4007a23 */ /* 0x002fe2000001080c */
[----:B------:R-:W-:Y:S02]  /*4e90*/  MOV R164, R21 ;  /* 0x0000001500a47202 */ /* 0x000fe40000000f00 */
[----:B------:R-:W1:Y:S03]  /*4ea0*/  LDSM.16.MT88.4 R20, [R229+0x1900] ;  /* 0x00190000e514783b */ /* 0x000e660000004200 */
[----:B------:R2:W5:Y:S02]  /*4eb0*/  MUFU.EX2 R251, R0 ;  /* 0x0000000000fb7308 */ /* 0x0005640000000800 */
[----:B--2---:R-:W-:Y:S01]  /*4ec0*/  FFMA.FTZ R0, R169, c[0x0][0x2d0], -R2 ;  /* 0x0000b400a9007a23 */ /* 0x004fe20000010802 */
[----:B-----5:R-:W-:Y:S01]  /*4ed0*/  F2FP.BF16.PACK_AB R6, R251, R182 ;  /* 0x000000b6fb06723e */ /* 0x020fe200000010ff */
[----:B------:R-:W-:-:S02]  /*4ee0*/  IMAD.MOV.U32 R169, RZ, RZ, R78 ;  /* 0x000000ffffa97224 */ /* 0x000fc400078e004e */
[----:B------:R-:W-:Y:S01]  /*4ef0*/  IMAD.MOV.U32 R78, RZ, RZ, R79 ;  /* 0x000000ffff4e7224 */ /* 0x000fe200078e004f */
[----:B------:R-:W-:Y:S01]  /*4f00*/  MOV R79, R30 ;  /* 0x0000001e004f7202 */ /* 0x000fe20000000f00 */
[----:B------:R-:W-:Y:S02]  /*4f10*/  IMAD.MOV.U32 R30, RZ, RZ, R180 ;  /* 0x000000ffff1e7224 */ /* 0x000fe400078e00b4 */
[----:B------:R2:W-:Y:S02]  /*4f20*/  MUFU.EX2 R180, R0 ;  /* 0x0000000000b47308 */ /* 0x0005e40000000800 */
[----:B--2---:R-:W-:-:S06]  /*4f30*/  FFMA.FTZ R0, R167, c[0x0][0x2d0], -R2 ;  /* 0x0000b400a7007a23 */ /* 0x004fcc0000010802 */
[----:B------:R2:W5:Y:S02]  /*4f40*/  MUFU.EX2 R166, R0 ;  /* 0x0000000000a67308 */ /* 0x0005640000000800 */
[----:B--2---:R-:W-:Y:S01]  /*4f50*/  FFMA.FTZ R0, R142, c[0x0][0x2d0], -R2 ;  /* 0x0000b4008e007a23 */ /* 0x004fe20000010802 */
[----:B-----5:R-:W-:Y:S01]  /*4f60*/  F2FP.BF16.PACK_AB R5, R166, R180 ;  /* 0x000000b4a605723e */ /* 0x020fe200000010ff */
[----:B------:R-:W-:Y:S02]  /*4f70*/  IMAD.MOV.U32 R142, RZ, RZ, R104 ;  /* 0x000000ffff8e7224 */ /* 0x000fe400078e0068 */
[----:B------:R-:W-:Y:S01]  /*4f80*/  IMAD.MOV.U32 R104, RZ, RZ, R105 ;  /* 0x000000ffff687224 */ /* 0x000fe200078e0069 */
[----:B------:R-:W-:Y:S02]  /*4f90*/  MOV R105, R181 ;  /* 0x000000b500697202 */ /* 0x000fe40000000f00 */
[----:B------:R2:W-:Y:S02]  /*4fa0*/  MUFU.EX2 R181, R0 ;  /* 0x0000000000b57308 */ /* 0x0005e40000000800 */
[----:B--2---:R-:W-:-:S02]  /*4fb0*/  FFMA.FTZ R0, R143, c[0x0][0x2d0], -R2 ;  /* 0x0000b4008f007a23 */ /* 0x004fc40000010802 */
[----:B------:R-:W-:-:S04]  /*4fc0*/  IMAD.MOV.U32 R143, RZ, RZ, R76 ;  /* 0x000000ffff8f7224 */ /* 0x000fc800078e004c */
[----:B------:R-:W2:Y:S02]  /*4fd0*/  MUFU.EX2 R167, R0 ;  /* 0x0000000000a77308 */ /* 0x000ea40000000800 */
[----:B--2---:R-:W-:Y:S01]  /*4fe0*/  F2FP.BF16.PACK_AB R7, R167, R181 ;  /* 0x000000b5a707723e */ /* 0x004fe200000010ff */
[----:B------:R-:W-:-:S06]  /*4ff0*/  IMAD.MOV.U32 R0, RZ, RZ, R77 ;  /* 0x000000ffff007224 */ /* 0x000fcc00078e004d */
[C---:B---3--:R-:W-:Y:S08]  /*5000*/  HMMA.16816.F32.BF16 R60, R4.reuse, R16, R52 ;  /* 0x00000010043c723c */ /* 0x048ff00000041834 */
[C---:B------:R-:W-:Y:S01]  /*5010*/  HMMA.16816.F32.BF16 R56, R4.reuse, R18, R48 ;  /* 0x000000120438723c */ /* 0x040fe20000041830 */
[----:B------:R-:W2:Y:S07]  /*5020*/  LDSM.16.MT88.4 R16, [R228+0x1900] ;  /* 0x00190000e410783b */ /* 0x000eae0000004200 */
[C---:B----4-:R-:W-:Y:S08]  /*5030*/  HMMA.16816.F32.BF16 R52, R4.reuse, R8, R84 ;  /* 0x000000080434723c */ /* 0x050ff00000041854 */
[C---:B------:R-:W-:Y:S01]  /*5040*/  HMMA.16816.F32.BF16 R48, R4.reuse, R10, R92 ;  /* 0x0000000a0430723c */ /* 0x040fe2000004185c */
[----:B------:R-:W3:Y:S07]  /*5050*/  LDSM.16.MT88.4 R8, [R225+0x4900] ;  /* 0x00490000e108783b */ /* 0x000eee0000004200 */
[C---:B-1----:R-:W-:Y:S07]  /*5060*/  HMMA.16816.F32.BF16 R40, R4.reuse, R20, R96 ;  /* 0x000000140428723c */ /* 0x042fee0000041860 */
[----:B------:R-:W-:Y:S01]  /*5070*/  IMAD.MOV.U32 R96, RZ, RZ, R30 ;  /* 0x000000ffff607224 */ /* 0x000fe200078e001e */
[----:B------:R-:W-:Y:S01]  /*5080*/  MOV R99, R29 ;  /* 0x0000001d00637202 */ /* 0x000fe20000000f00 */
[----:B------:R-:W-:Y:S01]  /*5090*/  IMAD.MOV.U32 R97, RZ, RZ, R31 ;  /* 0x000000ffff617224 */ /* 0x000fe200078e001f */
[----:B------:R-:W-:Y:S01]  /*50a0*/  HMMA.16816.F32.BF16 R112, R4, R22, R112 ;  /* 0x000000160470723c */ /* 0x000fe20000041870 */
[----:B------:R-:W-:Y:S01]  /*50b0*/  IMAD.MOV.U32 R98, RZ, RZ, R28 ;  /* 0x000000ffff627224 */ /* 0x000fe200078e001c */
[----:B------:R-:W-:Y:S01]  /*50c0*/  MOV R21, R79 ;  /* 0x0000004f00157202 */ /* 0x000fe20000000f00 */
[----:B------:R-:W1:Y:S01]  /*50d0*/  LDSM.16.MT88.4 R28, [R226+0x4900] ;  /* 0x00490000e21c783b */ /* 0x000e620000004200 */
[----:B------:R-:W-:-:S03]  /*50e0*/  IMAD.MOV.U32 R20, RZ, RZ, R78 ;  /* 0x000000ffff147224 */ /* 0x000fc600078e004e */
[----:B------:R-:W-:Y:S01]  /*50f0*/  IMAD.MOV.U32 R22, RZ, RZ, R104 ;  /* 0x000000ffff167224 */ /* 0x000fe200078e0068 */
[----:B--2---:R-:W-:Y:S01]  /*5100*/  HMMA.16816.F32.BF16 R116, R4, R16, R116 ;  /* 0x000000100474723c */ /* 0x004fe20000041874 */
[----:B------:R-:W-:-:S06]  /*5110*/  IMAD.MOV.U32 R23, RZ, RZ, R105 ;  /* 0x000000ffff177224 */ /* 0x000fcc00078e0069 */
[----:B------:R-:W-:Y:S01]  /*5120*/  IMAD.MOV.U32 R16, RZ, RZ, R106 ;  /* 0x000000ffff107224 */ /* 0x000fe200078e006a */
[----:B------:R-:W-:Y:S01]  /*5130*/  MOV R17, R107 ;  /* 0x0000006b00117202 */ /* 0x000fe20000000f00 */
[C---:B------:R-:W-:Y:S08]  /*5140*/  HMMA.16816.F32.BF16 R92, R4.reuse, R18, R108 ;  /* 0x00000012045c723c */ /* 0x040ff0000004186c */
[C---:B---3--:R-:W-:Y:S07]  /*5150*/  HMMA.16816.F32.BF16 R104, R4.reuse, R8, R120 ;  /* 0x000000080468723c */ /* 0x048fee0000041878 */
        /* <DEDUP_REMOVED lines=11> */
[----:B-1----:R-:W-:Y:S01]  /*5210*/  HMMA.16816.F32.BF16 R76, R4, R28, R132 ;  /* 0x0000001c044c723c */ /* 0x002fe20000041884 */
[----:B------:R-:W-:-:S02]  /*5220*/  IMAD.MOV.U32 R142, RZ, RZ, R24 ;  /* 0x000000ffff8e7224 */ /* 0x000fc400078e0018 */
[----:B------:R-:W-:Y:S02]  /*5230*/  IMAD.MOV.U32 R128, RZ, RZ, R96 ;  /* 0x000000ffff807224 */ /* 0x000fe400078e0060 */
[----:B------:R-:W-:Y:S02]  /*5240*/  IMAD.MOV.U32 R130, RZ, RZ, R98 ;  /* 0x000000ffff827224 */ /* 0x000fe400078e0062 */
[----:B------:R-:W-:Y:S01]  /*5250*/  IMAD.MOV.U32 R135, RZ, RZ, R16 ;  /* 0x000000ffff877224 */ /* 0x000fe200078e0010 */
[----:B------:R-:W-:Y:S01]  /*5260*/  HMMA.16816.F32.BF16 R148, R4, R30, R148 ;  /* 0x0000001e0494723c */ /* 0x000fe20000041894 */
[----:B------:R-:W-:Y:S02]  /*5270*/  IMAD.MOV.U32 R134, RZ, RZ, R17 ;  /* 0x000000ffff867224 */ /* 0x000fe400078e0011 */
[----:B------:R-:W-:Y:S01]  /*5280*/  IMAD.MOV.U32 R132, RZ, RZ, R26 ;  /* 0x000000ffff847224 */ /* 0x000fe200078e001a */
[----:B------:R-:W1:Y:S01]  /*5290*/  LDSM.16.MT88.4 R16, [R229+0x4900] ;  /* 0x00490000e510783b */ /* 0x000e620000004200 */
[----:B------:R-:W-:-:S02]  /*52a0*/  IMAD.MOV.U32 R131, RZ, RZ, R99 ;  /* 0x000000ffff837224 */ /* 0x000fc400078e0063 */
[----:B------:R-:W-:Y:S01]  /*52b0*/  IMAD.MOV.U32 R133, RZ, RZ, R22 ;  /* 0x000000ffff857224 */ /* 0x000fe200078e0016 */
[----:B------:R-:W3:Y:S01]  /*52c0*/  LDSM.16.MT88.4 R24, [R225+0x7900] ;  /* 0x00790000e118783b */ /* 0x000ee20000004200 */
[----:B------:R-:W-:Y:S01]  /*52d0*/  IMAD.MOV.U32 R22, RZ, RZ, R0 ;  /* 0x000000ffff167224 */ /* 0x000fe200078e0000 */
[----:B------:R-:W-:Y:S01]  /*52e0*/  MOV R28, R131 ;  /* 0x00000083001c7202 */ /* 0x000fe20000000f00 */
[----:B------:R-:W-:Y:S02]  /*52f0*/  IMAD.MOV.U32 R29, RZ, RZ, R21 ;  /* 0x000000ffff1d7224 */ /* 0x000fe400078e0015 */
[----:B------:R-:W-:Y:S02]  /*5300*/  IMAD.MOV.U32 R0, RZ, RZ, R171 ;  /* 0x000000ffff007224 */ /* 0x000fe400078e00ab */
[----:B------:R-:W-:Y:S02]  /*5310*/  IMAD.MOV.U32 R21, RZ, RZ, R169 ;  /* 0x000000ffff157224 */ /* 0x000fe400078e00a9 */
[----:B------:R-:W-:-:S02]  /*5320*/  IMAD.MOV.U32 R31, RZ, RZ, R170 ;  /* 0x000000ffff1f7224 */ /* 0x000fc400078e00aa */
[----:B------:R-:W-:Y:S01]  /*5330*/  IMAD.MOV.U32 R131, RZ, RZ, R23 ;  /* 0x000000ffff837224 */ /* 0x000fe200078e0017 */
[----:B------:R-:W-:Y:S01]  /*5340*/  MOV R30, R21 ;  /* 0x00000015001e7202 */ /* 0x000fe20000000f00 */
[C---:B--2---:R-:W-:Y:S08]  /*5350*/  HMMA.16816.F32.BF16 R96, R4.reuse, R8, R100 ;  /* 0x000000080460723c */ /* 0x044ff00000041864 */
[C---:B------:R-:W-:Y:S01]  /*5360*/  HMMA.16816.F32.BF16 R88, R4.reuse, R10, R88 ;  /* 0x0000000a0458723c */ /* 0x040fe20000041858 */
[----:B------:R-:W2:Y:S07]  /*5370*/  LDSM.16.MT88.4 R8, [R228+0x7900] ;  /* 0x00790000e408783b */ /* 0x000eae0000004200 */
[C---:B-1----:R-:W-:Y:S08]  /*5380*/  HMMA.16816.F32.BF16 R168, R4.reuse, R16, R144 ;  /* 0x0000001004a8723c */ /* 0x042ff00000041890 */
[C---:B------:R-:W-:Y:S01]  /*5390*/  HMMA.16816.F32.BF16 R108, R4.reuse, R18, R124 ;  /* 0x00000012046c723c */ /* 0x040fe2000004187c */
[----:B------:R-:W1:Y:S07]  /*53a0*/  LDSM.16.MT88.4 R16, [R229+0x7900] ;  /* 0x00790000e510783b */ /* 0x000e6e0000004200 */
[C---:B---3--:R-:W-:Y:S07]  /*53b0*/  HMMA.16816.F32.BF16 R136, R4.reuse, R26, R136 ;  /* 0x0000001a0488723c */ /* 0x048fee0000041888 */
[----:B------:R-:W-:Y:S01]  /*53c0*/  IMAD.MOV.U32 R26, RZ, RZ, R0 ;  /* 0x000000ffff1a7224 */ /* 0x000fe200078e0000 */
[----:B------:R-:W-:Y:S01]  /*53d0*/  HMMA.16816.F32.BF16 R80, R4, R24, R80 ;  /* 0x000000180450723c */ /* 0x000fe20000041850 */
[----:B------:R-:W-:Y:S01]  /*53e0*/  FFMA.FTZ R0, R179, c[0x0][0x2d0], -R12 ;  /* 0x0000b400b3007a23 */ /* 0x000fe2000001080c */
[----:B------:R-:W-:Y:S01]  /*53f0*/  MOV R179, R165 ;  /* 0x000000a500b37202 */ /* 0x000fe20000000f00 */
[----:B------:R-:W-:-:S02]  /*5400*/  IMAD.MOV.U32 R27, RZ, RZ, R31 ;  /* 0x000000ffff1b7224 */ /* 0x000fc400078e001f */
[----:B------:R-:W-:Y:S02]  /*5410*/  IMAD.MOV.U32 R31, RZ, RZ, R142 ;  /* 0x000000ffff1f7224 */ /* 0x000fe400078e008e */
[----:B------:R3:W-:Y:S01]  /*5420*/  MUFU.EX2 R142, R0 ;  /* 0x00000000008e7308 */ /* 0x0007e20000000800 */
[----:B------:R-:W-:Y:S01]  /*5430*/  IMAD.MOV.U32 R25, RZ, RZ, R29 ;  /* 0x000000ffff197224 */ /* 0x000fe200078e001d */
[C---:B--2---:R-:W-:Y:S01]  /*5440*/  HMMA.16816.F32.BF16 R36, R4.reuse, R8, R36 ;  /* 0x000000080424723c */ /* 0x044fe20000041824 */
[----:B------:R-:W-:Y:S02]  /*5450*/  IMAD.MOV.U32 R29, RZ, RZ, R22 ;  /* 0x000000ffff1d7224 */ /* 0x000fe400078e0016 */
[----:B------:R-:W-:Y:S02]  /*5460*/  IMAD.MOV.U32 R24, RZ, RZ, R20 ;  /* 0x000000ffff187224 */ /* 0x000fe400078e0014 */
[----:B------:R-:W2:Y:S03]  /*5470*/  LDSM.16.MT88.4 R20, [R226+0x7900] ;  /* 0x00790000e214783b */ /* 0x000ea60000004200 */
[----:B------:R-:W-:Y:S01]  /*5480*/  HMMA.16816.F32.BF16 R32, R4, R10, R32 ;  /* 0x0000000a0420723c */ /* 0x000fe20000041820 */
[----:B------:R-:W4:Y:S01]  /*5490*/  LDSM.16.MT88.4 R8, [R226+0x2100] ;  /* 0x00210000e208783b */ /* 0x000f220000004200 */
[----:B---3--:R-:W-:Y:S01]  /*54a0*/  FFMA.FTZ R0, R178, c[0x0][0x2d0], -R12 ;  /* 0x0000b400b2007a23 */ /* 0x008fe2000001080c */
[----:B------:R-:W-:-:S05]  /*54b0*/  MOV R178, R162 ;  /* 0x000000a200b27202 */ /* 0x000fca0000000f00 */
[C---:B-1----:R-:W-:Y:S01]  /*54c0*/  HMMA.16816.F32.BF16 R64, R4.reuse, R16, R64 ;  /* 0x000000100440723c */ /* 0x042fe20000041840 */
[----:B------:R1:W3:Y:S07]  /*54d0*/  MUFU.EX2 R162, R0 ;  /* 0x0000000000a27308 */ /* 0x0002ee0000000800 */
[----:B------:R-:W-:Y:S01]  /*54e0*/  HMMA.16816.F32.BF16 R44, R4, R18, R44 ;  /* 0x00000012042c723c */ /* 0x000fe2000004182c */
[----:B------:R-:W5:Y:S01]  /*54f0*/  LDSM.16.MT88.4 R16, [R225+0x2100] ;  /* 0x00210000e110783b */ /* 0x000f620000004200 */
[----:B-1----:R-:W-:-:S02]  /*5500*/  FFMA.FTZ R0, R177, c[0x0][0x2d0], -R12 ;  /* 0x0000b400b1007a23 */ /* 0x002fc4000001080c */
[----:B------:R-:W-:Y:S02]  /*5510*/  IMAD.MOV.U32 R177, RZ, RZ, R28 ;  /* 0x000000ffffb17224 */ /* 0x000fe400078e001c */
[----:B------:R-:W-:Y:S02]  /*5520*/  IMAD.MOV.U32 R28, RZ, RZ, R163 ;  /* 0x000000ffff1c7224 */ /* 0x000fe400078e00a3 */
[----:B------:R1:W-:Y:S01]  /*5530*/  MUFU.EX2 R163, R0 ;  /* 0x0000000000a37308 */ /* 0x0003e20000000800 */
[C---:B--2---:R-:W-:Y:S08]  /*5540*/  HMMA.16816.F32.BF16 R72, R4.reuse, R20, R72 ;  /* 0x000000140448723c */ /* 0x044ff00000041848 */
[----:B------:R-:W-:Y:S01]  /*5550*/  HMMA.16816.F32.BF16 R68, R4, R22, R68 ;  /* 0x000000160444723c */ /* 0x000fe20000041844 */
[----:B------:R-:W2:Y:S01]  /*5560*/  LDSM.16.MT88.4 R20, [R229+0x2100] ;  /* 0x00210000e514783b */ /* 0x000ea20000004200 */
[----:B-1----:R-:W-:-:S02]  /*5570*/  FFMA.FTZ R0, R176, c[0x0][0x2d0], -R12 ;  /* 0x0000b400b0007a23 */ /* 0x002fc4000001080c */
[----:B------:R-:W-:Y:S02]  /*5580*/  IMAD.MOV.U32 R176, RZ, RZ, R30 ;  /* 0x000000ffffb07224 */ /* 0x000fe400078e001e */
[----:B------:R1:W1:Y:S01]  /*5590*/  MUFU.EX2 R165, R0 ;  /* 0x0000000000a57308 */ /* 0x0002620000000800 */
[----:B---3--:R-:W-:Y:S01]  /*55a0*/  F2FP.BF16.PACK_AB R4, R162, R142 ;  /* 0x0000008ea204723e */ /* 0x008fe200000010ff */
[----:B-1----:R-:W-:Y:S01]  /*55b0*/  FFMA.FTZ R0, R174, c[0x0][0x2d0], -R2 ;  /* 0x0000b400ae007a23 */ /* 0x002fe20000010802 */
[----:B------:R-:W-:Y:S01]  /*55c0*/  F2FP.BF16.PACK_AB R6, R165, R163 ;  /* 0x000000a3a506723e */ /* 0x000fe200000010ff */
[----:B------:R-:W-:-:S04]  /*55d0*/  IMAD.MOV.U32 R174, RZ, RZ, R143 ;  /* 0x000000ffffae7224 */ /* 0x000fc800078e008f */
[----:B------:R1:W-:Y:S02]  /*55e0*/  MUFU.EX2 R143, R0 ;  /* 0x00000000008f7308 */ /* 0x0003e40000000800 */
[----:B-1----:R-:W-:Y:S02]  /*55f0*/  FFMA.FTZ R0, R173, c[0x0][0x2d0], -R2 ;  /* 0x0000b400ad007a23 */ /* 0x002fe40000010802 */
[----:B------:R-:W-:-:S04]  /*5600*/  IMAD.MOV.U32 R173, RZ, RZ, R160 ;  /* 0x000000ffffad7224 */ /* 0x000fc800078e00a0 */
[----:B------:R1:W3:Y:S02]  /*5610*/  MUFU.EX2 R160, R0 ;  /* 0x0000000000a07308 */ /* 0x0002e40000000800 */
[----:B-1----:R-:W-:Y:S01]  /*5620*/  FFMA.FTZ R0, R172, c[0x0][0x2d0], -R2 ;  /* 0x0000b400ac007a23 */ /* 0x002fe20000010802 */
[----:B---3--:R-:W-:Y:S01]  /*5630*/  F2FP.BF16.PACK_AB R5, R160, R143 ;  /* 0x0000008fa005723e */ /* 0x008fe200000010ff */
[----:B------:R-:W-:-:S04]  /*5640*/  IMAD.MOV.U32 R172, RZ, RZ, R161 ;  /* 0x000000ffffac7224 */ /* 0x000fc800078e00a1 */
[----:B------:R1:W-:Y:S02]  /*5650*/  MUFU.EX2 R161, R0 ;  /* 0x0000000000a17308 */ /* 0x0003e40000000800 */
[----:B-1----:R-:W-:Y:S01]  /*5660*/  FFMA.FTZ R0, R175, c[0x0][0x2d0], -R2 ;  /* 0x0000b400af007a23 */ /* 0x002fe20000010802 */
[----:B------:R-:W-:-:S05]  /*5670*/  MOV R175, R164 ;  /* 0x000000a400af7202 */ /* 0x000fca0000000f00 */
[----:B------:R-:W1:Y:S02]  /*5680*/  MUFU.EX2 R164, R0 ;  /* 0x0000000000a47308 */ /* 0x000e640000000800 */
[----:B-1----:R-:W-:Y:S01]  /*5690*/  F2FP.BF16.PACK_AB R7, R164, R161 ;  /* 0x000000a1a407723e */ /* 0x002fe200000010ff */
[----:B------:R-:W-:-:S06]  /*56a0*/  IMAD.MOV.U32 R0, RZ, RZ, R31 ;  /* 0x000000ffff007224 */ /* 0x000fcc00078e001f */
[C---:B----4-:R-:W-:Y:S08]  /*56b0*/  HMMA.16816.F32.BF16 R100, R4.reuse, R8, R52 ;  /* 0x000000080464723c */ /* 0x050ff00000041834 */
[C---:B------:R-:W-:Y:S01]  /*56c0*/  HMMA.16816.F32.BF16 R52, R4.reuse, R10, R48 ;  /* 0x0000000a0434723c */ /* 0x040fe20000041830 */
[----:B------:R-:W1:Y:S07]  /*56d0*/  LDSM.16.MT88.4 R8, [R225+0x5100] ;  /* 0x00510000e108783b */ /* 0x000e6e0000004200 */
[C---:B-----5:R-:W-:Y:S08]  /*56e0*/  HMMA.16816.F32.BF16 R144, R4.reuse, R16, R60 ;  /* 0x000000100490723c */ /* 0x060ff0000004183c */
[C---:B------:R-:W-:Y:S01]  /*56f0*/  HMMA.16816.F32.BF16 R60, R4.reuse, R18, R56 ;  /* 0x00000012043c723c */ /* 0x040fe20000041838 */
[----:B------:R-:W3:Y:S07]  /*5700*/  LDSM.16.MT88.4 R16, [R228+0x2100] ;  /* 0x00210000e410783b */ /* 0x000eee0000004200 */
[C---:B--2---:R-:W-:Y:S07]  /*5710*/  HMMA.16816.F32.BF16 R40, R4.reuse, R20, R40 ;  /* 0x000000140428723c */ /* 0x044fee0000041828 */
[----:B------:R-:W-:Y:S01]  /*5720*/  IMAD.MOV.U32 R20, RZ, RZ, R28 ;  /* 0x000000ffff147224 */ /* 0x000fe200078e001c */
[----:B------:R-:W-:Y:S01]  /*5730*/  HMMA.16816.F32.BF16 R48, R4, R22, R112 ;  /* 0x000000160430723c */ /* 0x000fe20000041870 */
[----:B------:R-:W-:-:S02]  /*5740*/  IMAD.MOV.U32 R21, RZ, RZ, R29 ;  /* 0x000000ffff157224 */ /* 0x000fc400078e001d */
[----:B------:R-:W2:Y:S04]  /*5750*/  LDSM.16.MT88.4 R28, [R226+0x5100] ;  /* 0x00510000e21c783b */ /* 0x000ea80000004200 */
[----:B------:R-:W-:Y:S01]  /*5760*/  IMAD.MOV.U32 R23, RZ, RZ, R0 ;  /* 0x000000ffff177224 */ /* 0x000fe200078e0000 */
[----:B------:R-:W-:Y:S01]  /*5770*/  MOV R113, R172 ;  /* 0x000000ac00717202 */ /* 0x000fe20000000f00 */
[----:B-1----:R-:W-:Y:S01]  /*5780*/  HMMA.16816.F32.BF16 R124, R4, R8, R104 ;  /* 0x00000008047c723c */ /* 0x002fe20000041868 */
[----:B------:R-:W-:Y:S02]  /*5790*/  IMAD.MOV.U32 R115, RZ, RZ, R176 ;  /* 0x000000ffff737224 */ /* 0x000fe400078e00b0 */
[----:B------:R-:W-:Y:S01]  /*57a0*/  IMAD.MOV.U32 R0, RZ, RZ, R178 ;  /* 0x000000ffff007224 */ /* 0x000fe200078e00b2 */
[----:B------:R-:W-:Y:S01]  /*57b0*/  MOV R178, R135 ;  /* 0x0000008700b27202 */ /* 0x000fe20000000f00 */
[----:B------:R-:W-:-:S02]  /*57c0*/  IMAD.MOV.U32 R176, RZ, RZ, R133 ;  /* 0x000000ffffb07224 */ /* 0x000fc400078e0085 */
[----:B------:R-:W-:Y:S01]  /*57d0*/  MOV R106, R20 ;  /* 0x00000014006a7202 */ /* 0x000fe20000000f00 */
[----:B------:R-:W-:Y:S01]  /*57e0*/  IMAD.MOV.U32 R104, RZ, RZ, R174 ;  /* 0x000000ffff687224 */ /* 0x000fe200078e00ae */
[----:B------:R-:W-:Y:S01]  /*57f0*/  MOV R20, R177 ;  /* 0x000000b100147202 */ /* 0x000fe20000000f00 */
[----:B------:R-:W-:Y:S01]  /*5800*/  IMAD.MOV.U32 R177, RZ, RZ, R134 ;  /* 0x000000ffffb17224 */ /* 0x000fe200078e0086 */
[----:B------:R-:W-:Y:S01]  /*5810*/  MOV R174, R132 ;  /* 0x0000008400ae7202 */ /* 0x000fe20000000f00 */
[----:B------:R-:W-:Y:S01]  /*5820*/  IMAD.MOV.U32 R105, RZ, RZ, R21 ;  /* 0x000000ffff697224 */ /* 0x000fe200078e0015 */
[----:B------:R-:W-:Y:S01]  /*5830*/  HMMA.16816.F32.BF16 R132, R4, R10, R84 ;  /* 0x0000000a0484723c */ /* 0x000fe20000041854 */
[----:B------:R-:W1:Y:S01]  /*5840*/  LDSM.16.MT88.4 R8, [R228+0x5100] ;  /* 0x00510000e408783b */ /* 0x000e620000004200 */
[----:B------:R-:W-:Y:S02]  /*5850*/  IMAD.MOV.U32 R21, RZ, RZ, R26 ;  /* 0x000000ffff157224 */ /* 0x000fe400078e001a */
[----:B------:R-:W-:Y:S01]  /*5860*/  IMAD.MOV.U32 R112, RZ, RZ, R175 ;  /* 0x000000ffff707224 */ /* 0x000fe200078e00af */
[----:B------:R-:W-:Y:S01]  /*5870*/  MOV R175, R27 ;  /* 0x0000001b00af7202 */ /* 0x000fe20000000f00 */
[----:B------:R-:W-:-:S02]  /*5880*/  IMAD.MOV.U32 R114, RZ, RZ, R173 ;  /* 0x000000ffff727224 */ /* 0x000fc400078e00ad */
[C---:B---3--:R-:W-:Y:S01]  /*5890*/  HMMA.16816.F32.BF16 R116, R4.reuse, R16, R116 ;  /* 0x000000100474723c */ /* 0x048fe20000041874 */
[----:B------:R-:W-:Y:S02]  /*58a0*/  IMAD.MOV.U32 R172, RZ, RZ, R24 ;  /* 0x000000ffffac7224 */ /* 0x000fe400078e0018 */
[----:B------:R-:W-:Y:S02]  /*58b0*/  IMAD.MOV.U32 R173, RZ, RZ, R25 ;  /* 0x000000ffffad7224 */ /* 0x000fe400078e0019 */
[----:B------:R-:W-:Y:S01]  /*58c0*/  IMAD.MOV.U32 R107, RZ, RZ, R21 ;  /* 0x000000ffff6b7224 */ /* 0x000fe200078e0015 */
[----:B------:R-:W3:Y:S01]  /*58d0*/  LDSM.16.MT88.4 R24, [R225+0x8100] ;  /* 0x00810000e118783b */ /* 0x000ee20000004200 */
[----:B------:R-:W-:Y:S01]  /*58e0*/  FFMA.FTZ R0, R0, c[0x0][0x2d0], -R12 ;  /* 0x0000b40000007a23 */ /* 0x000fe2000001080c */
[C---:B------:R-:W-:Y:S02]  /*58f0*/  HMMA.16816.F32.BF16 R56, R4.reuse, R18, R92 ;  /* 0x000000120438723c */ /* 0x040fe4000004185c */
[----:B------:R-:W4:Y:S06]  /*5900*/  LDSM.16.MT88.4 R16, [R229+0x5100] ;  /* 0x00510000e510783b */ /* 0x000f2c0000004200 */
[C---:B--2---:R-:W-:Y:S08]  /*5910*/  HMMA.16816.F32.BF16 R76, R4.reuse, R28, R76 ;  /* 0x0000001c044c723c */ /* 0x044ff0000004184c */
[C---:B------:R-:W-:Y:S07]  /*5920*/  HMMA.16816.F32.BF16 R92, R4.reuse, R30, R148 ;  /* 0x0000001e045c723c */ /* 0x040fee0000041894 */
[----:B------:R-:W-:Y:S01]  /*5930*/  IMAD.MOV.U32 R151, RZ, RZ, R23 ;  /* 0x000000ffff977224 */ /* 0x000fe200078e0017 */
[----:B------:R-:W-:Y:S01]  /*5940*/  MOV R149, R113 ;  /* 0x0000007100957202 */ /* 0x000fe20000000f00 */
[----:B-1----:R-:W-:Y:S01]  /*5950*/  HMMA.16816.F32.BF16 R28, R4, R8, R96 ;  /* 0x00000008041c723c */ /* 0x002fe20000041860 */
[----:B------:R-:W-:Y:S01]  /*5960*/  IMAD.MOV.U32 R150, RZ, RZ, R112 ;  /* 0x000000ffff967224 */ /* 0x000fe200078e0070 */
[----:B------:R-:W-:Y:S01]  /*5970*/  MOV R113, R172 ;  /* 0x000000ac00717202 */ /* 0x000fe20000000f00 */
[----:B------:R-:W-:-:S02]  /*5980*/  IMAD.MOV.U32 R148, RZ, RZ, R114 ;  /* 0x000000ffff947224 */ /* 0x000fc400078e0072 */
[----:B------:R-:W-:Y:S02]  /*5990*/  IMAD.MOV.U32 R112, RZ, RZ, R175 ;  /* 0x000000ffff707224 */ /* 0x000fe400078e00af */
[----:B------:R-:W-:Y:S01]  /*59a0*/  IMAD.MOV.U32 R98, RZ, RZ, R178 ;  /* 0x000000ffff627224 */ /* 0x000fe200078e00b2 */
[----:B------:R-:W-:Y:S01]  /*59b0*/  HMMA.16816.F32.BF16 R88, R4, R10, R88 ;  /* 0x0000000a0458723c */ /* 0x000fe20000041858 */
[----:B------:R-:W1:Y:S01]  /*59c0*/  LDSM.16.MT88.4 R8, [R228+0x8100] ;  /* 0x00810000e408783b */ /* 0x000e620000004200 */
[----:B------:R-:W-:Y:S01]  /*59d0*/  MOV R99, R179 ;  /* 0x000000b300637202 */ /* 0x000fe20000000f00 */
[----:B------:R-:W-:Y:S01]  /*59e0*/  IMAD.MOV.U32 R114, RZ, RZ, R173 ;  /* 0x000000ffff727224 */ /* 0x000fe200078e00ad */
[----:B------:R-:W-:-:S04]  /*59f0*/  MOV R97, R148 ;  /* 0x0000009400617202 */ /* 0x000fc80000000f00 */
[C---:B---3--:R-:W-:Y:S08]  /*5a00*/  HMMA.16816.F32.BF16 R80, R4.reuse, R24, R80 ;  /* 0x000000180450723c */ /* 0x048ff00000041850 */
[C---:B----4-:R-:W-:Y:S07]  /*5a10*/  HMMA.16816.F32.BF16 R84, R4.reuse, R18, R108 ;  /* 0x000000120454723c */ /* 0x050fee000004186c */
[----:B------:R-:W-:Y:S01]  /*5a20*/  MOV R109, R20 ;  /* 0x00000014006d7202 */ /* 0x000fe20000000f00 */
[----:B------:R-:W-:Y:S01]  /*5a30*/  HMMA.16816.F32.BF16 R168, R4, R16, R168 ;  /* 0x0000001004a8723c */ /* 0x000fe200000418a8 */
[----:B------:R-:W2:Y:S01]  /*5a40*/  LDSM.16.MT88.4 R20, [R226+0x8100] ;  /* 0x00810000e214783b */ /* 0x000ea20000004200 */
[----:B------:R-:W-:Y:S01]  /*5a50*/  IMAD.MOV.U32 R108, RZ, RZ, R177 ;  /* 0x000000ffff6c7224 */ /* 0x000fe200078e00b1 */
[----:B------:R-:W-:Y:S01]  /*5a60*/  MOV R110, R176 ;  /* 0x000000b0006e7202 */ /* 0x000fe20000000f00 */
[----:B------:R-:W-:Y:S01]  /*5a70*/  IMAD.MOV.U32 R111, RZ, RZ, R115 ;  /* 0x000000ffff6f7224 */ /* 0x000fe200078e0073 */
[----:B------:R-:W3:Y:S01]  /*5a80*/  LDSM.16.MT88.4 R16, [R229+0x8100] ;  /* 0x00810000e510783b */ /* 0x000ee20000004200 */
[----:B------:R-:W-:-:S02]  /*5a90*/  IMAD.MOV.U32 R115, RZ, RZ, R174 ;  /* 0x000000ffff737224 */ /* 0x000fc400078e00ae */
[----:B------:R-:W-:Y:S01]  /*5aa0*/  HMMA.16816.F32.BF16 R24, R4, R26, R136 ;  /* 0x0000001a0418723c */ /* 0x000fe20000041888 */
[----:B------:R-:W-:Y:S02]  /*5ab0*/  IMAD.MOV.U32 R96, RZ, RZ, R109 ;  /* 0x000000ffff607224 */ /* 0x000fe400078e006d */
[----:B------:R-:W-:-:S04]  /*5ac0*/  IMAD.MOV.U32 R109, RZ, RZ, R104 ;  /* 0x000000ffff6d7224 */ /* 0x000fc800078e0068 */
[----:B------:R-:W-:Y:S01]  /*5ad0*/  MOV R139, R3 ;  /* 0x00000003008b7202 */ /* 0x000fe20000000f00 */
[----:B------:R-:W-:Y:S01]  /*5ae0*/  IMAD.MOV.U32 R138, RZ, RZ, R123 ;  /* 0x000000ffff8a7224 */ /* 0x000fe200078e007b */
[----:B-1----:R-:W-:Y:S01]  /*5af0*/  HMMA.16816.F32.BF16 R32, R4, R10, R32 ;  /* 0x0000000a0420723c */ /* 0x002fe20000041820 */
[----:B------:R1:W-:Y:S01]  /*5b00*/  MUFU.EX2 R10, R0 ;  /* 0x00000000000a7308 */ /* 0x0003e20000000800 */
[----:B------:R-:W-:Y:S01]  /*5b10*/  MOV R136, R121 ;  /* 0x0000007900887202 */ /* 0x000fe20000000f00 */
[----:B------:R-:W-:-:S05]  /*5b20*/  IMAD.MOV.U32 R137, RZ, RZ, R122 ;  /* 0x000000ffff897224 */ /* 0x000fca00078e007a */
[C---:B------:R-:W-:Y:S01]  /*5b30*/  HMMA.16816.F32.BF16 R36, R4.reuse, R8, R36 ;  /* 0x000000080424723c */ /* 0x040fe20000041824 */
[----:B-1----:R-:W-:Y:S02]  /*5b40*/  FFMA.FTZ R0, R98, c[0x0][0x2d0], -R12 ;  /* 0x0000b40062007a23 */ /* 0x002fe4000001080c */
[----:B------:R-:W-:Y:S02]  /*5b50*/  IMAD.MOV.U32 R98, RZ, RZ, R149 ;  /* 0x000000ffff627224 */ /* 0x000fe400078e0095 */
[----:B------:R1:W-:Y:S03]  /*5b60*/  MUFU.EX2 R9, R0 ;  /* 0x0000000000097308 */ /* 0x0003e60000000800 */
[C---:B--2---:R-:W-:Y:S07]  /*5b70*/  HMMA.16816.F32.BF16 R172, R4.reuse, R20, R72 ;  /* 0x0000001404ac723c */ /* 0x044fee0000041848 */
[----:B------:R-:W-:Y:S01]  /*5b80*/  MOV R73, R114 ;  /* 0x0000007200497202 */ /* 0x000fe20000000f00 */
[----:B------:R-:W-:Y:S01]  /*5b90*/  HMMA.16816.F32.BF16 R20, R4, R22, R68 ;  /* 0x000000160414723c */ /* 0x000fe20000041844 */
[----:B------:R-:W-:-:S02]  /*5ba0*/  IMAD.MOV.U32 R74, RZ, RZ, R115 ;  /* 0x000000ffff4a7224 */ /* 0x000fc400078e0073 */
[----:B------:R-:W-:Y:S02]  /*5bb0*/  IMAD.MOV.U32 R72, RZ, RZ, R111 ;  /* 0x000000ffff487224 */ /* 0x000fe400078e006f */
[----:B-1----:R-:W-:Y:S02]  /*5bc0*/  FFMA.FTZ R0, R99, c[0x0][0x2d0], -R12 ;  /* 0x0000b40063007a23 */ /* 0x002fe4000001080c */
[----:B------:R-:W-:Y:S01]  /*5bd0*/  IMAD.MOV.U32 R99, RZ, RZ, R150 ;  /* 0x000000ffff637224 */ /* 0x000fe200078e0096 */
[----:B---3--:R-:W-:Y:S01]  /*5be0*/  HMMA.16816.F32.BF16 R176, R4, R16, R64 ;  /* 0x0000001004b0723c */ /* 0x008fe20000041840 */
[----:B------:R1:W-:Y:S01]  /*5bf0*/  MUFU.EX2 R8, R0 ;  /* 0x0000000000087308 */ /* 0x0003e20000000800 */
[----:B------:R-:W-:Y:S01]  /*5c00*/  IMAD.MOV.U32 R111, RZ, RZ, R106 ;  /* 0x000000ffff6f7224 */ /* 0x000fe200078e006a */
[----:B------:R-:W-:Y:S01]  /*5c10*/  LDSM.16.MT88.4 R64, [R228+0x5900] ;  /* 0x00590000e440783b */ /* 0x000fe20000004200 */
[----:B------:R-:W-:-:S03]  /*5c20*/  IMAD.MOV.U32 R75, RZ, RZ, R120 ;  /* 0x000000ffff4b7224 */ /* 0x000fc600078e0078 */
[----:B------:R-:W-:Y:S01]  /*5c30*/  IMAD.MOV.U32 R17, RZ, RZ, R99 ;  /* 0x000000ffff117224 */ /* 0x000fe200078e0063 */
[----:B------:R-:W-:Y:S01]  /*5c40*/  HMMA.16816.F32.BF16 R44, R4, R18, R44 ;  /* 0x00000012042c723c */ /* 0x000fe2000004182c */
[----:B------:R-:W-:Y:S06]  /*5c50*/  LDSM.16.MT88.4 R120, [R228+0x2900] ;  /* 0x00290000e478783b */ /* 0x000fec0000004200 */
[----:B------:R-:W-:Y:S01]  /*5c60*/  MOV R19, R109 ;  /* 0x0000006d00137202 */ /* 0x000fe20000000f00 */
[----:B------:R-:W-:Y:S02]  /*5c70*/  IMAD.MOV.U32 R18, RZ, RZ, R110 ;  /* 0x000000ffff127224 */ /* 0x000fe400078e006e */
[----:B-1----:R-:W-:Y:S01]  /*5c80*/  FFMA.FTZ R0, R108, c[0x0][0x2d0], -R12 ;  /* 0x0000b4006c007a23 */ /* 0x002fe2000001080c */
[----:B------:R-:W-:-:S02]  /*5c90*/  MOV R108, R151 ;  /* 0x00000097006c7202 */ /* 0x000fc40000000f00 */
[----:B------:R-:W-:Y:S01]  /*5ca0*/  MOV R12, R136 ;  /* 0x00000088000c7202 */ /* 0x000fe20000000f00 */
[----:B------:R1:W-:Y:S01]  /*5cb0*/  MUFU.EX2 R7, R0 ;  /* 0x0000000000077308 */ /* 0x0003e20000000800 */
[----:B------:R-:W2:Y:S01]  /*5cc0*/  LDSM.16.MT88.4 R148, [R225+0x2900] ;  /* 0x00290000e194783b */ /* 0x000ea20000004200 */
[----:B------:R-:W-:Y:S02]  /*5cd0*/  IMAD.MOV.U32 R16, RZ, RZ, R108 ;  /* 0x000000ffff107224 */ /* 0x000fe400078e006c */
[----:B-1----:R-:W-:-:S04]  /*5ce0*/  FFMA.FTZ R0, R105, c[0x0][0x2d0], -R2 ;  /* 0x0000b40069007a23 */ /* 0x002fc80000010802 */
[----:B------:R1:W-:Y:S02]  /*5cf0*/  MUFU.EX2 R6, R0 ;  /* 0x0000000000067308 */ /* 0x0003e40000000800 */
[--C-:B-1----:R-:W-:Y:S02]  /*5d00*/  FFMA.FTZ R0, R107, c[0x0][0x2d0], -R2.reuse ;  /* 0x0000b4006b007a23 */ /* 0x102fe40000010802 */
[----:B------:R-:W-:Y:S04]  /*5d10*/  LDSM.16.MT88.4 R104, [R226+0x2900] ;  /* 0x00290000e268783b */ /* 0x000fe80000004200 */
[----:B------:R1:W3:Y:S02]  /*5d20*/  MUFU.EX2 R5, R0 ;  /* 0x0000000000057308 */ /* 0x0002e40000000800 */
[----:B-1----:R-:W-:-:S02]  /*5d30*/  FFMA.FTZ R0, R112, c[0x0][0x2d0], -R2 ;  /* 0x0000b40070007a23 */ /* 0x002fc40000010802 */
[----:B------:R-:W-:Y:S02]  /*5d40*/  FFMA.FTZ R2, R113, c[0x0][0x2d0], -R2 ;  /* 0x0000b40071027a23 */ /* 0x000fe40000010802 */
[----:B------:R-:W1:Y:S02]  /*5d50*/  LDSM.16.MT88.4 R112, [R229+0x2900] ;  /* 0x00290000e570783b */ /* 0x000e640000004200 */
[----:B------:R4:W-:Y:S08]  /*5d60*/  MUFU.EX2 R4, R0 ;  /* 0x0000000000047308 */ /* 0x0009f00000000800 */
[----:B------:R5:W2:Y:S01]  /*5d70*/  MUFU.EX2 R3, R2 ;  /* 0x0000000200037308 */ /* 0x000aa20000000800 */
[----:B----4-:R-:W-:Y:S01]  /*5d80*/  FADD.FTZ R0, R97, R14 ;  /* 0x0000000e61007221 */ /* 0x010fe20000010000 */
[----:B---3--:R-:W-:Y:S01]  /*5d90*/  F2FP.BF16.PACK_AB R97, R5, R6 ;  /* 0x000000060561723e */ /* 0x008fe200000010ff */
[----:B------:R-:W-:-:S02]  /*5da0*/  IMAD.MOV.U32 R14, RZ, RZ, R75 ;  /* 0x000000ffff0e7224 */ /* 0x000fc400078e004b */
[----:B------:R-:W-:Y:S02]  /*5db0*/  FADD.FTZ R11, R13, R0 ;  /* 0x000000000d0b7221 */ /* 0x000fe40000010000 */
[----:B------:R-:W-:Y:S02]  /*5dc0*/  IMAD.MOV.U32 R0, RZ, RZ, R111 ;  /* 0x000000ffff007224 */ /* 0x000fe400078e006f */
[----:B-----5:R-:W-:Y:S01]  /*5dd0*/  FADD.FTZ R2, R96, R72 ;  /* 0x0000004860027221 */ /* 0x020fe20000010000 */
[----:B------:R-:W-:Y:S01]  /*5de0*/  F2FP.BF16.PACK_AB R96, R9, R10 ;  /* 0x0000000a0960723e */ /* 0x000fe200000010ff */
[----:B------:R-:W-:Y:S01]  /*5df0*/  IMAD.MOV.U32 R13, RZ, RZ, R74 ;  /* 0x000000ffff0d7224 */ /* 0x000fe200078e004a */
[----:B--2---:R-:W-:Y:S01]  /*5e00*/  F2FP.BF16.PACK_AB R99, R3, R4 ;  /* 0x000000040363723e */ /* 0x004fe200000010ff */
[----:B------:R-:W-:Y:S01]  /*5e10*/  FADD.FTZ R2, R98, R2 ;  /* 0x0000000262027221 */ /* 0x000fe20000010000 */
[----:B------:R-:W-:-:S03]  /*5e20*/  F2FP.BF16.PACK_AB R98, R7, R8 ;  /* 0x000000080762723e */ /* 0x000fc600000010ff */
[----:B------:R-:W-:-:S04]  /*5e30*/  FADD.FTZ R0, R0, R2 ;  /* 0x0000000200007221 */ /* 0x000fc80000010000 */
[C---:B------:R-:W-:Y:S08]  /*5e40*/  HMMA.16816.F32.BF16 R144, R96.reuse, R148, R144 ;  /* 0x000000946090723c */ /* 0x040ff00000041890 */
[C---:B-1----:R-:W-:Y:S07]  /*5e50*/  HMMA.16816.F32.BF16 R108, R96.reuse, R112, R40 ;  /* 0x00000070606c723c */ /* 0x042fee0000041828 */
[----:B------:R-:W-:Y:S01]  /*5e60*/  MOV R40, R139 ;  /* 0x0000008b00287202 */ /* 0x000fe20000000f00 */
[C---:B------:R-:W-:Y:S01]  /*5e70*/  HMMA.16816.F32.BF16 R112, R96.reuse, R114, R48 ;  /* 0x000000726070723c */ /* 0x040fe20000041830 */
[----:B------:R-:W-:Y:S01]  /*5e80*/  IMAD.MOV.U32 R41, RZ, RZ, R138 ;  /* 0x000000ffff297224 */ /* 0x000fe200078e008a */
[----:B------:R-:W-:Y:S01]  /*5e90*/  MOV R43, R73 ;  /* 0x00000049002b7202 */ /* 0x000fe20000000f00 */
[----:B------:R-:W-:Y:S01]  /*5ea0*/  IMAD.MOV.U32 R42, RZ, RZ, R137 ;  /* 0x000000ffff2a7224 */ /* 0x000fe200078e0089 */
[----:B------:R-:W1:Y:S03]  /*5eb0*/  LDSM.16.MT88.4 R72, [R225+0x8900] ;  /* 0x00890000e148783b */ /* 0x000e660000004200 */
[----:B------:R-:W-:Y:S01]  /*5ec0*/  IMAD.MOV.U32 R48, RZ, RZ, R128 ;  /* 0x000000ffff307224 */ /* 0x000fe200078e0080 */
[----:B------:R-:W-:Y:S01]  /*5ed0*/  MOV R50, R130 ;  /* 0x0000008200327202 */ /* 0x000fe20000000f00 */
[----:B------:R-:W-:Y:S01]  /*5ee0*/  IMAD.MOV.U32 R49, RZ, RZ, R129 ;  /* 0x000000ffff317224 */ /* 0x000fe200078e0081 */
[----:B------:R-:W-:Y:S01]  /*5ef0*/  HMMA.16816.F32.BF16 R116, R96, R120, R116 ;  /* 0x000000786074723c */ /* 0x000fe20000041874 */
[----:B------:R-:W-:Y:S01]  /*5f00*/  FADD.FTZ R2, R48, R11 ;  /* 0x0000000b30027221 */ /* 0x000fe20000010000 */
[----:B------:R-:W-:Y:S01]  /*5f10*/  LDSM.16.MT88.4 R136, [R226+0x5900] ;  /* 0x00590000e288783b */ /* 0x000fe20000004200 */
[----:B------:R-:W-:-:S02]  /*5f20*/  FADD.FTZ R0, R49, R0 ;  /* 0x0000000031007221 */ /* 0x000fc40000010000 */
[----:B------:R-:W-:Y:S02]  /*5f30*/  FADD.FTZ R2, R50, R2 ;  /* 0x0000000232027221 */ /* 0x000fe40000010000 */
[----:B------:R-:W-:Y:S01]  /*5f40*/  FADD.FTZ R0, R13, R0 ;  /* 0x000000000d007221 */ /* 0x000fe20000010000 */
[C---:B------:R-:W-:Y:S01]  /*5f50*/  HMMA.16816.F32.BF16 R148, R96.reuse, R150, R60 ;  /* 0x000000966094723c */ /* 0x040fe2000004183c */
[----:B------:R-:W-:Y:S02]  /*5f60*/  FADD.FTZ R2, R14, R2 ;  /* 0x000000020e027221 */ /* 0x000fe40000010000 */
[----:B------:R-:W-:Y:S02]  /*5f70*/  IMAD.MOV.U32 R51, RZ, RZ, R131 ;  /* 0x000000ffff337224 */ /* 0x000fe400078e0083 */
[----:B------:R-:W-:Y:S01]  /*5f80*/  FADD.FTZ R0, R12, R0 ;  /* 0x000000000c007221 */ /* 0x000fe20000010000 */
[----:B------:R-:W2:Y:S01]  /*5f90*/  LDSM.16.MT88.4 R128, [R225+0x5900] ;  /* 0x00590000e180783b */ /* 0x000ea20000004200 */
        /* <DEDUP_REMOVED lines=14> */
[----:B------:R-:W-:Y:S01]  /*6080*/  FADD.FTZ R0, R16, R0 ;  /* 0x0000000010007221 */ /* 0x000fe20000010000 */
[----:B------:R-:W-:Y:S01]  /*6090*/  LDSM.16.MT88.4 R88, [R229+0x8900] ;  /* 0x00890000e558783b */ /* 0x000fe20000004200 */
[----:B------:R-:W-:-:S02]  /*60a0*/  FADD.FTZ R2, R17, R2 ;  /* 0x0000000211027221 */ /* 0x000fc40000010000 */
[----:B------:R-:W-:Y:S02]  /*60b0*/  FADD.FTZ R0, R250, R0 ;  /* 0x00000000fa007221 */ /* 0x000fe40000010000 */
[----:B------:R-:W-:Y:S01]  /*60c0*/  FADD.FTZ R2, R180, R2 ;  /* 0x00000002b4027221 */ /* 0x000fe20000010000 */
[C---:B-1----:R-:W-:Y:S01]  /*60d0*/  HMMA.16816.F32.BF16 R68, R96.reuse, R72, R80 ;  /* 0x000000486044723c */ /* 0x042fe20000041850 */
[----:B------:R-:W-:Y:S01]  /*60e0*/  FADD.FTZ R0, R183, R0 ;  /* 0x00000000b7007221 */ /* 0x000fe20000010000 */
[----:B------:R-:W1:Y:S01]  /*60f0*/  LDSM.16.MT88.4 R80, [R226+0x8900] ;  /* 0x00890000e250783b */ /* 0x000e620000004200 */
        /* <DEDUP_REMOVED lines=23> */
[----:B---3--:R-:W-:Y:S01]  /*6270*/  HMMA.16816.F32.BF16 R52, R96, R56, R168 ;  /* 0x000000386034723c */ /* 0x008fe200000418a8 */
        /* <DEDUP_REMOVED lines=26> */
.L_x_1836:
        /* <DEDUP_REMOVED lines=10> */
[----:B-1----:R-:W-:Y:S03]  /*64c0*/  IMAD.U32 R0, RZ, RZ, UR24 ;  /* 0x00000018ff007e24 */ /* 0x002fe6000f8e00ff */
        /* <DEDUP_REMOVED lines=24> */
[----:B------:R-:W-:Y:S01]  /*6650*/  STL [R1+0x60], R246 ;  /* 0x000060f601007387 */ /* 0x000fe20000100800 */
[----:B--2---:R-:W-:Y:S04]  /*6660*/  @P0 IMAD.MOV.U32 R21, RZ, RZ, R23 ;  /* 0x000000ffff150224 */ /* 0x004fe800078e0017 */
[----:B------:R-:W-:Y:S05]  /*6670*/  @P0 IMAD.WIDE.U32 R20, R0, 0x60, R20 ;  /* 0x0000006000140825 */ /* 0x000fea00078e0014 */
[----:B------:R-:W-:Y:S02]  /*6680*/  @P0 SHF.L.U32 R0, R20, 0x1, RZ ;  /* 0x0000000114000819 */ /* 0x000fe400000006ff */
[----:B------:R-:W-:Y:S01]  /*6690*/  @P0 IADD3 R2, R21, UR20, RZ ;  /* 0x0000001415020c10 */ /* 0x000fe2000fffe0ff */
[----:B------:R-:W-:Y:S01]  /*66a0*/  UIMAD UR20, UR22, -0x60, URZ ;  /* 0xffffffa0161478a4 */ /* 0x000fe2000f8e023f */
        /* <DEDUP_REMOVED lines=16> */
[----:B------:R-:W-:Y:S02]  /*67b0*/  @P0 IADD3.X R47, RZ, c[0x0][0x1fc], R2, P5, P6 ;  /* 0x00007f00ff2f0a10 */ /* 0x000fe40002fec402 */
[----:B------:R-:W-:Y:S02]  /*67c0*/  MOV R2, UR12 ;  /* 0x0000000c00027c02 */ /* 0x000fe40008000f00 */
        /* <DEDUP_REMOVED lines=57> */
[----:B---3--:R-:W-:Y:S04]  /*6b60*/  @P0 IMAD.MOV.U32 R0, RZ, RZ, R140 ;  /* 0x000000ffff000224 */ /* 0x008fe800078e008c */
[C---:B----4-:R-:W-:Y:S01]  /*6b70*/  HMMA.16816.F32.BF16 R12, R188.reuse, R168, R12 ;  /* 0x000000a8bc0c723c */ /* 0x050fe2000004180c */
[----:B------:R-:W-:Y:S07]  /*6b80*/  SHFL.IDX PT, R140, R0, 0x1, 0x1c1f ;  /* 0x003c1f00008c7f89 */ /* 0x000fee00000e0000 */
[C---:B------:R-:W-:Y:S01]  /*6b90*/  HMMA.16816.F32.BF16 R16, R188.reuse, R170, R16 ;  /* 0x000000aabc10723c */ /* 0x040fe20000041810 */
[----:B------:R-:W-:Y:S07]  /*6ba0*/  LDSM.16.M88.4 R168, [R224+0xf100] ;  /* 0x00f10000e0a8783b */ /* 0x000fee0000000200 */
[C---:B------:R-:W-:Y:S01]  /*6bb0*/  HMMA.16816.F32.BF16 R20, R188.reuse, R172, R20 ;  /* 0x000000acbc14723c */ /* 0x040fe20000041814 */
[----:B------:R3:W4:Y:S07]  /*6bc0*/  SHFL.IDX PT, R141, R0, RZ, 0x1c1f ;  /* 0x001c1fff008d7589 */ /* 0x00072e00000e0000 */
[C---:B------:R-:W-:Y:S01]  /*6bd0*/  HMMA.16816.F32.BF16 R24, R188.reuse, R174, R24 ;  /* 0x000000aebc18723c */ /* 0x040fe20000041818 */
[----:B------:R-:W4:Y:S07]  /*6be0*/  LDSM.16.M88.4 R172, [R224+0xf900] ;  /* 0x00f90000e0ac783b */ /* 0x000f2e0000000200 */
[C---:B------:R-:W-:Y:S08]  /*6bf0*/  HMMA.16816.F32.BF16 R28, R188.reuse, R176, R28 ;  /* 0x000000b0bc1c723c */ /* 0x040ff0000004181c */
[C---:B------:R-:W-:Y:S01]  /*6c00*/  HMMA.16816.F32.BF16 R32, R188.reuse, R178, R32 ;  /* 0x000000b2bc20723c */ /* 0x040fe20000041820 */
[----:B------:R-:W4:Y:S03]  /*6c10*/  LDSM.16.M88.4 R176, [R224+0x10100] ;  /* 0x01010000e0b0783b */ /* 0x000f260000000200 */
[----:B---3--:R-:W-:Y:S01]  /*6c20*/  IMAD.U32 R0, RZ, RZ, UR20 ;  /* 0x00000014ff007e24 */ /* 0x008fe2000f8e00ff */
[----:B------:R-:W-:Y:S03]  /*6c30*/  UIADD3 UR20, UR22, -0x1, URZ ;  /* 0xffffffff16147890 */ /* 0x000fe6000fffe03f */
[C---:B-1----:R-:W-:Y:S01]  /*6c40*/  HMMA.16816.F32.BF16 R36, R188.reuse, R160, R36 ;  /* 0x000000a0bc24723c */ /* 0x042fe20000041824 */
[----:B------:R-:W-:Y:S02]  /*6c50*/  @UP0 UIMAD.WIDE.U32 UR24, UR20, UR4, URZ ;  /* 0x00000004141802a5 */ /* 0x000fe4000f8e003f */
[----:B------:R-:W-:Y:S01]  /*6c60*/  @UP0 USHF.R.S32.HI UR23, URZ, 0x1f, UR20 ;  /* 0x0000001f3f170899 */ /* 0x000fe20008011414 */
[----:B------:R-:W-:Y:S03]  /*6c70*/  IADD3 R0, -R142, 0x1, R0 ;  /* 0x000000018e007810 */ /* 0x000fe60007ffe100 */
[----:B------:R-:W-:Y:S01]  /*6c80*/  @UP0 UIMAD UR23, UR23, UR4, URZ ;  /* 0x00000004171702a4 */ /* 0x000fe2000f8e023f */
[C---:B------:R-:W-:Y:S01]  /*6c90*/  HMMA.16816.F32.BF16 R40, R188.reuse, R162, R40 ;  /* 0x000000a2bc28723c */ /* 0x040fe20000041828 */
[----:B------:R-:W1:Y:S02]  /*6ca0*/  LDSM.16.M88.4 R160, [R224+0x10900] ;  /* 0x01090000e0a0783b */ /* 0x000e640000000200 */
[----:B------:R-:W-:Y:S01]  /*6cb0*/  @UP0 UIMAD UR23, UR20, UR5, UR23 ;  /* 0x00000005141702a4 */ /* 0x000fe2000f8e0217 */
[----:B------:R-:W-:Y:S03]  /*6cc0*/  IADD3 R0, -R2, UR8, R0 ;  /* 0x0000000802007c10 */ /* 0x000fe6000fffe100 */
[----:B------:R-:W-:Y:S01]  /*6cd0*/  @UP0 UIADD3 UR23, UR25, UR23, URZ ;  /* 0x0000001719170290 */ /* 0x000fe2000fffe03f */
[C---:B--2---:R-:W-:Y:S03]  /*6ce0*/  HMMA.16816.F32.BF16 R44, R188.reuse, R164, R44 ;  /* 0x000000a4bc2c723c */ /* 0x044fe6000004182c */
[----:B------:R-:W-:Y:S01]  /*6cf0*/  @UP0 UIMAD UR23, UR23, 0x60, URZ ;  /* 0x00000060171708a4 */ /* 0x000fe2000f8e023f */
[C---:B----4-:R-:W-:Y:S02]  /*6d00*/  IMAD.IADD R2, R0.reuse, 0x1, R141 ;  /* 0x0000000100027824 */ /* 0x050fe400078e028d */
[----:B------:R-:W-:Y:S02]  /*6d10*/  IMAD.IADD R0, R0, 0x1, R140 ;  /* 0x0000000100007824 */ /* 0x000fe400078e028c */
[----:B------:R-:W-:Y:S01]  /*6d20*/  HMMA.16816.F32.BF16 R48, R188, R166, R48 ;  /* 0x000000a6bc30723c */ /* 0x000fe20000041830 */
[----:B------:R-:W2:Y:S02]  /*6d30*/  LDSM.16.M88.4 R164, [R224+0x11100] ;  /* 0x01110000e0a4783b */ /* 0x000ea40000000200 */
[C---:B------:R-:W-:Y:S02]  /*6d40*/  ISETP.GT.AND P6, PT, R2.reuse, RZ, PT ;  /* 0x000000ff0200720c */ /* 0x040fe40003fc4270 */
[----:B------:R-:W-:Y:S02]  /*6d50*/  ISETP.GT.AND P5, PT, R2, 0x1, PT ;  /* 0x000000010200780c */ /* 0x000fe40003fa4270 */
[C---:B------:R-:W-:Y:S01]  /*6d60*/  ISETP.GT.AND P1, PT, R0.reuse, RZ, PT ;  /* 0x000000ff0000720c */ /* 0x040fe20003f24270 */
[C---:B------:R-:W-:Y:S05]  /*6d70*/  HMMA.16816.F32.BF16 R4, R192.reuse, R168, R4 ;  /* 0x000000a8c004723c */ /* 0x040fea0000041804 */
[----:B------:R-:W-:Y:S03]  /*6d80*/  ISETP.GT.AND P0, PT, R0, 0x1, PT ;  /* 0x000000010000780c */ /* 0x000fe60003f04270 */
[C---:B------:R-:W-:Y:S01]  /*6d90*/  HMMA.16816.F32.BF16 R8, R192.reuse, R170, R8 ;  /* 0x000000aac008723c */ /* 0x040fe20000041808 */
[----:B------:R-:W3:Y:S07]  /*6da0*/  LDSM.16.M88.4 R168, [R224+0x11900] ;  /* 0x01190000e0a8783b */ /* 0x000eee0000000200 */
[C---:B------:R-:W-:Y:S08]  /*6db0*/  HMMA.16816.F32.BF16 R12, R192.reuse, R172, R12 ;  /* 0x000000acc00c723c */ /* 0x040ff0000004180c */
        /* <DEDUP_REMOVED lines=83> */
[C---:B------:R-:W-:Y:S08]  /*72f0*/  HMMA.16816.F32.BF16 R44, R208.reuse, R176, R44 ;  /* 0x000000b0d02c723c */ /* 0x040ff0000004182c */
        /* <DEDUP_REMOVED lines=32> */
[C---:B------:R-:W-:Y:S08]  /*7500*/  HMMA.16816.F32.BF16 R36, R216.reuse, R176, R36 ;  /* 0x000000b0d824723c */ /* 0x040ff00000041824 */
[C---:B------:R-:W-:Y:S08]  /*7510*/  HMMA.16816.F32.BF16 R40, R216.reuse, R178, R40 ;  /* 0x000000b2d828723c */ /* 0x040ff00000041828 */
[C---:B----4-:R-:W-:Y:S08]  /*7520*/  HMMA.16816.F32.BF16 R44, R216.reuse, R172, R44 ;  /* 0x000000acd82c723c */ /* 0x050ff0000004182c */
[----:B------:R-:W-:Y:S01]  /*7530*/  HMMA.16816.F32.BF16 R48, R216, R174, R48 ;  /* 0x000000aed830723c */ /* 0x000fe20000041830 */
[----:B------:R-:W4:Y:S07]  /*7540*/  LDSM.16.M88.4 R172, [R227+0x7800] ;  /* 0x00780000e3ac783b */ /* 0x000f2e0000000200 */
[C---:B-1----:R-:W-:Y:S08]  /*7550*/  HMMA.16816.F32.BF16 R4, R220.reuse, R160, R4 ;  /* 0x000000a0dc04723c */ /* 0x042ff00000041804 */
[C---:B------:R-:W-:Y:S01]  /*7560*/  HMMA.16816.F32.BF16 R8, R220.reuse, R162, R8 ;  /* 0x000000a2dc08723c */ /* 0x040fe20000041808 */
[----:B------:R-:W1:Y:S07]  /*7570*/  LDSM.16.M88.4 R160, [R227+0x8000] ;  /* 0x00800000e3a0783b */ /* 0x000e6e0000000200 */
[C---:B--2---:R-:W-:Y:S08]  /*7580*/  HMMA.16816.F32.BF16 R12, R220.reuse, R164, R12 ;  /* 0x000000a4dc0c723c */ /* 0x044ff0000004180c */
[C---:B------:R-:W-:Y:S04]  /*7590*/  HMMA.16816.F32.BF16 R16, R220.reuse, R166, R16 ;  /* 0x000000a6dc10723c */ /* 0x040fe80000041810 */
[----:B------:R-:W-:Y:S02]  /*75a0*/  FSEL R165, R4, -INF , P6 ;  /* 0xff80000004a57808 */ /* 0x000fe40003000000 */
[C---:B------:R-:W-:Y:S02]  /*75b0*/  ISETP.GT.AND P6, PT, R2.reuse, 0x8, PT ;  /* 0x000000080200780c */ /* 0x040fe40003fc4270 */
[C---:B---3--:R-:W-:Y:S04]  /*75c0*/  HMMA.16816.F32.BF16 R20, R220.reuse, R168, R20 ;  /* 0x000000a8dc14723c */ /* 0x048fe80000041814 */
[----:B------:R-:W-:Y:S02]  /*75d0*/  FSEL R167, R5, -INF , P5 ;  /* 0xff80000005a77808 */ /* 0x000fe40002800000 */
[----:B------:R-:W-:Y:S02]  /*75e0*/  ISETP.GT.AND P5, PT, R2, 0x9, PT ;  /* 0x000000090200780c */ /* 0x000fe40003fa4270 */
[C---:B------:R-:W-:Y:S04]  /*75f0*/  HMMA.16816.F32.BF16 R24, R220.reuse, R170, R24 ;  /* 0x000000aadc18723c */ /* 0x040fe80000041818 */
[----:B------:R-:W-:Y:S02]  /*7600*/  FSEL R166, R9, -INF , P5 ;  /* 0xff80000009a67808 */ /* 0x000fe40002800000 */
[----:B------:R-:W-:Y:S02]  /*7610*/  FSEL R140, R8, -INF , P6 ;  /* 0xff800000088c7808 */ /* 0x000fe40003000000 */
[C---:B----4-:R-:W-:Y:S03]  /*7620*/  HMMA.16816.F32.BF16 R28, R220.reuse, R172, R28 ;  /* 0x000000acdc1c723c */ /* 0x050fe6000004181c */
[----:B------:R-:W-:Y:S02]  /*7630*/  ISETP.GT.AND P6, PT, R2, 0x10, PT ;  /* 0x000000100200780c */ /* 0x000fe40003fc4270 */
[----:B------:R-:W-:Y:S02]  /*7640*/  FSEL R170, R6, -INF , P1 ;  /* 0xff80000006aa7808 */ /* 0x000fe40000800000 */
[----:B------:R-:W-:Y:S01]  /*7650*/  FSEL R171, R7, -INF , P0 ;  /* 0xff80000007ab7808 */ /* 0x000fe20000000000 */
[C---:B------:R-:W-:Y:S01]  /*7660*/  HMMA.16816.F32.BF16 R32, R220.reuse, R174, R32 ;  /* 0x000000aedc20723c */ /* 0x040fe20000041820 */
[----:B------:R-:W2:Y:S01]  /*7670*/  LDSM.16.M88.4 R4, [R227+0x8800] ;  /* 0x00880000e304783b */ /* 0x000ea20000000200 */
[----:B------:R-:W-:Y:S07]  /*7680*/  DEPBAR.LE SB0, 0x0 ;  /* 0x000080000000791a */ /* 0x000fee0000000000 */
[----:B------:R-:W-:Y:S01]  /*7690*/  BAR.SYNC.DEFER_BLOCKING 0x0 ;  /* 0x0000000000007b1d */ /* 0x000fe20000010000 */
[C---:B-1----:R-:W-:Y:S05]  /*76a0*/  HMMA.16816.F32.BF16 R36, R220.reuse, R160, R36 ;  /* 0x000000a0dc24723c */ /* 0x042fea0000041824 */
[----:B------:R-:W-:Y:S02]  /*76b0*/  FMNMX.FTZ R8, R165, R3, !PT ;  /* 0x00000003a5087209 */ /* 0x000fe40007810000 */
[----:B------:R-:W-:Y:S01]  /*76c0*/  ISETP.GT.AND P1, PT, R0, 0x8, PT ;  /* 0x000000080000780c */ /* 0x000fe20003f24270 */
[C---:B------:R-:W-:Y:S03]  /*76d0*/  HMMA.16816.F32.BF16 R40, R220.reuse, R162, R40 ;  /* 0x000000a2dc28723c */ /* 0x040fe60000041828 */
[----:B------:R-:W-:Y:S02]  /*76e0*/  ISETP.GT.AND P5, PT, R2, 0x11, PT ;  /* 0x000000110200780c */ /* 0x000fe40003fa4270 */
[----:B------:R-:W-:Y:S02]  /*76f0*/  FMNMX.FTZ R8, R167, R8, !PT ;  /* 0x00000008a7087209 */ /* 0x000fe40007810000 */
[----:B------:R-:W-:Y:S02]  /*7700*/  FSEL R172, R12, -INF , P6 ;  /* 0xff8000000cac7808 */ /* 0x000fe40003000000 */
[----:B------:R-:W-:Y:S02]  /*7710*/  FMNMX.FTZ R8, R140, R8, !PT ;  /* 0x000000088c087209 */ /* 0x000fe40007810000 */
[----:B------:R-:W-:Y:S02]  /*7720*/  ISETP.GT.AND P0, PT, R0, 0x9, PT ;  /* 0x000000090000780c */ /* 0x000fe40003f04270 */
[----:B------:R-:W-:Y:S02]  /*7730*/  FMNMX.FTZ R8, R166, R8, !PT ;  /* 0x00000008a6087209 */ /* 0x000fe40007810000 */
[----:B------:R-:W-:Y:S02]  /*7740*/  FSEL R168, R10, -INF , P1 ;  /* 0xff8000000aa87808 */ /* 0x000fe40000800000 */
[----:B------:R-:W-:Y:S02]  /*7750*/  FSEL R169, R11, -INF , P0 ;  /* 0xff8000000ba97808 */ /* 0x000fe40000000000 */
[----:B------:R-:W3:Y:S01]  /*7760*/  LDL.64 R10, [R1+0x28] ;  /* 0x00002800010a7983 */ /* 0x000ee20000100a00 */
[----:B------:R-:W-:Y:S02]  /*7770*/  FMNMX.FTZ R8, R172, R8, !PT ;  /* 0x00000008ac087209 */ /* 0x000fe40007810000 */
[----:B------:R-:W-:Y:S01]  /*7780*/  FSEL R173, R13, -INF , P5 ;  /* 0xff8000000dad7808 */ /* 0x000fe20002800000 */
[C---:B--2---:R-:W-:Y:S03]  /*7790*/  HMMA.16816.F32.BF16 R44, R220.reuse, R4, R44 ;  /* 0x00000004dc2c723c */ /* 0x044fe6000004182c */
[C---:B------:R-:W-:Y:S02]  /*77a0*/  ISETP.GT.AND P6, PT, R2.reuse, 0x18, PT ;  /* 0x000000180200780c */ /* 0x040fe40003fc4270 */
[----:B------:R-:W-:Y:S02]  /*77b0*/  ISETP.GT.AND P5, PT, R2, 0x19, PT ;  /* 0x000000190200780c */ /* 0x000fe40003fa4270 */
[----:B------:R-:W-:Y:S01]  /*77c0*/  FMNMX.FTZ R4, R173, R8, !PT ;  /* 0x00000008ad047209 */ /* 0x000fe20007810000 */
[----:B------:R-:W-:Y:S01]  /*77d0*/  HMMA.16816.F32.BF16 R48, R220, R6, R48 ;  /* 0x00000006dc30723c */ /* 0x000fe20000041830 */
[----:B------:R-:W2:Y:S02]  /*77e0*/  LDL.64 R8, [R1+0x38] ;  /* 0x0000380001087983 */ /* 0x000ea40000100a00 */
[----:B------:R-:W-:Y:S02]  /*77f0*/  ISETP.GT.AND P1, PT, R0, 0x10, PT ;  /* 0x000000100000780c */ /* 0x000fe40003f24270 */
[----:B------:R-:W-:Y:S02]  /*7800*/  FSEL R176, R16, -INF , P6 ;  /* 0xff80000010b07808 */ /* 0x000fe40003000000 */
[----:B------:R-:W-:Y:S02]  /*7810*/  ISETP.GT.AND P6, PT, R2, 0x20, PT ;  /* 0x000000200200780c */ /* 0x000fe40003fc4270 */
[----:B------:R-:W-:Y:S02]  /*7820*/  FSEL R177, R17, -INF , P5 ;  /* 0xff80000011b17808 */ /* 0x000fe40002800000 */
[----:B------:R-:W-:Y:S02]  /*7830*/  ISETP.GT.AND P0, PT, R0, 0x11, PT ;  /* 0x000000110000780c */ /* 0x000fe40003f04270 */
[----:B------:R-:W-:Y:S02]  /*7840*/  FMNMX.FTZ R4, R176, R4, !PT ;  /* 0x00000004b0047209 */ /* 0x000fe40007810000 */
[----:B------:R-:W-:Y:S02]  /*7850*/  FSEL R183, R20, -INF , P6 ;  /* 0xff80000014b77808 */ /* 0x000fe40003000000 */
[----:B------:R-:W-:Y:S02]  /*7860*/  FSEL R174, R14, -INF , P1 ;  /* 0xff8000000eae7808 */ /* 0x000fe40000800000 */
[----:B------:R-:W-:Y:S02]  /*7870*/  ISETP.GT.AND P1, PT, R0, 0x18, PT ;  /* 0x000000180000780c */ /* 0x000fe40003f24270 */
[----:B------:R-:W-:Y:S02]  /*7880*/  ISETP.GT.AND P5, PT, R2, 0x21, PT ;  /* 0x000000210200780c */ /* 0x000fe40003fa4270 */
[----:B------:R-:W-:Y:S02]  /*7890*/  FMNMX.FTZ R4, R177, R4, !PT ;  /* 0x00000004b1047209 */ /* 0x000fe40007810000 */
[----:B------:R-:W-:Y:S02]  /*78a0*/  FSEL R182, R21, -INF , P5 ;  /* 0xff80000015b67808 */ /* 0x000fe40002800000 */
[----:B------:R-:W-:Y:S02]  /*78b0*/  FSEL R175, R15, -INF , P0 ;  /* 0xff8000000faf7808 */ /* 0x000fe40000000000 */
[----:B------:R-:W-:Y:S02]  /*78c0*/  ISETP.GT.AND P0, PT, R0, 0x19, PT ;  /* 0x000000190000780c */ /* 0x000fe40003f04270 */
[----:B------:R-:W-:Y:S02]  /*78d0*/  FSEL R178, R18, -INF , P1 ;  /* 0xff80000012b27808 */ /* 0x000fe40000800000 */
[----:B------:R-:W-:Y:S02]  /*78e0*/  ISETP.GT.AND P1, PT, R0, 0x20, PT ;  /* 0x000000200000780c */ /* 0x000fe40003f24270 */
[----:B------:R-:W-:Y:S02]  /*78f0*/  ISETP.GT.AND P6, PT, R2, 0x28, PT ;  /* 0x000000280200780c */ /* 0x000fe40003fc4270 */
[----:B------:R-:W-:Y:S02]  /*7900*/  FMNMX.FTZ R141, R183, R4, !PT ;  /* 0x00000004b78d7209 */ /* 0x000fe40007810000 */
[----:B------:R-:W-:Y:S02]  /*7910*/  FSEL R180, R22, -INF , P1 ;  /* 0xff80000016b47808 */ /* 0x000fe40000800000 */
[----:B------:R-:W-:Y:S02]  /*7920*/  FSEL R179, R19, -INF , P0 ;  /* 0xff80000013b37808 */ /* 0x000fe40000000000 */
[C---:B------:R-:W-:Y:S02]  /*7930*/  ISETP.GT.AND P0, PT, R0.reuse, 0x21, PT ;  /* 0x000000210000780c */ /* 0x040fe40003f04270 */
[----:B------:R-:W-:Y:S02]  /*7940*/  ISETP.GT.AND P1, PT, R0, 0x28, PT ;  /* 0x000000280000780c */ /* 0x000fe40003f24270 */
[----:B------:R-:W-:Y:S02]  /*7950*/  ISETP.GT.AND P5, PT, R2, 0x29, PT ;  /* 0x000000290200780c */ /* 0x000fe40003fa4270 */
[----:B------:R-:W-:Y:S02]  /*7960*/  FSEL R181, R24, -INF , P6 ;  /* 0xff80000018b57808 */ /* 0x000fe40003000000 */
[----:B------:R-:W-:Y:S02]  /*7970*/  FMNMX.FTZ R141, R182, R141, !PT ;  /* 0x0000008db68d7209 */ /* 0x000fe40007810000 */
[----:B------:R-:W-:Y:S02]  /*7980*/  FSEL R250, R23, -INF , P0 ;  /* 0xff80000017fa7808 */ /* 0x000fe40000000000 */
[----:B------:R-:W-:Y:S02]  /*7990*/  ISETP.GT.AND P0, PT, R0, 0x29, PT ;  /* 0x000000290000780c */ /* 0x000fe40003f04270 */
[----:B------:R-:W-:Y:S02]  /*79a0*/  FSEL R251, R25, -INF , P5 ;  /* 0xff80000019fb7808 */ /* 0x000fe40002800000 */
[----:B------:R-:W-:Y:S02]  /*79b0*/  FSEL R252, R26, -INF , P1 ;  /* 0xff8000001afc7808 */ /* 0x000fe40000800000 */
[----:B------:R-:W-:Y:S02]  /*79c0*/  ISETP.GT.AND P1, PT, R2, 0x30, PT ;  /* 0x000000300200780c */ /* 0x000fe40003f24270 */
[----:B------:R-:W-:Y:S02]  /*79d0*/  FMNMX.FTZ R141, R181, R141, !PT ;  /* 0x0000008db58d7209 */ /* 0x000fe40007810000 */
[----:B------:R-:W-:Y:S02]  /*79e0*/  FMNMX.FTZ R4, R170, R143, !PT ;  /* 0x0000008faa047209 */ /* 0x000fe40007810000 */
[----:B------:R-:W-:Y:S02]  /*79f0*/  FSEL R19, R28, -INF , P1 ;  /* 0xff8000001c137808 */ /* 0x000fe40000800000 */
[----:B------:R-:W-:Y:S02]  /*7a00*/  FSEL R164, R27, -INF , P0 ;  /* 0xff8000001ba47808 */ /* 0x000fe40000000000 */
[C---:B------:R-:W-:Y:S02]  /*7a10*/  ISETP.GT.AND P0, PT, R2.reuse, 0x31, PT ;  /* 0x000000310200780c */ /* 0x040fe40003f04270 */
[----:B------:R-:W-:Y:S02]  /*7a20*/  FMNMX.FTZ R141, R251, R141, !PT ;  /* 0x0000008dfb8d7209 */ /* 0x000fe40007810000 */
[----:B------:R-:W-:Y:S02]  /*7a30*/  FMNMX.FTZ R4, R171, R4, !PT ;  /* 0x00000004ab047209 */ /* 0x000fe40007810000 */
[----:B------:R-:W-:Y:S02]  /*7a40*/  FSEL R29, R29, -INF , P0 ;  /* 0xff8000001d1d7808 */ /* 0x000fe40000000000 */
[----:B------:R-:W-:Y:S02]  /*7a50*/  ISETP.GT.AND P5, PT, R2, 0x38, PT ;  /* 0x000000380200780c */ /* 0x000fe40003fa4270 */
[----:B------:R-:W-:Y:S02]  /*7a60*/  FMNMX.FTZ R141, R19, R141, !PT ;  /* 0x0000008d138d7209 */ /* 0x000fe40007810000 */
        /* <DEDUP_REMOVED lines=8> */
[----:B------:R-:W-:Y:S02]  /*7af0*/  ISETP.GT.AND P0, PT, R2, 0x40, PT ;  /* 0x000000400200780c */ /* 0x000fe40003f04270 */
[----:B------:R-:W-:Y:S02]  /*7b00*/  FMNMX.FTZ R4, R174, R4, !PT ;  /* 0x00000004ae047209 */ /* 0x000fe40007810000 */
[----:B------:R-:W-:Y:S02]  /*7b10*/  FSEL R142, R30, -INF , P6 ;  /* 0xff8000001e8e7808 */ /* 0x000fe40003000000 */
[----:B------:R-:W-:Y:S02]  /*7b20*/  FMNMX.FTZ R141, R13, R141, !PT ;  /* 0x0000008d0d8d7209 */ /* 0x000fe40007810000 */
[----:B------:R-:W-:Y:S02]  /*7b30*/  ISETP.GT.AND P6, PT, R2, 0x41, PT ;  /* 0x000000410200780c */ /* 0x000fe40003fc4270 */
[----:B------:R-:W-:Y:S01]  /*7b40*/  FSEL R32, R36, -INF , P0 ;  /* 0xff80000024207808 */ /* 0x000fe20000000000 */
[----:B------:R-:W-:Y:S01]  /*7b50*/  IMAD.MOV.U32 R36, RZ, RZ, R14 ;  /* 0x000000ffff247224 */ /* 0x000fe200078e000e */
[----:B------:R-:W-:Y:S02]  /*7b60*/  FMNMX.FTZ R4, R175, R4, !PT ;  /* 0x00000004af047209 */ /* 0x000fe40007810000 */
[----:B------:R-:W-:Y:S02]  /*7b70*/  FSEL R37, R37, -INF , P6 ;  /* 0xff80000025257808 */ /* 0x000fe40003000000 */
[----:B------:R-:W-:Y:S02]  /*7b80*/  FMNMX.FTZ R141, R32, R141, !PT ;  /* 0x0000008d208d7209 */ /* 0x000fe40007810000 */
[----:B------:R-:W-:Y:S02]  /*7b90*/  ISETP.GT.AND P5, PT, R2, 0x48, PT ;  /* 0x000000480200780c */ /* 0x000fe40003fa4270 */
[----:B------:R-:W-:Y:S02]  /*7ba0*/  FMNMX.FTZ R4, R178, R4, !PT ;  /* 0x00000004b2047209 */ /* 0x000fe40007810000 */
[----:B------:R-:W-:Y:S02]  /*7bb0*/  FMNMX.FTZ R141, R37, R141, !PT ;  /* 0x0000008d258d7209 */ /* 0x000fe40007810000 */
[----:B------:R-:W-:Y:S02]  /*7bc0*/  FSEL R24, R40, -INF , P5 ;  /* 0xff80000028187808 */ /* 0x000fe40002800000 */
[C---:B------:R-:W-:Y:S02]  /*7bd0*/  ISETP.GT.AND P1, PT, R2.reuse, 0x49, PT ;  /* 0x000000490200780c */ /* 0x040fe40003f24270 */
[----:B------:R-:W-:Y:S02]  /*7be0*/  FMNMX.FTZ R4, R179, R4, !PT ;  /* 0x00000004b3047209 */ /* 0x000fe40007810000 */
[----:B------:R-:W-:Y:S01]  /*7bf0*/  FSEL R16, R41, -INF , P1 ;  /* 0xff80000029107808 */ /* 0x000fe20000800000 */
[----:B------:R-:W-:Y:S01]  /*7c00*/  IMAD.MOV.U32 R41, RZ, RZ, R142 ;  /* 0x000000ffff297224 */ /* 0x000fe200078e008e */
[----:B------:R-:W-:Y:S02]  /*7c10*/  ISETP.GT.AND P0, PT, R2, 0x50, PT ;  /* 0x000000500200780c */ /* 0x000fe40003f04270 */
[----:B------:R-:W-:Y:S02]  /*7c20*/  FMNMX.FTZ R141, R24, R141, !PT ;  /* 0x0000008d188d7209 */ /* 0x000fe40007810000 */
[----:B------:R-:W-:Y:S02]  /*7c30*/  ISETP.GT.AND P5, PT, R2, 0x58, PT ;  /* 0x000000580200780c */ /* 0x000fe40003fa4270 */
[----:B------:R-:W-:Y:S02]  /*7c40*/  FMNMX.FTZ R4, R180, R4, !PT ;  /* 0x00000004b4047209 */ /* 0x000fe40007810000 */
[----:B------:R-:W-:Y:S02]  /*7c50*/  ISETP.GT.AND P6, PT, R2, 0x51, PT ;  /* 0x000000510200780c */ /* 0x000fe40003fc4270 */
[----:B------:R-:W-:Y:S02]  /*7c60*/  FSEL R40, R44, -INF , P0 ;  /* 0xff8000002c287808 */ /* 0x000fe40000000000 */
[----:B------:R-:W-:Y:S02]  /*7c70*/  FMNMX.FTZ R141, R16, R141, !PT ;  /* 0x0000008d108d7209 */ /* 0x000fe40007810000 */
[----:B------:R-:W-:Y:S02]  /*7c80*/  FSEL R6, R48, -INF , P5 ;  /* 0xff80000030067808 */ /* 0x000fe40002800000 */
[----:B------:R-:W-:Y:S02]  /*7c90*/  ISETP.GT.AND P1, PT, R2, 0x59, PT ;  /* 0x000000590200780c */ /* 0x000fe40003f24270 */
[----:B------:R-:W-:Y:S02]  /*7ca0*/  FMNMX.FTZ R2, R250, R4, !PT ;  /* 0x00000004fa027209 */ /* 0x000fe40007810000 */
[----:B------:R-:W-:Y:S02]  /*7cb0*/  FSEL R45, R45, -INF , P6 ;  /* 0xff8000002d2d7808 */ /* 0x000fe40003000000 */
[----:B------:R-:W-:Y:S02]  /*7cc0*/  FMNMX.FTZ R141, R40, R141, !PT ;  /* 0x0000008d288d7209 */ /* 0x000fe40007810000 */
[----:B------:R-:W-:Y:S01]  /*7cd0*/  FSEL R246, R49, -INF , P1 ;  /* 0xff80000031f67808 */ /* 0x000fe20000800000 */
[----:B------:R-:W-:Y:S01]  /*7ce0*/  IMAD.MOV.U32 R49, RZ, RZ, R6 ;  /* 0x000000ffff317224 */ /* 0x000fe200078e0006 */
[----:B------:R-:W-:Y:S01]  /*7cf0*/  ISETP.GT.AND P0, PT, R0, 0x31, PT ;  /* 0x000000310000780c */ /* 0x000fe20003f04270 */
[----:B------:R-:W-:Y:S01]  /*7d00*/  IMAD.U32 R6, RZ, RZ, UR24 ;  /* 0x00000018ff067e24 */ /* 0x000fe2000f8e00ff */
[----:B------:R-:W-:Y:S01]  /*7d10*/  MOV R33, R164 ;  /* 0x000000a400217202 */ /* 0x000fe20000000f00 */
[----:B------:R-:W-:Y:S01]  /*7d20*/  @UP0 USHF.L.U64.HI UR24, UR4, 0x6, UR5 ;  /* 0x0000000604180899 */ /* 0x000fe20008010205 */
[----:B------:R-:W-:Y:S02]  /*7d30*/  FMNMX.FTZ R2, R252, R2, !PT ;  /* 0x00000002fc027209 */ /* 0x000fe40007810000 */
[----:B------:R-:W-:Y:S02]  /*7d40*/  FMNMX.FTZ R141, R45, R141, !PT ;  /* 0x0000008d2d8d7209 */ /* 0x000fe40007810000 */
[----:B------:R-:W-:Y:S02]  /*7d50*/  FSEL R5, R31, -INF , P0 ;  /* 0xff8000001f057808 */ /* 0x000fe40000000000 */
[----:B------:R-:W-:Y:S02]  /*7d60*/  ISETP.GT.AND P0, PT, R0, 0x38, PT ;  /* 0x000000380000780c */ /* 0x000fe40003f04270 */
[----:B------:R-:W-:Y:S02]  /*7d70*/  FMNMX.FTZ R2, R33, R2, !PT ;  /* 0x0000000221027209 */ /* 0x000fe40007810000 */
[----:B------:R-:W-:Y:S02]  /*7d80*/  FMNMX.FTZ R141, R49, R141, !PT ;  /* 0x0000008d318d7209 */ /* 0x000fe40007810000 */
[----:B------:R-:W-:Y:S02]  /*7d90*/  FMNMX.FTZ R2, R41, R2, !PT ;  /* 0x0000000229027209 */ /* 0x000fe40007810000 */
[----:B------:R-:W-:Y:S02]  /*7da0*/  FSEL R48, R34, -INF , P0 ;  /* 0xff80000022307808 */ /* 0x000fe40000000000 */
[----:B------:R-:W-:Y:S02]  /*7db0*/  MOV R34, R5 ;  /* 0x0000000500227202 */ /* 0x000fe40000000f00 */
[----:B------:R-:W-:Y:S02]  /*7dc0*/  FMNMX.FTZ R141, R246, R141, !PT ;  /* 0x0000008df68d7209 */ /* 0x000fe40007810000 */
[----:B------:R-:W-:Y:S02]  /*7dd0*/  ISETP.GT.AND P1, PT, R0, 0x39, PT ;  /* 0x000000390000780c */ /* 0x000fe40003f24270 */
[----:B------:R-:W-:Y:S01]  /*7de0*/  FMNMX.FTZ R2, R34, R2, !PT ;  /* 0x0000000222027209 */ /* 0x000fe20007810000 */
[----:B------:R-:W1:Y:S01]  /*7df0*/  SHFL.BFLY PT, R4, R141, 0x2, 0x1f ;  /* 0x0c401f008d047f89 */ /* 0x000e6200000e0000 */
[----:B------:R-:W-:Y:S02]  /*7e00*/  FSEL R17, R35, -INF , P1 ;  /* 0xff80000023117808 */ /* 0x000fe40000800000 */
[----:B------:R-:W-:Y:S02]  /*7e10*/  ISETP.GT.AND P1, PT, R0, 0x40, PT ;  /* 0x000000400000780c */ /* 0x000fe40003f24270 */
[----:B------:R-:W-:Y:S02]  /*7e20*/  FMNMX.FTZ R2, R48, R2, !PT ;  /* 0x0000000230027209 */ /* 0x000fe40007810000 */
[----:B------:R-:W-:Y:S02]  /*7e30*/  FSEL R38, R38, -INF , P1 ;  /* 0xff80000026267808 */ /* 0x000fe40000800000 */
[C---:B------:R-:W-:Y:S02]  /*7e40*/  ISETP.GT.AND P1, PT, R0.reuse, 0x48, PT ;  /* 0x000000480000780c */ /* 0x040fe40003f24270 */
[----:B------:R-:W-:Y:S02]  /*7e50*/  ISETP.GT.AND P0, PT, R0, 0x41, PT ;  /* 0x000000410000780c */ /* 0x000fe40003f04270 */
[----:B------:R-:W-:Y:S02]  /*7e60*/  FMNMX.FTZ R2, R17, R2, !PT ;  /* 0x0000000211027209 */ /* 0x000fe40007810000 */
[----:B------:R-:W-:Y:S01]  /*7e70*/  FSEL R5, R42, -INF , P1 ;  /* 0xff8000002a057808 */ /* 0x000fe20000800000 */
[----:B------:R-:W-:Y:S01]  /*7e80*/  IMAD.MOV.U32 R42, RZ, RZ, R17 ;  /* 0x000000ffff2a7224 */ /* 0x000fe200078e0011 */
[----:B------:R-:W-:Y:S01]  /*7e90*/  FSEL R26, R39, -INF , P0 ;  /* 0xff800000271a7808 */ /* 0x000fe20000000000 */
[----:B------:R-:W-:Y:S01]  /*7ea0*/  IMAD.MOV.U32 R39, RZ, RZ, R13 ;  /* 0x000000ffff277224 */ /* 0x000fe200078e000d */
[----:B------:R-:W-:Y:S02]  /*7eb0*/  ISETP.GT.AND P0, PT, R0, 0x49, PT ;  /* 0x000000490000780c */ /* 0x000fe40003f04270 */
[----:B------:R-:W-:Y:S02]  /*7ec0*/  FMNMX.FTZ R2, R38, R2, !PT ;  /* 0x0000000226027209 */ /* 0x000fe40007810000 */
[----:B------:R-:W-:Y:S01]  /*7ed0*/  FSEL R44, R43, -INF , P0 ;  /* 0xff8000002b2c7808 */ /* 0x000fe20000000000 */
[----:B------:R-:W-:Y:S01]  /*7ee0*/  IMAD.MOV.U32 R43, RZ, RZ, R5 ;  /* 0x000000ffff2b7224 */ /* 0x000fe200078e0005 */
[----:B------:R-:W-:Y:S02]  /*7ef0*/  FMNMX.FTZ R2, R26, R2, !PT ;  /* 0x000000021a027209 */ /* 0x000fe40007810000 */
[----:B------:R-:W-:Y:S02]  /*7f00*/  ISETP.GT.AND P1, PT, R0, 0x50, PT ;  /* 0x000000500000780c */ /* 0x000fe40003f24270 */
[----:B------:R-:W-:Y:S02]  /*7f10*/  FMNMX.FTZ R2, R43, R2, !PT ;  /* 0x000000022b027209 */ /* 0x000fe40007810000 */
[----:B------:R-:W-:Y:S02]  /*7f20*/  FSEL R25, R46, -INF , P1 ;  /* 0xff8000002e197808 */ /* 0x000fe40000800000 */
[----:B------:R-:W-:Y:S02]  /*7f30*/  FMNMX.FTZ R2, R44, R2, !PT ;  /* 0x000000022c027209 */ /* 0x000fe40007810000 */
[C---:B------:R-:W-:Y:S02]  /*7f40*/  ISETP.GT.AND P0, PT, R0.reuse, 0x51, PT ;  /* 0x000000510000780c */ /* 0x040fe40003f04270 */
[----:B-1----:R-:W-:Y:S02]  /*7f50*/  FMNMX.FTZ R141, R141, R4, !PT ;  /* 0x000000048d8d7209 */ /* 0x002fe40007810000 */
[----:B------:R-:W-:Y:S02]  /*7f60*/  FSEL R247, R47, -INF , P0 ;  /* 0xff8000002ff77808 */ /* 0x000fe40000000000 */
[----:B------:R-:W-:Y:S01]  /*7f70*/  ISETP.GT.AND P1, PT, R0, 0x58, PT ;  /* 0x000000580000780c */ /* 0x000fe20003f24270 */
[----:B------:R-:W1:Y:S01]  /*7f80*/  SHFL.BFLY PT, R4, R141, 0x1, 0x1f ;  /* 0x0c201f008d047f89 */ /* 0x000e6200000e0000 */
[----:B------:R-:W-:Y:S02]  /*7f90*/  FMNMX.FTZ R2, R25, R2, !PT ;  /* 0x0000000219027209 */ /* 0x000fe40007810000 */
[----:B------:R-:W-:Y:S02]  /*7fa0*/  FSEL R248, R50, -INF , P1 ;  /* 0xff80000032f87808 */ /* 0x000fe40000800000 */
[----:B------:R-:W-:Y:S02]  /*7fb0*/  ISETP.GT.AND P0, PT, R0, 0x59, PT ;  /* 0x000000590000780c */ /* 0x000fe40003f04270 */
[----:B------:R-:W-:Y:S02]  /*7fc0*/  FMNMX.FTZ R0, R247, R2, !PT ;  /* 0x00000002f7007209 */ /* 0x000fe40007810000 */
[----:B------:R-:W-:Y:S02]  /*7fd0*/  FSEL R142, R51, -INF , P0 ;  /* 0xff800000338e7808 */ /* 0x000fe40000000000 */
[----:B------:R-:W-:Y:S02]  /*7fe0*/  FMNMX.FTZ R0, R248, R0, !PT ;  /* 0x00000000f8007209 */ /* 0x000fe40007810000 */
[----:B------:R-:W-:Y:S02]  /*7ff0*/  PLOP3.LUT P5, PT, PT, PT, UP0, 0x80, 0x0 ;  /* 0x000000000000781c */ /* 0x000fe40003faf008 */
[----:B------:R-:W-:Y:S02]  /*8000*/  FMNMX.FTZ R0, R142, R0, !PT ;  /* 0x000000008e007209 */ /* 0x000fe40007810000 */
[----:B------:R-:W-:Y:S02]  /*8010*/  MOV R35, R29 ;  /* 0x0000001d00237202 */ /* 0x000fe40000000f00 */
[----:B------:R-:W-:Y:S01]  /*8020*/  MOV R50, R16 ;  /* 0x0000001000327202 */ /* 0x000fe20000000f00 */
[----:B------:R-:W4:Y:S01]  /*8030*/  SHFL.BFLY PT, R2, R0, 0x2, 0x1f ;  /* 0x0c401f0000027f89 */ /* 0x000f2200000e0000 */
[----:B-1----:R-:W-:Y:S04]  /*8040*/  FMNMX.FTZ R141, R141, R4, !PT ;  /* 0x000000048d8d7209 */ /* 0x002fe80007810000 */
[C---:B------:R-:W-:Y:S01]  /*8050*/  FSETP.NEU.FTZ.AND P1, PT, R141.reuse, -INF , PT ;  /* 0xff8000008d00780b */ /* 0x040fe20003f3d000 */
[----:B------:R-:W-:Y:S05]  /*8060*/  FMUL.FTZ R164, R141, c[0x0][0x2d0] ;  /* 0x0000b4008da47a20 */ /* 0x000fea0000410000 */
[----:B------:R-:W-:Y:S05]  /*8070*/  FSEL R164, R164, RZ, P1 ;  /* 0x000000ffa4a47208 */ /* 0x000fea0000800000 */
[----:B------:R-:W-:Y:S04]  /*8080*/  FFMA.FTZ R7, R165, c[0x0][0x2d0], -R164 ;  /* 0x0000b400a5077a23 */ /* 0x000fe800000108a4 */
[----:B------:R-:W-:Y:S01]  /*8090*/  MUFU.EX2 R231, R7 ;  /* 0x0000000700e77308 */ /* 0x000fe20000000800 */
[----:B----4-:R-:W-:Y:S05]  /*80a0*/  FMNMX.FTZ R0, R0, R2, !PT ;  /* 0x0000000200007209 */ /* 0x010fea0007810000 */
[----:B------:R-:W1:Y:S01]  /*80b0*/  SHFL.BFLY PT, R2, R0, 0x1, 0x1f ;  /* 0x0c201f0000027f89 */ /* 0x000e6200000e0000 */
[----:B---3--:R-:W-:Y:S01]  /*80c0*/  @P5 IMAD.MOV.U32 R5, RZ, RZ, R11 ;  /* 0x000000ffff055224 */ /* 0x008fe200078e000b */
[----:B--2---:R-:W-:Y:S05]  /*80d0*/  @P5 MOV R4, R8 ;  /* 0x0000000800045202 */ /* 0x004fea0000000f00 */
[----:B------:R-:W-:Y:S04]  /*80e0*/  @P5 IMAD.WIDE.U32 R4, R6, 0x60, R4 ;  /* 0x0000006006045825 */ /* 0x000fe800078e0004 */
[C---:B------:R-:W-:Y:S01]  /*80f0*/  @P5 IMAD.SHL.U32 R6, R4.reuse, 0x2, RZ ;  /* 0x0000000204065824 */ /* 0x040fe200078e00ff */
[----:B------:R-:W-:Y:S01]  /*8100*/  @P5 IADD3 R5, R5, UR23, RZ ;  /* 0x0000001705055c10 */ /* 0x000fe2000fffe0ff */
[----:B------:R-:W-:Y:S02]  /*8110*/  @UP0 USHF.L.U32 UR23, UR4, 0x6, URZ ;  /* 0x0000000604170899 */ /* 0x000fe4000800063f */
[----:B------:R-:W-:Y:S01]  /*8120*/  UISETP.GT.AND UP0, UPT, UR22, UR21, UPT ;  /* 0x000000151600728c */ /* 0x000fe2000bf04270 */
[----:B------:R-:W-:Y:S01]  /*8130*/  @P5 SHF.L.U64.HI R5, R4, 0x1, R5 ;  /* 0x0000000104055819 */ /* 0x000fe20000010205 */
[----:B------:R-:W-:Y:S01]  /*8140*/  FFMA.FTZ R4, R167, c[0x0][0x2d0], -R164 ;  /* 0x0000b400a7047a23 */ /* 0x000fe200000108a4 */
[----:B------:R-:W-:Y:S01]  /*8150*/  @P5 IADD3 R8, P6, R6, 0x80, RZ ;  /* 0x0000008006085810 */ /* 0x000fe20007fde0ff */
[----:B------:R-:W-:Y:S01]  /*8160*/  IMAD.MOV.U32 R167, RZ, RZ, R38 ;  /* 0x000000ffffa77224 */ /* 0x000fe200078e0026 */
[----:B------:R-:W-:Y:S01]  /*8170*/  UMOV UR22, UR20 ;  /* 0x0000001400167c82 */ /* 0x000fe20008000000 */
[----:B------:R2:W3:Y:S01]  /*8180*/  MUFU.EX2 R15, R4 ;  /* 0x00000004000f7308 */ /* 0x0004e20000000800 */
[----:B------:R-:W-:Y:S04]  /*8190*/  @P5 IADD3 R8, P0, R8, c[0x0][0x1c8], RZ ;  /* 0x0000720008085a10 */ /* 0x000fe80007f1e0ff */
[--C-:B------:R-:W-:Y:S02]  /*81a0*/  @P5 IADD3.X R9, RZ, c[0x0][0x1cc], R5.reuse, P0, P6 ;  /* 0x00007300ff095a10 */ /* 0x100fe400007ec405 */
[----:B------:R-:W-:Y:S04]  /*81b0*/  @P5 IADD3 R10, P6, R6, 0x100, RZ ;  /* 0x00000100060a5810 */ /* 0x000fe80007fde0ff */
[----:B------:R-:W-:Y:S04]  /*81c0*/  @P5 IADD3 R10, P0, R10, c[0x0][0x1c8], RZ ;  /* 0x000072000a0a5a10 */ /* 0x000fe80007f1e0ff */
[----:B------:R-:W-:Y:S01]  /*81d0*/  @P5 IADD3.X R11, RZ, c[0x0][0x1cc], R5, P0, P6 ;  /* 0x00007300ff0b5a10 */ /* 0x000fe200007ec405 */
[--C-:B--2---:R-:W-:Y:S01]  /*81e0*/  FFMA.FTZ R4, R140, c[0x0][0x2d0], -R164.reuse ;  /* 0x0000b4008c047a23 */ /* 0x104fe200000108a4 */
[----:B-1----:R-:W-:Y:S01]  /*81f0*/  FMNMX.FTZ R140, R0, R2, !PT ;  /* 0x00000002008c7209 */ /* 0x002fe20007810000 */
[--C-:B------:R-:W-:Y:S02]  /*8200*/  FFMA.FTZ R0, R166, c[0x0][0x2d0], -R164.reuse ;  /* 0x0000b400a6007a23 */ /* 0x100fe400000108a4 */
[----:B------:R1:W-:Y:S01]  /*8210*/  MUFU.EX2 R12, R4 ;  /* 0x00000004000c7308 */ /* 0x0003e20000000800 */
[C---:B------:R-:W-:Y:S01]  /*8220*/  FSETP.NEU.FTZ.AND P0, PT, R140.reuse, -INF , PT ;  /* 0xff8000008c00780b */ /* 0x040fe20003f1d000 */
[----:B------:R-:W-:Y:S02]  /*8230*/  FMUL.FTZ R165, R140, c[0x0][0x2d0] ;  /* 0x0000b4008ca57a20 */ /* 0x000fe40000410000 */
[----:B------:R-:W-:Y:S03]  /*8240*/  IMAD.MOV.U32 R166, RZ, RZ, R45 ;  /* 0x000000ffffa67224 */ /* 0x000fe600078e002d */
[----:B------:R-:W-:Y:S01]  /*8250*/  FSEL R165, R165, RZ, P0 ;  /* 0x000000ffa5a57208 */ /* 0x000fe20000000000 */
[----:B------:R-:W-:Y:S02]  /*8260*/  FFMA.FTZ R166, R166, c[0x0][0x2d0], -R164 ;  /* 0x0000b400a6a67a23 */ /* 0x000fe400000108a4 */
[----:B------:R2:W-:Y:S02]  /*8270*/  MUFU.EX2 R18, R0 ;  /* 0x0000000000127308 */ /* 0x0005e40000000800 */
[--C-:B------:R-:W-:Y:S08]  /*8280*/  FFMA.FTZ R2, R169, c[0x0][0x2d0], -R165.reuse ;  /* 0x0000b400a9027a23 */ /* 0x100ff000000108a5 */
[----:B------:R-:W-:Y:S01]  /*8290*/  MUFU.EX2 R166, R166 ;  /* 0x000000a600a67308 */ /* 0x000fe20000000800 */
[----:B-1----:R-:W-:Y:S04]  /*82a0*/  @P5 IADD3 R4, P6, R6, c[0x0][0x1c8], RZ ;  /* 0x0000720006045a10 */ /* 0x002fe80007fde0ff */
[----:B------:R-:W-:Y:S05]  /*82b0*/  @P5 IADD3.X R5, R5, c[0x0][0x1cc], RZ, P6, !PT ;  /* 0x0000730005055a10 */ /* 0x000fea00037fe4ff */
[----:B------:R1:W-:Y:S01]  /*82c0*/  @P5 LDGSTS.E.BYPASS.LTC128B.128 [R249+0xc100], [R4.64], !P4 ;  /* 0x0c10000004f95fae */ /* 0x0003e2000e101d52 */
[--C-:B--2---:R-:W-:Y:S01]  /*82d0*/  FFMA.FTZ R0, R170, c[0x0][0x2d0], -R165.reuse ;  /* 0x0000b400aa007a23 */ /* 0x104fe200000108a5 */
[----:B------:R-:W-:Y:S03]  /*82e0*/  MOV R170, R44 ;  /* 0x0000002c00aa7202 */ /* 0x000fe60000000f00 */
[----:B------:R2:W-:Y:S03]  /*82f0*/  MUFU.EX2 R51, R0 ;  /* 0x0000000000337308 */ /* 0x0005e60000000800 */
[----:B------:R4:W-:Y:S08]  /*8300*/  @P5 LDGSTS.E.BYPASS.LTC128B.128 [R249+0xf100], [R8.64], !P3 ;  /* 0x0f10000008f95fae */ /* 0x0009f0000d901d52 */
[----:B------:R4:W-:Y:S01]  /*8310*/  @P5 LDGSTS.E.BYPASS.LTC128B.128 [R249+0x12100], [R10.64], !P2 ;  /* 0x121000000af95fae */ /* 0x0009e2000d101d52 */
[----:B-1----:R-:W-:Y:S01]  /*8320*/  @P5 IADD3 R4, P6, R4, UR23, RZ ;  /* 0x0000001704045c10 */ /* 0x002fe2000ffde0ff */
[--C-:B--2---:R-:W-:Y:S01]  /*8330*/  FFMA.FTZ R0, R171, c[0x0][0x2d0], -R165.reuse ;  /* 0x0000b400ab007a23 */ /* 0x104fe200000108a5 */
[----:B---3--:R-:W-:Y:S02]  /*8340*/  MOV R171, R15 ;  /* 0x0000000f00ab7202 */ /* 0x008fe40000000f00 */
[----:B------:R-:W-:Y:S01]  /*8350*/  @P5 IADD3.X R5, R5, UR24, RZ, P6, !PT ;  /* 0x0000001805055c10 */ /* 0x000fe2000b7fe4ff */
[----:B------:R1:W2:Y:S01]  /*8360*/  MUFU.EX2 R27, R0 ;  /* 0x00000000001b7308 */ /* 0x0002a20000000800 */
[----:B------:R-:W-:Y:S03]  /*8370*/  F2FP.BF16.PACK_AB R160, R171, R231 ;  /* 0x000000e7aba0723e */ /* 0x000fe600000010ff */
[----:B------:R3:W-:Y:S06]  /*8380*/  @P5 LDGSTS.E.BYPASS.LTC128B.128 [R249+0xd100], [R4.64], !P4 ;  /* 0x0d10000004f95fae */ /* 0x0007ec000e101d52 */
[----:B----4-:R4:W-:Y:S02]  /*8390*/  MUFU.EX2 R11, R2 ;  /* 0x00000002000b7308 */ /* 0x0109e40000000800 */
[----:B------:R3:W-:Y:S08]  /*83a0*/  @P5 LDGSTS.E.BYPASS.LTC128B.128 [R249+0x10100], [R4.64+0x80], !P3 ;  /* 0x1010008004f95fae */ /* 0x0007f0000d901d52 */
[----:B------:R3:W-:Y:S01]  /*83b0*/  @P5 LDGSTS.E.BYPASS.LTC128B.128 [R249+0x13100], [R4.64+0x100], !P2 ;  /* 0x1310010004f95fae */ /* 0x0007e2000d101d52 */
[----:B-1----:R-:W-:Y:S01]  /*83c0*/  FFMA.FTZ R0, R168, c[0x0][0x2d0], -R165 ;  /* 0x0000b400a8007a23 */ /* 0x002fe200000108a5 */
[----:B--2---:R-:W-:Y:S01]  /*83d0*/  F2FP.BF16.PACK_AB R161, R27, R51 ;  /* 0x000000331ba1723e */ /* 0x004fe200000010ff */
[----:B------:R-:W-:Y:S02]  /*83e0*/  IMAD.MOV.U32 R168, RZ, RZ, R49 ;  /* 0x000000ffffa87224 */ /* 0x000fe400078e0031 */
[----:B------:R1:W2:Y:S01]  /*83f0*/  MUFU.EX2 R15, R0 ;  /* 0x00000000000f7308 */ /* 0x0002a20000000800 */
[----:B------:R-:W-:Y:S02]  /*8400*/  IMAD.MOV.U32 R49, RZ, RZ, R36 ;  /* 0x000000ffff317224 */ /* 0x000fe400078e0024 */
[----:B------:R-:W-:Y:S01]  /*8410*/  FFMA.FTZ R168, R168, c[0x0][0x2d0], -R164 ;  /* 0x0000b400a8a87a23 */ /* 0x000fe200000108a4 */
[----:B----4-:R-:W-:Y:S02]  /*8420*/  FSEL R2, R140, RZ, P0 ;  /* 0x000000ff8c027208 */ /* 0x010fe40000000000 */
[----:B------:R-:W-:Y:S04]  /*8430*/  PLOP3.LUT P0, PT, PT, PT, UP0, 0x80, 0x0 ;  /* 0x000000000000781c */ /* 0x000fe80003f0f008 */
[----:B------:R-:W-:Y:S01]  /*8440*/  MUFU.EX2 R168, R168 ;  /* 0x000000a800a87308 */ /* 0x000fe20000000800 */
[----:B-1----:R-:W-:Y:S01]  /*8450*/  FSEL R0, R141, RZ, P1 ;  /* 0x000000ff8d007208 */ /* 0x002fe20000800000 */
[----:B--2---:R-:W-:Y:S01]  /*8460*/  IMAD.MOV.U32 R169, RZ, RZ, R15 ;  /* 0x000000ffffa97224 */ /* 0x004fe200078e000f */
[----:B------:R-:W-:Y:S03]  /*8470*/  @P5 IADD3 R6, P1, R4, UR23, RZ ;  /* 0x0000001704065c10 */ /* 0x000fe6000ff3e0ff */
[----:B------:R-:W-:Y:S01]  /*8480*/  FADD.FTZ R0, -R0, R3 ;  /* 0x0000000300007221 */ /* 0x000fe20000010100 */
[----:B------:R-:W-:Y:S02]  /*8490*/  @P5 IADD3.X R7, R5, UR24, RZ, P1, !PT ;  /* 0x0000001805075c10 */ /* 0x000fe40008ffe4ff */
[----:B------:R-:W-:Y:S01]  /*84a0*/  F2FP.BF16.PACK_AB R163, R11, R169 ;  /* 0x000000a90ba3723e */ /* 0x000fe200000010ff */
[----:B------:R-:W-:Y:S02]  /*84b0*/  FMUL.FTZ R0, R0, c[0x0][0x2d0] ;  /* 0x0000b40000007a20 */ /* 0x000fe40000410000 */
[----:B------:R1:W-:Y:S02]  /*84c0*/  @P5 LDGSTS.E.BYPASS.LTC128B.128 [R249+0xe100], [R6.64], !P4 ;  /* 0x0e10000006f95fae */ /* 0x0003e4000e101d52 */
[----:B------:R2:W3:Y:S06]  /*84d0*/  MUFU.EX2 R3, R0 ;  /* 0x0000000000037308 */ /* 0x0004ec0000000800 */
[----:B------:R1:W-:Y:S08]  /*84e0*/  @P5 LDGSTS.E.BYPASS.LTC128B.128 [R249+0x11100], [R6.64+0x80], !P3 ;  /* 0x1110008006f95fae */ /* 0x0003f0000d901d52 */
[----:B------:R1:W-:Y:S08]  /*84f0*/  @P5 LDGSTS.E.BYPASS.LTC128B.128 [R249+0x14100], [R6.64+0x100], !P2 ;  /* 0x1410010006f95fae */ /* 0x0003f0000d101d52 */
[----:B------:R-:W-:Y:S01]  /*8500*/  LDSM.16.MT88.4 R20, [R226+0x100] ;  /* 0x00010000e214783b */ /* 0x000fe20000004200 */
[----:B--2---:R-:W-:Y:S01]  /*8510*/  FADD.FTZ R0, -R2, R143 ;  /* 0x0000008f02007221 */ /* 0x004fe20000010100 */
[----:B------:R-:W-:Y:S01]  /*8520*/  MOV R143, R40 ;  /* 0x00000028008f7202 */ /* 0x000fe20000000f00 */
[----:B------:R-:W-:Y:S02]  /*8530*/  IMAD.MOV.U32 R2, RZ, RZ, R12 ;  /* 0x000000ffff027224 */ /* 0x000fe400078e000c */
[----:B------:R-:W-:Y:S03]  /*8540*/  FMUL.FTZ R0, R0, c[0x0][0x2d0] ;  /* 0x0000b40000007a20 */ /* 0x000fe60000410000 */
[----:B------:R-:W2:Y:S01]  /*8550*/  LDSM.16.MT88.4 R12, [R225+0x100] ;  /* 0x00010000e10c783b */ /* 0x000ea20000004200 */
[----:B------:R-:W-:Y:S01]  /*8560*/  F2FP.BF16.PACK_AB R162, R18, R2 ;  /* 0x0000000212a2723e */ /* 0x000fe200000010ff */
[C---:B---3--:R-:W-:Y:S01]  /*8570*/  FMUL.FTZ R4, R3.reuse, R144 ;  /* 0x0000009003047220 */ /* 0x048fe20000410000 */
[----:B------:R-:W-:Y:S01]  /*8580*/  MOV R144, R11 ;  /* 0x0000000b00907202 */ /* 0x000fe20000000f00 */
[----:B------:R-:W1:Y:S01]  /*8590*/  MUFU.EX2 R0, R0 ;  /* 0x0000000000007308 */ /* 0x000e620000000800 */
[C---:B------:R-:W-:Y:S01]  /*85a0*/  FMUL.FTZ R5, R3.reuse, R145 ;  /* 0x0000009103057220 */ /* 0x040fe20000410000 */
[----:B------:R-:W-:Y:S01]  /*85b0*/  MOV R145, R18 ;  /* 0x0000001200917202 */ /* 0x000fe20000000f00 */
[C---:B------:R-:W-:Y:S01]  /*85c0*/  FMUL.FTZ R9, R3.reuse, R149 ;  /* 0x0000009503097220 */ /* 0x040fe20000410000 */
[----:B------:R-:W3:Y:S01]  /*85d0*/  LDSM.16.MT88.4 R28, [R229+0x100] ;  /* 0x00010000e51c783b */ /* 0x000ee20000004200 */
[C---:B------:R-:W-:Y:S01]  /*85e0*/  FMUL.FTZ R8, R3.reuse, R148 ;  /* 0x0000009403087220 */ /* 0x040fe20000410000 */
[----:B------:R-:W-:Y:S01]  /*85f0*/  MOV R149, R39 ;  /* 0x0000002700957202 */ /* 0x000fe20000000f00 */
[C---:B------:R-:W-:Y:S02]  /*8600*/  FMUL.FTZ R16, R3.reuse, R104 ;  /* 0x0000006803107220 */ /* 0x040fe40000410000 */
[C---:B------:R-:W-:Y:S02]  /*8610*/  FMUL.FTZ R17, R3.reuse, R105 ;  /* 0x0000006903117220 */ /* 0x040fe40000410000 */
[----:B------:R-:W-:Y:S01]  /*8620*/  IMAD.MOV.U32 R40, RZ, RZ, R19 ;  /* 0x000000ffff287224 */ /* 0x000fe200078e0013 */
[----:B------:R-:W-:Y:S01]  /*8630*/  LDSM.16.MT88.4 R44, [R225+0x3100] ;  /* 0x00310000e12c783b */ /* 0x000fe20000004200 */
[----:B------:R-:W-:Y:S02]  /*8640*/  IMAD.MOV.U32 R148, RZ, RZ, R33 ;  /* 0x000000ffff947224 */ /* 0x000fe400078e0021 */
[C---:B------:R-:W-:Y:S01]  /*8650*/  FMUL.FTZ R33, R3.reuse, R121 ;  /* 0x0000007903217220 */ /* 0x040fe20000410000 */
[----:B------:R-:W-:Y:S01]  /*8660*/  MOV R121, R49 ;  /* 0x0000003100797202 */ /* 0x000fe20000000f00 */
[C---:B------:R-:W-:Y:S02]  /*8670*/  FMUL.FTZ R49, R3.reuse, R137 ;  /* 0x0000008903317220 */ /* 0x040fe40000410000 */
[----:B------:R-:W-:Y:S01]  /*8680*/  IMAD.MOV.U32 R137, RZ, RZ, R149 ;  /* 0x000000ffff897224 */ /* 0x000fe200078e0095 */
[----:B------:R-:W0:Y:S01]  /*8690*/  LDGDEPBAR ;  /* 0x00000000000079af */ /* 0x000e220000000000 */
[C---:B------:R-:W-:Y:S02]  /*86a0*/  FMUL.FTZ R52, R3.reuse, R52 ;  /* 0x0000003403347220 */ /* 0x040fe40000410000 */
[C---:B------:R-:W-:Y:S02]  /*86b0*/  FMUL.FTZ R53, R3.reuse, R53 ;  /* 0x0000003503357220 */ /* 0x040fe40000410000 */
[C---:B-1----:R-:W-:Y:S02]  /*86c0*/  FMUL.FTZ R6, R0.reuse, R146 ;  /* 0x0000009200067220 */ /* 0x042fe40000410000 */
[C---:B------:R-:W-:Y:S01]  /*86d0*/  FMUL.FTZ R7, R0.reuse, R147 ;  /* 0x0000009300077220 */ /* 0x040fe20000410000 */
[----:B------:R-:W-:Y:S01]  /*86e0*/  MOV R147, R27 ;  /* 0x0000001b00937202 */ /* 0x000fe20000000f00 */
[C---:B------:R-:W-:Y:S02]  /*86f0*/  FMUL.FTZ R18, R0.reuse, R106 ;  /* 0x0000006a00127220 */ /* 0x040fe40000410000 */
[C---:B------:R-:W-:Y:S02]  /*8700*/  FMUL.FTZ R19, R0.reuse, R107 ;  /* 0x0000006b00137220 */ /* 0x040fe40000410000 */
[----:B------:R-:W-:Y:S01]  /*8710*/  LDSM.16.MT88.4 R104, [R229+0x3100] ;  /* 0x00310000e568783b */ /* 0x000fe20000004200 */
[C---:B------:R-:W-:Y:S01]  /*8720*/  FMUL.FTZ R10, R0.reuse, R150 ;  /* 0x00000096000a7220 */ /* 0x040fe20000410000 */
[C---:B--2---:R-:W-:Y:S05]  /*8730*/  HMMA.16816.F32.BF16 R4, R160.reuse, R12, R4 ;  /* 0x0000000ca004723c */ /* 0x044fea0000041804 */
[C---:B------:R-:W-:Y:S01]  /*8740*/  FMUL.FTZ R11, R0.reuse, R151 ;  /* 0x00000097000b7220 */ /* 0x040fe20000410000 */
[----:B------:R-:W-:Y:S01]  /*8750*/  MOV R151, R51 ;  /* 0x0000003300977202 */ /* 0x000fe20000000f00 */
[C---:B------:R-:W-:Y:S02]  /*8760*/  FMUL.FTZ R12, R3.reuse, R100 ;  /* 0x00000064030c7220 */ /* 0x040fe40000410000 */
[C---:B------:R-:W-:Y:S03]  /*8770*/  FMUL.FTZ R13, R3.reuse, R101 ;  /* 0x00000065030d7220 */ /* 0x040fe60000410000 */
[C---:B------:R-:W-:Y:S03]  /*8780*/  HMMA.16816.F32.BF16 R8, R160.reuse, R14, R8 ;  /* 0x0000000ea008723c */ /* 0x040fe60000041808 */
[----:B------:R-:W-:Y:S01]  /*8790*/  IMAD.MOV.U32 R150, RZ, RZ, R35 ;  /* 0x000000ffff967224 */ /* 0x000fe200078e0023 */
[----:B------:R-:W-:Y:S01]  /*87a0*/  MOV R35, R37 ;  /* 0x0000002500237202 */ /* 0x000fe20000000f00 */
[----:B------:R-:W-:Y:S01]  /*87b0*/  IMAD.MOV.U32 R146, RZ, RZ, R24 ;  /* 0x000000ffff927224 */ /* 0x000fe200078e0018 */
[----:B------:R-:W1:Y:S01]  /*87c0*/  LDSM.16.MT88.4 R36, [R228+0x100] ;  /* 0x00010000e424783b */ /* 0x000e620000004200 */
[C---:B------:R-:W-:Y:S02]  /*87d0*/  FMUL.FTZ R14, R0.reuse, R102 ;  /* 0x00000066000e7220 */ /* 0x040fe40000410000 */
[C---:B------:R-:W-:Y:S03]  /*87e0*/  FMUL.FTZ R15, R0.reuse, R103 ;  /* 0x00000067000f7220 */ /* 0x040fe60000410000 */
[C---:B------:R-:W-:Y:S02]  /*87f0*/  FMUL.FTZ R24, R3.reuse, R112 ;  /* 0x0000007003187220 */ /* 0x040fe40000410000 */
[----:B------:R-:W2:Y:S01]  /*8800*/  LDSM.16.MT88.4 R100, [R226+0x3100] ;  /* 0x00310000e264783b */ /* 0x000ea20000004200 */
[----:B------:R-:W-:Y:S01]  /*8810*/  IMAD.MOV.U32 R112, RZ, RZ, R167 ;  /* 0x000000ffff707224 */ /* 0x000fe200078e00a7 */
[C---:B------:R-:W-:Y:S03]  /*8820*/  HMMA.16816.F32.BF16 R12, R160.reuse, R20, R12 ;  /* 0x00000014a00c723c */ /* 0x040fe6000004180c */
[----:B------:R-:W-:Y:S01]  /*8830*/  MOV R167, R25 ;  /* 0x0000001900a77202 */ /* 0x000fe20000000f00 */
[C---:B------:R-:W-:Y:S02]  /*8840*/  FMUL.FTZ R25, R3.reuse, R113 ;  /* 0x0000007103197220 */ /* 0x040fe40000410000 */
[----:B------:R-:W-:Y:S02]  /*8850*/  IMAD.MOV.U32 R113, RZ, RZ, R26 ;  /* 0x000000ffff717224 */ /* 0x000fe400078e001a */
[C---:B------:R-:W-:Y:S04]  /*8860*/  HMMA.16816.F32.BF16 R16, R160.reuse, R22, R16 ;  /* 0x00000016a010723c */ /* 0x040fe80000041810 */
[C---:B------:R-:W-:Y:S02]  /*8870*/  FMUL.FTZ R20, R3.reuse, R108 ;  /* 0x0000006c03147220 */ /* 0x040fe40000410000 */
[C---:B------:R-:W-:Y:S02]  /*8880*/  FMUL.FTZ R21, R3.reuse, R109 ;  /* 0x0000006d03157220 */ /* 0x040fe40000410000 */
[C---:B------:R-:W-:Y:S04]  /*8890*/  FMUL.FTZ R22, R0.reuse, R110 ;  /* 0x0000006e00167220 */ /* 0x040fe80000410000 */
[C---:B------:R-:W-:Y:S02]  /*88a0*/  FMUL.FTZ R23, R0.reuse, R111 ;  /* 0x0000006f00177220 */ /* 0x040fe40000410000 */
[----:B------:R-:W4:Y:S01]  /*88b0*/  LDSM.16.MT88.4 R108, [R228+0x3100] ;  /* 0x00310000e46c783b */ /* 0x000f220000004200 */
[C---:B------:R-:W-:Y:S01]  /*88c0*/  FMUL.FTZ R26, R0.reuse, R114 ;  /* 0x00000072001a7220 */ /* 0x040fe20000410000 */
[----:B------:R-:W-:Y:S01]  /*88d0*/  MOV R114, R146 ;  /* 0x0000009200727202 */ /* 0x000fe20000000f00 */
[----:B------:R-:W-:Y:S02]  /*88e0*/  FMUL.FTZ R27, R0, R115 ;  /* 0x00000073001b7220 */ /* 0x000fe40000410000 */
[C---:B---3--:R-:W-:Y:S03]  /*88f0*/  HMMA.16816.F32.BF16 R20, R160.reuse, R28, R20 ;  /* 0x0000001ca014723c */ /* 0x048fe60000041814 */
[----:B------:R-:W-:Y:S01]  /*8900*/  IMAD.MOV.U32 R115, RZ, RZ, R171 ;  /* 0x000000ffff737224 */ /* 0x000fe200078e00ab */
[----:B------:R-:W-:Y:S01]  /*8910*/  MOV R171, R43 ;  /* 0x0000002b00ab7202 */ /* 0x000fe20000000f00 */
[----:B------:R-:W-:Y:S02]  /*8920*/  IMAD.MOV.U32 R146, RZ, RZ, R2 ;  /* 0x000000ffff927224 */ /* 0x000fe400078e0002 */
[C---:B------:R-:W-:Y:S01]  /*8930*/  FMUL.FTZ R28, R3.reuse, R116 ;  /* 0x00000074031c7220 */ /* 0x040fe20000410000 */
[C---:B------:R-:W-:Y:S04]  /*8940*/  HMMA.16816.F32.BF16 R24, R160.reuse, R30, R24 ;  /* 0x0000001ea018723c */ /* 0x040fe80000041818 */
[C---:B------:R-:W-:Y:S02]  /*8950*/  FMUL.FTZ R29, R3.reuse, R117 ;  /* 0x00000075031d7220 */ /* 0x040fe40000410000 */
[----:B------:R-:W-:Y:S02]  /*8960*/  FFMA.FTZ R2, R172, c[0x0][0x2d0], -R164 ;  /* 0x0000b400ac027a23 */ /* 0x000fe400000108a4 */
[C---:B------:R-:W-:Y:S01]  /*8970*/  FMUL.FTZ R30, R0.reuse, R118 ;  /* 0x00000076001e7220 */ /* 0x040fe20000410000 */
[----:B------:R-:W-:Y:S03]  /*8980*/  MOV R118, R35 ;  /* 0x0000002300767202 */ /* 0x000fe60000000f00 */
[C---:B------:R-:W-:Y:S02]  /*8990*/  FMUL.FTZ R31, R0.reuse, R119 ;  /* 0x00000077001f7220 */ /* 0x040fe40000410000 */
[----:B------:R-:W-:Y:S02]  /*89a0*/  IMAD.MOV.U32 R116, RZ, RZ, R50 ;  /* 0x000000ffff747224 */ /* 0x000fe400078e0032 */
[----:B------:R-:W-:Y:S02]  /*89b0*/  IMAD.MOV.U32 R119, RZ, RZ, R32 ;  /* 0x000000ffff777224 */ /* 0x000fe400078e0020 */
[C---:B------:R-:W-:Y:S01]  /*89c0*/  FMUL.FTZ R35, R0.reuse, R123 ;  /* 0x0000007b00237220 */ /* 0x040fe20000410000 */
[C---:B-1----:R-:W-:Y:S03]  /*89d0*/  HMMA.16816.F32.BF16 R28, R160.reuse, R36, R28 ;  /* 0x00000024a01c723c */ /* 0x042fe6000004181c */
[C---:B------:R-:W-:Y:S01]  /*89e0*/  FMUL.FTZ R32, R3.reuse, R120 ;  /* 0x0000007803207220 */ /* 0x040fe20000410000 */
[----:B------:R-:W-:Y:S01]  /*89f0*/  MOV R120, R34 ;  /* 0x0000002200787202 */ /* 0x000fe20000000f00 */
[C---:B------:R-:W-:Y:S01]  /*8a00*/  FMUL.FTZ R34, R0.reuse, R122 ;  /* 0x0000007a00227220 */ /* 0x040fe20000410000 */
[----:B------:R-:W-:Y:S01]  /*8a10*/  MOV R123, R41 ;  /* 0x00000029007b7202 */ /* 0x000fe20000000f00 */
[----:B------:R-:W-:Y:S02]  /*8a20*/  IMAD.MOV.U32 R117, RZ, RZ, R42 ;  /* 0x000000ffff757224 */ /* 0x000fe400078e002a */
[C---:B------:R-:W-:Y:S03]  /*8a30*/  FMUL.FTZ R41, R3.reuse, R129 ;  /* 0x0000008103297220 */ /* 0x040fe60000410000 */
[C---:B------:R-:W-:Y:S03]  /*8a40*/  HMMA.16816.F32.BF16 R32, R160.reuse, R38, R32 ;  /* 0x00000026a020723c */ /* 0x040fe60000041820 */
[C---:B------:R-:W-:Y:S02]  /*8a50*/  FMUL.FTZ R36, R3.reuse, R124 ;  /* 0x0000007c03247220 */ /* 0x040fe40000410000 */
[C---:B------:R-:W-:Y:S02]  /*8a60*/  FMUL.FTZ R37, R3.reuse, R125 ;  /* 0x0000007d03257220 */ /* 0x040fe40000410000 */
[C---:B------:R-:W-:Y:S02]  /*8a70*/  FMUL.FTZ R38, R0.reuse, R126 ;  /* 0x0000007e00267220 */ /* 0x040fe40000410000 */
[----:B------:R1:W-:Y:S03]  /*8a80*/  MUFU.EX2 R126, R2 ;  /* 0x00000002007e7308 */ /* 0x0003e60000000800 */
[----:B------:R-:W-:Y:S02]  /*8a90*/  IMAD.MOV.U32 R125, RZ, RZ, R40 ;  /* 0x000000ffff7d7224 */ /* 0x000fe400078e0028 */
[C---:B------:R-:W-:Y:S02]  /*8aa0*/  FMUL.FTZ R39, R0.reuse, R127 ;  /* 0x0000007f00277220 */ /* 0x040fe40000410000 */
[C---:B------:R-:W-:Y:S02]  /*8ab0*/  FMUL.FTZ R40, R3.reuse, R128 ;  /* 0x0000008003287220 */ /* 0x040fe40000410000 */
[C---:B------:R-:W-:Y:S02]  /*8ac0*/  FMUL.FTZ R42, R0.reuse, R130 ;  /* 0x00000082002a7220 */ /* 0x040fe40000410000 */
[----:B------:R-:W-:Y:S01]  /*8ad0*/  IMAD.MOV.U32 R130, RZ, RZ, R117 ;  /* 0x000000ffff827224 */ /* 0x000fe200078e0075 */
[C---:B------:R-:W-:Y:S03]  /*8ae0*/  HMMA.16816.F32.BF16 R36, R160.reuse, R44, R36 ;  /* 0x0000002ca024723c */ /* 0x040fe60000041824 */
[C---:B------:R-:W-:Y:S01]  /*8af0*/  FMUL.FTZ R43, R0.reuse, R131 ;  /* 0x00000083002b7220 */ /* 0x040fe20000410000 */
[----:B------:R-:W-:Y:S01]  /*8b00*/  MOV R117, R115 ;  /* 0x0000007300757202 */ /* 0x000fe20000000f00 */
[----:B------:R-:W-:Y:S02]  /*8b10*/  IMAD.MOV.U32 R172, RZ, RZ, R123 ;  /* 0x000000ffffac7224 */ /* 0x000fe400078e007b */
[C---:B------:R-:W-:Y:S02]  /*8b20*/  FMUL.FTZ R45, R3.reuse, R133 ;  /* 0x00000085032d7220 */ /* 0x040fe40000410000 */
[----:B------:R-:W-:Y:S01]  /*8b30*/  FMUL.FTZ R44, R3, R132 ;  /* 0x00000084032c7220 */ /* 0x000fe20000410000 */
[C---:B------:R-:W-:Y:S03]  /*8b40*/  HMMA.16816.F32.BF16 R40, R160.reuse, R46, R40 ;  /* 0x0000002ea028723c */ /* 0x040fe60000041828 */
[----:B-1----:R-:W-:Y:S01]  /*8b50*/  FFMA.FTZ R2, R173, c[0x0][0x2d0], -R164 ;  /* 0x0000b400ad027a23 */ /* 0x002fe200000108a4 */
[----:B------:R-:W-:Y:S01]  /*8b60*/  MOV R173, R150 ;  /* 0x0000009600ad7202 */ /* 0x000fe20000000f00 */
[----:B------:R-:W-:Y:S02]  /*8b70*/  IMAD.MOV.U32 R122, RZ, RZ, R48 ;  /* 0x000000ffff7a7224 */ /* 0x000fe400078e0030 */
[----:B------:R1:W3:Y:S01]  /*8b80*/  MUFU.EX2 R124, R2 ;  /* 0x00000002007c7308 */ /* 0x0002e20000000800 */
[C---:B------:R-:W-:Y:S04]  /*8b90*/  FMUL.FTZ R46, R0.reuse, R134 ;  /* 0x00000086002e7220 */ /* 0x040fe80000410000 */
[C---:B------:R-:W-:Y:S01]  /*8ba0*/  FMUL.FTZ R47, R0.reuse, R135 ;  /* 0x00000087002f7220 */ /* 0x040fe20000410000 */
[----:B------:R-:W-:Y:S01]  /*8bb0*/  MOV R131, R122 ;  /* 0x0000007a00837202 */ /* 0x000fe20000000f00 */
[C---:B------:R-:W-:Y:S02]  /*8bc0*/  FMUL.FTZ R48, R3.reuse, R136 ;  /* 0x0000008803307220 */ /* 0x040fe40000410000 */
[C---:B------:R-:W-:Y:S02]  /*8bd0*/  FMUL.FTZ R50, R0.reuse, R138 ;  /* 0x0000008a00327220 */ /* 0x040fe40000410000 */
[----:B------:R-:W-:Y:S01]  /*8be0*/  IMAD.MOV.U32 R138, RZ, RZ, R121 ;  /* 0x000000ffff8a7224 */ /* 0x000fe200078e0079 */
[C---:B--2---:R-:W-:Y:S03]  /*8bf0*/  HMMA.16816.F32.BF16 R44, R160.reuse, R100, R44 ;  /* 0x00000064a02c723c */ /* 0x044fe6000004182c */
[C---:B------:R-:W-:Y:S01]  /*8c00*/  FMUL.FTZ R51, R0.reuse, R139 ;  /* 0x0000008b00337220 */ /* 0x040fe20000410000 */
[----:B------:R-:W-:Y:S01]  /*8c10*/  MOV R139, R120 ;  /* 0x00000078008b7202 */ /* 0x000fe20000000f00 */
[----:B------:R-:W-:Y:S01]  /*8c20*/  IMAD.MOV.U32 R120, RZ, RZ, R112 ;  /* 0x000000ffff787224 */ /* 0x000fe200078e0070 */
[----:B------:R-:W-:Y:S01]  /*8c30*/  MOV R121, R118 ;  /* 0x0000007600797202 */ /* 0x000fe20000000f00 */
[----:B------:R-:W-:Y:S02]  /*8c40*/  IMAD.MOV.U32 R118, RZ, RZ, R114 ;  /* 0x000000ffff767224 */ /* 0x000fe400078e0072 */
[----:B------:R-:W-:Y:S01]  /*8c50*/  FMUL.FTZ R54, R0, R54 ;  /* 0x0000003600367220 */ /* 0x000fe20000410000 */
[C---:B------:R-:W-:Y:S01]  /*8c60*/  HMMA.16816.F32.BF16 R48, R160.reuse, R102, R48 ;  /* 0x00000066a030723c */ /* 0x040fe20000041830 */
[----:B------:R-:W2:Y:S02]  /*8c70*/  LDSM.16.MT88.4 R100, [R225+0x6100] ;  /* 0x00610000e164783b */ /* 0x000ea40000004200 */
[--C-:B-1----:R-:W-:Y:S01]  /*8c80*/  FFMA.FTZ R2, R174, c[0x0][0x2d0], -R165.reuse ;  /* 0x0000b400ae027a23 */ /* 0x102fe200000108a5 */
[----:B------:R-:W-:Y:S01]  /*8c90*/  MOV R174, R125 ;  /* 0x0000007d00ae7202 */ /* 0x000fe20000000f00 */
[C---:B------:R-:W-:Y:S02]  /*8ca0*/  FMUL.FTZ R55, R0.reuse, R55 ;  /* 0x0000003700377220 */ /* 0x040fe40000410000 */
[----:B------:R1:W-:Y:S01]  /*8cb0*/  MUFU.EX2 R125, R2 ;  /* 0x00000002007d7308 */ /* 0x0003e20000000800 */
[C---:B------:R-:W-:Y:S04]  /*8cc0*/  FMUL.FTZ R56, R3.reuse, R56 ;  /* 0x0000003803387220 */ /* 0x040fe80000410000 */
[C---:B------:R-:W-:Y:S03]  /*8cd0*/  HMMA.16816.F32.BF16 R52, R160.reuse, R104, R52 ;  /* 0x00000068a034723c */ /* 0x040fe60000041834 */
[C---:B------:R-:W-:Y:S02]  /*8ce0*/  FMUL.FTZ R57, R3.reuse, R57 ;  /* 0x0000003903397220 */ /* 0x040fe40000410000 */
[C---:B------:R-:W-:Y:S02]  /*8cf0*/  FMUL.FTZ R58, R0.reuse, R58 ;  /* 0x0000003a003a7220 */ /* 0x040fe40000410000 */
[C---:B------:R-:W-:Y:S02]  /*8d00*/  FMUL.FTZ R59, R0.reuse, R59 ;  /* 0x0000003b003b7220 */ /* 0x040fe40000410000 */
[C---:B------:R-:W-:Y:S03]  /*8d10*/  FMUL.FTZ R60, R3.reuse, R60 ;  /* 0x0000003c033c7220 */ /* 0x040fe60000410000 */
[----:B------:R-:W-:Y:S02]  /*8d20*/  FMUL.FTZ R61, R3, R61 ;  /* 0x0000003d033d7220 */ /* 0x000fe40000410000 */
[C---:B------:R-:W-:Y:S01]  /*8d30*/  HMMA.16816.F32.BF16 R56, R160.reuse, R106, R56 ;  /* 0x0000006aa038723c */ /* 0x040fe20000041838 */
[----:B------:R-:W2:Y:S02]  /*8d40*/  LDSM.16.MT88.4 R104, [R226+0x6100] ;  /* 0x00610000e268783b */ /* 0x000ea40000004200 */
[C---:B------:R-:W-:Y:S02]  /*8d50*/  FMUL.FTZ R62, R0.reuse, R62 ;  /* 0x0000003e003e7220 */ /* 0x040fe40000410000 */
[--C-:B-1----:R-:W-:Y:S01]  /*8d60*/  FFMA.FTZ R2, R175, c[0x0][0x2d0], -R165.reuse ;  /* 0x0000b400af027a23 */ /* 0x102fe200000108a5 */
[----:B------:R-:W-:Y:S01]  /*8d70*/  MOV R175, R148 ;  /* 0x0000009400af7202 */ /* 0x000fe20000000f00 */
[C---:B------:R-:W-:Y:S02]  /*8d80*/  FMUL.FTZ R63, R0.reuse, R63 ;  /* 0x0000003f003f7220 */ /* 0x040fe40000410000 */
[----:B------:R1:W1:Y:S03]  /*8d90*/  MUFU.EX2 R134, R2 ;  /* 0x0000000200867308 */ /* 0x0002660000000800 */
[C---:B------:R-:W-:Y:S02]  /*8da0*/  FMUL.FTZ R64, R3.reuse, R64 ;  /* 0x0000004003407220 */ /* 0x040fe40000410000 */
        /* <DEDUP_REMOVED lines=8> */
[----:B------:R-:W-:Y:S02]  /*8e30*/  FMUL.FTZ R70, R0, R70 ;  /* 0x0000004600467220 */ /* 0x000fe40000410000 */
[--C-:B-1----:R-:W-:Y:S02]  /*8e40*/  FFMA.FTZ R2, R176, c[0x0][0x2d0], -R164.reuse ;  /* 0x0000b400b0027a23 */ /* 0x102fe400000108a4 */
[C---:B------:R-:W-:Y:S02]  /*8e50*/  FMUL.FTZ R71, R0.reuse, R71 ;  /* 0x0000004700477220 */ /* 0x040fe40000410000 */
[----:B------:R1:W-:Y:S03]  /*8e60*/  MUFU.EX2 R133, R2 ;  /* 0x0000000200857308 */ /* 0x0003e60000000800 */
[C---:B------:R-:W-:Y:S02]  /*8e70*/  FMUL.FTZ R72, R3.reuse, R72 ;  /* 0x0000004803487220 */ /* 0x040fe40000410000 */
[C---:B--2---:R-:W-:Y:S03]  /*8e80*/  HMMA.16816.F32.BF16 R68, R160.reuse, R100, R68 ;  /* 0x00000064a044723c */ /* 0x044fe60000041844 */
        /* <DEDUP_REMOVED lines=8> */
[--C-:B-1----:R-:W-:Y:S02]  /*8f10*/  FFMA.FTZ R2, R177, c[0x0][0x2d0], -R164.reuse ;  /* 0x0000b400b1027a23 */ /* 0x102fe400000108a4 */
[C---:B------:R-:W-:Y:S02]  /*8f20*/  FMUL.FTZ R79, R0.reuse, R79 ;  /* 0x0000004f004f7220 */ /* 0x040fe40000410000 */
[----:B------:R1:W-:Y:S03]  /*8f30*/  MUFU.EX2 R127, R2 ;  /* 0x00000002007f7308 */ /* 0x0003e60000000800 */
[C---:B------:R-:W-:Y:S02]  /*8f40*/  FMUL.FTZ R80, R3.reuse, R80 ;  /* 0x0000005003507220 */ /* 0x040fe40000410000 */
[C---:B------:R-:W-:Y:S03]  /*8f50*/  HMMA.16816.F32.BF16 R76, R160.reuse, R104, R76 ;  /* 0x00000068a04c723c */ /* 0x040fe6000004184c */
[C---:B------:R-:W-:Y:S02]  /*8f60*/  FMUL.FTZ R81, R3.reuse, R81 ;  /* 0x0000005103517220 */ /* 0x040fe40000410000 */
[C---:B------:R-:W-:Y:S02]  /*8f70*/  FMUL.FTZ R82, R0.reuse, R82 ;  /* 0x0000005200527220 */ /* 0x040fe40000410000 */
[C---:B------:R-:W-:Y:S02]  /*8f80*/  FMUL.FTZ R83, R0.reuse, R83 ;  /* 0x0000005300537220 */ /* 0x040fe40000410000 */
[C---:B------:R-:W-:Y:S03]  /*8f90*/  FMUL.FTZ R84, R3.reuse, R84 ;  /* 0x0000005403547220 */ /* 0x040fe60000410000 */
[C---:B------:R-:W-:Y:S02]  /*8fa0*/  FMUL.FTZ R85, R3.reuse, R85 ;  /* 0x0000005503557220 */ /* 0x040fe40000410000 */
[C---:B------:R-:W-:Y:S01]  /*8fb0*/  HMMA.16816.F32.BF16 R80, R160.reuse, R106, R80 ;  /* 0x0000006aa050723c */ /* 0x040fe20000041850 */
[----:B------:R-:W2:Y:S02]  /*8fc0*/  LDSM.16.MT88.4 R104, [R225+0x900] ;  /* 0x00090000e168783b */ /* 0x000ea40000004200 */
[----:B------:R-:W-:Y:S02]  /*8fd0*/  FMUL.FTZ R86, R0, R86 ;  /* 0x0000005600567220 */ /* 0x000fe40000410000 */
[--C-:B-1----:R-:W-:Y:S02]  /*8fe0*/  FFMA.FTZ R2, R178, c[0x0][0x2d0], -R165.reuse ;  /* 0x0000b400b2027a23 */ /* 0x102fe400000108a5 */
[C---:B------:R-:W-:Y:S02]  /*8ff0*/  FMUL.FTZ R87, R0.reuse, R87 ;  /* 0x0000005700577220 */ /* 0x040fe40000410000 */
[----:B------:R1:W-:Y:S03]  /*9000*/  MUFU.EX2 R132, R2 ;  /* 0x0000000200847308 */ /* 0x0003e60000000800 */
        /* <DEDUP_REMOVED lines=10> */
[----:B-1----:R-:W-:Y:S02]  /*90b0*/  FFMA.FTZ R2, R179, c[0x0][0x2d0], -R165 ;  /* 0x0000b400b3027a23 */ /* 0x002fe400000108a5 */
[C---:B------:R-:W-:Y:S02]  /*90c0*/  FMUL.FTZ R93, R3.reuse, R93 ;  /* 0x0000005d035d7220 */ /* 0x040fe40000410000 */
[----:B------:R1:W1:Y:S03]  /*90d0*/  MUFU.EX2 R129, R2 ;  /* 0x0000000200817308 */ /* 0x0002660000000800 */
[C---:B------:R-:W-:Y:S02]  /*90e0*/  FMUL.FTZ R98, R0.reuse, R98 ;  /* 0x0000006200627220 */ /* 0x040fe40000410000 */
[C---:B--2---:R-:W-:Y:S03]  /*90f0*/  HMMA.16816.F32.BF16 R92, R160.reuse, R100, R92 ;  /* 0x00000064a05c723c */ /* 0x044fe6000004185c */
[----:B------:R-:W-:Y:S02]  /*9100*/  FMUL.FTZ R99, R0, R99 ;  /* 0x0000006300637220 */ /* 0x000fe40000410000 */
[C---:B------:R-:W-:Y:S02]  /*9110*/  FMUL.FTZ R96, R3.reuse, R96 ;  /* 0x0000006003607220 */ /* 0x040fe40000410000 */
[----:B------:R-:W-:Y:S01]  /*9120*/  FMUL.FTZ R97, R3, R97 ;  /* 0x0000006103617220 */ /* 0x000fe20000410000 */
[----:B---3--:R-:W-:Y:S01]  /*9130*/  F2FP.BF16.PACK_AB R100, R124, R126 ;  /* 0x0000007e7c64723e */ /* 0x008fe200000010ff */
[----:B------:R-:W-:Y:S03]  /*9140*/  IMAD.MOV.U32 R122, RZ, RZ, R119 ;  /* 0x000000ffff7a7224 */ /* 0x000fe600078e0077 */
[----:B------:R-:W-:Y:S02]  /*9150*/  MOV R119, R113 ;  /* 0x0000007100777202 */ /* 0x000fe40000000f00 */
[----:B------:R-:W-:Y:S01]  /*9160*/  HMMA.16816.F32.BF16 R96, R160, R102, R96 ;  /* 0x00000066a060723c */ /* 0x000fe20000041860 */
[----:B------:R-:W2:Y:S02]  /*9170*/  LDSM.16.MT88.4 R112, [R229+0x900] ;  /* 0x00090000e570783b */ /* 0x000ea40000004200 */
[----:B------:R-:W-:Y:S01]  /*9180*/  F2FP.BF16.PACK_AB R101, R134, R125 ;  /* 0x0000007d8665723e */ /* 0x000fe200000010ff */
[--C-:B-1----:R-:W-:Y:S03]  /*9190*/  FFMA.FTZ R2, R183, c[0x0][0x2d0], -R164.reuse ;  /* 0x0000b400b7027a23 */ /* 0x102fe600000108a4 */
[----:B------:R-:W-:Y:S01]  /*91a0*/  F2FP.BF16.PACK_AB R103, R129, R132 ;  /* 0x000000848167723e */ /* 0x000fe200000010ff */
[----:B------:R1:W-:Y:S01]  /*91b0*/  MUFU.EX2 R128, R2 ;  /* 0x0000000200807308 */ /* 0x0003e20000000800 */
[----:B------:R-:W-:Y:S07]  /*91c0*/  F2FP.BF16.PACK_AB R102, R127, R133 ;  /* 0x000000857f66723e */ /* 0x000fee00000010ff */
[C---:B------:R-:W-:Y:S08]  /*91d0*/  HMMA.16816.F32.BF16 R4, R100.reuse, R104, R4 ;  /* 0x000000686404723c */ /* 0x040ff00000041804 */
        /* <DEDUP_REMOVED lines=29> */
[C---:B------:R-:W-:Y:S01]  /*93b0*/  HMMA.16816.F32.BF16 R64, R100.reuse, R110, R64 ;  /* 0x0000006e6440723c */ /* 0x040fe20000041840 */
[----:B------:R-:W1:Y:S03]  /*93c0*/  LDSM.16.MT88.4 R108, [R229+0x6900] ;  /* 0x00690000e56c783b */ /* 0x000e660000004200 */
[--C-:B---3--:R-:W-:Y:S04]  /*93d0*/  FFMA.FTZ R2, R251, c[0x0][0x2d0], -R164.reuse ;  /* 0x0000b400fb027a23 */ /* 0x108fe800000108a4 */
[C---:B--2---:R-:W-:Y:S01]  /*93e0*/  HMMA.16816.F32.BF16 R68, R100.reuse, R112, R68 ;  /* 0x000000706444723c */ /* 0x044fe20000041844 */
[----:B------:R2:W3:Y:S07]  /*93f0*/  MUFU.EX2 R148, R2 ;  /* 0x0000000200947308 */ /* 0x0004ee0000000800 */
[C---:B------:R-:W-:Y:S01]  /*9400*/  HMMA.16816.F32.BF16 R72, R100.reuse, R114, R72 ;  /* 0x000000726448723c */ /* 0x040fe20000041848 */
[----:B------:R-:W3:Y:S07]  /*9410*/  LDSM.16.MT88.4 R112, [R228+0x6900] ;  /* 0x00690000e470783b */ /* 0x000eee0000004200 */
[C---:B----4-:R-:W-:Y:S08]  /*9420*/  HMMA.16816.F32.BF16 R76, R100.reuse, R104, R76 ;  /* 0x00000068644c723c */ /* 0x050ff0000004184c */
[C---:B------:R-:W-:Y:S01]  /*9430*/  HMMA.16816.F32.BF16 R80, R100.reuse, R106, R80 ;  /* 0x0000006a6450723c */ /* 0x040fe20000041850 */
[----:B------:R-:W4:Y:S03]  /*9440*/  LDSM.16.MT88.4 R104, [R225+0x1100] ;  /* 0x00110000e168783b */ /* 0x000f260000004200 */
[--C-:B--2---:R-:W-:Y:S04]  /*9450*/  FFMA.FTZ R2, R252, c[0x0][0x2d0], -R165.reuse ;  /* 0x0000b400fc027a23 */ /* 0x104fe800000108a5 */
[C---:B-1----:R-:W-:Y:S01]  /*9460*/  HMMA.16816.F32.BF16 R84, R100.reuse, R108, R84 ;  /* 0x0000006c6454723c */ /* 0x042fe20000041854 */
[----:B------:R1:W-:Y:S07]  /*9470*/  MUFU.EX2 R149, R2 ;  /* 0x0000000200957308 */ /* 0x0003ee0000000800 */
[C---:B------:R-:W-:Y:S01]  /*9480*/  HMMA.16816.F32.BF16 R88, R100.reuse, R110, R88 ;  /* 0x0000006e6458723c */ /* 0x040fe20000041858 */
[----:B------:R-:W2:Y:S07]  /*9490*/  LDSM.16.MT88.4 R108, [R226+0x1100] ;  /* 0x00110000e26c783b */ /* 0x000eae0000004200 */
[C---:B---3--:R-:W-:Y:S08]  /*94a0*/  HMMA.16816.F32.BF16 R92, R100.reuse, R112, R92 ;  /* 0x00000070645c723c */ /* 0x048ff0000004185c */
[----:B------:R-:W-:Y:S01]  /*94b0*/  HMMA.16816.F32.BF16 R96, R100, R114, R96 ;  /* 0x000000726460723c */ /* 0x000fe20000041860 */
[----:B------:R-:W3:Y:S03]  /*94c0*/  LDSM.16.MT88.4 R112, [R229+0x1100] ;  /* 0x00110000e570783b */ /* 0x000ee60000004200 */
[--C-:B-1----:R-:W-:Y:S03]  /*94d0*/  FFMA.FTZ R2, R175, c[0x0][0x2d0], -R165.reuse ;  /* 0x0000b400af027a23 */ /* 0x102fe600000108a5 */
[----:B------:R-:W-:Y:S01]  /*94e0*/  F2FP.BF16.PACK_AB R100, R135, R128 ;  /* 0x000000808764723e */ /* 0x000fe200000010ff */
[----:B------:R1:W1:Y:S01]  /*94f0*/  MUFU.EX2 R252, R2 ;  /* 0x0000000200fc7308 */ /* 0x0002620000000800 */
[----:B------:R-:W-:Y:S03]  /*9500*/  F2FP.BF16.PACK_AB R101, R150, R123 ;  /* 0x0000007b9665723e */ /* 0x000fe600000010ff */
[----:B------:R-:W-:Y:S01]  /*9510*/  F2FP.BF16.PACK_AB R102, R148, R136 ;  /* 0x000000889466723e */ /* 0x000fe200000010ff */
[--C-:B-1----:R-:W-:Y:S01]  /*9520*/  FFMA.FTZ R2, R174, c[0x0][0x2d0], -R164.reuse ;  /* 0x0000b400ae027a23 */ /* 0x102fe200000108a4 */
[----:B------:R-:W-:Y:S04]  /*9530*/  F2FP.BF16.PACK_AB R103, R252, R149 ;  /* 0x00000095fc67723e */ /* 0x000fe800000010ff */
[----:B------:R1:W-:Y:S03]  /*9540*/  MUFU.EX2 R251, R2 ;  /* 0x0000000200fb7308 */ /* 0x0003e60000000800 */
[C---:B----4-:R-:W-:Y:S08]  /*9550*/  HMMA.16816.F32.BF16 R4, R100.reuse, R104, R4 ;  /* 0x000000686404723c */ /* 0x050ff00000041804 */
[C---:B------:R-:W-:Y:S01]  /*9560*/  HMMA.16816.F32.BF16 R8, R100.reuse, R106, R8 ;  /* 0x0000006a6408723c */ /* 0x040fe20000041808 */
[----:B------:R-:W4:Y:S07]  /*9570*/  LDSM.16.MT88.4 R104, [R228+0x1100] ;  /* 0x00110000e468783b */ /* 0x000f2e0000004200 */
[C---:B--2---:R-:W-:Y:S04]  /*9580*/  HMMA.16816.F32.BF16 R12, R100.reuse, R108, R12 ;  /* 0x0000006c640c723c */ /* 0x044fe8000004180c */
[--C-:B-1----:R-:W-:Y:S04]  /*9590*/  FFMA.FTZ R2, R173, c[0x0][0x2d0], -R164.reuse ;  /* 0x0000b400ad027a23 */ /* 0x102fe800000108a4 */
[C---:B------:R-:W-:Y:S01]  /*95a0*/  HMMA.16816.F32.BF16 R16, R100.reuse, R110, R16 ;  /* 0x0000006e6410723c */ /* 0x040fe20000041810 */
[----:B------:R1:W2:Y:S01]  /*95b0*/  MUFU.EX2 R250, R2 ;  /* 0x0000000200fa7308 */ /* 0x0002a20000000800 */
[----:B------:R-:W2:Y:S06]  /*95c0*/  LDSM.16.MT88.4 R108, [R225+0x4100] ;  /* 0x00410000e16c783b */ /* 0x000eac0000004200 */
[C---:B---3--:R-:W-:Y:S08]  /*95d0*/  HMMA.16816.F32.BF16 R20, R100.reuse, R112, R20 ;  /* 0x000000706414723c */ /* 0x048ff00000041814 */
[C---:B------:R-:W-:Y:S01]  /*95e0*/  HMMA.16816.F32.BF16 R24, R100.reuse, R114, R24 ;  /* 0x000000726418723c */ /* 0x040fe20000041818 */
[----:B------:R-:W3:Y:S07]  /*95f0*/  LDSM.16.MT88.4 R112, [R226+0x4100] ;  /* 0x00410000e270783b */ /* 0x000eee0000004200 */
[C---:B----4-:R-:W-:Y:S04]  /*9600*/  HMMA.16816.F32.BF16 R28, R100.reuse, R104, R28 ;  /* 0x00000068641c723c */ /* 0x050fe8000004181c */
[--C-:B-1----:R-:W-:Y:S04]  /*9610*/  FFMA.FTZ R2, R172, c[0x0][0x2d0], -R165.reuse ;  /* 0x0000b400ac027a23 */ /* 0x102fe800000108a5 */
[----:B------:R1:W-:Y:S01]  /*9620*/  MUFU.EX2 R182, R2 ;  /* 0x0000000200b67308 */ /* 0x0003e20000000800 */
[C---:B------:R-:W-:Y:S01]  /*9630*/  HMMA.16816.F32.BF16 R32, R100.reuse, R106, R32 ;  /* 0x0000006a6420723c */ /* 0x040fe20000041820 */
[----:B------:R-:W4:Y:S07]  /*9640*/  LDSM.16.MT88.4 R104, [R229+0x4100] ;  /* 0x00410000e568783b */ /* 0x000f2e0000004200 */
[C---:B--2---:R-:W-:Y:S08]  /*9650*/  HMMA.16816.F32.BF16 R36, R100.reuse, R108, R36 ;  /* 0x0000006c6424723c */ /* 0x044ff00000041824 */
[C---:B------:R-:W-:Y:S01]  /*9660*/  HMMA.16816.F32.BF16 R40, R100.reuse, R110, R40 ;  /* 0x0000006e6428723c */ /* 0x040fe20000041828 */
[----:B------:R-:W2:Y:S03]  /*9670*/  LDSM.16.MT88.4 R108, [R228+0x4100] ;  /* 0x00410000e46c783b */ /* 0x000ea60000004200 */
[--C-:B-1----:R-:W-:Y:S04]  /*9680*/  FFMA.FTZ R2, R139, c[0x0][0x2d0], -R165.reuse ;  /* 0x0000b4008b027a23 */ /* 0x102fe800000108a5 */
[C---:B---3--:R-:W-:Y:S01]  /*9690*/  HMMA.16816.F32.BF16 R44, R100.reuse, R112, R44 ;  /* 0x00000070642c723c */ /* 0x048fe2000004182c */
[----:B------:R1:W3:Y:S07]  /*96a0*/  MUFU.EX2 R183, R2 ;  /* 0x0000000200b77308 */ /* 0x0002ee0000000800 */
[C---:B------:R-:W-:Y:S01]  /*96b0*/  HMMA.16816.F32.BF16 R48, R100.reuse, R114, R48 ;  /* 0x000000726430723c */ /* 0x040fe20000041830 */
[----:B------:R-:W3:Y:S07]  /*96c0*/  LDSM.16.MT88.4 R112, [R225+0x7100] ;  /* 0x00710000e170783b */ /* 0x000eee0000004200 */
[C---:B----4-:R-:W-:Y:S08]  /*96d0*/  HMMA.16816.F32.BF16 R52, R100.reuse, R104, R52 ;  /* 0x000000686434723c */ /* 0x050ff00000041834 */
[C---:B------:R-:W-:Y:S01]  /*96e0*/  HMMA.16816.F32.BF16 R56, R100.reuse, R106, R56 ;  /* 0x0000006a6438723c */ /* 0x040fe20000041838 */
[----:B------:R-:W4:Y:S03]  /*96f0*/  LDSM.16.MT88.4 R104, [R226+0x7100] ;  /* 0x00710000e268783b */ /* 0x000f260000004200 */
[--C-:B-1----:R-:W-:Y:S04]  /*9700*/  FFMA.FTZ R2, R138, c[0x0][0x2d0], -R164.reuse ;  /* 0x0000b4008a027a23 */ /* 0x102fe800000108a4 */
[----:B------:R1:W-:Y:S01]  /*9710*/  MUFU.EX2 R181, R2 ;  /* 0x0000000200b57308 */ /* 0x0003e20000000800 */
[C---:B--2---:R-:W-:Y:S08]  /*9720*/  HMMA.16816.F32.BF16 R60, R100.reuse, R108, R60 ;  /* 0x0000006c643c723c */ /* 0x044ff0000004183c */
[C---:B------:R-:W-:Y:S01]  /*9730*/  HMMA.16816.F32.BF16 R64, R100.reuse, R110, R64 ;  /* 0x0000006e6440723c */ /* 0x040fe20000041840 */
[----:B------:R-:W2:Y:S07]  /*9740*/  LDSM.16.MT88.4 R108, [R229+0x7100] ;  /* 0x00710000e56c783b */ /* 0x000eae0000004200 */
[C---:B---3--:R-:W-:Y:S04]  /*9750*/  HMMA.16816.F32.BF16 R68, R100.reuse, R112, R68 ;  /* 0x000000706444723c */ /* 0x048fe80000041844 */
[--C-:B-1----:R-:W-:Y:S04]  /*9760*/  FFMA.FTZ R2, R137, c[0x0][0x2d0], -R164.reuse ;  /* 0x0000b40089027a23 */ /* 0x102fe800000108a4 */
[C---:B------:R-:W-:Y:S01]  /*9770*/  HMMA.16816.F32.BF16 R72, R100.reuse, R114, R72 ;  /* 0x000000726448723c */ /* 0x040fe20000041848 */
[----:B------:R-:W1:Y:S01]  /*9780*/  LDSM.16.MT88.4 R112, [R228+0x7100] ;  /* 0x00710000e470783b */ /* 0x000e620000004200 */
[----:B------:R3:W1:Y:S06]  /*9790*/  MUFU.EX2 R180, R2 ;  /* 0x0000000200b47308 */ /* 0x00066c0000000800 */
[C---:B----4-:R-:W-:Y:S08]  /*97a0*/  HMMA.16816.F32.BF16 R76, R100.reuse, R104, R76 ;  /* 0x00000068644c723c */ /* 0x050ff0000004184c */
[C---:B------:R-:W-:Y:S01]  /*97b0*/  HMMA.16816.F32.BF16 R80, R100.reuse, R106, R80 ;  /* 0x0000006a6450723c */ /* 0x040fe20000041850 */
[----:B------:R-:W4:Y:S07]  /*97c0*/  LDSM.16.MT88.4 R104, [R225+0x1900] ;  /* 0x00190000e168783b */ /* 0x000f2e0000004200 */
[C---:B--2---:R-:W-:Y:S04]  /*97d0*/  HMMA.16816.F32.BF16 R84, R100.reuse, R108, R84 ;  /* 0x0000006c6454723c */ /* 0x044fe80000041854 */
[--C-:B---3--:R-:W-:Y:S01]  /*97e0*/  FFMA.FTZ R2, R131, c[0x0][0x2d0], -R165.reuse ;  /* 0x0000b40083027a23 */ /* 0x108fe200000108a5 */
[----:B------:R-:W-:Y:S03]  /*97f0*/  MOV R131, R151 ;  /* 0x0000009700837202 */ /* 0x000fe60000000f00 */
[----:B------:R2:W-:Y:S01]  /*9800*/  MUFU.EX2 R179, R2 ;  /* 0x0000000200b37308 */ /* 0x0005e20000000800 */
[C---:B------:R-:W-:Y:S01]  /*9810*/  HMMA.16816.F32.BF16 R88, R100.reuse, R110, R88 ;  /* 0x0000006e6458723c */ /* 0x040fe20000041858 */
[----:B------:R-:W3:Y:S07]  /*9820*/  LDSM.16.MT88.4 R108, [R226+0x1900] ;  /* 0x00190000e26c783b */ /* 0x000eee0000004200 */
[C---:B-1----:R-:W-:Y:S08]  /*9830*/  HMMA.16816.F32.BF16 R92, R100.reuse, R112, R92 ;  /* 0x00000070645c723c */ /* 0x042ff0000004185c */
[----:B------:R-:W-:Y:S01]  /*9840*/  HMMA.16816.F32.BF16 R96, R100, R114, R96 ;  /* 0x000000726460723c */ /* 0x000fe20000041860 */
[----:B------:R-:W1:Y:S03]  /*9850*/  LDSM.16.MT88.4 R112, [R229+0x1900] ;  /* 0x00190000e570783b */ /* 0x000e660000004200 */
[----:B--2---:R-:W-:Y:S03]  /*9860*/  FFMA.FTZ R2, R130, c[0x0][0x2d0], -R165 ;  /* 0x0000b40082027a23 */ /* 0x004fe600000108a5 */
[----:B------:R-:W-:Y:S01]  /*9870*/  F2FP.BF16.PACK_AB R100, R250, R251 ;  /* 0x000000fbfa64723e */ /* 0x000fe200000010ff */
[----:B------:R2:W2:Y:S01]  /*9880*/  MUFU.EX2 R178, R2 ;  /* 0x0000000200b27308 */ /* 0x0004a20000000800 */
[----:B------:R-:W-:Y:S03]  /*9890*/  F2FP.BF16.PACK_AB R101, R183, R182 ;  /* 0x000000b6b765723e */ /* 0x000fe600000010ff */
[----:B------:R-:W-:Y:S01]  /*98a0*/  F2FP.BF16.PACK_AB R102, R180, R181 ;  /* 0x000000b5b466723e */ /* 0x000fe200000010ff */
[--C-:B--2---:R-:W-:Y:S01]  /*98b0*/  FFMA.FTZ R2, R122, c[0x0][0x2d0], -R164.reuse ;  /* 0x0000b4007a027a23 */ /* 0x104fe200000108a4 */
[----:B------:R-:W-:Y:S01]  /*98c0*/  F2FP.BF16.PACK_AB R103, R178, R179 ;  /* 0x000000b3b267723e */ /* 0x000fe200000010ff */
[----:B------:R-:W-:Y:S03]  /*98d0*/  IMAD.MOV.U32 R122, RZ, RZ, R117 ;  /* 0x000000ffff7a7224 */ /* 0x000fe600078e0075 */
[----:B------:R2:W-:Y:S03]  /*98e0*/  MUFU.EX2 R176, R2 ;  /* 0x0000000200b07308 */ /* 0x0005e60000000800 */
[C---:B----4-:R-:W-:Y:S08]  /*98f0*/  HMMA.16816.F32.BF16 R4, R100.reuse, R104, R4 ;  /* 0x000000686404723c */ /* 0x050ff00000041804 */
[C---:B------:R-:W-:Y:S01]  /*9900*/  HMMA.16816.F32.BF16 R8, R100.reuse, R106, R8 ;  /* 0x0000006a6408723c */ /* 0x040fe20000041808 */
[----:B------:R-:W4:Y:S07]  /*9910*/  LDSM.16.MT88.4 R104, [R228+0x1900] ;  /* 0x00190000e468783b */ /* 0x000f2e0000004200 */
[C---:B---3--:R-:W-:Y:S04]  /*9920*/  HMMA.16816.F32.BF16 R12, R100.reuse, R108, R12 ;  /* 0x0000006c640c723c */ /* 0x048fe8000004180c */
[--C-:B--2---:R-:W-:Y:S02]  /*9930*/  FFMA.FTZ R2, R121, c[0x0][0x2d0], -R164.reuse ;  /* 0x0000b40079027a23 */ /* 0x104fe400000108a4 */
[----:B------:R-:W2:Y:S02]  /*9940*/  LDL.LU R121, [R1+0x18] ;  /* 0x0000180001797983 */ /* 0x000ea40000300800 */
[C---:B------:R-:W-:Y:S01]  /*9950*/  HMMA.16816.F32.BF16 R16, R100.reuse, R110, R16 ;  /* 0x0000006e6410723c */ /* 0x040fe20000041810 */
[----:B------:R3:W3:Y:S01]  /*9960*/  MUFU.EX2 R177, R2 ;  /* 0x0000000200b17308 */ /* 0x0006e20000000800 */
[----:B------:R-:W3:Y:S06]  /*9970*/  LDSM.16.MT88.4 R108, [R225+0x4900] ;  /* 0x00490000e16c783b */ /* 0x000eec0000004200 */
[C---:B-1----:R-:W-:Y:S08]  /*9980*/  HMMA.16816.F32.BF16 R20, R100.reuse, R112, R20 ;  /* 0x000000706414723c */ /* 0x042ff00000041814 */
[C---:B------:R-:W-:Y:S01]  /*9990*/  HMMA.16816.F32.BF16 R24, R100.reuse, R114, R24 ;  /* 0x000000726418723c */ /* 0x040fe20000041818 */
[----:B------:R-:W1:Y:S07]  /*99a0*/  LDSM.16.MT88.4 R112, [R226+0x4900] ;  /* 0x00490000e270783b */ /* 0x000e6e0000004200 */
[C---:B----4-:R-:W-:Y:S04]  /*99b0*/  HMMA.16816.F32.BF16 R28, R100.reuse, R104, R28 ;  /* 0x00000068641c723c */ /* 0x050fe8000004181c */
[--C-:B---3--:R-:W-:Y:S02]  /*99c0*/  FFMA.FTZ R2, R120, c[0x0][0x2d0], -R165.reuse ;  /* 0x0000b40078027a23 */ /* 0x108fe400000108a5 */
[--C-:B------:R-:W-:Y:S02]  /*99d0*/  FFMA.FTZ R120, R248, c[0x0][0x2d0], -R165.reuse ;  /* 0x0000b400f8787a23 */ /* 0x100fe400000108a5 */
[----:B------:R3:W-:Y:S01]  /*99e0*/  MUFU.EX2 R175, R2 ;  /* 0x0000000200af7308 */ /* 0x0007e20000000800 */
[C---:B------:R-:W-:Y:S01]  /*99f0*/  HMMA.16816.F32.BF16 R32, R100.reuse, R106, R32 ;  /* 0x0000006a6420723c */ /* 0x040fe20000041820 */
[----:B------:R-:W4:Y:S07]  /*9a00*/  LDSM.16.MT88.4 R104, [R229+0x4900] ;  /* 0x00490000e568783b */ /* 0x000f2e0000004200 */
[C---:B------:R-:W-:Y:S08]  /*9a10*/  HMMA.16816.F32.BF16 R36, R100.reuse, R108, R36 ;  /* 0x0000006c6424723c */ /* 0x040ff00000041824 */
[C---:B------:R-:W-:Y:S01]  /*9a20*/  HMMA.16816.F32.BF16 R40, R100.reuse, R110, R40 ;  /* 0x0000006e6428723c */ /* 0x040fe20000041828 */
[----:B------:R-:W4:Y:S03]  /*9a30*/  LDSM.16.MT88.4 R108, [R228+0x4900] ;  /* 0x00490000e46c783b */ /* 0x000f260000004200 */
[--C-:B---3--:R-:W-:Y:S04]  /*9a40*/  FFMA.FTZ R2, R119, c[0x0][0x2d0], -R165.reuse ;  /* 0x0000b40077027a23 */ /* 0x108fe800000108a5 */
[C---:B-1----:R-:W-:Y:S01]  /*9a50*/  HMMA.16816.F32.BF16 R44, R100.reuse, R112, R44 ;  /* 0x00000070642c723c */ /* 0x042fe2000004182c */
        /* <DEDUP_REMOVED lines=11> */
[C---:B---3--:R-:W-:Y:S04]  /*9b10*/  HMMA.16816.F32.BF16 R68, R100.reuse, R112, R68 ;  /* 0x000000706444723c */ /* 0x048fe80000041844 */
[--C-:B-1----:R-:W-:Y:S04]  /*9b20*/  FFMA.FTZ R2, R116, c[0x0][0x2d0], -R164.reuse ;  /* 0x0000b40074027a23 */ /* 0x102fe800000108a4 */
[C---:B------:R-:W-:Y:S01]  /*9b30*/  HMMA.16816.F32.BF16 R72, R100.reuse, R114, R72 ;  /* 0x000000726448723c */ /* 0x040fe20000041848 */
[----:B------:R-:W1:Y:S01]  /*9b40*/  LDSM.16.MT88.4 R112, [R228+0x7900] ;  /* 0x00790000e470783b */ /* 0x000e620000004200 */
[----:B------:R3:W1:Y:S06]  /*9b50*/  MUFU.EX2 R172, R2 ;  /* 0x0000000200ac7308 */ /* 0x00066c0000000800 */
[C---:B----4-:R-:W-:Y:S01]  /*9b60*/  HMMA.16816.F32.BF16 R76, R100.reuse, R104, R76 ;  /* 0x00000068644c723c */ /* 0x050fe2000004184c */
[----:B------:R-:W-:Y:S07]  /*9b70*/  LDSM.16.MT88.4 R116, [R229+0x2100] ;  /* 0x00210000e574783b */ /* 0x000fee0000004200 */
[C---:B------:R-:W-:Y:S01]  /*9b80*/  HMMA.16816.F32.BF16 R80, R100.reuse, R106, R80 ;  /* 0x0000006a6450723c */ /* 0x040fe20000041850 */
[----:B------:R-:W4:Y:S07]  /*9b90*/  LDSM.16.MT88.4 R104, [R225+0x2100] ;  /* 0x00210000e168783b */ /* 0x000f2e0000004200 */
[C---:B------:R-:W-:Y:S04]  /*9ba0*/  HMMA.16816.F32.BF16 R84, R100.reuse, R108, R84 ;  /* 0x0000006c6454723c */ /* 0x040fe80000041854 */
[--C-:B---3--:R-:W-:Y:S04]  /*9bb0*/  FFMA.FTZ R2, R171, c[0x0][0x2d0], -R165.reuse ;  /* 0x0000b400ab027a23 */ /* 0x108fe800000108a5 */
        /* <DEDUP_REMOVED lines=8> */
[----:B------:R3:W3:Y:S01]  /*9c40*/  MUFU.EX2 R170, R2 ;  /* 0x0000000200aa7308 */ /* 0x0006e20000000800 */
[----:B------:R-:W-:Y:S03]  /*9c50*/  F2FP.BF16.PACK_AB R101, R174, R175 ;  /* 0x000000afae65723e */ /* 0x000fe600000010ff */
[----:B------:R-:W-:Y:S01]  /*9c60*/  F2FP.BF16.PACK_AB R102, R172, R173 ;  /* 0x000000adac66723e */ /* 0x000fe200000010ff */
[--C-:B---3--:R-:W-:Y:S01]  /*9c70*/  FFMA.FTZ R2, R143, c[0x0][0x2d0], -R164.reuse ;  /* 0x0000b4008f027a23 */ /* 0x108fe200000108a4 */
[----:B------:R-:W-:Y:S01]  /*9c80*/  F2FP.BF16.PACK_AB R103, R170, R171 ;  /* 0x000000abaa67723e */ /* 0x000fe200000010ff */
[----:B------:R-:W-:Y:S02]  /*9c90*/  FFMA.FTZ R164, R246, c[0x0][0x2d0], -R164 ;  /* 0x0000b400f6a47a23 */ /* 0x000fe400000108a4 */
[----:B------:R3:W5:Y:S01]  /*9ca0*/  LDL.LU R246, [R1+0x60] ;  /* 0x0000600001f67983 */ /* 0x0007620000300800 */
[--C-:B------:R-:W-:Y:S02]  /*9cb0*/  FFMA.FTZ R143, R167, c[0x0][0x2d0], -R165.reuse ;  /* 0x0000b400a78f7a23 */ /* 0x100fe400000108a5 */
[--C-:B------:R-:W-:Y:S01]  /*9cc0*/  FFMA.FTZ R167, R247, c[0x0][0x2d0], -R165.reuse ;  /* 0x0000b400f7a77a23 */ /* 0x100fe200000108a5 */
[C---:B----4-:R-:W-:Y:S01]  /*9cd0*/  HMMA.16816.F32.BF16 R4, R100.reuse, R104, R4 ;  /* 0x000000686404723c */ /* 0x050fe20000041804 */
[----:B------:R3:W5:Y:S01]  /*9ce0*/  LDL.LU R247, [R1+0x5c] ;  /* 0x00005c0001f77983 */ /* 0x0007620000300800 */
[----:B------:R-:W4:Y:S01]  /*9cf0*/  MUFU.EX2 R164, R164 ;  /* 0x000000a400a47308 */ /* 0x000f220000000800 */
[----:B------:R-:W-:Y:S02]  /*9d00*/  FFMA.FTZ R165, R142, c[0x0][0x2d0], -R165 ;  /* 0x0000b4008ea57a23 */ /* 0x000fe400000108a5 */
[----:B------:R3:W5:Y:S03]  /*9d10*/  LDL.LU R248, [R1+0x58] ;  /* 0x0000580001f87983 */ /* 0x0007660000300800 */
[C---:B------:R-:W-:Y:S01]  /*9d20*/  HMMA.16816.F32.BF16 R8, R100.reuse, R106, R8 ;  /* 0x0000006a6408723c */ /* 0x040fe20000041808 */
[----:B------:R-:W3:Y:S03]  /*9d30*/  LDSM.16.MT88.4 R104, [R225+0x5100] ;  /* 0x00510000e168783b */ /* 0x000ee60000004200 */
[----:B------:R-:W-:Y:S04]  /*9d40*/  MUFU.EX2 R142, R120 ;  /* 0x00000078008e7308 */ /* 0x000fe80000000800 */
[C---:B------:R-:W-:Y:S06]  /*9d50*/  HMMA.16816.F32.BF16 R12, R100.reuse, R108, R12 ;  /* 0x0000006c640c723c */ /* 0x040fec000004180c */
[----:B------:R-:W1:Y:S02]  /*9d60*/  MUFU.EX2 R165, R165 ;  /* 0x000000a500a57308 */ /* 0x000e640000000800 */
[C---:B------:R-:W-:Y:S01]  /*9d70*/  HMMA.16816.F32.BF16 R16, R100.reuse, R110, R16 ;  /* 0x0000006e6410723c */ /* 0x040fe20000041810 */
[----:B------:R-:W3:Y:S03]  /*9d80*/  LDSM.16.MT88.4 R108, [R226+0x5100] ;  /* 0x00510000e26c783b */ /* 0x000ee60000004200 */
[----:B----4-:R-:W-:Y:S04]  /*9d90*/  F2FP.BF16.PACK_AB R162, R164, R168 ;  /* 0x000000a8a4a2723e */ /* 0x010fe800000010ff */
[C---:B------:R-:W-:Y:S01]  /*9da0*/  HMMA.16816.F32.BF16 R20, R100.reuse, R116, R20 ;  /* 0x000000746414723c */ /* 0x040fe20000041814 */
[----:B------:R-:W-:Y:S07]  /*9db0*/  MUFU.EX2 R143, R143 ;  /* 0x0000008f008f7308 */ /* 0x000fee0000000800 */
[C---:B------:R-:W-:Y:S01]  /*9dc0*/  HMMA.16816.F32.BF16 R24, R100.reuse, R118, R24 ;  /* 0x000000766418723c */ /* 0x040fe20000041818 */
[----:B------:R-:W4:Y:S02]  /*9dd0*/  LDSM.16.MT88.4 R116, [R229+0x5100] ;  /* 0x00510000e574783b */ /* 0x000f240000004200 */
[----:B------:R-:W3:Y:S01]  /*9de0*/  MUFU.EX2 R167, R167 ;  /* 0x000000a700a77308 */ /* 0x000ee20000000800 */
[----:B-1----:R-:W-:Y:S04]  /*9df0*/  F2FP.BF16.PACK_AB R163, R165, R142 ;  /* 0x0000008ea5a3723e */ /* 0x002fe800000010ff */
[C---:B------:R-:W-:Y:S08]  /*9e00*/  HMMA.16816.F32.BF16 R28, R100.reuse, R112, R28 ;  /* 0x00000070641c723c */ /* 0x040ff0000004181c */
[C---:B------:R-:W-:Y:S01]  /*9e10*/  HMMA.16816.F32.BF16 R32, R100.reuse, R114, R32 ;  /* 0x000000726420723c */ /* 0x040fe20000041820 */
[----:B------:R-:W1:Y:S07]  /*9e20*/  LDSM.16.MT88.4 R112, [R228+0x5100] ;  /* 0x00510000e470783b */ /* 0x000e6e0000004200 */
[C---:B---3--:R-:W-:Y:S04]  /*9e30*/  HMMA.16816.F32.BF16 R36, R100.reuse, R104, R36 ;  /* 0x000000686424723c */ /* 0x048fe80000041824 */
[----:B------:R-:W-:Y:S04]  /*9e40*/  F2FP.BF16.PACK_AB R161, R167, R143 ;  /* 0x0000008fa7a1723e */ /* 0x000fe800000010ff */
[C---:B------:R-:W-:Y:S01]  /*9e50*/  HMMA.16816.F32.BF16 R40, R100.reuse, R106, R40 ;  /* 0x0000006a6428723c */ /* 0x040fe20000041828 */
[----:B------:R-:W3:Y:S07]  /*9e60*/  LDSM.16.MT88.4 R104, [R225+0x8100] ;  /* 0x00810000e168783b */ /* 0x000eee0000004200 */
[C---:B------:R-:W-:Y:S08]  /*9e70*/  HMMA.16816.F32.BF16 R44, R100.reuse, R108, R44 ;  /* 0x0000006c642c723c */ /* 0x040ff0000004182c */
[C---:B------:R-:W-:Y:S01]  /*9e80*/  HMMA.16816.F32.BF16 R48, R100.reuse, R110, R48 ;  /* 0x0000006e6430723c */ /* 0x040fe20000041830 */
[----:B------:R-:W3:Y:S03]  /*9e90*/  LDSM.16.MT88.4 R108, [R226+0x8100] ;  /* 0x00810000e26c783b */ /* 0x000ee60000004200 */
[----:B--2---:R-:W-:Y:S02]  /*9ea0*/  FFMA.FTZ R121, R3, R121, R231 ;  /* 0x0000007903797223 */ /* 0x004fe400000100e7 */
[----:B------:R-:W2:Y:S02]  /*9eb0*/  MUFU.EX2 R3, R2 ;  /* 0x0000000200037308 */ /* 0x000ea40000000800 */
[C---:B----4-:R-:W-:Y:S01]  /*9ec0*/  HMMA.16816.F32.BF16 R52, R100.reuse, R116, R52 ;  /* 0x000000746434723c */ /* 0x050fe20000041834 */
[----:B------:R4:W5:Y:S04]  /*9ed0*/  LDL.LU R231, [R1+0x54] ;  /* 0x0000540001e77983 */ /* 0x0009680000300800 */
[----:B------:R-:W4:Y:S03]  /*9ee0*/  LDL.LU R130, [R1+0x1c] ;  /* 0x00001c0001827983 */ /* 0x000f260000300800 */
[C---:B------:R-:W-:Y:S01]  /*9ef0*/  HMMA.16816.F32.BF16 R56, R100.reuse, R118, R56 ;  /* 0x000000766438723c */ /* 0x040fe20000041838 */
[----:B------:R-:W3:Y:S07]  /*9f00*/  LDSM.16.MT88.4 R116, [R229+0x8100] ;  /* 0x00810000e574783b */ /* 0x000eee0000004200 */
[C---:B-1----:R-:W-:Y:S04]  /*9f10*/  HMMA.16816.F32.BF16 R60, R100.reuse, R112, R60 ;  /* 0x00000070643c723c */ /* 0x042fe8000004183c */
[----:B--2---:R-:W-:Y:S04]  /*9f20*/  F2FP.BF16.PACK_AB R160, R166, R3 ;  /* 0x00000003a6a0723e */ /* 0x004fe800000010ff */
[C---:B------:R-:W-:Y:S01]  /*9f30*/  HMMA.16816.F32.BF16 R64, R100.reuse, R114, R64 ;  /* 0x000000726440723c */ /* 0x040fe20000041840 */
[----:B------:R-:W1:Y:S07]  /*9f40*/  LDSM.16.MT88.4 R112, [R228+0x8100] ;  /* 0x00810000e470783b */ /* 0x000e6e0000004200 */
[C---:B---3--:R-:W-:Y:S08]  /*9f50*/  HMMA.16816.F32.BF16 R68, R100.reuse, R104, R68 ;  /* 0x000000686444723c */ /* 0x048ff00000041844 */
[C---:B------:R-:W-:Y:S01]  /*9f60*/  HMMA.16816.F32.BF16 R72, R100.reuse, R106, R72 ;  /* 0x0000006a6448723c */ /* 0x040fe20000041848 */
[----:B------:R-:W-:Y:S07]  /*9f70*/  LDSM.16.MT88.4 R104, [R226+0x2900] ;  /* 0x00290000e268783b */ /* 0x000fee0000004200 */
[C---:B------:R-:W-:Y:S07]  /*9f80*/  HMMA.16816.F32.BF16 R76, R100.reuse, R108, R76 ;  /* 0x0000006c644c723c */ /* 0x040fee000004184c */
[----:B------:R-:W-:Y:S01]  /*9f90*/  IMAD.MOV.U32 R109, RZ, RZ, R150 ;  /* 0x000000ffff6d7224 */ /* 0x000fe200078e0096 */
[C---:B------:R-:W-:Y:S04]  /*9fa0*/  HMMA.16816.F32.BF16 R80, R100.reuse, R110, R80 ;  /* 0x0000006e6450723c */ /* 0x040fe80000041850 */
[----:B------:R-:W-:Y:S03]  /*9fb0*/  MOV R108, R149 ;  /* 0x00000095006c7202 */ /* 0x000fe60000000f00 */
[----:B------:R-:W-:Y:S01]  /*9fc0*/  IMAD.MOV.U32 R111, RZ, RZ, R148 ;  /* 0x000000ffff6f7224 */ /* 0x000fe200078e0094 */
[C---:B------:R-:W-:Y:S01]  /*9fd0*/  HMMA.16816.F32.BF16 R84, R100.reuse, R116, R84 ;  /* 0x000000746454723c */ /* 0x040fe20000041854 */
[----:B------:R-:W2:Y:S06]  /*9fe0*/  LDSM.16.MT88.4 R148, [R225+0x2900] ;  /* 0x00290000e194783b */ /* 0x000eac0000004200 */
[----:B------:R-:W-:Y:S01]  /*9ff0*/  IMAD.MOV.U32 R117, RZ, RZ, R123 ;  /* 0x000000ffff757224 */ /* 0x000fe200078e007b */
[C---:B------:R-:W-:Y:S04]  /*a000*/  HMMA.16816.F32.BF16 R88, R100.reuse, R118, R88 ;  /* 0x000000766458723c */ /* 0x040fe80000041858 */
[----:B------:R-:W-:Y:S03]  /*a010*/  MOV R116, R128 ;  /* 0x0000008000747202 */ /* 0x000fe60000000f00 */
[----:B------:R-:W-:Y:S01]  /*a020*/  IMAD.MOV.U32 R119, RZ, RZ, R129 ;  /* 0x000000ffff777224 */ /* 0x000fe200078e0081 */
[C---:B-1----:R-:W-:Y:S04]  /*a030*/  HMMA.16816.F32.BF16 R92, R100.reuse, R112, R92 ;  /* 0x00000070645c723c */ /* 0x042fe8000004185c */
[----:B------:R-:W-:Y:S02]  /*a040*/  MOV R118, R136 ;  /* 0x0000008800767202 */ /* 0x000fe40000000f00 */
[----:B------:R-:W-:Y:S02]  /*a050*/  LDSM.16.MT88.4 R136, [R226+0x5900] ;  /* 0x00590000e288783b */ /* 0x000fe40000004200 */
[----:B------:R-:W-:Y:S06]  /*a060*/  HMMA.16816.F32.BF16 R96, R100, R114, R96 ;  /* 0x000000726460723c */ /* 0x000fec0000041860 */
[----:B------:R-:W1:Y:S01]  /*a070*/  LDSM.16.MT88.4 R112, [R229+0x2900] ;  /* 0x00290000e570783b */ /* 0x000e620000004200 */
[----:B----4-:R-:W-:Y:S02]  /*a080*/  FFMA.FTZ R2, R0, R130, R131 ;  /* 0x0000008200027223 */ /* 0x010fe40000010083 */
[----:B------:R-:W-:Y:S05]  /*a090*/  FADD.FTZ R0, R122, R121 ;  /* 0x000000797a007221 */ /* 0x000fea0000010000 */
[----:B------:R-:W-:Y:S01]  /*a0a0*/  LDSM.16.MT88.4 R128, [R225+0x5900] ;  /* 0x00590000e180783b */ /* 0x000fe20000004200 */
[----:B------:R-:W-:Y:S02]  /*a0b0*/  FADD.FTZ R2, R147, R2 ;  /* 0x0000000293027221 */ /* 0x000fe40000010000 */
[----:B------:R-:W-:Y:S02]  /*a0c0*/  FADD.FTZ R0, R146, R0 ;  /* 0x0000000092007221 */ /* 0x000fe40000010000 */
[----:B------:R-:W-:Y:S02]  /*a0d0*/  FADD.FTZ R169, R169, R2 ;  /* 0x00000002a9a97221 */ /* 0x000fe40000010000 */
[----:B------:R-:W-:Y:S01]  /*a0e0*/  FADD.FTZ R2, R145, R0 ;  /* 0x0000000091027221 */ /* 0x000fe20000010000 */
[----:B------:R-:W-:Y:S01]  /*a0f0*/  MOV R0, R144 ;  /* 0x0000009000007202 */ /* 0x000fe20000000f00 */
[----:B------:R-:W3:Y:S01]  /*a100*/  LDSM.16.MT88.4 R120, [R228+0x2900] ;  /* 0x00290000e478783b */ /* 0x000ee20000004200 */
[C---:B--2---:R-:W-:Y:S05]  /*a110*/  HMMA.16816.F32.BF16 R144, R160.reuse, R148, R4 ;  /* 0x00000094a090723c */ /* 0x044fea0000041804 */
[----:B------:R-:W-:Y:S02]  /*a120*/  FADD.FTZ R0, R0, R169 ;  /* 0x000000a900007221 */ /* 0x000fe40000010000 */
[----:B------:R-:W2:Y:S01]  /*a130*/  LDSM.16.MT88.4 R4, [R229+0x5900] ;  /* 0x00590000e504783b */ /* 0x000ea20000004200 */
[C---:B------:R-:W-:Y:S07]  /*a140*/  HMMA.16816.F32.BF16 R148, R160.reuse, R150, R8 ;  /* 0x00000096a094723c */ /* 0x040fee0000041808 */
[----:B------:R-:W4:Y:S01]  /*a150*/  LDSM.16.MT88.4 R8, [R228+0x5900] ;  /* 0x00590000e408783b */ /* 0x000f220000004200 */
[C---:B------:R-:W-:Y:S07]  /*a160*/  HMMA.16816.F32.BF16 R100, R160.reuse, R104, R12 ;  /* 0x00000068a064723c */ /* 0x040fee000004180c */
[----:B------:R-:W-:Y:S01]  /*a170*/  IMAD.MOV.U32 R13, RZ, RZ, R111 ;  /* 0x000000ffff0d7224 */ /* 0x000fe200078e006f */
[C---:B------:R-:W-:Y:S01]  /*a180*/  HMMA.16816.F32.BF16 R104, R160.reuse, R106, R16 ;  /* 0x0000006aa068723c */ /* 0x040fe20000041810 */
[----:B------:R-:W-:Y:S03]  /*a190*/  LDSM.16.MT88.4 R16, [R226+0x8900] ;  /* 0x00890000e210783b */ /* 0x000fe60000004200 */
[----:B------:R-:W-:Y:S01]  /*a1a0*/  MOV R14, R108 ;  /* 0x0000006c000e7202 */ /* 0x000fe20000000f00 */
[----:B------:R-:W-:Y:S03]  /*a1b0*/  IMAD.MOV.U32 R15, RZ, RZ, R109 ;  /* 0x000000ffff0f7224 */ /* 0x000fe600078e006d */
[C---:B-1----:R-:W-:Y:S07]  /*a1c0*/  HMMA.16816.F32.BF16 R108, R160.reuse, R112, R20 ;  /* 0x00000070a06c723c */ /* 0x042fee0000041814 */
[----:B------:R-:W-:Y:S01]  /*a1d0*/  MOV R23, R13 ;  /* 0x0000000d00177202 */ /* 0x000fe20000000f00 */
[C---:B------:R-:W-:Y:S04]  /*a1e0*/  HMMA.16816.F32.BF16 R112, R160.reuse, R114, R24 ;  /* 0x00000072a070723c */ /* 0x040fe80000041818 */
[----:B------:R-:W-:Y:S01]  /*a1f0*/  IMAD.MOV.U32 R21, RZ, RZ, R118 ;  /* 0x000000ffff157224 */ /* 0x000fe200078e0076 */
[----:B------:R-:W-:Y:S01]  /*a200*/  MOV R20, R15 ;  /* 0x0000000f00147202 */ /* 0x000fe20000000f00 */
[----:B------:R-:W-:Y:S01]  /*a210*/  IMAD.MOV.U32 R22, RZ, RZ, R14 ;  /* 0x000000ffff167224 */ /* 0x000fe200078e000e */
[----:B------:R-:W-:Y:S01]  /*a220*/  MOV R24, R119 ;  /* 0x0000007700187202 */ /* 0x000fe20000000f00 */
[----:B------:R-:W-:Y:S01]  /*a230*/  IMAD.MOV.U32 R25, RZ, RZ, R116 ;  /* 0x000000ffff197224 */ /* 0x000fe200078e0074 */
[----:B------:R-:W-:Y:S01]  /*a240*/  MOV R26, R117 ;  /* 0x00000075001a7202 */ /* 0x000fe20000000f00 */
[----:B------:R-:W1:Y:S01]  /*a250*/  LDSM.16.MT88.4 R12, [R225+0x8900] ;  /* 0x00890000e10c783b */ /* 0x000e620000004200 */
[C---:B---3--:R-:W-:Y:S03]  /*a260*/  HMMA.16816.F32.BF16 R116, R160.reuse, R120, R28 ;  /* 0x00000078a074723c */ /* 0x048fe6000004181c */
[----:B------:R-:W-:Y:S04]  /*a270*/  IMAD.MOV.U32 R27, RZ, RZ, R135 ;  /* 0x000000ffff1b7224 */ /* 0x000fe800078e0087 */
[----:B------:R-:W-:Y:S01]  /*a280*/  MOV R28, R134 ;  /* 0x00000086001c7202 */ /* 0x000fe20000000f00 */
[C---:B------:R-:W-:Y:S04]  /*a290*/  HMMA.16816.F32.BF16 R120, R160.reuse, R122, R32 ;  /* 0x0000007aa078723c */ /* 0x040fe80000041820 */
[----:B------:R-:W-:Y:S01]  /*a2a0*/  IMAD.MOV.U32 R31, RZ, RZ, R127 ;  /* 0x000000ffff1f7224 */ /* 0x000fe200078e007f */
[----:B------:R-:W-:Y:S01]  /*a2b0*/  MOV R30, R132 ;  /* 0x00000084001e7202 */ /* 0x000fe20000000f00 */
[----:B------:R-:W-:Y:S01]  /*a2c0*/  IMAD.MOV.U32 R29, RZ, RZ, R133 ;  /* 0x000000ffff1d7224 */ /* 0x000fe200078e0085 */
[----:B------:R-:W-:Y:S01]  /*a2d0*/  MOV R33, R126 ;  /* 0x0000007e00217202 */ /* 0x000fe20000000f00 */
[----:B------:R-:W-:Y:S01]  /*a2e0*/  IMAD.MOV.U32 R34, RZ, RZ, R125 ;  /* 0x000000ffff227224 */ /* 0x000fe200078e007d */
[----:B------:R-:W-:Y:S02]  /*a2f0*/  MOV R35, R124 ;  /* 0x0000007c00237202 */ /* 0x000fe40000000f00 */
[C---:B------:R-:W-:Y:S03]  /*a300*/  HMMA.16816.F32.BF16 R124, R160.reuse, R128, R36 ;  /* 0x00000080a07c723c */ /* 0x040fe60000041824 */
        /* <DEDUP_REMOVED lines=41> */
[----:B------:R-:W-:Y:S01]  /*a5a0*/  FADD.FTZ R0, R174, R0 ;  /* 0x00000000ae007221 */ /* 0x000fe20000010000 */
[C---:B------:R-:W-:Y:S03]  /*a5b0*/  HMMA.16816.F32.BF16 R88, R160.reuse, R6, R88 ;  /* 0x00000006a058723c */ /* 0x040fe60000041858 */
[----:B------:R-:W-:Y:S02]  /*a5c0*/  FADD.FTZ R2, R173, R2 ;  /* 0x00000002ad027221 */ /* 0x000fe40000010000 */
[----:B------:R-:W-:Y:S02]  /*a5d0*/  FADD.FTZ R0, R171, R0 ;  /* 0x00000000ab007221 */ /* 0x000fe40000010000 */
[----:B------:R-:W-:Y:S01]  /*a5e0*/  FADD.FTZ R2, R172, R2 ;  /* 0x00000002ac027221 */ /* 0x000fe20000010000 */
[C---:B---3--:R-:W-:Y:S04]  /*a5f0*/  HMMA.16816.F32.BF16 R92, R160.reuse, R8, R92 ;  /* 0x00000008a05c723c */ /* 0x048fe8000004185c */
        /* <DEDUP_REMOVED lines=11> */
[----:B------:R-:W-:Y:S01]  /*a6b0*/  IMAD.MOV.U32 R143, RZ, RZ, R140 ;  /* 0x000000ffff8f7224 */ /* 0x000fe200078e008c */
[----:B------:R1:W-:Y:S04]  /*a6c0*/  STL [R1+0x18], R2 ;  /* 0x0000180201007387 */ /* 0x0003e80000100800 */
[----:B------:R1:W-:Y:S01]  /*a6d0*/  STL [R1+0x1c], R0 ;  /* 0x00001c0001007387 */ /* 0x0003e20000100800 */
[----:B------:R-:W-:-:S05]  /*a6e0*/  @P0 BRA `(.L_x_1836) ;  /* 0xffffbd3000000947 */ /* 0x000fca000383ffff */
.L_x_1835:
[----:B--2---:R-:W-:-:S13]  /*a6f0*/  ISETP.LE.AND P0, PT, RZ, UR20, PT ;  /* 0x00000014ff007c0c */ /* 0x004fda000bf03270 */
        /* <DEDUP_REMOVED lines=25> */
.L_x_1838:
[----:B------:R-:W3:Y:S01]  /*a890*/  LDL.64 R14, [R1+0x10] ;  /* 0x00001000010e7983 */ /* 0x000ee20000100a00 */
        /* <DEDUP_REMOVED lines=8> */
[----:B------:R-:W4:Y:S01]  /*a920*/  LDL.64 R12, [R1+0x8] ;  /* 0x00000800010c7983 */ /* 0x000f220000100a00 */
[----:B------:R-:W-:Y:S01]  /*a930*/  MOV R20, UR20 ;  /* 0x0000001400147c02 */ /* 0x000fe20008000f00 */
[----:B------:R-:W-:Y:S04]  /*a940*/  UIADD3 UR20, UR20, -0x1, URZ ;  /* 0xffffffff14147890 */ /* 0x000fe8000fffe03f */
[----:B------:R-:W-:Y:S02]  /*a950*/  BAR.SYNC.DEFER_BLOCKING 0x0 ;  /* 0x0000000000007b1d */ /* 0x000fe40000010000 */
[----:B------:R-:W-:Y:S06]  /*a960*/  @UP0 USHF.R.S32.HI UR24, URZ, 0x1f, UR20 ;  /* 0x0000001f3f180899 */ /* 0x000fec0008011414 */
[----:B------:R-:W1:Y:S08]  /*a970*/  LDSM.16.M88.4 R8, [R224+0xc100] ;  /* 0x00c10000e008783b */ /* 0x000e700000000200 */
[----:B------:R-:W4:Y:S08]  /*a980*/  LDSM.16.M88.4 R16, [R224+0xc900] ;  /* 0x00c90000e010783b */ /* 0x000f300000000200 */
[----:B------:R-:W4:Y:S08]  /*a990*/  LDSM.16.M88.4 R24, [R224+0xd100] ;  /* 0x00d10000e018783b */ /* 0x000f300000000200 */
[----:B------:R-:W4:Y:S08]  /*a9a0*/  LDSM.16.M88.4 R32, [R224+0xd900] ;  /* 0x00d90000e020783b */ /* 0x000f300000000200 */
[----:B------:R-:W4:Y:S01]  /*a9b0*/  LDSM.16.M88.4 R40, [R224+0xe100] ;  /* 0x00e10000e028783b */ /* 0x000f220000000200 */
[C---:B-1----:R-:W-:Y:S07]  /*a9c0*/  HMMA.16816.F32.BF16 R4, R152.reuse, R8, RZ ;  /* 0x000000089804723c */ /* 0x042fee00000418ff */
[----:B------:R-:W1:Y:S01]  /*a9d0*/  LDSM.16.M88.4 R48, [R224+0xe900] ;  /* 0x00e90000e030783b */ /* 0x000e620000000200 */
[C---:B------:R-:W-:Y:S07]  /*a9e0*/  HMMA.16816.F32.BF16 R8, R152.reuse, R10, RZ ;  /* 0x0000000a9808723c */ /* 0x040fee00000418ff */
[----:B-----5:R-:W1:Y:S08]  /*a9f0*/  LDSM.16.M88.4 R160, [R231] ;  /* 0x00000000e7a0783b */ /* 0x020e700000000200 */
[----:B------:R-:W1:Y:S08]  /*aa00*/  LDSM.16.M88.4 R164, [R248] ;  /* 0x00000000f8a4783b */ /* 0x000e700000000200 */
[----:B------:R-:W1:Y:S08]  /*aa10*/  LDSM.16.M88.4 R168, [R247] ;  /* 0x00000000f7a8783b */ /* 0x000e700000000200 */
[----:B------:R-:W1:Y:S08]  /*aa20*/  LDSM.16.M88.4 R172, [R246] ;  /* 0x00000000f6ac783b */ /* 0x000e700000000200 */
[----:B------:R-:W1:Y:S08]  /*aa30*/  LDSM.16.M88.4 R176, [R245] ;  /* 0x00000000f5b0783b */ /* 0x000e700000000200 */
[----:B------:R-:W1:Y:S08]  /*aa40*/  LDSM.16.M88.4 R180, [R244] ;  /* 0x00000000f4b4783b */ /* 0x000e700000000200 */
[----:B------:R-:W2:Y:S01]  /*aa50*/  LDL.64 R250, [R1+0x38] ;  /* 0x0000380001fa7983 */ /* 0x000ea20000100a00 */
[----:B---3--:R-:W-:Y:S05]  /*aa60*/  IMAD.WIDE.U32 R22, R22, UR16, R14 ;  /* 0x0000001016167c25 */ /* 0x008fea000f8e000e */
[----:B------:R-:W-:Y:S01]  /*aa70*/  IADD3 R0, R23, UR4, RZ ;  /* 0x0000000417007c10 */ /* 0x000fe2000fffe0ff */
[----:B----4-:R-:W-:Y:S01]  /*aa80*/  IMAD.WIDE.U32 R2, R2, UR16, R28 ;  /* 0x0000001002027c25 */ /* 0x010fe2000f8e001c */
[C---:B------:R-:W-:Y:S04]  /*aa90*/  LEA R28, P5, R22.reuse, c[0x0][0x1f8], 0x1 ;  /* 0x00007e00161c7a11 */ /* 0x040fe800078a08ff */
[----:B------:R-:W-:Y:S01]  /*aaa0*/  LEA.HI.X R29, R22, c[0x0][0x1fc], R0, 0x1, P5 ;  /* 0x00007f00161d7a11 */ /* 0x000fe200028f0c00 */
[----:B------:R-:W-:Y:S01]  /*aab0*/  IMAD.WIDE.U32 R20, R20, UR16, R12 ;  /* 0x0000001014147c25 */ /* 0x000fe2000f8e000c */
        /* <DEDUP_REMOVED lines=28> */
[C---:B---3--:R-:W-:Y:S07]  /*ac80*/  HMMA.16816.F32.BF16 R28, R152.reuse, R32, RZ ;  /* 0x00000020981c723c */ /* 0x048fee00000418ff */
[----:B------:R1:W-:Y:S01]  /*ac90*/  LDGSTS.E.BYPASS.LTC128B.128 [R249+0x7100], [R2.64+0x100], !P2 ;  /* 0x0710010002f97fae */ /* 0x0003e2000d101d52 */
[C---:B------:R-:W-:Y:S01]  /*aca0*/  HMMA.16816.F32.BF16 R32, R152.reuse, R34, RZ ;  /* 0x000000229820723c */ /* 0x040fe200000418ff */
[C---:B----4-:R-:W-:Y:S06]  /*acb0*/  IADD3 R36, P0, R2.reuse, UR15, RZ ;  /* 0x0000000f02247c10 */ /* 0x050fec000ff1e0ff */
[----:B------:R3:W-:Y:S01]  /*acc0*/  LDGSTS.E.BYPASS.LTC128B.128 [R249+0x2100], [R38.64], !P4 ;  /* 0x0210000026f97fae */ /* 0x0007e2000e101d52 */
[C---:B------:R-:W-:Y:S07]  /*acd0*/  IADD3.X R37, R3.reuse, UR22, RZ, P0, !PT ;  /* 0x0000001603257c10 */ /* 0x040fee00087fe4ff */
[----:B------:R3:W-:Y:S01]  /*ace0*/  LDGSTS.E.BYPASS.LTC128B.128 [R249+0x5100], [R36.64], !P3 ;  /* 0x0510000024f97fae */ /* 0x0007e2000d901d52 */
[----:B-1----:R-:W-:Y:S04]  /*acf0*/  IADD3 R2, P0, R2, UR21, RZ ;  /* 0x0000001502027c10 */ /* 0x002fe8000ff1e0ff */
[----:B------:R-:W-:Y:S02]  /*ad00*/  IADD3.X R3, R3, UR23, RZ, P0, !PT ;  /* 0x0000001703037c10 */ /* 0x000fe400087fe4ff */
[----:B------:R-:W-:Y:S03]  /*ad10*/  PLOP3.LUT P0, PT, PT, PT, UP0, 0x80, 0x0 ;  /* 0x000000000000781c */ /* 0x000fe60003f0f008 */
[----:B------:R1:W-:Y:S01]  /*ad20*/  LDGSTS.E.BYPASS.LTC128B.128 [R249+0x8100], [R2.64], !P2 ;  /* 0x0810000002f97fae */ /* 0x0003e2000d101d52 */
[C---:B---3--:R-:W-:Y:S07]  /*ad30*/  HMMA.16816.F32.BF16 R36, R152.reuse, R40, RZ ;  /* 0x000000289824723c */ /* 0x048fee00000418ff */
[----:B------:R-:W0:Y:S01]  /*ad40*/  LDGDEPBAR ;  /* 0x00000000000079af */ /* 0x000e220000000000 */
[C---:B------:R-:W-:Y:S08]  /*ad50*/  HMMA.16816.F32.BF16 R40, R152.reuse, R42, RZ ;  /* 0x0000002a9828723c */ /* 0x040ff000000418ff */
[C---:B------:R-:W-:Y:S08]  /*ad60*/  HMMA.16816.F32.BF16 R44, R152.reuse, R48, RZ ;  /* 0x00000030982c723c */ /* 0x040ff000000418ff */
[----:B------:R-:W-:Y:S08]  /*ad70*/  HMMA.16816.F32.BF16 R48, R152, R50, RZ ;  /* 0x000000329830723c */ /* 0x000ff000000418ff */
        /* <DEDUP_REMOVED lines=15> */
[C---:B------:R-:W-:Y:S01]  /*ae70*/  HMMA.16816.F32.BF16 R44, R156.reuse, R180, R44 ;  /* 0x000000b49c2c723c */ /* 0x040fe2000004182c */
[----:B------:R-:W2:Y:S07]  /*ae80*/  LDL.64 R180, [R1+0x28] ;  /* 0x0000280001b47983 */ /* 0x000eae0000100a00 */
[----:B------:R-:W-:Y:S08]  /*ae90*/  HMMA.16816.F32.BF16 R48, R156, R182, R48 ;  /* 0x000000b69c30723c */ /* 0x000ff00000041830 */
        /* <DEDUP_REMOVED lines=42> */
[C---:B------:R-:W-:Y:S08]  /*b140*/  HMMA.16816.F32.BF16 R20, R192.reuse, R176, R20 ;  /* 0x000000b0c014723c */ /* 0x040ff00000041814 */
        /* <DEDUP_REMOVED lines=13> */
[----:B------:R-:W1:Y:S07]  /*b220*/  LDSM.16.M88.4 R172, [R238] ;  /* 0x00000000eeac783b */ /* 0x000e6e0000000200 */
[C---:B--2---:R-:W-:Y:S08]  /*b230*/  HMMA.16816.F32.BF16 R12, R196.reuse, R176, R12 ;  /* 0x000000b0c40c723c */ /* 0x044ff0000004180c */
[C---:B------:R-:W-:Y:S01]  /*b240*/  HMMA.16816.F32.BF16 R16, R196.reuse, R178, R16 ;  /* 0x000000b2c410723c */ /* 0x040fe20000041810 */
[----:B------:R-:W-:Y:S07]  /*b250*/  LDSM.16.M88.4 R176, [R230+0xf900] ;  /* 0x00f90000e6b0783b */ /* 0x000fee0000000200 */
[C---:B---3--:R-:W-:Y:S08]  /*b260*/  HMMA.16816.F32.BF16 R20, R196.reuse, R160, R20 ;  /* 0x000000a0c414723c */ /* 0x048ff00000041814 */
[C---:B------:R-:W-:Y:S01]  /*b270*/  HMMA.16816.F32.BF16 R24, R196.reuse, R162, R24 ;  /* 0x000000a2c418723c */ /* 0x040fe20000041818 */
[----:B------:R-:W2:Y:S07]  /*b280*/  LDSM.16.M88.4 R160, [R230+0xf100] ;  /* 0x00f10000e6a0783b */ /* 0x000eae0000000200 */
        /* <DEDUP_REMOVED lines=48> */
[C---:B-1----:R-:W-:Y:S08]  /*b590*/  HMMA.16816.F32.BF16 R12, R208.reuse, R168, R12 ;  /* 0x000000a8d00c723c */ /* 0x042ff0000004180c */
[C---:B------:R-:W-:Y:S01]  /*b5a0*/  HMMA.16816.F32.BF16 R16, R208.reuse, R170, R16 ;  /* 0x000000aad010723c */ /* 0x040fe20000041810 */
[----:B------:R-:W1:Y:S07]  /*b5b0*/  LDSM.16.M88.4 R168, [R237] ;  /* 0x00000000eda8783b */ /* 0x000e6e0000000200 */
[C---:B----4-:R-:W-:Y:S08]  /*b5c0*/  HMMA.16816.F32.BF16 R20, R208.reuse, R172, R20 ;  /* 0x000000acd014723c */ /* 0x050ff00000041814 */
[C---:B------:R-:W-:Y:S01]  /*b5d0*/  HMMA.16816.F32.BF16 R24, R208.reuse, R174, R24 ;  /* 0x000000aed018723c */ /* 0x040fe20000041818 */
[----:B------:R-:W4:Y:S07]  /*b5e0*/  LDSM.16.M88.4 R172, [R236] ;  /* 0x00000000ecac783b */ /* 0x000f2e0000000200 */
[C---:B--2---:R-:W-:Y:S08]  /*b5f0*/  HMMA.16816.F32.BF16 R28, R208.reuse, R160, R28 ;  /* 0x000000a0d01c723c */ /* 0x044ff0000004181c */
[C---:B------:R-:W-:Y:S01]  /*b600*/  HMMA.16816.F32.BF16 R32, R208.reuse, R162, R32 ;  /* 0x000000a2d020723c */ /* 0x040fe20000041820 */
[----:B------:R-:W2:Y:S07]  /*b610*/  LDSM.16.M88.4 R160, [R235] ;  /* 0x00000000eba0783b */ /* 0x000eae0000000200 */
[C---:B---3--:R-:W-:Y:S08]  /*b620*/  HMMA.16816.F32.BF16 R36, R208.reuse, R164, R36 ;  /* 0x000000a4d024723c */ /* 0x048ff00000041824 */
[C---:B------:R-:W-:Y:S01]  /*b630*/  HMMA.16816.F32.BF16 R40, R208.reuse, R166, R40 ;  /* 0x000000a6d028723c */ /* 0x040fe20000041828 */
[----:B------:R-:W3:Y:S07]  /*b640*/  LDSM.16.M88.4 R164, [R234] ;  /* 0x00000000eaa4783b */ /* 0x000eee0000000200 */
[C---:B------:R-:W-:Y:S08]  /*b650*/  HMMA.16816.F32.BF16 R44, R208.reuse, R176, R44 ;  /* 0x000000b0d02c723c */ /* 0x040ff0000004182c */
[----:B------:R-:W-:Y:S01]  /*b660*/  HMMA.16816.F32.BF16 R48, R208, R178, R48 ;  /* 0x000000b2d030723c */ /* 0x000fe20000041830 */
[----:B------:R-:W-:Y:S07]  /*b670*/  LDSM.16.M88.4 R176, [R232] ;  /* 0x00000000e8b0783b */ /* 0x000fee0000000200 */
[C---:B-1----:R-:W-:Y:S08]  /*b680*/  HMMA.16816.F32.BF16 R4, R212.reuse, R168, R4 ;  /* 0x000000a8d404723c */ /* 0x042ff00000041804 */
[C---:B------:R-:W-:Y:S01]  /*b690*/  HMMA.16816.F32.BF16 R8, R212.reuse, R170, R8 ;  /* 0x000000aad408723c */ /* 0x040fe20000041808 */
[----:B------:R-:W1:Y:S07]  /*b6a0*/  LDSM.16.M88.4 R168, [R233] ;  /* 0x00000000e9a8783b */ /* 0x000e6e0000000200 */
[C---:B----4-:R-:W-:Y:S08]  /*b6b0*/  HMMA.16816.F32.BF16 R12, R212.reuse, R172, R12 ;  /* 0x000000acd40c723c */ /* 0x050ff0000004180c */
[C---:B------:R-:W-:Y:S01]  /*b6c0*/  HMMA.16816.F32.BF16 R16, R212.reuse, R174, R16 ;  /* 0x000000aed410723c */ /* 0x040fe20000041810 */
[----:B------:R-:W4:Y:S07]  /*b6d0*/  LDSM.16.M88.4 R172, [R230+0x12100] ;  /* 0x01210000e6ac783b */ /* 0x000f2e0000000200 */
        /* <DEDUP_REMOVED lines=25> */
[C---:B------:R-:W-:Y:S08]  /*b870*/  HMMA.16816.F32.BF16 R40, R216.reuse, R178, R40 ;  /* 0x000000b2d828723c */ /* 0x040ff00000041828 */
[C---:B----4-:R-:W-:Y:S08]  /*b880*/  HMMA.16816.F32.BF16 R44, R216.reuse, R172, R44 ;  /* 0x000000acd82c723c */ /* 0x050ff0000004182c */
[----:B------:R-:W-:Y:S01]  /*b890*/  HMMA.16816.F32.BF16 R48, R216, R174, R48 ;  /* 0x000000aed830723c */ /* 0x000fe20000041830 */
[----:B------:R-:W4:Y:S07]  /*b8a0*/  LDSM.16.M88.4 R172, [R227+0x7800] ;  /* 0x00780000e3ac783b */ /* 0x000f2e0000000200 */
[C---:B--2---:R-:W-:Y:S08]  /*b8b0*/  HMMA.16816.F32.BF16 R4, R220.reuse, R160, R4 ;  /* 0x000000a0dc04723c */ /* 0x044ff00000041804 */
[C---:B------:R-:W-:Y:S01]  /*b8c0*/  HMMA.16816.F32.BF16 R8, R220.reuse, R162, R8 ;  /* 0x000000a2dc08723c */ /* 0x040fe20000041808 */
[----:B------:R-:W2:Y:S07]  /*b8d0*/  LDSM.16.M88.4 R160, [R227+0x8000] ;  /* 0x00800000e3a0783b */ /* 0x000eae0000000200 */
[C---:B---3--:R-:W-:Y:S08]  /*b8e0*/  HMMA.16816.F32.BF16 R12, R220.reuse, R164, R12 ;  /* 0x000000a4dc0c723c */ /* 0x048ff0000004180c */
        /* <DEDUP_REMOVED lines=9> */
[----:B------:R-:W-:Y:S02]  /*b980*/  FMNMX.FTZ R0, R8, R0, !PT ;  /* 0x0000000008007209 */ /* 0x000fe40007810000 */
[----:B------:R-:W-:Y:S02]  /*b990*/  FMNMX.FTZ R2, R7, R2, !PT ;  /* 0x0000000207027209 */ /* 0x000fe40007810000 */
[C---:B----4-:R-:W-:Y:S04]  /*b9a0*/  HMMA.16816.F32.BF16 R28, R220.reuse, R172, R28 ;  /* 0x000000acdc1c723c */ /* 0x050fe8000004181c */
[----:B------:R-:W-:Y:S02]  /*b9b0*/  FMNMX.FTZ R0, R9, R0, !PT ;  /* 0x0000000009007209 */ /* 0x000fe40007810000 */
[----:B------:R-:W-:Y:S02]  /*b9c0*/  FMNMX.FTZ R2, R10, R2, !PT ;  /* 0x000000020a027209 */ /* 0x000fe40007810000 */
        /* <DEDUP_REMOVED lines=53> */
[C---:B------:R-:W-:Y:S01]  /*bd20*/  FADD.FTZ R2, -R141.reuse, R142 ;  /* 0x0000008e8d027221 */ /* 0x040fe20000010100 */
[----:B------:R-:W-:Y:S01]  /*bd30*/  @P0 MOV R142, R250 ;  /* 0x000000fa008e0202 */ /* 0x000fe20000000f00 */
[----:B------:R-:W-:Y:S01]  /*bd40*/  FMUL.FTZ R172, R141, c[0x0][0x2d0] ;  /* 0x0000b4008dac7a20 */ /* 0x000fe20000410000 */
[----:B--2---:R-:W-:Y:S01]  /*bd50*/  FMNMX.FTZ R140, R0, R3, !PT ;  /* 0x00000003008c7209 */ /* 0x004fe20007810000 */
[----:B------:R-:W-:Y:S01]  /*bd60*/  FMUL.FTZ R0, R2, c[0x0][0x2d0] ;  /* 0x0000b40002007a20 */ /* 0x000fe20000410000 */
[----:B------:R-:W-:Y:S01]  /*bd70*/  MOV R3, UR26 ;  /* 0x0000001a00037c02 */ /* 0x000fe20008000f00 */
[--C-:B------:R-:W-:Y:S02]  /*bd80*/  FFMA.FTZ R4, R4, c[0x0][0x2d0], -R172.reuse ;  /* 0x0000b40004047a23 */ /* 0x100fe400000108ac */
[----:B------:R1:W2:Y:S01]  /*bd90*/  MUFU.EX2 R2, R0 ;  /* 0x0000000000027308 */ /* 0x0002a20000000800 */
[--C-:B------:R-:W-:Y:S02]  /*bda0*/  FFMA.FTZ R5, R5, c[0x0][0x2d0], -R172.reuse ;  /* 0x0000b40005057a23 */ /* 0x100fe400000108ac */
[--C-:B------:R-:W-:Y:S02]  /*bdb0*/  FFMA.FTZ R8, R8, c[0x0][0x2d0], -R172.reuse ;  /* 0x0000b40008087a23 */ /* 0x100fe400000108ac */
[--C-:B------:R-:W-:Y:S02]  /*bdc0*/  FFMA.FTZ R9, R9, c[0x0][0x2d0], -R172.reuse ;  /* 0x0000b40009097a23 */ /* 0x100fe400000108ac */
[--C-:B------:R-:W-:Y:S02]  /*bdd0*/  FFMA.FTZ R12, R12, c[0x0][0x2d0], -R172.reuse ;  /* 0x0000b4000c0c7a23 */ /* 0x100fe400000108ac */
[--C-:B------:R-:W-:Y:S01]  /*bde0*/  FFMA.FTZ R13, R13, c[0x0][0x2d0], -R172.reuse ;  /* 0x0000b4000d0d7a23 */ /* 0x100fe200000108ac */
[----:B------:R3:W-:Y:S01]  /*bdf0*/  MUFU.EX2 R252, R4 ;  /* 0x0000000400fc7308 */ /* 0x0007e20000000800 */
[--C-:B------:R-:W-:Y:S02]  /*be00*/  FFMA.FTZ R17, R17, c[0x0][0x2d0], -R172.reuse ;  /* 0x0000b40011117a23 */ /* 0x100fe400000108ac */
[--C-:B------:R-:W-:Y:S02]  /*be10*/  FFMA.FTZ R20, R20, c[0x0][0x2d0], -R172.reuse ;  /* 0x0000b40014147a23 */ /* 0x100fe400000108ac */
[--C-:B------:R-:W-:Y:S02]  /*be20*/  FFMA.FTZ R21, R21, c[0x0][0x2d0], -R172.reuse ;  /* 0x0000b40015157a23 */ /* 0x100fe400000108ac */
[--C-:B------:R-:W-:Y:S02]  /*be30*/  FFMA.FTZ R24, R24, c[0x0][0x2d0], -R172.reuse ;  /* 0x0000b40018187a23 */ /* 0x100fe400000108ac */
[--C-:B------:R-:W-:Y:S01]  /*be40*/  FFMA.FTZ R25, R25, c[0x0][0x2d0], -R172.reuse ;  /* 0x0000b40019197a23 */ /* 0x100fe200000108ac */
[----:B------:R4:W-:Y:S01]  /*be50*/  MUFU.EX2 R177, R5 ;  /* 0x0000000500b17308 */ /* 0x0009e20000000800 */
[--C-:B------:R-:W-:Y:S02]  /*be60*/  FFMA.FTZ R28, R28, c[0x0][0x2d0], -R172.reuse ;  /* 0x0000b4001c1c7a23 */ /* 0x100fe400000108ac */
[----:B------:R-:W-:Y:S02]  /*be70*/  FFMA.FTZ R29, R29, c[0x0][0x2d0], -R172 ;  /* 0x0000b4001d1d7a23 */ /* 0x000fe400000108ac */
[----:B-1----:R-:W-:Y:S01]  /*be80*/  FADD.FTZ R0, -R140, R143 ;  /* 0x0000008f8c007221 */ /* 0x002fe20000010100 */
[----:B------:R-:W-:Y:S01]  /*be90*/  @P0 MOV R143, R181 ;  /* 0x000000b5008f0202 */ /* 0x000fe20000000f00 */
[----:B--2---:R-:W-:Y:S02]  /*bea0*/  FMUL.FTZ R100, R2, R100 ;  /* 0x0000006402647220 */ /* 0x004fe40000410000 */
[----:B------:R-:W-:Y:S01]  /*beb0*/  FMUL.FTZ R0, R0, c[0x0][0x2d0] ;  /* 0x0000b40000007a20 */ /* 0x000fe20000410000 */
[----:B------:R1:W-:Y:S01]  /*bec0*/  MUFU.EX2 R162, R8 ;  /* 0x0000000800a27308 */ /* 0x0003e20000000800 */
[----:B------:R-:W-:Y:S04]  /*bed0*/  @P0 IMAD.WIDE.U32 R142, R3, 0x60, R142 ;  /* 0x00000060038e0825 */ /* 0x000fe800078e008e */
[C---:B------:R-:W-:Y:S01]  /*bee0*/  FMUL.FTZ R101, R2.reuse, R101 ;  /* 0x0000006502657220 */ /* 0x040fe20000410000 */
[----:B---3--:R-:W-:Y:S01]  /*bef0*/  @P0 IADD3 R4, R143, UR4, RZ ;  /* 0x000000048f040c10 */ /* 0x008fe2000fffe0ff */
[----:B------:R-:W-:Y:S01]  /*bf00*/  FMUL.FTZ R104, R2, R104 ;  /* 0x0000006802687220 */ /* 0x000fe20000410000 */
[----:B------:R-:W-:Y:S01]  /*bf10*/  @P0 SHF.L.U32 R3, R142, 0x1, RZ ;  /* 0x000000018e030819 */ /* 0x000fe200000006ff */
[----:B------:R-:W-:Y:S01]  /*bf20*/  FMUL.FTZ R105, R2, R105 ;  /* 0x0000006902697220 */ /* 0x000fe20000410000 */
[----:B------:R-:W-:Y:S01]  /*bf30*/  @P0 SHF.L.U64.HI R142, R142, 0x1, R4 ;  /* 0x000000018e8e0819 */ /* 0x000fe20000010204 */
[----:B------:R2:W-:Y:S01]  /*bf40*/  MUFU.EX2 R180, R9 ;  /* 0x0000000900b47308 */ /* 0x0005e20000000800 */
[C---:B------:R-:W-:Y:S01]  /*bf50*/  @P0 IADD3 R4, P1, R3.reuse, c[0x0][0x1c8], RZ ;  /* 0x0000720003040a10 */ /* 0x040fe20007f3e0ff */
[C---:B------:R-:W-:Y:S01]  /*bf60*/  FMUL.FTZ R108, R2.reuse, R108 ;  /* 0x0000006c026c7220 */ /* 0x040fe20000410000 */
[C---:B------:R-:W-:Y:S01]  /*bf70*/  @P0 IADD3 R160, P6, R3.reuse, 0x80, RZ ;  /* 0x0000008003a00810 */ /* 0x040fe20007fde0ff */
[----:B------:R-:W-:Y:S01]  /*bf80*/  FMUL.FTZ R109, R2, R109 ;  /* 0x0000006d026d7220 */ /* 0x000fe20000410000 */
[----:B----4-:R-:W-:Y:S01]  /*bf90*/  @P0 IADD3.X R5, R142, c[0x0][0x1cc], RZ, P1, !PT ;  /* 0x000073008e050a10 */ /* 0x010fe20000ffe4ff */
[----:B------:R-:W-:Y:S01]  /*bfa0*/  FMUL.FTZ R112, R2, R112 ;  /* 0x0000007002707220 */ /* 0x000fe20000410000 */
[----:B------:R-:W-:Y:S01]  /*bfb0*/  @P0 IADD3 R160, P5, R160, c[0x0][0x1c8], RZ ;  /* 0x00007200a0a00a10 */ /* 0x000fe20007fbe0ff */
[----:B------:R-:W-:Y:S01]  /*bfc0*/  FMUL.FTZ R113, R2, R113 ;  /* 0x0000007102717220 */ /* 0x000fe20000410000 */
[----:B------:R-:W-:Y:S01]  /*bfd0*/  @P0 IADD3 R3, P1, R3, 0x100, RZ ;  /* 0x0000010003030810 */ /* 0x000fe20007f3e0ff */
[----:B------:R3:W-:Y:S01]  /*bfe0*/  @P0 LDGSTS.E.BYPASS.LTC128B.128 [R249+0xc100], [R4.64], !P4 ;  /* 0x0c10000004f90fae */ /* 0x0007e2000e101d52 */
[--C-:B------:R-:W-:Y:S01]  /*bff0*/  @P0 IADD3.X R161, RZ, c[0x0][0x1cc], R142.reuse, P5, P6 ;  /* 0x00007300ffa10a10 */ /* 0x100fe20002fec48e */
[----:B------:R-:W4:Y:S01]  /*c000*/  MUFU.EX2 R0, R0 ;  /* 0x0000000000007308 */ /* 0x000f220000000800 */
[----:B-1----:R-:W-:Y:S01]  /*c010*/  @P0 IADD3 R8, P5, R3, c[0x0][0x1c8], RZ ;  /* 0x0000720003080a10 */ /* 0x002fe20007fbe0ff */
[----:B------:R-:W-:Y:S02]  /*c020*/  FMUL.FTZ R3, R140, c[0x0][0x2d0] ;  /* 0x0000b4008c037a20 */ /* 0x000fe40000410000 */
[----:B------:R-:W-:Y:S02]  /*c030*/  FMUL.FTZ R116, R2, R116 ;  /* 0x0000007402747220 */ /* 0x000fe40000410000 */
[----:B------:R1:W-:Y:S01]  /*c040*/  @P0 LDGSTS.E.BYPASS.LTC128B.128 [R249+0xf100], [R160.64], !P3 ;  /* 0x0f100000a0f90fae */ /* 0x0003e2000d901d52 */
[--C-:B------:R-:W-:Y:S02]  /*c050*/  FFMA.FTZ R6, R6, c[0x0][0x2d0], -R3.reuse ;  /* 0x0000b40006067a23 */ /* 0x100fe40000010803 */
[--C-:B------:R-:W-:Y:S01]  /*c060*/  FFMA.FTZ R7, R7, c[0x0][0x2d0], -R3.reuse ;  /* 0x0000b40007077a23 */ /* 0x100fe20000010803 */
[----:B------:R-:W-:Y:S01]  /*c070*/  MUFU.EX2 R251, R12 ;  /* 0x0000000c00fb7308 */ /* 0x000fe20000000800 */
[--C-:B------:R-:W-:Y:S01]  /*c080*/  FFMA.FTZ R10, R10, c[0x0][0x2d0], -R3.reuse ;  /* 0x0000b4000a0a7a23 */ /* 0x100fe20000010803 */
[----:B--2---:R-:W-:Y:S01]  /*c090*/  @P0 IADD3.X R9, RZ, c[0x0][0x1cc], R142, P5, P1 ;  /* 0x00007300ff090a10 */ /* 0x004fe20002fe248e */
[--C-:B------:R-:W-:Y:S02]  /*c0a0*/  FFMA.FTZ R11, R11, c[0x0][0x2d0], -R3.reuse ;  /* 0x0000b4000b0b7a23 */ /* 0x100fe40000010803 */
[----:B------:R-:W-:Y:S02]  /*c0b0*/  FMUL.FTZ R117, R2, R117 ;  /* 0x0000007502757220 */ /* 0x000fe40000410000 */
[----:B------:R2:W-:Y:S01]  /*c0c0*/  @P0 LDGSTS.E.BYPASS.LTC128B.128 [R249+0x12100], [R8.64], !P2 ;  /* 0x1210000008f90fae */ /* 0x0005e2000d101d52 */
[--C-:B------:R-:W-:Y:S02]  /*c0d0*/  FFMA.FTZ R14, R14, c[0x0][0x2d0], -R3.reuse ;  /* 0x0000b4000e0e7a23 */ /* 0x100fe40000010803 */
[----:B------:R1:W-:Y:S01]  /*c0e0*/  MUFU.EX2 R173, R6 ;  /* 0x0000000600ad7308 */ /* 0x0003e20000000800 */
[--C-:B------:R-:W-:Y:S02]  /*c0f0*/  FFMA.FTZ R18, R18, c[0x0][0x2d0], -R3.reuse ;  /* 0x0000b40012127a23 */ /* 0x100fe40000010803 */
[--C-:B------:R-:W-:Y:S01]  /*c100*/  FFMA.FTZ R22, R22, c[0x0][0x2d0], -R3.reuse ;  /* 0x0000b40016167a23 */ /* 0x100fe20000010803 */
[----:B---3--:R-:W-:Y:S01]  /*c110*/  @P0 IADD3 R4, P1, R4, UR8, RZ ;  /* 0x0000000804040c10 */ /* 0x008fe2000ff3e0ff */
[C---:B----4-:R-:W-:Y:S02]  /*c120*/  FMUL.FTZ R102, R0.reuse, R102 ;  /* 0x0000006600667220 */ /* 0x050fe40000410000 */
[----:B------:R-:W-:Y:S01]  /*c130*/  FMUL.FTZ R103, R0, R103 ;  /* 0x0000006700677220 */ /* 0x000fe20000410000 */
[----:B------:R-:W-:Y:S02]  /*c140*/  @P0 IADD3.X R5, R5, UR7, RZ, P1, !PT ;  /* 0x0000000705050c10 */ /* 0x000fe40008ffe4ff */
[----:B------:R3:W4:Y:S01]  /*c150*/  MUFU.EX2 R176, R7 ;  /* 0x0000000700b07308 */ /* 0x0007220000000800 */
[----:B------:R-:W-:Y:S01]  /*c160*/  @P0 IADD3 R142, P6, R4, UR8, RZ ;  /* 0x00000008048e0c10 */ /* 0x000fe2000ffde0ff */
[C---:B------:R-:W-:Y:S01]  /*c170*/  FMUL.FTZ R106, R0.reuse, R106 ;  /* 0x0000006a006a7220 */ /* 0x040fe20000410000 */
[----:B------:R4:W-:Y:S02]  /*c180*/  @P0 LDGSTS.E.BYPASS.LTC128B.128 [R249+0xd100], [R4.64], !P4 ;  /* 0x0d10000004f90fae */ /* 0x0009e4000e101d52 */
[C---:B------:R-:W-:Y:S01]  /*c190*/  @P0 IADD3.X R143, R5.reuse, UR7, RZ, P6, !PT ;  /* 0x00000007058f0c10 */ /* 0x040fe2000b7fe4ff */
[C---:B------:R-:W-:Y:S02]  /*c1a0*/  FMUL.FTZ R107, R0.reuse, R107 ;  /* 0x0000006b006b7220 */ /* 0x040fe40000410000 */
[C---:B------:R-:W-:Y:S02]  /*c1b0*/  FMUL.FTZ R110, R0.reuse, R110 ;  /* 0x0000006e006e7220 */ /* 0x040fe40000410000 */
[----:B------:R4:W-:Y:S01]  /*c1c0*/  MUFU.EX2 R175, R10 ;  /* 0x0000000a00af7308 */ /* 0x0009e20000000800 */
[C---:B------:R-:W-:Y:S01]  /*c1d0*/  FMUL.FTZ R111, R0.reuse, R111 ;  /* 0x0000006f006f7220 */ /* 0x040fe20000410000 */
[----:B------:R4:W-:Y:S01]  /*c1e0*/  @P0 LDGSTS.E.BYPASS.LTC128B.128 [R249+0x10100], [R4.64+0x80], !P3 ;  /* 0x1010008004f90fae */ /* 0x0009e2000d901d52 */
[----:B------:R-:W-:Y:S01]  /*c1f0*/  FMUL.FTZ R114, R0, R114 ;  /* 0x0000007200727220 */ /* 0x000fe20000410000 */
[----:B--2---:R-:W-:Y:S01]  /*c200*/  @P0 IADD3 R8, P5, R4, UR6, RZ ;  /* 0x0000000604080c10 */ /* 0x004fe2000ffbe0ff */
[----:B------:R-:W-:Y:S01]  /*c210*/  FMUL.FTZ R115, R0, R115 ;  /* 0x0000007300737220 */ /* 0x000fe20000410000 */
[----:B-1----:R-:W-:Y:S01]  /*c220*/  @P0 IADD3 R6, P1, R4, UR14, RZ ;  /* 0x0000000e04060c10 */ /* 0x002fe2000ff3e0ff */
[C---:B------:R-:W-:Y:S01]  /*c230*/  FMUL.FTZ R118, R0.reuse, R118 ;  /* 0x0000007600767220 */ /* 0x040fe20000410000 */
[----:B------:R-:W-:Y:S01]  /*c240*/  @P0 IADD3.X R9, R5, UR12, RZ, P5, !PT ;  /* 0x0000000c05090c10 */ /* 0x000fe2000affe4ff */
[----:B------:R-:W-:Y:S01]  /*c250*/  FMUL.FTZ R119, R0, R119 ;  /* 0x0000007700777220 */ /* 0x000fe20000410000 */
[----:B------:R1:W-:Y:S01]  /*c260*/  @P0 LDGSTS.E.BYPASS.LTC128B.128 [R249+0x13100], [R4.64+0x100], !P2 ;  /* 0x1310010004f90fae */ /* 0x0003e2000d101d52 */
[----:B------:R2:W1:Y:S01]  /*c270*/  MUFU.EX2 R174, R11 ;  /* 0x0000000b00ae7308 */ /* 0x0004620000000800 */
[--C-:B------:R-:W-:Y:S01]  /*c280*/  FFMA.FTZ R23, R23, c[0x0][0x2d0], -R3.reuse ;  /* 0x0000b40017177a23 */ /* 0x100fe20000010803 */
[----:B---3--:R-:W-:Y:S01]  /*c290*/  @P0 IADD3.X R7, R5, UR9, RZ, P1, !PT ;  /* 0x0000000905070c10 */ /* 0x008fe20008ffe4ff */
[--C-:B------:R-:W-:Y:S02]  /*c2a0*/  FFMA.FTZ R26, R26, c[0x0][0x2d0], -R3.reuse ;  /* 0x0000b4001a1a7a23 */ /* 0x100fe40000010803 */
[--C-:B------:R-:W-:Y:S02]  /*c2b0*/  FFMA.FTZ R27, R27, c[0x0][0x2d0], -R3.reuse ;  /* 0x0000b4001b1b7a23 */ /* 0x100fe40000010803 */
[----:B------:R3:W-:Y:S01]  /*c2c0*/  @P0 LDGSTS.E.BYPASS.LTC128B.128 [R249+0xe100], [R142.64], !P4 ;  /* 0x0e1000008ef90fae */ /* 0x0007e2000e101d52 */
[--C-:B------:R-:W-:Y:S02]  /*c2d0*/  FFMA.FTZ R32, R32, c[0x0][0x2d0], -R172.reuse ;  /* 0x0000b40020207a23 */ /* 0x100fe400000108ac */
[----:B------:R-:W-:Y:S01]  /*c2e0*/  MUFU.EX2 R179, R17 ;  /* 0x0000001100b37308 */ /* 0x000fe20000000800 */
[--C-:B------:R-:W-:Y:S02]  /*c2f0*/  FFMA.FTZ R33, R33, c[0x0][0x2d0], -R172.reuse ;  /* 0x0000b40021217a23 */ /* 0x100fe400000108ac */
[----:B----4-:R-:W-:Y:S02]  /*c300*/  FMUL.FTZ R10, R0, R150 ;  /* 0x00000096000a7220 */ /* 0x010fe40000410000 */
[----:B------:R4:W-:Y:S01]  /*c310*/  @P0 LDGSTS.E.BYPASS.LTC128B.128 [R249+0x11100], [R8.64], !P3 ;  /* 0x1110000008f90fae */ /* 0x0009e2000d901d52 */
[--C-:B------:R-:W-:Y:S02]  /*c320*/  FFMA.FTZ R30, R30, c[0x0][0x2d0], -R3.reuse ;  /* 0x0000b4001e1e7a23 */ /* 0x100fe40000010803 */
[--C-:B------:R-:W-:Y:S02]  /*c330*/  FFMA.FTZ R31, R31, c[0x0][0x2d0], -R3.reuse ;  /* 0x0000b4001f1f7a23 */ /* 0x100fe40000010803 */
[----:B------:R-:W-:Y:S01]  /*c340*/  MUFU.EX2 R183, R20 ;  /* 0x0000001400b77308 */ /* 0x000fe20000000800 */
[--C-:B------:R-:W-:Y:S02]  /*c350*/  FFMA.FTZ R34, R34, c[0x0][0x2d0], -R3.reuse ;  /* 0x0000b40022227a23 */ /* 0x100fe40000010803 */
[----:B------:R4:W-:Y:S01]  /*c360*/  @P0 LDGSTS.E.BYPASS.LTC128B.128 [R249+0x14100], [R6.64], !P2 ;  /* 0x1410000006f90fae */ /* 0x0009e2000d101d52 */
[----:B--2---:R-:W-:Y:S02]  /*c370*/  FMUL.FTZ R11, R0, R151 ;  /* 0x00000097000b7220 */ /* 0x004fe40000410000 */
[C---:B-1----:R-:W-:Y:S01]  /*c380*/  FMUL.FTZ R4, R2.reuse, R144 ;  /* 0x0000009002047220 */ /* 0x042fe20000410000 */
[----:B------:R-:W-:Y:S01]  /*c390*/  F2FP.BF16.PACK_AB R144, R177, R252 ;  /* 0x000000fcb190723e */ /* 0x000fe200000010ff */
[----:B------:R-:W-:Y:S01]  /*c3a0*/  FMUL.FTZ R5, R2, R145 ;  /* 0x0000009102057220 */ /* 0x000fe20000410000 */
[----:B------:R-:W-:Y:S01]  /*c3b0*/  F2FP.BF16.PACK_AB R145, R176, R173 ;  /* 0x000000adb091723e */ /* 0x000fe200000010ff */
[----:B------:R-:W-:Y:S01]  /*c3c0*/  MUFU.EX2 R182, R21 ;  /* 0x0000001500b67308 */ /* 0x000fe20000000800 */
[----:B------:R-:W-:Y:S01]  /*c3d0*/  LDSM.16.MT88.4 R164, [R226+0x100] ;  /* 0x00010000e2a4783b */ /* 0x000fe20000004200 */
[--C-:B------:R-:W-:Y:S01]  /*c3e0*/  FFMA.FTZ R35, R35, c[0x0][0x2d0], -R3.reuse ;  /* 0x0000b40023237a23 */ /* 0x100fe20000010803 */
[----:B---3--:R-:W-:Y:S01]  /*c3f0*/  MOV R143, R162 ;  /* 0x000000a2008f7202 */ /* 0x008fe20000000f00 */
[--C-:B------:R-:W-:Y:S02]  /*c400*/  FFMA.FTZ R142, R19, c[0x0][0x2d0], -R3.reuse ;  /* 0x0000b400138e7a23 */ /* 0x100fe40000010803 */
[C---:B------:R-:W-:Y:S03]  /*c410*/  FMUL.FTZ R120, R2.reuse, R120 ;  /* 0x0000007802787220 */ /* 0x040fe60000410000 */
[----:B------:R-:W1:Y:S01]  /*c420*/  LDSM.16.MT88.4 R160, [R225+0x100] ;  /* 0x00010000e1a0783b */ /* 0x000e620000004200 */
[----:B------:R-:W-:Y:S01]  /*c430*/  MUFU.EX2 R250, R24 ;  /* 0x0000001800fa7308 */ /* 0x000fe20000000800 */
[C---:B------:R-:W-:Y:S02]  /*c440*/  FMUL.FTZ R121, R2.reuse, R121 ;  /* 0x0000007902797220 */ /* 0x040fe40000410000 */
[C---:B----4-:R-:W-:Y:S02]  /*c450*/  FMUL.FTZ R8, R2.reuse, R148 ;  /* 0x0000009402087220 */ /* 0x050fe40000410000 */
[----:B------:R-:W-:Y:S02]  /*c460*/  FMUL.FTZ R9, R2, R149 ;  /* 0x0000009502097220 */ /* 0x000fe40000410000 */
[----:B------:R-:W2:Y:S01]  /*c470*/  LDSM.16.MT88.4 R168, [R229+0x100] ;  /* 0x00010000e5a8783b */ /* 0x000ea20000004200 */
[C---:B------:R-:W-:Y:S02]  /*c480*/  FMUL.FTZ R122, R0.reuse, R122 ;  /* 0x0000007a007a7220 */ /* 0x040fe40000410000 */
[----:B------:R-:W-:Y:S01]  /*c490*/  FMUL.FTZ R6, R0, R146 ;  /* 0x0000009200067220 */ /* 0x000fe20000410000 */
[----:B------:R-:W-:Y:S01]  /*c4a0*/  F2FP.BF16.PACK_AB R146, R180, R143 ;  /* 0x0000008fb492723e */ /* 0x000fe200000010ff */
[----:B------:R-:W-:Y:S01]  /*c4b0*/  FMUL.FTZ R7, R0, R147 ;  /* 0x0000009300077220 */ /* 0x000fe20000410000 */
[----:B------:R-:W-:Y:S01]  /*c4c0*/  F2FP.BF16.PACK_AB R147, R174, R175 ;  /* 0x000000afae93723e */ /* 0x000fe200000010ff */
[----:B------:R-:W-:Y:S01]  /*c4d0*/  MUFU.EX2 R181, R25 ;  /* 0x0000001900b57308 */ /* 0x000fe20000000800 */
[----:B------:R-:W3:Y:S01]  /*c4e0*/  LDSM.16.MT88.4 R148, [R228+0x100] ;  /* 0x00010000e494783b */ /* 0x000ee20000004200 */
[----:B------:R-:W-:Y:S02]  /*c4f0*/  FMUL.FTZ R123, R0, R123 ;  /* 0x0000007b007b7220 */ /* 0x000fe40000410000 */
[C---:B------:R-:W-:Y:S02]  /*c500*/  FMUL.FTZ R124, R2.reuse, R124 ;  /* 0x0000007c027c7220 */ /* 0x040fe40000410000 */
[----:B------:R-:W-:Y:S02]  /*c510*/  FMUL.FTZ R125, R2, R125 ;  /* 0x0000007d027d7220 */ /* 0x000fe40000410000 */
[C---:B------:R-:W-:Y:S01]  /*c520*/  FMUL.FTZ R126, R0.reuse, R126 ;  /* 0x0000007e007e7220 */ /* 0x040fe20000410000 */
[----:B------:R-:W0:Y:S01]  /*c530*/  LDGDEPBAR ;  /* 0x00000000000079af */ /* 0x000e220000000000 */
[----:B------:R-:W-:Y:S02]  /*c540*/  FMUL.FTZ R127, R0, R127 ;  /* 0x0000007f007f7220 */ /* 0x000fe40000410000 */
[C---:B------:R-:W-:Y:S02]  /*c550*/  FMUL.FTZ R128, R2.reuse, R128 ;  /* 0x0000008002807220 */ /* 0x040fe40000410000 */
[----:B------:R-:W-:Y:S02]  /*c560*/  FMUL.FTZ R129, R2, R129 ;  /* 0x0000008102817220 */ /* 0x000fe40000410000 */
[C---:B------:R-:W-:Y:S02]  /*c570*/  FMUL.FTZ R130, R0.reuse, R130 ;  /* 0x0000008200827220 */ /* 0x040fe40000410000 */
[----:B------:R-:W-:Y:S02]  /*c580*/  FMUL.FTZ R131, R0, R131 ;  /* 0x0000008300837220 */ /* 0x000fe40000410000 */
[C---:B------:R-:W-:Y:S02]  /*c590*/  FMUL.FTZ R132, R2.reuse, R132 ;  /* 0x0000008402847220 */ /* 0x040fe40000410000 */
[----:B------:R-:W-:Y:S02]  /*c5a0*/  FMUL.FTZ R133, R2, R133 ;  /* 0x0000008502857220 */ /* 0x000fe40000410000 */
[C---:B------:R-:W-:Y:S01]  /*c5b0*/  FMUL.FTZ R134, R0.reuse, R134 ;  /* 0x0000008600867220 */ /* 0x040fe20000410000 */
[C---:B-1----:R-:W-:Y:S05]  /*c5c0*/  HMMA.16816.F32.BF16 R4, R144.reuse, R160, R4 ;  /* 0x000000a09004723c */ /* 0x042fea0000041804 */
[----:B------:R-:W-:Y:S02]  /*c5d0*/  FMUL.FTZ R135, R0, R135 ;  /* 0x0000008700877220 */ /* 0x000fe40000410000 */
[C---:B------:R-:W-:Y:S01]  /*c5e0*/  FMUL.FTZ R136, R2.reuse, R136 ;  /* 0x0000008802887220 */ /* 0x040fe20000410000 */
[C---:B------:R-:W-:Y:S01]  /*c5f0*/  HMMA.16816.F32.BF16 R8, R144.reuse, R162, R8 ;  /* 0x000000a29008723c */ /* 0x040fe20000041808 */
[----:B------:R-:W1:Y:S03]  /*c600*/  LDSM.16.MT88.4 R160, [R225+0x3100] ;  /* 0x00310000e1a0783b */ /* 0x000e660000004200 */
[----:B------:R-:W-:Y:S02]  /*c610*/  FMUL.FTZ R137, R2, R137 ;  /* 0x0000008902897220 */ /* 0x000fe40000410000 */
[C---:B------:R-:W-:Y:S02]  /*c620*/  FMUL.FTZ R138, R0.reuse, R138 ;  /* 0x0000008a008a7220 */ /* 0x040fe40000410000 */
[C---:B------:R-:W-:Y:S04]  /*c630*/  HMMA.16816.F32.BF16 R100, R144.reuse, R164, R100 ;  /* 0x000000a49064723c */ /* 0x040fe80000041864 */
[----:B------:R-:W-:Y:S02]  /*c640*/  FMUL.FTZ R139, R0, R139 ;  /* 0x0000008b008b7220 */ /* 0x000fe40000410000 */
[C---:B------:R-:W-:Y:S02]  /*c650*/  FMUL.FTZ R52, R2.reuse, R52 ;  /* 0x0000003402347220 */ /* 0x040fe40000410000 */
[C---:B------:R-:W-:Y:S01]  /*c660*/  HMMA.16816.F32.BF16 R104, R144.reuse, R166, R104 ;  /* 0x000000a69068723c */ /* 0x040fe20000041868 */
[----:B------:R-:W4:Y:S03]  /*c670*/  LDSM.16.MT88.4 R164, [R226+0x3100] ;  /* 0x00310000e2a4783b */ /* 0x000f260000004200 */
[----:B------:R-:W-:Y:S02]  /*c680*/  FMUL.FTZ R53, R2, R53 ;  /* 0x0000003502357220 */ /* 0x000fe40000410000 */
[C---:B------:R-:W-:Y:S02]  /*c690*/  FMUL.FTZ R54, R0.reuse, R54 ;  /* 0x0000003600367220 */ /* 0x040fe40000410000 */
[C---:B--2---:R-:W-:Y:S01]  /*c6a0*/  HMMA.16816.F32.BF16 R108, R144.reuse, R168, R108 ;  /* 0x000000a8906c723c */ /* 0x044fe2000004186c */
[----:B------:R-:W-:Y:S03]  /*c6b0*/  MUFU.EX2 R169, R14 ;  /* 0x0000000e00a97308 */ /* 0x000fe60000000800 */
[----:B------:R-:W-:Y:S02]  /*c6c0*/  FMUL.FTZ R55, R0, R55 ;  /* 0x0000003700377220 */ /* 0x000fe40000410000 */
[C---:B------:R-:W-:Y:S02]  /*c6d0*/  FMUL.FTZ R56, R2.reuse, R56 ;  /* 0x0000003802387220 */ /* 0x040fe40000410000 */
[C---:B------:R-:W-:Y:S04]  /*c6e0*/  HMMA.16816.F32.BF16 R112, R144.reuse, R170, R112 ;  /* 0x000000aa9070723c */ /* 0x040fe80000041870 */
[----:B------:R-:W-:Y:S02]  /*c6f0*/  FMUL.FTZ R57, R2, R57 ;  /* 0x0000003902397220 */ /* 0x000fe40000410000 */
[C---:B------:R-:W-:Y:S01]  /*c700*/  FMUL.FTZ R58, R0.reuse, R58 ;  /* 0x0000003a003a7220 */ /* 0x040fe20000410000 */
[----:B------:R-:W-:Y:S01]  /*c710*/  MOV R171, R177 ;  /* 0x000000b100ab7202 */ /* 0x000fe20000000f00 */
[C---:B---3--:R-:W-:Y:S01]  /*c720*/  HMMA.16816.F32.BF16 R116, R144.reuse, R148, R116 ;  /* 0x000000949074723c */ /* 0x048fe20000041874 */
[----:B------:R-:W2:Y:S03]  /*c730*/  MUFU.EX2 R177, R13 ;  /* 0x0000000d00b17308 */ /* 0x000ea60000000800 */
[----:B------:R-:W-:Y:S02]  /*c740*/  FMUL.FTZ R59, R0, R59 ;  /* 0x0000003b003b7220 */ /* 0x000fe40000410000 */
[C---:B------:R-:W-:Y:S02]  /*c750*/  FMUL.FTZ R60, R2.reuse, R60 ;  /* 0x0000003c023c7220 */ /* 0x040fe40000410000 */
[C---:B------:R-:W-:Y:S01]  /*c760*/  HMMA.16816.F32.BF16 R120, R144.reuse, R150, R120 ;  /* 0x000000969078723c */ /* 0x040fe20000041878 */
[----:B------:R-:W3:Y:S03]  /*c770*/  LDSM.16.MT88.4 R148, [R229+0x3100] ;  /* 0x00310000e594783b */ /* 0x000ee60000004200 */
[----:B------:R-:W-:Y:S02]  /*c780*/  FMUL.FTZ R61, R2, R61 ;  /* 0x0000003d023d7220 */ /* 0x000fe40000410000 */
[C---:B------:R-:W-:Y:S02]  /*c790*/  FMUL.FTZ R62, R0.reuse, R62 ;  /* 0x0000003e003e7220 */ /* 0x040fe40000410000 */
[C---:B-1----:R-:W-:Y:S04]  /*c7a0*/  HMMA.16816.F32.BF16 R124, R144.reuse, R160, R124 ;  /* 0x000000a0907c723c */ /* 0x042fe8000004187c */
[----:B------:R-:W-:Y:S02]  /*c7b0*/  FMUL.FTZ R63, R0, R63 ;  /* 0x0000003f003f7220 */ /* 0x000fe40000410000 */
[--C-:B------:R-:W-:Y:S02]  /*c7c0*/  FFMA.FTZ R16, R16, c[0x0][0x2d0], -R172.reuse ;  /* 0x0000b40010107a23 */ /* 0x100fe400000108ac */
[C---:B------:R-:W-:Y:S01]  /*c7d0*/  HMMA.16816.F32.BF16 R128, R144.reuse, R162, R128 ;  /* 0x000000a29080723c */ /* 0x040fe20000041880 */
[----:B------:R-:W1:Y:S01]  /*c7e0*/  LDSM.16.MT88.4 R160, [R228+0x3100] ;  /* 0x00310000e4a0783b */ /* 0x000e620000004200 */
[----:B------:R2:W-:Y:S02]  /*c7f0*/  MUFU.EX2 R178, R16 ;  /* 0x0000001000b27308 */ /* 0x0005e40000000800 */
[C---:B------:R-:W-:Y:S02]  /*c800*/  FMUL.FTZ R64, R2.reuse, R64 ;  /* 0x0000004002407220 */ /* 0x040fe40000410000 */
[----:B------:R-:W-:Y:S02]  /*c810*/  FMUL.FTZ R65, R2, R65 ;  /* 0x0000004102417220 */ /* 0x000fe40000410000 */
[C---:B----4-:R-:W-:Y:S04]  /*c820*/  HMMA.16816.F32.BF16 R132, R144.reuse, R164, R132 ;  /* 0x000000a49084723c */ /* 0x050fe80000041884 */
[C---:B------:R-:W-:Y:S02]  /*c830*/  FMUL.FTZ R66, R0.reuse, R66 ;  /* 0x0000004200427220 */ /* 0x040fe40000410000 */
[----:B------:R-:W-:Y:S02]  /*c840*/  FMUL.FTZ R67, R0, R67 ;  /* 0x0000004300437220 */ /* 0x000fe40000410000 */
[C---:B------:R-:W-:Y:S01]  /*c850*/  HMMA.16816.F32.BF16 R136, R144.reuse, R166, R136 ;  /* 0x000000a69088723c */ /* 0x040fe20000041888 */
[----:B------:R-:W4:Y:S03]  /*c860*/  LDSM.16.MT88.4 R164, [R225+0x6100] ;  /* 0x00610000e1a4783b */ /* 0x000f260000004200 */
[C---:B------:R-:W-:Y:S02]  /*c870*/  FMUL.FTZ R68, R2.reuse, R68 ;  /* 0x0000004402447220 */ /* 0x040fe40000410000 */
[----:B------:R-:W-:Y:S02]  /*c880*/  FMUL.FTZ R69, R2, R69 ;  /* 0x0000004502457220 */ /* 0x000fe40000410000 */
[C---:B------:R-:W-:Y:S01]  /*c890*/  FMUL.FTZ R70, R0.reuse, R70 ;  /* 0x0000004600467220 */ /* 0x040fe20000410000 */
[C---:B---3--:R-:W-:Y:S03]  /*c8a0*/  HMMA.16816.F32.BF16 R52, R144.reuse, R148, R52 ;  /* 0x000000949034723c */ /* 0x048fe60000041834 */
[--C-:B--2---:R-:W-:Y:S02]  /*c8b0*/  FFMA.FTZ R16, R15, c[0x0][0x2d0], -R3.reuse ;  /* 0x0000b4000f107a23 */ /* 0x104fe40000010803 */
[----:B------:R-:W-:Y:S01]  /*c8c0*/  LDSM.16.MT88.4 R12, [R228+0x6100] ;  /* 0x00610000e40c783b */ /* 0x000fe20000004200 */
[----:B------:R-:W-:Y:S01]  /*c8d0*/  FMUL.FTZ R71, R0, R71 ;  /* 0x0000004700477220 */ /* 0x000fe20000410000 */
[----:B------:R-:W2:Y:S01]  /*c8e0*/  MUFU.EX2 R168, R16 ;  /* 0x0000001000a87308 */ /* 0x000ea20000000800 */
[C---:B------:R-:W-:Y:S04]  /*c8f0*/  HMMA.16816.F32.BF16 R56, R144.reuse, R150, R56 ;  /* 0x000000969038723c */ /* 0x040fe80000041838 */
[C---:B------:R-:W-:Y:S01]  /*c900*/  FMUL.FTZ R72, R2.reuse, R72 ;  /* 0x0000004802487220 */ /* 0x040fe20000410000 */
[----:B------:R-:W3:Y:S01]  /*c910*/  LDSM.16.MT88.4 R148, [R226+0x6100] ;  /* 0x00610000e294783b */ /* 0x000ee20000004200 */
        /* <DEDUP_REMOVED lines=8> */
[C---:B----4-:R-:W-:Y:S01]  /*c9a0*/  HMMA.16816.F32.BF16 R68, R144.reuse, R164, R68 ;  /* 0x000000a49044723c */ /* 0x050fe20000041844 */
[----:B------:R-:W-:Y:S03]  /*c9b0*/  MUFU.EX2 R165, R22 ;  /* 0x0000001600a57308 */ /* 0x000fe60000000800 */
[C---:B------:R-:W-:Y:S02]  /*c9c0*/  FMUL.FTZ R78, R0.reuse, R78 ;  /* 0x0000004e004e7220 */ /* 0x040fe40000410000 */
[----:B------:R-:W-:Y:S02]  /*c9d0*/  FMUL.FTZ R79, R0, R79 ;  /* 0x0000004f004f7220 */ /* 0x000fe40000410000 */
[C---:B------:R-:W-:Y:S03]  /*c9e0*/  HMMA.16816.F32.BF16 R72, R144.reuse, R166, R72 ;  /* 0x000000a69048723c */ /* 0x040fe60000041848 */
[----:B------:R4:W-:Y:S01]  /*c9f0*/  MUFU.EX2 R167, R18 ;  /* 0x0000001200a77308 */ /* 0x0009e20000000800 */
[C---:B------:R-:W-:Y:S02]  /*ca00*/  FMUL.FTZ R80, R2.reuse, R80 ;  /* 0x0000005002507220 */ /* 0x040fe40000410000 */
[----:B------:R-:W-:Y:S02]  /*ca10*/  FMUL.FTZ R81, R2, R81 ;  /* 0x0000005102517220 */ /* 0x000fe40000410000 */
[C---:B------:R-:W-:Y:S04]  /*ca20*/  FMUL.FTZ R82, R0.reuse, R82 ;  /* 0x0000005200527220 */ /* 0x040fe80000410000 */
[----:B------:R-:W-:Y:S01]  /*ca30*/  FMUL.FTZ R83, R0, R83 ;  /* 0x0000005300537220 */ /* 0x000fe20000410000 */
[C---:B---3--:R-:W-:Y:S01]  /*ca40*/  HMMA.16816.F32.BF16 R76, R144.reuse, R148, R76 ;  /* 0x00000094904c723c */ /* 0x048fe2000004184c */
[----:B------:R3:W-:Y:S02]  /*ca50*/  MUFU.EX2 R164, R23 ;  /* 0x0000001700a47308 */ /* 0x0007e40000000800 */
[C---:B------:R-:W-:Y:S02]  /*ca60*/  FMUL.FTZ R84, R2.reuse, R84 ;  /* 0x0000005402547220 */ /* 0x040fe40000410000 */
[----:B------:R-:W-:Y:S02]  /*ca70*/  FMUL.FTZ R85, R2, R85 ;  /* 0x0000005502557220 */ /* 0x000fe40000410000 */
[C---:B------:R-:W-:Y:S01]  /*ca80*/  FMUL.FTZ R86, R0.reuse, R86 ;  /* 0x0000005600567220 */ /* 0x040fe20000410000 */
[C---:B------:R-:W-:Y:S01]  /*ca90*/  HMMA.16816.F32.BF16 R80, R144.reuse, R150, R80 ;  /* 0x000000969050723c */ /* 0x040fe20000041850 */
[----:B------:R-:W2:Y:S02]  /*caa0*/  LDSM.16.MT88.4 R148, [R225+0x900] ;  /* 0x00090000e194783b */ /* 0x000ea40000004200 */
[----:B------:R-:W2:Y:S01]  /*cab0*/  MUFU.EX2 R166, R142 ;  /* 0x0000008e00a67308 */ /* 0x000ea20000000800 */
[----:B------:R-:W-:Y:S02]  /*cac0*/  FMUL.FTZ R87, R0, R87 ;  /* 0x0000005700577220 */ /* 0x000fe40000410000 */
[C---:B------:R-:W-:Y:S02]  /*cad0*/  FMUL.FTZ R88, R2.reuse, R88 ;  /* 0x0000005802587220 */ /* 0x040fe40000410000 */
[----:B------:R-:W-:Y:S01]  /*cae0*/  FMUL.FTZ R89, R2, R89 ;  /* 0x0000005902597220 */ /* 0x000fe20000410000 */
[----:B----4-:R-:W4:Y:S02]  /*caf0*/  LDSM.16.MT88.4 R16, [R226+0x900] ;  /* 0x00090000e210783b */ /* 0x010f240000004200 */
[C---:B-1----:R-:W-:Y:S02]  /*cb00*/  HMMA.16816.F32.BF16 R84, R144.reuse, R160, R84 ;  /* 0x000000a09054723c */ /* 0x042fe40000041854 */
[----:B------:R-:W-:Y:S01]  /*cb10*/  MUFU.EX2 R161, R30 ;  /* 0x0000001e00a17308 */ /* 0x000fe20000000800 */
[C---:B------:R-:W-:Y:S02]  /*cb20*/  FMUL.FTZ R90, R0.reuse, R90 ;  /* 0x0000005a005a7220 */ /* 0x040fe40000410000 */
[----:B------:R-:W-:Y:S01]  /*cb30*/  FMUL.FTZ R91, R0, R91 ;  /* 0x0000005b005b7220 */ /* 0x000fe20000410000 */
[----:B---3--:R-:W-:Y:S01]  /*cb40*/  LDSM.16.MT88.4 R20, [R225+0x1100] ;  /* 0x00110000e114783b */ /* 0x008fe20000004200 */
[C---:B------:R-:W-:Y:S02]  /*cb50*/  FMUL.FTZ R92, R2.reuse, R92 ;  /* 0x0000005c025c7220 */ /* 0x040fe40000410000 */
[----:B------:R-:W-:Y:S03]  /*cb60*/  FMUL.FTZ R93, R2, R93 ;  /* 0x0000005d025d7220 */ /* 0x000fe60000410000 */
[C---:B------:R-:W-:Y:S01]  /*cb70*/  HMMA.16816.F32.BF16 R88, R144.reuse, R162, R88 ;  /* 0x000000a29058723c */ /* 0x040fe20000041858 */
[----:B------:R-:W-:Y:S02]  /*cb80*/  MUFU.EX2 R163, R26 ;  /* 0x0000001a00a37308 */ /* 0x000fe40000000800 */
[C---:B------:R-:W-:Y:S02]  /*cb90*/  FMUL.FTZ R94, R0.reuse, R94 ;  /* 0x0000005e005e7220 */ /* 0x040fe40000410000 */
[----:B------:R-:W-:Y:S02]  /*cba0*/  FMUL.FTZ R95, R0, R95 ;  /* 0x0000005f005f7220 */ /* 0x000fe40000410000 */
[C---:B------:R-:W-:Y:S02]  /*cbb0*/  FMUL.FTZ R96, R2.reuse, R96 ;  /* 0x0000006002607220 */ /* 0x040fe40000410000 */
[----:B------:R-:W-:Y:S02]  /*cbc0*/  FMUL.FTZ R97, R2, R97 ;  /* 0x0000006102617220 */ /* 0x000fe40000410000 */
[----:B------:R1:W3:Y:S01]  /*cbd0*/  MUFU.EX2 R162, R27 ;  /* 0x0000001b00a27308 */ /* 0x0002e20000000800 */
[C---:B------:R-:W-:Y:S03]  /*cbe0*/  HMMA.16816.F32.BF16 R92, R144.reuse, R12, R92 ;  /* 0x0000000c905c723c */ /* 0x040fe6000004185c */
[C---:B------:R-:W-:Y:S02]  /*cbf0*/  FMUL.FTZ R98, R0.reuse, R98 ;  /* 0x0000006200627220 */ /* 0x040fe40000410000 */
[----:B------:R-:W-:Y:S02]  /*cc00*/  FMUL.FTZ R99, R0, R99 ;  /* 0x0000006300637220 */ /* 0x000fe40000410000 */
[----:B------:R-:W-:Y:S01]  /*cc10*/  F2FP.BF16.PACK_AB R12, R177, R251 ;  /* 0x000000fbb10c723e */ /* 0x000fe200000010ff */
[--C-:B------:R-:W-:Y:S01]  /*cc20*/  FFMA.FTZ R40, R40, c[0x0][0x2d0], -R172.reuse ;  /* 0x0000b40028287a23 */ /* 0x100fe200000108ac */
[----:B------:R-:W-:Y:S03]  /*cc30*/  MUFU.EX2 R160, R31 ;  /* 0x0000001f00a07308 */ /* 0x000fe60000000800 */
[----:B------:R-:W-:Y:S01]  /*cc40*/  HMMA.16816.F32.BF16 R96, R144, R14, R96 ;  /* 0x0000000e9060723c */ /* 0x000fe20000041860 */
[----:B------:R-:W3:Y:S02]  /*cc50*/  LDSM.16.MT88.4 R144, [R229+0x900] ;  /* 0x00090000e590783b */ /* 0x000ee40000004200 */
[----:B--2---:R-:W-:Y:S01]  /*cc60*/  F2FP.BF16.PACK_AB R13, R168, R169 ;  /* 0x000000a9a80d723e */ /* 0x004fe200000010ff */
[--C-:B------:R-:W-:Y:S02]  /*cc70*/  FFMA.FTZ R41, R41, c[0x0][0x2d0], -R172.reuse ;  /* 0x0000b40029297a23 */ /* 0x100fe400000108ac */
[--C-:B------:R-:W-:Y:S01]  /*cc80*/  FFMA.FTZ R36, R36, c[0x0][0x2d0], -R172.reuse ;  /* 0x0000b40024247a23 */ /* 0x100fe200000108ac */
[----:B------:R-:W-:Y:S01]  /*cc90*/  F2FP.BF16.PACK_AB R14, R179, R178 ;  /* 0x000000b2b30e723e */ /* 0x000fe200000010ff */
[----:B------:R-:W-:Y:S01]  /*cca0*/  MUFU.EX2 R142, R35 ;  /* 0x00000023008e7308 */ /* 0x000fe20000000800 */
[----:B------:R-:W-:Y:S01]  /*ccb0*/  F2FP.BF16.PACK_AB R15, R166, R167 ;  /* 0x000000a7a60f723e */ /* 0x000fe200000010ff */
[----:B-1----:R-:W-:Y:S02]  /*ccc0*/  LDSM.16.MT88.4 R24, [R229+0x1100] ;  /* 0x00110000e518783b */ /* 0x002fe40000004200 */
[--C-:B------:R-:W-:Y:S02]  /*ccd0*/  FFMA.FTZ R37, R37, c[0x0][0x2d0], -R172.reuse ;  /* 0x0000b40025257a23 */ /* 0x100fe400000108ac */
[--C-:B------:R-:W-:Y:S02]  /*cce0*/  FFMA.FTZ R44, R44, c[0x0][0x2d0], -R172.reuse ;  /* 0x0000b4002c2c7a23 */ /* 0x100fe400000108ac */
[C---:B------:R-:W-:Y:S02]  /*ccf0*/  HMMA.16816.F32.BF16 R4, R12.reuse, R148, R4 ;  /* 0x000000940c04723c */ /* 0x040fe40000041804 */
[----:B------:R-:W-:Y:S03]  /*cd00*/  MUFU.EX2 R170, R37 ;  /* 0x0000002500aa7308 */ /* 0x000fe60000000800 */
[--C-:B------:R-:W-:Y:S02]  /*cd10*/  FFMA.FTZ R45, R45, c[0x0][0x2d0], -R172.reuse ;  /* 0x0000b4002d2d7a23 */ /* 0x100fe400000108ac */
[--C-:B------:R-:W-:Y:S01]  /*cd20*/  FFMA.FTZ R48, R48, c[0x0][0x2d0], -R172.reuse ;  /* 0x0000b40030307a23 */ /* 0x100fe200000108ac */
[C---:B------:R-:W-:Y:S01]  /*cd30*/  HMMA.16816.F32.BF16 R8, R12.reuse, R150, R8 ;  /* 0x000000960c08723c */ /* 0x040fe20000041808 */
[----:B------:R-:W1:Y:S03]  /*cd40*/  LDSM.16.MT88.4 R148, [R228+0x900] ;  /* 0x00090000e494783b */ /* 0x000e660000004200 */
[----:B------:R-:W-:Y:S01]  /*cd50*/  FFMA.FTZ R172, R49, c[0x0][0x2d0], -R172 ;  /* 0x0000b40031ac7a23 */ /* 0x000fe200000108ac */
[----:B------:R-:W-:Y:S01]  /*cd60*/  MUFU.EX2 R40, R40 ;  /* 0x0000002800287308 */ /* 0x000fe20000000800 */
[--C-:B------:R-:W-:Y:S02]  /*cd70*/  FFMA.FTZ R38, R38, c[0x0][0x2d0], -R3.reuse ;  /* 0x0000b40026267a23 */ /* 0x100fe40000010803 */
[C---:B----4-:R-:W-:Y:S04]  /*cd80*/  HMMA.16816.F32.BF16 R100, R12.reuse, R16, R100 ;  /* 0x000000100c64723c */ /* 0x050fe80000041864 */
[--C-:B------:R-:W-:Y:S02]  /*cd90*/  FFMA.FTZ R39, R39, c[0x0][0x2d0], -R3.reuse ;  /* 0x0000b40027277a23 */ /* 0x100fe40000010803 */
[--C-:B------:R-:W-:Y:S01]  /*cda0*/  FFMA.FTZ R42, R42, c[0x0][0x2d0], -R3.reuse ;  /* 0x0000b4002a2a7a23 */ /* 0x100fe20000010803 */
[----:B------:R-:W-:Y:S01]  /*cdb0*/  MUFU.EX2 R172, R172 ;  /* 0x000000ac00ac7308 */ /* 0x000fe20000000800 */
[C---:B------:R-:W-:Y:S01]  /*cdc0*/  HMMA.16816.F32.BF16 R104, R12.reuse, R18, R104 ;  /* 0x000000120c68723c */ /* 0x040fe20000041868 */
[----:B------:R-:W2:Y:S03]  /*cdd0*/  LDSM.16.MT88.4 R16, [R225+0x3900] ;  /* 0x00390000e110783b */ /* 0x000ea60000004200 */
[--C-:B------:R-:W-:Y:S02]  /*cde0*/  FFMA.FTZ R43, R43, c[0x0][0x2d0], -R3.reuse ;  /* 0x0000b4002b2b7a23 */ /* 0x100fe40000010803 */
[--C-:B------:R-:W-:Y:S02]  /*cdf0*/  FFMA.FTZ R46, R46, c[0x0][0x2d0], -R3.reuse ;  /* 0x0000b4002e2e7a23 */ /* 0x100fe40000010803 */
[C---:B---3--:R-:W-:Y:S01]  /*ce00*/  HMMA.16816.F32.BF16 R108, R12.reuse, R144, R108 ;  /* 0x000000900c6c723c */ /* 0x048fe2000004186c */
[----:B------:R-:W-:Y:S03]  /*ce10*/  MUFU.EX2 R38, R38 ;  /* 0x0000002600267308 */ /* 0x000fe60000000800 */
[--C-:B------:R-:W-:Y:S02]  /*ce20*/  FFMA.FTZ R47, R47, c[0x0][0x2d0], -R3.reuse ;  /* 0x0000b4002f2f7a23 */ /* 0x100fe40000010803 */
[--C-:B------:R-:W-:Y:S02]  /*ce30*/  FFMA.FTZ R50, R50, c[0x0][0x2d0], -R3.reuse ;  /* 0x0000b40032327a23 */ /* 0x100fe40000010803 */
[C---:B------:R-:W-:Y:S01]  /*ce40*/  HMMA.16816.F32.BF16 R112, R12.reuse, R146, R112 ;  /* 0x000000920c70723c */ /* 0x040fe20000041870 */
[----:B------:R-:W3:Y:S02]  /*ce50*/  LDSM.16.MT88.4 R144, [R226+0x3900] ;  /* 0x00390000e290783b */ /* 0x000ee40000004200 */
[----:B------:R-:W-:Y:S01]  /*ce60*/  MUFU.EX2 R39, R39 ;  /* 0x0000002700277308 */ /* 0x000fe20000000800 */
[----:B------:R-:W-:Y:S04]  /*ce70*/  FFMA.FTZ R3, R51, c[0x0][0x2d0], -R3 ;  /* 0x0000b40033037a23 */ /* 0x000fe80000010803 */
[C---:B-1----:R-:W-:Y:S05]  /*ce80*/  HMMA.16816.F32.BF16 R116, R12.reuse, R148, R116 ;  /* 0x000000940c74723c */ /* 0x042fea0000041874 */
[----:B------:R-:W-:Y:S03]  /*ce90*/  MUFU.EX2 R41, R41 ;  /* 0x0000002900297308 */ /* 0x000fe60000000800 */
[C---:B------:R-:W-:Y:S01]  /*cea0*/  HMMA.16816.F32.BF16 R120, R12.reuse, R150, R120 ;  /* 0x000000960c78723c */ /* 0x040fe20000041878 */
[----:B------:R-:W1:Y:S06]  /*ceb0*/  LDSM.16.MT88.4 R148, [R229+0x3900] ;  /* 0x00390000e594783b */ /* 0x000e6c0000004200 */
[----:B------:R-:W-:Y:S01]  /*cec0*/  MUFU.EX2 R42, R42 ;  /* 0x0000002a002a7308 */ /* 0x000fe20000000800 */
[C---:B--2---:R-:W-:Y:S08]  /*ced0*/  HMMA.16816.F32.BF16 R124, R12.reuse, R16, R124 ;  /* 0x000000100c7c723c */ /* 0x044ff0000004187c */
[C---:B------:R-:W-:Y:S01]  /*cee0*/  HMMA.16816.F32.BF16 R128, R12.reuse, R18, R128 ;  /* 0x000000120c80723c */ /* 0x040fe20000041880 */
[----:B------:R-:W2:Y:S01]  /*cef0*/  LDSM.16.MT88.4 R16, [R228+0x3900] ;  /* 0x00390000e410783b */ /* 0x000ea20000004200 */
[----:B------:R-:W-:Y:S06]  /*cf00*/  MUFU.EX2 R43, R43 ;  /* 0x0000002b002b7308 */ /* 0x000fec0000000800 */
[C---:B---3--:R-:W-:Y:S04]  /*cf10*/  HMMA.16816.F32.BF16 R132, R12.reuse, R144, R132 ;  /* 0x000000900c84723c */ /* 0x048fe80000041884 */
[----:B------:R-:W-:Y:S04]  /*cf20*/  MUFU.EX2 R44, R44 ;  /* 0x0000002c002c7308 */ /* 0x000fe80000000800 */
[C---:B------:R-:W-:Y:S01]  /*cf30*/  HMMA.16816.F32.BF16 R136, R12.reuse, R146, R136 ;  /* 0x000000920c88723c */ /* 0x040fe20000041888 */
[----:B------:R-:W3:Y:S05]  /*cf40*/  LDSM.16.MT88.4 R144, [R225+0x6900] ;  /* 0x00690000e190783b */ /* 0x000eea0000004200 */
[----:B------:R-:W-:Y:S02]  /*cf50*/  MUFU.EX2 R45, R45 ;  /* 0x0000002d002d7308 */ /* 0x000fe40000000800 */
[C---:B-1----:R-:W-:Y:S08]  /*cf60*/  HMMA.16816.F32.BF16 R52, R12.reuse, R148, R52 ;  /* 0x000000940c34723c */ /* 0x042ff00000041834 */
[----:B------:R-:W-:Y:S01]  /*cf70*/  MUFU.EX2 R46, R46 ;  /* 0x0000002e002e7308 */ /* 0x000fe20000000800 */
[C---:B------:R-:W-:Y:S01]  /*cf80*/  HMMA.16816.F32.BF16 R56, R12.reuse, R150, R56 ;  /* 0x000000960c38723c */ /* 0x040fe20000041838 */
[----:B------:R-:W1:Y:S07]  /*cf90*/  LDSM.16.MT88.4 R148, [R226+0x6900] ;  /* 0x00690000e294783b */ /* 0x000e6e0000004200 */
[C---:B--2---:R-:W-:Y:S01]  /*cfa0*/  HMMA.16816.F32.BF16 R60, R12.reuse, R16, R60 ;  /* 0x000000100c3c723c */ /* 0x044fe2000004183c */
[----:B------:R-:W-:Y:S07]  /*cfb0*/  MUFU.EX2 R47, R47 ;  /* 0x0000002f002f7308 */ /* 0x000fee0000000800 */
[C---:B------:R-:W-:Y:S01]  /*cfc0*/  HMMA.16816.F32.BF16 R64, R12.reuse, R18, R64 ;  /* 0x000000120c40723c */ /* 0x040fe20000041840 */
[----:B------:R-:W2:Y:S02]  /*cfd0*/  LDSM.16.MT88.4 R16, [R229+0x6900] ;  /* 0x00690000e510783b */ /* 0x000ea40000004200 */
[----:B------:R-:W-:Y:S05]  /*cfe0*/  MUFU.EX2 R48, R48 ;  /* 0x0000003000307308 */ /* 0x000fea0000000800 */
[C---:B---3--:R-:W-:Y:S05]  /*cff0*/  HMMA.16816.F32.BF16 R68, R12.reuse, R144, R68 ;  /* 0x000000900c44723c */ /* 0x048fea0000041844 */
[----:B------:R-:W-:Y:S03]  /*d000*/  MUFU.EX2 R50, R50 ;  /* 0x0000003200327308 */ /* 0x000fe60000000800 */
[C---:B------:R-:W-:Y:S01]  /*d010*/  HMMA.16816.F32.BF16 R72, R12.reuse, R146, R72 ;  /* 0x000000920c48723c */ /* 0x040fe20000041848 */
[----:B------:R-:W3:Y:S07]  /*d020*/  LDSM.16.MT88.4 R144, [R228+0x6900] ;  /* 0x00690000e490783b */ /* 0x000eee0000004200 */
[C---:B-1----:R-:W-:Y:S07]  /*d030*/  HMMA.16816.F32.BF16 R76, R12.reuse, R148, R76 ;  /* 0x000000940c4c723c */ /* 0x042fee000004184c */
[----:B------:R-:W-:Y:S01]  /*d040*/  MOV R148, R143 ;  /* 0x0000008f00947202 */ /* 0x000fe20000000f00 */
[C---:B------:R-:W-:Y:S01]  /*d050*/  HMMA.16816.F32.BF16 R80, R12.reuse, R150, R80 ;  /* 0x000000960c50723c */ /* 0x040fe20000041850 */
[----:B------:R-:W-:Y:S03]  /*d060*/  MUFU.EX2 R143, R34 ;  /* 0x00000022008f7308 */ /* 0x000fe60000000800 */
[----:B------:R-:W-:Y:S02]  /*d070*/  MOV R149, R171 ;  /* 0x000000ab00957202 */ /* 0x000fe40000000f00 */
[----:B------:R-:W-:Y:S02]  /*d080*/  MOV R49, R148 ;  /* 0x0000009400317202 */ /* 0x000fe40000000f00 */
[C---:B--2---:R-:W-:Y:S03]  /*d090*/  HMMA.16816.F32.BF16 R84, R12.reuse, R16, R84 ;  /* 0x000000100c54723c */ /* 0x044fe60000041854 */
[----:B------:R-:W-:Y:S01]  /*d0a0*/  MUFU.EX2 R171, R36 ;  /* 0x0000002400ab7308 */ /* 0x000fe20000000800 */
[----:B------:R-:W-:Y:S02]  /*d0b0*/  MOV R151, R180 ;  /* 0x000000b400977202 */ /* 0x000fe40000000f00 */
[----:B------:R-:W-:Y:S02]  /*d0c0*/  MOV R150, R179 ;  /* 0x000000b300967202 */ /* 0x000fe40000000f00 */
[C---:B------:R-:W-:Y:S01]  /*d0d0*/  HMMA.16816.F32.BF16 R88, R12.reuse, R18, R88 ;  /* 0x000000120c58723c */ /* 0x040fe20000041858 */
[----:B------:R-:W1:Y:S04]  /*d0e0*/  LDSM.16.MT88.4 R16, [R226+0x1100] ;  /* 0x00110000e210783b */ /* 0x000e680000004200 */
[----:B------:R-:W-:Y:S03]  /*d0f0*/  MUFU.EX2 R179, R28 ;  /* 0x0000001c00b37308 */ /* 0x000fe60000000800 */
[C---:B---3--:R-:W-:Y:S07]  /*d100*/  HMMA.16816.F32.BF16 R92, R12.reuse, R144, R92 ;  /* 0x000000900c5c723c */ /* 0x048fee000004185c */
[----:B------:R-:W-:Y:S01]  /*d110*/  MUFU.EX2 R180, R32 ;  /* 0x0000002000b47308 */ /* 0x000fe20000000800 */
[----:B------:R-:W-:Y:S01]  /*d120*/  HMMA.16816.F32.BF16 R96, R12, R146, R96 ;  /* 0x000000920c60723c */ /* 0x000fe20000041860 */
[----:B------:R-:W2:Y:S03]  /*d130*/  LDL.LU R146, [R1+0x18] ;  /* 0x0000180001927983 */ /* 0x000ea60000300800 */
[----:B------:R-:W-:Y:S01]  /*d140*/  MOV R144, R178 ;  /* 0x000000b200907202 */ /* 0x000fe20000000f00 */
[----:B------:R-:W3:Y:S01]  /*d150*/  LDL.LU R147, [R1+0x1c] ;  /* 0x00001c0001937983 */ /* 0x000ee20000300800 */
[----:B------:R-:W-:Y:S02]  /*d160*/  MOV R145, R177 ;  /* 0x000000b100917202 */ /* 0x000fe40000000f00 */
[----:B------:R-:W-:Y:S01]  /*d170*/  F2FP.BF16.PACK_AB R12, R182, R183 ;  /* 0x000000b7b60c723e */ /* 0x000fe200000010ff */
[----:B------:R4:W1:Y:S03]  /*d180*/  MUFU.EX2 R178, R29 ;  /* 0x0000001d00b27308 */ /* 0x0008660000000800 */
[----:B------:R-:W-:Y:S02]  /*d190*/  F2FP.BF16.PACK_AB R14, R181, R250 ;  /* 0x000000fab50e723e */ /* 0x000fe400000010ff */
[----:B------:R-:W-:Y:S02]  /*d1a0*/  F2FP.BF16.PACK_AB R13, R164, R165 ;  /* 0x000000a5a40d723e */ /* 0x000fe400000010ff */
[----:B------:R-:W-:Y:S03]  /*d1b0*/  F2FP.BF16.PACK_AB R15, R162, R163 ;  /* 0x000000a3a20f723e */ /* 0x000fe600000010ff */
[----:B------:R4:W4:Y:S04]  /*d1c0*/  MUFU.EX2 R177, R33 ;  /* 0x0000002100b17308 */ /* 0x0009280000000800 */
[C---:B------:R-:W-:Y:S06]  /*d1d0*/  HMMA.16816.F32.BF16 R4, R12.reuse, R20, R4 ;  /* 0x000000140c04723c */ /* 0x040fec0000041804 */
[----:B------:R2:W2:Y:S02]  /*d1e0*/  MUFU.EX2 R36, R3 ;  /* 0x0000000300247308 */ /* 0x0004a40000000800 */
[C---:B------:R-:W-:Y:S01]  /*d1f0*/  HMMA.16816.F32.BF16 R8, R12.reuse, R22, R8 ;  /* 0x000000160c08723c */ /* 0x040fe20000041808 */
[----:B------:R-:W4:Y:S07]  /*d200*/  LDSM.16.MT88.4 R20, [R228+0x1100] ;  /* 0x00110000e414783b */ /* 0x000f2e0000004200 */
[C---:B-1----:R-:W-:Y:S01]  /*d210*/  HMMA.16816.F32.BF16 R100, R12.reuse, R16, R100 ;  /* 0x000000100c64723c */ /* 0x042fe20000041864 */
[----:B----4-:R-:W-:Y:S07]  /*d220*/  LDSM.16.MT88.4 R28, [R229+0x2100] ;  /* 0x00210000e51c783b */ /* 0x010fee0000004200 */
[C---:B------:R-:W-:Y:S01]  /*d230*/  HMMA.16816.F32.BF16 R104, R12.reuse, R18, R104 ;  /* 0x000000120c68723c */ /* 0x040fe20000041868 */
[----:B------:R-:W1:Y:S07]  /*d240*/  LDSM.16.MT88.4 R16, [R225+0x4100] ;  /* 0x00410000e110783b */ /* 0x000e6e0000004200 */
[C---:B------:R-:W-:Y:S01]  /*d250*/  HMMA.16816.F32.BF16 R108, R12.reuse, R24, R108 ;  /* 0x000000180c6c723c */ /* 0x040fe2000004186c */
[----:B------:R-:W-:Y:S07]  /*d260*/  LDSM.16.MT88.4 R32, [R226+0x5100] ;  /* 0x00510000e220783b */ /* 0x000fee0000004200 */
        /* <DEDUP_REMOVED lines=27> */
[----:B------:R-:W-:Y:S01]  /*d420*/  HMMA.16816.F32.BF16 R96, R12, R26, R96 ;  /* 0x0000001a0c60723c */ /* 0x000fe20000041860 */
[----:B------:R-:W4:Y:S06]  /*d430*/  LDSM.16.MT88.4 R24, [R229+0x1900] ;  /* 0x00190000e518783b */ /* 0x000f2c0000004200 */
        /* <DEDUP_REMOVED lines=16> */
[C---:B-1----:R-:W-:Y:S04]  /*d540*/  HMMA.16816.F32.BF16 R124, R12.reuse, R16, R124 ;  /* 0x000000100c7c723c */ /* 0x042fe8000004187c */
[----:B--2---:R-:W-:Y:S01]  /*d550*/  FFMA.FTZ R2, R2, R146, R252 ;  /* 0x0000009202027223 */ /* 0x004fe200000100fc */
[----:B------:R-:W-:Y:S03]  /*d560*/  MOV R146, R151 ;  /* 0x0000009700927202 */ /* 0x000fe60000000f00 */
[C---:B------:R-:W-:Y:S01]  /*d570*/  HMMA.16816.F32.BF16 R128, R12.reuse, R18, R128 ;  /* 0x000000120c80723c */ /* 0x040fe20000041880 */
[----:B------:R-:W1:Y:S03]  /*d580*/  LDSM.16.MT88.4 R16, [R228+0x4900] ;  /* 0x00490000e410783b */ /* 0x000e660000004200 */
[----:B------:R-:W-:Y:S01]  /*d590*/  MOV R252, R149 ;  /* 0x0000009500fc7202 */ /* 0x000fe20000000f00 */
[----:B---3--:R-:W-:Y:S01]  /*d5a0*/  FFMA.FTZ R37, R0, R147, R173 ;  /* 0x0000009300257223 */ /* 0x008fe200000100ad */
[----:B------:R-:W-:Y:S02]  /*d5b0*/  MOV R147, R150 ;  /* 0x0000009600937202 */ /* 0x000fe40000000f00 */
[C---:B----4-:R-:W-:Y:S01]  /*d5c0*/  HMMA.16816.F32.BF16 R132, R12.reuse, R24, R132 ;  /* 0x000000180c84723c */ /* 0x050fe20000041884 */
[----:B------:R-:W-:Y:S03]  /*d5d0*/  LDSM.16.MT88.4 R148, [R225+0x2900] ;  /* 0x00290000e194783b */ /* 0x000fe60000004200 */
[----:B------:R-:W-:Y:S01]  /*d5e0*/  MOV R173, R145 ;  /* 0x0000009100ad7202 */ /* 0x000fe20000000f00 */
[----:B------:R-:W-:Y:S01]  /*d5f0*/  FADD.FTZ R0, R252, R2 ;  /* 0x00000002fc007221 */ /* 0x000fe20000010000 */
[----:B------:R-:W-:Y:S01]  /*d600*/  MOV R252, R144 ;  /* 0x0000009000fc7202 */ /* 0x000fe20000000f00 */
[----:B------:R-:W-:Y:S01]  /*d610*/  FADD.FTZ R2, R176, R37 ;  /* 0x00000025b0027221 */ /* 0x000fe20000010000 */
[C---:B------:R-:W-:Y:S01]  /*d620*/  HMMA.16816.F32.BF16 R136, R12.reuse, R26, R136 ;  /* 0x0000001a0c88723c */ /* 0x040fe20000041888 */
[----:B------:R-:W2:Y:S03]  /*d630*/  LDSM.16.MT88.4 R24, [R225+0x7900] ;  /* 0x00790000e118783b */ /* 0x000ea60000004200 */
[----:B------:R-:W-:Y:S01]  /*d640*/  FADD.FTZ R0, R49, R0 ;  /* 0x0000000031007221 */ /* 0x000fe20000010000 */
[----:B------:R-:W-:Y:S01]  /*d650*/  MOV R49, R147 ;  /* 0x0000009300317202 */ /* 0x000fe20000000f00 */
[----:B------:R-:W-:Y:S02]  /*d660*/  FADD.FTZ R2, R175, R2 ;  /* 0x00000002af027221 */ /* 0x000fe40000010000 */
[----:B------:R-:W-:Y:S01]  /*d670*/  FADD.FTZ R0, R146, R0 ;  /* 0x0000000092007221 */ /* 0x000fe20000010000 */
[C---:B------:R-:W-:Y:S03]  /*d680*/  HMMA.16816.F32.BF16 R52, R12.reuse, R20, R52 ;  /* 0x000000140c34723c */ /* 0x040fe60000041834 */
[----:B------:R-:W-:Y:S02]  /*d690*/  FADD.FTZ R3, R174, R2 ;  /* 0x00000002ae037221 */ /* 0x000fe40000010000 */
[----:B------:R-:W-:Y:S02]  /*d6a0*/  FADD.FTZ R2, R251, R0 ;  /* 0x00000000fb027221 */ /* 0x000fe40000010000 */
[----:B------:R-:W-:Y:S01]  /*d6b0*/  FADD.FTZ R0, R169, R3 ;  /* 0x00000003a9007221 */ /* 0x000fe20000010000 */
[C---:B------:R-:W-:Y:S01]  /*d6c0*/  HMMA.16816.F32.BF16 R56, R12.reuse, R22, R56 ;  /* 0x000000160c38723c */ /* 0x040fe20000041838 */
[----:B------:R-:W3:Y:S03]  /*d6d0*/  LDSM.16.MT88.4 R20, [R226+0x7900] ;  /* 0x00790000e214783b */ /* 0x000ee60000004200 */
        /* <DEDUP_REMOVED lines=34> */
[----:B------:R-:W-:Y:S01]  /*d900*/  FADD.FTZ R0, R143, R0 ;  /* 0x000000008f007221 */ /* 0x000fe20000010000 */
[----:B------:R-:W-:Y:S01]  /*d910*/  MOV R143, R140 ;  /* 0x0000008c008f7202 */ /* 0x000fe20000000f00 */
[----:B------:R-:W-:Y:S01]  /*d920*/  HMMA.16816.F32.BF16 R96, R12, R26, R96 ;  /* 0x0000001a0c60723c */ /* 0x000fe20000041860 */
[----:B------:R-:W2:Y:S03]  /*d930*/  LDSM.16.MT88.4 R24, [R228+0x2100] ;  /* 0x00210000e418783b */ /* 0x000ea60000004200 */
[----:B------:R-:W-:Y:S02]  /*d940*/  FADD.FTZ R2, R170, R2 ;  /* 0x00000002aa027221 */ /* 0x000fe40000010000 */
[----:B------:R-:W-:Y:S01]  /*d950*/  FADD.FTZ R0, R142, R0 ;  /* 0x000000008e007221 */ /* 0x000fe20000010000 */
[----:B------:R-:W-:Y:S01]  /*d960*/  F2FP.BF16.PACK_AB R12, R170, R171 ;  /* 0x000000abaa0c723e */ /* 0x000fe200000010ff */
[----:B------:R-:W-:Y:S01]  /*d970*/  FADD.FTZ R2, R40, R2 ;  /* 0x0000000228027221 */ /* 0x000fe20000010000 */
[----:B------:R-:W-:Y:S03]  /*d980*/  F2FP.BF16.PACK_AB R13, R39, R38 ;  /* 0x00000026270d723e */ /* 0x000fe600000010ff */
[C---:B------:R-:W-:Y:S01]  /*d990*/  F2FP.BF16.PACK_AB R14, R41.reuse, R40 ;  /* 0x00000028290e723e */ /* 0x040fe200000010ff */
[----:B------:R-:W-:Y:S01]  /*d9a0*/  FADD.FTZ R2, R41, R2 ;  /* 0x0000000229027221 */ /* 0x000fe20000010000 */
[----:B------:R-:W-:Y:S01]  /*d9b0*/  F2FP.BF16.PACK_AB R15, R43, R42 ;  /* 0x0000002a2b0f723e */ /* 0x000fe200000010ff */
[----:B------:R-:W-:Y:S01]  /*d9c0*/  FADD.FTZ R0, R38, R0 ;  /* 0x0000000026007221 */ /* 0x000fe20000010000 */
[----:B------:R-:W-:Y:S03]  /*d9d0*/  MOV R142, R141 ;  /* 0x0000008d008e7202 */ /* 0x000fe60000000f00 */
[----:B------:R-:W-:Y:S02]  /*d9e0*/  FADD.FTZ R0, R39, R0 ;  /* 0x0000000027007221 */ /* 0x000fe40000010000 */
[C---:B---3--:R-:W-:Y:S03]  /*d9f0*/  HMMA.16816.F32.BF16 R4, R12.reuse, R20, R4 ;  /* 0x000000140c04723c */ /* 0x048fe60000041804 */
[----:B------:R-:W-:Y:S04]  /*da00*/  FADD.FTZ R0, R42, R0 ;  /* 0x000000002a007221 */ /* 0x000fe80000010000 */
        /* <DEDUP_REMOVED lines=16> */
[----:B------:R-:W4:Y:S07]  /*db10*/  LDSM.16.MT88.4 R28, [R228+0x5100] ;  /* 0x00510000e41c783b */ /* 0x000f2e0000004200 */
[C---:B--2---:R-:W-:Y:S01]  /*db20*/  HMMA.16816.F32.BF16 R116, R12.reuse, R24, R116 ;  /* 0x000000180c74723c */ /* 0x044fe20000041874 */
[----:B------:R-:W-:Y:S04]  /*db30*/  STL [R1+0x18], R2 ;  /* 0x0000180201007387 */ /* 0x000fe80000100800 */
[----:B------:R-:W-:Y:S03]  /*db40*/  STL [R1+0x1c], R0 ;  /* 0x00001c0001007387 */ /* 0x000fe60000100800 */
[C---:B------:R-:W-:Y:S01]  /*db50*/  HMMA.16816.F32.BF16 R120, R12.reuse, R26, R120 ;  /* 0x0000001a0c78723c */ /* 0x040fe20000041878 */
[----:B------:R-:W-:Y:S07]  /*db60*/  LDSM.16.MT88.4 R24, [R226+0x8100] ;  /* 0x00810000e218783b */ /* 0x000fee0000004200 */
[C---:B---3--:R-:W-:Y:S08]  /*db70*/  HMMA.16816.F32.BF16 R124, R12.reuse, R20, R124 ;  /* 0x000000140c7c723c */ /* 0x048ff0000004187c */
        /* <DEDUP_REMOVED lines=8> */
[C---:B----4-:R-:W-:Y:S08]  /*dc00*/  HMMA.16816.F32.BF16 R60, R12.reuse, R28, R60 ;  /* 0x0000001c0c3c723c */ /* 0x050ff0000004183c */
[C---:B------:R-:W-:Y:S01]  /*dc10*/  HMMA.16816.F32.BF16 R64, R12.reuse, R30, R64 ;  /* 0x0000001e0c40723c */ /* 0x040fe20000041840 */
[----:B------:R-:W-:Y:S07]  /*dc20*/  LDSM.16.MT88.4 R28, [R229+0x5900] ;  /* 0x00590000e51c783b */ /* 0x000fee0000004200 */
[C---:B--2---:R-:W-:Y:S08]  /*dc30*/  HMMA.16816.F32.BF16 R68, R12.reuse, R20, R68 ;  /* 0x000000140c44723c */ /* 0x044ff00000041844 */
[C---:B------:R-:W-:Y:S01]  /*dc40*/  HMMA.16816.F32.BF16 R72, R12.reuse, R22, R72 ;  /* 0x000000160c48723c */ /* 0x040fe20000041848 */
[----:B------:R-:W2:Y:S07]  /*dc50*/  LDSM.16.MT88.4 R20, [R226+0x2900] ;  /* 0x00290000e214783b */ /* 0x000eae0000004200 */
[C---:B------:R-:W-:Y:S08]  /*dc60*/  HMMA.16816.F32.BF16 R76, R12.reuse, R24, R76 ;  /* 0x000000180c4c723c */ /* 0x040ff0000004184c */
[C---:B------:R-:W-:Y:S01]  /*dc70*/  HMMA.16816.F32.BF16 R80, R12.reuse, R26, R80 ;  /* 0x0000001a0c50723c */ /* 0x040fe20000041850 */
[----:B------:R-:W4:Y:S07]  /*dc80*/  LDSM.16.MT88.4 R24, [R229+0x2900] ;  /* 0x00290000e518783b */ /* 0x000f2e0000004200 */
[C---:B---3--:R-:W-:Y:S08]  /*dc90*/  HMMA.16816.F32.BF16 R84, R12.reuse, R32, R84 ;  /* 0x000000200c54723c */ /* 0x048ff00000041854 */
[C---:B------:R-:W-:Y:S01]  /*dca0*/  HMMA.16816.F32.BF16 R88, R12.reuse, R34, R88 ;  /* 0x000000220c58723c */ /* 0x040fe20000041858 */
[----:B------:R-:W-:Y:S07]  /*dcb0*/  LDSM.16.MT88.4 R32, [R228+0x5900] ;  /* 0x00590000e420783b */ /* 0x000fee0000004200 */
[C---:B-1----:R-:W-:Y:S08]  /*dcc0*/  HMMA.16816.F32.BF16 R92, R12.reuse, R16, R92 ;  /* 0x000000100c5c723c */ /* 0x042ff0000004185c */
[----:B------:R-:W-:Y:S01]  /*dcd0*/  HMMA.16816.F32.BF16 R96, R12, R18, R96 ;  /* 0x000000120c60723c */ /* 0x000fe20000041860 */
[----:B------:R-:W1:Y:S06]  /*dce0*/  LDSM.16.MT88.4 R16, [R228+0x2900] ;  /* 0x00290000e410783b */ /* 0x000e6c0000004200 */
[----:B------:R-:W-:Y:S02]  /*dcf0*/  F2FP.BF16.PACK_AB R12, R45, R44 ;  /* 0x0000002c2d0c723e */ /* 0x000fe400000010ff */
[----:B------:R-:W-:Y:S03]  /*dd00*/  F2FP.BF16.PACK_AB R13, R47, R46 ;  /* 0x0000002e2f0d723e */ /* 0x000fe600000010ff */
[----:B------:R-:W-:Y:S02]  /*dd10*/  F2FP.BF16.PACK_AB R14, R172, R48 ;  /* 0x00000030ac0e723e */ /* 0x000fe400000010ff */
[----:B------:R-:W-:Y:S07]  /*dd20*/  F2FP.BF16.PACK_AB R15, R36, R50 ;  /* 0x00000032240f723e */ /* 0x000fee00000010ff */
[C---:B------:R-:W-:Y:S01]  /*dd30*/  HMMA.16816.F32.BF16 R144, R12.reuse, R148, R4 ;  /* 0x000000940c90723c */ /* 0x040fe20000041804 */
[----:B------:R-:W3:Y:S07]  /*dd40*/  LDSM.16.MT88.4 R4, [R225+0x5900] ;  /* 0x00590000e104783b */ /* 0x000eee0000004200 */
[C---:B------:R-:W-:Y:S01]  /*dd50*/  HMMA.16816.F32.BF16 R148, R12.reuse, R150, R8 ;  /* 0x000000960c94723c */ /* 0x040fe20000041808 */
[----:B------:R-:W3:Y:S07]  /*dd60*/  LDSM.16.MT88.4 R8, [R226+0x5900] ;  /* 0x00590000e208783b */ /* 0x000eee0000004200 */
[C---:B--2---:R-:W-:Y:S08]  /*dd70*/  HMMA.16816.F32.BF16 R100, R12.reuse, R20, R100 ;  /* 0x000000140c64723c */ /* 0x044ff00000041864 */
[C---:B------:R-:W-:Y:S01]  /*dd80*/  HMMA.16816.F32.BF16 R104, R12.reuse, R22, R104 ;  /* 0x000000160c68723c */ /* 0x040fe20000041868 */
[----:B------:R-:W2:Y:S07]  /*dd90*/  LDSM.16.MT88.4 R20, [R225+0x8900] ;  /* 0x00890000e114783b */ /* 0x000eae0000004200 */
[C---:B----4-:R-:W-:Y:S08]  /*dda0*/  HMMA.16816.F32.BF16 R108, R12.reuse, R24, R108 ;  /* 0x000000180c6c723c */ /* 0x050ff0000004186c */
[C---:B------:R-:W-:Y:S08]  /*ddb0*/  HMMA.16816.F32.BF16 R112, R12.reuse, R26, R112 ;  /* 0x0000001a0c70723c */ /* 0x040ff00000041870 */
        /* <DEDUP_REMOVED lines=12> */
[C---:B------:R-:W-:Y:S08]  /*de80*/  HMMA.16816.F32.BF16 R64, R12.reuse, R34, R64 ;  /* 0x000000220c40723c */ /* 0x040ff00000041840 */
[C---:B--2---:R-:W-:Y:S08]  /*de90*/  HMMA.16816.F32.BF16 R68, R12.reuse, R20, R68 ;  /* 0x000000140c44723c */ /* 0x044ff00000041844 */
[C---:B------:R-:W-:Y:S08]  /*dea0*/  HMMA.16816.F32.BF16 R72, R12.reuse, R22, R72 ;  /* 0x000000160c48723c */ /* 0x040ff00000041848 */
[C---:B-1----:R-:W-:Y:S08]  /*deb0*/  HMMA.16816.F32.BF16 R76, R12.reuse, R16, R76 ;  /* 0x000000100c4c723c */ /* 0x042ff0000004184c */
[C---:B------:R-:W-:Y:S08]  /*dec0*/  HMMA.16816.F32.BF16 R80, R12.reuse, R18, R80 ;  /* 0x000000120c50723c */ /* 0x040ff00000041850 */
[C---:B---3--:R-:W-:Y:S08]  /*ded0*/  HMMA.16816.F32.BF16 R84, R12.reuse, R4, R84 ;  /* 0x000000040c54723c */ /* 0x048ff00000041854 */
[C---:B------:R-:W-:Y:S08]  /*dee0*/  HMMA.16816.F32.BF16 R88, R12.reuse, R6, R88 ;  /* 0x000000060c58723c */ /* 0x040ff00000041858 */
[C---:B----4-:R-:W-:Y:S08]  /*def0*/  HMMA.16816.F32.BF16 R92, R12.reuse, R8, R92 ;  /* 0x000000080c5c723c */ /* 0x050ff0000004185c */
[----:B------:R-:W-:Y:S01]  /*df00*/  HMMA.16816.F32.BF16 R96, R12, R10, R96 ;  /* 0x0000000a0c60723c */ /* 0x000fe20000041860 */
[----:B------:R-:W-:-:S07]  /*df10*/  @P0 BRA `(.L_x_1838) ;  /* 0xffffc97000000947 */ /* 0x000fce000383ffff */
.L_x_1837:
        /* <DEDUP_REMOVED lines=125> */
.L_x_1833:
        /* <DEDUP_REMOVED lines=152> */
.L_x_1840:
        /* <DEDUP_REMOVED lines=139> */
.L_x_1842:
[----:B---3--:R-:W-:Y:S05]  /*f920*/  BSYNC B0 ;  /* 0x0000000000007941 */ /* 0x008fea0003800000 */
.L_x_1841:
        /* <DEDUP_REMOVED lines=23> */
.L_x_1844:
[----:B------:R-:W-:Y:S05]  /*faa0*/  BSYNC B0 ;  /* 0x0000000000007941 */ /* 0x000fea0003800000 */
.L_x_1843:
        /* <DEDUP_REMOVED lines=23> */
.L_x_1846:
[----:B------:R-:W-:Y:S05]  /*fc20*/  BSYNC B0 ;  /* 0x0000000000007941 */ /* 0x000fea0003800000 */
.L_x_1845:
        /* <DEDUP_REMOVED lines=24> */
.L_x_1839:
        /* <DEDUP_REMOVED lines=19> */
.L_x_1847:
        /* <DEDUP_REMOVED lines=42> */
.L_x_1849:
[----:B------:R-:W-:Y:S05]  /*10180*/  BSYNC B0 ;  /* 0x0000000000007941 */ /* 0x000fea0003800000 */
.L_x_1848:
        /* <DEDUP_REMOVED lines=66> */
.L_x_1851:
[----:B------:R-:W-:Y:S05]  /*105b0*/  BSYNC B0 ;  /* 0x0000000000007941 */ /* 0x000fea0003800000 */
.L_x_1850:
        /* <DEDUP_REMOVED lines=21> */
.L_x_1853:
[----:B------:R-:W-:Y:S05]  /*10710*/  BSYNC B0 ;  /* 0x0000000000007941 */ /* 0x000fea0003800000 */
.L_x_1852:
        /* <DEDUP_REMOVED lines=21> */
.L_x_1855:
[----:B------:R-:W-:Y:S05]  /*10870*/  BSYNC B0 ;  /* 0x0000000000007941 */ /* 0x000fea0003800000 */
.L_x_1854:
        /* <DEDUP_REMOVED lines=22> */
.L_x_1856:
        /* <DEDUP_REMOVED lines=10> */
.L_x_2648:


//--------------------- .text._ZN7cutlass13device_kernelIN5flash19enable_sm80_to_sm89INS1_16FlashAttnFwdSm80INS1_25CollectiveMainloopFwdSm80ILi8ELi1ELb0EN4cute5tupleIJNS5_1CILi128EEENS7_ILi64EEENS7_ILi192EEEEEELi192ENS_10bfloat16_tEfNS_4arch4Sm80ELb1ELb0ELb0ELb1ELb0ELb1ELb1ELb0EEENS1_21CollectiveEpilogueFwdINS6_IJS8_SA_S9_EEENS6_IJNS7_ILi1EEESI_SI_EEESC_SE_Li256ELb1ELb1ELb0ELb0EEENS1_19SingleTileSchedulerILb1ELb0ELb1ELi128EEEEEEEEEvNT_6ParamsE --------------------------
	.section	.text._ZN7cutlass13device_kernelIN5flash19enable_sm80_to_sm89INS1_16FlashAttnFwdSm80INS1_25CollectiveMainloopFwdSm80ILi8ELi1ELb0EN4cute5tupleIJNS5_1CILi128EEENS7_ILi64EEENS7_ILi192EEEEEELi192ENS_10bfloat16_tEfNS_4arch4Sm80ELb1ELb0ELb0ELb1ELb0ELb1ELb1ELb0EEENS1_21CollectiveEpilogueFwdINS6_IJS8_SA_S9_EEENS6_IJNS7_ILi1EEESI_SI_EEESC_SE_Li256ELb1ELb1ELb0ELb0EEENS1_19SingleTileSchedulerILb1ELb0ELb1ELi128EEEEEEEEEvNT_6ParamsE,"ax",@progbits
	.sectioninfo	@"SHI_REGISTERS=254"
	.align	128
.text._ZN7cutlass13device_kernelIN5flash19enable_sm80_to_sm89INS1_16FlashAttnFwdSm80INS1_25CollectiveMainloopFwdSm80ILi8ELi1ELb0EN4cute5tupleIJNS5_1CILi128EEENS7_ILi64EEENS7_ILi192EEEEEELi192ENS_10bfloat16_tEfNS_4arch4Sm80ELb1ELb0ELb0ELb1ELb0ELb1ELb1ELb0EEENS1_21CollectiveEpilogueFwdINS6_IJS8_SA_S9_EEENS6_IJNS7_ILi1EEESI_SI_EEESC_SE_Li256ELb1ELb1ELb0ELb0EEENS1_19SingleTileSchedulerILb1ELb0ELb1ELi128EEEEEEEEEvNT_6ParamsE:
        .type           _ZN7cutlass13device_kernelIN5flash19enable_sm80_to_sm89INS1_16FlashAttnFwdSm80INS1_25CollectiveMainloopFwdSm80ILi8ELi1ELb0EN4cute5tupleIJNS5_1CILi128EEENS7_ILi64EEENS7_ILi192EEEEEELi192ENS_10bfloat16_tEfNS_4arch4Sm80ELb1ELb0ELb0ELb1ELb0ELb1ELb1ELb0EEENS1_21CollectiveEpilogueFwdINS6_IJS8_SA_S9_EEENS6_IJNS7_ILi1EEESI_SI_EEESC_SE_Li256ELb1ELb1ELb0ELb0EEENS1_19SingleTileSchedulerILb1ELb0ELb1ELi128EEEEEEEEEvNT_6ParamsE,@function
        .size           _ZN7cutlass13device_kernelIN5flash19enable_sm80_to_sm89INS1_16FlashAttnFwdSm80INS1_25CollectiveMainloopFwdSm80ILi8ELi1ELb0EN4cute5tupleIJNS5_1CILi128EEENS7_ILi64EEENS7_ILi192EEEEEELi192ENS_10bfloat16_tEfNS_4arch4Sm80ELb1ELb0ELb0ELb1ELb0ELb1ELb1ELb0EEENS1_21CollectiveEpilogueFwdINS6_IJS8_SA_S9_EEENS6_IJNS7_ILi1EEESI_SI_EEESC_SE_Li256ELb1ELb1ELb0ELb0EEENS1_19SingleTileSchedulerILb1ELb0ELb1ELi128EEEEEEEEEvNT_6ParamsE,(.L_x_2649 - _ZN7cutlass13device_kernelIN5flash19enable_sm80_to_sm89INS1_16FlashAttnFwdSm80INS1_25CollectiveMainloopFwdSm80ILi8ELi1ELb0EN4cute5tupleIJNS5_1CILi128EEENS7_ILi64EEENS7_ILi192EEEEEELi192ENS_10bfloat16_tEfNS_4arch4Sm80ELb1ELb0ELb0ELb1ELb0ELb1ELb1ELb0EEENS1_21CollectiveEpilogueFwdINS6_IJS8_SA_S9_EEENS6_IJNS7_ILi1EEESI_SI_EEESC_SE_Li256ELb1ELb1ELb0ELb0EEENS1_19SingleTileSchedulerILb1ELb0ELb1ELi128EEEEEEEEEvNT_6ParamsE)
        .other          _ZN7cutlass13device_kernelIN5flash19enable_sm80_to_sm89INS1_16FlashAttnFwdSm80INS1_25CollectiveMainloopFwdSm80ILi8ELi1ELb0EN4cute5tupleIJNS5_1CILi128EEENS7_ILi64EEENS7_ILi192EEEEEELi192ENS_10bfloat16_tEfNS_4arch4Sm80ELb1ELb0ELb0ELb1ELb0ELb1ELb1ELb0EEENS1_21CollectiveEpilogueFwdINS6_IJS8_SA_S9_EEENS6_IJNS7_ILi1EEESI_SI_EEESC_SE_Li256ELb1ELb1ELb0ELb0EEENS1_19SingleTileSchedulerILb1ELb0ELb1ELi128EEEEEEEEEvNT_6ParamsE,@"STO_CUDA_ENTRY STV_DEFAULT"
_ZN7cutlass13device_kernelIN5flash19enable_sm80_to_sm89INS1_16FlashAttnFwdSm80INS1_25CollectiveMainloopFwdSm80ILi8ELi1ELb0EN4cute5tupleIJNS5_1CILi128EEENS7_ILi64EEENS7_ILi192EEEEEELi192ENS_10bfloat16_tEfNS_4arch4Sm80ELb1ELb0ELb0ELb1ELb0ELb1ELb1ELb0EEENS1_21CollectiveEpilogueFwdINS6_IJS8_SA_S9_EEENS6_IJNS7_ILi1EEESI_SI_EEESC_SE_Li256ELb1ELb1ELb0ELb0EEENS1_19SingleTileSchedulerILb1ELb0ELb1ELi128EEEEEEEEEvNT_6ParamsE:
        /* <DEDUP_REMOVED lines=16> */
.L_x_1858:
        /* <DEDUP_REMOVED lines=8> */
.L_x_1860:
[----:B------:R-:W-:-:S04]  /*0180*/  MOV R5, c[0x0][0x54c] ;  /* 0x0001530000057a02 */ /* 0x000fc80000000f00 */
.L_x_1859:
[----:B------:R-:W-:Y:S01]  /*0190*/  USHF.L.U32 UR4, UR4, 0x7, URZ ;  /* 0x0000000704047899 */ /* 0x000fe2000800063f */
[----:B-----5:R-:W-:-:S05]  /*01a0*/  IMAD R5, R5, c[0x0][0x548], RZ ;  /* 0x0001520005057a24 */ /* 0x020fca00078e02ff */
[----:B------:R-:W-:-:S04]  /*01b0*/  MOV R92, UR4 ;  /* 0x00000004005c7c02 */ /* 0x000fc80008000f00 */
[----:B------:R-:W-:-:S04]  /*01c0*/  ISETP.GE.AND P0, PT, R92, R5, PT ;  /* 0x000000055c00720c */ /* 0x000fc80003f06270 */
[----:B------:R-:W-:Y:S01]  /*01d0*/  SEL R200, R200, 0xffffffff, !P0 ;  /* 0xffffffffc8c87807 */ /* 0x000fe20004000000 */
[----:B------:R-:W-:Y:S05]  /*01e0*/  BRA `(.L_x_1861) ;  /* 0x0000013000007947 */ /* 0x000fea0003800000 */
.L_x_1857:
[----:B------:R-:W-:-:S04]  /*01f0*/  ISETP.NE.U32.AND P0, PT, RZ, c[0x0][0x568], PT ;  /* 0x00015a00ff007a0c */ /* 0x000fc80003f05070 */
[----:B------:R-:W-:-:S13]  /*0200*/  ISETP.NE.AND.EX P0, PT, RZ, c[0x0][0x56c], PT, P0 ;  /* 0x00015b00ff007a0c */ /* 0x000fda0003f05300 */
[----:B------:R-:W-:Y:S05]  /*0210*/  @!P0 BRA `(.L_x_1862) ;  /* 0x0000002000008947 */ /* 0x000fea0003800000 */
[----:B------:R1:W5:Y:S01]  /*0220*/  LDG.E R5, [R4.64] ;  /* 0x0000000604057981 */ /* 0x000362000c1e1900 */
[----:B------:R-:W-:Y:S05]  /*0230*/  BRA `(.L_x_1863) ;  /* 0x0000009000007947 */ /* 0x000fea0003800000 */
.L_x_1862:
        /* <DEDUP_REMOVED lines=8> */
.L_x_1864:
[----:B------:R-:W-:-:S04]  /*02c0*/  MOV R5, c[0x0][0x54c] ;  /* 0x0001530000057a02 */ /* 0x000fc80000000f00 */
.L_x_1863:
[----:B------:R-:W-:Y:S01]  /*02d0*/  USHF.L.U32 UR4, UR4, 0x7, URZ ;  /* 0x0000000704047899 */ /* 0x000fe2000800063f */
[----:B-----5:R-:W-:-:S05]  /*02e0*/  IMAD R5, R5, c[0x0][0x548], RZ ;  /* 0x0001520005057a24 */ /* 0x020fca00078e02ff */
[----:B------:R-:W-:-:S04]  /*02f0*/  MOV R92, UR4 ;  /* 0x00000004005c7c02 */ /* 0x000fc80008000f00 */
[----:B------:R-:W-:-:S04]  /*0300*/  ISETP.GE.AND P0, PT, R92, R5, PT ;  /* 0x000000055c00720c */ /* 0x000fc80003f06270 */
[----:B------:R-:W-:-:S04]  /*0310*/  SEL R200, R200, 0xffffffff, !P0 ;  /* 0xffffffffc8c87807 */ /* 0x000fc80004000000 */
.L_x_1861:
        /* <DEDUP_REMOVED lines=35> */
.L_x_1865:
[----:B--2---:R-:W-:-:S04]  /*0550*/  ISETP.NE.U32.AND P0, PT, RZ, c[0x0][0x368], PT ;  /* 0x0000da00ff007a0c */ /* 0x004fc80003f05070 */
[----:B------:R-:W-:-:S13]  /*0560*/  ISETP.NE.AND.EX P0, PT, RZ, c[0x0][0x36c], PT, P0 ;  /* 0x0000db00ff007a0c */ /* 0x000fda0003f05300 */
[----:B------:R-:W-:Y:S05]  /*0570*/  @!P0 BRA `(.L_x_1866) ;  /* 0x0000003000008947 */ /* 0x000fea0003800000 */
[----:B------:R-:W-:-:S06]  /*0580*/  IMAD.WIDE R4, R200, R3, c[0x0][0x368] ;  /* 0x0000da00c8047625 */ /* 0x000fcc00078e0203 */
[----:B------:R1:W5:Y:S01]  /*0590*/  LDG.E R4, [R4.64] ;  /* 0x0000000604047981 */ /* 0x000362000c1e1900 */
[----:B------:R-:W-:Y:S05]  /*05a0*/  BRA `(.L_x_1867) ;  /* 0x0000004000007947 */ /* 0x000fea0003800000 */
.L_x_1866:
[----:B------:R-:W-:Y:S05]  /*05b0*/  @!P6 BRA `(.L_x_1867) ;  /* 0x000000300000e947 */ /* 0x000fea0003800000 */
[----:B------:R-:W2:Y:S04]  /*05c0*/  LDG.E R4, [R8.64] ;  /* 0x0000000608047981 */ /* 0x000ea8000c1e1900 */
[----:B------:R-:W2:Y:S02]  /*05d0*/  LDG.E R5, [R8.64+0x4] ;  /* 0x0000040608057981 */ /* 0x000ea4000c1e1900 */
[----:B--2---:R-:W-:Y:S02]  /*05e0*/  IADD3 R4, -R4, R5, RZ ;  /* 0x0000000504047210 */ /* 0x004fe40007ffe1ff */
.L_x_1867:
[----:B------:R-:W2:Y:S04]  /*05f0*/  @P3 LDG.E R0, [R6.64] ;  /* 0x0000000606003981 */ /* 0x000ea8000c1e1900 */
[----:B-1----:R-:W2:Y:S01]  /*0600*/  @P3 LDG.E R5, [R6.64+0x4] ;  /* 0x0000040606053981 */ /* 0x002ea2000c1e1900 */
[----:B------:R-:W-:Y:S01]  /*0610*/  IMAD.MOV.U32 R173, RZ, RZ, c[0x0][0x2c4] ;  /* 0x0000b100ffad7624 */ /* 0x000fe200078e00ff */
[----:B------:R-:W-:Y:S01]  /*0620*/  ISETP.NE.U32.AND P0, PT, RZ, c[0x0][0x378], PT ;  /* 0x0000de00ff007a0c */ /* 0x000fe20003f05070 */
[----:B-----5:R-:W-:-:S03]  /*0630*/  IMAD.MOV.U32 R84, RZ, RZ, R4 ;  /* 0x000000ffff547224 */ /* 0x020fc600078e0004 */
[----:B------:R-:W-:Y:S02]  /*0640*/  ISETP.NE.AND P1, PT, R173, 0x1, PT ;  /* 0x00000001ad00780c */ /* 0x000fe40003f25270 */
[----:B------:R-:W-:-:S11]  /*0650*/  ISETP.NE.AND.EX P0, PT, RZ, c[0x0][0x37c], PT, P0 ;  /* 0x0000df00ff007a0c */ /* 0x000fd60003f05300 */
[----:B------:R-:W-:Y:S02]  /*0660*/  @P1 IADD3 R2, R92, 0x7f, RZ ;  /* 0x0000007f5c021810 */ /* 0x000fe40007ffe0ff */
[----:B------:R-:W-:-:S04]  /*0670*/  @P0 IMAD.WIDE R8, R200, R3, c[0x0][0x378] ;  /* 0x0000de00c8080625 */ /* 0x000fc800078e0203 */
[----:B------:R-:W-:Y:S01]  /*0680*/  @P1 IMAD.HI.U32 R2, R2, c[0x0][0x2c8], RZ ;  /* 0x0000b20002021a27 */ /* 0x000fe200078e00ff */
[----:B------:R1:W5:Y:S03]  /*0690*/  @P0 LDG.E R84, [R8.64] ;  /* 0x0000000608540981 */ /* 0x000366000c1e1900 */
[----:B--2---:R-:W-:Y:S01]  /*06a0*/  @P3 IMAD.IADD R148, R5, 0x1, -R0 ;  /* 0x0000000105943824 */ /* 0x004fe200078e0a00 */
[----:B------:R-:W-:Y:S01]  /*06b0*/  P2R R0, PR, RZ, 0x2 ;  /* 0x00000002ff007803 */ /* 0x000fe20000000000 */
[----:B------:R-:W-:Y:S01]  /*06c0*/  IMAD.IADD R5, R4, 0x1, -R147 ;  /* 0x0000000104057824 */ /* 0x000fe200078e0a93 */
[----:B------:R-:W-:Y:S02]  /*06d0*/  IADD3 R0, R92, 0x7f, RZ ;  /* 0x0000007f5c007810 */ /* 0x000fe40007ffe0ff */
[----:B------:R-:W-:Y:S01]  /*06e0*/  @P1 SHF.R.U32.HI R0, RZ, c[0x0][0x2cc], R2 ;  /* 0x0000b300ff001a19 */ /* 0x000fe20000011602 */
[----:B------:R-:W-:-:S05]  /*06f0*/  IMAD.IADD R172, R5, 0x1, R148 ;  /* 0x0000000105ac7824 */ /* 0x000fca00078e0294 */
[C---:B------:R-:W-:Y:S02]  /*0700*/  IADD3 R105, R172.reuse, 0x40, -R175 ;  /* 0x00000040ac697810 */ /* 0x040fe40007ffe8af */
[----:B-1----:R-:W-:-:S03]  /*0710*/  IADD3 R9, R172, 0x3f, RZ ;  /* 0x0000003fac097810 */ /* 0x002fc60007ffe0ff */
[----:B------:R-:W-:Y:S01]  /*0720*/  IMAD.IADD R7, R105, 0x1, R0 ;  /* 0x0000000169077824 */ /* 0x000fe200078e0200 */
[----:B------:R-:W-:-:S04]  /*0730*/  SHF.R.S32.HI R2, RZ, 0x1f, R9 ;  /* 0x0000001fff027819 */ /* 0x000fc80000011409 */
[----:B------:R-:W-:Y:S02]  /*0740*/  SHF.R.S32.HI R0, RZ, 0x1f, R7 ;  /* 0x0000001fff007819 */ /* 0x000fe40000011407 */
[----:B------:R-:W-:Y:S02]  /*0750*/  LEA.HI R2, R2, R9, RZ, 0x6 ;  /* 0x0000000902027211 */ /* 0x000fe400078f30ff */
[----:B------:R-:W-:Y:S02]  /*0760*/  LEA.HI R0, R0, R7, RZ, 0x6 ;  /* 0x0000000700007211 */ /* 0x000fe400078f30ff */
[----:B------:R-:W-:Y:S02]  /*0770*/  SHF.R.S32.HI R106, RZ, 0x6, R2 ;  /* 0x00000006ff6a7819 */ /* 0x000fe40000011402 */
[----:B------:R-:W-:Y:S01]  /*0780*/  SHF.R.S32.HI R7, RZ, 0x6, R0 ;  /* 0x00000006ff077819 */ /* 0x000fe20000011400 */
[----:B------:R-:W-:-:S03]  /*0790*/  IMAD.MOV R0, RZ, RZ, -R5 ;  /* 0x000000ffff007224 */ /* 0x000fc600078e0a05 */
[----:B------:R-:W-:Y:S02]  /*07a0*/  IMNMX R2, R106, R7, PT ;  /* 0x000000076a027217 */ /* 0x000fe40003800200 */
[----:B------:R-:W-:-:S03]  /*07b0*/  IMNMX R0, RZ, R0, !PT ;  /* 0x00000000ff007217 */ /* 0x000fc60007800200 */
[----:B------:R-:W-:Y:S01]  /*07c0*/  IMAD R5, R2, 0x40, -R5 ;  /* 0x0000004002057824 */ /* 0x000fe200078e0a05 */
[----:B------:R-:W-:-:S04]  /*07d0*/  SHF.R.U32.HI R104, RZ, 0x6, R0 ;  /* 0x00000006ff687819 */ /* 0x000fc80000011600 */
[----:B------:R-:W-:Y:S01]  /*07e0*/  IMNMX R5, R5, R148, PT ;  /* 0x0000009405057217 */ /* 0x000fe20003800200 */
[----:B------:R-:W-:-:S03]  /*07f0*/  IMAD.MOV.U32 R11, RZ, RZ, R104 ;  /* 0x000000ffff0b7224 */ /* 0x000fc600078e0068 */
[----:B------:R-:W-:-:S13]  /*0800*/  ISETP.GT.AND P0, PT, R5, R0, PT ;  /* 0x000000000500720c */ /* 0x000fda0003f04270 */
[----:B------:R-:W-:-:S04]  /*0810*/  @P0 IADD3 R5, R5, 0x3f, RZ ;  /* 0x0000003f05050810 */ /* 0x000fc80007ffe0ff */
[----:B------:R-:W-:-:S04]  /*0820*/  @P0 SHF.R.S32.HI R0, RZ, 0x1f, R5 ;  /* 0x0000001fff000819 */ /* 0x000fc80000011405 */
[----:B------:R-:W-:-:S04]  /*0830*/  @P0 LEA.HI R0, R0, R5, RZ, 0x6 ;  /* 0x0000000500000211 */ /* 0x000fc800078f30ff */
[----:B------:R-:W-:-:S04]  /*0840*/  @P0 SHF.R.S32.HI R11, RZ, 0x6, R0 ;  /* 0x00000006ff0b0819 */ /* 0x000fc80000011400 */
[----:B------:R-:W-:-:S13]  /*0850*/  ISETP.GT.AND P0, PT, R11, R104, PT ;  /* 0x000000680b00720c */ /* 0x000fda0003f04270 */
[----:B------:R-:W-:Y:S05]  /*0860*/  @!P0 BRA `(.L_x_1868) ;  /* 0x0000531000008947 */ /* 0x000fea0003800000 */
[----:B------:R-:W-:Y:S01]  /*0870*/  SHF.R.S32.HI R2, RZ, 0x1f, R83 ;  /* 0x0000001fff027819 */ /* 0x000fe20000011453 */
[----:B------:R-:W-:Y:S01]  /*0880*/  IMAD.MOV.U32 R114, RZ, RZ, 0x6 ;  /* 0x00000006ff727424 */ /* 0x000fe200078e00ff */
[----:B------:R-:W-:Y:S02]  /*0890*/  SHF.R.S32.HI R0, RZ, 0x1f, R102 ;  /* 0x0000001fff007819 */ /* 0x000fe40000011466 */
[----:B------:R-:W-:Y:S02]  /*08a0*/  LEA.HI R9, R2, R83, RZ, 0x3 ;  /* 0x0000005302097211 */ /* 0x000fe400078f18ff */
[----:B------:R-:W-:Y:S02]  /*08b0*/  IADD3 R141, R11, -0x1, RZ ;  /* 0xffffffff0b8d7810 */ /* 0x000fe40007ffe0ff */
[----:B------:R-:W-:Y:S02]  /*08c0*/  LOP3.LUT R26, R9, 0x1ffffff8, RZ, 0xc0, !PT ;  /* 0x1ffffff8091a7812 */ /* 0x000fe400078ec0ff */
[----:B------:R-:W-:-:S02]  /*08d0*/  SHF.R.S32.HI R9, RZ, 0x3, R9 ;  /* 0x00000003ff097819 */ /* 0x000fc40000011409 */
[----:B------:R-:W-:Y:S01]  /*08e0*/  SEL R160, R200, RZ, !P3 ;  /* 0x000000ffc8a07207 */ /* 0x000fe20005800000 */
[----:B------:R-:W-:Y:S01]  /*08f0*/  IMAD.IADD R26, R83, 0x1, -R26 ;  /* 0x00000001531a7824 */ /* 0x000fe200078e0a1a */
[C---:B------:R-:W-:Y:S01]  /*0900*/  IADD3 R102, P0, R9.reuse, R102, RZ ;  /* 0x0000006609667210 */ /* 0x040fe20007f1e0ff */
[----:B------:R-:W-:Y:S01]  /*0910*/  IMAD.IADD R100, R148, 0x1, -R9 ;  /* 0x0000000194647824 */ /* 0x000fe200078e0a09 */
[----:B------:R-:W-:Y:S01]  /*0920*/  SHF.R.S32.HI R15, RZ, 0x1f, R141 ;  /* 0x0000001fff0f7819 */ /* 0x000fe2000001148d */
[----:B------:R-:W-:Y:S01]  /*0930*/  IMAD.SHL.U32 R26, R26, 0x8, RZ ;  /* 0x000000081a1a7824 */ /* 0x000fe200078e00ff */
[----:B------:R-:W-:Y:S01]  /*0940*/  LEA.HI.X.SX32 R101, R9, R0, 0x1, P0 ;  /* 0x0000000009657211 */ /* 0x000fe200000f0eff */
[----:B------:R-:W-:Y:S01]  /*0950*/  IMAD R0, R85, c[0x0][0x240], RZ ;  /* 0x0000900055007a24 */ /* 0x000fe200078e02ff */
[----:B------:R-:W-:Y:S01]  /*0960*/  LEA.HI R10, R2, R83, RZ, 0x6 ;  /* 0x00000053020a7211 */ /* 0x000fe200078f30ff */
[----:B------:R-:W-:Y:S01]  /*0970*/  IMAD.SHL.U32 R11, R9, 0x40, RZ ;  /* 0x00000040090b7824 */ /* 0x000fe200078e00ff */
[--C-:B------:R-:W-:Y:S01]  /*0980*/  SHF.R.S32.HI R27, RZ, 0x1f, R26.reuse ;  /* 0x0000001fff1b7819 */ /* 0x100fe2000001141a */
[----:B------:R-:W-:Y:S01]  /*0990*/  IMAD R5, R101, c[0x0][0x238], RZ ;  /* 0x00008e0065057a24 */ /* 0x000fe200078e02ff */
[----:B------:R-:W-:Y:S01]  /*09a0*/  IADD3 R9, R26, 0x40, RZ ;  /* 0x000000401a097810 */ /* 0x000fe20007ffe0ff */
[----:B------:R-:W-:Y:S01]  /*09b0*/  IMAD.SHL.U32 R10, R10, 0x8, RZ ;  /* 0x000000080a0a7824 */ /* 0x000fe200078e00ff */
[----:B------:R-:W-:Y:S01]  /*09c0*/  LOP3.LUT R11, R11, 0x1c0, RZ, 0xc0, !PT ;  /* 0x000001c00b0b7812 */ /* 0x000fe200078ec0ff */
[----:B------:R-:W-:Y:S01]  /*09d0*/  IMAD R5, R102, c[0x0][0x23c], R5 ;  /* 0x00008f0066057a24 */ /* 0x000fe200078e0205 */
[----:B------:R-:W-:Y:S01]  /*09e0*/  ISETP.GE.AND P5, PT, R26, c[0x0][0x1d4], PT ;  /* 0x000075001a007a0c */ /* 0x000fe20003fa6270 */
[----:B------:R-:W-:Y:S01]  /*09f0*/  IMAD.WIDE.U32 R6, R102, c[0x0][0x238], R26 ;  /* 0x00008e0066067a25 */ /* 0x000fe200078e001a */
[----:B------:R-:W-:-:S03]  /*0a00*/  ISETP.GE.AND P4, PT, R9, c[0x0][0x1d4], PT ;  /* 0x0000750009007a0c */ /* 0x000fc60003f86270 */
[----:B------:R-:W-:Y:S01]  /*0a10*/  IMAD.IADD R163, R7, 0x1, R5 ;  /* 0x0000000107a37824 */ /* 0x000fe200078e0205 */
[----:B------:R-:W-:Y:S01]  /*0a20*/  SHF.R.S32.HI R5, RZ, 0x1f, R200 ;  /* 0x0000001fff057819 */ /* 0x000fe200000114c8 */
[----:B------:R-:W-:Y:S02]  /*0a30*/  IMAD.MOV.U32 R162, RZ, RZ, R6 ;  /* 0x000000ffffa27224 */ /* 0x000fe400078e0006 */
[----:B------:R-:W-:Y:S01]  /*0a40*/  IMAD R7, R199, c[0x0][0x244], R0 ;  /* 0x00009100c7077a24 */ /* 0x000fe200078e0200 */
[----:B------:R-:W-:Y:S01]  /*0a50*/  SEL R99, R5, RZ, !P3 ;  /* 0x000000ff05637207 */ /* 0x000fe20005800000 */
[----:B------:R-:W-:Y:S01]  /*0a60*/  IMAD.WIDE.U32 R162, R199, c[0x0][0x240], R162 ;  /* 0x00009000c7a27a25 */ /* 0x000fe200078e00a2 */
[----:B------:R-:W-:Y:S02]  /*0a70*/  LOP3.LUT R0, R11, 0x38, R26, 0xf8, !PT ;  /* 0x000000380b007812 */ /* 0x000fe400078ef81a */
[----:B------:R-:W-:Y:S01]  /*0a80*/  SHF.R.U32.HI R11, RZ, 0x3, R11 ;  /* 0x00000003ff0b7819 */ /* 0x000fe2000001160b */
[----:B------:R-:W-:-:S02]  /*0a90*/  IMAD.IADD R163, R163, 0x1, R7 ;  /* 0x00000001a3a37824 */ /* 0x000fc400078e0207 */
[----:B------:R-:W-:Y:S01]  /*0aa0*/  IMAD.MOV.U32 R7, RZ, RZ, c[0x0][0x238] ;  /* 0x00008e00ff077624 */ /* 0x000fe200078e00ff */
[----:B------:R-:W-:Y:S01]  /*0ab0*/  LOP3.LUT R11, R0, R11, RZ, 0x3c, !PT ;  /* 0x0000000b000b7212 */ /* 0x000fe200078e3cff */
[----:B------:R-:W-:Y:S02]  /*0ac0*/  IMAD R6, R141, -0x40, R100 ;  /* 0xffffffc08d067824 */ /* 0x000fe400078e0264 */
[----:B------:R-:W-:Y:S01]  /*0ad0*/  IMAD R169, R99, c[0x0][0x248], RZ ;  /* 0x0000920063a97a24 */ /* 0x000fe200078e02ff */
[----:B------:R-:W-:Y:S01]  /*0ae0*/  SHF.L.U64.HI R108, R7, R114, c[0x0][0x23c] ;  /* 0x00008f00076c7619 */ /* 0x000fe20000010272 */
[----:B------:R-:W-:Y:S01]  /*0af0*/  IMAD.WIDE.U32 R162, R160, c[0x0][0x248], R162 ;  /* 0x00009200a0a27a25 */ /* 0x000fe200078e00a2 */
[----:B------:R-:W-:Y:S02]  /*0b00*/  ISETP.GE.AND P1, PT, R6, 0x1, PT ;  /* 0x000000010600780c */ /* 0x000fe40003f26270 */
[----:B------:R-:W-:Y:S01]  /*0b10*/  LOP3.LUT R10, R11, 0xfffffe00, R10, 0xf8, !PT ;  /* 0xfffffe000b0a7812 */ /* 0x000fe200078ef80a */
[----:B------:R-:W-:-:S02]  /*0b20*/  IMAD R169, R160, c[0x0][0x24c], R169 ;  /* 0x00009300a0a97a24 */ /* 0x000fc400078e02a9 */
[----:B------:R-:W-:Y:S02]  /*0b30*/  IMAD.SHL.U32 R109, R7, 0x40, RZ ;  /* 0x00000040076d7824 */ /* 0x000fe400078e00ff */
[----:B------:R-:W-:Y:S02]  /*0b40*/  IMAD R8, R108, R141, RZ ;  /* 0x0000008d6c087224 */ /* 0x000fe400078e02ff */
[----:B------:R-:W-:Y:S02]  /*0b50*/  IMAD.IADD R169, R163, 0x1, R169 ;  /* 0x00000001a3a97824 */ /* 0x000fe400078e02a9 */
[----:B------:R-:W-:Y:S02]  /*0b60*/  IMAD.MOV.U32 R168, RZ, RZ, R162 ;  /* 0x000000ffffa87224 */ /* 0x000fe400078e00a2 */
[-C--:B------:R-:W-:Y:S01]  /*0b70*/  IMAD R15, R15, R109.reuse, R8 ;  /* 0x0000006d0f0f7224 */ /* 0x080fe200078e0208 */
[----:B------:R-:W-:Y:S01]  /*0b80*/  IADD3 R8, R26, 0x80, RZ ;  /* 0x000000801a087810 */ /* 0x000fe20007ffe0ff */
[----:B------:R-:W-:-:S03]  /*0b90*/  IMAD.WIDE.U32 R12, R141, R109, R168 ;  /* 0x0000006d8d0c7225 */ /* 0x000fc600078e00a8 */
[----:B------:R-:W-:Y:S01]  /*0ba0*/  ISETP.GE.AND P3, PT, R8, c[0x0][0x1d4], PT ;  /* 0x0000750008007a0c */ /* 0x000fe20003f66270 */
[----:B------:R-:W-:Y:S01]  /*0bb0*/  IMAD.IADD R0, R13, 0x1, R15 ;  /* 0x000000010d007824 */ /* 0x000fe200078e020f */
[----:B------:R-:W-:Y:S01]  /*0bc0*/  @P1 LEA R14, P0, R12, c[0x0][0x220], 0x1 ;  /* 0x000088000c0e1a11 */ /* 0x000fe200078008ff */
[----:B------:R-:W-:Y:S02]  /*0bd0*/  IMAD.SHL.U32 R139, R10, 0x2, RZ ;  /* 0x000000020a8b7824 */ /* 0x000fe400078e00ff */
[C---:B------:R-:W-:Y:S01]  /*0be0*/  IMAD.SHL.U32 R118, R7.reuse, 0x20, RZ ;  /* 0x0000002007767824 */ /* 0x040fe200078e00ff */
[----:B------:R-:W-:Y:S02]  /*0bf0*/  @P1 LEA.HI.X R15, R12, c[0x0][0x224], R0, 0x1, P0 ;  /* 0x000089000c0f1a11 */ /* 0x000fe400000f0c00 */
[----:B------:R-:W-:Y:S01]  /*0c00*/  ISETP.GT.AND P0, PT, R6, 0x20, PT ;  /* 0x000000200600780c */ /* 0x000fe20003f04270 */
[----:B------:R-:W-:Y:S02]  /*0c10*/  IMAD.MOV.U32 R6, RZ, RZ, 0x5 ;  /* 0x00000005ff067424 */ /* 0x000fe400078e00ff */
[----:B------:R-:W-:Y:S01]  /*0c20*/  @!PT LDS RZ, [RZ] ;  /* 0x00000000fffff984 */ /* 0x000fe20000000800 */
[----:B------:R-:W-:Y:S01]  /*0c30*/  @!PT LDS RZ, [RZ] ;  /* 0x00000000fffff984 */ /* 0x000fe20000000800 */
[----:B------:R-:W-:Y:S01]  /*0c40*/  @!PT LDS RZ, [RZ] ;  /* 0x00000000fffff984 */ /* 0x000fe20000000800 */
[----:B------:R1:W-:Y:S03]  /*0c50*/  @P1 LDGSTS.E.BYPASS.LTC128B.128 [R139+0x6100], [R14.64], !P5 ;  /* 0x061000000e8b1fae */ /* 0x0003e6000e901d46 */
[----:B------:R-:W-:Y:S01]  /*0c60*/  SHF.L.U64.HI R117, R7, R6, c[0x0][0x23c] ;  /* 0x00008f0007757619 */ /* 0x000fe20000010206 */
[----:B------:R1:W-:Y:S04]  /*0c70*/  @P1 LDGSTS.E.BYPASS.LTC128B.128 [R139+0x8100], [R14.64+0x80], !P4 ;  /* 0x081000800e8b1fae */ /* 0x0003e8000e101d46 */
[----:B------:R1:W-:Y:S02]  /*0c80*/  @P1 LDGSTS.E.BYPASS.LTC128B.128 [R139+0xa100], [R14.64+0x100], !P3 ;  /* 0x0a1001000e8b1fae */ /* 0x0003e4000d901d46 */
[----:B------:R-:W-:-:S05]  /*0c90*/  @P0 IADD3 R12, P1, R118, R12, RZ ;  /* 0x0000000c760c0210 */ /* 0x000fca0007f3e0ff */
[----:B------:R-:W-:Y:S01]  /*0ca0*/  @P0 IMAD.X R7, R117, 0x1, R0, P1 ;  /* 0x0000000175070824 */ /* 0x000fe200008e0600 */
[----:B------:R-:W-:-:S04]  /*0cb0*/  @P0 LEA R8, P1, R12, c[0x0][0x220], 0x1 ;  /* 0x000088000c080a11 */ /* 0x000fc800078208ff */
[----:B------:R-:W-:Y:S02]  /*0cc0*/  @P0 LEA.HI.X R9, R12, c[0x0][0x224], R7, 0x1, P1 ;  /* 0x000089000c090a11 */ /* 0x000fe400008f0c07 */
[----:B------:R-:W-:Y:S02]  /*0cd0*/  ISETP.NE.U32.AND P1, PT, RZ, c[0x0][0x340], PT ;  /* 0x0000d000ff007a0c */ /* 0x000fe40003f25070 */
[----:B------:R-:W-:Y:S01]  /*0ce0*/  LEA.HI R0, R2, R83, RZ, 0x2 ;  /* 0x0000005302007211 */ /* 0x000fe200078f10ff */
[----:B------:R-:W-:Y:S01]  /*0cf0*/  IMAD.IADD R22, R144, 0x1, R4 ;  /* 0x0000000190167824 */ /* 0x000fe200078e0204 */
[----:B------:R-:W-:Y:S01]  /*0d00*/  ISETP.NE.AND.EX P1, PT, RZ, c[0x0][0x344], PT, P1 ;  /* 0x0000d100ff007a0c */ /* 0x000fe20003f25310 */
[----:B------:R-:W-:Y:S01]  /*0d10*/  IMAD.MOV.U32 R107, RZ, RZ, c[0x0][0x27c] ;  /* 0x00009f00ff6b7624 */ /* 0x000fe200078e00ff */
[----:B------:R2:W-:Y:S01]  /*0d20*/  @P0 LDGSTS.E.BYPASS.LTC128B.128 [R139+0x7100], [R8.64], !P5 ;  /* 0x07100000088b0fae */ /* 0x0005e2000e901d46 */
[----:B------:R-:W-:Y:S01]  /*0d30*/  LOP3.LUT R18, R0, 0xfffffffc, RZ, 0xc0, !PT ;  /* 0xfffffffc00127812 */ /* 0x000fe200078ec0ff */
[----:B------:R-:W-:-:S02]  /*0d40*/  IMAD.WIDE.U32 R10, R22, c[0x0][0x1e0], RZ ;  /* 0x00007800160a7a25 */ /* 0x000fc400078e00ff */
[----:B------:R2:W-:Y:S07]  /*0d50*/  @P0 LDGSTS.E.BYPASS.LTC128B.128 [R139+0x9100], [R8.64+0x80], !P4 ;  /* 0x09100080088b0fae */ /* 0x0005ee000e101d46 */
[----:B------:R-:W-:Y:S01]  /*0d60*/  @P1 IMAD.WIDE R12, R200, R3, c[0x0][0x340] ;  /* 0x0000d000c80c1625 */ /* 0x000fe200078e0203 */
[----:B------:R2:W-:Y:S01]  /*0d70*/  @P0 LDGSTS.E.BYPASS.LTC128B.128 [R139+0xb100], [R8.64+0x100], !P3 ;  /* 0x0b100100088b0fae */ /* 0x0005e2000d901d46 */
[----:B------:R-:W-:-:S03]  /*0d80*/  ISETP.GE.AND P0, PT, R107, 0x1, PT ;  /* 0x000000016b00780c */ /* 0x000fc60003f06270 */
[----:B------:R-:W0:Y:S04]  /*0d90*/  LDGDEPBAR ;  /* 0x00000000000079af */ /* 0x000e280000000000 */
[----:B------:R3:W4:Y:S01]  /*0da0*/  @P1 LDG.E R6, [R12.64] ;  /* 0x000000060c061981 */ /* 0x000722000c1e1900 */
[----:B------:R-:W-:Y:S01]  /*0db0*/  SHF.R.S32.HI R3, RZ, 0x1f, R22 ;  /* 0x0000001fff037819 */ /* 0x000fe20000011416 */
[----:B------:R-:W-:Y:S01]  /*0dc0*/  IMAD.IADD R18, R83, 0x1, -R18 ;  /* 0x0000000153127824 */ /* 0x000fe200078e0a12 */
[----:B------:R-:W-:Y:S01]  /*0dd0*/  P2R R4, PR, RZ, 0x1 ;  /* 0x00000001ff047803 */ /* 0x000fe20000000000 */
[----:B------:R-:W-:Y:S01]  /*0de0*/  IMAD R24, R85, c[0x0][0x260], RZ ;  /* 0x0000980055187a24 */ /* 0x000fe200078e02ff */
[--C-:B------:R-:W-:Y:S01]  /*0df0*/  SHF.R.S32.HI R145, RZ, 0x2, R0.reuse ;  /* 0x00000002ff917819 */ /* 0x100fe20000011400 */
[----:B------:R-:W-:Y:S01]  /*0e00*/  IMAD.SHL.U32 R16, R18, 0x4, RZ ;  /* 0x0000000412107824 */ /* 0x000fe200078e00ff */
[----:B------:R-:W-:Y:S01]  /*0e10*/  SHF.R.S32.HI R0, RZ, 0x1f, R0 ;  /* 0x0000001fff007819 */ /* 0x000fe20000011400 */
[----:B------:R-:W-:Y:S01]  /*0e20*/  IMAD R7, R3, c[0x0][0x1e0], RZ ;  /* 0x0000780003077a24 */ /* 0x000fe200078e02ff */
[----:B------:R-:W-:Y:S01]  /*0e30*/  LEA.HI R2, R2, R83, RZ, 0x5 ;  /* 0x0000005302027211 */ /* 0x000fe200078f28ff */
[----:B------:R-:W-:Y:S01]  /*0e40*/  IMAD.SHL.U32 R18, R18, 0x8, RZ ;  /* 0x0000000812127824 */ /* 0x000fe200078e00ff */
[----:B-1----:R-:W-:Y:S01]  /*0e50*/  IADD3 R15, R16, 0x20, RZ ;  /* 0x00000020100f7810 */ /* 0x002fe20007ffe0ff */
[----:B------:R-:W-:Y:S01]  /*0e60*/  IMAD R20, R22, c[0x0][0x1e4], R7 ;  /* 0x0000790016147a24 */ /* 0x000fe200078e0207 */
[----:B------:R-:W-:Y:S01]  /*0e70*/  IADD3 R14, R16, 0x40, RZ ;  /* 0x00000040100e7810 */ /* 0x000fe20007ffe0ff */
[----:B------:R-:W-:Y:S01]  /*0e80*/  IMAD R24, R199, c[0x0][0x264], R24 ;  /* 0x00009900c7187a24 */ /* 0x000fe200078e0218 */
[----:B------:R-:W-:Y:S01]  /*0e90*/  ISETP.GE.AND P0, PT, R18, c[0x0][0x27c], PT ;  /* 0x00009f0012007a0c */ /* 0x000fe20003f06270 */
[----:B------:R-:W-:Y:S01]  /*0ea0*/  IMAD.IADD R21, R11, 0x1, R20 ;  /* 0x000000010b157824 */ /* 0x000fe200078e0214 */
[----:B------:R-:W-:Y:S01]  /*0eb0*/  SHF.R.S32.HI R19, RZ, 0x1f, R18 ;  /* 0x0000001fff137819 */ /* 0x000fe20000011412 */
[----:B------:R-:W-:Y:S01]  /*0ec0*/  IMAD.MOV.U32 R20, RZ, RZ, R10 ;  /* 0x000000ffff147224 */ /* 0x000fe200078e000a */
[----:B------:R-:W-:Y:S01]  /*0ed0*/  LEA.HI R0, R0, R145, RZ, 0x3 ;  /* 0x0000009100007211 */ /* 0x000fe200078f18ff */
[----:B--2---:R-:W-:Y:S01]  /*0ee0*/  IMAD.SHL.U32 R9, R107, 0x2, RZ ;  /* 0x000000026b097824 */ /* 0x004fe200078e00ff */
[----:B------:R-:W-:Y:S01]  /*0ef0*/  SHF.R.S32.HI R17, RZ, 0x1f, R16 ;  /* 0x0000001fff117819 */ /* 0x000fe20000011410 */
[----:B------:R-:W-:Y:S01]  /*0f00*/  IMAD R164, R85, c[0x0][0x1e8], RZ ;  /* 0x00007a0055a47a24 */ /* 0x000fe200078e02ff */
[----:B------:R-:W-:Y:S01]  /*0f10*/  LOP3.LUT R0, R0, 0xfffffff8, RZ, 0xc0, !PT ;  /* 0xfffffff800007812 */ /* 0x000fe200078ec0ff */
[----:B------:R-:W-:Y:S01]  /*0f20*/  IMAD.WIDE.U32 R20, R199, c[0x0][0x1e8], R20 ;  /* 0x00007a00c7147a25 */ /* 0x000fe200078e0014 */
[C---:B------:R-:W-:Y:S01]  /*0f30*/  IADD3 R10, -R9.reuse, c[0x0][0x1d4], RZ ;  /* 0x00007500090a7a10 */ /* 0x040fe20007ffe1ff */
[----:B------:R-:W-:Y:S01]  /*0f40*/  ULDC.U8 UR4, c[0x0][0x298] ;  /* 0x0000a60000047ab9 */ /* 0x000fe20000000000 */
[----:B-----5:R-:W-:Y:S01]  /*0f50*/  SHF.R.S32.HI R89, RZ, 0x1f, R84 ;  /* 0x0000001fff597819 */ /* 0x020fe20000011454 */
[C---:B---3--:R-:W-:Y:S01]  /*0f60*/  IMAD.IADD R13, R16.reuse, 0x1, R15 ;  /* 0x00000001100d7824 */ /* 0x048fe200078e020f */
[----:B------:R-:W-:Y:S01]  /*0f70*/  SEL R4, R9, R10, !P0 ;  /* 0x0000000a09047207 */ /* 0x000fe20004000000 */
[----:B------:R-:W-:Y:S01]  /*0f80*/  IMAD.IADD R12, R16, 0x1, R14 ;  /* 0x00000001100c7824 */ /* 0x000fe200078e020e */
[C---:B------:R-:W-:Y:S01]  /*0f90*/  IADD3 R143, R18.reuse, 0x60, RZ ;  /* 0x00000060128f7810 */ /* 0x040fe20007ffe0ff */
[----:B------:R-:W-:Y:S01]  /*0fa0*/  IMAD R164, R199, c[0x0][0x1ec], R164 ;  /* 0x00007b00c7a47a24 */ /* 0x000fe200078e02a4 */
[----:B------:R-:W-:Y:S01]  /*0fb0*/  SHF.R.S32.HI R135, RZ, 0x1f, R4 ;  /* 0x0000001fff877819 */ /* 0x000fe20000011404 */
[----:B------:R-:W-:Y:S01]  /*0fc0*/  IMAD.WIDE.U32 R166, R145, c[0x0][0x1e0], RZ ;  /* 0x0000780091a67a25 */ /* 0x000fe200078e00ff */
[----:B------:R-:W-:-:S02]  /*0fd0*/  IADD3 R142, R18, 0x80, RZ ;  /* 0x00000080128e7810 */ /* 0x000fc40007ffe0ff */
[----:B------:R-:W-:Y:S01]  /*0fe0*/  LEA.HI R135, R135, R4, RZ, 0x4 ;  /* 0x0000000487877211 */ /* 0x000fe200078f20ff */
[----:B------:R-:W-:Y:S01]  /*0ff0*/  IMAD.IADD R165, R21, 0x1, R164 ;  /* 0x0000000115a57824 */ /* 0x000fe200078e02a4 */
[----:B------:R-:W-:Y:S01]  /*1000*/  IADD3 R140, R18, 0xa0, RZ ;  /* 0x000000a0128c7810 */ /* 0x000fe20007ffe0ff */
[----:B------:R-:W-:Y:S01]  /*1010*/  IMAD.MOV.U32 R164, RZ, RZ, R20 ;  /* 0x000000ffffa47224 */ /* 0x000fe200078e0014 */
[----:B------:R-:W-:Y:S01]  /*1020*/  SHF.R.S32.HI R20, RZ, 0x1f, R145 ;  /* 0x0000001fff147819 */ /* 0x000fe20000011491 */
[C---:B------:R-:W-:Y:S01]  /*1030*/  IMAD.IADD R119, R145.reuse, 0x1, -R0 ;  /* 0x0000000191777824 */ /* 0x040fe200078e0a00 */
[----:B------:R-:W-:Y:S01]  /*1040*/  SHF.R.S32.HI R135, RZ, 0x4, R135 ;  /* 0x00000004ff877819 */ /* 0x000fe20000011487 */
[----:B------:R-:W-:Y:S01]  /*1050*/  IMAD.SHL.U32 R2, R2, 0x10, RZ ;  /* 0x0000001002027824 */ /* 0x000fe200078e00ff */
[----:B------:R-:W-:Y:S01]  /*1060*/  IADD3 R11, R16, 0x30, RZ ;  /* 0x00000030100b7810 */ /* 0x000fe20007ffe0ff */
[C---:B------:R-:W-:Y:S02]  /*1070*/  IMAD R152, R20.reuse, c[0x0][0x280], RZ ;  /* 0x0000a00014987a24 */ /* 0x040fe400078e02ff */
[----:B------:R-:W-:Y:S01]  /*1080*/  IMAD R150, R20, c[0x0][0x290], RZ ;  /* 0x0000a40014967a24 */ /* 0x000fe200078e02ff */
[----:B------:R-:W-:Y:S01]  /*1090*/  LOP3.LUT R2, R2, 0xfffffe00, RZ, 0xc0, !PT ;  /* 0xfffffe0002027812 */ /* 0x000fe200078ec0ff */
[----:B------:R-:W-:-:S02]  /*10a0*/  IMAD R152, R145, c[0x0][0x284], R152 ;  /* 0x0000a10091987a24 */ /* 0x000fc400078e0298 */
[----:B------:R-:W-:-:S04]  /*10b0*/  IMAD.WIDE.U32 R156, R145, c[0x0][0x280], R16 ;  /* 0x0000a000919c7a25 */ /* 0x000fc800078e0010 */
[C---:B------:R-:W-:Y:S02]  /*10c0*/  IMAD R150, R145.reuse, c[0x0][0x294], R150 ;  /* 0x0000a50091967a24 */ /* 0x040fe400078e0296 */
[----:B------:R-:W-:-:S04]  /*10d0*/  IMAD.WIDE.U32 R154, R145, c[0x0][0x290], R16 ;  /* 0x0000a400919a7a25 */ /* 0x000fc800078e0010 */
[----:B------:R-:W-:-:S04]  /*10e0*/  IMAD.WIDE.U32 R28, R145, c[0x0][0x280], R18 ;  /* 0x0000a000911c7a25 */ /* 0x000fc800078e0012 */
[----:B------:R-:W-:Y:S02]  /*10f0*/  IMAD.IADD R157, R157, 0x1, R152 ;  /* 0x000000019d9d7824 */ /* 0x000fe400078e0298 */
[----:B------:R-:W-:Y:S02]  /*1100*/  IMAD.IADD R155, R155, 0x1, R150 ;  /* 0x000000019b9b7824 */ /* 0x000fe400078e0296 */
[----:B------:R-:W-:Y:S02]  /*1110*/  IMAD.IADD R153, R152, 0x1, R29 ;  /* 0x0000000198997824 */ /* 0x000fe400078e021d */
[----:B------:R-:W-:Y:S02]  /*1120*/  IMAD R99, R99, c[0x0][0x268], RZ ;  /* 0x00009a0063637a24 */ /* 0x000fe400078e02ff */
[----:B------:R-:W-:Y:S02]  /*1130*/  IMAD.MOV.U32 R152, RZ, RZ, R28 ;  /* 0x000000ffff987224 */ /* 0x000fe400078e001c */
[----:B------:R-:W-:-:S02]  /*1140*/  IMAD.MOV.U32 R111, RZ, RZ, c[0x0][0x1e0] ;  /* 0x00007800ff6f7624 */ /* 0x000fc400078e00ff */
[----:B------:R-:W-:Y:S02]  /*1150*/  IMAD.MOV.U32 R113, RZ, RZ, c[0x0][0x280] ;  /* 0x0000a000ff717624 */ /* 0x000fe400078e00ff */
[----:B------:R-:W-:Y:S01]  /*1160*/  IMAD.MOV.U32 R115, RZ, RZ, c[0x0][0x290] ;  /* 0x0000a400ff737624 */ /* 0x000fe200078e00ff */
[-C--:B------:R-:W-:Y:S01]  /*1170*/  SHF.L.U64.HI R110, R111, R114.reuse, c[0x0][0x1e4] ;  /* 0x000079006f6e7619 */ /* 0x080fe20000010272 */
[----:B------:R-:W-:Y:S01]  /*1180*/  IMAD R99, R160, c[0x0][0x26c], R99 ;  /* 0x00009b00a0637a24 */ /* 0x000fe200078e0263 */
[-C--:B------:R-:W-:Y:S01]  /*1190*/  SHF.L.U64.HI R112, R113, R114.reuse, c[0x0][0x284] ;  /* 0x0000a10071707619 */ /* 0x080fe20000010272 */
[----:B------:R-:W-:Y:S01]  /*11a0*/  IMAD.WIDE.U32 R154, R84, c[0x0][0x290], R154 ;  /* 0x0000a400549a7a25 */ /* 0x000fe200078e009a */
[----:B------:R-:W-:-:S03]  /*11b0*/  SHF.L.U64.HI R114, R115, R114, c[0x0][0x294] ;  /* 0x0000a50073727619 */ /* 0x000fc60000010272 */
[----:B------:R-:W-:-:S04]  /*11c0*/  IMAD.WIDE.U32 R156, R84, c[0x0][0x280], R156 ;  /* 0x0000a000549c7a25 */ /* 0x000fc800078e009c */
[----:B------:R-:W-:-:S04]  /*11d0*/  IMAD.WIDE.U32 R152, R84, c[0x0][0x280], R152 ;  /* 0x0000a00054987a25 */ /* 0x000fc800078e0098 */
[----:B------:R-:W-:Y:S02]  /*11e0*/  IMAD.SHL.U32 R111, R111, 0x40, RZ ;  /* 0x000000406f6f7824 */ /* 0x000fe400078e00ff */
[----:B------:R-:W-:Y:S02]  /*11f0*/  IMAD.SHL.U32 R113, R113, 0x40, RZ ;  /* 0x0000004071717824 */ /* 0x000fe400078e00ff */
[----:B------:R-:W-:Y:S01]  /*1200*/  IMAD.SHL.U32 R115, R115, 0x40, RZ ;  /* 0x0000004073737824 */ /* 0x000fe200078e00ff */
[----:B----4-:R-:W-:Y:S01]  /*1210*/  @P1 SHF.R.S32.HI R7, RZ, 0x1f, R6 ;  /* 0x0000001fff071819 */ /* 0x010fe20000011406 */
[----:B------:R-:W-:Y:S02]  /*1220*/  @!P1 IMAD.MOV.U32 R7, RZ, RZ, R5 ;  /* 0x000000ffff079224 */ /* 0x000fe400078e0005 */
[----:B------:R-:W-:Y:S01]  /*1230*/  @!P1 IMAD.MOV.U32 R6, RZ, RZ, R200 ;  /* 0x000000ffff069224 */ /* 0x000fe200078e00c8 */
[----:B------:R-:W-:Y:S01]  /*1240*/  BAR.SYNC.DEFER_BLOCKING 0x0 ;  /* 0x0000000000007b1d */ /* 0x000fe20000010000 */
[----:B------:R-:W-:-:S02]  /*1250*/  ISETP.GE.AND P1, PT, R13, c[0x0][0x27c], PT ;  /* 0x00009f000d007a0c */ /* 0x000fc40003f26270 */
[----:B------:R-:W-:Y:S02]  /*1260*/  SEL R95, R7, RZ, !P6 ;  /* 0x000000ff075f7207 */ /* 0x000fe40007000000 */
[----:B------:R-:W-:Y:S02]  /*1270*/  SEL R7, RZ, c[0x0][0x27c], !P0 ;  /* 0x00009f00ff077a07 */ /* 0x000fe40004000000 */
[----:B------:R-:W-:Y:S01]  /*1280*/  ISETP.GE.AND P0, PT, R12, c[0x0][0x27c], PT ;  /* 0x00009f000c007a0c */ /* 0x000fe20003f06270 */
[----:B------:R-:W-:Y:S01]  /*1290*/  IMAD R103, R95, c[0x0][0x1f0], RZ ;  /* 0x00007c005f677a24 */ /* 0x000fe200078e02ff */
[CC--:B------:R-:W-:Y:S01]  /*12a0*/  SEL R5, R9.reuse, R10.reuse, !P1 ;  /* 0x0000000a09057207 */ /* 0x0c0fe20004800000 */
[----:B------:R-:W-:Y:S01]  /*12b0*/  IMAD.IADD R7, R18, 0x1, R7 ;  /* 0x0000000112077824 */ /* 0x000fe200078e0207 */
[----:B------:R-:W-:Y:S01]  /*12c0*/  SEL R10, R9, R10, !P0 ;  /* 0x0000000a090a7207 */ /* 0x000fe20004000000 */
[----:B------:R-:W-:Y:S01]  /*12d0*/  IMAD.WIDE.U32 R8, R199, c[0x0][0x260], R26 ;  /* 0x00009800c7087a25 */ /* 0x000fe200078e001a */
[----:B------:R-:W-:-:S02]  /*12e0*/  SEL R158, R6, RZ, !P6 ;  /* 0x000000ff069e7207 */ /* 0x000fc40007000000 */
[----:B------:R-:W-:Y:S01]  /*12f0*/  SHF.R.S32.HI R4, RZ, 0x1f, R7 ;  /* 0x0000001fff047819 */ /* 0x000fe20000011407 */
[----:B------:R-:W-:Y:S01]  /*1300*/  IMAD.IADD R25, R9, 0x1, R24 ;  /* 0x0000000109197824 */ /* 0x000fe200078e0218 */
[----:B------:R-:W-:Y:S01]  /*1310*/  SHF.R.S32.HI R132, RZ, 0x1f, R5 ;  /* 0x0000001fff847819 */ /* 0x000fe20000011405 */
[----:B------:R-:W-:Y:S01]  /*1320*/  IMAD.MOV.U32 R24, RZ, RZ, R8 ;  /* 0x000000ffff187224 */ /* 0x000fe200078e0008 */
[CC--:B------:R-:W-:Y:S01]  /*1330*/  LEA.HI R138, R4.reuse, R7.reuse, RZ, 0x3 ;  /* 0x00000007048a7211 */ /* 0x0c0fe200078f18ff */
[----:B------:R-:W-:Y:S01]  /*1340*/  IMAD R8, R85, c[0x0][0x210], RZ ;  /* 0x0000840055087a24 */ /* 0x000fe200078e02ff */
[----:B------:R-:W-:Y:S01]  /*1350*/  LEA.HI R4, R4, R7, RZ, 0x6 ;  /* 0x0000000704047211 */ /* 0x000fe200078f30ff */
[C---:B------:R-:W-:Y:S01]  /*1360*/  IMAD.WIDE.U32 R6, R199.reuse, c[0x0][0x210], R18 ;  /* 0x00008400c7067a25 */ /* 0x040fe200078e0012 */
[----:B------:R-:W-:Y:S02]  /*1370*/  LEA.HI R132, R132, R5, RZ, 0x4 ;  /* 0x0000000584847211 */ /* 0x000fe400078f20ff */
[----:B------:R-:W-:Y:S01]  /*1380*/  SEL R5, RZ, c[0x0][0x27c], !P0 ;  /* 0x00009f00ff057a07 */ /* 0x000fe20004000000 */
[----:B------:R-:W-:Y:S01]  /*1390*/  IMAD R8, R199, c[0x0][0x214], R8 ;  /* 0x00008500c7087a24 */ /* 0x000fe200078e0208 */
[----:B------:R-:W-:Y:S01]  /*13a0*/  SHF.R.S32.HI R131, RZ, 0x1f, R10 ;  /* 0x0000001fff837819 */ /* 0x000fe2000001140a */
[----:B------:R-:W-:Y:S01]  /*13b0*/  IMAD.WIDE.U32 R164, R158, c[0x0][0x1f0], R164 ;  /* 0x00007c009ea47a25 */ /* 0x000fe200078e00a4 */
[----:B------:R-:W-:-:S02]  /*13c0*/  SHF.R.S32.HI R132, RZ, 0x4, R132 ;  /* 0x00000004ff847819 */ /* 0x000fc40000011484 */
[----:B------:R-:W-:Y:S01]  /*13d0*/  LEA.HI R131, R131, R10, RZ, 0x4 ;  /* 0x0000000a83837211 */ /* 0x000fe200078f20ff */
[----:B------:R-:W-:Y:S01]  /*13e0*/  IMAD.IADD R9, R7, 0x1, R8 ;  /* 0x0000000107097824 */ /* 0x000fe200078e0208 */
[----:B------:R-:W-:Y:S01]  /*13f0*/  LEA.HI.SX32 R135, R138, R135, 0x1d ;  /* 0x000000878a877211 */ /* 0x000fe200078feaff */
[----:B------:R-:W-:Y:S01]  /*1400*/  IMAD.MOV.U32 R8, RZ, RZ, R6 ;  /* 0x000000ffff087224 */ /* 0x000fe200078e0006 */
[----:B------:R-:W-:Y:S01]  /*1410*/  SEL R6, RZ, c[0x0][0x27c], !P1 ;  /* 0x00009f00ff067a07 */ /* 0x000fe20004800000 */
[----:B------:R-:W-:Y:S01]  /*1420*/  IMAD R103, R158, c[0x0][0x1f4], R103 ;  /* 0x00007d009e677a24 */ /* 0x000fe200078e0267 */
[----:B------:R-:W-:Y:S01]  /*1430*/  IADD3 R97, P1, R22, R145, RZ ;  /* 0x0000009116617210 */ /* 0x000fe20007f3e0ff */
[----:B------:R-:W-:Y:S01]  /*1440*/  IMAD.IADD R5, R5, 0x1, R12 ;  /* 0x0000000105057824 */ /* 0x000fe200078e020c */
[----:B------:R-:W-:Y:S01]  /*1450*/  SHF.R.S32.HI R131, RZ, 0x4, R131 ;  /* 0x00000004ff837819 */ /* 0x000fe20000011483 */
[----:B------:R-:W-:Y:S01]  /*1460*/  IMAD.IADD R6, R6, 0x1, R13 ;  /* 0x0000000106067824 */ /* 0x000fe200078e020d */
[----:B------:R-:W-:Y:S01]  /*1470*/  ISETP.NE.AND P6, PT, RZ, UR4, PT ;  /* 0x00000004ff007c0c */ /* 0x000fe2000bfc5270 */
[----:B------:R-:W-:Y:S01]  /*1480*/  IMAD.X R96, R3, 0x1, R20, P1 ;  /* 0x0000000103607824 */ /* 0x000fe200008e0614 */
[----:B------:R-:W-:Y:S01]  /*1490*/  IADD3 R88, P1, P0, R164, R166, R18 ;  /* 0x000000a6a4587210 */ /* 0x000fe2000783e012 */
[----:B------:R-:W-:Y:S01]  /*14a0*/  IMAD R20, R20, c[0x0][0x1e0], RZ ;  /* 0x0000780014147a24 */ /* 0x000fe200078e02ff */
[----:B------:R-:W-:Y:S01]  /*14b0*/  SHF.R.S32.HI R0, RZ, 0x1f, R5 ;  /* 0x0000001fff007819 */ /* 0x000fe20000011405 */
[----:B------:R-:W-:-:S02]  /*14c0*/  IMAD.IADD R103, R165, 0x1, R103 ;  /* 0x00000001a5677824 */ /* 0x000fc400078e0267 */
[----:B------:R-:W-:Y:S01]  /*14d0*/  IMAD R3, R145, c[0x0][0x1e4], R20 ;  /* 0x0000790091037a24 */ /* 0x000fe200078e0214 */
[-C--:B------:R-:W-:Y:S01]  /*14e0*/  LEA.HI R136, R0, R5.reuse, RZ, 0x3 ;  /* 0x0000000500887211 */ /* 0x080fe200078f18ff */
[----:B------:R-:W-:Y:S01]  /*14f0*/  IMAD.SHL.U32 R4, R4, 0x40, RZ ;  /* 0x0000004004047824 */ /* 0x000fe200078e00ff */
[----:B------:R-:W-:Y:S01]  /*1500*/  LEA.HI R0, R0, R5, RZ, 0x6 ;  /* 0x0000000500007211 */ /* 0x000fe200078f30ff */
[----:B------:R-:W-:Y:S01]  /*1510*/  IMAD.IADD R116, R167, 0x1, R3 ;  /* 0x00000001a7747824 */ /* 0x000fe200078e0203 */
[----:B------:R-:W-:Y:S01]  /*1520*/  SHF.R.S32.HI R3, RZ, 0x1f, R6 ;  /* 0x0000001fff037819 */ /* 0x000fe20000011406 */
[----:B------:R-:W-:Y:S01]  /*1530*/  IMAD.WIDE.U32 R26, R145, c[0x0][0x290], R18 ;  /* 0x0000a400911a7a25 */ /* 0x000fe200078e0012 */
[----:B------:R-:W-:Y:S02]  /*1540*/  LOP3.LUT R4, R4, 0x7ffff000, RZ, 0xc0, !PT ;  /* 0x7ffff00004047812 */ /* 0x000fe400078ec0ff */
[----:B------:R-:W-:Y:S01]  /*1550*/  IADD3.X R87, R103, R116, R19, P1, P0 ;  /* 0x0000007467577210 */ /* 0x000fe20000fe0413 */
[----:B------:R-:W-:Y:S01]  /*1560*/  IMAD.SHL.U32 R0, R0, 0x40, RZ ;  /* 0x0000004000007824 */ /* 0x000fe200078e00ff */
[C---:B------:R-:W-:Y:S01]  /*1570*/  LOP3.LUT P0, RZ, R119.reuse, 0x4, RZ, 0xc0, !PT ;  /* 0x0000000477ff7812 */ /* 0x040fe2000780c0ff */
[----:B------:R-:W-:Y:S01]  /*1580*/  IMAD.SHL.U32 R119, R119, 0x40, RZ ;  /* 0x0000004077777824 */ /* 0x000fe200078e00ff */
[CC--:B------:R-:W-:Y:S01]  /*1590*/  LEA.HI R137, R3.reuse, R6.reuse, RZ, 0x3 ;  /* 0x0000000603897211 */ /* 0x0c0fe200078f18ff */
[----:B------:R-:W-:Y:S01]  /*15a0*/  IMAD.IADD R151, R150, 0x1, R27 ;  /* 0x0000000196977824 */ /* 0x000fe200078e021b */
[----:B------:R-:W-:Y:S01]  /*15b0*/  LEA.HI R3, R3, R6, RZ, 0x6 ;  /* 0x0000000603037211 */ /* 0x000fe200078f30ff */
[----:B------:R-:W-:Y:S01]  /*15c0*/  IMAD R95, R95, c[0x0][0x218], RZ ;  /* 0x000086005f5f7a24 */ /* 0x000fe200078e02ff */
[----:B------:R-:W-:Y:S01]  /*15d0*/  LOP3.LUT R119, R119, 0x1c0, RZ, 0xc0, !PT ;  /* 0x000001c077777812 */ /* 0x000fe200078ec0ff */
[----:B------:R-:W-:Y:S01]  /*15e0*/  IMAD.MOV.U32 R150, RZ, RZ, R26 ;  /* 0x000000ffff967224 */ /* 0x000fe200078e001a */
[----:B------:R-:W-:Y:S01]  /*15f0*/  LEA.HI.SX32 R132, R137, R132, 0x1d ;  /* 0x0000008489847211 */ /* 0x000fe200078feaff */
[----:B------:R-:W-:Y:S01]  /*1600*/  IMAD.SHL.U32 R3, R3, 0x40, RZ ;  /* 0x0000004003037824 */ /* 0x000fe200078e00ff */
[----:B------:R-:W-:Y:S01]  /*1610*/  SHF.R.U32.HI R5, RZ, 0x3, R119 ;  /* 0x00000003ff057819 */ /* 0x000fe20000011677 */
[----:B------:R-:W-:Y:S01]  /*1620*/  IMAD R95, R158, c[0x0][0x21c], R95 ;  /* 0x000087009e5f7a24 */ /* 0x000fe200078e025f */
[C---:B------:R-:W-:Y:S01]  /*1630*/  LOP3.LUT R10, R119.reuse, 0x38, R137, 0xf8, !PT ;  /* 0x00000038770a7812 */ /* 0x040fe200078ef889 */
[----:B------:R-:W-:Y:S01]  /*1640*/  IMAD.WIDE.U32 R160, R160, c[0x0][0x268], R24 ;  /* 0x00009a00a0a07a25 */ /* 0x000fe200078e0018 */
[----:B------:R-:W-:-:S02]  /*1650*/  LOP3.LUT R6, R119, 0x38, R138, 0xf8, !PT ;  /* 0x0000003877067812 */ /* 0x000fc400078ef88a */
[----:B------:R-:W-:Y:S01]  /*1660*/  LOP3.LUT R3, R3, 0x7ffff000, RZ, 0xc0, !PT ;  /* 0x7ffff00003037812 */ /* 0x000fe200078ec0ff */
[----:B------:R-:W-:Y:S01]  /*1670*/  IMAD.WIDE.U32 R158, R158, c[0x0][0x218], R8 ;  /* 0x000086009e9e7a25 */ /* 0x000fe200078e0008 */
[-C--:B------:R-:W-:Y:S02]  /*1680*/  LOP3.LUT R125, R10, R5.reuse, RZ, 0x3c, !PT ;  /* 0x000000050a7d7212 */ /* 0x080fe400078e3cff */
[----:B------:R-:W-:Y:S01]  /*1690*/  LOP3.LUT R129, R6, R5, RZ, 0x3c, !PT ;  /* 0x0000000506817212 */ /* 0x000fe200078e3cff */
[----:B------:R-:W-:Y:S01]  /*16a0*/  IMAD.WIDE.U32 R150, R84, c[0x0][0x290], R150 ;  /* 0x0000a40054967a25 */ /* 0x000fe200078e0096 */
[----:B------:R-:W-:Y:S02]  /*16b0*/  LOP3.LUT R6, R119, 0x38, R136, 0xf8, !PT ;  /* 0x0000003877067812 */ /* 0x000fe400078ef888 */
[----:B------:R-:W-:Y:S01]  /*16c0*/  IADD3 R125, R125, R3, R2 ;  /* 0x000000037d7d7210 */ /* 0x000fe20007ffe002 */
[----:B------:R-:W-:Y:S01]  /*16d0*/  IMAD.IADD R99, R161, 0x1, R99 ;  /* 0x00000001a1637824 */ /* 0x000fe200078e0263 */
[----:B------:R-:W-:Y:S01]  /*16e0*/  SHF.R.S32.HI R3, RZ, 0x1f, R132 ;  /* 0x0000001fff037819 */ /* 0x000fe20000011484 */
[----:B------:R-:W-:Y:S01]  /*16f0*/  IMAD.IADD R95, R159, 0x1, R95 ;  /* 0x000000019f5f7824 */ /* 0x000fe200078e025f */
[----:B------:R-:W-:Y:S01]  /*1700*/  LOP3.LUT R0, R0, 0x7ffff000, RZ, 0xc0, !PT ;  /* 0x7ffff00000007812 */ /* 0x000fe200078ec0ff */
[----:B------:R-:W-:Y:S01]  /*1710*/  IMAD.SHL.U32 R125, R125, 0x2, RZ ;  /* 0x000000027d7d7824 */ /* 0x000fe200078e00ff */
[----:B------:R-:W-:-:S02]  /*1720*/  LOP3.LUT R121, R6, R5, RZ, 0x3c, !PT ;  /* 0x0000000506797212 */ /* 0x000fc400078e3cff */
[----:B------:R-:W-:Y:S02]  /*1730*/  LEA.HI.SX32 R131, R136, R131, 0x1d ;  /* 0x0000008388837211 */ /* 0x000fe400078feaff */
[--C-:B------:R-:W-:Y:S02]  /*1740*/  IADD3 R129, R129, R4, R2.reuse ;  /* 0x0000000481817210 */ /* 0x100fe40007ffe002 */
[----:B------:R-:W-:Y:S01]  /*1750*/  LEA.HI R3, R3, R132, RZ, 0x3 ;  /* 0x0000008403037211 */ /* 0x000fe200078f18ff */
[----:B------:R-:W-:Y:S01]  /*1760*/  IMAD.SHL.U32 R132, R132, 0x8, RZ ;  /* 0x0000000884847824 */ /* 0x000fe200078e00ff */
[----:B------:R-:W-:Y:S01]  /*1770*/  IADD3 R121, R121, R0, R2 ;  /* 0x0000000079797210 */ /* 0x000fe20007ffe002 */
[----:B------:R-:W-:Y:S01]  /*1780*/  IMAD.SHL.U32 R129, R129, 0x2, RZ ;  /* 0x0000000281817824 */ /* 0x000fe200078e00ff */
[----:B------:R-:W-:Y:S01]  /*1790*/  SHF.R.S32.HI R4, RZ, 0x1f, R135 ;  /* 0x0000001fff047819 */ /* 0x000fe20000011487 */
[----:B------:R-:W-:Y:S01]  /*17a0*/  IMAD.SHL.U32 R3, R3, 0x200, RZ ;  /* 0x0000020003037824 */ /* 0x000fe200078e00ff */
[----:B------:R-:W-:Y:S01]  /*17b0*/  SHF.R.S32.HI R0, RZ, 0x1f, R131 ;  /* 0x0000001fff007819 */ /* 0x000fe20000011483 */
[----:B------:R-:W-:Y:S01]  /*17c0*/  IMAD.SHL.U32 R121, R121, 0x2, RZ ;  /* 0x0000000279797824 */ /* 0x000fe200078e00ff */
[----:B------:R-:W-:Y:S01]  /*17d0*/  LEA.HI R4, R4, R135, RZ, 0x3 ;  /* 0x0000008704047211 */ /* 0x000fe200078f18ff */
[----:B------:R-:W-:Y:S01]  /*17e0*/  IMAD.SHL.U32 R135, R135, 0x8, RZ ;  /* 0x0000000887877824 */ /* 0x000fe200078e00ff */
[----:B------:R-:W-:Y:S01]  /*17f0*/  LEA.HI R0, R0, R131, RZ, 0x3 ;  /* 0x0000008300007211 */ /* 0x000fe200078f18ff */
[----:B------:R-:W-:Y:S01]  /*1800*/  IMAD.SHL.U32 R131, R131, 0x8, RZ ;  /* 0x0000000883837824 */ /* 0x000fe200078e00ff */
[----:B------:R-:W-:Y:S01]  /*1810*/  LOP3.LUT R6, R119, 0x38, R132, 0xf8, !PT ;  /* 0x0000003877067812 */ /* 0x000fe200078ef884 */
[----:B------:R-:W-:Y:S01]  /*1820*/  IMAD.SHL.U32 R4, R4, 0x200, RZ ;  /* 0x0000020004047824 */ /* 0x000fe200078e00ff */
[----:B------:R-:W-:Y:S01]  /*1830*/  LOP3.LUT R3, R3, 0x7ffff000, RZ, 0xc0, !PT ;  /* 0x7ffff00003037812 */ /* 0x000fe200078ec0ff */
[----:B------:R-:W-:Y:S01]  /*1840*/  IMAD.SHL.U32 R0, R0, 0x200, RZ ;  /* 0x0000020000007824 */ /* 0x000fe200078e00ff */
[----:B------:R-:W-:-:S02]  /*1850*/  LOP3.LUT R123, R6, R5, RZ, 0x3c, !PT ;  /* 0x00000005067b7212 */ /* 0x000fc400078e3cff */
[C---:B------:R-:W-:Y:S02]  /*1860*/  LOP3.LUT R134, R119.reuse, 0x18, R18, 0xf8, !PT ;  /* 0x0000001877867812 */ /* 0x040fe400078ef812 */
[C---:B------:R-:W-:Y:S02]  /*1870*/  LOP3.LUT R10, R119.reuse, 0x38, R135, 0xf8, !PT ;  /* 0x00000038770a7812 */ /* 0x040fe400078ef887 */
[----:B------:R-:W-:Y:S02]  /*1880*/  LOP3.LUT R119, R119, 0x38, R131, 0xf8, !PT ;  /* 0x0000003877777812 */ /* 0x000fe400078ef883 */
[--C-:B------:R-:W-:Y:S01]  /*1890*/  IADD3 R123, R123, R3, R2.reuse ;  /* 0x000000037b7b7210 */ /* 0x100fe20007ffe002 */
[C---:B------:R-:W-:Y:S01]  /*18a0*/  IMAD R3, R89.reuse, c[0x0][0x280], RZ ;  /* 0x0000a00059037a24 */ /* 0x040fe200078e02ff */
[----:B------:R-:W-:Y:S01]  /*18b0*/  LOP3.LUT R134, R2, R134, R5, 0xf6, !PT ;  /* 0x0000008602867212 */ /* 0x000fe200078ef605 */
[----:B------:R-:W-:Y:S01]  /*18c0*/  IMAD R89, R89, c[0x0][0x290], RZ ;  /* 0x0000a40059597a24 */ /* 0x000fe200078e02ff */
[-C--:B------:R-:W-:Y:S01]  /*18d0*/  LOP3.LUT R127, R10, R5.reuse, RZ, 0x3c, !PT ;  /* 0x000000050a7f7212 */ /* 0x080fe200078e3cff */
[C---:B------:R-:W-:Y:S01]  /*18e0*/  IMAD R3, R84.reuse, c[0x0][0x284], R3 ;  /* 0x0000a10054037a24 */ /* 0x040fe200078e0203 */
[----:B------:R-:W-:Y:S01]  /*18f0*/  LOP3.LUT R119, R119, R5, RZ, 0x3c, !PT ;  /* 0x0000000577777212 */ /* 0x000fe200078e3cff */
[----:B------:R-:W-:Y:S01]  /*1900*/  IMAD R89, R84, c[0x0][0x294], R89 ;  /* 0x0000a50054597a24 */ /* 0x000fe200078e0259 */
[----:B------:R-:W-:Y:S01]  /*1910*/  LOP3.LUT R4, R4, 0x7ffff000, RZ, 0xc0, !PT ;  /* 0x7ffff00004047812 */ /* 0x000fe200078ec0ff */
[----:B------:R-:W-:Y:S01]  /*1920*/  IMAD.IADD R93, R157, 0x1, R3 ;  /* 0x000000019d5d7824 */ /* 0x000fe200078e0203 */
[----:B------:R-:W-:Y:S01]  /*1930*/  LOP3.LUT R0, R0, 0x7ffff000, RZ, 0xc0, !PT ;  /* 0x7ffff00000007812 */ /* 0x000fe200078ec0ff */
[----:B------:R-:W-:Y:S01]  /*1940*/  IMAD.IADD R91, R155, 0x1, R89 ;  /* 0x000000019b5b7824 */ /* 0x000fe200078e0259 */
[--C-:B------:R-:W-:Y:S01]  /*1950*/  IADD3 R127, R127, R4, R2.reuse ;  /* 0x000000047f7f7210 */ /* 0x100fe20007ffe002 */
[----:B------:R-:W-:Y:S01]  /*1960*/  IMAD.IADD R90, R3, 0x1, R153 ;  /* 0x00000001035a7824 */ /* 0x000fe200078e0299 */
[----:B------:R-:W-:Y:S01]  /*1970*/  IADD3 R119, R119, R0, R2 ;  /* 0x0000000077777210 */ /* 0x000fe20007ffe002 */
[----:B------:R-:W-:Y:S01]  /*1980*/  IMAD.IADD R89, R89, 0x1, R151 ;  /* 0x0000000159597824 */ /* 0x000fe200078e0297 */
[----:B------:R-:W-:Y:S01]  /*1990*/  LEA R134, R134, 0x100, 0x1 ;  /* 0x0000010086867811 */ /* 0x000fe200078e08ff */
[----:B------:R-:W-:Y:S01]  /*19a0*/  IMAD.SHL.U32 R127, R127, 0x2, RZ ;  /* 0x000000027f7f7824 */ /* 0x000fe200078e00ff */
[----:B------:R-:W-:Y:S01]  /*19b0*/  LOP3.LUT R138, R138, 0xfffffff8, RZ, 0xc0, !PT ;  /* 0xfffffff88a8a7812 */ /* 0x000fe200078ec0ff */
[----:B------:R-:W-:Y:S01]  /*19c0*/  IMAD.SHL.U32 R123, R123, 0x2, RZ ;  /* 0x000000027b7b7824 */ /* 0x000fe200078e00ff */
[----:B------:R-:W-:Y:S01]  /*19d0*/  LOP3.LUT R137, R137, 0xfffffff8, RZ, 0xc0, !PT ;  /* 0xfffffff889897812 */ /* 0x000fe200078ec0ff */
[----:B------:R-:W-:Y:S01]  /*19e0*/  IMAD.SHL.U32 R119, R119, 0x2, RZ ;  /* 0x0000000277777824 */ /* 0x000fe200078e00ff */
[----:B------:R-:W-:-:S02]  /*19f0*/  LOP3.LUT R136, R136, 0xfffffff8, RZ, 0xc0, !PT ;  /* 0xfffffff888887812 */ /* 0x000fc400078ec0ff */
[----:B------:R-:W-:Y:S02]  /*1a00*/  IADD3 R133, R134, 0x40, RZ ;  /* 0x0000004086857810 */ /* 0x000fe40007ffe0ff */
[C---:B------:R-:W-:Y:S02]  /*1a10*/  IADD3 R10, R16.reuse, 0x50, RZ ;  /* 0x00000050100a7810 */ /* 0x040fe40007ffe0ff */
[----:B------:R-:W-:Y:S02]  /*1a20*/  IADD3 R9, R16, 0x10, RZ ;  /* 0x0000001010097810 */ /* 0x000fe40007ffe0ff */
[----:B------:R-:W-:Y:S02]  /*1a30*/  SHF.R.S32.HI R130, RZ, 0x1f, R138 ;  /* 0x0000001fff827819 */ /* 0x000fe4000001148a */
[----:B------:R-:W-:Y:S02]  /*1a40*/  @P0 IADD3 R133, R134, -0x40, RZ ;  /* 0xffffffc086850810 */ /* 0x000fe40007ffe0ff */
[----:B------:R-:W-:-:S02]  /*1a50*/  SHF.R.S32.HI R124, RZ, 0x1f, R135 ;  /* 0x0000001fff7c7819 */ /* 0x000fc40000011487 */
[----:B------:R-:W-:Y:S02]  /*1a60*/  SHF.R.S32.HI R128, RZ, 0x1f, R137 ;  /* 0x0000001fff807819 */ /* 0x000fe40000011489 */
[----:B------:R-:W-:Y:S02]  /*1a70*/  SHF.R.S32.HI R126, RZ, 0x1f, R136 ;  /* 0x0000001fff7e7819 */ /* 0x000fe40000011488 */
[----:B------:R-:W-:Y:S02]  /*1a80*/  SHF.R.S32.HI R122, RZ, 0x1f, R132 ;  /* 0x0000001fff7a7819 */ /* 0x000fe40000011484 */
[----:B------:R-:W-:Y:S02]  /*1a90*/  SHF.R.S32.HI R120, RZ, 0x1f, R131 ;  /* 0x0000001fff787819 */ /* 0x000fe40000011483 */
.L_x_1893:
        /* <DEDUP_REMOVED lines=84> */
.L_x_1873:
[----:B------:R-:W-:Y:S05]  /*1fe0*/  BSYNC B0 ;  /* 0x0000000000007941 */ /* 0x000fea0003800000 */
.L_x_1872:
[----:B------:R-:W-:-:S05]  /*1ff0*/  @P1 BRA `(.L_x_1874) ;  /* 0x0000353000001947 */ /* 0x000fca0003800000 */
[----:B------:R-:W-:Y:S01]  /*2000*/  ISETP.GE.AND P0, PT, R18, c[0x0][0x1d4], PT ;  /* 0x0000750012007a0c */ /* 0x000fe20003f06270 */
[----:B-1---5:R-:W-:Y:S01]  /*2010*/  IMAD.MOV.U32 R2, RZ, RZ, R30 ;  /* 0x000000ffff027224 */ /* 0x022fe200078e001e */
[----:B------:R-:W-:Y:S01]  /*2020*/  BSSY B0, `(.L_x_1875) ;  /* 0x0000060000007945 */ /* 0x000fe20003800000 */
        /* <DEDUP_REMOVED lines=95> */
.L_x_1876:
[----:B------:R-:W-:Y:S05]  /*2620*/  BSYNC B0 ;  /* 0x0000000000007941 */ /* 0x000fea0003800000 */
.L_x_1875:
        /* <DEDUP_REMOVED lines=56> */
.L_x_1878:
[----:B------:R-:W-:Y:S05]  /*29b0*/  BSYNC B0 ;  /* 0x0000000000007941 */ /* 0x000fea0003800000 */
.L_x_1877:
        /* <DEDUP_REMOVED lines=56> */
.L_x_1880:
[----:B------:R-:W-:Y:S05]  /*2d40*/  BSYNC B0 ;  /* 0x0000000000007941 */ /* 0x000fea0003800000 */
.L_x_1879:
        /* <DEDUP_REMOVED lines=56> */
.L_x_1882:
[----:B------:R-:W-:Y:S05]  /*30d0*/  BSYNC B0 ;  /* 0x0000000000007941 */ /* 0x000fea0003800000 */
.L_x_1881:
        /* <DEDUP_REMOVED lines=56> */
.L_x_1884:
[----:B------:R-:W-:Y:S05]  /*3460*/  BSYNC B0 ;  /* 0x0000000000007941 */ /* 0x000fea0003800000 */
.L_x_1883:
        /* <DEDUP_REMOVED lines=56> */
.L_x_1871:
        /* <DEDUP_REMOVED lines=47> */
.L_x_1886:
[----:B------:R-:W-:Y:S05]  /*3ae0*/  BSYNC B0 ;  /* 0x0000000000007941 */ /* 0x000fea0003800000 */
.L_x_1885:
        /* <DEDUP_REMOVED lines=48> */
[----:B------:R-:W-:Y:S01]  /*3df0*/  IMAD.MOV.U32 R44, RZ, RZ, R41 ;  /* 0x000000ffff2c7224 */ /* 0x000fe200078e0029 */
        /* <DEDUP_REMOVED lines=108> */
.L_x_1888:
[----:B------:R-:W-:Y:S05]  /*44c0*/  BSYNC B0 ;  /* 0x0000000000007941 */ /* 0x000fea0003800000 */
.L_x_1887:
        /* <DEDUP_REMOVED lines=115> */
.L_x_1890:
[----:B------:R-:W-:Y:S05]  /*4c00*/  BSYNC B0 ;  /* 0x0000000000007941 */ /* 0x000fea0003800000 */
.L_x_1889:
[----:B------:R-:W-:Y:S11]  /*4c10*/  ISETP.GE.AND P0, PT, R12, c[0x0][0x1d4], PT ;  /* 0x000075000c007a0c */ /* 0x000ff60003f06270 */
[----:B------:R-:W-:Y:S02]  /*4c20*/  @!UPT UIADD3 URZ, URZ, URZ, URZ ;  /* 0x0000003f3f3ff290 */ /* 0x000fe4000fffe03f */
[----:B------:R-:W-:-:S05]  /*4c30*/  @P0 BRA `(.L_x_1874) ;  /* 0x000008f000000947 */ /* 0x000fca0003800000 */
[----:B-1----:R-:W-:Y:S01]  /*4c40*/  IADD3 R56, P1, P0, R164, R149, R136 ;  /* 0x00000095a4387210 */ /* 0x002fe2000783e088 */
[----:B------:R-:W1:Y:S03]  /*4c50*/  LDS.128 R24, [R119+0x6100] ;  /* 0x0061000077187984 */ /* 0x000e660000000c00 */
        /* <DEDUP_REMOVED lines=8> */
[----:B------:R-:W-:Y:S02]  /*4ce0*/  @!P0 PRMT R78, R78, 0x5410, R37 ;  /* 0x000054104e4e8816 */ /* 0x000fe40000000025 */
[----:B------:R-:W-:Y:S02]  /*4cf0*/  @!P0 PRMT R76, R76, 0x5410, R31 ;  /* 0x000054104c4c8816 */ /* 0x000fe4000000001f */
[--C-:B------:R-:W-:Y:S01]  /*4d00*/  @!P0 SHF.R.U32.HI R29, RZ, 0x10, R21.reuse ;  /* 0x00000010ff1d8819 */ /* 0x100fe20000011615 */
[----:B------:R-:W-:Y:S01]  /*4d10*/  @!P0 IMAD.U32 R38, R78, 0x10000, RZ ;  /* 0x000100004e268824 */ /* 0x000fe200078e00ff */
[----:B------:R-:W-:Y:S01]  /*4d20*/  @!P0 SHF.R.U64 R20, R20, 0x10, R21 ;  /* 0x0000001014148819 */ /* 0x000fe20000001215 */
[----:B------:R-:W-:Y:S01]  /*4d30*/  @!P0 IMAD.U32 R42, R76, 0x10000, RZ ;  /* 0x000100004c2a8824 */ /* 0x000fe200078e00ff */
[----:B------:R-:W-:Y:S02]  /*4d40*/  @!P0 PRMT R32, R32, 0x5410, R29 ;  /* 0x0000541020208816 */ /* 0x000fe4000000001d */
[----:B------:R-:W-:Y:S01]  /*4d50*/  @!P0 PRMT R33, R33, 0x5410, R20 ;  /* 0x0000541021218816 */ /* 0x000fe20000000014 */
[----:B-1----:R-:W-:Y:S01]  /*4d60*/  @!P0 IMAD.U32 R20, R25, 0x10000, RZ ;  /* 0x0001000019148824 */ /* 0x002fe200078e00ff */
[--C-:B------:R-:W-:Y:S01]  /*4d70*/  @!P0 SHF.R.U64 R22, R22, 0x10, R23.reuse ;  /* 0x0000001016168819 */ /* 0x100fe20000001217 */
[----:B------:R-:W-:Y:S01]  /*4d80*/  @!P0 IMAD.U32 R21, R32, 0x10000, RZ ;  /* 0x0001000020158824 */ /* 0x000fe200078e00ff */
[----:B------:R-:W-:Y:S01]  /*4d90*/  @!P0 LOP3.LUT R39, R78, 0xffff0000, RZ, 0xc0, !PT ;  /* 0xffff00004e278812 */ /* 0x000fe200078ec0ff */
[C---:B------:R-:W-:Y:S01]  /*4da0*/  @!P0 FMUL.FTZ R56, R20.reuse, R38 ;  /* 0x0000002614388220 */ /* 0x040fe20000410000 */
[----:B------:R-:W-:Y:S01]  /*4db0*/  @!P0 PRMT R35, R35, 0x5410, R22 ;  /* 0x0000541023238816 */ /* 0x000fe20000000016 */
[-C--:B------:R-:W-:Y:S01]  /*4dc0*/  @!P0 FMUL.FTZ R3, R20, R21.reuse ;  /* 0x0000001514038220 */ /* 0x080fe20000410000 */
[----:B------:R-:W-:Y:S01]  /*4dd0*/  @!P0 LOP3.LUT R22, R32, 0xffff0000, RZ, 0xc0, !PT ;  /* 0xffff000020168812 */ /* 0x000fe200078ec0ff */
[C---:B--2---:R-:W-:Y:S01]  /*4de0*/  @!P0 IMAD.U32 R40, R53.reuse, 0x10000, RZ ;  /* 0x0001000035288824 */ /* 0x044fe200078e00ff */
[----:B------:R-:W-:Y:S01]  /*4df0*/  @!P0 LOP3.LUT R41, R53, 0xffff0000, RZ, 0xc0, !PT ;  /* 0xffff000035298812 */ /* 0x000fe200078ec0ff */
[----:B------:R-:W-:Y:S01]  /*4e00*/  @!P0 IMAD.U32 R20, R33, 0x10000, RZ ;  /* 0x0001000021148824 */ /* 0x000fe200078e00ff */
[----:B------:R-:W-:Y:S01]  /*4e10*/  @!P0 LOP3.LUT R37, R52, 0xffff0000, RZ, 0xc0, !PT ;  /* 0xffff000034258812 */ /* 0x000fe200078ec0ff */
[----:B------:R-:W-:Y:S01]  /*4e20*/  @!P0 FFMA.FTZ R56, R40, R21, -R56 ;  /* 0x0000001528388223 */ /* 0x000fe20000010838 */
[----:B------:R-:W-:Y:S01]  /*4e30*/  @!P0 LOP3.LUT R44, R54, 0xffff0000, RZ, 0xc0, !PT ;  /* 0xffff0000362c8812 */ /* 0x000fe200078ec0ff */
[----:B------:R-:W-:Y:S01]  /*4e40*/  @!P0 IMAD.U32 R31, R52, 0x10000, RZ ;  /* 0x00010000341f8824 */ /* 0x000fe200078e00ff */
[C---:B------:R-:W-:Y:S01]  /*4e50*/  @!P0 SHF.L.U32 R47, R55.reuse, 0x10, RZ ;  /* 0x00000010372f8819 */ /* 0x040fe200000006ff */
[----:B------:R-:W-:Y:S01]  /*4e60*/  @!P0 IMAD.U32 R43, R54, 0x10000, RZ ;  /* 0x00010000362b8824 */ /* 0x000fe200078e00ff */
[----:B------:R-:W-:Y:S01]  /*4e70*/  @!P0 LOP3.LUT R49, R55, 0xffff0000, RZ, 0xc0, !PT ;  /* 0xffff000037318812 */ /* 0x000fe200078ec0ff */
[----:B------:R-:W-:Y:S01]  /*4e80*/  @!P0 IMAD.U32 R29, R27, 0x10000, RZ ;  /* 0x000100001b1d8824 */ /* 0x000fe200078e00ff */
[----:B------:R-:W-:Y:S02]  /*4e90*/  @!P0 SHF.L.U32 R21, R24, 0x10, RZ ;  /* 0x0000001018158819 */ /* 0x000fe400000006ff */
[----:B------:R-:W-:Y:S02]  /*4ea0*/  @!P0 LOP3.LUT R28, R26, 0xffff0000, RZ, 0xc0, !PT ;  /* 0xffff00001a1c8812 */ /* 0x000fe400078ec0ff */
[----:B------:R-:W-:Y:S01]  /*4eb0*/  @!P0 LOP3.LUT R45, R76, 0xffff0000, RZ, 0xc0, !PT ;  /* 0xffff00004c2d8812 */ /* 0x000fe200078ec0ff */
[----:B------:R-:W-:Y:S01]  /*4ec0*/  @!P0 FMUL.FTZ R0, R21, R20 ;  /* 0x0000001415008220 */ /* 0x000fe20000410000 */
[----:B------:R-:W-:Y:S02]  /*4ed0*/  @!P0 SHF.R.U32.HI R23, RZ, 0x10, R23 ;  /* 0x00000010ff178819 */ /* 0x000fe40000011617 */
[----:B------:R-:W-:Y:S01]  /*4ee0*/  @!P0 SHF.R.U64 R64, R64, 0x10, R65 ;  /* 0x0000001040408819 */ /* 0x000fe20000001241 */
[----:B------:R-:W-:Y:S01]  /*4ef0*/  @!P0 FMUL.FTZ R63, R28, R45 ;  /* 0x0000002d1c3f8220 */ /* 0x000fe20000410000 */
[----:B------:R-:W-:Y:S02]  /*4f00*/  @!P0 PRMT R34, R34, 0x5410, R23 ;  /* 0x0000541022228816 */ /* 0x000fe40000000017 */
[----:B------:R-:W-:Y:S02]  /*4f10*/  @!P0 LOP3.LUT R23, R25, 0xffff0000, RZ, 0xc0, !PT ;  /* 0xffff000019178812 */ /* 0x000fe400078ec0ff */
[----:B------:R-:W-:Y:S02]  /*4f20*/  @!P0 PRMT R77, R77, 0x5410, R64 ;  /* 0x000054104d4d8816 */ /* 0x000fe40000000040 */
[----:B------:R-:W-:Y:S01]  /*4f30*/  @!P0 SHF.R.U32.HI R67, RZ, 0x10, R67 ;  /* 0x00000010ff438819 */ /* 0x000fe20000011643 */
[----:B------:R-:W-:Y:S01]  /*4f40*/  @!P0 FMUL.FTZ R57, R23, R39 ;  /* 0x0000002717398220 */ /* 0x000fe20000410000 */
[C---:B------:R-:W-:Y:S01]  /*4f50*/  @!P0 LOP3.LUT R36, R77.reuse, 0xffff0000, RZ, 0xc0, !PT ;  /* 0xffff00004d248812 */ /* 0x040fe200078ec0ff */
[----:B------:R-:W-:Y:S01]  /*4f60*/  @!P0 IMAD.U32 R30, R77, 0x10000, RZ ;  /* 0x000100004d1e8824 */ /* 0x000fe200078e00ff */
[----:B------:R-:W-:Y:S01]  /*4f70*/  @!P0 PRMT R62, R62, 0x5410, R67 ;  /* 0x000054103e3e8816 */ /* 0x000fe20000000043 */
[----:B------:R-:W-:Y:S01]  /*4f80*/  @!P0 FMUL.FTZ R4, R23, R22 ;  /* 0x0000001617048220 */ /* 0x000fe20000410000 */
[----:B------:R-:W-:Y:S01]  /*4f90*/  @!P0 LOP3.LUT R23, R24, 0xffff0000, RZ, 0xc0, !PT ;  /* 0xffff000018178812 */ /* 0x000fe200078ec0ff */
[----:B------:R-:W-:Y:S01]  /*4fa0*/  @!P0 FMUL.FTZ R58, R21, R30 ;  /* 0x0000001e153a8220 */ /* 0x000fe20000410000 */
[----:B------:R-:W-:Y:S01]  /*4fb0*/  @!P0 SHF.L.U32 R21, R26, 0x10, RZ ;  /* 0x000000101a158819 */ /* 0x000fe200000006ff */
[----:B------:R-:W-:Y:S01]  /*4fc0*/  @!P0 FFMA.FTZ R57, R41, R22, -R57 ;  /* 0x0000001629398223 */ /* 0x000fe20000010839 */
[----:B------:R-:W-:Y:S01]  /*4fd0*/  @!P0 LOP3.LUT R22, R33, 0xffff0000, RZ, 0xc0, !PT ;  /* 0xffff000021168812 */ /* 0x000fe200078ec0ff */
[----:B------:R-:W-:Y:S01]  /*4fe0*/  @!P0 FFMA.FTZ R58, R31, R20, -R58 ;  /* 0x000000141f3a8223 */ /* 0x000fe2000001083a */
[C---:B------:R-:W-:Y:S01]  /*4ff0*/  @!P0 LOP3.LUT R48, R62.reuse, 0xffff0000, RZ, 0xc0, !PT ;  /* 0xffff00003e308812 */ /* 0x040fe200078ec0ff */
[----:B------:R-:W-:Y:S01]  /*5000*/  @!P0 IMAD.U32 R20, R35, 0x10000, RZ ;  /* 0x0001000023148824 */ /* 0x000fe200078e00ff */
[----:B------:R-:W-:Y:S01]  /*5010*/  @!P0 F2FP.BF16.PACK_AB R56, R57, R56 ;  /* 0x000000383938823e */ /* 0x000fe200000010ff */
[C---:B------:R-:W-:Y:S02]  /*5020*/  @!P0 FMUL.FTZ R60, R21.reuse, R42 ;  /* 0x0000002a153c8220 */ /* 0x040fe40000410000 */
[----:B------:R-:W-:Y:S01]  /*5030*/  @!P0 FMUL.FTZ R5, R21, R20 ;  /* 0x0000001415058220 */ /* 0x000fe20000410000 */
[----:B------:R-:W-:Y:S01]  /*5040*/  @!P0 LOP3.LUT R21, R27, 0xffff0000, RZ, 0xc0, !PT ;  /* 0xffff00001b158812 */ /* 0x000fe200078ec0ff */
[C---:B------:R-:W-:Y:S02]  /*5050*/  @!P0 FMUL.FTZ R59, R23.reuse, R36 ;  /* 0x00000024173b8220 */ /* 0x040fe40000410000 */
[----:B------:R-:W-:Y:S02]  /*5060*/  @!P0 IMAD.U32 R46, R62, 0x10000, RZ ;  /* 0x000100003e2e8824 */ /* 0x000fe400078e00ff */
[----:B------:R-:W-:Y:S01]  /*5070*/  @!P0 FMUL.FTZ R2, R23, R22 ;  /* 0x0000001617028220 */ /* 0x000fe20000410000 */
[----:B------:R-:W-:Y:S01]  /*5080*/  @!P0 LOP3.LUT R23, R35, 0xffff0000, RZ, 0xc0, !PT ;  /* 0xffff000023178812 */ /* 0x000fe200078ec0ff */
[----:B------:R-:W-:Y:S01]  /*5090*/  @!P0 FFMA.FTZ R60, R43, R20, -R60 ;  /* 0x000000142b3c8223 */ /* 0x000fe2000001083c */
[----:B------:R-:W-:Y:S01]  /*50a0*/  @!P0 LOP3.LUT R20, R34, 0xffff0000, RZ, 0xc0, !PT ;  /* 0xffff000022148812 */ /* 0x000fe200078ec0ff */
[----:B------:R-:W-:Y:S02]  /*50b0*/  @!P0 FFMA.FTZ R0, R30, R31, R0 ;  /* 0x0000001f1e008223 */ /* 0x000fe40000010000 */
[----:B------:R-:W-:Y:S02]  /*50c0*/  @!P0 FFMA.FTZ R59, R37, R22, -R59 ;  /* 0x00000016253b8223 */ /* 0x000fe4000001083b */
[----:B------:R-:W-:Y:S02]  /*50d0*/  @!P0 IMAD.U32 R22, R34, 0x10000, RZ ;  /* 0x0001000022168824 */ /* 0x000fe400078e00ff */
[----:B------:R-:W-:Y:S01]  /*50e0*/  @!P0 FMUL.FTZ R68, R29, R46 ;  /* 0x0000002e1d448220 */ /* 0x000fe20000410000 */
[----:B------:R-:W-:Y:S01]  /*50f0*/  @!P0 F2FP.BF16.PACK_AB R59, R59, R58 ;  /* 0x0000003a3b3b823e */ /* 0x000fe200000010ff */
[----:B------:R-:W-:Y:S02]  /*5100*/  @!P0 FMUL.FTZ R61, R21, R48 ;  /* 0x00000030153d8220 */ /* 0x000fe40000410000 */
[----:B------:R-:W-:Y:S01]  /*5110*/  @!P0 FFMA.FTZ R2, R36, R37, R2 ;  /* 0x0000002524028223 */ /* 0x000fe20000010002 */
[----:B------:R-:W-:Y:S01]  /*5120*/  @!P0 MOV R52, R59 ;  /* 0x0000003b00348202 */ /* 0x000fe20000000f00 */
[-C--:B------:R-:W-:Y:S02]  /*5130*/  @!P0 FFMA.FTZ R63, R44, R23.reuse, -R63 ;  /* 0x000000172c3f8223 */ /* 0x080fe4000001083f */
[----:B------:R-:W-:Y:S02]  /*5140*/  @!P0 FFMA.FTZ R3, R38, R40, R3 ;  /* 0x0000002826038223 */ /* 0x000fe40000010003 */
        /* <DEDUP_REMOVED lines=9> */
[----:B------:R-:W-:Y:S01]  /*51e0*/  @!P0 FMUL.FTZ R8, R21, R20 ;  /* 0x0000001415088220 */ /* 0x000fe20000410000 */
[----:B------:R-:W-:Y:S01]  /*51f0*/  @!P0 F2FP.BF16.PACK_AB R57, R4, R3 ;  /* 0x000000030439823e */ /* 0x000fe200000010ff */
[----:B------:R-:W-:Y:S02]  /*5200*/  @!P0 FFMA.FTZ R6, R45, R44, R6 ;  /* 0x0000002c2d068223 */ /* 0x000fe40000010006 */
[----:B------:R-:W-:Y:S02]  /*5210*/  @!P0 FFMA.FTZ R7, R46, R47, R7 ;  /* 0x0000002f2e078223 */ /* 0x000fe40000010007 */
[----:B------:R-:W-:Y:S01]  /*5220*/  @!P0 IMAD.MOV.U32 R53, RZ, RZ, R56 ;  /* 0x000000ffff358224 */ /* 0x000fe200078e0038 */
[----:B------:R-:W-:Y:S01]  /*5230*/  @!P0 F2FP.BF16.PACK_AB R56, R2, R0 ;  /* 0x000000000238823e */ /* 0x000fe200000010ff */
[----:B------:R-:W-:Y:S01]  /*5240*/  @!P0 IMAD.MOV.U32 R54, RZ, RZ, R60 ;  /* 0x000000ffff368224 */ /* 0x000fe200078e003c */
[----:B------:R-:W-:Y:S01]  /*5250*/  @!P0 F2FP.BF16.PACK_AB R58, R6, R5 ;  /* 0x00000005063a823e */ /* 0x000fe200000010ff */
[----:B------:R-:W-:Y:S02]  /*5260*/  @!P0 FFMA.FTZ R8, R48, R49, R8 ;  /* 0x0000003130088223 */ /* 0x000fe40000010008 */
[----:B------:R-:W-:Y:S01]  /*5270*/  @!P0 IMAD.MOV.U32 R24, RZ, RZ, R56 ;  /* 0x000000ffff188224 */ /* 0x000fe200078e0038 */
[----:B------:R1:W-:Y:S01]  /*5280*/  STG.E.128 [R50.64], R52 ;  /* 0x0000003432007986 */ /* 0x0003e2000c101d06 */
[----:B------:R-:W-:Y:S01]  /*5290*/  @!P0 MOV R26, R58 ;  /* 0x0000003a001a8202 */ /* 0x000fe20000000f00 */
        /* <DEDUP_REMOVED lines=12> */
.L_x_1870:
        /* <DEDUP_REMOVED lines=29> */
.L_x_1874:
[----:B------:R-:W-:Y:S05]  /*5530*/  BSYNC B1 ;  /* 0x0000000000017941 */ /* 0x000fea0003800000 */
.L_x_1869:
[C---:B-12---:R-:W-:Y:S01]  /*5540*/  IMAD.SHL.U32 R3, R141.reuse, 0x40, RZ ;  /* 0x000000408d037824 */ /* 0x046fe200078e00ff */
[----:B------:R-:W-:Y:S01]  /*5550*/  SHF.L.U64.HI R86, R141, 0x6, R86 ;  /* 0x000000068d567819 */ /* 0x000fe20000010256 */
[----:B------:R-:W-:Y:S02]  /*5560*/  BSSY B0, `(.L_x_1891) ;  /* 0x0000048000007945 */ /* 0x000fe40003800000 */
[----:B------:R-:W-:Y:S01]  /*5570*/  IMAD.IADD R2, R100, 0x1, -R3 ;  /* 0x0000000164027824 */ /* 0x000fe200078e0a03 */
[----:B------:R-:W-:Y:S05]  /*5580*/  IADD3 R5, P0, R3, R102, RZ ;  /* 0x0000006603057210 */ /* 0x000fea0007f1e0ff */
[----:B------:R-:W-:Y:S01]  /*5590*/  IMAD.X R0, R86, 0x1, R101, P0 ;  /* 0x0000000156007824 */ /* 0x000fe200000e0665 */
[C---:B------:R-:W-:Y:S11]  /*55a0*/  ISETP.GE.AND P0, PT, R2.reuse, 0x21, PT ;  /* 0x000000210200780c */ /* 0x040ff60003f06270 */
[----:B------:R-:W-:Y:S02]  /*55b0*/  @!UPT UIADD3 URZ, URZ, URZ, URZ ;  /* 0x0000003f3f3ff290 */ /* 0x000fe4000fffe03f */
[----:B------:R-:W-:Y:S04]  /*55c0*/  @P0 IADD3 R7, P1, R5, 0x20, RZ ;  /* 0x0000002005070810 */ /* 0x000fe80007f3e0ff */
[----:B------:R-:W-:Y:S02]  /*55d0*/  @P0 IADD3.X R4, RZ, R0, RZ, P1, !PT ;  /* 0x00000000ff040210 */ /* 0x000fe40000ffe4ff */
[----:B------:R-:W-:Y:S03]  /*55e0*/  ISETP.GE.AND P1, PT, R2, 0x1, PT ;  /* 0x000000010200780c */ /* 0x000fe60003f26270 */
[----:B------:R-:W-:Y:S04]  /*55f0*/  @P0 IMAD R4, R4, c[0x0][0x258], RZ ;  /* 0x0000960004040a24 */ /* 0x000fe800078e02ff */
        /* <DEDUP_REMOVED lines=9> */
[----:B------:R-:W-:Y:S01]  /*5690*/  @P0 IMAD.WIDE.U32 R20, R7, c[0x0][0x258], R98 ;  /* 0x0000960007140a25 */ /* 0x000fe200078e0062 */
[----:B------:R-:W-:Y:S03]  /*56a0*/  IADD3 R0, -R3, R148, RZ ;  /* 0x0000009403007210 */ /* 0x000fe60007ffe1ff */
[----:B------:R-:W-:Y:S01]  /*56b0*/  @!PT LDS RZ, [RZ] ;  /* 0x00000000fffff984 */ /* 0x000fe20000000800 */
[----:B------:R-:W-:Y:S01]  /*56c0*/  @!PT LDS RZ, [RZ] ;  /* 0x00000000fffff984 */ /* 0x000fe20000000800 */
[----:B------:R-:W-:Y:S01]  /*56d0*/  @!PT LDS RZ, [RZ] ;  /* 0x00000000fffff984 */ /* 0x000fe20000000800 */
[----:B------:R1:W-:Y:S01]  /*56e0*/  @P1 LDGSTS.E.BYPASS.LTC128B.128 [R139+0x100], [R22.64], !P5 ;  /* 0x00100000168b1fae */ /* 0x0003e2000e901d46 */
[----:B------:R-:W-:Y:S01]  /*56f0*/  @P0 IMAD.IADD R4, R21, 0x1, R4 ;  /* 0x0000000115040824 */ /* 0x000fe200078e0204 */
[----:B------:R-:W-:Y:S02]  /*5700*/  @P0 LEA R6, P2, R20, c[0x0][0x250], 0x1 ;  /* 0x0000940014060a11 */ /* 0x000fe400078408ff */
[----:B------:R1:W-:Y:S01]  /*5710*/  @P1 LDGSTS.E.BYPASS.LTC128B.128 [R139+0x2100], [R22.64+0x80], !P4 ;  /* 0x02100080168b1fae */ /* 0x0003e2000e101d46 */
[----:B------:R-:W-:Y:S02]  /*5720*/  IMNMX R0, R0, 0x40, PT ;  /* 0x0000004000007817 */ /* 0x000fe40003800200 */
[----:B------:R-:W-:Y:S01]  /*5730*/  @P0 LEA.HI.X R7, R20, c[0x0][0x254], R4, 0x1, P2 ;  /* 0x0000950014070a11 */ /* 0x000fe200010f0c04 */
        /* <DEDUP_REMOVED lines=10> */
[----:B------:R-:W-:Y:S04]  /*57e0*/  IMAD.MOV.U32 R94, RZ, RZ, R158 ;  /* 0x000000ffff5e7224 */ /* 0x000fe800078e009e */
[----:B------:R-:W-:Y:S02]  /*57f0*/  IMAD.X R0, R86, 0x1, R96, P0 ;  /* 0x0000000156007824 */ /* 0x000fe400000e0660 */
[C---:B------:R-:W-:Y:S04]  /*5800*/  IMAD.WIDE.U32 R24, R3.reuse, c[0x0][0x208], R94 ;  /* 0x0000820003187a25 */ /* 0x040fe800078e005e */
[----:B------:R-:W-:Y:S01]  /*5810*/  IMAD R0, R0, c[0x0][0x208], RZ ;  /* 0x0000820000007a24 */ /* 0x000fe200078e02ff */
[C---:B------:R-:W-:Y:S03]  /*5820*/  LEA R2, P0, R24.reuse, c[0x0][0x1f8], 0x1 ;  /* 0x00007e0018027a11 */ /* 0x040fe600078008ff */
[----:B------:R-:W-:Y:S04]  /*5830*/  IMAD R0, R3, c[0x0][0x20c], R0 ;  /* 0x0000830003007a24 */ /* 0x000fe800078e0200 */
        /* <DEDUP_REMOVED lines=26> */
.L_x_1892:
[----:B-1----:R-:W-:Y:S05]  /*59e0*/  BSYNC B0 ;  /* 0x0000000000007941 */ /* 0x002fea0003800000 */
.L_x_1891:
        /* <DEDUP_REMOVED lines=25> */
.L_x_1868:
[----:B------:R-:W-:Y:S01]  /*5b80*/  ISETP.NE.AND P3, PT, R173, 0x1, PT ;  /* 0x00000001ad00780c */ /* 0x000fe20003f65270 */
[----:B------:R-:W-:Y:S01]  /*5b90*/  IMAD.IADD R144, R144, 0x1, R147 ;  /* 0x0000000190907824 */ /* 0x000fe200078e0293 */
[----:B-1----:R-:W-:Y:S01]  /*5ba0*/  IADD3 R2, R92, 0x7f, RZ ;  /* 0x0000007f5c027810 */ /* 0x002fe20007ffe0ff */
[----:B------:R-:W-:Y:S01]  /*5bb0*/  IMAD.MOV.U32 R98, RZ, RZ, RZ ;  /* 0x000000ffff627224 */ /* 0x000fe200078e00ff */
[----:B------:R-:W-:Y:S01]  /*5bc0*/  PLOP3.LUT P2, PT, PT, PT, PT, 0x80, 0x0 ;  /* 0x000000000000781c */ /* 0x000fe20003f4f070 */
[----:B------:R-:W-:Y:S01]  /*5bd0*/  CS2R R96, SRZ ;  /* 0x0000000000607805 */ /* 0x000fe2000001ff00 */
[----:B------:R-:W-:Y:S01]  /*5be0*/  CS2R R94, SRZ ;  /* 0x00000000005e7805 */ /* 0x000fe2000001ff00 */
[----:B------:R-:W-:Y:S01]  /*5bf0*/  IMAD.MOV.U32 R93, RZ, RZ, RZ ;  /* 0x000000ffff5d7224 */ /* 0x000fe200078e00ff */
[----:B------:R-:W-:Y:S01]  /*5c00*/  CS2R R8, SRZ ;  /* 0x0000000000087805 */ /* 0x000fe2000001ff00 */
[----:B------:R-:W-:Y:S01]  /*5c10*/  CS2R R90, SRZ ;  /* 0x00000000005a7805 */ /* 0x000fe2000001ff00 */
[----:B------:R-:W-:Y:S01]  /*5c20*/  CS2R R88, SRZ ;  /* 0x0000000000587805 */ /* 0x000fe2000001ff00 */
[----:B------:R-:W-:Y:S01]  /*5c30*/  CS2R R86, SRZ ;  /* 0x0000000000567805 */ /* 0x000fe2000001ff00 */
[----:B------:R-:W-:Y:S01]  /*5c40*/  IMAD.MOV.U32 R6, RZ, RZ, RZ ;  /* 0x000000ffff067224 */ /* 0x000fe200078e00ff */
[----:B------:R-:W-:Y:S01]  /*5c50*/  CS2R R80, SRZ ;  /* 0x0000000000507805 */ /* 0x000fe2000001ff00 */
[----:B------:R-:W-:Y:S01]  /*5c60*/  @P3 IMAD.HI.U32 R0, R2, c[0x0][0x2c8], RZ ;  /* 0x0000b20002003a27 */ /* 0x000fe200078e00ff */
[----:B------:R-:W-:Y:S01]  /*5c70*/  CS2R R78, SRZ ;  /* 0x00000000004e7805 */ /* 0x000fe2000001ff00 */
[----:B------:R-:W-:Y:S01]  /*5c80*/  CS2R R76, SRZ ;  /* 0x00000000004c7805 */ /* 0x000fe2000001ff00 */
[----:B------:R-:W-:Y:S01]  /*5c90*/  CS2R R74, SRZ ;  /* 0x00000000004a7805 */ /* 0x000fe2000001ff00 */
[----:B------:R-:W-:Y:S01]  /*5ca0*/  IMAD.MOV.U32 R11, RZ, RZ, RZ ;  /* 0x000000ffff0b7224 */ /* 0x000fe200078e00ff */
[----:B------:R-:W-:Y:S01]  /*5cb0*/  @P3 SHF.R.U32.HI R2, RZ, c[0x0][0x2cc], R0 ;  /* 0x0000b300ff023a19 */ /* 0x000fe20000011600 */
[----:B------:R-:W-:Y:S01]  /*5cc0*/  IMAD.MOV.U32 R82, RZ, RZ, RZ ;  /* 0x000000ffff527224 */ /* 0x000fe200078e00ff */
        /* <DEDUP_REMOVED lines=13> */
[----:B------:R-:W-:Y:S01]  /*5da0*/  CS2R R54, SRZ ;  /* 0x0000000000367805 */ /* 0x000fe2000001ff00 */
[----:B------:R-:W-:Y:S01]  /*5db0*/  CS2R R52, SRZ ;  /* 0x0000000000347805 */ /* 0x000fe2000001ff00 */
[----:B------:R-:W-:Y:S01]  /*5dc0*/  CS2R R50, SRZ ;  /* 0x0000000000327805 */ /* 0x000fe2000001ff00 */
[----:B------:R-:W-:Y:S01]  /*5dd0*/  SHF.R.S32.HI R7, RZ, 0x6, R0 ;  /* 0x00000006ff077819 */ /* 0x000fe20000011400 */
[----:B------:R-:W-:Y:S01]  /*5de0*/  CS2R R48, SRZ ;  /* 0x0000000000307805 */ /* 0x000fe2000001ff00 */
[----:B------:R-:W-:Y:S01]  /*5df0*/  CS2R R46, SRZ ;  /* 0x00000000002e7805 */ /* 0x000fe2000001ff00 */
[----:B------:R-:W-:Y:S01]  /*5e00*/  CS2R R44, SRZ ;  /* 0x00000000002c7805 */ /* 0x000fe2000001ff00 */
[----:B------:R-:W-:Y:S01]  /*5e10*/  IMNMX R7, R106, R7, PT ;  /* 0x000000076a077217 */ /* 0x000fe20003800200 */
[----:B------:R-:W-:Y:S01]  /*5e20*/  CS2R R42, SRZ ;  /* 0x00000000002a7805 */ /* 0x000fe2000001ff00 */
[----:B------:R-:W-:Y:S01]  /*5e30*/  CS2R R40, SRZ ;  /* 0x0000000000287805 */ /* 0x000fe2000001ff00 */
        /* <DEDUP_REMOVED lines=46> */
[----:B------:R-:W-:Y:S01]  /*6120*/  IMAD.SHL.U32 R16, R0, 0x8, RZ ;  /* 0x0000000800107824 */ /* 0x000fe200078e00ff */
[----:B------:R-:W-:Y:S01]  /*6130*/  SHF.R.U32.HI R24, RZ, 0x3, R11 ;  /* 0x00000003ff187819 */ /* 0x000fe2000001160b */
[----:B-1----:R-:W-:Y:S01]  /*6140*/  IMAD R4, R85, c[0x0][0x1b8], RZ ;  /* 0x00006e0055047a24 */ /* 0x002fe200078e02ff */
[----:B------:R-:W-:Y:S01]  /*6150*/  LOP3.LUT R14, R14, 0xfffffff0, RZ, 0xc0, !PT ;  /* 0xfffffff00e0e7812 */ /* 0x000fe200078ec0ff */
[----:B------:R-:W-:Y:S01]  /*6160*/  IMAD.IADD R27, R3, 0x1, -R27 ;  /* 0x00000001031b7824 */ /* 0x000fe200078e0a1b */
[----:B------:R-:W-:Y:S01]  /*6170*/  LOP3.LUT R5, R11, 0x38, R16, 0xf8, !PT ;  /* 0x000000380b057812 */ /* 0x000fe200078ef810 */
[----:B------:R-:W-:Y:S01]  /*6180*/  IMAD R9, R199, c[0x0][0x1bc], R4 ;  /* 0x00006f00c7097a24 */ /* 0x000fe200078e0204 */
[----:B------:R-:W-:Y:S01]  /*6190*/  IADD3 R4, R16, 0x80, RZ ;  /* 0x0000008010047810 */ /* 0x000fe20007ffe0ff */
[----:B------:R-:W-:Y:S01]  /*61a0*/  IMAD R3, R0, 0x20, R25 ;  /* 0x0000002000037824 */ /* 0x000fe200078e0219 */
[----:B------:R-:W-:-:S02]  /*61b0*/  LOP3.LUT R24, R5, R24, RZ, 0x3c, !PT ;  /* 0x0000001805187212 */ /* 0x000fc400078e3cff */
[----:B------:R-:W-:Y:S01]  /*61c0*/  ISETP.GE.AND P1, PT, R4, c[0x0][0x1d4], PT ;  /* 0x0000750004007a0c */ /* 0x000fe20003f26270 */
[----:B------:R-:W-:Y:S01]  /*61d0*/  IMAD.IADD R4, R92, 0x1, R3 ;  /* 0x000000015c047824 */ /* 0x000fe200078e0203 */
[----:B------:R-:W-:Y:S02]  /*61e0*/  IADD3 R14, -R14, R83, RZ ;  /* 0x000000530e0e7210 */ /* 0x000fe40007ffe1ff */
[----:B------:R-:W-:Y:S01]  /*61f0*/  IADD3 R29, R29, R9, RZ ;  /* 0x000000091d1d7210 */ /* 0x000fe20007ffe0ff */
[----:B------:R-:W-:Y:S01]  /*6200*/  @P3 IMAD.HI.U32 R5, R4, c[0x0][0x2c8], RZ ;  /* 0x0000b20004053a27 */ /* 0x000fe200078e00ff */
[----:B------:R-:W-:Y:S02]  /*6210*/  SHF.R.S32.HI R3, RZ, 0x1f, R200 ;  /* 0x0000001fff037819 */ /* 0x000fe400000114c8 */
[----:B------:R-:W-:Y:S01]  /*6220*/  SHF.R.S32.HI R9, RZ, 0x1f, R14 ;  /* 0x0000001fff097819 */ /* 0x000fe2000001140e */
[----:B------:R-:W-:Y:S01]  /*6230*/  IMAD.MOV.U32 R8, RZ, RZ, R4 ;  /* 0x000000ffff087224 */ /* 0x000fe200078e0004 */
[----:B------:R-:W-:-:S02]  /*6240*/  P2R R203, PR, RZ, 0x2 ;  /* 0x00000002ffcb7803 */ /* 0x000fc40000000000 */
[----:B------:R-:W-:Y:S02]  /*6250*/  LEA.HI R11, R80, R83, RZ, 0x6 ;  /* 0x00000053500b7211 */ /* 0x000fe400078f30ff */
[----:B------:R-:W-:Y:S02]  /*6260*/  SHF.R.S32.HI R6, RZ, 0x1f, R144 ;  /* 0x0000001fff067819 */ /* 0x000fe40000011490 */
[----:B------:R-:W-:Y:S01]  /*6270*/  IADD3 R21, P1, R25, R144, RZ ;  /* 0x0000009019157210 */ /* 0x000fe20007f3e0ff */
[----:B------:R-:W-:Y:S01]  /*6280*/  IMAD.SHL.U32 R11, R11, 0x8, RZ ;  /* 0x000000080b0b7824 */ /* 0x000fe200078e00ff */
[----:B------:R-:W-:Y:S02]  /*6290*/  @P3 SHF.R.U32.HI R8, RZ, c[0x0][0x2cc], R5 ;  /* 0x0000b300ff083a19 */ /* 0x000fe40000011605 */
[----:B------:R-:W-:Y:S02]  /*62a0*/  SEL R5, R3, RZ, !P2 ;  /* 0x000000ff03057207 */ /* 0x000fe40005000000 */
[----:B------:R-:W-:-:S02]  /*62b0*/  LEA.HI R9, R9, R14, RZ, 0x3 ;  /* 0x0000000e09097211 */ /* 0x000fc400078f18ff */
[----:B------:R-:W-:Y:S01]  /*62c0*/  LEA.HI.X.SX32 R6, R25, R6, 0x1, P1 ;  /* 0x0000000619067211 */ /* 0x000fe200008f0eff */
[----:B------:R-:W-:Y:S01]  /*62d0*/  IMAD R5, R5, c[0x0][0x1c0], RZ ;  /* 0x0000700005057a24 */ /* 0x000fe200078e02ff */
[----:B------:R-:W-:Y:S02]  /*62e0*/  SEL R18, R200, RZ, !P2 ;  /* 0x000000ffc8127207 */ /* 0x000fe40005000000 */
[----:B------:R-:W-:Y:S01]  /*62f0*/  LOP3.LUT R13, R9, 0xfffffff8, RZ, 0xc0, !PT ;  /* 0xfffffff8090d7812 */ /* 0x000fe200078ec0ff */
[C---:B------:R-:W-:Y:S01]  /*6300*/  IMAD R12, R6.reuse, c[0x0][0x1e0], RZ ;  /* 0x00007800060c7a24 */ /* 0x040fe200078e02ff */
[----:B------:R-:W-:Y:S01]  /*6310*/  SHF.R.S32.HI R17, RZ, 0x1f, R16 ;  /* 0x0000001fff117819 */ /* 0x000fe20000011410 */
[----:B------:R-:W-:Y:S01]  /*6320*/  IMAD R6, R6, c[0x0][0x208], RZ ;  /* 0x0000820006067a24 */ /* 0x000fe200078e02ff */
[----:B------:R-:W-:Y:S01]  /*6330*/  LOP3.LUT R24, R24, 0xfffffe00, R11, 0xf8, !PT ;  /* 0xfffffe0018187812 */ /* 0x000fe200078ef80b */
[----:B------:R-:W-:Y:S01]  /*6340*/  IMAD R10, R18, c[0x0][0x1c4], R5 ;  /* 0x00007100120a7a24 */ /* 0x000fe200078e0205 */
[----:B------:R-:W-:Y:S01]  /*6350*/  IADD3 R13, R14, -R13, RZ ;  /* 0x8000000d0e0d7210 */ /* 0x000fe20007ffe0ff */
[----:B------:R-:W-:Y:S01]  /*6360*/  IMAD.WIDE.U32 R18, R18, c[0x0][0x1c0], R28 ;  /* 0x0000700012127a25 */ /* 0x000fe200078e001c */
[----:B------:R-:W-:-:S02]  /*6370*/  SHF.R.S32.HI R11, RZ, 0x1f, R8 ;  /* 0x0000001fff0b7819 */ /* 0x000fc40000011408 */
[C---:B------:R-:W-:Y:S01]  /*6380*/  LOP3.LUT P4, RZ, R13.reuse, 0x4, RZ, 0xc0, !PT ;  /* 0x000000040dff7812 */ /* 0x040fe2000788c0ff */
[----:B------:R-:W-:Y:S01]  /*6390*/  IMAD.MOV R5, RZ, RZ, -R8 ;  /* 0x000000ffff057224 */ /* 0x000fe200078e0a08 */
[----:B------:R-:W-:Y:S01]  /*63a0*/  LOP3.LUT P3, RZ, R13, 0x2, RZ, 0xc0, !PT ;  /* 0x000000020dff7812 */ /* 0x000fe2000786c0ff */
[C---:B------:R-:W-:Y:S01]  /*63b0*/  IMAD R12, R21.reuse, c[0x0][0x1e4], R12 ;  /* 0x00007900150c7a24 */ /* 0x040fe200078e020c */
[----:B------:R-:W-:Y:S01]  /*63c0*/  ISETP.NE.U32.AND P1, PT, RZ, c[0x0][0x350], PT ;  /* 0x0000d400ff007a0c */ /* 0x000fe20003f25070 */
[----:B------:R-:W-:Y:S01]  /*63d0*/  IMAD R6, R21, c[0x0][0x20c], R6 ;  /* 0x0000830015067a24 */ /* 0x000fe200078e0206 */
[----:B------:R-:W-:Y:S01]  /*63e0*/  SHF.L.U32 R9, R9, 0x6, RZ ;  /* 0x0000000609097819 */ /* 0x000fe200000006ff */
[C-C-:B------:R-:W-:Y:S01]  /*63f0*/  IMAD.WIDE.U32 R22, R21.reuse, c[0x0][0x1e0], R16.reuse ;  /* 0x0000780015167a25 */ /* 0x140fe200078e0010 */
[----:B------:R-:W-:Y:S02]  /*6400*/  ISETP.NE.AND.EX P1, PT, RZ, c[0x0][0x354], PT, P1 ;  /* 0x0000d500ff007a0c */ /* 0x000fe40003f25310 */
[C---:B------:R-:W-:Y:S01]  /*6410*/  IADD3 R14, R16.reuse, 0x40, RZ ;  /* 0x00000040100e7810 */ /* 0x040fe20007ffe0ff */
[----:B------:R-:W-:Y:S01]  /*6420*/  IMAD.WIDE.U32 R20, R21, c[0x0][0x208], R16 ;  /* 0x0000820015147a25 */ /* 0x000fe200078e0010 */
[----:B------:R-:W-:-:S02]  /*6430*/  ISETP.GE.AND P5, PT, R16, c[0x0][0x1d4], PT ;  /* 0x0000750010007a0c */ /* 0x000fc40003fa6270 */
[----:B------:R-:W-:Y:S01]  /*6440*/  ISETP.GE.AND P6, PT, R14, c[0x0][0x1d4], PT ;  /* 0x000075000e007a0c */ /* 0x000fe20003fc6270 */
[----:B------:R-:W-:Y:S02]  /*6450*/  IMAD.IADD R19, R19, 0x1, R10 ;  /* 0x0000000113137824 */ /* 0x000fe400078e020a */
[----:B------:R-:W-:Y:S02]  /*6460*/  IMAD R5, R5, c[0x0][0x2c4], R4 ;  /* 0x0000b10005057a24 */ /* 0x000fe400078e0204 */
[----:B------:R-:W-:Y:S02]  /*6470*/  IMAD.SHL.U32 R13, R13, 0x40, RZ ;  /* 0x000000400d0d7824 */ /* 0x000fe400078e00ff */
[----:B------:R-:W-:Y:S02]  /*6480*/  IMAD R11, R11, c[0x0][0x1b0], RZ ;  /* 0x00006c000b0b7a24 */ /* 0x000fe400078e02ff */
[----:B------:R-:W-:Y:S01]  /*6490*/  IMAD.SHL.U32 R10, R27, 0x8, RZ ;  /* 0x000000081b0a7824 */ /* 0x000fe200078e00ff */
[----:B------:R-:W-:Y:S01]  /*64a0*/  LOP3.LUT R13, R13, 0x1c0, RZ, 0xc0, !PT ;  /* 0x000001c00d0d7812 */ /* 0x000fe200078ec0ff */
[----:B------:R-:W-:-:S02]  /*64b0*/  IMAD R11, R8, c[0x0][0x1b4], R11 ;  /* 0x00006d00080b7a24 */ /* 0x000fc400078e020b */
[----:B------:R-:W-:Y:S01]  /*64c0*/  IMAD.WIDE.U32 R18, R8, c[0x0][0x1b0], R18 ;  /* 0x00006c0008127a25 */ /* 0x000fe200078e0012 */
[----:B------:R-:W-:Y:S02]  /*64d0*/  LOP3.LUT R10, R13, 0x8, R10, 0xf8, !PT ;  /* 0x000000080d0a7812 */ /* 0x000fe400078ef80a */
[----:B------:R-:W-:Y:S01]  /*64e0*/  SHF.R.U32.HI R13, RZ, 0x3, R13 ;  /* 0x00000003ff0d7819 */ /* 0x000fe2000001160d */
[----:B------:R-:W-:Y:S01]  /*64f0*/  IMAD.IADD R21, R21, 0x1, R6 ;  /* 0x0000000115157824 */ /* 0x000fe200078e0206 */
[----:B------:R-:W-:Y:S01]  /*6500*/  SHF.R.S32.HI R6, RZ, 0x1f, R5 ;  /* 0x0000001fff067819 */ /* 0x000fe20000011405 */
[----:B------:R-:W-:Y:S01]  /*6510*/  IMAD.IADD R23, R23, 0x1, R12 ;  /* 0x0000000117177824 */ /* 0x000fe200078e020c */
[----:B------:R-:W-:Y:S01]  /*6520*/  IADD3 R19, R19, R11, RZ ;  /* 0x0000000b13137210 */ /* 0x000fe20007ffe0ff */
[----:B------:R-:W-:Y:S02]  /*6530*/  IMAD R4, R85, c[0x0][0x1e8], RZ ;  /* 0x00007a0055047a24 */ /* 0x000fe400078e02ff */
[----:B------:R-:W-:-:S04]  /*6540*/  IMAD.WIDE.U32 R208, R199, c[0x0][0x1e8], R22 ;  /* 0x00007a00c7d07a25 */ /* 0x000fc800078e0016 */
[----:B------:R-:W-:Y:S02]  /*6550*/  IMAD R4, R199, c[0x0][0x1ec], R4 ;  /* 0x00007b00c7047a24 */ /* 0x000fe400078e0204 */
[----:B------:R-:W-:Y:S02]  /*6560*/  IMAD R6, R6, c[0x0][0x1a8], RZ ;  /* 0x00006a0006067a24 */ /* 0x000fe400078e02ff */
[----:B------:R-:W-:Y:S01]  /*6570*/  IMAD.IADD R209, R4, 0x1, R209 ;  /* 0x0000000104d17824 */ /* 0x000fe200078e02d1 */
[----:B------:R-:W-:Y:S01]  /*6580*/  LOP3.LUT R4, R10, R13, RZ, 0x3c, !PT ;  /* 0x0000000d0a047212 */ /* 0x000fe200078e3cff */
[C---:B------:R-:W-:Y:S02]  /*6590*/  IMAD R6, R5.reuse, c[0x0][0x1ac], R6 ;  /* 0x00006b0005067a24 */ /* 0x040fe400078e0206 */
[----:B------:R-:W-:Y:S01]  /*65a0*/  IMAD.WIDE.U32 R18, R5, c[0x0][0x1a8], R18 ;  /* 0x00006a0005127a25 */ /* 0x000fe200078e0012 */
[----:B------:R-:W-:-:S03]  /*65b0*/  LOP3.LUT R4, R4, 0xfffffe00, R9, 0xf8, !PT ;  /* 0xfffffe0004047812 */ /* 0x000fc600078ef809 */
[----:B------:R-:W-:Y:S02]  /*65c0*/  IMAD.IADD R6, R19, 0x1, R6 ;  /* 0x0000000113067824 */ /* 0x000fe400078e0206 */
[----:B------:R-:W-:Y:S02]  /*65d0*/  IMAD R9, R175, c[0x0][0x2c4], RZ ;  /* 0x0000b100af097a24 */ /* 0x000fe400078e02ff */
[----:B------:R-:W-:Y:S02]  /*65e0*/  IMAD.IADD R12, R92, 0x1, R25 ;  /* 0x000000015c0c7824 */ /* 0x000fe400078e0219 */
[----:B------:R-:W-:Y:S02]  /*65f0*/  IMAD R8, R85, c[0x0][0x210], RZ ;  /* 0x0000840055087a24 */ /* 0x000fe400078e02ff */
[----:B------:R-:W-:-:S04]  /*6600*/  IMAD.WIDE.U32 R204, R199, c[0x0][0x210], R20 ;  /* 0x00008400c7cc7a25 */ /* 0x000fc800078e0014 */
[----:B------:R-:W-:-:S04]  /*6610*/  IMAD R8, R199, c[0x0][0x214], R8 ;  /* 0x00008500c7087a24 */ /* 0x000fc800078e0208 */
[----:B------:R-:W-:Y:S01]  /*6620*/  IMAD.IADD R205, R8, 0x1, R205 ;  /* 0x0000000108cd7824 */ /* 0x000fe200078e02cd */
[--C-:B--2---:R-:W-:Y:S01]  /*6630*/  @P0 SHF.R.S32.HI R11, RZ, 0x1f, R2.reuse ;  /* 0x0000001fff0b0819 */ /* 0x104fe20000011402 */
[----:B------:R-:W-:Y:S02]  /*6640*/  @P0 IMAD.MOV.U32 R10, RZ, RZ, R2 ;  /* 0x000000ffff0a0224 */ /* 0x000fe400078e0002 */
[----:B------:R-:W-:Y:S02]  /*6650*/  @!P0 IMAD.MOV.U32 R11, RZ, RZ, R3 ;  /* 0x000000ffff0b8224 */ /* 0x000fe400078e0003 */
[----:B------:R-:W-:Y:S01]  /*6660*/  @!P0 IMAD.MOV.U32 R10, RZ, RZ, R200 ;  /* 0x000000ffff0a8224 */ /* 0x000fe200078e00c8 */
[C---:B------:R-:W-:Y:S02]  /*6670*/  LEA R13, P0, R18.reuse, c[0x0][0x160], 0x1 ;  /* 0x00005800120d7a11 */ /* 0x040fe400078008ff */
[----:B------:R-:W-:Y:S02]  /*6680*/  SEL R2, R11, RZ, !P1 ;  /* 0x000000ff0b027207 */ /* 0x000fe40004800000 */
[----:B------:R-:W-:-:S02]  /*6690*/  LEA.HI.X R11, R18, c[0x0][0x164], R6, 0x1, P0 ;  /* 0x00005900120b7a11 */ /* 0x000fc400000f0c06 */
[----:B------:R-:W-:Y:S01]  /*66a0*/  ISETP.GE.AND P0, PT, R12, R9, PT ;  /* 0x000000090c00720c */ /* 0x000fe20003f06270 */
[----:B------:R-:W-:Y:S01]  /*66b0*/  IMAD R6, R2, c[0x0][0x1f0], RZ ;  /* 0x00007c0002067a24 */ /* 0x000fe200078e02ff */
[----:B------:R-:W-:Y:S01]  /*66c0*/  SEL R3, R10, RZ, !P1 ;  /* 0x000000ff0a037207 */ /* 0x000fe20004800000 */
[----:B------:R-:W-:Y:S01]  /*66d0*/  IMAD R2, R2, c[0x0][0x218], RZ ;  /* 0x0000860002027a24 */ /* 0x000fe200078e02ff */
[----:B------:R-:W-:Y:S01]  /*66e0*/  SHF.L.U32 R10, R0, 0x3, RZ ;  /* 0x00000003000a7819 */ /* 0x000fe200000006ff */
[----:B------:R1:W2:Y:S01]  /*66f0*/  SHFL.IDX PT, R18, R13, RZ, 0x181f ;  /* 0x00181fff0d127589 */ /* 0x0002a200000e0000 */
[----:B------:R-:W-:Y:S01]  /*6700*/  ISETP.GE.AND P1, PT, R14, c[0x0][0x198], PT ;  /* 0x000066000e007a0c */ /* 0x000fe20003f26270 */
[C---:B------:R-:W-:Y:S01]  /*6710*/  IMAD R211, R3.reuse, c[0x0][0x21c], R2 ;  /* 0x0000870003d37a24 */ /* 0x040fe200078e0202 */
[C---:B------:R-:W-:Y:S01]  /*6720*/  IADD3 R5, R10.reuse, 0x80, RZ ;  /* 0x000000800a057810 */ /* 0x040fe20007ffe0ff */
[C---:B------:R-:W-:Y:S01]  /*6730*/  IMAD R213, R3.reuse, c[0x0][0x1f4], R6 ;  /* 0x00007d0003d57a24 */ /* 0x040fe200078e0206 */
[----:B------:R1:W3:Y:S01]  /*6740*/  SHFL.IDX PT, R19, R11, RZ, 0x181f ;  /* 0x00181fff0b137589 */ /* 0x0002e200000e0000 */
[----:B------:R-:W-:Y:S01]  /*6750*/  IMAD.WIDE.U32 R208, R3, c[0x0][0x1f0], R208 ;  /* 0x00007c0003d07a25 */ /* 0x000fe200078e00d0 */
[----:B------:R-:W-:-:S03]  /*6760*/  ISETP.GE.AND P2, PT, R10, c[0x0][0x198], PT ;  /* 0x000066000a007a0c */ /* 0x000fc60003f46270 */
[----:B------:R-:W-:-:S04]  /*6770*/  IMAD.WIDE.U32 R204, R3, c[0x0][0x218], R204 ;  /* 0x0000860003cc7a25 */ /* 0x000fc800078e00cc */
[----:B------:R-:W-:Y:S02]  /*6780*/  IMAD.MOV.U32 R2, RZ, RZ, 0x10 ;  /* 0x00000010ff027424 */ /* 0x000fe400078e00ff */
[----:B------:R-:W-:Y:S02]  /*6790*/  IMAD.MOV.U32 R3, RZ, RZ, 0x20 ;  /* 0x00000020ff037424 */ /* 0x000fe400078e00ff */
[----:B------:R-:W-:Y:S01]  /*67a0*/  IMAD.IADD R213, R209, 0x1, R213 ;  /* 0x00000001d1d57824 */ /* 0x000fe200078e02d5 */
[----:B------:R-:W-:Y:S01]  /*67b0*/  SEL R2, R2, 0xfffffff0, !P3 ;  /* 0xfffffff002027807 */ /* 0x000fe20005800000 */
[----:B------:R-:W-:Y:S01]  /*67c0*/  IMAD.IADD R211, R205, 0x1, R211 ;  /* 0x00000001cdd37824 */ /* 0x000fe200078e02d3 */
[----:B------:R-:W-:Y:S02]  /*67d0*/  SEL R3, R3, 0xffffffe0, !P4 ;  /* 0xffffffe003037807 */ /* 0x000fe40006000000 */
        /* <DEDUP_REMOVED lines=17> */
.L_x_1896:
[----:B--2---:R-:W-:Y:S05]  /*68f0*/  BSYNC B0 ;  /* 0x0000000000007941 */ /* 0x004fea0003800000 */
.L_x_1895:
[----:B------:R-:W-:Y:S01]  /*6900*/  IADD3 R6, R12, 0x20, RZ ;  /* 0x000000200c067810 */ /* 0x000fe20007ffe0ff */
        /* <DEDUP_REMOVED lines=21> */
.L_x_1898:
[----:B------:R-:W-:Y:S05]  /*6a60*/  BSYNC B0 ;  /* 0x0000000000007941 */ /* 0x000fea0003800000 */
.L_x_1897:
        /* <DEDUP_REMOVED lines=22> */
.L_x_1900:
[----:B------:R-:W-:Y:S05]  /*6bd0*/  BSYNC B0 ;  /* 0x0000000000007941 */ /* 0x000fea0003800000 */
.L_x_1899:
[----:B-1--4-:R-:W1:Y:S01]  /*6be0*/  SHFL.IDX PT, R18, R13, 0x3, 0x181f ;  /* 0x00781f000d127f89 */ /* 0x012e6200000e0000 */
[----:B------:R-:W-:Y:S01]  /*6bf0*/  IADD3 R12, R12, 0x60, RZ ;  /* 0x000000600c0c7810 */ /* 0x000fe20007ffe0ff */
[----:B------:R-:W-:Y:S01]  /*6c00*/  IMAD.IADD R6, R172, 0x1, -R25 ;  /* 0x00000001ac067824 */ /* 0x000fe200078e0a19 */
[----:B------:R-:W-:Y:S01]  /*6c10*/  IADD3 R81, R7, -0x1, RZ ;  /* 0xffffffff07517810 */ /* 0x000fe20007ffe0ff */
[----:B------:R4:W2:Y:S01]  /*6c20*/  SHFL.IDX PT, R19, R11, 0x3, 0x181f ;  /* 0x00781f000b137f89 */ /* 0x0008a200000e0000 */
[----:B------:R-:W-:Y:S01]  /*6c30*/  ISETP.GE.AND P0, PT, R12, R9, PT ;  /* 0x000000090c00720c */ /* 0x000fe20003f06270 */
[----:B------:R-:W-:Y:S01]  /*6c40*/  IMAD.MOV.U32 R28, RZ, RZ, 0x6 ;  /* 0x00000006ff1c7424 */ /* 0x000fe200078e00ff */
[----:B------:R-:W-:Y:S01]  /*6c50*/  SHF.R.S32.HI R30, RZ, 0x1f, R81 ;  /* 0x0000001fff1e7819 */ /* 0x000fe20000011451 */
[----:B------:R-:W-:Y:S01]  /*6c60*/  IMAD.MOV.U32 R212, RZ, RZ, R208 ;  /* 0x000000ffffd47224 */ /* 0x000fe200078e00d0 */
[----:B------:R-:W-:Y:S01]  /*6c70*/  LEA.HI R85, R80, R83, RZ, 0x5 ;  /* 0x0000005350557211 */ /* 0x000fe200078f28ff */
[----:B------:R-:W-:Y:S01]  /*6c80*/  IMAD.MOV.U32 R201, RZ, RZ, 0x5 ;  /* 0x00000005ffc97424 */ /* 0x000fe200078e00ff */
[----:B------:R-:W-:-:S02]  /*6c90*/  SEL R26, RZ, 0x1, P5 ;  /* 0x00000001ff1a7807 */ /* 0x000fc40002800000 */
[----:B------:R-:W-:-:S05]  /*6ca0*/  SHF.R.S32.HI R87, RZ, 0x5, R85 ;  /* 0x00000005ff577819 */ /* 0x000fca0000011455 */
[----:B------:R-:W-:Y:S01]  /*6cb0*/  @!P0 SHF.R.S32.HI R15, RZ, 0x1f, R14 ;  /* 0x0000001fff0f8819 */ /* 0x000fe2000001140e */
[----:B------:R-:W-:-:S03]  /*6cc0*/  @!P0 IMAD.SHL.U32 R16, R24, 0x2, RZ ;  /* 0x0000000218108824 */ /* 0x000fc600078e00ff */
[----:B------:R-:W-:Y:S02]  /*6cd0*/  @!P0 LEA.HI R14, R15, R14, RZ, 0x3 ;  /* 0x0000000e0f0e8211 */ /* 0x000fe400078f18ff */
[----:B-1----:R-:W-:Y:S02]  /*6ce0*/  @!P0 LEA R20, P4, R10, R18, 0x1 ;  /* 0x000000120a148211 */ /* 0x002fe400078808ff */
[----:B--234-:R-:W-:Y:S02]  /*6cf0*/  @!P0 LOP3.LUT R11, R14, 0xfffffff8, RZ, 0xc0, !PT ;  /* 0xfffffff80e0b8812 */ /* 0x01cfe400078ec0ff */
[C---:B------:R-:W-:Y:S02]  /*6d00*/  @!P0 LEA.HI.X R21, R10.reuse, R19, R17, 0x1, P4 ;  /* 0x000000130a158211 */ /* 0x040fe400020f0c11 */
[----:B------:R-:W-:Y:S01]  /*6d10*/  @!P0 IADD3 R10, R10, 0x80, RZ ;  /* 0x000000800a0a8810 */ /* 0x000fe20007ffe0ff */
[----:B------:R-:W-:Y:S01]  /*6d20*/  @!P0 IMAD.WIDE R12, R11, 0x2, R18 ;  /* 0x000000020b0c8825 */ /* 0x000fe200078e0212 */
[----:B------:R-:W-:Y:S01]  /*6d30*/  ISETP.NE.AND P4, PT, R203, RZ, PT ;  /* 0x000000ffcb00720c */ /* 0x000fe20003f85270 */
[----:B------:R-:W-:Y:S01]  /*6d40*/  @!PT LDS RZ, [RZ] ;  /* 0x00000000fffff984 */ /* 0x000fe20000000800 */
[----:B------:R1:W-:Y:S01]  /*6d50*/  @!P0 LDGSTS.E.BYPASS.LTC128B.128 [R16+0xf100], [R20.64], !P2 ;  /* 0x0f10000014108fae */ /* 0x0003e2000d101d46 */
[----:B------:R-:W-:Y:S01]  /*6d60*/  @!P0 SHF.R.S32.HI R5, RZ, 0x1f, R10 ;  /* 0x0000001fff058819 */ /* 0x000fe2000001140a */
[----:B------:R-:W-:-:S02]  /*6d70*/  IMAD R11, R81, -0x40, R6 ;  /* 0xffffffc0510b7824 */ /* 0x000fc400078e0206 */
[----:B------:R2:W-:Y:S01]  /*6d80*/  @!P0 LDGSTS.E.BYPASS.LTC128B.128 [R16+0x13100], [R12.64], !P1 ;  /* 0x131000000c108fae */ /* 0x0005e2000c901d46 */
[----:B------:R-:W-:Y:S01]  /*6d90*/  @!P0 LEA.HI R5, R5, R10, RZ, 0x3 ;  /* 0x0000000a05058211 */ /* 0x000fe200078f18ff */
[----:B------:R-:W-:Y:S01]  /*6da0*/  IMAD.MOV.U32 R10, RZ, RZ, c[0x0][0x1e0] ;  /* 0x00007800ff0a7624 */ /* 0x000fe200078e00ff */
[----:B------:R-:W-:Y:S02]  /*6db0*/  ISETP.GE.AND P1, PT, R11, 0x1, PT ;  /* 0x000000010b00780c */ /* 0x000fe40003f26270 */
[----:B------:R-:W-:Y:S01]  /*6dc0*/  @!P0 LOP3.LUT R5, R5, 0xfffffff8, RZ, 0xc0, !PT ;  /* 0xfffffff805058812 */ /* 0x000fe200078ec0ff */
[C---:B------:R-:W-:Y:S01]  /*6dd0*/  IMAD.SHL.U32 R202, R10.reuse, 0x20, RZ ;  /* 0x000000200aca7824 */ /* 0x040fe200078e00ff */
[C---:B------:R-:W-:Y:S02]  /*6de0*/  SHF.L.U64.HI R6, R10.reuse, R28, c[0x0][0x1e4] ;  /* 0x000079000a067619 */ /* 0x040fe4000001021c */
[----:B------:R-:W-:Y:S01]  /*6df0*/  SHF.L.U64.HI R201, R10, R201, c[0x0][0x1e4] ;  /* 0x000079000ac97619 */ /* 0x000fe200000102c9 */
[----:B------:R-:W-:-:S04]  /*6e00*/  @!P0 IMAD.WIDE R18, R5, 0x2, R18 ;  /* 0x0000000205128825 */ /* 0x000fc800078e0212 */
[----:B------:R-:W-:Y:S01]  /*6e10*/  IMAD.SHL.U32 R5, R10, 0x40, RZ ;  /* 0x000000400a057824 */ /* 0x000fe200078e00ff */
[----:B------:R1:W-:Y:S01]  /*6e20*/  @!P0 LDGSTS.E.BYPASS.LTC128B.128 [R16+0x17100], [R18.64], !P3 ;  /* 0x1710000012108fae */ /* 0x0003e2000d901d46 */
[----:B------:R-:W-:Y:S01]  /*6e30*/  IMAD R8, R6, R81, RZ ;  /* 0x0000005106087224 */ /* 0x000fe200078e02ff */
[----:B------:R-:W-:Y:S01]  /*6e40*/  ISETP.GE.AND P0, PT, R11, 0x21, PT ;  /* 0x000000210b00780c */ /* 0x000fe20003f06270 */
[-C--:B------:R-:W-:Y:S01]  /*6e50*/  IMAD.WIDE.U32 R14, R81, R5.reuse, R212 ;  /* 0x00000005510e7225 */ /* 0x080fe200078e00d4 */
[----:B------:R-:W0:Y:S03]  /*6e60*/  LDGDEPBAR ;  /* 0x00000000000079af */ /* 0x000e260000000000 */
[----:B------:R-:W-:-:S04]  /*6e70*/  IMAD R8, R30, R5, R8 ;  /* 0x000000051e087224 */ /* 0x000fc800078e0208 */
[----:B------:R-:W-:Y:S01]  /*6e80*/  IMAD.IADD R8, R15, 0x1, R8 ;  /* 0x000000010f087824 */ /* 0x000fe200078e0208 */
[----:B------:R-:W-:Y:S01]  /*6e90*/  BAR.SYNC.DEFER_BLOCKING 0x0 ;  /* 0x0000000000007b1d */ /* 0x000fe20000010000 */
[----:B--2---:R-:W-:-:S04]  /*6ea0*/  @P1 LEA R12, P2, R14, c[0x0][0x1c8], 0x1 ;  /* 0x000072000e0c1a11 */ /* 0x004fc800078408ff */
[----:B------:R-:W-:Y:S02]  /*6eb0*/  @P1 LEA.HI.X R13, R14, c[0x0][0x1cc], R8, 0x1, P2 ;  /* 0x000073000e0d1a11 */ /* 0x000fe400010f0c08 */
[----:B------:R-:W-:-:S05]  /*6ec0*/  @P0 IADD3 R10, P2, R202, R14, RZ ;  /* 0x0000000eca0a0210 */ /* 0x000fca0007f5e0ff */
[----:B------:R-:W-:Y:S01]  /*6ed0*/  @P0 IMAD.X R11, R201, 0x1, R8, P2 ;  /* 0x00000001c90b0824 */ /* 0x000fe200010e0608 */
[----:B------:R-:W-:Y:S01]  /*6ee0*/  @P0 LEA R14, P2, R10, c[0x0][0x1c8], 0x1 ;  /* 0x000072000a0e0a11 */ /* 0x000fe200078408ff */
[----:B------:R-:W-:-:S03]  /*6ef0*/  @P0 IMAD.SHL.U32 R8, R24, 0x2, RZ ;  /* 0x0000000218080824 */ /* 0x000fc600078e00ff */
[----:B------:R-:W-:Y:S01]  /*6f00*/  @P0 LEA.HI.X R15, R10, c[0x0][0x1cc], R11, 0x1, P2 ;  /* 0x000073000a0f0a11 */ /* 0x000fe200010f0c0b */
[----:B------:R-:W-:-:S05]  /*6f10*/  @P1 IMAD.SHL.U32 R10, R24, 0x2, RZ ;  /* 0x00000002180a1824 */ /* 0x000fca00078e00ff */
        /* <DEDUP_REMOVED lines=14> */
.L_x_1901:
[----:B------:R-:W-:Y:S01]  /*7000*/  ULDC.U8 UR4, c[0x0][0x298] ;  /* 0x0000a60000047ab9 */ /* 0x000fe20000000000 */
[----:B-----5:R-:W-:Y:S01]  /*7010*/  SHF.R.S32.HI R11, RZ, 0x1f, R84 ;  /* 0x0000001fff0b7819 */ /* 0x020fe20000011454 */
[----:B-1----:R-:W-:Y:S01]  /*7020*/  IMAD.WIDE.U32 R14, R84, c[0x0][0x280], RZ ;  /* 0x0000a000540e7a25 */ /* 0x002fe200078e00ff */
        /* <DEDUP_REMOVED lines=17> */
[----:B------:R-:W-:Y:S01]  /*7140*/  ISETP.NE.AND P1, PT, R173, 0x1, PT ;  /* 0x00000001ad00780c */ /* 0x000fe20003f25270 */
[----:B------:R-:W-:Y:S01]  /*7150*/  IMAD.MOV.U32 R16, RZ, RZ, R14 ;  /* 0x000000ffff107224 */ /* 0x000fe200078e000e */
[----:B------:R-:W-:Y:S01]  /*7160*/  MOV R18, R20 ;  /* 0x0000001400127202 */ /* 0x000fe20000000f00 */
        /* <DEDUP_REMOVED lines=13> */
[----:B------:R-:W-:-:S02]  /*7240*/  CS2R R110, SRZ ;  /* 0x00000000006e7805 */ /* 0x000fc4000001ff00 */
[----:B------:R-:W-:-:S04]  /*7250*/  @P1 SHF.R.U32.HI R13, RZ, c[0x0][0x2cc], R10 ;  /* 0x0000b300ff0d1a19 */ /* 0x000fc8000001160a */
[----:B------:R-:W-:Y:S01]  /*7260*/  SHF.R.S32.HI R12, RZ, 0x1f, R13 ;  /* 0x0000001fff0c7819 */ /* 0x000fe2000001140d */
[----:B------:R-:W-:-:S04]  /*7270*/  IMAD.WIDE.U32 R18, R13, c[0x0][0x290], R18 ;  /* 0x0000a4000d127a25 */ /* 0x000fc800078e0012 */
[C---:B------:R-:W-:Y:S02]  /*7280*/  IMAD R10, R12.reuse, c[0x0][0x280], RZ ;  /* 0x0000a0000c0a7a24 */ /* 0x040fe400078e02ff */
[----:B------:R-:W-:Y:S02]  /*7290*/  IMAD R12, R12, c[0x0][0x290], RZ ;  /* 0x0000a4000c0c7a24 */ /* 0x000fe400078e02ff */
[----:B------:R-:W-:-:S04]  /*72a0*/  IMAD.WIDE.U32 R16, R13, c[0x0][0x280], R16 ;  /* 0x0000a0000d107a25 */ /* 0x000fc800078e0010 */
[C---:B------:R-:W-:Y:S01]  /*72b0*/  IMAD R11, R13.reuse, c[0x0][0x294], R12 ;  /* 0x0000a5000d0b7a24 */ /* 0x040fe200078e020c */
[----:B------:R-:W-:Y:S01]  /*72c0*/  LEA R15, P1, R16, c[0x0][0x270], 0x1 ;  /* 0x00009c00100f7a11 */ /* 0x000fe200078208ff */
[----:B------:R-:W-:Y:S01]  /*72d0*/  IMAD R10, R13, c[0x0][0x284], R10 ;  /* 0x0000a1000d0a7a24 */ /* 0x000fe200078e020a */
[C---:B------:R-:W-:Y:S02]  /*72e0*/  LEA R13, P0, R18.reuse, c[0x0][0x288], 0x1 ;  /* 0x0000a200120d7a11 */ /* 0x040fe400078008ff */
[----:B------:R-:W-:Y:S01]  /*72f0*/  IADD3 R11, R19, R11, RZ ;  /* 0x0000000b130b7210 */ /* 0x000fe20007ffe0ff */
[----:B------:R-:W-:Y:S01]  /*7300*/  IMAD.IADD R10, R17, 0x1, R10 ;  /* 0x00000001110a7824 */ /* 0x000fe200078e020a */
[----:B------:R1:W2:Y:S01]  /*7310*/  SHFL.IDX PT, R32, R15, RZ, 0x1c1f ;  /* 0x001c1fff0f207589 */ /* 0x0002a200000e0000 */
[----:B------:R-:W-:Y:S01]  /*7320*/  IMAD.SHL.U32 R17, R103, 0x4, RZ ;  /* 0x0000000467117824 */ /* 0x000fe200078e00ff */
[----:B------:R-:W-:Y:S01]  /*7330*/  LEA.HI.X R14, R18, c[0x0][0x28c], R11, 0x1, P0 ;  /* 0x0000a300120e7a11 */ /* 0x000fe200000f0c0b */
[----:B------:R-:W-:Y:S01]  /*7340*/  CS2R R102, SRZ ;  /* 0x0000000000667805 */ /* 0x000fe2000001ff00 */
[----:B------:R-:W-:Y:S01]  /*7350*/  ISETP.GE.AND P0, PT, R8, R9, PT ;  /* 0x000000090800720c */ /* 0x000fe20003f06270 */
[----:B------:R1:W3:Y:S01]  /*7360*/  SHFL.IDX PT, R22, R13, RZ, 0x1c1f ;  /* 0x001c1fff0d167589 */ /* 0x0002e200000e0000 */
[----:B------:R-:W-:-:S03]  /*7370*/  LEA.HI.X R16, R16, c[0x0][0x274], R10, 0x1, P1 ;  /* 0x00009d0010107a11 */ /* 0x000fc600008f0c0a */
[----:B------:R1:W4:Y:S04]  /*7380*/  SHFL.IDX PT, R23, R14, RZ, 0x1c1f ;  /* 0x001c1fff0e177589 */ /* 0x00032800000e0000 */
[----:B------:R1:W1:Y:S04]  /*7390*/  SHFL.IDX PT, R33, R16, RZ, 0x1c1f ;  /* 0x001c1fff10217589 */ /* 0x00026800000e0000 */
[----:B------:R-:W-:Y:S05]  /*73a0*/  @P0 BRA `(.L_x_1905) ;  /* 0x000003e000000947 */ /* 0x000fea0003800000 */
[C---:B------:R-:W-:Y:S01]  /*73b0*/  IADD3 R19, R17.reuse, 0x10, RZ ;  /* 0x0000001011137810 */ /* 0x040fe20007ffe0ff */
[----:B------:R-:W-:Y:S01]  /*73c0*/  CS2R R112, SRZ ;  /* 0x0000000000707805 */ /* 0x000fe2000001ff00 */
[----:B------:R-:W-:-:S02]  /*73d0*/  IADD3 R11, R17, 0x20, RZ ;  /* 0x00000020110b7810 */ /* 0x000fc40007ffe0ff */
[----:B------:R-:W-:Y:S02]  /*73e0*/  ISETP.GE.AND P1, PT, R19, c[0x0][0x27c], PT ;  /* 0x00009f0013007a0c */ /* 0x000fe40003f26270 */
[----:B------:R-:W-:Y:S02]  /*73f0*/  ISETP.GE.AND P0, PT, R11, c[0x0][0x27c], PT ;  /* 0x00009f000b007a0c */ /* 0x000fe40003f06270 */
[----:B------:R-:W-:-:S09]  /*7400*/  ISETP.GE.AND P2, PT, R17, c[0x0][0x27c], PT ;  /* 0x00009f0011007a0c */ /* 0x000fd20003f46270 */
[----:B------:R-:W-:Y:S02]  /*7410*/  @!P1 SHF.R.S32.HI R12, RZ, 0x1f, R19 ;  /* 0x0000001fff0c9819 */ /* 0x000fe40000011413 */
[----:B------:R-:W-:Y:S02]  /*7420*/  @!P0 SHF.R.S32.HI R10, RZ, 0x1f, R11 ;  /* 0x0000001fff0a8819 */ /* 0x000fe4000001140b */
[----:B------:R-:W-:Y:S01]  /*7430*/  @!P1 LEA.HI R19, R12, R19, RZ, 0x2 ;  /* 0x000000130c139211 */ /* 0x000fe200078f10ff */
[--C-:B-12---:R-:W-:Y:S01]  /*7440*/  @!P2 IMAD.WIDE R34, R17, 0x2, R32.reuse ;  /* 0x000000021122a825 */ /* 0x106fe200078e0220 */
[----:B------:R-:W-:Y:S02]  /*7450*/  @!P0 LEA.HI R11, R10, R11, RZ, 0x2 ;  /* 0x0000000b0a0b8211 */ /* 0x000fe400078f10ff */
[----:B------:R-:W-:Y:S02]  /*7460*/  @!P1 LOP3.LUT R19, R19, 0xfffffffc, RZ, 0xc0, !PT ;  /* 0xfffffffc13139812 */ /* 0x000fe400078ec0ff */
[----:B------:R-:W-:Y:S01]  /*7470*/  @!P0 LOP3.LUT R11, R11, 0xfffffffc, RZ, 0xc0, !PT ;  /* 0xfffffffc0b0b8812 */ /* 0x000fe200078ec0ff */
[----:B------:R-:W-:Y:S01]  /*7480*/  CS2R R110, SRZ ;  /* 0x00000000006e7805 */ /* 0x000fe2000001ff00 */
[----:B------:R-:W-:Y:S01]  /*7490*/  CS2R R128, SRZ ;  /* 0x0000000000807805 */ /* 0x000fe2000001ff00 */
[----:B------:R-:W-:Y:S01]  /*74a0*/  CS2R R126, SRZ ;  /* 0x00000000007e7805 */ /* 0x000fe2000001ff00 */
[----:B------:R-:W-:Y:S01]  /*74b0*/  @!P1 IMAD.WIDE R20, R19, 0x2, R32 ;  /* 0x0000000213149825 */ /* 0x000fe200078e0220 */
[----:B------:R1:W5:Y:S01]  /*74c0*/  @!P2 LD.E.64 R112, [R34.64] ;  /* 0x000000062270a980 */ /* 0x000362000c101b00 */
[----:B------:R-:W-:Y:S01]  /*74d0*/  CS2R R124, SRZ ;  /* 0x00000000007c7805 */ /* 0x000fe2000001ff00 */
[----:B------:R-:W-:Y:S01]  /*74e0*/  CS2R R122, SRZ ;  /* 0x00000000007a7805 */ /* 0x000fe2000001ff00 */
[C-C-:B---34-:R-:W-:Y:S01]  /*74f0*/  @!P2 IMAD.WIDE R38, R17.reuse, 0x2, R22.reuse ;  /* 0x000000021126a825 */ /* 0x158fe200078e0216 */
[----:B------:R-:W-:Y:S01]  /*7500*/  IADD3 R12, R17, 0x30, RZ ;  /* 0x00000030110c7810 */ /* 0x000fe20007ffe0ff */
[----:B------:R2:W5:Y:S02]  /*7510*/  @!P1 LD.E.64 R128, [R20.64] ;  /* 0x0000000614809980 */ /* 0x000564000c101b00 */
[----:B------:R-:W-:Y:S01]  /*7520*/  @!P1 IMAD.WIDE R18, R19, 0x2, R22 ;  /* 0x0000000213129825 */ /* 0x000fe200078e0216 */
[----:B------:R-:W-:Y:S01]  /*7530*/  IADD3 R10, R17, 0x50, RZ ;  /* 0x00000050110a7810 */ /* 0x000fe20007ffe0ff */
[----:B------:R3:W5:Y:S02]  /*7540*/  @!P2 LD.E.64 R110, [R38.64] ;  /* 0x00000006266ea980 */ /* 0x000764000c101b00 */
[C---:B------:R-:W-:Y:S01]  /*7550*/  @!P0 IMAD.WIDE R36, R11.reuse, 0x2, R32 ;  /* 0x000000020b248825 */ /* 0x040fe200078e0220 */
[----:B------:R-:W-:Y:S01]  /*7560*/  ISETP.GE.AND P2, PT, R12, c[0x0][0x27c], PT ;  /* 0x00009f000c007a0c */ /* 0x000fe20003f46270 */
[----:B------:R4:W5:Y:S04]  /*7570*/  @!P1 LD.E.64 R126, [R18.64] ;  /* 0x00000006127e9980 */ /* 0x000968000c101b00 */
[----:B------:R3:W5:Y:S01]  /*7580*/  @!P0 LD.E.64 R124, [R36.64] ;  /* 0x00000006247c8980 */ /* 0x000762000c101b00 */
[----:B-1----:R-:W-:Y:S01]  /*7590*/  @!P0 IMAD.WIDE R34, R11, 0x2, R22 ;  /* 0x000000020b228825 */ /* 0x002fe200078e0216 */
[----:B------:R-:W-:-:S04]  /*75a0*/  IADD3 R11, R17, 0x40, RZ ;  /* 0x00000040110b7810 */ /* 0x000fc80007ffe0ff */
[----:B------:R1:W5:Y:S01]  /*75b0*/  @!P0 LD.E.64 R122, [R34.64] ;  /* 0x00000006227a8980 */ /* 0x000362000c101b00 */
[----:B------:R-:W-:Y:S02]  /*75c0*/  ISETP.GE.AND P1, PT, R11, c[0x0][0x27c], PT ;  /* 0x00009f000b007a0c */ /* 0x000fe40003f26270 */
[----:B------:R-:W-:Y:S02]  /*75d0*/  ISETP.GE.AND P0, PT, R10, c[0x0][0x27c], PT ;  /* 0x00009f000a007a0c */ /* 0x000fe40003f06270 */
[----:B--2---:R-:W-:-:S04]  /*75e0*/  @!P2 SHF.R.S32.HI R21, RZ, 0x1f, R12 ;  /* 0x0000001fff15a819 */ /* 0x004fc8000001140c */
[----:B------:R-:W-:-:S05]  /*75f0*/  @!P2 LEA.HI R12, R21, R12, RZ, 0x2 ;  /* 0x0000000c150ca211 */ /* 0x000fca00078f10ff */
[----:B----4-:R-:W-:Y:S02]  /*7600*/  @!P1 SHF.R.S32.HI R18, RZ, 0x1f, R11 ;  /* 0x0000001fff129819 */ /* 0x010fe4000001140b */
[----:B------:R-:W-:Y:S02]  /*7610*/  @!P0 SHF.R.S32.HI R19, RZ, 0x1f, R10 ;  /* 0x0000001fff138819 */ /* 0x000fe4000001140a */
[----:B------:R-:W-:Y:S02]  /*7620*/  @!P1 LEA.HI R11, R18, R11, RZ, 0x2 ;  /* 0x0000000b120b9211 */ /* 0x000fe400078f10ff */
[----:B------:R-:W-:Y:S02]  /*7630*/  @!P0 LEA.HI R10, R19, R10, RZ, 0x2 ;  /* 0x0000000a130a8211 */ /* 0x000fe400078f10ff */
[----:B------:R-:W-:Y:S02]  /*7640*/  @!P2 LOP3.LUT R12, R12, 0xfffffffc, RZ, 0xc0, !PT ;  /* 0xfffffffc0c0ca812 */ /* 0x000fe400078ec0ff */
[----:B------:R-:W-:-:S02]  /*7650*/  @!P1 LOP3.LUT R11, R11, 0xfffffffc, RZ, 0xc0, !PT ;  /* 0xfffffffc0b0b9812 */ /* 0x000fc400078ec0ff */
[----:B------:R-:W-:Y:S01]  /*7660*/  @!P0 LOP3.LUT R10, R10, 0xfffffffc, RZ, 0xc0, !PT ;  /* 0xfffffffc0a0a8812 */ /* 0x000fe200078ec0ff */
[--C-:B---3--:R-:W-:Y:S01]  /*7670*/  @!P2 IMAD.WIDE R36, R12, 0x2, R32.reuse ;  /* 0x000000020c24a825 */ /* 0x108fe200078e0220 */
[----:B------:R-:W-:Y:S01]  /*7680*/  CS2R R118, SRZ ;  /* 0x0000000000767805 */ /* 0x000fe2000001ff00 */
[----:B------:R-:W-:Y:S01]  /*7690*/  CS2R R116, SRZ ;  /* 0x0000000000747805 */ /* 0x000fe2000001ff00 */
[----:B------:R-:W-:Y:S01]  /*76a0*/  CS2R R104, SRZ ;  /* 0x0000000000687805 */ /* 0x000fe2000001ff00 */
[C-C-:B------:R-:W-:Y:S01]  /*76b0*/  @!P1 IMAD.WIDE R18, R11.reuse, 0x2, R32.reuse ;  /* 0x000000020b129825 */ /* 0x140fe200078e0220 */
[----:B------:R-:W-:Y:S01]  /*76c0*/  CS2R R96, SRZ ;  /* 0x0000000000607805 */ /* 0x000fe2000001ff00 */
[----:B------:R-:W-:Y:S01]  /*76d0*/  CS2R R102, SRZ ;  /* 0x0000000000667805 */ /* 0x000fe2000001ff00 */
[----:B------:R-:W-:Y:S01]  /*76e0*/  CS2R R94, SRZ ;  /* 0x00000000005e7805 */ /* 0x000fe2000001ff00 */
[----:B------:R-:W-:Y:S01]  /*76f0*/  @!P0 IMAD.WIDE R32, R10, 0x2, R32 ;  /* 0x000000020a208825 */ /* 0x000fe200078e0220 */
[----:B------:R2:W5:Y:S03]  /*7700*/  @!P2 LD.E.64 R118, [R36.64] ;  /* 0x000000062476a980 */ /* 0x000566000c101b00 */
[--C-:B-1----:R-:W-:Y:S01]  /*7710*/  @!P1 IMAD.WIDE R34, R11, 0x2, R22.reuse ;  /* 0x000000020b229825 */ /* 0x102fe200078e0216 */
[----:B------:R2:W5:Y:S03]  /*7720*/  @!P1 LD.E.64 R104, [R18.64] ;  /* 0x0000000612689980 */ /* 0x000566000c101b00 */
[--C-:B------:R-:W-:Y:S01]  /*7730*/  @!P2 IMAD.WIDE R20, R12, 0x2, R22.reuse ;  /* 0x000000020c14a825 */ /* 0x100fe200078e0216 */
[----:B------:R2:W5:Y:S03]  /*7740*/  @!P0 LD.E.64 R96, [R32.64] ;  /* 0x0000000620608980 */ /* 0x000566000c101b00 */
[----:B------:R-:W-:Y:S01]  /*7750*/  @!P0 IMAD.WIDE R10, R10, 0x2, R22 ;  /* 0x000000020a0a8825 */ /* 0x000fe200078e0216 */
[----:B------:R2:W5:Y:S04]  /*7760*/  @!P2 LD.E.64 R116, [R20.64] ;  /* 0x000000061474a980 */ /* 0x000568000c101b00 */
[----:B------:R2:W5:Y:S04]  /*7770*/  @!P1 LD.E.64 R102, [R34.64] ;  /* 0x0000000622669980 */ /* 0x000568000c101b00 */
[----:B------:R2:W5:Y:S02]  /*7780*/  @!P0 LD.E.64 R94, [R10.64] ;  /* 0x000000060a5e8980 */ /* 0x000564000c101b00 */
.L_x_1905:
[----:B------:R-:W-:Y:S05]  /*7790*/  BSYNC B0 ;  /* 0x0000000000007941 */ /* 0x000fea0003800000 */
.L_x_1904:
[----:B--2---:R-:W-:Y:S01]  /*77a0*/  IADD3 R10, R8, 0x40, RZ ;  /* 0x00000040080a7810 */ /* 0x004fe20007ffe0ff */
[----:B-----5:R-:W-:Y:S01]  /*77b0*/  IMAD.MOV.U32 R8, RZ, RZ, R96 ;  /* 0x000000ffff087224 */ /* 0x020fe200078e0060 */
[----:B----4-:R-:W2:Y:S01]  /*77c0*/  SHFL.IDX PT, R23, R16, 0x1, 0x1c1f ;  /* 0x003c1f0010177f89 */ /* 0x010ea200000e0000 */
        /* <DEDUP_REMOVED lines=43> */
[----:B---3--:R-:W3:Y:S01]  /*7a80*/  SHFL.IDX PT, R22, R15, 0x1, 0x1c1f ;  /* 0x003c1f000f167f89 */ /* 0x008ee200000e0000 */
[----:B------:R-:W-:Y:S01]  /*7a90*/  IMAD.MOV.U32 R8, RZ, RZ, R111 ;  /* 0x000000ffff087224 */ /* 0x000fe200078e006f */
[----:B------:R-:W-:Y:S01]  /*7aa0*/  BSSY B0, `(.L_x_1906) ;  /* 0x0000051000007945 */ /* 0x000fe20003800000 */
[----:B------:R-:W-:Y:S01]  /*7ab0*/  PRMT R99, R12, 0x7610, R99 ;  /* 0x000076100c637816 */ /* 0x000fe20000000063 */
[----:B------:R-:W4:Y:S01]  /*7ac0*/  SHFL.IDX PT, R21, R14, 0x1, 0x1c1f ;  /* 0x003c1f000e157f89 */ /* 0x000f2200000e0000 */
[----:B------:R-:W-:Y:S01]  /*7ad0*/  PRMT R98, R11, 0x7610, R98 ;  /* 0x000076100b627816 */ /* 0x000fe20000000062 */
[----:B------:R-:W-:Y:S01]  /*7ae0*/  CS2R R54, SRZ ;  /* 0x0000000000367805 */ /* 0x000fe2000001ff00 */
[----:B------:R-:W-:Y:S01]  /*7af0*/  PRMT R106, R10, 0x7610, R106 ;  /* 0x000076100a6a7816 */ /* 0x000fe2000000006a */
[----:B------:R1:W2:Y:S01]  /*7b00*/  SHFL.IDX PT, R20, R13, 0x1, 0x1c1f ;  /* 0x003c1f000d147f89 */ /* 0x0002a200000e0000 */
        /* <DEDUP_REMOVED lines=10> */
[----:B-1----:R-:W-:Y:S01]  /*7bb0*/  PRMT R13, R13, 0x5410, R8 ;  /* 0x000054100d0d7816 */ /* 0x002fe20000000008 */
[----:B------:R-:W-:Y:S05]  /*7bc0*/  @P0 BRA `(.L_x_1907) ;  /* 0x000003e000000947 */ /* 0x000fea0003800000 */
[C---:B--234-:R-:W-:Y:S01]  /*7bd0*/  IADD3 R15, R17.reuse, 0x10, RZ ;  /* 0x00000010110f7810 */ /* 0x05cfe20007ffe0ff */
        /* <DEDUP_REMOVED lines=8> */
[C---:B------:R-:W-:Y:S01]  /*7c60*/  @!P2 IMAD.WIDE R18, R17.reuse, 0x2, R22 ;  /* 0x000000021112a825 */ /* 0x040fe200078e0216 */
[----:B------:R-:W-:Y:S02]  /*7c70*/  @!P0 LEA.HI R8, R8, R11, RZ, 0x2 ;  /* 0x0000000b08088211 */ /* 0x000fe400078f10ff */
[----:B------:R-:W-:Y:S02]  /*7c80*/  @!P1 LOP3.LUT R10, R10, 0xfffffffc, RZ, 0xc0, !PT ;  /* 0xfffffffc0a0a9812 */ /* 0x000fe400078ec0ff */
[----:B------:R-:W-:Y:S01]  /*7c90*/  @!P0 LOP3.LUT R8, R8, 0xfffffffc, RZ, 0xc0, !PT ;  /* 0xfffffffc08088812 */ /* 0x000fe200078ec0ff */
[----:B------:R-:W-:Y:S01]  /*7ca0*/  CS2R R88, SRZ ;  /* 0x0000000000587805 */ /* 0x000fe2000001ff00 */
[----:B------:R-:W-:Y:S01]  /*7cb0*/  CS2R R78, SRZ ;  /* 0x00000000004e7805 */ /* 0x000fe2000001ff00 */
[----:B------:R-:W-:Y:S01]  /*7cc0*/  CS2R R74, SRZ ;  /* 0x00000000004a7805 */ /* 0x000fe2000001ff00 */
[C---:B------:R-:W-:Y:S01]  /*7cd0*/  @!P2 IMAD.WIDE R40, R17.reuse, 0x2, R20 ;  /* 0x000000021128a825 */ /* 0x040fe200078e0214 */
[----:B------:R1:W5:Y:S01]  /*7ce0*/  @!P2 LD.E.64 R90, [R18.64] ;  /* 0x00000006125aa980 */ /* 0x000362000c101b00 */
[----:B------:R-:W-:Y:S01]  /*7cf0*/  CS2R R72, SRZ ;  /* 0x0000000000487805 */ /* 0x000fe2000001ff00 */
[----:B------:R-:W-:Y:S01]  /*7d00*/  CS2R R68, SRZ ;  /* 0x0000000000447805 */ /* 0x000fe2000001ff00 */
[C---:B------:R-:W-:Y:S01]  /*7d10*/  @!P1 IMAD.WIDE R36, R10.reuse, 0x2, R22 ;  /* 0x000000020a249825 */ /* 0x040fe200078e0216 */
[C---:B------:R-:W-:Y:S01]  /*7d20*/  IADD3 R15, R17.reuse, 0x40, RZ ;  /* 0x00000040110f7810 */ /* 0x040fe20007ffe0ff */
[----:B------:R2:W5:Y:S02]  /*7d30*/  @!P2 LD.E.64 R88, [R40.64] ;  /* 0x000000062858a980 */ /* 0x000564000c101b00 */
[----:B------:R-:W-:Y:S01]  /*7d40*/  @!P1 IMAD.WIDE R38, R10, 0x2, R20 ;  /* 0x000000020a269825 */ /* 0x000fe200078e0214 */
[----:B------:R-:W-:Y:S01]  /*7d50*/  IADD3 R11, R17, 0x50, RZ ;  /* 0x00000050110b7810 */ /* 0x000fe20007ffe0ff */
[----:B------:R3:W5:Y:S02]  /*7d60*/  @!P1 LD.E.64 R78, [R36.64] ;  /* 0x00000006244e9980 */ /* 0x000764000c101b00 */
[----:B------:R-:W-:-:S02]  /*7d70*/  @!P0 IMAD.WIDE R34, R8, 0x2, R22 ;  /* 0x0000000208228825 */ /* 0x000fc400078e0216 */
[----:B------:R3:W5:Y:S02]  /*7d80*/  @!P1 LD.E.64 R74, [R38.64] ;  /* 0x00000006264a9980 */ /* 0x000764000c101b00 */
[----:B------:R-:W-:Y:S01]  /*7d90*/  @!P0 IMAD.WIDE R32, R8, 0x2, R20 ;  /* 0x0000000208208825 */ /* 0x000fe200078e0214 */
[----:B------:R-:W-:Y:S01]  /*7da0*/  ISETP.GE.AND P1, PT, R15, c[0x0][0x27c], PT ;  /* 0x00009f000f007a0c */ /* 0x000fe20003f26270 */
[----:B------:R3:W5:Y:S04]  /*7db0*/  @!P0 LD.E.64 R72, [R34.64] ;  /* 0x0000000622488980 */ /* 0x000768000c101b00 */
[----:B------:R4:W5:Y:S01]  /*7dc0*/  @!P0 LD.E.64 R68, [R32.64] ;  /* 0x0000000620448980 */ /* 0x000962000c101b00 */
[----:B-1----:R-:W-:Y:S02]  /*7dd0*/  IADD3 R19, R17, 0x30, RZ ;  /* 0x0000003011137810 */ /* 0x002fe40007ffe0ff */
[----:B------:R-:W-:-:S02]  /*7de0*/  ISETP.GE.AND P0, PT, R11, c[0x0][0x27c], PT ;  /* 0x00009f000b007a0c */ /* 0x000fc40003f06270 */
[----:B------:R-:W-:-:S03]  /*7df0*/  ISETP.GE.AND P2, PT, R19, c[0x0][0x27c], PT ;  /* 0x00009f0013007a0c */ /* 0x000fc60003f46270 */
[----:B------:R-:W-:-:S04]  /*7e00*/  @!P1 SHF.R.S32.HI R10, RZ, 0x1f, R15 ;  /* 0x0000001fff0a9819 */ /* 0x000fc8000001140f */
[----:B------:R-:W-:-:S04]  /*7e10*/  @!P1 LEA.HI R10, R10, R15, RZ, 0x2 ;  /* 0x0000000f0a0a9211 */ /* 0x000fc800078f10ff */
[----:B------:R-:W-:Y:S02]  /*7e20*/  @!P0 SHF.R.S32.HI R8, RZ, 0x1f, R11 ;  /* 0x0000001fff088819 */ /* 0x000fe4000001140b */
[----:B------:R-:W-:Y:S02]  /*7e30*/  @!P2 SHF.R.S32.HI R12, RZ, 0x1f, R19 ;  /* 0x0000001fff0ca819 */ /* 0x000fe40000011413 */
[----:B------:R-:W-:Y:S02]  /*7e40*/  @!P0 LEA.HI R8, R8, R11, RZ, 0x2 ;  /* 0x0000000b08088211 */ /* 0x000fe400078f10ff */
[----:B------:R-:W-:Y:S02]  /*7e50*/  @!P2 LEA.HI R12, R12, R19, RZ, 0x2 ;  /* 0x000000130c0ca211 */ /* 0x000fe400078f10ff */
[----:B------:R-:W-:Y:S02]  /*7e60*/  @!P1 LOP3.LUT R10, R10, 0xfffffffc, RZ, 0xc0, !PT ;  /* 0xfffffffc0a0a9812 */ /* 0x000fe400078ec0ff */
[----:B------:R-:W-:-:S02]  /*7e70*/  @!P2 LOP3.LUT R11, R12, 0xfffffffc, RZ, 0xc0, !PT ;  /* 0xfffffffc0c0ba812 */ /* 0x000fc400078ec0ff */
[----:B------:R-:W-:Y:S01]  /*7e80*/  @!P0 LOP3.LUT R8, R8, 0xfffffffc, RZ, 0xc0, !PT ;  /* 0xfffffffc08088812 */ /* 0x000fe200078ec0ff */
[C-C-:B------:R-:W-:Y:S01]  /*7e90*/  @!P1 IMAD.WIDE R14, R10.reuse, 0x2, R22.reuse ;  /* 0x000000020a0e9825 */ /* 0x140fe200078e0216 */
[----:B------:R-:W-:Y:S01]  /*7ea0*/  CS2R R62, SRZ ;  /* 0x00000000003e7805 */ /* 0x000fe2000001ff00 */
[----:B------:R-:W-:Y:S01]  /*7eb0*/  CS2R R60, SRZ ;  /* 0x00000000003c7805 */ /* 0x000fe2000001ff00 */
[----:B------:R-:W-:Y:S01]  /*7ec0*/  CS2R R54, SRZ ;  /* 0x0000000000367805 */ /* 0x000fe2000001ff00 */
[C---:B----4-:R-:W-:Y:S01]  /*7ed0*/  @!P2 IMAD.WIDE R32, R11.reuse, 0x2, R22 ;  /* 0x000000020b20a825 */ /* 0x050fe200078e0216 */
[----:B------:R-:W-:Y:S01]  /*7ee0*/  CS2R R46, SRZ ;  /* 0x00000000002e7805 */ /* 0x000fe2000001ff00 */
[----:B------:R-:W-:Y:S01]  /*7ef0*/  CS2R R50, SRZ ;  /* 0x0000000000327805 */ /* 0x000fe2000001ff00 */
[----:B--2---:R-:W-:Y:S01]  /*7f00*/  CS2R R40, SRZ ;  /* 0x0000000000287805 */ /* 0x004fe2000001ff00 */
[--C-:B------:R-:W-:Y:S01]  /*7f10*/  @!P2 IMAD.WIDE R18, R11, 0x2, R20.reuse ;  /* 0x000000020b12a825 */ /* 0x100fe200078e0214 */
[----:B------:R3:W5:Y:S03]  /*7f20*/  @!P2 LD.E.64 R62, [R32.64] ;  /* 0x00000006203ea980 */ /* 0x000766000c101b00 */
[----:B------:R-:W-:Y:S01]  /*7f30*/  @!P1 IMAD.WIDE R10, R10, 0x2, R20 ;  /* 0x000000020a0a9825 */ /* 0x000fe200078e0214 */
[----:B------:R3:W5:Y:S03]  /*7f40*/  @!P2 LD.E.64 R60, [R18.64] ;  /* 0x00000006123ca980 */ /* 0x000766000c101b00 */
[C---:B------:R-:W-:Y:S01]  /*7f50*/  @!P0 IMAD.WIDE R22, R8.reuse, 0x2, R22 ;  /* 0x0000000208168825 */ /* 0x040fe200078e0216 */
[----:B------:R3:W5:Y:S03]  /*7f60*/  @!P1 LD.E.64 R54, [R14.64] ;  /* 0x000000060e369980 */ /* 0x000766000c101b00 */
[----:B------:R-:W-:Y:S01]  /*7f70*/  @!P0 IMAD.WIDE R20, R8, 0x2, R20 ;  /* 0x0000000208148825 */ /* 0x000fe200078e0214 */
[----:B------:R3:W5:Y:S04]  /*7f80*/  @!P0 LD.E.64 R46, [R22.64] ;  /* 0x00000006162e8980 */ /* 0x000768000c101b00 */
[----:B------:R3:W5:Y:S04]  /*7f90*/  @!P1 LD.E.64 R50, [R10.64] ;  /* 0x000000060a329980 */ /* 0x000768000c101b00 */
[----:B------:R3:W5:Y:S02]  /*7fa0*/  @!P0 LD.E.64 R40, [R20.64] ;  /* 0x0000000614288980 */ /* 0x000764000c101b00 */
.L_x_1907:
[----:B--234-:R-:W-:Y:S05]  /*7fb0*/  BSYNC B0 ;  /* 0x0000000000007941 */ /* 0x01cfea0003800000 */
.L_x_1906:
        /* <DEDUP_REMOVED lines=22> */
[----:B------:R-:W-:Y:S01]  /*8120*/  IMAD.MOV.U32 R8, RZ, RZ, R40 ;  /* 0x000000ffff087224 */ /* 0x000fe200078e0028 */
[----:B------:R-:W-:Y:S01]  /*8130*/  IMNMX R52, R52, 0x80, PT ;  /* 0x0000008034347817 */ /* 0x000fe20003800200 */
[----:B------:R-:W-:Y:S01]  /*8140*/  IMAD.MOV.U32 R11, RZ, RZ, R73 ;  /* 0x000000ffff0b7224 */ /* 0x000fe200078e0049 */
[----:B------:R-:W-:Y:S01]  /*8150*/  PRMT R45, R10, 0x7610, R45 ;  /* 0x000076100a2d7816 */ /* 0x000fe2000000002d */
[----:B------:R-:W-:Y:S01]  /*8160*/  IMAD.MOV.U32 R12, RZ, RZ, R41 ;  /* 0x000000ffff0c7224 */ /* 0x000fe200078e0029 */
[----:B------:R-:W-:Y:S01]  /*8170*/  SHF.R.S32.HI R10, RZ, 0x1f, R29 ;  /* 0x0000001fff0a7819 */ /* 0x000fe2000001141d */
[----:B------:R-:W-:Y:S01]  /*8180*/  IMAD.MOV.U32 R9, RZ, RZ, R88 ;  /* 0x000000ffff097224 */ /* 0x000fe200078e0058 */
[----:B------:R-:W-:Y:S01]  /*8190*/  PRMT R14, R8, 0x7610, R14 ;  /* 0x00007610080e7816 */ /* 0x000fe2000000000e */
[----:B------:R-:W-:Y:S01]  /*81a0*/  IMAD.MOV.U32 R8, RZ, RZ, R51 ;  /* 0x000000ffff087224 */ /* 0x000fe200078e0033 */
[----:B------:R-:W-:-:S02]  /*81b0*/  LEA.HI R10, R10, R29, RZ, 0x3 ;  /* 0x0000001d0a0a7211 */ /* 0x000fc400078f18ff */
[----:B------:R-:W-:Y:S01]  /*81c0*/  PRMT R35, R11, 0x7610, R35 ;  /* 0x000076100b237816 */ /* 0x000fe20000000023 */
[----:B------:R-:W-:Y:S01]  /*81d0*/  IMAD.MOV.U32 R11, RZ, RZ, R91 ;  /* 0x000000ffff0b7224 */ /* 0x000fe200078e005b */
[----:B------:R-:W-:Y:S02]  /*81e0*/  LOP3.LUT R10, R10, 0xfffffff8, RZ, 0xc0, !PT ;  /* 0xfffffff80a0a7812 */ /* 0x000fe400078ec0ff */
[----:B------:R-:W-:Y:S01]  /*81f0*/  PRMT R19, R8, 0x7610, R19 ;  /* 0x0000761008137816 */ /* 0x000fe20000000013 */
[----:B------:R-:W-:Y:S01]  /*8200*/  IMAD.MOV.U32 R8, RZ, RZ, R60 ;  /* 0x000000ffff087224 */ /* 0x000fe200078e003c */
[----:B------:R-:W-:Y:S01]  /*8210*/  BAR.SYNC.DEFER_BLOCKING 0x0 ;  /* 0x0000000000007b1d */ /* 0x000fe20000010000 */
[C---:B------:R-:W-:Y:S01]  /*8220*/  IMAD.IADD R10, R29.reuse, 0x1, -R10 ;  /* 0x000000011d0a7824 */ /* 0x040fe200078e0a0a */
[----:B------:R-:W-:Y:S02]  /*8230*/  ISETP.GE.AND P0, PT, R29, R52, PT ;  /* 0x000000341d00720c */ /* 0x000fe40003f06270 */
[----:B------:R-:W-:Y:S01]  /*8240*/  PRMT R31, R8, 0x7610, R31 ;  /* 0x00007610081f7816 */ /* 0x000fe2000000001f */
[C---:B------:R-:W-:Y:S01]  /*8250*/  IMAD.SHL.U32 R8, R10.reuse, 0x40, RZ ;  /* 0x000000400a087824 */ /* 0x040fe200078e00ff */
[----:B------:R-:W-:Y:S01]  /*8260*/  LOP3.LUT P1, RZ, R10, 0x4, RZ, 0xc0, !PT ;  /* 0x000000040aff7812 */ /* 0x000fe2000782c0ff */
[----:B------:R-:W-:Y:S01]  /*8270*/  IMAD.MOV.U32 R10, RZ, RZ, R69 ;  /* 0x000000ffff0a7224 */ /* 0x000fe200078e0045 */
[----:B------:R-:W-:Y:S01]  /*8280*/  PRMT R44, R11, 0x7610, R44 ;  /* 0x000076100b2c7816 */ /* 0x000fe2000000002c */
[----:B------:R-:W-:Y:S01]  /*8290*/  IMAD.MOV.U32 R11, RZ, RZ, R50 ;  /* 0x000000ffff0b7224 */ /* 0x000fe200078e0032 */
[----:B------:R-:W-:-:S02]  /*82a0*/  LOP3.LUT R8, R8, 0x1c0, RZ, 0xc0, !PT ;  /* 0x000001c008087812 */ /* 0x000fc400078ec0ff */
[----:B------:R-:W-:Y:S01]  /*82b0*/  PRMT R13, R12, 0x7610, R13 ;  /* 0x000076100c0d7816 */ /* 0x000fe2000000000d */
[----:B------:R-:W-:Y:S01]  /*82c0*/  IMAD.MOV.U32 R12, RZ, RZ, R61 ;  /* 0x000000ffff0c7224 */ /* 0x000fe200078e003d */
[----:B------:R-:W-:Y:S02]  /*82d0*/  LOP3.LUT R71, R8, 0x18, R71, 0xf8, !PT ;  /* 0x0000001808477812 */ /* 0x000fe400078ef847 */
[----:B------:R-:W-:Y:S01]  /*82e0*/  SHF.R.U32.HI R18, RZ, 0x3, R8 ;  /* 0x00000003ff127819 */ /* 0x000fe20000011608 */
[----:B------:R-:W-:Y:S01]  /*82f0*/  IMAD.MOV.U32 R8, RZ, RZ, R74 ;  /* 0x000000ffff087224 */ /* 0x000fe200078e004a */
[----:B------:R-:W-:Y:S01]  /*8300*/  PRMT R20, R11, 0x7610, R20 ;  /* 0x000076100b147816 */ /* 0x000fe20000000014 */
[----:B------:R-:W-:Y:S01]  /*8310*/  IMAD.MOV.U32 R11, RZ, RZ, R68 ;  /* 0x000000ffff0b7224 */ /* 0x000fe200078e0044 */
[----:B------:R-:W-:Y:S02]  /*8320*/  LOP3.LUT R18, R71, R18, RZ, 0x3c, !PT ;  /* 0x0000001247127212 */ /* 0x000fe400078e3cff */
[----:B------:R-:W-:-:S02]  /*8330*/  PRMT R23, R12, 0x7610, R23 ;  /* 0x000076100c177816 */ /* 0x000fc40000000017 */
[----:B------:R-:W-:Y:S01]  /*8340*/  PRMT R37, R10, 0x7610, R37 ;  /* 0x000076100a257816 */ /* 0x000fe20000000025 */
[----:B------:R-:W-:Y:S01]  /*8350*/  IMAD R18, R87, 0x200, R18 ;  /* 0x0000020057127824 */ /* 0x000fe200078e0212 */
[----:B------:R-:W-:Y:S01]  /*8360*/  PRMT R43, R8, 0x7610, R43 ;  /* 0x00007610082b7816 */ /* 0x000fe2000000002b */
[----:B------:R-:W-:Y:S01]  /*8370*/  IMAD.MOV.U32 R10, RZ, RZ, R75 ;  /* 0x000000ffff0a7224 */ /* 0x000fe200078e004b */
[----:B------:R-:W-:Y:S01]  /*8380*/  PRMT R34, R11, 0x7610, R34 ;  /* 0x000076100b227816 */ /* 0x000fe20000000022 */
[----:B------:R-:W-:Y:S01]  /*8390*/  IMAD.MOV.U32 R8, RZ, RZ, R89 ;  /* 0x000000ffff087224 */ /* 0x000fe200078e0059 */
[C---:B------:R-:W-:Y:S02]  /*83a0*/  IADD3 R12, R18.reuse, 0x20, RZ ;  /* 0x00000020120c7810 */ /* 0x040fe40007ffe0ff */
[----:B------:R-:W-:Y:S02]  /*83b0*/  @P1 IADD3 R12, R18, -0x20, RZ ;  /* 0xffffffe0120c1810 */ /* 0x000fe40007ffe0ff */
        /* <DEDUP_REMOVED lines=55> */
.L_x_1911:
[----:B------:R-:W-:Y:S05]  /*8730*/  BSYNC B0 ;  /* 0x0000000000007941 */ /* 0x000fea0003800000 */
.L_x_1910:
        /* <DEDUP_REMOVED lines=50> */
.L_x_1913:
[----:B------:R-:W-:Y:S05]  /*8a60*/  BSYNC B0 ;  /* 0x0000000000007941 */ /* 0x000fea0003800000 */
.L_x_1912:
        /* <DEDUP_REMOVED lines=28> */
[----:B------:R-:W-:Y:S01]  /*8c30*/  FFMA.FTZ R86, R98, R11, -R86 ;  /* 0x0000000b62567223 */ /* 0x000fe20000010856 */
[----:B------:R-:W-:Y:S01]  /*8c40*/  SHF.L.U32 R11, R93, 0x10, RZ ;  /* 0x000000105d0b7819 */ /* 0x000fe200000006ff */
[-C--:B------:R-:W-:Y:S01]  /*8c50*/  FMUL.FTZ R99, R99, R107.reuse ;  /* 0x0000006b63637220 */ /* 0x080fe20000410000 */
[----:B------:R-:W-:Y:S01]  /*8c60*/  LOP3.LUT R93, R93, 0xffff0000, RZ, 0xc0, !PT ;  /* 0xffff00005d5d7812 */ /* 0x000fe200078ec0ff */
[----:B------:R-:W-:Y:S01]  /*8c70*/  FFMA.FTZ R9, R10, R107, -R9 ;  /* 0x0000006b0a097223 */ /* 0x000fe20000010809 */
[----:B------:R-:W-:Y:S01]  /*8c80*/  LOP3.LUT R107, R84, 0xffff0000, RZ, 0xc0, !PT ;  /* 0xffff0000546b7812 */ /* 0x000fe200078ec0ff */
[----:B------:R-:W-:Y:S02]  /*8c90*/  FFMA.FTZ R71, R98, R8, R71 ;  /* 0x0000000862477223 */ /* 0x000fe40000010047 */
[----:B------:R-:W-:Y:S02]  /*8ca0*/  IMAD.U32 R8, R84, 0x10000, RZ ;  /* 0x0001000054087824 */ /* 0x000fe400078e00ff */
        /* <DEDUP_REMOVED lines=14> */
.L_x_1915:
[----:B------:R-:W-:Y:S05]  /*8d90*/  BSYNC B0 ;  /* 0x0000000000007941 */ /* 0x000fea0003800000 */
.L_x_1914:
        /* <DEDUP_REMOVED lines=29> */
[C---:B------:R-:W-:Y:S01]  /*8f70*/  SHF.L.U32 R11, R77.reuse, 0x10, RZ ;  /* 0x000000104d0b7819 */ /* 0x040fe200000006ff */
        /* <DEDUP_REMOVED lines=20> */
.L_x_1917:
[----:B------:R-:W-:Y:S05]  /*90c0*/  BSYNC B0 ;  /* 0x0000000000007941 */ /* 0x000fea0003800000 */
.L_x_1916:
        /* <DEDUP_REMOVED lines=14> */
[----:B------:R-:W-:Y:S02]  /*91b0*/  LOP3.LUT R93, R64, 0xffff0000, RZ, 0xc0, !PT ;  /* 0xffff0000405d7812 */ /* 0x000fe400078ec0ff */
[----:B------:R-:W-:Y:S01]  /*91c0*/  LOP3.LUT R99, R66, 0xffff0000, RZ, 0xc0, !PT ;  /* 0xffff000042637812 */ /* 0x000fe200078ec0ff */
[C---:B-1----:R-:W-:Y:S01]  /*91d0*/  IMAD.U32 R70, R10.reuse, 0x10000, RZ ;  /* 0x000100000a467824 */ /* 0x042fe200078e00ff */
        /* <DEDUP_REMOVED lines=12> */
[----:B------:R-:W-:Y:S02]  /*92a0*/  FMUL.FTZ R9, R71, R59 ;  /* 0x0000003b47097220 */ /* 0x000fe40000410000 */
[----:B------:R-:W-:-:S02]  /*92b0*/  FFMA.FTZ R65, R70, R11, -R65 ;  /* 0x0000000b46417223 */ /* 0x000fc40000010841 */
[----:B------:R-:W-:Y:S01]  /*92c0*/  FFMA.FTZ R8, R70, R8, R67 ;  /* 0x0000000846087223 */ /* 0x000fe20000010043 */
[----:B------:R-:W-:Y:S01]  /*92d0*/  SHF.L.U32 R67, R66, 0x10, RZ ;  /* 0x0000001042437819 */ /* 0x000fe200000006ff */
[-C--:B------:R-:W-:Y:S02]  /*92e0*/  FMUL.FTZ R71, R71, R84.reuse ;  /* 0x0000005447477220 */ /* 0x080fe40000410000 */
[----:B------:R-:W-:Y:S02]  /*92f0*/  IMAD.U32 R11, R64, 0x10000, RZ ;  /* 0x00010000400b7824 */ /* 0x000fe400078e00ff */
[C---:B------:R-:W-:Y:S02]  /*9300*/  FFMA.FTZ R9, R10.reuse, R84, -R9 ;  /* 0x000000540a097223 */ /* 0x040fe40000010809 */
[----:B------:R-:W-:Y:S02]  /*9310*/  FFMA.FTZ R64, R10, R59, R71 ;  /* 0x0000003b0a407223 */ /* 0x000fe40000010047 */
[----:B------:R-:W-:-:S02]  /*9320*/  FMUL.FTZ R10, R77, R11 ;  /* 0x0000000b4d0a7220 */ /* 0x000fc40000410000 */
        /* <DEDUP_REMOVED lines=12> */
.L_x_1919:
[----:B------:R-:W-:Y:S05]  /*93f0*/  BSYNC B0 ;  /* 0x0000000000007941 */ /* 0x000fea0003800000 */
.L_x_1918:
        /* <DEDUP_REMOVED lines=49> */
.L_x_1909:
[----:B------:R-:W-:Y:S05]  /*9710*/  BSYNC B1 ;  /* 0x0000000000017941 */ /* 0x000fea0003800000 */
.L_x_1908:
        /* <DEDUP_REMOVED lines=52> */
.L_x_1922:
[----:B------:R-:W-:Y:S05]  /*9a60*/  BSYNC B0 ;  /* 0x0000000000007941 */ /* 0x000fea0003800000 */
.L_x_1921:
        /* <DEDUP_REMOVED lines=50> */
.L_x_1924:
[----:B------:R-:W-:Y:S05]  /*9d90*/  BSYNC B0 ;  /* 0x0000000000007941 */ /* 0x000fea0003800000 */
.L_x_1923:
        /* <DEDUP_REMOVED lines=50> */
.L_x_1926:
[----:B------:R-:W-:Y:S05]  /*a0c0*/  BSYNC B0 ;  /* 0x0000000000007941 */ /* 0x000fea0003800000 */
.L_x_1925:
        /* <DEDUP_REMOVED lines=50> */
.L_x_1928:
[----:B------:R-:W-:Y:S05]  /*a3f0*/  BSYNC B0 ;  /* 0x0000000000007941 */ /* 0x000fea0003800000 */
.L_x_1927:
        /* <DEDUP_REMOVED lines=40> */
[-C--:B------:R-:W-:Y:S02]  /*a680*/  FMUL.FTZ R36, R36, R22.reuse ;  /* 0x0000001624247220 */ /* 0x080fe40000410000 */
[----:B------:R-:W-:Y:S01]  /*a690*/  FFMA.FTZ R29, R34, R29, -R10 ;  /* 0x0000001d221d7223 */ /* 0x000fe2000001080a */
[----:B------:R-:W-:Y:S01]  /*a6a0*/  F2FP.BF16.PACK_AB R10, R8, R21 ;  /* 0x00000015080a723e */ /* 0x000fe200000010ff */
[----:B------:R-:W-:Y:S01]  /*a6b0*/  FFMA.FTZ R22, R31, R22, -R11 ;  /* 0x000000161f167223 */ /* 0x000fe2000001080b */
[----:B------:R-:W-:Y:S01]  /*a6c0*/  F2FP.BF16.PACK_AB R11, R32, R9 ;  /* 0x00000009200b723e */ /* 0x000fe200000010ff */
[----:B------:R-:W-:-:S02]  /*a6d0*/  FFMA.FTZ R34, R34, R23, R33 ;  /* 0x0000001722227223 */ /* 0x000fc40000010021 */
[----:B------:R-:W-:-:S03]  /*a6e0*/  FFMA.FTZ R31, R31, R20, R36 ;  /* 0x000000141f1f7223 */ /* 0x000fc60000010024 */
[----:B------:R-:W-:Y:S02]  /*a6f0*/  F2FP.BF16.PACK_AB R8, R34, R29 ;  /* 0x0000001d2208723e */ /* 0x000fe400000010ff */
[----:B------:R-:W-:-:S05]  /*a700*/  F2FP.BF16.PACK_AB R9, R31, R22 ;  /* 0x000000161f09723e */ /* 0x000fca00000010ff */
[----:B------:R1:W-:Y:S02]  /*a710*/  STS.128 [R18+0xa000], R8 ;  /* 0x00a0000812007388 */ /* 0x0003e40000000c00 */
.L_x_1930:
[----:B------:R-:W-:Y:S05]  /*a720*/  BSYNC B0 ;  /* 0x0000000000007941 */ /* 0x000fea0003800000 */
.L_x_1929:
        /* <DEDUP_REMOVED lines=50> */
.L_x_1903:
[----:B------:R-:W-:Y:S01]  /*aa50*/  ISETP.NE.AND P0, PT, R173, 0x1, PT ;  /* 0x00000001ad00780c */ /* 0x000fe20003f05270 */
[----:B------:R-:W-:Y:S01]  /*aa60*/  IMAD.MOV.U32 R11, RZ, RZ, R19 ;  /* 0x000000ffff0b7224 */ /* 0x000fe200078e0013 */
[----:B------:R-:W-:Y:S01]  /*aa70*/  BSSY B0, `(.L_x_1931) ;  /* 0x0000048000007945 */ /* 0x000fe20003800000 */
[----:B------:R-:W-:Y:S01]  /*aa80*/  IMAD.MOV.U32 R15, RZ, RZ, R17 ;  /* 0x000000ffff0f7224 */ /* 0x000fe200078e0011 */
        /* <DEDUP_REMOVED lines=29> */
[----:B------:R-:W-:Y:S02]  /*ac60*/  ISETP.GE.AND P0, PT, R8, R9, PT ;  /* 0x000000090800720c */ /* 0x000fe40003f06270 */
        /* <DEDUP_REMOVED lines=15> */
[----:B-1----:R-:W-:Y:S01]  /*ad60*/  @!P2 IMAD.WIDE R32, R71, 0x2, R20 ;  /* 0x000000024720a825 */ /* 0x002fe200078e0214 */
[----:B------:R-:W-:Y:S02]  /*ad70*/  @!P0 LEA.HI R10, R10, R19, RZ, 0x3 ;  /* 0x000000130a0a8211 */ /* 0x000fe400078f18ff */
[----:B------:R-:W-:Y:S02]  /*ad80*/  @!P1 LOP3.LUT R11, R11, 0xfffffff8, RZ, 0xc0, !PT ;  /* 0xfffffff80b0b9812 */ /* 0x000fe400078ec0ff */
[----:B------:R-:W-:Y:S01]  /*ad90*/  @!P0 LOP3.LUT R10, R10, 0xfffffff8, RZ, 0xc0, !PT ;  /* 0xfffffff80a0a8812 */ /* 0x000fe200078ec0ff */
[----:B------:R1:W5:Y:S01]  /*ada0*/  @!P2 LD.E.128 R76, [R32.64] ;  /* 0x00000006204ca980 */ /* 0x000362000c101d00 */
[----:B------:R-:W-:Y:S01]  /*adb0*/  CS2R R74, SRZ ;  /* 0x00000000004a7805 */ /* 0x000fe2000001ff00 */
[----:B---34-:R-:W-:Y:S01]  /*adc0*/  @!P1 IMAD.WIDE R34, R11, 0x2, R14 ;  /* 0x000000020b229825 */ /* 0x018fe200078e020e */
        /* <DEDUP_REMOVED lines=8> */
[----:B------:R-:W-:-:S02]  /*ae50*/  CS2R R48, SRZ ;  /* 0x0000000000307805 */ /* 0x000fc4000001ff00 */
[----:B------:R2:W5:Y:S01]  /*ae60*/  @!P1 LD.E.128 R56, [R34.64] ;  /* 0x0000000622389980 */ /* 0x000562000c101d00 */
[----:B-1----:R-:W-:-:S04]  /*ae70*/  @!P1 IMAD.WIDE R32, R11, 0x2, R20 ;  /* 0x000000020b209825 */ /* 0x002fc800078e0214 */
[C---:B------:R-:W-:Y:S01]  /*ae80*/  @!P0 IMAD.WIDE R20, R10.reuse, 0x2, R20 ;  /* 0x000000020a148825 */ /* 0x040fe200078e0214 */
[----:B------:R2:W5:Y:S03]  /*ae90*/  @!P1 LD.E.128 R60, [R32.64] ;  /* 0x00000006203c9980 */ /* 0x000566000c101d00 */
[--C-:B------:R-:W-:Y:S01]  /*aea0*/  @!P0 IMAD.WIDE R10, R10, 0x2, R14.reuse ;  /* 0x000000020a0a8825 */ /* 0x100fe200078e020e */
[----:B------:R2:W5:Y:S03]  /*aeb0*/  @!P0 LD.E.128 R52, [R20.64] ;  /* 0x0000000614348980 */ /* 0x000566000c101d00 */
[----:B------:R-:W-:Y:S01]  /*aec0*/  @!P2 IMAD.WIDE R14, R71, 0x2, R14 ;  /* 0x00000002470ea825 */ /* 0x000fe200078e020e */
[----:B------:R2:W5:Y:S04]  /*aed0*/  @!P0 LD.E.128 R48, [R10.64] ;  /* 0x000000060a308980 */ /* 0x000568000c101d00 */
[----:B------:R2:W5:Y:S02]  /*aee0*/  @!P2 LD.E.128 R72, [R14.64] ;  /* 0x000000060e48a980 */ /* 0x000564000c101d00 */
.L_x_1932:
[----:B--2---:R-:W-:Y:S05]  /*aef0*/  BSYNC B0 ;  /* 0x0000000000007941 */ /* 0x004fea0003800000 */
.L_x_1931:
[----:B------:R-:W-:Y:S01]  /*af00*/  IADD3 R10, R8, 0x40, RZ ;  /* 0x00000040080a7810 */ /* 0x000fe20007ffe0ff */
[----:B-----5:R-:W-:Y:S01]  /*af10*/  IMAD.MOV.U32 R8, RZ, RZ, R54 ;  /* 0x000000ffff087224 */ /* 0x020fe200078e0036 */
[----:B------:R2:W4:Y:S01]  /*af20*/  SHFL.IDX PT, R65, R18, 0x1, 0x1c1f ;  /* 0x003c1f0012417f89 */ /* 0x00052200000e0000 */
        /* <DEDUP_REMOVED lines=43> */
[----:B------:R-:W3:Y:S01]  /*b1e0*/  SHFL.IDX PT, R64, R17, 0x1, 0x1c1f ;  /* 0x003c1f0011407f89 */ /* 0x000ee200000e0000 */
[----:B------:R-:W-:Y:S01]  /*b1f0*/  IMAD.MOV.U32 R8, RZ, RZ, R73 ;  /* 0x000000ffff087224 */ /* 0x000fe200078e0049 */
[----:B------:R-:W-:Y:S01]  /*b200*/  BSSY B0, `(.L_x_1933) ;  /* 0x0000036000007945 */ /* 0x000fe20003800000 */
[----:B------:R-:W-:Y:S01]  /*b210*/  PRMT R125, R12, 0x7610, R125 ;  /* 0x000076100c7d7816 */ /* 0x000fe2000000007d */
[----:B---3--:R3:W1:Y:S01]  /*b220*/  SHFL.IDX PT, R15, R16, 0x1, 0x1c1f ;  /* 0x003c1f00100f7f89 */ /* 0x00866200000e0000 */
[----:B------:R-:W-:Y:S01]  /*b230*/  PRMT R124, R11, 0x7610, R124 ;  /* 0x000076100b7c7816 */ /* 0x000fe2000000007c */
[----:B-1----:R-:W-:Y:S01]  /*b240*/  CS2R R20, SRZ ;  /* 0x0000000000147805 */ /* 0x002fe2000001ff00 */
[----:B------:R-:W-:Y:S01]  /*b250*/  PRMT R123, R10, 0x7610, R123 ;  /* 0x000076100a7b7816 */ /* 0x000fe2000000007b */
[----:B----4-:R1:W4:Y:S01]  /*b260*/  SHFL.IDX PT, R14, R13, 0x1, 0x1c1f ;  /* 0x003c1f000d0e7f89 */ /* 0x01032200000e0000 */
[----:B------:R-:W-:Y:S01]  /*b270*/  PRMT R122, R8, 0x7610, R122 ;  /* 0x00007610087a7816 */ /* 0x000fe2000000007a */
[----:B------:R-:W-:Y:S01]  /*b280*/  CS2R R38, SRZ ;  /* 0x0000000000267805 */ /* 0x000fe2000001ff00 */
[----:B------:R-:W-:Y:S01]  /*b290*/  CS2R R36, SRZ ;  /* 0x0000000000247805 */ /* 0x000fe2000001ff00 */
[----:B------:R-:W-:Y:S01]  /*b2a0*/  CS2R R46, SRZ ;  /* 0x00000000002e7805 */ /* 0x000fe2000001ff00 */
[----:B------:R-:W-:Y:S01]  /*b2b0*/  CS2R R44, SRZ ;  /* 0x00000000002c7805 */ /* 0x000fe2000001ff00 */
[----:B--2---:R-:W-:Y:S01]  /*b2c0*/  CS2R R18, SRZ ;  /* 0x0000000000127805 */ /* 0x004fe2000001ff00 */
[----:B------:R-:W-:Y:S01]  /*b2d0*/  CS2R R34, SRZ ;  /* 0x0000000000227805 */ /* 0x000fe2000001ff00 */
[----:B------:R-:W-:Y:S01]  /*b2e0*/  CS2R R32, SRZ ;  /* 0x0000000000207805 */ /* 0x000fe2000001ff00 */
[----:B------:R-:W-:Y:S01]  /*b2f0*/  CS2R R42, SRZ ;  /* 0x00000000002a7805 */ /* 0x000fe2000001ff00 */
[----:B------:R-:W-:Y:S01]  /*b300*/  CS2R R40, SRZ ;  /* 0x0000000000287805 */ /* 0x000fe2000001ff00 */
[----:B---3--:R-:W-:Y:S01]  /*b310*/  CS2R R16, SRZ ;  /* 0x0000000000107805 */ /* 0x008fe2000001ff00 */
[----:B------:R-:W-:Y:S05]  /*b320*/  @P0 BRA `(.L_x_1934) ;  /* 0x0000023000000947 */ /* 0x000fea0003800000 */
[C---:B-1----:R-:W-:Y:S01]  /*b330*/  IADD3 R13, R71.reuse, 0x20, RZ ;  /* 0x00000020470d7810 */ /* 0x042fe20007ffe0ff */
        /* <DEDUP_REMOVED lines=9> */
[C-C-:B------:R-:W-:Y:S01]  /*b3d0*/  @!P2 IMAD.WIDE R16, R71.reuse, 0x2, R64.reuse ;  /* 0x000000024710a825 */ /* 0x140fe200078e0240 */
        /* <DEDUP_REMOVED lines=11> */
[--C-:B----4-:R-:W-:Y:S01]  /*b490*/  @!P1 IMAD.WIDE R10, R10, 0x2, R14.reuse ;  /* 0x000000020a0a9825 */ /* 0x110fe200078e020e */
        /* <DEDUP_REMOVED lines=12> */
.L_x_1934:
[----:B------:R-:W-:Y:S05]  /*b560*/  BSYNC B0 ;  /* 0x0000000000007941 */ /* 0x000fea0003800000 */
.L_x_1933:
[----:B-----5:R-:W-:Y:S01]  /*b570*/  IMAD.MOV.U32 R8, RZ, RZ, R22 ;  /* 0x000000ffff087224 */ /* 0x020fe200078e0016 */
[----:B------:R-:W-:-:S04]  /*b580*/  DEPBAR.LE SB0, 0x1 ;  /* 0x000080400000791a */ /* 0x000fc80000000000 */
[----:B------:R-:W-:Y:S01]  /*b590*/  PRMT R70, R8, 0x7610, R70 ;  /* 0x0000761008467816 */ /* 0x000fe20000000046 */
[----:B--2---:R-:W-:Y:S01]  /*b5a0*/  IMAD.MOV.U32 R11, RZ, RZ, R20 ;  /* 0x000000ffff0b7224 */ /* 0x004fe200078e0014 */
        /* <DEDUP_REMOVED lines=56> */
[----:B----4-:R-:W-:Y:S01]  /*b930*/  IMAD.SHL.U32 R14, R29, 0x40, RZ ;  /* 0x000000401d0e7824 */ /* 0x010fe200078e00ff */
[----:B------:R-:W-:Y:S01]  /*b940*/  SHF.R.U32.HI R73, RZ, 0x10, R73 ;  /* 0x00000010ff497819 */ /* 0x000fe20000011649 */
[----:B------:R-:W-:Y:S01]  /*b950*/  IMAD.SHL.U32 R8, R87, 0x200, RZ ;  /* 0x0000020057087824 */ /* 0x000fe200078e00ff */
[----:B------:R-:W-:Y:S02]  /*b960*/  LEA.HI R12, R12, R103, RZ, 0x1d ;  /* 0x000000670c0c7211 */ /* 0x000fe400078fe8ff */
[----:B------:R-:W-:Y:S02]  /*b970*/  LOP3.LUT R14, R14, 0x1c0, RZ, 0xc0, !PT ;  /* 0x000001c00e0e7812 */ /* 0x000fe400078ec0ff */
[----:B------:R-:W-:Y:S01]  /*b980*/  SHF.R.S32.HI R9, RZ, 0x1f, R12 ;  /* 0x0000001fff097819 */ /* 0x000fe2000001140c */
[----:B------:R-:W-:Y:S01]  /*b990*/  IMAD.SHL.U32 R10, R12, 0x8, RZ ;  /* 0x000000080c0a7824 */ /* 0x000fe200078e00ff */
[----:B-1----:R-:W-:-:S02]  /*b9a0*/  LOP3.LUT R13, R14, 0x38, R71, 0xf8, !PT ;  /* 0x000000380e0d7812 */ /* 0x002fc400078ef847 */
        /* <DEDUP_REMOVED lines=100> */
.L_x_1938:
[----:B------:R-:W-:Y:S05]  /*bff0*/  BSYNC B0 ;  /* 0x0000000000007941 */ /* 0x000fea0003800000 */
.L_x_1937:
        /* <DEDUP_REMOVED lines=34> */
[----:B----4-:R-:W1:Y:S01]  /*c220*/  LDS.128 R12, [R73+0xc100] ;  /* 0x00c10000490c7984 */ /* 0x010e620000000c00 */
        /* <DEDUP_REMOVED lines=87> */
.L_x_1940:
[----:B------:R-:W-:Y:S05]  /*c7a0*/  BSYNC B0 ;  /* 0x0000000000007941 */ /* 0x000fea0003800000 */
.L_x_1939:
        /* <DEDUP_REMOVED lines=121> */
.L_x_1936:
[----:B------:R-:W-:Y:S05]  /*cf40*/  BSYNC B1 ;  /* 0x0000000000017941 */ /* 0x000fea0003800000 */
.L_x_1935:
        /* <DEDUP_REMOVED lines=17> */
[----:B----4-:R-:W-:Y:S02]  /*d060*/  LOP3.LUT R14, R10, 0x38, R71, 0xf8, !PT ;  /* 0x000000380a0e7812 */ /* 0x010fe400078ef847 */
        /* <DEDUP_REMOVED lines=11> */
[----:B------:R-:W-:Y:S02]  /*d120*/  SHF.R.U64 R42, R42, 0x10, R43 ;  /* 0x000000102a2a7819 */ /* 0x000fe4000000122b */
[----:B------:R-:W-:Y:S01]  /*d130*/  IMAD.SHL.U32 R48, R48, 0x2, RZ ;  /* 0x0000000230307824 */ /* 0x000fe200078e00ff */
[----:B------:R-:W-:-:S02]  /*d140*/  SHF.R.U64 R44, R44, 0x10, R45 ;  /* 0x000000102c2c7819 */ /* 0x000fc4000000122d */
[----:B------:R-:W-:Y:S02]  /*d150*/  SHF.R.U32.HI R43, RZ, 0x10, R43 ;  /* 0x00000010ff2b7819 */ /* 0x000fe4000001162b */
[----:B------:R-:W2:Y:S01]  /*d160*/  LDS.128 R8, [R48+0xc100] ;  /* 0x00c1000030087984 */ /* 0x000ea20000000c00 */
[----:B------:R-:W-:Y:S02]  /*d170*/  SHF.R.U32.HI R45, RZ, 0x10, R45 ;  /* 0x00000010ff2d7819 */ /* 0x000fe4000001162d */
[----:B------:R-:W-:Y:S02]  /*d180*/  PRMT R95, R95, 0x5410, R40 ;  /* 0x000054105f5f7816 */ /* 0x000fe40000000028 */
[----:B------:R-:W-:Y:S02]  /*d190*/  PRMT R94, R94, 0x5410, R41 ;  /* 0x000054105e5e7816 */ /* 0x000fe40000000029 */
        /* <DEDUP_REMOVED lines=82> */
.L_x_1942:
[----:B------:R-:W-:Y:S05]  /*d6c0*/  BSYNC B0 ;  /* 0x0000000000007941 */ /* 0x000fea0003800000 */
.L_x_1941:
[----:B-1----:R-:W-:Y:S01]  /*d6d0*/  IADD3 R9, R71, 0x20, RZ ;  /* 0x0000002047097810 */ /* 0x002fe20007ffe0ff */
[----:B------:R-:W-:Y:S03]  /*d6e0*/  BSSY B0, `(.L_x_1943) ;  /* 0x000007b000007945 */ /* 0x000fe60003800000 */
[----:B------:R-:W-:-:S13]  /*d6f0*/  ISETP.GE.AND P0, PT, R9, c[0x0][0x27c], PT ;  /* 0x00009f0009007a0c */ /* 0x000fda0003f06270 */
[----:B------:R-:W-:Y:S05]  /*d700*/  @P0 BRA `(.L_x_1944) ;  /* 0x0000078000000947 */ /* 0x000fea0003800000 */
[----:B------:R-:W-:Y:S01]  /*d710*/  SHF.R.S32.HI R12, RZ, 0x1f, R9 ;  /* 0x0000001fff0c7819 */ /* 0x000fe20000011409 */
[----:B------:R-:W-:Y:S01]  /*d720*/  IMAD.MOV.U32 R13, RZ, RZ, c[0x0][0x27c] ;  /* 0x00009f00ff0d7624 */ /* 0x000fe200078e00ff */
[----:B------:R-:W-:Y:S01]  /*d730*/  SHF.R.S32.HI R8, RZ, 0x1f, R29 ;  /* 0x0000001fff087819 */ /* 0x000fe2000001141d */
[----:B----4-:R-:W-:Y:S01]  /*d740*/  IMAD.SHL.U32 R14, R29, 0x40, RZ ;  /* 0x000000401d0e7824 */ /* 0x010fe200078e00ff */
        /* <DEDUP_REMOVED lines=32> */
[--C-:B------:R-:W-:Y:S02]  /*d950*/  SHF.R.U64 R39, R34, 0x10, R35.reuse ;  /* 0x0000001022277819 */ /* 0x100fe40000001223 */
[----:B------:R-:W-:Y:S02]  /*d960*/  SHF.R.U32.HI R35, RZ, 0x10, R35 ;  /* 0x00000010ff237819 */ /* 0x000fe40000011623 */
[----:B------:R-:W-:Y:S02]  /*d970*/  PRMT R82, R82, 0x5410, R33 ;  /* 0x0000541052527816 */ /* 0x000fe40000000021 */
[----:B------:R-:W-:Y:S02]  /*d980*/  PRMT R84, R84, 0x5410, R37 ;  /* 0x0000541054547816 */ /* 0x000fe40000000025 */
[----:B------:R-:W-:Y:S01]  /*d990*/  PRMT R86, R86, 0x5410, R35 ;  /* 0x0000541056567816 */ /* 0x000fe20000000023 */
[----:B------:R-:W-:Y:S01]  /*d9a0*/  IMAD.U32 R45, R82, 0x10000, RZ ;  /* 0x00010000522d7824 */ /* 0x000fe200078e00ff */
[----:B------:R-:W-:-:S02]  /*d9b0*/  PRMT R90, R90, 0x5410, R43 ;  /* 0x000054105a5a7816 */ /* 0x000fc4000000002b */
[----:B------:R-:W-:Y:S01]  /*d9c0*/  PRMT R89, R89, 0x5410, R36 ;  /* 0x0000541059597816 */ /* 0x000fe20000000024 */
[----:B------:R-:W-:Y:S01]  /*d9d0*/  IMAD.U32 R46, R86, 0x10000, RZ ;  /* 0x00010000562e7824 */ /* 0x000fe200078e00ff */
[----:B------:R-:W-:Y:S01]  /*d9e0*/  PRMT R88, R88, 0x5410, R39 ;  /* 0x0000541058587816 */ /* 0x000fe20000000027 */
[C---:B------:R-:W-:Y:S01]  /*d9f0*/  IMAD.U32 R39, R90.reuse, 0x10000, RZ ;  /* 0x000100005a277824 */ /* 0x040fe200078e00ff */
[----:B------:R-:W-:Y:S02]  /*da00*/  PRMT R91, R91, 0x5410, R42 ;  /* 0x000054105b5b7816 */ /* 0x000fe4000000002a */
[----:B------:R-:W-:Y:S02]  /*da10*/  LOP3.LUT R90, R90, 0xffff0000, RZ, 0xc0, !PT ;  /* 0xffff00005a5a7812 */ /* 0x000fe400078ec0ff */
[----:B------:R-:W-:Y:S02]  /*da20*/  PRMT R93, R93, 0x5410, R38 ;  /* 0x000054105d5d7816 */ /* 0x000fe40000000026 */
[----:B------:R-:W-:-:S02]  /*da30*/  LOP3.LUT R82, R82, 0xffff0000, RZ, 0xc0, !PT ;  /* 0xffff000052527812 */ /* 0x000fc400078ec0ff */
        /* <DEDUP_REMOVED lines=36> */
[C---:B------:R-:W-:Y:S01]  /*dc80*/  IMAD.U32 R45, R93.reuse, 0x10000, RZ ;  /* 0x000100005d2d7824 */ /* 0x040fe200078e00ff */
[----:B------:R-:W-:Y:S01]  /*dc90*/  LOP3.LUT R93, R93, 0xffff0000, RZ, 0xc0, !PT ;  /* 0xffff00005d5d7812 */ /* 0x000fe200078ec0ff */
[----:B------:R-:W-:Y:S02]  /*dca0*/  FFMA.FTZ R46, R13, R46, R38 ;  /* 0x0000002e0d2e7223 */ /* 0x000fe40000010026 */
[C---:B------:R-:W-:Y:S01]  /*dcb0*/  IMAD.U32 R34, R14.reuse, 0x10000, RZ ;  /* 0x000100000e227824 */ /* 0x040fe200078e00ff */
[----:B------:R-:W-:Y:S01]  /*dcc0*/  LOP3.LUT R14, R14, 0xffff0000, RZ, 0xc0, !PT ;  /* 0xffff00000e0e7812 */ /* 0x000fe200078ec0ff */
[C---:B------:R-:W-:Y:S02]  /*dcd0*/  FMUL.FTZ R13, R43.reuse, R12 ;  /* 0x0000000c2b0d7220 */ /* 0x040fe40000410000 */
[----:B------:R-:W-:Y:S02]  /*dce0*/  FMUL.FTZ R8, R44, R82 ;  /* 0x000000522c087220 */ /* 0x000fe40000410000 */
[----:B------:R-:W-:-:S02]  /*dcf0*/  FMUL.FTZ R43, R43, R45 ;  /* 0x0000002d2b2b7220 */ /* 0x000fc40000410000 */
[----:B------:R-:W-:Y:S01]  /*dd00*/  FFMA.FTZ R45, R34, R45, -R13 ;  /* 0x0000002d222d7223 */ /* 0x000fe2000001080d */
[----:B------:R-:W-:Y:S01]  /*dd10*/  LOP3.LUT R13, R88, 0xffff0000, RZ, 0xc0, !PT ;  /* 0xffff0000580d7812 */ /* 0x000fe200078ec0ff */
[-C--:B------:R-:W-:Y:S02]  /*dd20*/  FMUL.FTZ R44, R44, R89.reuse ;  /* 0x000000592c2c7220 */ /* 0x080fe40000410000 */
[----:B------:R-:W-:Y:S01]  /*dd30*/  FFMA.FTZ R38, R35, R89, -R8 ;  /* 0x0000005923267223 */ /* 0x000fe20000010808 */
[----:B------:R-:W-:Y:S01]  /*dd40*/  LOP3.LUT R8, R91, 0xffff0000, RZ, 0xc0, !PT ;  /* 0xffff00005b087812 */ /* 0x000fe200078ec0ff */
[----:B------:R-:W-:Y:S02]  /*dd50*/  FFMA.FTZ R44, R35, R82, R44 ;  /* 0x00000052232c7223 */ /* 0x000fe4000001002c */
[----:B------:R-:W-:Y:S02]  /*dd60*/  FFMA.FTZ R43, R34, R12, R43 ;  /* 0x0000000c222b7223 */ /* 0x000fe4000001002b */
[----:B------:R-:W-:Y:S01]  /*dd70*/  FMUL.FTZ R34, R42, R13 ;  /* 0x0000000d2a227220 */ /* 0x000fe20000410000 */
[----:B------:R-:W-:Y:S01]  /*dd80*/  F2FP.BF16.PACK_AB R9, R44, R9 ;  /* 0x000000092c09723e */ /* 0x000fe200000010ff */
[----:B------:R-:W-:-:S02]  /*dd90*/  FMUL.FTZ R35, R11, R86 ;  /* 0x000000560b237220 */ /* 0x000fc40000410000 */
[-C--:B------:R-:W-:Y:S02]  /*dda0*/  FMUL.FTZ R42, R42, R93.reuse ;  /* 0x0000005d2a2a7220 */ /* 0x080fe40000410000 */
[-C--:B------:R-:W-:Y:S02]  /*ddb0*/  FMUL.FTZ R12, R11, R8.reuse ;  /* 0x000000080b0c7220 */ /* 0x080fe40000410000 */
[C---:B------:R-:W-:Y:S02]  /*ddc0*/  FFMA.FTZ R34, R14.reuse, R93, -R34 ;  /* 0x0000005d0e227223 */ /* 0x040fe40000010822 */
        /* <DEDUP_REMOVED lines=12> */
.L_x_1944:
[----:B------:R-:W-:Y:S05]  /*de90*/  BSYNC B0 ;  /* 0x0000000000007941 */ /* 0x000fea0003800000 */
.L_x_1943:
[----:B------:R-:W-:-:S04]  /*dea0*/  IADD3 R71, R71, 0x40, RZ ;  /* 0x0000004047477810 */ /* 0x000fc80007ffe0ff */
[----:B------:R-:W-:-:S13]  /*deb0*/  ISETP.GE.AND P0, PT, R71, c[0x0][0x27c], PT ;  /* 0x00009f0047007a0c */ /* 0x000fda0003f06270 */
[----:B------:R-:W-:Y:S05]  /*dec0*/  @P0 BRA `(.L_x_1920) ;  /* 0x0000078000000947 */ /* 0x000fea0003800000 */
[----:B-1----:R-:W-:Y:S01]  /*ded0*/  SHF.R.S32.HI R12, RZ, 0x1f, R71 ;  /* 0x0000001fff0c7819 */ /* 0x002fe20000011447 */
[----:B------:R-:W-:Y:S01]  /*dee0*/  IMAD.MOV.U32 R11, RZ, RZ, c[0x0][0x27c] ;  /* 0x00009f00ff0b7624 */ /* 0x000fe200078e00ff */
[----:B----4-:R-:W-:Y:S01]  /*def0*/  SHF.R.S32.HI R14, RZ, 0x1f, R29 ;  /* 0x0000001fff0e7819 */ /* 0x010fe2000001141d */
        /* <DEDUP_REMOVED lines=47> */
[----:B------:R-:W-:-:S02]  /*e1f0*/  IMAD.U32 R36, R65, 0x10000, RZ ;  /* 0x0001000041247824 */ /* 0x000fc400078e00ff */
[C---:B------:R-:W-:Y:S01]  /*e200*/  IMAD.U32 R31, R66.reuse, 0x10000, RZ ;  /* 0x00010000421f7824 */ /* 0x040fe200078e00ff */
        /* <DEDUP_REMOVED lines=24> */
[C---:B------:R-:W-:Y:S01]  /*e390*/  IMAD.U32 R22, R11.reuse, 0x10000, RZ ;  /* 0x000100000b167824 */ /* 0x040fe200078e00ff */
[----:B------:R-:W-:Y:S01]  /*e3a0*/  LOP3.LUT R11, R11, 0xffff0000, RZ, 0xc0, !PT ;  /* 0xffff00000b0b7812 */ /* 0x000fe200078ec0ff */
[C---:B------:R-:W-:Y:S02]  /*e3b0*/  FFMA.FTZ R23, R16.reuse, R68, -R23 ;  /* 0x0000004410177223 */ /* 0x040fe40000010817 */
[----:B------:R-:W-:Y:S02]  /*e3c0*/  FFMA.FTZ R15, R16, R64, R15 ;  /* 0x00000040100f7223 */ /* 0x000fe4000001000f */
[----:B------:R-:W-:-:S02]  /*e3d0*/  FFMA.FTZ R17, R12, R9, -R17 ;  /* 0x000000090c117223 */ /* 0x000fc40000010811 */
[----:B------:R-:W-:Y:S02]  /*e3e0*/  IMAD.U32 R16, R69, 0x10000, RZ ;  /* 0x0001000045107824 */ /* 0x000fe400078e00ff */
[----:B------:R-:W-:Y:S01]  /*e3f0*/  FFMA.FTZ R9, R12, R37, R8 ;  /* 0x000000250c097223 */ /* 0x000fe20000010008 */
[----:B------:R-:W-:Y:S01]  /*e400*/  LOP3.LUT R8, R67, 0xffff0000, RZ, 0xc0, !PT ;  /* 0xffff000043087812 */ /* 0x000fe200078ec0ff */
[C---:B------:R-:W-:Y:S02]  /*e410*/  FMUL.FTZ R12, R22.reuse, R36 ;  /* 0x00000024160c7220 */ /* 0x040fe40000410000 */
[-C--:B------:R-:W-:Y:S02]  /*e420*/  FMUL.FTZ R22, R22, R16.reuse ;  /* 0x0000001016167220 */ /* 0x080fe40000410000 */
[----:B------:R-:W-:Y:S02]  /*e430*/  FFMA.FTZ R16, R13, R16, -R12 ;  /* 0x000000100d107223 */ /* 0x000fe4000001080c */
[----:B------:R-:W-:-:S02]  /*e440*/  FMUL.FTZ R12, R35, R38 ;  /* 0x00000026230c7220 */ /* 0x000fc40000410000 */
[C---:B------:R-:W-:Y:S01]  /*e450*/  IMAD.U32 R37, R70.reuse, 0x10000, RZ ;  /* 0x0001000046257824 */ /* 0x040fe200078e00ff */
[----:B------:R-:W-:Y:S01]  /*e460*/  LOP3.LUT R70, R70, 0xffff0000, RZ, 0xc0, !PT ;  /* 0xffff000046467812 */ /* 0x000fe200078ec0ff */
[----:B------:R-:W-:Y:S02]  /*e470*/  FFMA.FTZ R36, R13, R36, R22 ;  /* 0x000000240d247223 */ /* 0x000fe40000010016 */
[-C--:B------:R-:W-:Y:S02]  /*e480*/  FMUL.FTZ R35, R35, R8.reuse ;  /* 0x0000000823237220 */ /* 0x080fe40000410000 */
[----:B------:R-:W-:Y:S02]  /*e490*/  FMUL.FTZ R13, R34, R31 ;  /* 0x0000001f220d7220 */ /* 0x000fe40000410000 */
[----:B------:R-:W-:Y:S01]  /*e4a0*/  FFMA.FTZ R22, R19, R8, -R12 ;  /* 0x0000000813167223 */ /* 0x000fe2000001080c */
[----:B------:R-:W-:Y:S01]  /*e4b0*/  LOP3.LUT R8, R65, 0xffff0000, RZ, 0xc0, !PT ;  /* 0xffff000041087812 */ /* 0x000fe200078ec0ff */
[----:B------:R-:W-:Y:S01]  /*e4c0*/  IMAD.U32 R18, R14, 0x10000, RZ ;  /* 0x000100000e127824 */ /* 0x000fe200078e00ff */
        /* <DEDUP_REMOVED lines=24> */
.L_x_1920:
[----:B------:R-:W-:Y:S05]  /*e650*/  BSYNC B2 ;  /* 0x0000000000027941 */ /* 0x000fea0003800000 */
.L_x_1902:
[----:B-1----:R-:W-:Y:S01]  /*e660*/  IMAD.SHL.U32 R8, R0, 0x40, RZ ;  /* 0x0000004000087824 */ /* 0x002fe200078e00ff */
[----:B------:R-:W-:-:S04]  /*e670*/  DEPBAR.LE SB0, 0x0 ;  /* 0x000080000000791a */ /* 0x000fc80000000000 */
[----:B------:R-:W-:Y:S01]  /*e680*/  IMAD.SHL.U32 R9, R25, 0x8, RZ ;  /* 0x0000000819097824 */ /* 0x000fe200078e00ff */
[----:B------:R-:W-:Y:S01]  /*e690*/  LOP3.LUT R8, R8, 0x1c0, RZ, 0xc0, !PT ;  /* 0x000001c008087812 */ /* 0x000fe200078ec0ff */
[----:B------:R-:W-:Y:S01]  /*e6a0*/  IMAD R30, R30, c[0x0][0x208], RZ ;  /* 0x000082001e1e7a24 */ /* 0x000fe200078e02ff */
[----:B------:R-:W-:Y:S01]  /*e6b0*/  LOP3.LUT P1, RZ, R0, 0x2, RZ, 0xc0, !PT ;  /* 0x0000000200ff7812 */ /* 0x000fe2000782c0ff */
[C---:B----4-:R-:W-:Y:S01]  /*e6c0*/  IMAD.WIDE.U32 R14, R81.reuse, c[0x0][0x208], RZ ;  /* 0x00008200510e7a25 */ /* 0x050fe200078e00ff */
[----:B------:R-:W-:Y:S02]  /*e6d0*/  LOP3.LUT R9, R8, 0x8, R9, 0xf8, !PT ;  /* 0x0000000808097812 */ /* 0x000fe400078ef809 */
[----:B------:R-:W-:Y:S01]  /*e6e0*/  SHF.R.U32.HI R8, RZ, 0x3, R8 ;  /* 0x00000003ff087819 */ /* 0x000fe20000011608 */
[C---:B------:R-:W-:Y:S01]  /*e6f0*/  IMAD R11, R81.reuse, c[0x0][0x20c], R30 ;  /* 0x00008300510b7a24 */ /* 0x040fe200078e021e */
[----:B------:R-:W-:Y:S01]  /*e700*/  SEL R13, RZ, 0x4, P4 ;  /* 0x00000004ff0d7807 */ /* 0x000fe20002000000 */
[----:B------:R-:W-:Y:S01]  /*e710*/  IMAD R82, R81, -0x40, R172 ;  /* 0xffffffc051527824 */ /* 0x000fe200078e02ac */
[----:B------:R-:W-:Y:S01]  /*e720*/  LOP3.LUT R8, R9, R8, RZ, 0x3c, !PT ;  /* 0x0000000809087212 */ /* 0x000fe200078e3cff */
[----:B------:R-:W-:Y:S01]  /*e730*/  IMAD.IADD R11, R15, 0x1, R11 ;  /* 0x000000010f0b7824 */ /* 0x000fe200078e020b */
[----:B------:R-:W-:Y:S01]  /*e740*/  SEL R9, RZ, 0x2, P6 ;  /* 0x00000002ff097807 */ /* 0x000fe20003000000 */
[----:B------:R-:W-:Y:S01]  /*e750*/  IMAD R198, R87, 0x400, R4 ;  /* 0x0000040057c67824 */ /* 0x000fe200078e0204 */
[----:B------:R-:W-:Y:S01]  /*e760*/  LEA.HI R80, R80, R83, RZ, 0x2 ;  /* 0x0000005350507211 */ /* 0x000fe200078f10ff */
[----:B------:R-:W-:Y:S01]  /*e770*/  IMAD R197, R27, 0x200, R8 ;  /* 0x000002001bc57824 */ /* 0x000fe200078e0208 */
[----:B------:R-:W-:Y:S01]  /*e780*/  LEA R8, P0, R14, R204, 0x6 ;  /* 0x000000cc0e087211 */ /* 0x000fe200078030ff */
[----:B------:R-:W-:Y:S01]  /*e790*/  IMAD.IADD R12, R82, 0x1, -R25 ;  /* 0x00000001520c7824 */ /* 0x000fe200078e0a19 */
[----:B------:R-:W-:Y:S01]  /*e7a0*/  IADD3 R13, R13, R9, R26 ;  /* 0x000000090d0d7210 */ /* 0x000fe20007ffe01a */
[----:B------:R-:W-:Y:S01]  /*e7b0*/  IMAD.SHL.U32 R197, R197, 0x2, RZ ;  /* 0x00000002c5c57824 */ /* 0x000fe200078e00ff */
[----:B------:R-:W-:Y:S01]  /*e7c0*/  BAR.SYNC.DEFER_BLOCKING 0x0 ;  /* 0x0000000000007b1d */ /* 0x000fe20000010000 */
[----:B------:R-:W-:Y:S01]  /*e7d0*/  LEA.HI.X R9, R14, R211, R11, 0x6, P0 ;  /* 0x000000d30e097211 */ /* 0x000fe200000f340b */
[----:B------:R-:W-:Y:S01]  /*e7e0*/  IMAD.SHL.U32 R198, R198, 0x2, RZ ;  /* 0x00000002c6c67824 */ /* 0x000fe200078e00ff */
[----:B------:R-:W-:Y:S01]  /*e7f0*/  LEA R14, P0, R8, c[0x0][0x1f8], 0x1 ;  /* 0x00007e00080e7a11 */ /* 0x000fe200078008ff */
[----:B------:R-:W-:Y:S01]  /*e800*/  IMAD.SHL.U32 R206, R24, 0x2, RZ ;  /* 0x0000000218ce7824 */ /* 0x000fe200078e00ff */
[----:B------:R-:W-:Y:S01]  /*e810*/  IADD3 R10, R197, 0x6100, RZ ;  /* 0x00006100c50a7810 */ /* 0x000fe20007ffe0ff */
[--C-:B------:R-:W-:Y:S01]  /*e820*/  IMAD R194, R2, 0x2, R198.reuse ;  /* 0x0000000202c27824 */ /* 0x100fe200078e02c6 */
[----:B------:R-:W-:Y:S01]  /*e830*/  LOP3.LUT P4, RZ, R13, 0x2, RZ, 0xc0, !PT ;  /* 0x000000020dff7812 */ /* 0x000fe2000788c0ff */
[----:B------:R-:W-:Y:S01]  /*e840*/  IMAD.MOV.U32 R207, RZ, RZ, c[0x0][0x208] ;  /* 0x00008200ffcf7624 */ /* 0x000fe200078e00ff */
[----:B------:R-:W-:Y:S01]  /*e850*/  IADD3 R196, R197, 0x6120, RZ ;  /* 0x00006120c5c47810 */ /* 0x000fe20007ffe0ff */
[----:B------:R-:W-:Y:S01]  /*e860*/  IMAD R193, R3, 0x2, R198 ;  /* 0x0000000203c17824 */ /* 0x000fe200078e02c6 */
[----:B------:R-:W-:Y:S01]  /*e870*/  @P1 IADD3 R196, R10, -0x20, RZ ;  /* 0xffffffe00ac41810 */ /* 0x000fe20007ffe0ff */
[----:B------:R-:W-:Y:S01]  /*e880*/  IMAD.SHL.U32 R76, R207, 0x40, RZ ;  /* 0x00000040cf4c7824 */ /* 0x000fe200078e00ff */
[----:B------:R-:W-:Y:S01]  /*e890*/  ISETP.LT.OR P1, PT, R12, 0x1, P5 ;  /* 0x000000010c00780c */ /* 0x000fe20002f21670 */
[----:B------:R-:W-:Y:S01]  /*e8a0*/  IMAD R191, R3, 0x2, R194 ;  /* 0x0000000203bf7824 */ /* 0x000fe200078e02c2 */
[----:B------:R-:W-:Y:S01]  /*e8b0*/  LEA.HI.X R15, R8, c[0x0][0x1fc], R9, 0x1, P0 ;  /* 0x00007f00080f7a11 */ /* 0x000fe200000f0c09 */
[----:B------:R-:W-:Y:S01]  /*e8c0*/  IMAD.SHL.U32 R195, R4, 0x2, RZ ;  /* 0x0000000204c37824 */ /* 0x000fe200078e00ff */
[----:B------:R-:W-:-:S02]  /*e8d0*/  ISETP.LT.OR P0, PT, R12, 0x1, !P4 ;  /* 0x000000010c00780c */ /* 0x000fc40006701670 */
[----:B------:R-:W-:Y:S01]  /*e8e0*/  LOP3.LUT P2, RZ, R13, 0x4, RZ, 0xc0, !PT ;  /* 0x000000040dff7812 */ /* 0x000fe2000784c0ff */
[--C-:B------:R-:W-:Y:S01]  /*e8f0*/  IMAD R190, R2, 0x2, R195.reuse ;  /* 0x0000000202be7824 */ /* 0x100fe200078e02c3 */
[----:B------:R-:W-:Y:S01]  /*e900*/  SHF.L.U64.HI R207, R207, R28, c[0x0][0x20c] ;  /* 0x00008300cfcf7619 */ /* 0x000fe2000001021c */
[C---:B------:R-:W-:Y:S01]  /*e910*/  IMAD R189, R3.reuse, 0x2, R195 ;  /* 0x0000000203bd7824 */ /* 0x040fe200078e02c3 */
[----:B------:R-:W-:Y:S01]  /*e920*/  ISETP.LT.OR P3, PT, R12, 0x21, P5 ;  /* 0x000000210c00780c */ /* 0x000fe20002f61670 */
[----:B------:R-:W-:Y:S01]  /*e930*/  LDSM.16.M88.4 R48, [R198+0xc100] ;  /* 0x00c10000c630783b */ /* 0x000fe20000000200 */
[----:B------:R-:W-:Y:S01]  /*e940*/  LOP3.LUT R80, R80, 0xfffffffc, RZ, 0xc0, !PT ;  /* 0xfffffffc50507812 */ /* 0x000fe200078ec0ff */
[----:B------:R-:W-:Y:S01]  /*e950*/  IMAD R188, R3, 0x2, R190 ;  /* 0x0000000203bc7824 */ /* 0x000fe200078e02be */
[----:B------:R-:W-:Y:S01]  /*e960*/  IADD3 R217, R7, -0x2, RZ ;  /* 0xfffffffe07d97810 */ /* 0x000fe20007ffe0ff */
[----:B------:R-:W1:Y:S01]  /*e970*/  LDSM.16.M88.4 R40, [R197+0x6100] ;  /* 0x00610000c528783b */ /* 0x000e620000000200 */
[----:B------:R-:W-:-:S02]  /*e980*/  IADD3 R186, R196, 0x1000, RZ ;  /* 0x00001000c4ba7810 */ /* 0x000fc40007ffe0ff */
[C---:B------:R-:W-:Y:S01]  /*e990*/  IADD3 R182, R196.reuse, 0x2800, RZ ;  /* 0x00002800c4b67810 */ /* 0x040fe20007ffe0ff */
[----:B------:R-:W-:Y:S01]  /*e9a0*/  LDSM.16.M88.4 R56, [R194+0xc100] ;  /* 0x00c10000c238783b */ /* 0x000fe20000000200 */
[C---:B------:R-:W-:Y:S02]  /*e9b0*/  IADD3 R180, R196.reuse, 0x3800, RZ ;  /* 0x00003800c4b47810 */ /* 0x040fe40007ffe0ff */
[C---:B------:R-:W-:Y:S01]  /*e9c0*/  IADD3 R178, R196.reuse, 0x4800, RZ ;  /* 0x00004800c4b27810 */ /* 0x040fe20007ffe0ff */
[----:B------:R-:W2:Y:S01]  /*e9d0*/  LDSM.16.M88.4 R32, [R197+0x6900] ;  /* 0x00690000c520783b */ /* 0x000ea20000000200 */
[----:B------:R-:W-:-:S03]  /*e9e0*/  IADD3 R176, R196, 0x5800, RZ ;  /* 0x00005800c4b07810 */ /* 0x000fc60007ffe0ff */
[----:B------:R-:W3:Y:S04]  /*e9f0*/  LDSM.16.M88.4 R24, [R197+0x7100] ;  /* 0x00710000c518783b */ /* 0x000ee80000000200 */
[----:B------:R-:W4:Y:S04]  /*ea00*/  LDSM.16.M88.4 R60, [R197+0x7900] ;  /* 0x00790000c53c783b */ /* 0x000f280000000200 */
[----:B------:R-:W3:Y:S04]  /*ea10*/  LDSM.16.M88.4 R8, [R196] ;  /* 0x00000000c408783b */ /* 0x000ee80000000200 */
[----:B------:R-:W3:Y:S04]  /*ea20*/  LDSM.16.M88.4 R52, [R196+0x800] ;  /* 0x00080000c434783b */ /* 0x000ee80000000200 */
[----:B------:R-:W3:Y:S04]  /*ea30*/  LDSM.16.M88.4 R72, [R196+0x1000] ;  /* 0x00100000c448783b */ /* 0x000ee80000000200 */
[----:B------:R-:W3:Y:S04]  /*ea40*/  LDSM.16.M88.4 R64, [R196+0x1800] ;  /* 0x00180000c440783b */ /* 0x000ee80000000200 */
[----:B------:R-:W-:Y:S01]  /*ea50*/  @!PT LDS RZ, [RZ] ;  /* 0x00000000fffff984 */ /* 0x000fe20000000800 */
[----:B------:R-:W-:Y:S01]  /*ea60*/  @!PT LDS RZ, [RZ] ;  /* 0x00000000fffff984 */ /* 0x000fe20000000800 */
[----:B------:R-:W-:Y:S01]  /*ea70*/  @!PT LDS RZ, [RZ] ;  /* 0x00000000fffff984 */ /* 0x000fe20000000800 */
[----:B------:R3:W-:Y:S01]  /*ea80*/  LDGSTS.E.BYPASS.LTC128B.128 [R206+0x100], [R14.64], !P1 ;  /* 0x001000000ece7fae */ /* 0x0007e2000c901d46 */
[----:B------:R-:W-:-:S02]  /*ea90*/  ISETP.LT.OR P1, PT, R12, 0x21, !P4 ;  /* 0x000000210c00780c */ /* 0x000fc40006721670 */
[----:B------:R-:W-:Y:S01]  /*eaa0*/  ISETP.NE.AND P4, PT, R173, 0x1, PT ;  /* 0x00000001ad00780c */ /* 0x000fe20003f85270 */
[----:B------:R3:W-:Y:S01]  /*eab0*/  LDGSTS.E.BYPASS.LTC128B.128 [R206+0x2100], [R14.64+0x80], !P0 ;  /* 0x021000800ece7fae */ /* 0x0007e2000c101d46 */
[----:B------:R-:W-:Y:S01]  /*eac0*/  ISETP.LT.OR P0, PT, R12, 0x1, !P2 ;  /* 0x000000010c00780c */ /* 0x000fe20005701670 */
[C---:B-1----:R-:W-:Y:S08]  /*ead0*/  HMMA.16816.F32.BF16 R44, R48.reuse, R40, RZ ;  /* 0x00000028302c723c */ /* 0x042ff000000418ff */
[----:B------:R-:W-:Y:S04]  /*eae0*/  HMMA.16816.F32.BF16 R40, R48, R42, RZ ;  /* 0x0000002a3028723c */ /* 0x000fe800000418ff */
[----:B------:R1:W-:Y:S01]  /*eaf0*/  LDGSTS.E.BYPASS.LTC128B.128 [R206+0x4100], [R14.64+0x100], !P0 ;  /* 0x041001000ece7fae */ /* 0x0003e2000c101d46 */
[----:B------:R-:W-:-:S03]  /*eb00*/  IADD3 R76, P0, R76, R14, RZ ;  /* 0x0000000e4c4c7210 */ /* 0x000fc60007f1e0ff */
[----:B--2---:R-:W-:Y:S02]  /*eb10*/  HMMA.16816.F32.BF16 R36, R48, R32, RZ ;  /* 0x000000203024723c */ /* 0x004fe400000418ff */
[----:B------:R-:W-:Y:S01]  /*eb20*/  IMAD.X R77, R207, 0x1, R15, P0 ;  /* 0x00000001cf4d7824 */ /* 0x000fe200000e060f */
[----:B------:R-:W-:Y:S01]  /*eb30*/  LOP3.LUT P0, RZ, R0, 0x4, RZ, 0xc0, !PT ;  /* 0x0000000400ff7812 */ /* 0x000fe2000780c0ff */
[----:B------:R-:W-:-:S03]  /*eb40*/  IMAD.MOV.U32 R0, RZ, RZ, 0x40 ;  /* 0x00000040ff007424 */ /* 0x000fc600078e00ff */
[----:B------:R2:W-:Y:S01]  /*eb50*/  LDGSTS.E.BYPASS.LTC128B.128 [R206+0x1100], [R76.64], !P3 ;  /* 0x011000004cce7fae */ /* 0x0005e2000d901d46 */
[C---:B------:R-:W-:Y:S01]  /*eb60*/  HMMA.16816.F32.BF16 R32, R48.reuse, R34, RZ ;  /* 0x000000223020723c */ /* 0x040fe200000418ff */
[----:B------:R-:W-:Y:S02]  /*eb70*/  SEL R0, R0, 0xffffffc0, !P0 ;  /* 0xffffffc000007807 */ /* 0x000fe40004000000 */
[----:B------:R-:W-:Y:S01]  /*eb80*/  ISETP.LT.OR P0, PT, R12, 0x21, !P2 ;  /* 0x000000210c00780c */ /* 0x000fe20005701670 */
[----:B------:R2:W-:Y:S02]  /*eb90*/  LDGSTS.E.BYPASS.LTC128B.128 [R206+0x3100], [R76.64+0x80], !P1 ;  /* 0x031000804cce7fae */ /* 0x0005e4000c901d46 */
[----:B------:R-:W-:Y:S02]  /*eba0*/  IMAD.IADD R192, R197, 0x1, R0 ;  /* 0x00000001c5c07824 */ /* 0x000fe400078e0200 */
[----:B---3--:R-:W-:Y:S01]  /*ebb0*/  HMMA.16816.F32.BF16 R28, R48, R24, RZ ;  /* 0x00000018301c723c */ /* 0x008fe200000418ff */
[----:B------:R-:W-:Y:S01]  /*ebc0*/  IMAD.IADD R184, R0, 0x1, R196 ;  /* 0x0000000100b87824 */ /* 0x000fe200078e02c4 */
[----:B------:R-:W-:-:S05]  /*ebd0*/  LOP3.LUT R0, R85, 0xffffffe0, RZ, 0xc0, !PT ;  /* 0xffffffe055007812 */ /* 0x000fca00078ec0ff */
[C---:B------:R-:W-:Y:S01]  /*ebe0*/  IMAD.IADD R0, R83.reuse, 0x1, -R0 ;  /* 0x0000000153007824 */ /* 0x040fe200078e0a00 */
[----:B------:R2:W-:Y:S01]  /*ebf0*/  LDGSTS.E.BYPASS.LTC128B.128 [R206+0x5100], [R76.64+0x100], !P0 ;  /* 0x051001004cce7fae */ /* 0x0005e2000c101d46 */
[C---:B------:R-:W-:Y:S01]  /*ec00*/  HMMA.16816.F32.BF16 R24, R48.reuse, R26, RZ ;  /* 0x0000001a3018723c */ /* 0x040fe200000418ff */
[----:B------:R-:W-:Y:S02]  /*ec10*/  IMAD.IADD R83, R83, 0x1, -R80 ;  /* 0x0000000153537824 */ /* 0x000fe400078e0a50 */
[----:B------:R-:W-:Y:S04]  /*ec20*/  LDSM.16.M88.4 R68, [R193+0xc100] ;  /* 0x00c10000c144783b */ /* 0x000fe80000000200 */
[----:B-1----:R-:W1:Y:S01]  /*ec30*/  LDSM.16.M88.4 R12, [R192+0x6100] ;  /* 0x00610000c00c783b */ /* 0x002e620000000200 */
[C---:B----4-:R-:W-:Y:S03]  /*ec40*/  HMMA.16816.F32.BF16 R20, R48.reuse, R60, RZ ;  /* 0x0000003c3014723c */ /* 0x050fe600000418ff */
[----:B------:R-:W3:Y:S04]  /*ec50*/  LDSM.16.M88.4 R16, [R192+0x6900] ;  /* 0x00690000c010783b */ /* 0x000ee80000000200 */
[----:B------:R-:W0:Y:S01]  /*ec60*/  LDGDEPBAR ;  /* 0x00000000000079af */ /* 0x000e220000000000 */
[----:B------:R-:W-:Y:S03]  /*ec70*/  HMMA.16816.F32.BF16 R48, R48, R62, RZ ;  /* 0x0000003e3030723c */ /* 0x000fe600000418ff */
[----:B------:R-:W-:Y:S05]  /*ec80*/  LDSM.16.M88.4 R60, [R192+0x7900] ;  /* 0x00790000c03c783b */ /* 0x000fea0000000200 */
[C---:B------:R-:W-:Y:S01]  /*ec90*/  HMMA.16816.F32.BF16 R44, R56.reuse, R8, R44 ;  /* 0x00000008382c723c */ /* 0x040fe2000004182c */
[----:B--2---:R-:W-:Y:S07]  /*eca0*/  LDSM.16.M88.4 R76, [R184] ;  /* 0x00000000b84c783b */ /* 0x004fee0000000200 */
[C---:B------:R-:W-:Y:S01]  /*ecb0*/  HMMA.16816.F32.BF16 R40, R56.reuse, R10, R40 ;  /* 0x0000000a3828723c */ /* 0x040fe20000041828 */
[----:B------:R-:W2:Y:S07]  /*ecc0*/  LDSM.16.M88.4 R8, [R192+0x7100] ;  /* 0x00710000c008783b */ /* 0x000eae0000000200 */
[C---:B------:R-:W-:Y:S08]  /*ecd0*/  HMMA.16816.F32.BF16 R36, R56.reuse, R52, R36 ;  /* 0x000000343824723c */ /* 0x040ff00000041824 */
[C---:B------:R-:W-:Y:S01]  /*ece0*/  HMMA.16816.F32.BF16 R32, R56.reuse, R54, R32 ;  /* 0x000000363820723c */ /* 0x040fe20000041820 */
[----:B------:R-:W4:Y:S07]  /*ecf0*/  LDSM.16.M88.4 R52, [R191+0xc100] ;  /* 0x00c10000bf34783b */ /* 0x000f2e0000000200 */
[C---:B------:R-:W-:Y:S08]  /*ed00*/  HMMA.16816.F32.BF16 R28, R56.reuse, R72, R28 ;  /* 0x00000048381c723c */ /* 0x040ff0000004181c */
[C---:B------:R-:W-:Y:S01]  /*ed10*/  HMMA.16816.F32.BF16 R24, R56.reuse, R74, R24 ;  /* 0x0000004a3818723c */ /* 0x040fe20000041818 */
[----:B------:R-:W-:Y:S07]  /*ed20*/  LDSM.16.M88.4 R72, [R184+0x1800] ;  /* 0x00180000b848783b */ /* 0x000fee0000000200 */
[C---:B------:R-:W-:Y:S08]  /*ed30*/  HMMA.16816.F32.BF16 R20, R56.reuse, R64, R20 ;  /* 0x000000403814723c */ /* 0x040ff00000041814 */
[----:B------:R-:W-:Y:S01]  /*ed40*/  HMMA.16816.F32.BF16 R48, R56, R66, R48 ;  /* 0x000000423830723c */ /* 0x000fe20000041830 */
[----:B------:R-:W4:Y:S04]  /*ed50*/  LDSM.16.M88.4 R56, [R184+0x800] ;  /* 0x00080000b838783b */ /* 0x000f280000000200 */
[----:B------:R-:W-:Y:S03]  /*ed60*/  LDSM.16.M88.4 R64, [R197+0x8900] ;  /* 0x00890000c540783b */ /* 0x000fe60000000200 */
[C---:B-1----:R-:W-:Y:S08]  /*ed70*/  HMMA.16816.F32.BF16 R44, R68.reuse, R12, R44 ;  /* 0x0000000c442c723c */ /* 0x042ff0000004182c */
[C---:B------:R-:W-:Y:S01]  /*ed80*/  HMMA.16816.F32.BF16 R40, R68.reuse, R14, R40 ;  /* 0x0000000e4428723c */ /* 0x040fe20000041828 */
[----:B------:R-:W1:Y:S07]  /*ed90*/  LDSM.16.M88.4 R12, [R184+0x1000] ;  /* 0x00100000b80c783b */ /* 0x000e6e0000000200 */
[C---:B---3--:R-:W-:Y:S08]  /*eda0*/  HMMA.16816.F32.BF16 R36, R68.reuse, R16, R36 ;  /* 0x000000104424723c */ /* 0x048ff00000041824 */
[C---:B------:R-:W-:Y:S01]  /*edb0*/  HMMA.16816.F32.BF16 R32, R68.reuse, R18, R32 ;  /* 0x000000124420723c */ /* 0x040fe20000041820 */
[----:B------:R-:W-:Y:S07]  /*edc0*/  LDSM.16.M88.4 R16, [R197+0x8100] ;  /* 0x00810000c510783b */ /* 0x000fee0000000200 */
[C---:B--2---:R-:W-:Y:S08]  /*edd0*/  HMMA.16816.F32.BF16 R28, R68.reuse, R8, R28 ;  /* 0x00000008441c723c */ /* 0x044ff0000004181c */
[C---:B------:R-:W-:Y:S01]  /*ede0*/  HMMA.16816.F32.BF16 R24, R68.reuse, R10, R24 ;  /* 0x0000000a4418723c */ /* 0x040fe20000041818 */
[----:B------:R-:W2:Y:S07]  /*edf0*/  LDSM.16.M88.4 R8, [R198+0x10100] ;  /* 0x01010000c608783b */ /* 0x000eae0000000200 */
[C---:B------:R-:W-:Y:S08]  /*ee00*/  HMMA.16816.F32.BF16 R20, R68.reuse, R60, R20 ;  /* 0x0000003c4414723c */ /* 0x040ff00000041814 */
[----:B------:R-:W-:Y:S01]  /*ee10*/  HMMA.16816.F32.BF16 R68, R68, R62, R48 ;  /* 0x0000003e4444723c */ /* 0x000fe20000041830 */
[----:B------:R-:W3:Y:S04]  /*ee20*/  LDSM.16.M88.4 R60, [R197+0x9100] ;  /* 0x00910000c53c783b */ /* 0x000ee80000000200 */
[----:B------:R-:W2:Y:S03]  /*ee30*/  LDSM.16.M88.4 R48, [R197+0x9900] ;  /* 0x00990000c530783b */ /* 0x000ea60000000200 */
[C---:B----4-:R-:W-:Y:S08]  /*ee40*/  HMMA.16816.F32.BF16 R44, R52.reuse, R76, R44 ;  /* 0x0000004c342c723c */ /* 0x050ff0000004182c */
        /* <DEDUP_REMOVED lines=10> */
[----:B------:R-:W4:Y:S04]  /*eef0*/  LDSM.16.M88.4 R52, [R196+0x2800] ;  /* 0x00280000c434783b */ /* 0x000f280000000200 */
[----:B------:R-:W-:Y:S03]  /*ef00*/  LDSM.16.M88.4 R72, [R191+0x10100] ;  /* 0x01010000bf48783b */ /* 0x000fe60000000200 */
        /* <DEDUP_REMOVED lines=8> */
[----:B------:R-:W-:Y:S07]  /*ef90*/  LDSM.16.M88.4 R60, [R192+0x8900] ;  /* 0x00890000c03c783b */ /* 0x000fee0000000200 */
[C---:B------:R-:W-:Y:S08]  /*efa0*/  HMMA.16816.F32.BF16 R20, R8.reuse, R48, R20 ;  /* 0x000000300814723c */ /* 0x040ff00000041814 */
[----:B------:R-:W-:Y:S01]  /*efb0*/  HMMA.16816.F32.BF16 R68, R8, R50, R68 ;  /* 0x000000320844723c */ /* 0x000fe20000041844 */
[----:B------:R-:W-:Y:S04]  /*efc0*/  LDSM.16.M88.4 R48, [R193+0x10100] ;  /* 0x01010000c130783b */ /* 0x000fe80000000200 */
[----:B------:R-:W3:Y:S03]  /*efd0*/  LDSM.16.M88.4 R8, [R192+0x8100] ;  /* 0x00810000c008783b */ /* 0x000ee60000000200 */
        /* <DEDUP_REMOVED lines=11> */
[----:B------:R-:W2:Y:S04]  /*f090*/  LDSM.16.M88.4 R12, [R184+0x2800] ;  /* 0x00280000b80c783b */ /* 0x000ea80000000200 */
[----:B------:R-:W-:Y:S03]  /*f0a0*/  LDSM.16.M88.4 R64, [R198+0x14100] ;  /* 0x01410000c640783b */ /* 0x000fe60000000200 */
[C---:B---3--:R-:W-:Y:S08]  /*f0b0*/  HMMA.16816.F32.BF16 R44, R48.reuse, R8, R44 ;  /* 0x00000008302c723c */ /* 0x048ff0000004182c */
[C---:B------:R-:W-:Y:S01]  /*f0c0*/  HMMA.16816.F32.BF16 R40, R48.reuse, R10, R40 ;  /* 0x0000000a3028723c */ /* 0x040fe20000041828 */
[----:B------:R-:W3:Y:S07]  /*f0d0*/  LDSM.16.M88.4 R8, [R184+0x3000] ;  /* 0x00300000b808783b */ /* 0x000eee0000000200 */
[C---:B------:R-:W-:Y:S08]  /*f0e0*/  HMMA.16816.F32.BF16 R36, R48.reuse, R60, R36 ;  /* 0x0000003c3024723c */ /* 0x040ff00000041824 */
[C---:B------:R-:W-:Y:S01]  /*f0f0*/  HMMA.16816.F32.BF16 R32, R48.reuse, R62, R32 ;  /* 0x0000003e3020723c */ /* 0x040fe20000041820 */
[----:B------:R-:W3:Y:S07]  /*f100*/  LDSM.16.M88.4 R60, [R197+0xa100] ;  /* 0x00a10000c53c783b */ /* 0x000eee0000000200 */
[C---:B-1----:R-:W-:Y:S08]  /*f110*/  HMMA.16816.F32.BF16 R28, R48.reuse, R56, R28 ;  /* 0x00000038301c723c */ /* 0x042ff0000004181c */
[C---:B------:R-:W-:Y:S01]  /*f120*/  HMMA.16816.F32.BF16 R24, R48.reuse, R58, R24 ;  /* 0x0000003a3018723c */ /* 0x040fe20000041818 */
[----:B------:R-:W1:Y:S07]  /*f130*/  LDSM.16.M88.4 R56, [R197+0xa900] ;  /* 0x00a90000c538783b */ /* 0x000e6e0000000200 */
[----:B----4-:R-:W-:Y:S08]  /*f140*/  HMMA.16816.F32.BF16 R20, R48, R52, R20 ;  /* 0x000000343014723c */ /* 0x010ff00000041814 */
[C---:B--2---:R-:W-:Y:S08]  /*f150*/  HMMA.16816.F32.BF16 R44, R72.reuse, R16, R44 ;  /* 0x00000010482c723c */ /* 0x044ff0000004182c */
[----:B------:R-:W-:Y:S01]  /*f160*/  HMMA.16816.F32.BF16 R40, R72, R18, R40 ;  /* 0x000000124828723c */ /* 0x000fe20000041828 */
[----:B------:R-:W-:Y:S07]  /*f170*/  LDSM.16.M88.4 R16, [R194+0x14100] ;  /* 0x01410000c210783b */ /* 0x000fee0000000200 */
[----:B------:R-:W-:Y:S01]  /*f180*/  HMMA.16816.F32.BF16 R68, R48, R54, R68 ;  /* 0x000000363044723c */ /* 0x000fe20000041844 */
[----:B------:R-:W2:Y:S04]  /*f190*/  LDSM.16.M88.4 R48, [R197+0xb900] ;  /* 0x00b90000c530783b */ /* 0x000ea80000000200 */
[----:B------:R-:W-:Y:S03]  /*f1a0*/  LDSM.16.M88.4 R52, [R197+0xb100] ;  /* 0x00b10000c534783b */ /* 0x000fe60000000200 */
[C---:B------:R-:W-:Y:S08]  /*f1b0*/  HMMA.16816.F32.BF16 R36, R72.reuse, R12, R36 ;  /* 0x0000000c4824723c */ /* 0x040ff00000041824 */
[C---:B------:R-:W-:Y:S01]  /*f1c0*/  HMMA.16816.F32.BF16 R32, R72.reuse, R14, R32 ;  /* 0x0000000e4820723c */ /* 0x040fe20000041820 */
[----:B------:R-:W4:Y:S07]  /*f1d0*/  LDSM.16.M88.4 R12, [R196+0x4000] ;  /* 0x00400000c40c783b */ /* 0x000f2e0000000200 */
[C---:B---3--:R-:W-:Y:S08]  /*f1e0*/  HMMA.16816.F32.BF16 R28, R72.reuse, R8, R28 ;  /* 0x00000008481c723c */ /* 0x048ff0000004181c */
[C---:B------:R-:W-:Y:S01]  /*f1f0*/  HMMA.16816.F32.BF16 R24, R72.reuse, R10, R24 ;  /* 0x0000000a4818723c */ /* 0x040fe20000041818 */
[----:B------:R-:W3:Y:S07]  /*f200*/  LDSM.16.M88.4 R8, [R196+0x4800] ;  /* 0x00480000c408783b */ /* 0x000eee0000000200 */
[----:B------:R-:W-:Y:S08]  /*f210*/  HMMA.16816.F32.BF16 R20, R72, R76, R20 ;  /* 0x0000004c4814723c */ /* 0x000ff00000041814 */
[C---:B------:R-:W-:Y:S08]  /*f220*/  HMMA.16816.F32.BF16 R44, R64.reuse, R60, R44 ;  /* 0x0000003c402c723c */ /* 0x040ff0000004182c */
[C---:B------:R-:W-:Y:S01]  /*f230*/  HMMA.16816.F32.BF16 R40, R64.reuse, R62, R40 ;  /* 0x0000003e4028723c */ /* 0x040fe20000041828 */
[----:B------:R-:W-:Y:S07]  /*f240*/  LDSM.16.M88.4 R60, [R193+0x14100] ;  /* 0x01410000c13c783b */ /* 0x000fee0000000200 */
[C---:B-1----:R-:W-:Y:S08]  /*f250*/  HMMA.16816.F32.BF16 R36, R64.reuse, R56, R36 ;  /* 0x000000384024723c */ /* 0x042ff00000041824 */
[----:B------:R-:W-:Y:S01]  /*f260*/  HMMA.16816.F32.BF16 R32, R64, R58, R32 ;  /* 0x0000003a4020723c */ /* 0x000fe20000041820 */
[----:B------:R-:W1:Y:S07]  /*f270*/  LDSM.16.M88.4 R56, [R196+0x5800] ;  /* 0x00580000c438783b */ /* 0x000e6e0000000200 */
[----:B------:R-:W-:Y:S08]  /*f280*/  HMMA.16816.F32.BF16 R68, R72, R78, R68 ;  /* 0x0000004e4844723c */ /* 0x000ff00000041844 */
[----:B--2---:R-:W-:Y:S08]  /*f290*/  HMMA.16816.F32.BF16 R20, R64, R48, R20 ;  /* 0x000000304014723c */ /* 0x004ff00000041814 */
[C---:B----4-:R-:W-:Y:S08]  /*f2a0*/  HMMA.16816.F32.BF16 R44, R16.reuse, R12, R44 ;  /* 0x0000000c102c723c */ /* 0x050ff0000004182c */
[C---:B------:R-:W-:Y:S01]  /*f2b0*/  HMMA.16816.F32.BF16 R40, R16.reuse, R14, R40 ;  /* 0x0000000e1028723c */ /* 0x040fe20000041828 */
[----:B------:R-:W2:Y:S07]  /*f2c0*/  LDSM.16.M88.4 R12, [R192+0xa900] ;  /* 0x00a90000c00c783b */ /* 0x000eae0000000200 */
[C---:B---3--:R-:W-:Y:S08]  /*f2d0*/  HMMA.16816.F32.BF16 R36, R16.reuse, R8, R36 ;  /* 0x000000081024723c */ /* 0x048ff00000041824 */
[----:B------:R-:W-:Y:S01]  /*f2e0*/  HMMA.16816.F32.BF16 R32, R16, R10, R32 ;  /* 0x0000000a1020723c */ /* 0x000fe20000041820 */
[----:B------:R-:W3:Y:S07]  /*f2f0*/  LDSM.16.M88.4 R8, [R192+0xb900] ;  /* 0x00b90000c008783b */ /* 0x000eee0000000200 */
[C---:B------:R-:W-:Y:S01]  /*f300*/  HMMA.16816.F32.BF16 R68, R64.reuse, R50, R68 ;  /* 0x000000324044723c */ /* 0x040fe20000041844 */
[----:B------:R-:W4:Y:S07]  /*f310*/  LDSM.16.M88.4 R48, [R192+0xa100] ;  /* 0x00a10000c030783b */ /* 0x000f2e0000000200 */
[C---:B------:R-:W-:Y:S08]  /*f320*/  HMMA.16816.F32.BF16 R28, R64.reuse, R52, R28 ;  /* 0x00000034401c723c */ /* 0x040ff0000004181c */
[----:B------:R-:W-:Y:S01]  /*f330*/  HMMA.16816.F32.BF16 R24, R64, R54, R24 ;  /* 0x000000364018723c */ /* 0x000fe20000041818 */
[----:B------:R-:W4:Y:S04]  /*f340*/  LDSM.16.M88.4 R52, [R196+0x5000] ;  /* 0x00500000c434783b */ /* 0x000f280000000200 */
[----:B------:R-:W4:Y:S03]  /*f350*/  LDSM.16.M88.4 R64, [R192+0xb100] ;  /* 0x00b10000c040783b */ /* 0x000f260000000200 */
[C---:B-1----:R-:W-:Y:S01]  /*f360*/  HMMA.16816.F32.BF16 R72, R16.reuse, R56, R20 ;  /* 0x000000381048723c */ /* 0x042fe20000041814 */
[----:B------:R-:W-:Y:S07]  /*f370*/  LDSM.16.M88.4 R20, [R191+0x14100] ;  /* 0x01410000bf14783b */ /* 0x000fee0000000200 */
[----:B------:R-:W-:Y:S08]  /*f380*/  HMMA.16816.F32.BF16 R68, R16, R58, R68 ;  /* 0x0000003a1044723c */ /* 0x000ff00000041844 */
[C---:B--2---:R-:W-:Y:S08]  /*f390*/  HMMA.16816.F32.BF16 R36, R60.reuse, R12, R36 ;  /* 0x0000000c3c24723c */ /* 0x044ff00000041824 */
[C---:B------:R-:W-:Y:S01]  /*f3a0*/  HMMA.16816.F32.BF16 R32, R60.reuse, R14, R32 ;  /* 0x0000000e3c20723c */ /* 0x040fe20000041820 */
[----:B------:R-:W1:Y:S07]  /*f3b0*/  LDSM.16.M88.4 R12, [R184+0x4800] ;  /* 0x00480000b80c783b */ /* 0x000e6e0000000200 */
[C---:B---3--:R-:W-:Y:S07]  /*f3c0*/  HMMA.16816.F32.BF16 R72, R60.reuse, R8, R72 ;  /* 0x000000083c48723c */ /* 0x048fee0000041848 */
[----:B------:R-:W-:Y:S01]  /*f3d0*/  SHF.R.S32.HI R8, RZ, 0x1f, R87 ;  /* 0x0000001fff087819 */ /* 0x000fe20000011457 */
[----:B----4-:R-:W-:Y:S03]  /*f3e0*/  HMMA.16816.F32.BF16 R44, R60, R48, R44 ;  /* 0x000000303c2c723c */ /* 0x010fe6000004182c */
[----:B------:R-:W-:-:S04]  /*f3f0*/  LEA.HI R8, R8, R87, RZ, 0x3 ;  /* 0x0000005708087211 */ /* 0x000fc800078f18ff */
[----:B------:R-:W-:Y:S01]  /*f400*/  SHF.R.S32.HI R49, RZ, 0x1f, R0 ;  /* 0x0000001fff317819 */ /* 0x000fe20000011400 */
[----:B------:R-:W-:Y:S03]  /*f410*/  HMMA.16816.F32.BF16 R28, R16, R52, R28 ;  /* 0x00000034101c723c */ /* 0x000fe6000004181c */
[----:B------:R-:W-:-:S04]  /*f420*/  LEA.HI R49, R49, R0, RZ, 0x2 ;  /* 0x0000000031317211 */ /* 0x000fc800078f10ff */
[----:B------:R-:W-:Y:S01]  /*f430*/  LOP3.LUT R219, R49, 0x7ffffffc, RZ, 0xc0, !PT ;  /* 0x7ffffffc31db7812 */ /* 0x000fe200078ec0ff */
[----:B------:R-:W-:Y:S01]  /*f440*/  HMMA.16816.F32.BF16 R24, R16, R54, R24 ;  /* 0x000000361018723c */ /* 0x000fe20000041818 */
[----:B------:R-:W2:Y:S03]  /*f450*/  LDSM.16.M88.4 R52, [R184+0x4000] ;  /* 0x00400000b834783b */ /* 0x000ea60000000200 */
[----:B------:R-:W-:-:S03]  /*f460*/  IMAD.IADD R219, R0, 0x1, -R219 ;  /* 0x0000000100db7824 */ /* 0x000fc600078e0adb */
[----:B------:R-:W-:Y:S01]  /*f470*/  LOP3.LUT R16, R8, 0xffffff8, RZ, 0xc0, !PT ;  /* 0x0ffffff808107812 */ /* 0x000fe200078ec0ff */
[C---:B------:R-:W-:Y:S01]  /*f480*/  HMMA.16816.F32.BF16 R68, R60.reuse, R10, R68 ;  /* 0x0000000a3c44723c */ /* 0x040fe20000041844 */
[----:B------:R-:W-:Y:S01]  /*f490*/  LEA.HI R18, R83, R83, RZ, 0x1 ;  /* 0x0000005353127211 */ /* 0x000fe200078f08ff */
[----:B------:R-:W-:Y:S01]  /*f4a0*/  LDSM.16.M88.4 R8, [R184+0x5000] ;  /* 0x00500000b808783b */ /* 0x000fe20000000200 */
[----:B------:R-:W-:Y:S02]  /*f4b0*/  IMAD.SHL.U32 R219, R219, 0x2, RZ ;  /* 0x00000002dbdb7824 */ /* 0x000fe400078e00ff */
[----:B------:R-:W-:Y:S01]  /*f4c0*/  IMAD.IADD R87, R87, 0x1, -R16 ;  /* 0x0000000157577824 */ /* 0x000fe200078e0a10 */
[----:B------:R-:W-:Y:S01]  /*f4d0*/  LEA.HI.SX32 R16, R49, R92, 0x1e ;  /* 0x0000005c31107211 */ /* 0x000fe200078ff2ff */
[----:B------:R-:W-:Y:S01]  /*f4e0*/  IMAD.IADD R82, R82, 0x1, -R219 ;  /* 0x0000000152527824 */ /* 0x000fe200078e0adb */
[----:B------:R-:W-:Y:S01]  /*f4f0*/  LOP3.LUT R18, R18, 0x1ffffffe, RZ, 0xc0, !PT ;  /* 0x1ffffffe12127812 */ /* 0x000fe200078ec0ff */
[----:B------:R-:W-:Y:S02]  /*f500*/  HMMA.16816.F32.BF16 R40, R60, R50, R40 ;  /* 0x000000323c28723c */ /* 0x000fe40000041828 */
[----:B------:R-:W-:-:S02]  /*f510*/  IMAD R16, R87, 0x10, R16 ;  /* 0x0000001057107824 */ /* 0x000fc400078e0210 */
[----:B------:R-:W-:-:S04]  /*f520*/  IMAD.IADD R83, R83, 0x1, -R18 ;  /* 0x0000000153537824 */ /* 0x000fc800078e0a12 */
[----:B------:R-:W-:Y:S01]  /*f530*/  IMAD R174, R83, 0x8, R16 ;  /* 0x0000000853ae7824 */ /* 0x000fe200078e0210 */
[----:B------:R-:W-:Y:S01]  /*f540*/  HMMA.16816.F32.BF16 R28, R60, R64, R28 ;  /* 0x000000403c1c723c */ /* 0x000fe2000004181c */
[----:B------:R-:W-:Y:S01]  /*f550*/  LDSM.16.M88.4 R16, [R184+0x5800] ;  /* 0x00580000b810783b */ /* 0x000fe20000000200 */
[----:B------:R-:W-:-:S04]  /*f560*/  DEPBAR.LE SB0, 0x0 ;  /* 0x000080000000791a */ /* 0x000fc80000000000 */
[----:B------:R-:W-:Y:S02]  /*f570*/  @P4 IMAD.HI.U32 R50, R174, c[0x0][0x2c8], RZ ;  /* 0x0000b200ae324a27 */ /* 0x000fe400078e00ff */
[----:B-1----:R-:W-:Y:S02]  /*f580*/  HMMA.16816.F32.BF16 R36, R20, R12, R36 ;  /* 0x0000000c1424723c */ /* 0x002fe40000041824 */
[----:B------:R-:W-:Y:S01]  /*f590*/  IMAD.MOV.U32 R48, RZ, RZ, R174 ;  /* 0x000000ffff307224 */ /* 0x000fe200078e00ae */
[----:B------:R-:W-:-:S05]  /*f5a0*/  @P4 SHF.R.U32.HI R48, RZ, c[0x0][0x2cc], R50 ;  /* 0x0000b300ff304a19 */ /* 0x000fca0000011632 */
[----:B------:R-:W-:Y:S01]  /*f5b0*/  SHFL.IDX PT, R12, R48, RZ, 0x1c1f ;  /* 0x001c1fff300c7589 */ /* 0x000fe200000e0000 */
[C---:B------:R-:W-:Y:S03]  /*f5c0*/  HMMA.16816.F32.BF16 R32, R20.reuse, R14, R32 ;  /* 0x0000000e1420723c */ /* 0x040fe60000041820 */
[----:B------:R-:W1:Y:S04]  /*f5d0*/  SHFL.IDX PT, R13, R48, 0x1, 0x1c1f ;  /* 0x003c1f00300d7f89 */ /* 0x000e6800000e0000 */
[----:B------:R-:W-:Y:S01]  /*f5e0*/  IMAD.MOV.U32 R14, RZ, RZ, -0x40 ;  /* 0xffffffc0ff0e7424 */ /* 0x000fe200078e00ff */
[----:B--2---:R-:W-:Y:S03]  /*f5f0*/  HMMA.16816.F32.BF16 R44, R20, R52, R44 ;  /* 0x00000034142c723c */ /* 0x004fe6000004182c */
[----:B------:R-:W-:-:S05]  /*f600*/  IMAD R81, R81, R14, 0x1 ;  /* 0x0000000151517424 */ /* 0x000fca00078e020e */
[----:B------:R-:W-:Y:S01]  /*f610*/  IADD3 R0, -R219, R81, R172 ;  /* 0x00000051db007210 */ /* 0x000fe20007ffe1ac */
[----:B------:R-:W-:Y:S04]  /*f620*/  HMMA.16816.F32.BF16 R24, R60, R66, R24 ;  /* 0x000000423c18723c */ /* 0x000fe80000041818 */
[----:B------:R-:W-:-:S04]  /*f630*/  IMAD.IADD R0, R0, 0x1, -R175 ;  /* 0x0000000100007824 */ /* 0x000fc800078e0aaf */
[----:B------:R-:W-:Y:S01]  /*f640*/  HMMA.16816.F32.BF16 R40, R20, R54, R40 ;  /* 0x000000361428723c */ /* 0x000fe20000041828 */
[----:B-1----:R-:W-:-:S07]  /*f650*/  IMAD.IADD R13, R0, 0x1, R13 ;  /* 0x00000001000d7824 */ /* 0x002fce00078e020d */
[C---:B------:R-:W-:Y:S07]  /*f660*/  HMMA.16816.F32.BF16 R28, R20.reuse, R8, R28 ;  /* 0x00000008141c723c */ /* 0x040fee000004181c */
[----:B------:R-:W-:Y:S01]  /*f670*/  IMAD.IADD R9, R0, 0x1, R12 ;  /* 0x0000000100097824 */ /* 0x000fe200078e020c */
[C---:B------:R-:W-:Y:S01]  /*f680*/  IMNMX R0, R82.reuse, R13, PT ;  /* 0x0000000d52007217 */ /* 0x040fe20003800200 */
[----:B------:R-:W-:Y:S03]  /*f690*/  HMMA.16816.F32.BF16 R24, R20, R10, R24 ;  /* 0x0000000a1418723c */ /* 0x000fe60000041818 */
[----:B------:R-:W-:Y:S01]  /*f6a0*/  IMNMX R8, R82, R9, PT ;  /* 0x0000000952087217 */ /* 0x000fe20003800200 */
[----:B------:R-:W-:Y:S01]  /*f6b0*/  BAR.SYNC.DEFER_BLOCKING 0x0 ;  /* 0x0000000000007b1d */ /* 0x000fe20000010000 */
[----:B------:R-:W-:-:S02]  /*f6c0*/  ISETP.GT.AND P2, PT, R0, RZ, PT ;  /* 0x000000ff0000720c */ /* 0x000fc40003f44270 */
[C---:B------:R-:W-:Y:S01]  /*f6d0*/  ISETP.GT.AND P0, PT, R8.reuse, RZ, PT ;  /* 0x000000ff0800720c */ /* 0x040fe20003f04270 */
[C---:B------:R-:W-:Y:S01]  /*f6e0*/  HMMA.16816.F32.BF16 R72, R20.reuse, R16, R72 ;  /* 0x000000101448723c */ /* 0x040fe20000041848 */
[----:B------:R-:W-:Y:S02]  /*f6f0*/  ISETP.GT.AND P1, PT, R8, 0x1, PT ;  /* 0x000000010800780c */ /* 0x000fe40003f24270 */
[----:B------:R-:W-:Y:S02]  /*f700*/  FSEL R44, R44, -INF , P0 ;  /* 0xff8000002c2c7808 */ /* 0x000fe40000000000 */
[C---:B------:R-:W-:Y:S02]  /*f710*/  ISETP.GT.AND P3, PT, R8.reuse, 0x8, PT ;  /* 0x000000080800780c */ /* 0x040fe40003f64270 */
[----:B------:R-:W-:Y:S01]  /*f720*/  ISETP.GT.AND P0, PT, R8, 0x9, PT ;  /* 0x000000090800780c */ /* 0x000fe20003f04270 */
[----:B------:R-:W-:Y:S01]  /*f730*/  HMMA.16816.F32.BF16 R68, R20, R18, R68 ;  /* 0x000000121444723c */ /* 0x000fe20000041844 */
[----:B------:R-:W-:-:S02]  /*f740*/  FSEL R49, R45, -INF , P1 ;  /* 0xff8000002d317808 */ /* 0x000fc40000800000 */
[----:B------:R-:W-:Y:S02]  /*f750*/  FSEL R45, R40, -INF , P3 ;  /* 0xff800000282d7808 */ /* 0x000fe40001800000 */
[----:B------:R-:W-:Y:S02]  /*f760*/  FSEL R41, R41, -INF , P0 ;  /* 0xff80000029297808 */ /* 0x000fe40000000000 */
[----:B------:R-:W-:Y:S02]  /*f770*/  FMNMX.FTZ R10, R44, R49, !PT ;  /* 0x000000312c0a7209 */ /* 0x000fe40007810000 */
[----:B------:R-:W-:Y:S02]  /*f780*/  ISETP.GT.AND P0, PT, R0, 0x9, PT ;  /* 0x000000090000780c */ /* 0x000fe40003f04270 */
[----:B------:R-:W-:Y:S02]  /*f790*/  FSEL R46, R46, -INF , P2 ;  /* 0xff8000002e2e7808 */ /* 0x000fe40001000000 */
[----:B------:R-:W-:-:S02]  /*f7a0*/  ISETP.GT.AND P2, PT, R8, 0x10, PT ;  /* 0x000000100800780c */ /* 0x000fc40003f44270 */
[----:B------:R-:W-:Y:S02]  /*f7b0*/  FMNMX.FTZ R10, R45, R10, !PT ;  /* 0x0000000a2d0a7209 */ /* 0x000fe40007810000 */
[----:B------:R-:W-:Y:S02]  /*f7c0*/  FSEL R43, R43, -INF , P0 ;  /* 0xff8000002b2b7808 */ /* 0x000fe40000000000 */
[----:B------:R-:W-:Y:S02]  /*f7d0*/  ISETP.GT.AND P0, PT, R8, 0x11, PT ;  /* 0x000000110800780c */ /* 0x000fe40003f04270 */
[----:B------:R-:W-:Y:S02]  /*f7e0*/  FSEL R21, R36, -INF , P2 ;  /* 0xff80000024157808 */ /* 0x000fe40001000000 */
[----:B------:R-:W-:Y:S02]  /*f7f0*/  FMNMX.FTZ R10, R41, R10, !PT ;  /* 0x0000000a290a7209 */ /* 0x000fe40007810000 */
[----:B------:R-:W-:-:S02]  /*f800*/  ISETP.GT.AND P1, PT, R0, 0x8, PT ;  /* 0x000000080000780c */ /* 0x000fc40003f24270 */
[----:B------:R-:W-:Y:S02]  /*f810*/  FSEL R19, R37, -INF , P0 ;  /* 0xff80000025137808 */ /* 0x000fe40000000000 */
[----:B------:R-:W-:Y:S02]  /*f820*/  ISETP.GT.AND P0, PT, R0, 0x11, PT ;  /* 0x000000110000780c */ /* 0x000fe40003f04270 */
[----:B------:R-:W-:Y:S02]  /*f830*/  ISETP.GT.AND P2, PT, R8, 0x18, PT ;  /* 0x000000180800780c */ /* 0x000fe40003f44270 */
[----:B------:R-:W-:Y:S02]  /*f840*/  FMNMX.FTZ R10, R21, R10, !PT ;  /* 0x0000000a150a7209 */ /* 0x000fe40007810000 */
[----:B------:R-:W-:Y:S02]  /*f850*/  FSEL R23, R42, -INF , P1 ;  /* 0xff8000002a177808 */ /* 0x000fe40000800000 */
[----:B------:R-:W-:-:S02]  /*f860*/  ISETP.GT.AND P1, PT, R0, 0x10, PT ;  /* 0x000000100000780c */ /* 0x000fc40003f24270 */
[----:B------:R-:W-:Y:S02]  /*f870*/  FSEL R13, R39, -INF , P0 ;  /* 0xff800000270d7808 */ /* 0x000fe40000000000 */
[----:B------:R-:W-:Y:S02]  /*f880*/  ISETP.GT.AND P0, PT, R8, 0x19, PT ;  /* 0x000000190800780c */ /* 0x000fe40003f04270 */
[----:B------:R-:W-:Y:S02]  /*f890*/  FSEL R17, R32, -INF , P2 ;  /* 0xff80000020117808 */ /* 0x000fe40001000000 */
[----:B------:R-:W-:Y:S02]  /*f8a0*/  FMNMX.FTZ R10, R19, R10, !PT ;  /* 0x0000000a130a7209 */ /* 0x000fe40007810000 */
[----:B------:R-:W-:Y:S02]  /*f8b0*/  ISETP.GT.AND P3, PT, R0, 0x1, PT ;  /* 0x000000010000780c */ /* 0x000fe40003f64270 */
[----:B------:R-:W-:-:S02]  /*f8c0*/  FSEL R15, R38, -INF , P1 ;  /* 0xff800000260f7808 */ /* 0x000fc40000800000 */
[C---:B------:R-:W-:Y:S02]  /*f8d0*/  ISETP.GT.AND P1, PT, R8.reuse, 0x20, PT ;  /* 0x000000200800780c */ /* 0x040fe40003f24270 */
[----:B------:R-:W-:Y:S02]  /*f8e0*/  FSEL R33, R33, -INF , P0 ;  /* 0xff80000021217808 */ /* 0x000fe40000000000 */
[----:B------:R-:W-:Y:S02]  /*f8f0*/  FMNMX.FTZ R10, R17, R10, !PT ;  /* 0x0000000a110a7209 */ /* 0x000fe40007810000 */
[----:B------:R-:W-:Y:S02]  /*f900*/  FSEL R47, R47, -INF , P3 ;  /* 0xff8000002f2f7808 */ /* 0x000fe40001800000 */
        /* <DEDUP_REMOVED lines=10> */
[----:B------:R-:W-:Y:S02]  /*f9b0*/  ISETP.GT.AND P1, PT, R8, 0x30, PT ;  /* 0x000000300800780c */ /* 0x000fe40003f24270 */
[----:B------:R-:W-:Y:S02]  /*f9c0*/  FMNMX.FTZ R12, R215, R10, !PT ;  /* 0x0000000ad70c7209 */ /* 0x000fe40007810000 */
[----:B------:R-:W-:Y:S02]  /*f9d0*/  FMNMX.FTZ R10, R43, R14, !PT ;  /* 0x0000000e2b0a7209 */ /* 0x000fe40007810000 */
[----:B------:R-:W-:-:S02]  /*f9e0*/  FSEL R187, R25, -INF , P0 ;  /* 0xff80000019bb7808 */ /* 0x000fc40000000000 */
[----:B------:R-:W-:Y:S02]  /*f9f0*/  ISETP.GT.AND P0, PT, R8, 0x31, PT ;  /* 0x000000310800780c */ /* 0x000fe40003f04270 */
[----:B------:R-:W-:Y:S02]  /*fa00*/  FSEL R181, R72, -INF , P1 ;  /* 0xff80000048b57808 */ /* 0x000fe40000800000 */
[C---:B------:R-:W-:Y:S02]  /*fa10*/  ISETP.GT.AND P1, PT, R0.reuse, 0x18, PT ;  /* 0x000000180000780c */ /* 0x040fe40003f24270 */
[----:B------:R-:W-:Y:S02]  /*fa20*/  FMNMX.FTZ R10, R15, R10, !PT ;  /* 0x0000000a0f0a7209 */ /* 0x000fe40007810000 */
[----:B------:R-:W-:Y:S02]  /*fa30*/  FSEL R179, R73, -INF , P0 ;  /* 0xff80000049b37808 */ /* 0x000fe40000000000 */
[----:B------:R-:W-:-:S02]  /*fa40*/  ISETP.GT.AND P0, PT, R0, 0x19, PT ;  /* 0x000000190000780c */ /* 0x000fc40003f04270 */
[----:B------:R-:W-:Y:S02]  /*fa50*/  FSEL R11, R34, -INF , P1 ;  /* 0xff800000220b7808 */ /* 0x000fe40000800000 */
[----:B------:R-:W-:Y:S02]  /*fa60*/  FMNMX.FTZ R10, R13, R10, !PT ;  /* 0x0000000a0d0a7209 */ /* 0x000fe40007810000 */
[----:B------:R-:W-:Y:S02]  /*fa70*/  FSEL R9, R35, -INF , P0 ;  /* 0xff80000023097808 */ /* 0x000fe40000000000 */
[----:B------:R-:W-:Y:S02]  /*fa80*/  ISETP.GT.AND P1, PT, R0, 0x20, PT ;  /* 0x000000200000780c */ /* 0x000fe40003f24270 */
[----:B------:R-:W-:Y:S02]  /*fa90*/  FMNMX.FTZ R10, R11, R10, !PT ;  /* 0x0000000a0b0a7209 */ /* 0x000fe40007810000 */
[----:B------:R-:W-:-:S02]  /*faa0*/  FMNMX.FTZ R12, R157, R12, !PT ;  /* 0x0000000c9d0c7209 */ /* 0x000fc40007810000 */
[C---:B------:R-:W-:Y:S02]  /*fab0*/  ISETP.GT.AND P3, PT, R8.reuse, 0x38, PT ;  /* 0x000000380800780c */ /* 0x040fe40003f64270 */
[----:B------:R-:W-:Y:S02]  /*fac0*/  ISETP.GT.AND P2, PT, R8, 0x39, PT ;  /* 0x000000390800780c */ /* 0x000fe40003f44270 */
[----:B------:R-:W-:Y:S02]  /*fad0*/  ISETP.GT.AND P0, PT, R0, 0x21, PT ;  /* 0x000000210000780c */ /* 0x000fe40003f04270 */
[----:B------:R-:W-:Y:S02]  /*fae0*/  FSEL R163, R30, -INF , P1 ;  /* 0xff8000001ea37808 */ /* 0x000fe40000800000 */
[----:B------:R-:W-:Y:S02]  /*faf0*/  FMNMX.FTZ R10, R9, R10, !PT ;  /* 0x0000000a090a7209 */ /* 0x000fe40007810000 */
[----:B------:R-:W-:-:S02]  /*fb00*/  FMNMX.FTZ R8, R187, R12, !PT ;  /* 0x0000000cbb087209 */ /* 0x000fc40007810000 */
[----:B------:R-:W-:Y:S02]  /*fb10*/  FSEL R185, R31, -INF , P0 ;  /* 0xff8000001fb97808 */ /* 0x000fe40000000000 */
[C---:B------:R-:W-:Y:S02]  /*fb20*/  ISETP.GT.AND P1, PT, R0.reuse, 0x28, PT ;  /* 0x000000280000780c */ /* 0x040fe40003f24270 */
[----:B------:R-:W-:Y:S02]  /*fb30*/  FMNMX.FTZ R10, R163, R10, !PT ;  /* 0x0000000aa30a7209 */ /* 0x000fe40007810000 */
[----:B------:R-:W-:Y:S02]  /*fb40*/  FMNMX.FTZ R8, R181, R8, !PT ;  /* 0x00000008b5087209 */ /* 0x000fe40007810000 */
[----:B------:R-:W-:Y:S02]  /*fb50*/  ISETP.GT.AND P0, PT, R0, 0x29, PT ;  /* 0x000000290000780c */ /* 0x000fe40003f04270 */
[----:B------:R-:W-:-:S02]  /*fb60*/  FSEL R183, R26, -INF , P1 ;  /* 0xff8000001ab77808 */ /* 0x000fc40000800000 */
[----:B------:R-:W-:Y:S02]  /*fb70*/  FMNMX.FTZ R10, R185, R10, !PT ;  /* 0x0000000ab90a7209 */ /* 0x000fe40007810000 */
[----:B------:R-:W-:Y:S02]  /*fb80*/  FSEL R171, R68, -INF , P3 ;  /* 0xff80000044ab7808 */ /* 0x000fe40001800000 */
[----:B------:R-:W-:Y:S02]  /*fb90*/  FMNMX.FTZ R8, R179, R8, !PT ;  /* 0x00000008b3087209 */ /* 0x000fe40007810000 */
[----:B------:R-:W-:Y:S02]  /*fba0*/  FSEL R177, R27, -INF , P0 ;  /* 0xff8000001bb17808 */ /* 0x000fe40000000000 */
[----:B------:R-:W-:Y:S02]  /*fbb0*/  ISETP.GT.AND P1, PT, R0, 0x30, PT ;  /* 0x000000300000780c */ /* 0x000fe40003f24270 */
[----:B------:R-:W-:-:S02]  /*fbc0*/  FMNMX.FTZ R10, R183, R10, !PT ;  /* 0x0000000ab70a7209 */ /* 0x000fc40007810000 */
[----:B------:R-:W-:Y:S02]  /*fbd0*/  FSEL R169, R69, -INF , P2 ;  /* 0xff80000045a97808 */ /* 0x000fe40001000000 */
[----:B------:R-:W-:Y:S02]  /*fbe0*/  FMNMX.FTZ R8, R171, R8, !PT ;  /* 0x00000008ab087209 */ /* 0x000fe40007810000 */
[----:B------:R-:W-:Y:S02]  /*fbf0*/  ISETP.GT.AND P0, PT, R0, 0x31, PT ;  /* 0x000000310000780c */ /* 0x000fe40003f04270 */
[----:B------:R-:W-:Y:S02]  /*fc00*/  FSEL R167, R74, -INF , P1 ;  /* 0xff8000004aa77808 */ /* 0x000fe40000800000 */
[----:B------:R-:W-:Y:S02]  /*fc10*/  FMNMX.FTZ R10, R177, R10, !PT ;  /* 0x0000000ab10a7209 */ /* 0x000fe40007810000 */
[----:B------:R-:W-:-:S02]  /*fc20*/  FMNMX.FTZ R8, R169, R8, !PT ;  /* 0x00000008a9087209 */ /* 0x000fc40007810000 */
[----:B------:R-:W-:Y:S02]  /*fc30*/  FSEL R165, R75, -INF , P0 ;  /* 0xff8000004ba57808 */ /* 0x000fe40000000000 */
[C---:B------:R-:W-:Y:S01]  /*fc40*/  ISETP.GT.AND P1, PT, R0.reuse, 0x38, PT ;  /* 0x000000380000780c */ /* 0x040fe20003f24270 */
[----:B------:R-:W1:Y:S01]  /*fc50*/  SHFL.BFLY PT, R25, R8, 0x2, 0x1f ;  /* 0x0c401f0008197f89 */ /* 0x000e6200000e0000 */
[----:B------:R-:W-:Y:S02]  /*fc60*/  FMNMX.FTZ R10, R167, R10, !PT ;  /* 0x0000000aa70a7209 */ /* 0x000fe40007810000 */
[----:B------:R-:W-:Y:S02]  /*fc70*/  ISETP.GT.AND P0, PT, R0, 0x39, PT ;  /* 0x000000390000780c */ /* 0x000fe40003f04270 */
[----:B------:R-:W-:Y:S02]  /*fc80*/  FSEL R161, R70, -INF , P1 ;  /* 0xff80000046a17808 */ /* 0x000fe40000800000 */
[----:B------:R-:W-:-:S02]  /*fc90*/  FMNMX.FTZ R10, R165, R10, !PT ;  /* 0x0000000aa50a7209 */ /* 0x000fc40007810000 */
[----:B------:R-:W-:Y:S02]  /*fca0*/  FSEL R159, R71, -INF , P0 ;  /* 0xff800000479f7808 */ /* 0x000fe40000000000 */
[----:B------:R-:W-:Y:S02]  /*fcb0*/  FMNMX.FTZ R10, R161, R10, !PT ;  /* 0x0000000aa10a7209 */ /* 0x000fe40007810000 */
[----:B------:R-:W-:Y:S02]  /*fcc0*/  ISETP.GE.AND P0, PT, R7, 0x2, PT ;  /* 0x000000020700780c */ /* 0x000fe40003f06270 */
[----:B------:R-:W-:Y:S02]  /*fcd0*/  FMNMX.FTZ R10, R159, R10, !PT ;  /* 0x0000000a9f0a7209 */ /* 0x000fe40007810000 */
[----:B------:R-:W-:-:S03]  /*fce0*/  ISETP.NE.AND P3, PT, R203, RZ, PT ;  /* 0x000000ffcb00720c */ /* 0x000fc60003f65270 */
[----:B------:R-:W2:Y:S01]  /*fcf0*/  SHFL.BFLY PT, R27, R10, 0x2, 0x1f ;  /* 0x0c401f000a1b7f89 */ /* 0x000ea200000e0000 */
[----:B-1----:R-:W-:-:S05]  /*fd00*/  FMNMX.FTZ R25, R8, R25, !PT ;  /* 0x0000001908197209 */ /* 0x002fca0007810000 */
[----:B------:R-:W-:Y:S01]  /*fd10*/  @P0 SHF.R.S32.HI R8, RZ, 0x1f, R217 ;  /* 0x0000001fff080819 */ /* 0x000fe200000114d9 */
[----:B------:R-:W-:Y:S01]  /*fd20*/  @P0 IMAD R6, R6, R217, RZ ;  /* 0x000000d906060224 */ /* 0x000fe200078e02ff */
[----:B------:R-:W1:Y:S03]  /*fd30*/  SHFL.BFLY PT, R0, R25, 0x1, 0x1f ;  /* 0x0c201f0019007f89 */ /* 0x000e6600000e0000 */
[----:B------:R-:W-:Y:S01]  /*fd40*/  @P0 IMAD R6, R8, R5, R6 ;  /* 0x0000000508060224 */ /* 0x000fe200078e0206 */
[----:B--2---:R-:W-:-:S05]  /*fd50*/  FMNMX.FTZ R132, R10, R27, !PT ;  /* 0x0000001b0a847209 */ /* 0x004fca0007810000 */
[----:B------:R-:W2:Y:S01]  /*fd60*/  SHFL.BFLY PT, R7, R132, 0x1, 0x1f ;  /* 0x0c201f0084077f89 */ /* 0x000ea200000e0000 */
[----:B-1----:R-:W-:Y:S01]  /*fd70*/  FMNMX.FTZ R0, R25, R0, !PT ;  /* 0x0000000019007209 */ /* 0x002fe20007810000 */
[----:B------:R-:W-:-:S03]  /*fd80*/  @P0 IMAD.WIDE.U32 R24, R217, R5, R212 ;  /* 0x00000005d9180225 */ /* 0x000fc600078e00d4 */
[C---:B------:R-:W-:Y:S01]  /*fd90*/  FSETP.NEU.FTZ.AND P1, PT, R0.reuse, -INF , PT ;  /* 0xff8000000000780b */ /* 0x040fe20003f3d000 */
[----:B------:R-:W-:Y:S02]  /*fda0*/  FMUL.FTZ R166, R0, c[0x0][0x2d0] ;  /* 0x0000b40000a67a20 */ /* 0x000fe40000410000 */
[----:B------:R-:W-:-:S03]  /*fdb0*/  @P0 IMAD.IADD R5, R25, 0x1, R6 ;  /* 0x0000000119050824 */ /* 0x000fc600078e0206 */
[----:B------:R-:W-:Y:S02]  /*fdc0*/  FSEL R166, R166, RZ, P1 ;  /* 0x000000ffa6a67208 */ /* 0x000fe40000800000 */
[----:B------:R-:W-:-:S03]  /*fdd0*/  @P0 LEA R26, P1, R24, c[0x0][0x1c8], 0x1 ;  /* 0x00007200181a0a11 */ /* 0x000fc600078208ff */
[--C-:B------:R-:W-:Y:S01]  /*fde0*/  FFMA.FTZ R135, R41, c[0x0][0x2d0], -R166.reuse ;  /* 0x0000b40029877a23 */ /* 0x100fe200000108a6 */
[----:B------:R-:W-:Y:S01]  /*fdf0*/  @P0 LEA.HI.X R27, R24, c[0x0][0x1cc], R5, 0x1, P1 ;  /* 0x00007300181b0a11 */ /* 0x000fe200008f0c05 */
[--C-:B------:R-:W-:Y:S01]  /*fe00*/  FFMA.FTZ R154, R44, c[0x0][0x2d0], -R166.reuse ;  /* 0x0000b4002c9a7a23 */ /* 0x100fe200000108a6 */
[----:B------:R-:W-:Y:S01]  /*fe10*/  @P0 LEA R6, P1, R202, R26, 0x1 ;  /* 0x0000001aca060211 */ /* 0x000fe200078208ff */
[--C-:B------:R-:W-:Y:S01]  /*fe20*/  FFMA.FTZ R151, R49, c[0x0][0x2d0], -R166.reuse ;  /* 0x0000b40031977a23 */ /* 0x100fe200000108a6 */
[----:B--2---:R-:W-:Y:S01]  /*fe30*/  FMNMX.FTZ R132, R132, R7, !PT ;  /* 0x0000000784847209 */ /* 0x004fe20007810000 */
[----:B------:R1:W-:Y:S01]  /*fe40*/  @P0 LDGSTS.E.BYPASS.LTC128B.128 [R206+0x6100], [R26.64], !P5 ;  /* 0x061000001ace0fae */ /* 0x0003e2000e901d46 */
[----:B------:R-:W-:Y:S01]  /*fe50*/  @P0 LEA.HI.X R7, R202, R27, R201, 0x1, P1 ;  /* 0x0000001bca070211 */ /* 0x000fe200008f0cc9 */
[--C-:B------:R-:W-:Y:S01]  /*fe60*/  FFMA.FTZ R152, R45, c[0x0][0x2d0], -R166.reuse ;  /* 0x0000b4002d987a23 */ /* 0x100fe200000108a6 */
[C---:B------:R-:W-:Y:S01]  /*fe70*/  FSETP.NEU.FTZ.AND P1, PT, R132.reuse, -INF , PT ;  /* 0xff8000008400780b */ /* 0x040fe20003f3d000 */
[----:B------:R-:W-:Y:S01]  /*fe80*/  FMUL.FTZ R158, R132, c[0x0][0x2d0] ;  /* 0x0000b400849e7a20 */ /* 0x000fe20000410000 */
[----:B------:R1:W-:Y:S01]  /*fe90*/  @P0 LDGSTS.E.BYPASS.LTC128B.128 [R206+0x8100], [R26.64+0x80], !P6 ;  /* 0x081000801ace0fae */ /* 0x0003e2000f101d46 */
[----:B------:R-:W-:Y:S01]  /*fea0*/  MUFU.EX2 R154, R154 ;  /* 0x0000009a009a7308 */ /* 0x000fe20000000800 */
[----:B------:R-:W-:-:S02]  /*feb0*/  FFMA.FTZ R133, R19, c[0x0][0x2d0], -R166 ;  /* 0x0000b40013857a23 */ /* 0x000fc400000108a6 */
[----:B------:R-:W-:Y:S01]  /*fec0*/  FSEL R158, R158, RZ, P1 ;  /* 0x000000ff9e9e7208 */ /* 0x000fe20000800000 */
[----:B------:R1:W-:Y:S01]  /*fed0*/  @P0 LDGSTS.E.BYPASS.LTC128B.128 [R206+0xa100], [R26.64+0x100], !P3 ;  /* 0x0a1001001ace0fae */ /* 0x0003e2000d901d46 */
[--C-:B------:R-:W-:Y:S02]  /*fee0*/  FFMA.FTZ R3, R17, c[0x0][0x2d0], -R166.reuse ;  /* 0x0000b40011037a23 */ /* 0x100fe400000108a6 */
[----:B------:R-:W-:Y:S01]  /*fef0*/  FFMA.FTZ R148, R21, c[0x0][0x2d0], -R166 ;  /* 0x0000b40015947a23 */ /* 0x000fe200000108a6 */
[----:B------:R2:W-:Y:S01]  /*ff00*/  @P0 LDGSTS.E.BYPASS.LTC128B.128 [R206+0x7100], [R6.64], !P5 ;  /* 0x0710000006ce0fae */ /* 0x0005e2000e901d46 */
[--C-:B------:R-:W-:Y:S01]  /*ff10*/  FFMA.FTZ R149, R43, c[0x0][0x2d0], -R158.reuse ;  /* 0x0000b4002b957a23 */ /* 0x100fe2000001089e */
[----:B------:R-:W3:Y:S01]  /*ff20*/  MUFU.EX2 R151, R151 ;  /* 0x0000009700977308 */ /* 0x000ee20000000800 */
[--C-:B------:R-:W-:Y:S01]  /*ff30*/  FFMA.FTZ R153, R46, c[0x0][0x2d0], -R158.reuse ;  /* 0x0000b4002e997a23 */ /* 0x100fe2000001089e */
[----:B------:R2:W-:Y:S01]  /*ff40*/  @P0 LDGSTS.E.BYPASS.LTC128B.128 [R206+0x9100], [R6.64+0x80], !P6 ;  /* 0x0910008006ce0fae */ /* 0x0005e2000f101d46 */
[----:B------:R-:W-:-:S02]  /*ff50*/  FFMA.FTZ R156, R47, c[0x0][0x2d0], -R158 ;  /* 0x0000b4002f9c7a23 */ /* 0x000fc4000001089e */
[----:B------:R-:W-:Y:S01]  /*ff60*/  FFMA.FTZ R150, R23, c[0x0][0x2d0], -R158 ;  /* 0x0000b40017967a23 */ /* 0x000fe2000001089e */
[----:B------:R2:W-:Y:S01]  /*ff70*/  @P0 LDGSTS.E.BYPASS.LTC128B.128 [R206+0xb100], [R6.64+0x100], !P3 ;  /* 0x0b10010006ce0fae */ /* 0x0005e2000d901d46 */
[----:B------:R-:W-:Y:S01]  /*ff80*/  FFMA.FTZ R2, R33, c[0x0][0x2d0], -R166 ;  /* 0x0000b40021027a23 */ /* 0x000fe200000108a6 */
[----:B------:R-:W-:Y:S01]  /*ff90*/  MUFU.EX2 R152, R152 ;  /* 0x0000009800987308 */ /* 0x000fe20000000800 */
[--C-:B------:R-:W-:Y:S01]  /*ffa0*/  FFMA.FTZ R134, R15, c[0x0][0x2d0], -R158.reuse ;  /* 0x0000b4000f867a23 */ /* 0x100fe2000001089e */
[----:B------:R-:W4:Y:S01]  /*ffb0*/  LDSM.16.MT88.4 R40, [R195+0x2100] ;  /* 0x00210000c328783b */ /* 0x000f220000004200 */
[--C-:B------:R-:W-:Y:S02]  /*ffc0*/  FFMA.FTZ R95, R13, c[0x0][0x2d0], -R158.reuse ;  /* 0x0000b4000d5f7a23 */ /* 0x100fe4000001089e */
[--C-:B------:R-:W-:Y:S01]  /*ffd0*/  FFMA.FTZ R93, R11, c[0x0][0x2d0], -R158.reuse ;  /* 0x0000b4000b5d7a23 */ /* 0x100fe2000001089e */
[----:B------:R-:W1:Y:S01]  /*ffe0*/  LDSM.16.MT88.4 R124, [R195+0x100] ;  /* 0x00010000c37c783b */ /* 0x000e620000004200 */
[----:B------:R-:W-:Y:S01]  /*fff0*/  FFMA.FTZ R94, R9, c[0x0][0x2d0], -R158 ;  /* 0x0000b400095e7a23 */ /* 0x000fe2000001089e */
[----:B------:R-:W2:Y:S01]  /*10000*/  MUFU.EX2 R135, R135 ;  /* 0x0000008700877308 */ /* 0x000ea20000000800 */
[----:B---3--:R-:W-:Y:S01]  /*10010*/  F2FP.BF16.PACK_AB R96, R151, R154 ;  /* 0x0000009a9760723e */ /* 0x008fe200000010ff */
[----:B------:R-:W3:Y:S01]  /*10020*/  LDSM.16.MT88.4 R104, [R190+0x100] ;  /* 0x00010000be68783b */ /* 0x000ee20000004200 */
[----:B------:R-:W-:-:S02]  /*10030*/  FFMA.FTZ R155, R155, c[0x0][0x2d0], -R166 ;  /* 0x0000b4009b9b7a23 */ /* 0x000fc400000108a6 */
[--C-:B------:R-:W-:Y:S01]  /*10040*/  FFMA.FTZ R160, R215, c[0x0][0x2d0], -R166.reuse ;  /* 0x0000b400d7a07a23 */ /* 0x100fe200000108a6 */
[----:B------:R-:W1:Y:S01]  /*10050*/  LDSM.16.MT88.4 R112, [R189+0x100] ;  /* 0x00010000bd70783b */ /* 0x000e620000004200 */
[--C-:B------:R-:W-:Y:S01]  /*10060*/  FFMA.FTZ R157, R157, c[0x0][0x2d0], -R166.reuse ;  /* 0x0000b4009d9d7a23 */ /* 0x100fe200000108a6 */
[----:B------:R-:W-:Y:S01]  /*10070*/  MUFU.EX2 R153, R153 ;  /* 0x0000009900997308 */ /* 0x000fe20000000800 */
[----:B------:R-:W-:Y:S01]  /*10080*/  FFMA.FTZ R162, R187, c[0x0][0x2d0], -R166 ;  /* 0x0000b400bba27a23 */ /* 0x000fe200000108a6 */
[----:B------:R-:W1:Y:S01]  /*10090*/  LDSM.16.MT88.4 R120, [R188+0x100] ;  /* 0x00010000bc78783b */ /* 0x000e620000004200 */
[--C-:B------:R-:W-:Y:S01]  /*100a0*/  FFMA.FTZ R163, R163, c[0x0][0x2d0], -R158.reuse ;  /* 0x0000b400a3a37a23 */ /* 0x100fe2000001089e */
[C---:B------:R-:W-:Y:S01]  /*100b0*/  IADD3 R187, R196.reuse, 0x800, RZ ;  /* 0x00000800c4bb7810 */ /* 0x040fe20007ffe0ff */
[--C-:B------:R-:W-:Y:S01]  /*100c0*/  FFMA.FTZ R168, R185, c[0x0][0x2d0], -R158.reuse ;  /* 0x0000b400b9a87a23 */ /* 0x100fe2000001089e */
[----:B------:R-:W1:Y:S01]  /*100d0*/  LDSM.16.MT88.4 R48, [R190+0x2100] ;  /* 0x00210000be30783b */ /* 0x000e620000004200 */
[--C-:B------:R-:W-:Y:S01]  /*100e0*/  FFMA.FTZ R164, R183, c[0x0][0x2d0], -R158.reuse ;  /* 0x0000b400b7a47a23 */ /* 0x100fe2000001089e */
[----:B------:R-:W4:Y:S01]  /*100f0*/  MUFU.EX2 R156, R156 ;  /* 0x0000009c009c7308 */ /* 0x000f220000000800 */
[----:B--2---:R-:W-:Y:S01]  /*10100*/  F2FP.BF16.PACK_AB R98, R135, R152 ;  /* 0x000000988762723e */ /* 0x004fe200000010ff */
[----:B------:R-:W2:Y:S01]  /*10110*/  LDSM.16.MT88.4 R56, [R189+0x2100] ;  /* 0x00210000bd38783b */ /* 0x000ea20000004200 */
[----:B------:R-:W-:Y:S01]  /*10120*/  FFMA.FTZ R177, R177, c[0x0][0x2d0], -R158 ;  /* 0x0000b400b1b17a23 */ /* 0x000fe2000001089e */
[C---:B------:R-:W-:Y:S01]  /*10130*/  IADD3 R185, R196.reuse, 0x1800, RZ ;  /* 0x00001800c4b97810 */ /* 0x040fe20007ffe0ff */
[--C-:B------:R-:W-:Y:S01]  /*10140*/  FFMA.FTZ R170, R181, c[0x0][0x2d0], -R166.reuse ;  /* 0x0000b400b5aa7a23 */ /* 0x100fe200000108a6 */
[----:B------:R-:W1:Y:S01]  /*10150*/  LDSM.16.MT88.4 R64, [R188+0x2100] ;  /* 0x00210000bc40783b */ /* 0x000e620000004200 */
[--C-:B------:R-:W-:Y:S01]  /*10160*/  FFMA.FTZ R179, R179, c[0x0][0x2d0], -R166.reuse ;  /* 0x0000b400b3b37a23 */ /* 0x100fe200000108a6 */
[----:B------:R-:W-:Y:S01]  /*10170*/  MUFU.EX2 R150, R150 ;  /* 0x0000009600967308 */ /* 0x000fe20000000800 */
[--C-:B------:R-:W-:Y:S01]  /*10180*/  FFMA.FTZ R171, R171, c[0x0][0x2d0], -R166.reuse ;  /* 0x0000b400abab7a23 */ /* 0x100fe200000108a6 */
[----:B------:R-:W1:Y:S01]  /*10190*/  LDSM.16.MT88.4 R72, [R195+0x4100] ;  /* 0x00410000c348783b */ /* 0x000e620000004200 */
[----:B------:R-:W-:Y:S01]  /*101a0*/  FFMA.FTZ R214, R169, c[0x0][0x2d0], -R166 ;  /* 0x0000b400a9d67a23 */ /* 0x000fe200000108a6 */
[----:B------:R-:W-:Y:S01]  /*101b0*/  IADD3 R183, R196, 0x2000, RZ ;  /* 0x00002000c4b77810 */ /* 0x000fe20007ffe0ff */
[--C-:B------:R-:W-:Y:S01]  /*101c0*/  FFMA.FTZ R166, R167, c[0x0][0x2d0], -R158.reuse ;  /* 0x0000b400a7a67a23 */ /* 0x100fe2000001089e */
[----:B------:R-:W1:Y:S01]  /*101d0*/  LDSM.16.MT88.4 R80, [R190+0x4100] ;  /* 0x00410000be50783b */ /* 0x000e620000004200 */
[--C-:B------:R-:W-:Y:S01]  /*101e0*/  FFMA.FTZ R165, R165, c[0x0][0x2d0], -R158.reuse ;  /* 0x0000b400a5a57a23 */ /* 0x100fe2000001089e */
[----:B------:R-:W3:Y:S01]  /*101f0*/  MUFU.EX2 R149, R149 ;  /* 0x0000009500957308 */ /* 0x000ee20000000800 */
[----:B----4-:R-:W-:Y:S01]  /*10200*/  F2FP.BF16.PACK_AB R97, R156, R153 ;  /* 0x000000999c61723e */ /* 0x010fe200000010ff */
[----:B------:R-:W4:Y:S01]  /*10210*/  LDSM.16.MT88.4 R88, [R189+0x4100] ;  /* 0x00410000bd58783b */ /* 0x000f220000004200 */
[--C-:B------:R-:W-:Y:S01]  /*10220*/  FFMA.FTZ R161, R161, c[0x0][0x2d0], -R158.reuse ;  /* 0x0000b400a1a17a23 */ /* 0x100fe2000001089e */
[----:B------:R-:W-:Y:S01]  /*10230*/  IADD3 R181, R196, 0x3000, RZ ;  /* 0x00003000c4b57810 */ /* 0x000fe20007ffe0ff */
[----:B------:R-:W-:Y:S01]  /*10240*/  FFMA.FTZ R158, R159, c[0x0][0x2d0], -R158 ;  /* 0x0000b4009f9e7a23 */ /* 0x000fe2000001089e */
[----:B------:R-:W2:Y:S01]  /*10250*/  LDSM.16.MT88.4 R4, [R188+0x4100] ;  /* 0x00410000bc04783b */ /* 0x000ea20000004200 */
[----:B------:R-:W-:Y:S01]  /*10260*/  FADD.FTZ R151, R154, R151 ;  /* 0x000000979a977221 */ /* 0x000fe20000010000 */
[----:B------:R-:W-:Y:S01]  /*10270*/  MUFU.EX2 R148, R148 ;  /* 0x0000009400947308 */ /* 0x000fe20000000800 */
[----:B------:R-:W-:Y:S01]  /*10280*/  FADD.FTZ R153, R153, R156 ;  /* 0x0000009c99997221 */ /* 0x000fe20000010000 */
[----:B------:R-:W2:Y:S01]  /*10290*/  LDSM.16.MT88.4 R16, [R195+0x2900] ;  /* 0x00290000c310783b */ /* 0x000ea20000004200 */
[----:B------:R-:W-:-:S03]  /*102a0*/  FADD.FTZ R152, R152, R151 ;  /* 0x0000009798987221 */ /* 0x000fc60000010000 */
[----:B------:R-:W2:Y:S01]  /*102b0*/  LDSM.16.MT88.4 R20, [R195+0x4900] ;  /* 0x00490000c314783b */ /* 0x000ea20000004200 */
[----:B------:R-:W-:Y:S01]  /*102c0*/  FADD.FTZ R135, R135, R152 ;  /* 0x0000009887877221 */ /* 0x000fe20000010000 */
[----:B---3--:R-:W-:Y:S01]  /*102d0*/  F2FP.BF16.PACK_AB R99, R149, R150 ;  /* 0x000000969563723e */ /* 0x008fe200000010ff */
[----:B------:R-:W3:Y:S01]  /*102e0*/  MUFU.EX2 R133, R133 ;  /* 0x0000008500857308 */ /* 0x000ee20000000800 */
[----:B------:R-:W2:Y:S01]  /*102f0*/  LDSM.16.MT88.4 R12, [R188+0x2900] ;  /* 0x00290000bc0c783b */ /* 0x000ea20000004200 */
[----:B------:R-:W-:-:S03]  /*10300*/  FADD.FTZ R150, R150, R153 ;  /* 0x0000009996967221 */ /* 0x000fc60000010000 */
[----:B------:R-:W2:Y:S01]  /*10310*/  LDSM.16.MT88.4 R144, [R195+0x900] ;  /* 0x00090000c390783b */ /* 0x000ea20000004200 */
[C---:B------:R-:W-:Y:S01]  /*10320*/  HMMA.16816.F32.BF16 R36, R96.reuse, R40, RZ ;  /* 0x000000286024723c */ /* 0x040fe200000418ff */
[----:B------:R-:W-:Y:S01]  /*10330*/  FADD.FTZ R149, R149, R150 ;  /* 0x0000009695957221 */ /* 0x000fe20000010000 */
[----:B------:R-:W-:Y:S01]  /*10340*/  MUFU.EX2 R3, R3 ;  /* 0x0000000300037308 */ /* 0x000fe20000000800 */
[----:B------:R-:W-:Y:S04]  /*10350*/  LDSM.16.MT88.4 R140, [R190+0x900] ;  /* 0x00090000be8c783b */ /* 0x000fe80000004200 */
[----:B------:R-:W-:Y:S01]  /*10360*/  LDSM.16.MT88.4 R136, [R189+0x900] ;  /* 0x00090000bd88783b */ /* 0x000fe20000004200 */
[C---:B------:R-:W-:Y:S02]  /*10370*/  HMMA.16816.F32.BF16 R40, R96.reuse, R42, RZ ;  /* 0x0000002a6028723c */ /* 0x040fe400000418ff */
[----:B------:R-:W-:Y:S01]  /*10380*/  MUFU.EX2 R2, R2 ;  /* 0x0000000200027308 */ /* 0x000fe20000000800 */
[----:B------:R-:W-:Y:S04]  /*10390*/  LDSM.16.MT88.4 R32, [R188+0x900] ;  /* 0x00090000bc20783b */ /* 0x000fe80000004200 */
[----:B------:R-:W-:Y:S01]  /*103a0*/  LDSM.16.MT88.4 R28, [R190+0x2900] ;  /* 0x00290000be1c783b */ /* 0x000fe20000004200 */
[C---:B-1----:R-:W-:Y:S02]  /*103b0*/  HMMA.16816.F32.BF16 R128, R96.reuse, R124, RZ ;  /* 0x0000007c6080723c */ /* 0x042fe400000418ff */
[----:B------:R-:W-:Y:S01]  /*103c0*/  MUFU.EX2 R134, R134 ;  /* 0x0000008600867308 */ /* 0x000fe20000000800 */
[----:B------:R-:W-:Y:S04]  /*103d0*/  LDSM.16.MT88.4 R24, [R189+0x2900] ;  /* 0x00290000bd18783b */ /* 0x000fe80000004200 */
[----:B------:R-:W0:Y:S01]  /*103e0*/  LDGDEPBAR ;  /* 0x00000000000079af */ /* 0x000e220000000000 */
        /* <DEDUP_REMOVED lines=8> */
[C---:B--2---:R-:W-:Y:S02]  /*10470*/  HMMA.16816.F32.BF16 R52, R96.reuse, R56, RZ ;  /* 0x000000386034723c */ /* 0x044fe400000418ff */
[----:B------:R-:W2:Y:S06]  /*10480*/  MUFU.EX2 R160, R160 ;  /* 0x000000a000a07308 */ /* 0x000eac0000000800 */
[C---:B------:R-:W-:Y:S02]  /*10490*/  HMMA.16816.F32.BF16 R60, R96.reuse, R64, RZ ;  /* 0x00000040603c723c */ /* 0x040fe400000418ff */
[----:B------:R-:W-:Y:S06]  /*104a0*/  MUFU.EX2 R157, R157 ;  /* 0x0000009d009d7308 */ /* 0x000fec0000000800 */
[C---:B------:R-:W-:Y:S02]  /*104b0*/  HMMA.16816.F32.BF16 R68, R96.reuse, R72, RZ ;  /* 0x000000486044723c */ /* 0x040fe400000418ff */
[----:B------:R-:W1:Y:S06]  /*104c0*/  MUFU.EX2 R162, R162 ;  /* 0x000000a200a27308 */ /* 0x000e6c0000000800 */
[C---:B------:R-:W-:Y:S02]  /*104d0*/  HMMA.16816.F32.BF16 R76, R96.reuse, R80, RZ ;  /* 0x00000050604c723c */ /* 0x040fe400000418ff */
[----:B------:R-:W-:Y:S06]  /*104e0*/  MUFU.EX2 R163, R163 ;  /* 0x000000a300a37308 */ /* 0x000fec0000000800 */
[C---:B----45:R-:W-:Y:S02]  /*104f0*/  HMMA.16816.F32.BF16 R84, R96.reuse, R88, RZ ;  /* 0x000000586054723c */ /* 0x070fe400000418ff */
        /* <DEDUP_REMOVED lines=21> */
[C---:B------:R-:W-:Y:S07]  /*10650*/  HMMA.16816.F32.BF16 R8, R96.reuse, R4, RZ ;  /* 0x000000046008723c */ /* 0x040fee00000418ff */
[----:B---3--:R-:W-:Y:S01]  /*10660*/  F2FP.BF16.PACK_AB R4, R133, R148 ;  /* 0x000000948504723e */ /* 0x008fe200000010ff */
[----:B------:R-:W-:Y:S01]  /*10670*/  HMMA.16816.F32.BF16 R96, R96, R6, RZ ;  /* 0x000000066060723c */ /* 0x000fe200000418ff */
[----:B-1----:R-:W-:-:S06]  /*10680*/  F2FP.BF16.PACK_AB R5, R95, R134 ;  /* 0x000000865f05723e */ /* 0x002fcc00000010ff */
[----:B------:R-:W-:Y:S02]  /*10690*/  F2FP.BF16.PACK_AB R6, R2, R3 ;  /* 0x000000030206723e */ /* 0x000fe400000010ff */
[----:B------:R-:W-:-:S07]  /*106a0*/  F2FP.BF16.PACK_AB R7, R94, R93 ;  /* 0x0000005d5e07723e */ /* 0x000fce00000010ff */
[C---:B------:R-:W-:Y:S08]  /*106b0*/  HMMA.16816.F32.BF16 R36, R4.reuse, R16, R36 ;  /* 0x000000100424723c */ /* 0x040ff00000041824 */
[C---:B------:R-:W-:Y:S01]  /*106c0*/  HMMA.16816.F32.BF16 R40, R4.reuse, R18, R40 ;  /* 0x000000120428723c */ /* 0x040fe20000041828 */
[----:B------:R-:W1:Y:S07]  /*106d0*/  LDSM.16.MT88.4 R16, [R190+0x4900] ;  /* 0x00490000be10783b */ /* 0x000e6e0000004200 */
[C---:B------:R-:W-:Y:S08]  /*106e0*/  HMMA.16816.F32.BF16 R68, R4.reuse, R20, R68 ;  /* 0x000000140444723c */ /* 0x040ff00000041844 */
[C---:B------:R-:W-:Y:S01]  /*106f0*/  HMMA.16816.F32.BF16 R72, R4.reuse, R22, R72 ;  /* 0x000000160448723c */ /* 0x040fe20000041848 */
[----:B------:R-:W3:Y:S07]  /*10700*/  LDSM.16.MT88.4 R20, [R188+0x4900] ;  /* 0x00490000bc14783b */ /* 0x000eee0000004200 */
[C---:B------:R-:W-:Y:S08]  /*10710*/  HMMA.16816.F32.BF16 R60, R4.reuse, R12, R60 ;  /* 0x0000000c043c723c */ /* 0x040ff0000004183c */
[C---:B------:R-:W-:Y:S01]  /*10720*/  HMMA.16816.F32.BF16 R64, R4.reuse, R14, R64 ;  /* 0x0000000e0440723c */ /* 0x040fe20000041840 */
[----:B------:R-:W2:Y:S07]  /*10730*/  LDSM.16.MT88.4 R12, [R189+0x4900] ;  /* 0x00490000bd0c783b */ /* 0x000eae0000004200 */
[C---:B------:R-:W-:Y:S08]  /*10740*/  HMMA.16816.F32.BF16 R128, R4.reuse, R144, R128 ;  /* 0x000000900480723c */ /* 0x040ff00000041880 */
[C---:B-1----:R-:W-:Y:S08]  /*10750*/  HMMA.16816.F32.BF16 R76, R4.reuse, R16, R76 ;  /* 0x00000010044c723c */ /* 0x042ff0000004184c */
[C---:B------:R-:W-:Y:S01]  /*10760*/  HMMA.16816.F32.BF16 R80, R4.reuse, R18, R80 ;  /* 0x000000120450723c */ /* 0x040fe20000041850 */
[----:B------:R-:W1:Y:S07]  /*10770*/  LDSM.16.MT88.4 R16, [R195+0x3100] ;  /* 0x00310000c310783b */ /* 0x000e6e0000004200 */
        /* <DEDUP_REMOVED lines=21> */
[----:B------:R-:W-:Y:S01]  /*108d0*/  HMMA.16816.F32.BF16 R88, R4, R14, R88 ;  /* 0x0000000e0458723c */ /* 0x000fe20000041858 */
[----:B------:R-:W2:Y:S06]  /*108e0*/  LDSM.16.MT88.4 R12, [R188+0x3100] ;  /* 0x00310000bc0c783b */ /* 0x000eac0000004200 */
[----:B------:R-:W-:-:S02]  /*108f0*/  F2FP.BF16.PACK_AB R4, R160, R155 ;  /* 0x0000009ba004723e */ /* 0x000fc400000010ff */
[----:B------:R-:W-:Y:S02]  /*10900*/  F2FP.BF16.PACK_AB R6, R162, R157 ;  /* 0x0000009da206723e */ /* 0x000fe400000010ff */
[----:B----4-:R-:W-:Y:S02]  /*10910*/  F2FP.BF16.PACK_AB R5, R168, R163 ;  /* 0x000000a3a805723e */ /* 0x010fe400000010ff */
[----:B------:R-:W-:-:S07]  /*10920*/  F2FP.BF16.PACK_AB R7, R177, R164 ;  /* 0x000000a4b107723e */ /* 0x000fce00000010ff */
        /* <DEDUP_REMOVED lines=9> */
[C---:B------:R-:W-:Y:S08]  /*109c0*/  HMMA.16816.F32.BF16 R108, R4.reuse, R136, R108 ;  /* 0x00000088046c723c */ /* 0x040ff0000004186c */
[C---:B-1----:R-:W-:Y:S08]  /*109d0*/  HMMA.16816.F32.BF16 R76, R4.reuse, R16, R76 ;  /* 0x00000010044c723c */ /* 0x042ff0000004184c */
[C---:B------:R-:W-:Y:S01]  /*109e0*/  HMMA.16816.F32.BF16 R80, R4.reuse, R18, R80 ;  /* 0x000000120450723c */ /* 0x040fe20000041850 */
[----:B------:R-:W1:Y:S07]  /*109f0*/  LDSM.16.MT88.4 R16, [R189+0x1900] ;  /* 0x00190000bd10783b */ /* 0x000e6e0000004200 */
[C---:B------:R-:W-:Y:S01]  /*10a00*/  HMMA.16816.F32.BF16 R112, R4.reuse, R138, R112 ;  /* 0x0000008a0470723c */ /* 0x040fe20000041870 */
[----:B------:R-:W-:Y:S07]  /*10a10*/  LDSM.16.MT88.4 R136, [R188+0x1900] ;  /* 0x00190000bc88783b */ /* 0x000fee0000004200 */
        /* <DEDUP_REMOVED lines=18> */
[C---:B--2---:R-:W-:Y:S08]  /*10b40*/  HMMA.16816.F32.BF16 R84, R4.reuse, R12, R84 ;  /* 0x0000000c0454723c */ /* 0x044ff00000041854 */
[----:B------:R-:W-:Y:S01]  /*10b50*/  HMMA.16816.F32.BF16 R88, R4, R14, R88 ;  /* 0x0000000e0458723c */ /* 0x000fe20000041858 */
[----:B------:R-:W2:Y:S06]  /*10b60*/  LDSM.16.MT88.4 R12, [R189+0x3900] ;  /* 0x00390000bd0c783b */ /* 0x000eac0000004200 */
[----:B------:R-:W-:-:S02]  /*10b70*/  F2FP.BF16.PACK_AB R4, R179, R170 ;  /* 0x000000aab304723e */ /* 0x000fc400000010ff */
[----:B------:R-:W-:Y:S02]  /*10b80*/  F2FP.BF16.PACK_AB R6, R214, R171 ;  /* 0x000000abd606723e */ /* 0x000fe400000010ff */
[----:B------:R-:W-:Y:S02]  /*10b90*/  F2FP.BF16.PACK_AB R5, R165, R166 ;  /* 0x000000a6a505723e */ /* 0x000fe400000010ff */
[----:B------:R-:W-:-:S07]  /*10ba0*/  F2FP.BF16.PACK_AB R7, R158, R161 ;  /* 0x000000a19e07723e */ /* 0x000fce00000010ff */
[C---:B-1----:R-:W-:Y:S08]  /*10bb0*/  HMMA.16816.F32.BF16 R108, R4.reuse, R16, R108 ;  /* 0x00000010046c723c */ /* 0x042ff0000004186c */
[C---:B------:R-:W-:Y:S01]  /*10bc0*/  HMMA.16816.F32.BF16 R112, R4.reuse, R18, R112 ;  /* 0x000000120470723c */ /* 0x040fe20000041870 */
[----:B------:R-:W1:Y:S07]  /*10bd0*/  LDSM.16.MT88.4 R16, [R190+0x5900] ;  /* 0x00590000be10783b */ /* 0x000e6e0000004200 */
[C---:B---3--:R-:W-:Y:S08]  /*10be0*/  HMMA.16816.F32.BF16 R68, R4.reuse, R20, R68 ;  /* 0x000000140444723c */ /* 0x048ff00000041844 */
[C---:B------:R-:W-:Y:S01]  /*10bf0*/  HMMA.16816.F32.BF16 R72, R4.reuse, R22, R72 ;  /* 0x000000160448723c */ /* 0x040fe20000041848 */
[----:B------:R-:W3:Y:S07]  /*10c00*/  LDSM.16.MT88.4 R20, [R188+0x5900] ;  /* 0x00590000bc14783b */ /* 0x000eee0000004200 */
[C---:B----4-:R-:W-:Y:S07]  /*10c10*/  HMMA.16816.F32.BF16 R60, R4.reuse, R24, R60 ;  /* 0x00000018043c723c */ /* 0x050fee000004183c */
[----:B------:R-:W-:Y:S01]  /*10c20*/  FADD.FTZ R24, R134, R149 ;  /* 0x0000009586187221 */ /* 0x000fe20000010000 */
[----:B--2---:R-:W-:Y:S03]  /*10c30*/  HMMA.16816.F32.BF16 R52, R4, R12, R52 ;  /* 0x0000000c0434723c */ /* 0x004fe60000041834 */
[----:B------:R-:W-:-:S04]  /*10c40*/  FADD.FTZ R24, R95, R24 ;  /* 0x000000185f187221 */ /* 0x000fc80000010000 */
[----:B------:R-:W-:Y:S01]  /*10c50*/  FADD.FTZ R93, R93, R24 ;  /* 0x000000185d5d7221 */ /* 0x000fe20000010000 */
[----:B------:R-:W-:Y:S01]  /*10c60*/  HMMA.16816.F32.BF16 R56, R4, R14, R56 ;  /* 0x0000000e0438723c */ /* 0x000fe20000041838 */
[----:B------:R-:W2:Y:S02]  /*10c70*/  LDSM.16.MT88.4 R12, [R189+0x5900] ;  /* 0x00590000bd0c783b */ /* 0x000ea40000004200 */
[----:B------:R-:W-:-:S05]  /*10c80*/  FADD.FTZ R94, R94, R93 ;  /* 0x0000005d5e5e7221 */ /* 0x000fca0000010000 */
[C---:B-1----:R-:W-:Y:S07]  /*10c90*/  HMMA.16816.F32.BF16 R76, R4.reuse, R16, R76 ;  /* 0x00000010044c723c */ /* 0x042fee000004184c */
[----:B------:R-:W-:Y:S01]  /*10ca0*/  FADD.FTZ R16, R148, R135 ;  /* 0x0000008794107221 */ /* 0x000fe20000010000 */
[----:B------:R-:W-:Y:S03]  /*10cb0*/  HMMA.16816.F32.BF16 R128, R4, R144, R128 ;  /* 0x000000900480723c */ /* 0x000fe60000041880 */
[----:B------:R-:W-:-:S04]  /*10cc0*/  FADD.FTZ R16, R133, R16 ;  /* 0x0000001085107221 */ /* 0x000fc80000010000 */
[----:B------:R-:W-:Y:S01]  /*10cd0*/  FADD.FTZ R3, R3, R16 ;  /* 0x0000001003037221 */ /* 0x000fe20000010000 */
[C---:B------:R-:W-:Y:S03]  /*10ce0*/  HMMA.16816.F32.BF16 R124, R4.reuse, R146, R124 ;  /* 0x00000092047c723c */ /* 0x040fe6000004187c */
[----:B------:R-:W-:Y:S02]  /*10cf0*/  FADD.FTZ R2, R2, R3 ;  /* 0x0000000302027221 */ /* 0x000fe40000010000 */
[----:B------:R-:W-:Y:S02]  /*10d00*/  FADD.FTZ R3, R163, R94 ;  /* 0x0000005ea3037221 */ /* 0x000fe40000010000 */
[----:B------:R-:W-:Y:S01]  /*10d10*/  FADD.FTZ R155, R155, R2 ;  /* 0x000000029b9b7221 */ /* 0x000fe20000010000 */
[----:B------:R-:W-:Y:S01]  /*10d20*/  HMMA.16816.F32.BF16 R100, R4, R140, R100 ;  /* 0x0000008c0464723c */ /* 0x000fe20000041864 */
[----:B------:R-:W-:-:S04]  /*10d30*/  @P4 IMAD.HI.U32 R2, R92, c[0x0][0x2c8], RZ ;  /* 0x0000b2005c024a27 */ /* 0x000fc800078e00ff */
[----:B------:R-:W-:Y:S01]  /*10d40*/  FADD.FTZ R160, R160, R155 ;  /* 0x0000009ba0a07221 */ /* 0x000fe20000010000 */
[----:B------:R-:W-:Y:S01]  /*10d50*/  @P4 SHF.R.U32.HI R92, RZ, c[0x0][0x2cc], R2 ;  /* 0x0000b300ff5c4a19 */ /* 0x000fe20000011602 */
[----:B------:R-:W-:Y:S01]  /*10d60*/  FADD.FTZ R3, R168, R3 ;  /* 0x00000003a8037221 */ /* 0x000fe20000010000 */
[C---:B------:R-:W-:Y:S01]  /*10d70*/  HMMA.16816.F32.BF16 R104, R4.reuse, R142, R104 ;  /* 0x0000008e0468723c */ /* 0x040fe20000041868 */
[----:B------:R-:W-:Y:S01]  /*10d80*/  FADD.FTZ R157, R157, R160 ;  /* 0x000000a09d9d7221 */ /* 0x000fe20000010000 */
[----:B------:R-:W-:Y:S01]  /*10d90*/  IADD3 R2, R92, R172, -R175 ;  /* 0x000000ac5c027210 */ /* 0x000fe20007ffe8af */
[----:B------:R-:W-:Y:S02]  /*10da0*/  FADD.FTZ R164, R164, R3 ;  /* 0x00000003a4a47221 */ /* 0x000fe40000010000 */
[----:B------:R-:W-:Y:S02]  /*10db0*/  FADD.FTZ R3, R162, R157 ;  /* 0x0000009da2037221 */ /* 0x000fe40000010000 */
[----:B------:R-:W-:Y:S01]  /*10dc0*/  FADD.FTZ R177, R177, R164 ;  /* 0x000000a4b1b17221 */ /* 0x000fe20000010000 */
[C---:B---3--:R-:W-:Y:S07]  /*10dd0*/  HMMA.16816.F32.BF16 R92, R4.reuse, R20, R8 ;  /* 0x00000014045c723c */ /* 0x048fee0000041808 */
        /* <DEDUP_REMOVED lines=13> */
[----:B------:R-:W-:Y:S01]  /*10eb0*/  IMNMX R230, RZ, R2, !PT ;  /* 0x00000002ffe67217 */ /* 0x000fe20007800200 */
[----:B------:R-:W-:Y:S01]  /*10ec0*/  FADD.FTZ R215, R158, R161 ;  /* 0x000000a19ed77221 */ /* 0x000fe20000010000 */
[----:B------:R-:W-:-:S02]  /*10ed0*/  IADD3 R177, R196, 0x5000, RZ ;  /* 0x00005000c4b17810 */ /* 0x000fc40007ffe0ff */
[----:B------:R-:W-:Y:S02]  /*10ee0*/  ISETP.GE.AND P0, PT, R217, R230, PT ;  /* 0x000000e6d900720c */ /* 0x000fe40003f06270 */
        /* <DEDUP_REMOVED lines=26> */
.L_x_1946:
[----:B------:R-:W-:Y:S04]  /*11090*/  DEPBAR.LE SB0, 0x0 ;  /* 0x000080000000791a */ /* 0x000fe80000000000 */
[----:B------:R-:W-:Y:S01]  /*110a0*/  BAR.SYNC.DEFER_BLOCKING 0x0 ;  /* 0x0000000000007b1d */ /* 0x000fe20000010000 */
[----:B------:R-:W-:Y:S02]  /*110b0*/  ISETP.GE.AND P0, PT, R229, RZ, PT ;  /* 0x000000ffe500720c */ /* 0x000fe40003f06270 */
[----:B------:R-:W-:Y:S11]  /*110c0*/  ISETP.NE.AND P4, PT, R203, RZ, PT ;  /* 0x000000ffcb00720c */ /* 0x000ff60003f85270 */
[----:B------:R-:W-:Y:S01]  /*110d0*/  @P0 SHF.R.S32.HI R17, RZ, 0x1f, R229 ;  /* 0x0000001fff110819 */ /* 0x000fe200000114e5 */
[----:B------:R-:W-:Y:S04]  /*110e0*/  @P0 IMAD.WIDE.U32 R8, R229, c[0x0][0x208], RZ ;  /* 0x00008200e5080a25 */ /* 0x000fe800078e00ff */
[----:B------:R-:W-:Y:S02]  /*110f0*/  @P0 IMAD R17, R17, c[0x0][0x208], RZ ;  /* 0x0000820011110a24 */ /* 0x000fe400078e02ff */
[C---:B------:R-:W-:Y:S02]  /*11100*/  @P0 IMAD.SHL.U32 R15, R8.reuse, 0x40, RZ ;  /* 0x00000040080f0824 */ /* 0x040fe400078e00ff */
[----:B------:R-:W-:Y:S01]  /*11110*/  @P0 IMAD R17, R229, c[0x0][0x20c], R17 ;  /* 0x00008300e5110a24 */ /* 0x000fe200078e0211 */
[----:B------:R-:W-:Y:S02]  /*11120*/  LDSM.16.M88.4 R136, [R198+0xc100] ;  /* 0x00c10000c688783b */ /* 0x000fe40000000200 */
[----:B------:R-:W-:Y:S01]  /*11130*/  @P0 IADD3 R11, P1, R15, R222, RZ ;  /* 0x000000de0f0b0210 */ /* 0x000fe20007f3e0ff */
[----:B------:R-:W-:Y:S01]  /*11140*/  @P0 IMAD.IADD R17, R9, 0x1, R17 ;  /* 0x0000000109110824 */ /* 0x000fe200078e0211 */
[-C--:B------:R-:W-:Y:S04]  /*11150*/  @P0 IADD3 R9, P2, R15, R204.reuse, RZ ;  /* 0x000000cc0f090210 */ /* 0x080fe80007f5e0ff */
[----:B------:R-:W1:Y:S01]  /*11160*/  LDSM.16.M88.4 R140, [R197+0x6100] ;  /* 0x00610000c58c783b */ /* 0x000e620000000200 */
[----:B------:R-:W-:Y:S02]  /*11170*/  @P0 SHF.L.U64.HI R17, R8, 0x6, R17 ;  /* 0x0000000608110819 */ /* 0x000fe40000010211 */
[----:B------:R-:W-:Y:S02]  /*11180*/  @P0 LEA R28, P3, R9, c[0x0][0x1f8], 0x1 ;  /* 0x00007e00091c0a11 */ /* 0x000fe400078608ff */
[C---:B------:R-:W-:Y:S01]  /*11190*/  @P0 IADD3.X R8, R17.reuse, R211, RZ, P2, !PT ;  /* 0x000000d311080210 */ /* 0x040fe200017fe4ff */
[----:B------:R-:W-:Y:S01]  /*111a0*/  @P0 IMAD.X R0, R17, 0x1, R218, P1 ;  /* 0x0000000111000824 */ /* 0x000fe200008e06da */
[----:B------:R-:W-:Y:S01]  /*111b0*/  @P0 LEA R32, P2, R11, c[0x0][0x1f8], 0x1 ;  /* 0x00007e000b200a11 */ /* 0x000fe200078408ff */
[----:B------:R-:W2:Y:S01]  /*111c0*/  LDSM.16.M88.4 R144, [R197+0x6900] ;  /* 0x00690000c590783b */ /* 0x000ea20000000200 */
[----:B------:R-:W-:Y:S02]  /*111d0*/  @P0 LEA.HI.X R29, R9, c[0x0][0x1fc], R8, 0x1, P3 ;  /* 0x00007f00091d0a11 */ /* 0x000fe400018f0c08 */
[----:B------:R-:W-:Y:S02]  /*111e0*/  @P0 LEA R9, P1, R227, R15, 0x5 ;  /* 0x0000000fe3090211 */ /* 0x000fe400078228ff */
[----:B------:R-:W-:Y:S02]  /*111f0*/  @P0 LEA.HI.X R33, R11, c[0x0][0x1fc], R0, 0x1, P2 ;  /* 0x00007f000b210a11 */ /* 0x000fe400010f0c00 */
[----:B------:R-:W-:Y:S01]  /*11200*/  @P0 LEA.HI.X R13, R227, R17, R232, 0x5, P1 ;  /* 0x00000011e30d0211 */ /* 0x000fe200008f2ce8 */
[----:B------:R-:W3:Y:S01]  /*11210*/  LDSM.16.M88.4 R148, [R197+0x7100] ;  /* 0x00710000c594783b */ /* 0x000ee20000000200 */
[----:B------:R-:W-:Y:S02]  /*11220*/  @P0 IADD3 R11, P1, R9, R204, RZ ;  /* 0x000000cc090b0210 */ /* 0x000fe40007f3e0ff */
[-C--:B------:R-:W-:Y:S02]  /*11230*/  @P0 IADD3 R15, P2, R15, R221.reuse, RZ ;  /* 0x000000dd0f0f0210 */ /* 0x080fe40007f5e0ff */
[----:B------:R-:W-:Y:S01]  /*11240*/  ISETP.NE.AND P3, PT, R173, 0x1, PT ;  /* 0x00000001ad00780c */ /* 0x000fe20003f65270 */
[----:B------:R-:W-:Y:S01]  /*11250*/  @P0 IMAD.X R0, R13, 0x1, R211, P1 ;  /* 0x000000010d000824 */ /* 0x000fe200008e06d3 */
[----:B------:R-:W-:Y:S01]  /*11260*/  @P0 LEA R238, P1, R11, c[0x0][0x1f8], 0x1 ;  /* 0x00007e000bee0a11 */ /* 0x000fe200078208ff */
[----:B------:R-:W4:Y:S01]  /*11270*/  LDSM.16.M88.4 R152, [R197+0x7900] ;  /* 0x00790000c598783b */ /* 0x000f220000000200 */
[----:B------:R-:W-:Y:S02]  /*11280*/  @P0 IADD3.X R8, R17, R216, RZ, P2, !PT ;  /* 0x000000d811080210 */ /* 0x000fe400017fe4ff */
[----:B------:R-:W-:Y:S02]  /*11290*/  @P0 LEA R240, P2, R15, c[0x0][0x1f8], 0x1 ;  /* 0x00007e000ff00a11 */ /* 0x000fe400078408ff */
[----:B------:R-:W-:Y:S02]  /*112a0*/  @P0 LEA.HI.X R239, R11, c[0x0][0x1fc], R0, 0x1, P1 ;  /* 0x00007f000bef0a11 */ /* 0x000fe400008f0c00 */
[----:B------:R-:W-:Y:S01]  /*112b0*/  @P0 LEA.HI.X R241, R15, c[0x0][0x1fc], R8, 0x1, P2 ;  /* 0x00007f000ff10a11 */ /* 0x000fe200010f0c08 */
[----:B------:R-:W-:Y:S01]  /*112c0*/  LDSM.16.M88.4 R132, [R194+0xc100] ;  /* 0x00c10000c284783b */ /* 0x000fe20000000200 */
[C---:B------:R-:W-:Y:S02]  /*112d0*/  @P0 IADD3 R12, P1, R9.reuse, R221, RZ ;  /* 0x000000dd090c0210 */ /* 0x040fe40007f3e0ff */
[----:B------:R-:W-:Y:S04]  /*112e0*/  @P0 IADD3 R0, P2, R9, R222, RZ ;  /* 0x000000de09000210 */ /* 0x000fe80007f5e0ff */
[C---:B------:R-:W-:Y:S01]  /*112f0*/  @P0 IADD3.X R15, R13.reuse, R218, RZ, P2, !PT ;  /* 0x000000da0d0f0210 */ /* 0x040fe200017fe4ff */
[C---:B-1----:R-:W-:Y:S01]  /*11300*/  HMMA.16816.F32.BF16 R4, R136.reuse, R140, RZ ;  /* 0x0000008c8804723c */ /* 0x042fe200000418ff */
[----:B------:R-:W1:Y:S02]  /*11310*/  LDSM.16.M88.4 R156, [R196] ;  /* 0x00000000c49c783b */ /* 0x000e640000000200 */
[----:B------:R-:W-:Y:S01]  /*11320*/  @P0 LEA R236, P2, R0, c[0x0][0x1f8], 0x1 ;  /* 0x00007e0000ec0a11 */ /* 0x000fe200078408ff */
[----:B------:R-:W-:Y:S01]  /*11330*/  @P0 IMAD.X R13, R13, 0x1, R216, P1 ;  /* 0x000000010d0d0824 */ /* 0x000fe200008e06d8 */
[----:B------:R-:W-:Y:S02]  /*11340*/  @P0 LEA R234, P1, R12, c[0x0][0x1f8], 0x1 ;  /* 0x00007e000cea0a11 */ /* 0x000fe400078208ff */
[----:B------:R-:W-:Y:S01]  /*11350*/  @P0 LEA.HI.X R237, R0, c[0x0][0x1fc], R15, 0x1, P2 ;  /* 0x00007f0000ed0a11 */ /* 0x000fe200010f0c0f */
[C---:B------:R-:W-:Y:S01]  /*11360*/  HMMA.16816.F32.BF16 R8, R136.reuse, R142, RZ ;  /* 0x0000008e8808723c */ /* 0x040fe200000418ff */
[----:B------:R-:W5:Y:S03]  /*11370*/  LDSM.16.M88.4 R160, [R187] ;  /* 0x00000000bba0783b */ /* 0x000f660000000200 */
[----:B------:R-:W-:Y:S04]  /*11380*/  @P0 LEA.HI.X R235, R12, c[0x0][0x1fc], R13, 0x1, P1 ;  /* 0x00007f000ceb0a11 */ /* 0x000fe800008f0c0d */
[C---:B--2---:R-:W-:Y:S01]  /*11390*/  HMMA.16816.F32.BF16 R12, R136.reuse, R144, RZ ;  /* 0x00000090880c723c */ /* 0x044fe200000418ff */
[----:B------:R-:W2:Y:S07]  /*113a0*/  LDSM.16.M88.4 R140, [R186] ;  /* 0x00000000ba8c783b */ /* 0x000eae0000000200 */
[C---:B------:R-:W-:Y:S01]  /*113b0*/  HMMA.16816.F32.BF16 R16, R136.reuse, R146, RZ ;  /* 0x000000928810723c */ /* 0x040fe200000418ff */
[----:B------:R-:W1:Y:S07]  /*113c0*/  LDSM.16.M88.4 R164, [R185] ;  /* 0x00000000b9a4783b */ /* 0x000e6e0000000200 */
[C---:B---3--:R-:W-:Y:S01]  /*113d0*/  HMMA.16816.F32.BF16 R20, R136.reuse, R148, RZ ;  /* 0x000000948814723c */ /* 0x048fe200000418ff */
[----:B------:R-:W-:Y:S01]  /*113e0*/  @!PT LDS RZ, [RZ] ;  /* 0x00000000fffff984 */ /* 0x000fe20000000800 */
[----:B------:R-:W-:Y:S01]  /*113f0*/  @!PT LDS RZ, [RZ] ;  /* 0x00000000fffff984 */ /* 0x000fe20000000800 */
[----:B------:R-:W-:Y:S01]  /*11400*/  @!PT LDS RZ, [RZ] ;  /* 0x00000000fffff984 */ /* 0x000fe20000000800 */
[----:B------:R4:W-:Y:S07]  /*11410*/  @P0 LDGSTS.E.BYPASS.LTC128B.128 [R206+0x100], [R28.64], !P5 ;  /* 0x001000001cce0fae */ /* 0x0009ee000e901d46 */
[C---:B------:R-:W-:Y:S01]  /*11420*/  HMMA.16816.F32.BF16 R24, R136.reuse, R150, RZ ;  /* 0x000000968818723c */ /* 0x040fe200000418ff */
[----:B------:R3:W-:Y:S08]  /*11430*/  @P0 LDGSTS.E.BYPASS.LTC128B.128 [R206+0x2100], [R32.64], !P6 ;  /* 0x0210000020ce0fae */ /* 0x0007f0000f101d46 */
[----:B------:R1:W-:Y:S08]  /*11440*/  @P0 LDGSTS.E.BYPASS.LTC128B.128 [R206+0x4100], [R240.64], !P4 ;  /* 0x04100000f0ce0fae */ /* 0x0003f0000e101d46 */
[----:B------:R2:W-:Y:S01]  /*11450*/  @P0 LDGSTS.E.BYPASS.LTC128B.128 [R206+0x1100], [R238.64], !P5 ;  /* 0x01100000eece0fae */ /* 0x0005e2000e901d46 */
[C---:B----4-:R-:W-:Y:S07]  /*11460*/  HMMA.16816.F32.BF16 R28, R136.reuse, R152, RZ ;  /* 0x00000098881c723c */ /* 0x050fee00000418ff */
[----:B------:R4:W-:Y:S01]  /*11470*/  @P0 LDGSTS.E.BYPASS.LTC128B.128 [R206+0x3100], [R236.64], !P6 ;  /* 0x03100000ecce0fae */ /* 0x0009e2000f101d46 */
[----:B---3--:R-:W-:Y:S07]  /*11480*/  HMMA.16816.F32.BF16 R32, R136, R154, RZ ;  /* 0x0000009a8820723c */ /* 0x008fee00000418ff */
[----:B------:R3:W-:Y:S01]  /*11490*/  @P0 LDGSTS.E.BYPASS.LTC128B.128 [R206+0x5100], [R234.64], !P4 ;  /* 0x05100000eace0fae */ /* 0x0007e2000e101d46 */
[C---:B-1----:R-:W-:Y:S07]  /*114a0*/  HMMA.16816.F32.BF16 R4, R132.reuse, R156, R4 ;  /* 0x0000009c8404723c */ /* 0x042fee0000041804 */
[----:B------:R-:W-:Y:S01]  /*114b0*/  LDSM.16.M88.4 R144, [R193+0xc100] ;  /* 0x00c10000c190783b */ /* 0x000fe20000000200 */
[C---:B------:R-:W-:Y:S07]  /*114c0*/  HMMA.16816.F32.BF16 R8, R132.reuse, R158, R8 ;  /* 0x0000009e8408723c */ /* 0x040fee0000041808 */
[----:B------:R-:W0:Y:S01]  /*114d0*/  LDGDEPBAR ;  /* 0x00000000000079af */ /* 0x000e220000000000 */
[C---:B-----5:R-:W-:Y:S07]  /*114e0*/  HMMA.16816.F32.BF16 R12, R132.reuse, R160, R12 ;  /* 0x000000a0840c723c */ /* 0x060fee000004180c */
[----:B------:R-:W1:Y:S01]  /*114f0*/  LDSM.16.M88.4 R168, [R192+0x6100] ;  /* 0x00610000c0a8783b */ /* 0x000e620000000200 */
[C---:B------:R-:W-:Y:S07]  /*11500*/  HMMA.16816.F32.BF16 R16, R132.reuse, R162, R16 ;  /* 0x000000a28410723c */ /* 0x040fee0000041810 */
[----:B------:R-:W5:Y:S01]  /*11510*/  LDSM.16.M88.4 R136, [R192+0x6900] ;  /* 0x00690000c088783b */ /* 0x000f620000000200 */
[C---:B--2---:R-:W-:Y:S07]  /*11520*/  HMMA.16816.F32.BF16 R20, R132.reuse, R140, R20 ;  /* 0x0000008c8414723c */ /* 0x044fee0000041814 */
[----:B------:R-:W2:Y:S01]  /*11530*/  LDSM.16.M88.4 R148, [R192+0x7100] ;  /* 0x00710000c094783b */ /* 0x000ea20000000200 */
[C---:B------:R-:W-:Y:S07]  /*11540*/  HMMA.16816.F32.BF16 R24, R132.reuse, R142, R24 ;  /* 0x0000008e8418723c */ /* 0x040fee0000041818 */
[----:B------:R-:W2:Y:S01]  /*11550*/  LDSM.16.M88.4 R152, [R192+0x7900] ;  /* 0x00790000c098783b */ /* 0x000ea20000000200 */
[C---:B------:R-:W-:Y:S07]  /*11560*/  HMMA.16816.F32.BF16 R28, R132.reuse, R164, R28 ;  /* 0x000000a4841c723c */ /* 0x040fee000004181c */
[----:B------:R-:W-:Y:S01]  /*11570*/  LDSM.16.M88.4 R156, [R191+0xc100] ;  /* 0x00c10000bf9c783b */ /* 0x000fe20000000200 */
[----:B------:R-:W-:Y:S07]  /*11580*/  HMMA.16816.F32.BF16 R32, R132, R166, R32 ;  /* 0x000000a68420723c */ /* 0x000fee0000041820 */
[----:B------:R-:W3:Y:S01]  /*11590*/  LDSM.16.M88.4 R160, [R184] ;  /* 0x00000000b8a0783b */ /* 0x000ee20000000200 */
[C---:B-1----:R-:W-:Y:S07]  /*115a0*/  HMMA.16816.F32.BF16 R4, R144.reuse, R168, R4 ;  /* 0x000000a89004723c */ /* 0x042fee0000041804 */
[----:B------:R-:W1:Y:S01]  /*115b0*/  LDSM.16.M88.4 R132, [R184+0x800] ;  /* 0x00080000b884783b */ /* 0x000e620000000200 */
[C---:B------:R-:W-:Y:S07]  /*115c0*/  HMMA.16816.F32.BF16 R8, R144.reuse, R170, R8 ;  /* 0x000000aa9008723c */ /* 0x040fee0000041808 */
[----:B------:R-:W1:Y:S01]  /*115d0*/  LDSM.16.M88.4 R140, [R184+0x1000] ;  /* 0x00100000b88c783b */ /* 0x000e620000000200 */
[C---:B-----5:R-:W-:Y:S07]  /*115e0*/  HMMA.16816.F32.BF16 R12, R144.reuse, R136, R12 ;  /* 0x00000088900c723c */ /* 0x060fee000004180c */
[----:B------:R-:W5:Y:S01]  /*115f0*/  LDSM.16.M88.4 R164, [R184+0x1800] ;  /* 0x00180000b8a4783b */ /* 0x000f620000000200 */
[C---:B------:R-:W-:Y:S07]  /*11600*/  HMMA.16816.F32.BF16 R16, R144.reuse, R138, R16 ;  /* 0x0000008a9010723c */ /* 0x040fee0000041810 */
[----:B------:R-:W-:Y:S01]  /*11610*/  LDSM.16.M88.4 R136, [R198+0x10100] ;  /* 0x01010000c688783b */ /* 0x000fe20000000200 */
[C---:B--2---:R-:W-:Y:S07]  /*11620*/  HMMA.16816.F32.BF16 R20, R144.reuse, R148, R20 ;  /* 0x000000949014723c */ /* 0x044fee0000041814 */
[----:B------:R-:W-:Y:S01]  /*11630*/  LDSM.16.M88.4 R168, [R182] ;  /* 0x00000000b6a8783b */ /* 0x000fe20000000200 */
[C---:B------:R-:W-:Y:S07]  /*11640*/  HMMA.16816.F32.BF16 R24, R144.reuse, R150, R24 ;  /* 0x000000969018723c */ /* 0x040fee0000041818 */
[----:B------:R-:W-:Y:S01]  /*11650*/  LDSM.16.M88.4 R148, [R197+0x8900] ;  /* 0x00890000c594783b */ /* 0x000fe20000000200 */
[C---:B------:R-:W-:Y:S08]  /*11660*/  HMMA.16816.F32.BF16 R28, R144.reuse, R152, R28 ;  /* 0x00000098901c723c */ /* 0x040ff0000004181c */
[----:B------:R-:W-:Y:S01]  /*11670*/  HMMA.16816.F32.BF16 R32, R144, R154, R32 ;  /* 0x0000009a9020723c */ /* 0x000fe20000041820 */
[----:B------:R-:W2:Y:S07]  /*11680*/  LDSM.16.M88.4 R144, [R197+0x8100] ;  /* 0x00810000c590783b */ /* 0x000eae0000000200 */
[C---:B---3--:R-:W-:Y:S01]  /*11690*/  HMMA.16816.F32.BF16 R4, R156.reuse, R160, R4 ;  /* 0x000000a09c04723c */ /* 0x048fe20000041804 */
[----:B------:R-:W3:Y:S07]  /*116a0*/  LDSM.16.M88.4 R152, [R197+0x9100] ;  /* 0x00910000c598783b */ /* 0x000eee0000000200 */
[C---:B------:R-:W-:Y:S01]  /*116b0*/  HMMA.16816.F32.BF16 R8, R156.reuse, R162, R8 ;  /* 0x000000a29c08723c */ /* 0x040fe20000041808 */
[----:B------:R-:W2:Y:S07]  /*116c0*/  LDSM.16.M88.4 R160, [R197+0x9900] ;  /* 0x00990000c5a0783b */ /* 0x000eae0000000200 */
[C---:B-1----:R-:W-:Y:S08]  /*116d0*/  HMMA.16816.F32.BF16 R12, R156.reuse, R132, R12 ;  /* 0x000000849c0c723c */ /* 0x042ff0000004180c */
[C---:B------:R-:W-:Y:S01]  /*116e0*/  HMMA.16816.F32.BF16 R16, R156.reuse, R134, R16 ;  /* 0x000000869c10723c */ /* 0x040fe20000041810 */
[----:B------:R-:W-:Y:S07]  /*116f0*/  LDSM.16.M88.4 R132, [R194+0x10100] ;  /* 0x01010000c284783b */ /* 0x000fee0000000200 */
[C---:B------:R-:W-:Y:S08]  /*11700*/  HMMA.16816.F32.BF16 R20, R156.reuse, R140, R20 ;  /* 0x0000008c9c14723c */ /* 0x040ff00000041814 */
[C---:B------:R-:W-:Y:S01]  /*11710*/  HMMA.16816.F32.BF16 R24, R156.reuse, R142, R24 ;  /* 0x0000008e9c18723c */ /* 0x040fe20000041818 */
[----:B------:R-:W1:Y:S07]  /*11720*/  LDSM.16.M88.4 R140, [R183] ;  /* 0x00000000b78c783b */ /* 0x000e6e0000000200 */
[C---:B-----5:R-:W-:Y:S08]  /*11730*/  HMMA.16816.F32.BF16 R28, R156.reuse, R164, R28 ;  /* 0x000000a49c1c723c */ /* 0x060ff0000004181c */
[----:B------:R-:W-:Y:S01]  /*11740*/  HMMA.16816.F32.BF16 R32, R156, R166, R32 ;  /* 0x000000a69c20723c */ /* 0x000fe20000041820 */
[----:B------:R-:W-:Y:S07]  /*11750*/  LDSM.16.M88.4 R156, [R192+0x9100] ;  /* 0x00910000c09c783b */ /* 0x000fee0000000200 */
[C---:B--2---:R-:W-:Y:S01]  /*11760*/  HMMA.16816.F32.BF16 R4, R136.reuse, R144, R4 ;  /* 0x000000908804723c */ /* 0x044fe20000041804 */
[----:B------:R-:W-:Y:S07]  /*11770*/  LDSM.16.M88.4 R164, [R184+0x3000] ;  /* 0x00300000b8a4783b */ /* 0x000fee0000000200 */
[C---:B------:R-:W-:Y:S01]  /*11780*/  HMMA.16816.F32.BF16 R8, R136.reuse, R146, R8 ;  /* 0x000000928808723c */ /* 0x040fe20000041808 */
[----:B------:R-:W2:Y:S07]  /*11790*/  LDSM.16.M88.4 R144, [R181] ;  /* 0x00000000b590783b */ /* 0x000eae0000000200 */
[C---:B------:R-:W-:Y:S08]  /*117a0*/  HMMA.16816.F32.BF16 R12, R136.reuse, R148, R12 ;  /* 0x00000094880c723c */ /* 0x040ff0000004180c */
[C---:B------:R-:W-:Y:S01]  /*117b0*/  HMMA.16816.F32.BF16 R16, R136.reuse, R150, R16 ;  /* 0x000000968810723c */ /* 0x040fe20000041810 */
[----:B------:R-:W5:Y:S07]  /*117c0*/  LDSM.16.M88.4 R148, [R180] ;  /* 0x00000000b494783b */ /* 0x000f6e0000000200 */
[C---:B---3--:R-:W-:Y:S08]  /*117d0*/  HMMA.16816.F32.BF16 R20, R136.reuse, R152, R20 ;  /* 0x000000988814723c */ /* 0x048ff00000041814 */
[C---:B------:R-:W-:Y:S01]  /*117e0*/  HMMA.16816.F32.BF16 R24, R136.reuse, R154, R24 ;  /* 0x0000009a8818723c */ /* 0x040fe20000041818 */
[----:B------:R-:W-:Y:S07]  /*117f0*/  LDSM.16.M88.4 R152, [R192+0x8100] ;  /* 0x00810000c098783b */ /* 0x000fee0000000200 */
[C---:B------:R-:W-:Y:S08]  /*11800*/  HMMA.16816.F32.BF16 R28, R136.reuse, R160, R28 ;  /* 0x000000a0881c723c */ /* 0x040ff0000004181c */
[----:B------:R-:W-:Y:S01]  /*11810*/  HMMA.16816.F32.BF16 R32, R136, R162, R32 ;  /* 0x000000a28820723c */ /* 0x000fe20000041820 */
[----:B------:R-:W3:Y:S07]  /*11820*/  LDSM.16.M88.4 R136, [R193+0x10100] ;  /* 0x01010000c188783b */ /* 0x000eee0000000200 */
[C---:B-1----:R-:W-:Y:S01]  /*11830*/  HMMA.16816.F32.BF16 R4, R132.reuse, R140, R4 ;  /* 0x0000008c8404723c */ /* 0x042fe20000041804 */
[----:B------:R-:W-:Y:S07]  /*11840*/  LDSM.16.M88.4 R160, [R192+0x9900] ;  /* 0x00990000c0a0783b */ /* 0x000fee0000000200 */
[C---:B------:R-:W-:Y:S01]  /*11850*/  HMMA.16816.F32.BF16 R8, R132.reuse, R142, R8 ;  /* 0x0000008e8408723c */ /* 0x040fe20000041808 */
[----:B------:R-:W1:Y:S07]  /*11860*/  LDSM.16.M88.4 R140, [R192+0x8900] ;  /* 0x00890000c08c783b */ /* 0x000e6e0000000200 */
[C---:B------:R-:W-:Y:S08]  /*11870*/  HMMA.16816.F32.BF16 R12, R132.reuse, R168, R12 ;  /* 0x000000a8840c723c */ /* 0x040ff0000004180c */
[C---:B------:R-:W-:Y:S08]  /*11880*/  HMMA.16816.F32.BF16 R16, R132.reuse, R170, R16 ;  /* 0x000000aa8410723c */ /* 0x040ff00000041810 */
[C---:B--2---:R-:W-:Y:S08]  /*11890*/  HMMA.16816.F32.BF16 R20, R132.reuse, R144, R20 ;  /* 0x000000908414723c */ /* 0x044ff00000041814 */
[C---:B------:R-:W-:Y:S01]  /*118a0*/  HMMA.16816.F32.BF16 R24, R132.reuse, R146, R24 ;  /* 0x000000928418723c */ /* 0x040fe20000041818 */
[----:B------:R-:W-:Y:S07]  /*118b0*/  LDSM.16.M88.4 R144, [R184+0x2000] ;  /* 0x00200000b890783b */ /* 0x000fee0000000200 */
[C---:B-----5:R-:W-:Y:S08]  /*118c0*/  HMMA.16816.F32.BF16 R28, R132.reuse, R148, R28 ;  /* 0x00000094841c723c */ /* 0x060ff0000004181c */
[----:B------:R-:W-:Y:S01]  /*118d0*/  HMMA.16816.F32.BF16 R32, R132, R150, R32 ;  /* 0x000000968420723c */ /* 0x000fe20000041820 */
[----:B------:R-:W2:Y:S07]  /*118e0*/  LDSM.16.M88.4 R132, [R191+0x10100] ;  /* 0x01010000bf84783b */ /* 0x000eae0000000200 */
[C---:B---3--:R-:W-:Y:S01]  /*118f0*/  HMMA.16816.F32.BF16 R4, R136.reuse, R152, R4 ;  /* 0x000000988804723c */ /* 0x048fe20000041804 */
[----:B------:R-:W3:Y:S07]  /*11900*/  LDSM.16.M88.4 R148, [R184+0x2800] ;  /* 0x00280000b894783b */ /* 0x000eee0000000200 */
[C---:B------:R-:W-:Y:S01]  /*11910*/  HMMA.16816.F32.BF16 R8, R136.reuse, R154, R8 ;  /* 0x0000009a8808723c */ /* 0x040fe20000041808 */
[----:B------:R-:W-:Y:S07]  /*11920*/  LDSM.16.M88.4 R152, [R198+0x14100] ;  /* 0x01410000c698783b */ /* 0x000fee0000000200 */
        /* <DEDUP_REMOVED lines=10> */
[----:B------:R-:W-:Y:S07]  /*119d0*/  LDSM.16.M88.4 R160, [R194+0x14100] ;  /* 0x01410000c2a0783b */ /* 0x000fee0000000200 */
[C---:B------:R-:W-:Y:S01]  /*119e0*/  HMMA.16816.F32.BF16 R8, R132.reuse, R146, R8 ;  /* 0x000000928408723c */ /* 0x040fe20000041808 */
[----:B------:R-:W2:Y:S07]  /*119f0*/  LDSM.16.M88.4 R144, [R197+0xb100] ;  /* 0x00b10000c590783b */ /* 0x000eae0000000200 */
[C---:B---3--:R-:W-:Y:S08]  /*11a00*/  HMMA.16816.F32.BF16 R12, R132.reuse, R148, R12 ;  /* 0x00000094840c723c */ /* 0x048ff0000004180c */
[C---:B------:R-:W-:Y:S01]  /*11a10*/  HMMA.16816.F32.BF16 R16, R132.reuse, R150, R16 ;  /* 0x000000968410723c */ /* 0x040fe20000041810 */
[----:B------:R-:W3:Y:S07]  /*11a20*/  LDSM.16.M88.4 R148, [R197+0xb900] ;  /* 0x00b90000c594783b */ /* 0x000eee0000000200 */
[C---:B------:R-:W-:Y:S08]  /*11a30*/  HMMA.16816.F32.BF16 R20, R132.reuse, R164, R20 ;  /* 0x000000a48414723c */ /* 0x040ff00000041814 */
[C---:B------:R-:W-:Y:S01]  /*11a40*/  HMMA.16816.F32.BF16 R24, R132.reuse, R166, R24 ;  /* 0x000000a68418723c */ /* 0x040fe20000041818 */
[----:B------:R-:W2:Y:S07]  /*11a50*/  LDSM.16.M88.4 R164, [R179] ;  /* 0x00000000b3a4783b */ /* 0x000eae0000000200 */
[C---:B-1----:R-:W-:Y:S08]  /*11a60*/  HMMA.16816.F32.BF16 R28, R132.reuse, R140, R28 ;  /* 0x0000008c841c723c */ /* 0x042ff0000004181c */
[----:B------:R-:W-:Y:S01]  /*11a70*/  HMMA.16816.F32.BF16 R32, R132, R142, R32 ;  /* 0x0000008e8420723c */ /* 0x000fe20000041820 */
[----:B------:R-:W1:Y:S07]  /*11a80*/  LDSM.16.M88.4 R132, [R178] ;  /* 0x00000000b284783b */ /* 0x000e6e0000000200 */
[C---:B-----5:R-:W-:Y:S01]  /*11a90*/  HMMA.16816.F32.BF16 R4, R152.reuse, R156, R4 ;  /* 0x0000009c9804723c */ /* 0x060fe20000041804 */
[----:B------:R-:W5:Y:S07]  /*11aa0*/  LDSM.16.M88.4 R140, [R177] ;  /* 0x00000000b18c783b */ /* 0x000f6e0000000200 */
[C---:B------:R-:W-:Y:S01]  /*11ab0*/  HMMA.16816.F32.BF16 R8, R152.reuse, R158, R8 ;  /* 0x0000009e9808723c */ /* 0x040fe20000041808 */
[----:B------:R-:W-:Y:S07]  /*11ac0*/  LDSM.16.M88.4 R156, [R192+0xb900] ;  /* 0x00b90000c09c783b */ /* 0x000fee0000000200 */
[C---:B------:R-:W-:Y:S08]  /*11ad0*/  HMMA.16816.F32.BF16 R12, R152.reuse, R136, R12 ;  /* 0x00000088980c723c */ /* 0x040ff0000004180c */
[C---:B------:R-:W-:Y:S01]  /*11ae0*/  HMMA.16816.F32.BF16 R16, R152.reuse, R138, R16 ;  /* 0x0000008a9810723c */ /* 0x040fe20000041810 */
[----:B------:R-:W1:Y:S07]  /*11af0*/  LDSM.16.M88.4 R136, [R176] ;  /* 0x00000000b088783b */ /* 0x000e6e0000000200 */
        /* <DEDUP_REMOVED lines=18> */
[----:B------:R-:W-:Y:S07]  /*11c20*/  LDSM.16.M88.4 R136, [R184+0x5000] ;  /* 0x00500000b888783b */ /* 0x000fee0000000200 */
[C---:B--2---:R-:W-:Y:S08]  /*11c30*/  HMMA.16816.F32.BF16 R4, R144.reuse, R148, R4 ;  /* 0x000000949004723c */ /* 0x044ff00000041804 */
[C---:B------:R-:W-:Y:S08]  /*11c40*/  HMMA.16816.F32.BF16 R8, R144.reuse, R150, R8 ;  /* 0x000000969008723c */ /* 0x040ff00000041808 */
[C---:B---3--:R-:W-:Y:S08]  /*11c50*/  HMMA.16816.F32.BF16 R12, R144.reuse, R152, R12 ;  /* 0x00000098900c723c */ /* 0x048ff0000004180c */
[C---:B------:R-:W-:Y:S08]  /*11c60*/  HMMA.16816.F32.BF16 R16, R144.reuse, R154, R16 ;  /* 0x0000009a9010723c */ /* 0x040ff00000041810 */
[C---:B-1----:R-:W-:Y:S08]  /*11c70*/  HMMA.16816.F32.BF16 R20, R144.reuse, R132, R20 ;  /* 0x000000849014723c */ /* 0x042ff00000041814 */
[C---:B------:R-:W-:Y:S01]  /*11c80*/  HMMA.16816.F32.BF16 R24, R144.reuse, R134, R24 ;  /* 0x000000869018723c */ /* 0x040fe20000041818 */
[----:B------:R-:W1:Y:S07]  /*11c90*/  LDSM.16.M88.4 R132, [R184+0x4800] ;  /* 0x00480000b884783b */ /* 0x000e6e0000000200 */
[C---:B------:R-:W-:Y:S07]  /*11ca0*/  HMMA.16816.F32.BF16 R28, R144.reuse, R156, R28 ;  /* 0x0000009c901c723c */ /* 0x040fee000004181c */
[----:B------:R-:W-:Y:S01]  /*11cb0*/  MOV R157, R174 ;  /* 0x000000ae009d7202 */ /* 0x000fe20000000f00 */
[----:B------:R-:W-:Y:S01]  /*11cc0*/  HMMA.16816.F32.BF16 R32, R144, R158, R32 ;  /* 0x0000009e9020723c */ /* 0x000fe20000041820 */
[----:B------:R-:W-:Y:S01]  /*11cd0*/  LDSM.16.M88.4 R144, [R184+0x5800] ;  /* 0x00580000b890783b */ /* 0x000fe20000000200 */
[----:B------:R-:W-:Y:S04]  /*11ce0*/  DEPBAR.LE SB0, 0x0 ;  /* 0x000080000000791a */ /* 0x000fe80000000000 */
[----:B------:R-:W-:Y:S01]  /*11cf0*/  @P3 SHF.R.U32.HI R157, RZ, c[0x0][0x2cc], R226 ;  /* 0x0000b300ff9d3a19 */ /* 0x000fe200000116e2 */
[----:B------:R-:W-:Y:S01]  /*11d00*/  IMAD R158, R229, R225, 0x1 ;  /* 0x00000001e59e7424 */ /* 0x000fe200078e02e1 */
[C---:B-----5:R-:W-:Y:S03]  /*11d10*/  HMMA.16816.F32.BF16 R4, R140.reuse, R164, R4 ;  /* 0x000000a48c04723c */ /* 0x060fe60000041804 */
[----:B------:R-:W2:Y:S02]  /*11d20*/  SHFL.IDX PT, R156, R157, RZ, 0x1c1f ;  /* 0x001c1fff9d9c7589 */ /* 0x000ea400000e0000 */
[----:B------:R-:W-:Y:S03]  /*11d30*/  IADD3 R158, R172, R158, -R219 ;  /* 0x0000009eac9e7210 */ /* 0x000fe60007ffe8db */
[C---:B------:R-:W-:Y:S03]  /*11d40*/  HMMA.16816.F32.BF16 R8, R140.reuse, R166, R8 ;  /* 0x000000a68c08723c */ /* 0x040fe60000041808 */
[----:B------:R-:W3:Y:S01]  /*11d50*/  SHFL.IDX PT, R0, R157, 0x1, 0x1c1f ;  /* 0x003c1f009d007f89 */ /* 0x000ee200000e0000 */
[----:B------:R-:W-:Y:S04]  /*11d60*/  IMAD.IADD R159, R158, 0x1, -R175 ;  /* 0x000000019e9f7824 */ /* 0x000fe800078e0aaf */
[C---:B-1----:R-:W-:Y:S03]  /*11d70*/  HMMA.16816.F32.BF16 R12, R140.reuse, R132, R12 ;  /* 0x000000848c0c723c */ /* 0x042fe6000004180c */
[----:B------:R-:W-:Y:S05]  /*11d80*/  BAR.SYNC.DEFER_BLOCKING 0x0 ;  /* 0x0000000000007b1d */ /* 0x000fea0000010000 */
[C---:B------:R-:W-:Y:S04]  /*11d90*/  HMMA.16816.F32.BF16 R16, R140.reuse, R134, R16 ;  /* 0x000000868c10723c */ /* 0x040fe80000041810 */
[C---:B--2---:R-:W-:Y:S04]  /*11da0*/  IADD3 R132, R159.reuse, R156, RZ ;  /* 0x0000009c9f847210 */ /* 0x044fe80007ffe0ff */
[C---:B------:R-:W-:Y:S03]  /*11db0*/  HMMA.16816.F32.BF16 R20, R140.reuse, R136, R20 ;  /* 0x000000888c14723c */ /* 0x040fe60000041814 */
[C---:B------:R-:W-:Y:S01]  /*11dc0*/  ISETP.GT.AND P0, PT, R132.reuse, RZ, PT ;  /* 0x000000ff8400720c */ /* 0x040fe20003f04270 */
[----:B---3--:R-:W-:Y:S01]  /*11dd0*/  IMAD.IADD R0, R159, 0x1, R0 ;  /* 0x000000019f007824 */ /* 0x008fe200078e0200 */
[----:B------:R-:W-:Y:S02]  /*11de0*/  ISETP.GT.AND P2, PT, R132, 0x1, PT ;  /* 0x000000018400780c */ /* 0x000fe40003f44270 */
[----:B------:R-:W-:Y:S01]  /*11df0*/  FSEL R134, R4, -INF , P0 ;  /* 0xff80000004867808 */ /* 0x000fe20000000000 */
[C---:B------:R-:W-:Y:S03]  /*11e00*/  HMMA.16816.F32.BF16 R24, R140.reuse, R138, R24 ;  /* 0x0000008a8c18723c */ /* 0x040fe60000041818 */
[C---:B------:R-:W-:Y:S02]  /*11e10*/  ISETP.GT.AND P1, PT, R0.reuse, RZ, PT ;  /* 0x000000ff0000720c */ /* 0x040fe40003f24270 */
[----:B------:R-:W-:Y:S02]  /*11e20*/  ISETP.GT.AND P0, PT, R0, 0x1, PT ;  /* 0x000000010000780c */ /* 0x000fe40003f04270 */
[----:B------:R-:W-:Y:S01]  /*11e30*/  FSEL R161, R6, -INF , P1 ;  /* 0xff80000006a17808 */ /* 0x000fe20000800000 */
[C---:B------:R-:W-:Y:S03]  /*11e40*/  HMMA.16816.F32.BF16 R28, R140.reuse, R144, R28 ;  /* 0x000000908c1c723c */ /* 0x040fe6000004181c */
[----:B------:R-:W-:Y:S02]  /*11e50*/  ISETP.GT.AND P1, PT, R0, 0x8, PT ;  /* 0x000000080000780c */ /* 0x000fe40003f24270 */
[----:B------:R-:W-:Y:S02]  /*11e60*/  FSEL R135, R7, -INF , P0 ;  /* 0xff80000007877808 */ /* 0x000fe40000000000 */
[----:B------:R-:W-:Y:S01]  /*11e70*/  FSEL R163, R5, -INF , P2 ;  /* 0xff80000005a37808 */ /* 0x000fe20001000000 */
[----:B------:R-:W-:Y:S03]  /*11e80*/  HMMA.16816.F32.BF16 R32, R140, R146, R32 ;  /* 0x000000928c20723c */ /* 0x000fe60000041820 */
[C---:B------:R-:W-:Y:S02]  /*11e90*/  ISETP.GT.AND P2, PT, R132.reuse, 0x9, PT ;  /* 0x000000098400780c */ /* 0x040fe40003f44270 */
[C---:B------:R-:W-:Y:S02]  /*11ea0*/  ISETP.GT.AND P0, PT, R132.reuse, 0x8, PT ;  /* 0x000000088400780c */ /* 0x040fe40003f04270 */
[----:B------:R-:W-:Y:S02]  /*11eb0*/  ISETP.GT.AND P3, PT, R132, 0x28, PT ;  /* 0x000000288400780c */ /* 0x000fe40003f64270 */
[----:B------:R-:W-:Y:S02]  /*11ec0*/  FSEL R156, R8, -INF , P0 ;  /* 0xff800000089c7808 */ /* 0x000fe40000000000 */
[----:B------:R-:W-:Y:S02]  /*11ed0*/  ISETP.GT.AND P0, PT, R0, 0x9, PT ;  /* 0x000000090000780c */ /* 0x000fe40003f04270 */
[----:B------:R-:W-:Y:S02]  /*11ee0*/  FSEL R8, R9, -INF , P2 ;  /* 0xff80000009087808 */ /* 0x000fe40001000000 */
[----:B------:R-:W-:Y:S02]  /*11ef0*/  FSEL R9, R10, -INF , P1 ;  /* 0xff8000000a097808 */ /* 0x000fe40000800000 */
[----:B------:R-:W-:Y:S02]  /*11f00*/  FMNMX.FTZ R10, R134, R3, !PT ;  /* 0x00000003860a7209 */ /* 0x000fe40007810000 */
[----:B------:R-:W-:Y:S02]  /*11f10*/  ISETP.GT.AND P2, PT, R132, 0x11, PT ;  /* 0x000000118400780c */ /* 0x000fe40003f44270 */
[----:B------:R-:W-:Y:S02]  /*11f20*/  FMNMX.FTZ R133, R163, R10, !PT ;  /* 0x0000000aa3857209 */ /* 0x000fe40007810000 */
[----:B------:R-:W-:Y:S02]  /*11f30*/  FSEL R11, R11, -INF , P0 ;  /* 0xff8000000b0b7808 */ /* 0x000fe40000000000 */
[----:B------:R-:W-:Y:S02]  /*11f40*/  FSEL R231, R13, -INF , P2 ;  /* 0xff8000000de77808 */ /* 0x000fe40001000000 */
[----:B------:R-:W-:Y:S02]  /*11f50*/  FMNMX.FTZ R13, R156, R133, !PT ;  /* 0x000000859c0d7209 */ /* 0x000fe40007810000 */
[----:B------:R-:W-:Y:S02]  /*11f60*/  ISETP.GT.AND P0, PT, R132, 0x10, PT ;  /* 0x000000108400780c */ /* 0x000fe40003f04270 */
[----:B------:R-:W-:Y:S02]  /*11f70*/  FMNMX.FTZ R13, R8, R13, !PT ;  /* 0x0000000d080d7209 */ /* 0x000fe40007810000 */
[----:B------:R-:W-:Y:S02]  /*11f80*/  FSEL R168, R12, -INF , P0 ;  /* 0xff8000000ca87808 */ /* 0x000fe40000000000 */
[C---:B------:R-:W-:Y:S02]  /*11f90*/  ISETP.GT.AND P0, PT, R0.reuse, 0x11, PT ;  /* 0x000000110000780c */ /* 0x040fe40003f04270 */
[----:B------:R-:W-:Y:S02]  /*11fa0*/  ISETP.GT.AND P1, PT, R0, 0x10, PT ;  /* 0x000000100000780c */ /* 0x000fe40003f24270 */
[----:B------:R-:W-:Y:S02]  /*11fb0*/  FSEL R233, R15, -INF , P0 ;  /* 0xff8000000fe97808 */ /* 0x000fe40000000000 */
[----:B------:R-:W-:Y:S02]  /*11fc0*/  FMNMX.FTZ R10, R168, R13, !PT ;  /* 0x0000000da80a7209 */ /* 0x000fe40007810000 */
[----:B------:R-:W-:Y:S02]  /*11fd0*/  ISETP.GT.AND P0, PT, R132, 0x18, PT ;  /* 0x000000188400780c */ /* 0x000fe40003f04270 */
[----:B------:R-:W-:Y:S02]  /*11fe0*/  FSEL R170, R14, -INF , P1 ;  /* 0xff8000000eaa7808 */ /* 0x000fe40000800000 */
[----:B------:R-:W-:Y:S02]  /*11ff0*/  ISETP.GT.AND P1, PT, R0, 0x18, PT ;  /* 0x000000180000780c */ /* 0x000fe40003f24270 */
[----:B------:R-:W-:Y:S02]  /*12000*/  ISETP.GT.AND P2, PT, R132, 0x19, PT ;  /* 0x000000198400780c */ /* 0x000fe40003f44270 */
[----:B------:R-:W-:Y:S02]  /*12010*/  FSEL R234, R16, -INF , P0 ;  /* 0xff80000010ea7808 */ /* 0x000fe40000000000 */
[----:B------:R-:W-:Y:S02]  /*12020*/  FMNMX.FTZ R13, R231, R10, !PT ;  /* 0x0000000ae70d7209 */ /* 0x000fe40007810000 */
[----:B----4-:R-:W-:Y:S02]  /*12030*/  FSEL R236, R18, -INF , P1 ;  /* 0xff80000012ec7808 */ /* 0x010fe40000800000 */
[----:B------:R-:W-:Y:S02]  /*12040*/  ISETP.GT.AND P0, PT, R0, 0x19, PT ;  /* 0x000000190000780c */ /* 0x000fe40003f04270 */
[----:B------:R-:W-:Y:S02]  /*12050*/  FSEL R235, R17, -INF , P2 ;  /* 0xff80000011eb7808 */ /* 0x000fe40001000000 */
[----:B------:R-:W-:Y:S02]  /*12060*/  FMNMX.FTZ R10, R234, R13, !PT ;  /* 0x0000000dea0a7209 */ /* 0x000fe40007810000 */
[----:B------:R-:W-:Y:S02]  /*12070*/  ISETP.GT.AND P1, PT, R132, 0x20, PT ;  /* 0x000000208400780c */ /* 0x000fe40003f24270 */
[----:B------:R-:W-:Y:S02]  /*12080*/  FMNMX.FTZ R12, R161, R2, !PT ;  /* 0x00000002a10c7209 */ /* 0x000fe40007810000 */
[----:B------:R-:W-:Y:S02]  /*12090*/  FSEL R238, R20, -INF , P1 ;  /* 0xff80000014ee7808 */ /* 0x000fe40000800000 */
[----:B------:R-:W-:Y:S02]  /*120a0*/  FSEL R237, R19, -INF , P0 ;  /* 0xff80000013ed7808 */ /* 0x000fe40000000000 */
[----:B------:R-:W-:Y:S02]  /*120b0*/  ISETP.GT.AND P0, PT, R132, 0x21, PT ;  /* 0x000000218400780c */ /* 0x000fe40003f04270 */
[----:B------:R-:W-:Y:S02]  /*120c0*/  FMNMX.FTZ R13, R235, R10, !PT ;  /* 0x0000000aeb0d7209 */ /* 0x000fe40007810000 */
[----:B------:R-:W-:Y:S02]  /*120d0*/  FMNMX.FTZ R12, R135, R12, !PT ;  /* 0x0000000c870c7209 */ /* 0x000fe40007810000 */
[----:B------:R-:W-:Y:S02]  /*120e0*/  FSEL R251, R21, -INF , P0 ;  /* 0xff80000015fb7808 */ /* 0x000fe40000000000 */
[----:B------:R-:W-:Y:S02]  /*120f0*/  FMNMX.FTZ R12, R9, R12, !PT ;  /* 0x0000000c090c7209 */ /* 0x000fe40007810000 */
[----:B------:R-:W-:Y:S02]  /*12100*/  FMNMX.FTZ R10, R238, R13, !PT ;  /* 0x0000000dee0a7209 */ /* 0x000fe40007810000 */
[----:B------:R-:W-:Y:S02]  /*12110*/  FSEL R245, R24, -INF , P3 ;  /* 0xff80000018f57808 */ /* 0x000fe40001800000 */
[----:B------:R-:W-:Y:S02]  /*12120*/  FMNMX.FTZ R13, R11, R12, !PT ;  /* 0x0000000c0b0d7209 */ /* 0x000fe40007810000 */
[C---:B------:R-:W-:Y:S02]  /*12130*/  ISETP.GT.AND P1, PT, R132.reuse, 0x29, PT ;  /* 0x000000298400780c */ /* 0x040fe40003f24270 */
[----:B------:R-:W-:Y:S02]  /*12140*/  FMNMX.FTZ R10, R251, R10, !PT ;  /* 0x0000000afb0a7209 */ /* 0x000fe40007810000 */
[----:B------:R-:W-:Y:S02]  /*12150*/  FSEL R241, R25, -INF , P1 ;  /* 0xff80000019f17808 */ /* 0x000fe40000800000 */
[----:B------:R-:W-:Y:S02]  /*12160*/  ISETP.GT.AND P0, PT, R132, 0x30, PT ;  /* 0x000000308400780c */ /* 0x000fe40003f04270 */
[----:B------:R-:W-:Y:S02]  /*12170*/  FMNMX.FTZ R12, R170, R13, !PT ;  /* 0x0000000daa0c7209 */ /* 0x000fe40007810000 */
[----:B------:R-:W-:Y:S02]  /*12180*/  FMNMX.FTZ R10, R245, R10, !PT ;  /* 0x0000000af50a7209 */ /* 0x000fe40007810000 */
[----:B------:R-:W-:Y:S02]  /*12190*/  FSEL R217, R28, -INF , P0 ;  /* 0xff8000001cd97808 */ /* 0x000fe40000000000 */
[----:B------:R-:W-:Y:S02]  /*121a0*/  FMNMX.FTZ R10, R241, R10, !PT ;  /* 0x0000000af10a7209 */ /* 0x000fe40007810000 */
[----:B------:R-:W-:Y:S02]  /*121b0*/  FMNMX.FTZ R13, R233, R12, !PT ;  /* 0x0000000ce90d7209 */ /* 0x000fe40007810000 */
[----:B------:R-:W-:Y:S02]  /*121c0*/  ISETP.GT.AND P2, PT, R0, 0x20, PT ;  /* 0x000000200000780c */ /* 0x000fe40003f44270 */
[----:B------:R-:W-:Y:S02]  /*121d0*/  FMNMX.FTZ R12, R217, R10, !PT ;  /* 0x0000000ad90c7209 */ /* 0x000fe40007810000 */
[----:B------:R-:W-:Y:S02]  /*121e0*/  FMNMX.FTZ R10, R236, R13, !PT ;  /* 0x0000000dec0a7209 */ /* 0x000fe40007810000 */
[----:B------:R-:W-:Y:S02]  /*121f0*/  ISETP.GT.AND P3, PT, R132, 0x31, PT ;  /* 0x000000318400780c */ /* 0x000fe40003f64270 */
[----:B------:R-:W-:Y:S02]  /*12200*/  FSEL R249, R22, -INF , P2 ;  /* 0xff80000016f97808 */ /* 0x000fe40001000000 */
[----:B------:R-:W-:Y:S02]  /*12210*/  ISETP.GT.AND P1, PT, R132, 0x39, PT ;  /* 0x000000398400780c */ /* 0x000fe40003f24270 */
[----:B------:R-:W-:Y:S02]  /*12220*/  ISETP.GT.AND P0, PT, R0, 0x21, PT ;  /* 0x000000210000780c */ /* 0x000fe40003f04270 */
[----:B------:R-:W-:Y:S02]  /*12230*/  FMNMX.FTZ R10, R237, R10, !PT ;  /* 0x0000000aed0a7209 */ /* 0x000fe40007810000 */
[----:B------:R-:W-:Y:S02]  /*12240*/  FSEL R169, R29, -INF , P3 ;  /* 0xff8000001da97808 */ /* 0x000fe40001800000 */
[----:B------:R-:W-:Y:S02]  /*12250*/  ISETP.GT.AND P2, PT, R132, 0x38, PT ;  /* 0x000000388400780c */ /* 0x000fe40003f44270 */
[----:B------:R-:W-:Y:S02]  /*12260*/  FSEL R157, R33, -INF , P1 ;  /* 0xff800000219d7808 */ /* 0x000fe40000800000 */
[----:B------:R-:W-:Y:S02]  /*12270*/  FSEL R247, R23, -INF , P0 ;  /* 0xff80000017f77808 */ /* 0x000fe40000000000 */
        /* <DEDUP_REMOVED lines=8> */
[----:B------:R-:W-:Y:S02]  /*12300*/  ISETP.GE.AND P2, PT, R229, 0x1, PT ;  /* 0x00000001e500780c */ /* 0x000fe40003f46270 */
[----:B------:R-:W-:Y:S02]  /*12310*/  ISETP.GT.AND P1, PT, R0, 0x30, PT ;  /* 0x000000300000780c */ /* 0x000fe40003f24270 */
[----:B------:R-:W-:Y:S02]  /*12320*/  FSEL R239, R27, -INF , P0 ;  /* 0xff8000001bef7808 */ /* 0x000fe40000000000 */
[----:B------:R-:W-:Y:S02]  /*12330*/  FMNMX.FTZ R14, R243, R14, !PT ;  /* 0x0000000ef30e7209 */ /* 0x000fe40007810000 */
[----:B------:R-:W-:Y:S02]  /*12340*/  FMNMX.FTZ R19, R157, R12, !PT ;  /* 0x0000000c9d137209 */ /* 0x000fe40007810000 */
[----:B------:R-:W-:Y:S02]  /*12350*/  FSEL R171, R30, -INF , P1 ;  /* 0xff8000001eab7808 */ /* 0x000fe40000800000 */
[C---:B------:R-:W-:Y:S01]  /*12360*/  ISETP.GT.AND P0, PT, R0.reuse, 0x31, PT ;  /* 0x000000310000780c */ /* 0x040fe20003f04270 */
[----:B------:R-:W1:Y:S01]  /*12370*/  SHFL.BFLY PT, R10, R19, 0x2, 0x1f ;  /* 0x0c401f00130a7f89 */ /* 0x000e6200000e0000 */
[----:B------:R-:W-:Y:S02]  /*12380*/  FMNMX.FTZ R14, R239, R14, !PT ;  /* 0x0000000eef0e7209 */ /* 0x000fe40007810000 */
[----:B------:R-:W-:Y:S02]  /*12390*/  FSEL R167, R31, -INF , P0 ;  /* 0xff8000001fa77808 */ /* 0x000fe40000000000 */
[----:B------:R-:W-:Y:S02]  /*123a0*/  ISETP.GT.AND P1, PT, R0, 0x38, PT ;  /* 0x000000380000780c */ /* 0x000fe40003f24270 */
[----:B------:R-:W-:Y:S02]  /*123b0*/  FMNMX.FTZ R14, R171, R14, !PT ;  /* 0x0000000eab0e7209 */ /* 0x000fe40007810000 */
[----:B------:R-:W-:Y:S02]  /*123c0*/  IADD3 R12, R229, -0x1, RZ ;  /* 0xffffffffe50c7810 */ /* 0x000fe40007ffe0ff */
[----:B------:R-:W-:Y:S02]  /*123d0*/  FSEL R159, R34, -INF , P1 ;  /* 0xff800000229f7808 */ /* 0x000fe40000800000 */
[----:B------:R-:W-:Y:S01]  /*123e0*/  FMNMX.FTZ R14, R167, R14, !PT ;  /* 0x0000000ea70e7209 */ /* 0x000fe20007810000 */
[----:B------:R-:W-:Y:S01]  /*123f0*/  @P2 IMAD.WIDE.U32 R16, R12, c[0x0][0x1e0], RZ ;  /* 0x000078000c102a25 */ /* 0x000fe200078e00ff */
[----:B------:R-:W-:Y:S02]  /*12400*/  ISETP.GT.AND P0, PT, R0, 0x39, PT ;  /* 0x000000390000780c */ /* 0x000fe40003f04270 */
[----:B------:R-:W-:Y:S02]  /*12410*/  @P2 SHF.R.S32.HI R13, RZ, 0x1f, R12 ;  /* 0x0000001fff0d2819 */ /* 0x000fe4000001140c */
[----:B------:R-:W-:Y:S02]  /*12420*/  FMNMX.FTZ R4, R159, R14, !PT ;  /* 0x0000000e9f047209 */ /* 0x000fe40007810000 */
[----:B------:R-:W-:Y:S01]  /*12430*/  FSEL R133, R35, -INF , P0 ;  /* 0xff80000023857808 */ /* 0x000fe20000000000 */
[----:B------:R-:W-:Y:S01]  /*12440*/  @P2 IMAD R13, R13, c[0x0][0x1e0], RZ ;  /* 0x000078000d0d2a24 */ /* 0x000fe200078e02ff */
[----:B------:R-:W-:Y:S02]  /*12450*/  @P2 SHF.L.U32 R15, R16, 0x6, RZ ;  /* 0x00000006100f2819 */ /* 0x000fe400000006ff */
[----:B------:R-:W-:Y:S01]  /*12460*/  FMNMX.FTZ R0, R133, R4, !PT ;  /* 0x0000000485007209 */ /* 0x000fe20007810000 */
[----:B------:R-:W-:Y:S01]  /*12470*/  @P2 IMAD R13, R12, c[0x0][0x1e4], R13 ;  /* 0x000079000c0d2a24 */ /* 0x000fe200078e020d */
[----:B-1----:R-:W-:Y:S03]  /*12480*/  FMNMX.FTZ R19, R19, R10, !PT ;  /* 0x0000000a13137209 */ /* 0x002fe60007810000 */
[----:B------:R-:W1:Y:S01]  /*12490*/  SHFL.BFLY PT, R5, R0, 0x2, 0x1f ;  /* 0x0c401f0000057f89 */ /* 0x000e6200000e0000 */
[----:B------:R-:W-:Y:S01]  /*124a0*/  @P2 IMAD.IADD R13, R17, 0x1, R13 ;  /* 0x00000001110d2824 */ /* 0x000fe200078e020d */
[----:B------:R-:W-:Y:S04]  /*124b0*/  @P2 IADD3 R17, P0, R15, R208, RZ ;  /* 0x000000d00f112210 */ /* 0x000fe80007f1e0ff */
[----:B------:R-:W-:Y:S02]  /*124c0*/  @P2 SHF.L.U64.HI R23, R16, 0x6, R13 ;  /* 0x0000000610172819 */ /* 0x000fe4000001020d */
[----:B------:R-:W-:Y:S01]  /*124d0*/  @P2 LEA R24, P1, R17, c[0x0][0x1c8], 0x1 ;  /* 0x0000720011182a11 */ /* 0x000fe200078208ff */
[----:B------:R-:W2:Y:S01]  /*124e0*/  SHFL.BFLY PT, R14, R19, 0x1, 0x1f ;  /* 0x0c201f00130e7f89 */ /* 0x000ea200000e0000 */
[----:B------:R-:W-:Y:S02]  /*124f0*/  @P2 IADD3.X R10, R23, R213, RZ, P0, !PT ;  /* 0x000000d5170a2210 */ /* 0x000fe400007fe4ff */
[----:B------:R-:W-:Y:S02]  /*12500*/  @P2 IADD3 R13, P0, R15, R224, RZ ;  /* 0x000000e00f0d2210 */ /* 0x000fe40007f1e0ff */
[----:B------:R-:W-:Y:S02]  /*12510*/  @P2 LEA.HI.X R25, R17, c[0x0][0x1cc], R10, 0x1, P1 ;  /* 0x0000730011192a11 */ /* 0x000fe400008f0c0a */
[----:B------:R-:W-:Y:S01]  /*12520*/  @P2 LEA R12, P1, R13, c[0x0][0x1c8], 0x1 ;  /* 0x000072000d0c2a11 */ /* 0x000fe200078208ff */
[----:B------:R-:W-:Y:S01]  /*12530*/  @P2 IMAD.X R10, R23, 0x1, R223, P0 ;  /* 0x00000001170a2824 */ /* 0x000fe200000e06df */
[----:B------:R-:W-:Y:S01]  /*12540*/  @P2 IADD3 R17, P0, R15, R220, RZ ;  /* 0x000000dc0f112210 */ /* 0x000fe20007f1e0ff */
[----:B------:R3:W-:Y:S03]  /*12550*/  @P2 LDGSTS.E.BYPASS.LTC128B.128 [R206+0x6100], [R24.64], !P5 ;  /* 0x0610000018ce2fae */ /* 0x0007e6000e901d46 */
[----:B------:R-:W-:Y:S02]  /*12560*/  @P2 LEA.HI.X R13, R13, c[0x0][0x1cc], R10, 0x1, P1 ;  /* 0x000073000d0d2a11 */ /* 0x000fe400008f0c0a */
[----:B------:R-:W-:Y:S02]  /*12570*/  @P2 IADD3.X R10, R23, R228, RZ, P0, !PT ;  /* 0x000000e4170a2210 */ /* 0x000fe400007fe4ff */
[----:B------:R-:W-:Y:S01]  /*12580*/  @P2 IADD3 R15, P0, R202, R15, RZ ;  /* 0x0000000fca0f2210 */ /* 0x000fe20007f1e0ff */
[----:B------:R4:W-:Y:S01]  /*12590*/  @P2 LDGSTS.E.BYPASS.LTC128B.128 [R206+0x8100], [R12.64], !P6 ;  /* 0x081000000cce2fae */ /* 0x0009e2000f101d46 */
[----:B------:R-:W-:Y:S02]  /*125a0*/  @P2 LEA R20, P1, R17, c[0x0][0x1c8], 0x1 ;  /* 0x0000720011142a11 */ /* 0x000fe400078208ff */
[----:B-1----:R-:W-:Y:S01]  /*125b0*/  FMNMX.FTZ R5, R0, R5, !PT ;  /* 0x0000000500057209 */ /* 0x002fe20007810000 */
[----:B------:R-:W-:Y:S01]  /*125c0*/  @P2 IMAD.X R23, R201, 0x1, R23, P0 ;  /* 0x00000001c9172824 */ /* 0x000fe200000e0617 */
[----:B------:R-:W-:Y:S02]  /*125d0*/  @P2 LEA.HI.X R21, R17, c[0x0][0x1cc], R10, 0x1, P1 ;  /* 0x0000730011152a11 */ /* 0x000fe400008f0c0a */
[----:B------:R-:W-:Y:S01]  /*125e0*/  @P2 IADD3 R17, P3, R15, R208, RZ ;  /* 0x000000d00f112210 */ /* 0x000fe20007f7e0ff */
[----:B------:R-:W1:Y:S01]  /*125f0*/  SHFL.BFLY PT, R132, R5, 0x1, 0x1f ;  /* 0x0c201f0005847f89 */ /* 0x000e6200000e0000 */
[----:B--2---:R-:W-:Y:S02]  /*12600*/  FMNMX.FTZ R0, R19, R14, !PT ;  /* 0x0000000e13007209 */ /* 0x004fe40007810000 */
[----:B------:R-:W-:Y:S02]  /*12610*/  @P2 LEA R18, P0, R17, c[0x0][0x1c8], 0x1 ;  /* 0x0000720011122a11 */ /* 0x000fe400078008ff */
[----:B------:R-:W-:Y:S01]  /*12620*/  @P2 IADD3.X R10, R23, R213, RZ, P3, !PT ;  /* 0x000000d5170a2210 */ /* 0x000fe20001ffe4ff */
[C---:B------:R-:W-:Y:S01]  /*12630*/  FMUL.FTZ R166, R0.reuse, c[0x0][0x2d0] ;  /* 0x0000b40000a67a20 */ /* 0x040fe20000410000 */
[----:B------:R-:W-:Y:S01]  /*12640*/  FSETP.NEU.FTZ.AND P1, PT, R0, -INF , PT ;  /* 0xff8000000000780b */ /* 0x000fe20003f3d000 */
[----:B------:R2:W-:Y:S01]  /*12650*/  @P2 LDGSTS.E.BYPASS.LTC128B.128 [R206+0xa100], [R20.64], !P4 ;  /* 0x0a10000014ce2fae */ /* 0x0005e2000e101d46 */
[----:B------:R-:W-:Y:S02]  /*12660*/  @P2 LEA.HI.X R19, R17, c[0x0][0x1cc], R10, 0x1, P0 ;  /* 0x0000730011132a11 */ /* 0x000fe400000f0c0a */
[----:B------:R-:W-:Y:S02]  /*12670*/  @P2 IADD3 R17, P0, R15, R224, RZ ;  /* 0x000000e00f112210 */ /* 0x000fe40007f1e0ff */
[----:B------:R-:W-:Y:S02]  /*12680*/  FSEL R166, R166, RZ, P1 ;  /* 0x000000ffa6a67208 */ /* 0x000fe40000800000 */
[----:B------:R-:W-:Y:S01]  /*12690*/  FSEL R4, R0, RZ, P1 ;  /* 0x000000ff00047208 */ /* 0x000fe20000800000 */
[----:B------:R-:W-:Y:S01]  /*126a0*/  @P2 IMAD.X R10, R23, 0x1, R223, P0 ;  /* 0x00000001170a2824 */ /* 0x000fe200000e06df */
[C---:B------:R-:W-:Y:S01]  /*126b0*/  @P2 LEA R16, P0, R17.reuse, c[0x0][0x1c8], 0x1 ;  /* 0x0000720011102a11 */ /* 0x040fe200078008ff */
[----:B------:R5:W-:Y:S01]  /*126c0*/  @P2 LDGSTS.E.BYPASS.LTC128B.128 [R206+0x7100], [R18.64], !P5 ;  /* 0x0710000012ce2fae */ /* 0x000be2000e901d46 */
[----:B------:R-:W-:Y:S02]  /*126d0*/  FFMA.FTZ R164, R156, c[0x0][0x2d0], -R166 ;  /* 0x0000b4009ca47a23 */ /* 0x000fe400000108a6 */
[----:B------:R-:W-:Y:S01]  /*126e0*/  @P2 LEA.HI.X R17, R17, c[0x0][0x1cc], R10, 0x1, P0 ;  /* 0x0000730011112a11 */ /* 0x000fe200000f0c0a */
[----:B------:R-:W-:Y:S01]  /*126f0*/  FADD.FTZ R4, -R4, R3 ;  /* 0x0000000304047221 */ /* 0x000fe20000010100 */
[----:B------:R-:W-:Y:S01]  /*12700*/  @P2 IADD3 R15, P0, R15, R220, RZ ;  /* 0x000000dc0f0f2210 */ /* 0x000fe20007f1e0ff */
[--C-:B------:R-:W-:Y:S01]  /*12710*/  FFMA.FTZ R165, R134, c[0x0][0x2d0], -R166.reuse ;  /* 0x0000b40086a57a23 */ /* 0x100fe200000108a6 */
[----:B-1----:R-:W-:Y:S01]  /*12720*/  FMNMX.FTZ R132, R5, R132, !PT ;  /* 0x0000008405847209 */ /* 0x002fe20007810000 */
[----:B------:R1:W-:Y:S01]  /*12730*/  @P2 LDGSTS.E.BYPASS.LTC128B.128 [R206+0x9100], [R16.64], !P6 ;  /* 0x0910000010ce2fae */ /* 0x0003e2000f101d46 */
[----:B------:R-:W-:Y:S01]  /*12740*/  @P2 IADD3.X R10, R23, R228, RZ, P0, !PT ;  /* 0x000000e4170a2210 */ /* 0x000fe200007fe4ff */
[--C-:B------:R-:W-:Y:S01]  /*12750*/  FFMA.FTZ R134, R163, c[0x0][0x2d0], -R166.reuse ;  /* 0x0000b400a3867a23 */ /* 0x100fe200000108a6 */
[C---:B------:R-:W-:Y:S01]  /*12760*/  @P2 LEA R26, P0, R15.reuse, c[0x0][0x1c8], 0x1 ;  /* 0x000072000f1a2a11 */ /* 0x040fe200078008ff */
[----:B------:R-:W-:Y:S01]  /*12770*/  FMUL.FTZ R156, R132, c[0x0][0x2d0] ;  /* 0x0000b400849c7a20 */ /* 0x000fe20000410000 */
[----:B------:R-:W-:Y:S01]  /*12780*/  MUFU.EX2 R165, R165 ;  /* 0x000000a500a57308 */ /* 0x000fe20000000800 */
[----:B------:R-:W-:Y:S01]  /*12790*/  FFMA.FTZ R163, R8, c[0x0][0x2d0], -R166 ;  /* 0x0000b40008a37a23 */ /* 0x000fe200000108a6 */
[----:B------:R-:W-:Y:S01]  /*127a0*/  @P2 LEA.HI.X R27, R15, c[0x0][0x1cc], R10, 0x1, P0 ;  /* 0x000073000f1b2a11 */ /* 0x000fe200000f0c0a */
[----:B------:R-:W-:Y:S01]  /*127b0*/  FMUL.FTZ R3, R4, c[0x0][0x2d0] ;  /* 0x0000b40004037a20 */ /* 0x000fe20000410000 */
[----:B------:R-:W-:Y:S01]  /*127c0*/  FSETP.NEU.FTZ.AND P0, PT, R132, -INF , PT ;  /* 0xff8000008400780b */ /* 0x000fe20003f1d000 */
[--C-:B------:R-:W-:Y:S02]  /*127d0*/  FFMA.FTZ R168, R168, c[0x0][0x2d0], -R166.reuse ;  /* 0x0000b400a8a87a23 */ /* 0x100fe400000108a6 */
[----:B------:R1:W-:Y:S01]  /*127e0*/  @P2 LDGSTS.E.BYPASS.LTC128B.128 [R206+0xb100], [R26.64], !P4 ;  /* 0x0b1000001ace2fae */ /* 0x0003e2000e101d46 */
[----:B------:R-:W-:Y:S01]  /*127f0*/  FSEL R5, R132, RZ, P0 ;  /* 0x000000ff84057208 */ /* 0x000fe20000000000 */
[--C-:B------:R-:W-:Y:S01]  /*12800*/  FFMA.FTZ R231, R231, c[0x0][0x2d0], -R166.reuse ;  /* 0x0000b400e7e77a23 */ /* 0x100fe200000108a6 */
[----:B------:R-:W-:Y:S01]  /*12810*/  FSEL R156, R156, RZ, P0 ;  /* 0x000000ff9c9c7208 */ /* 0x000fe20000000000 */
[----:B------:R-:W1:Y:S01]  /*12820*/  MUFU.EX2 R134, R134 ;  /* 0x0000008600867308 */ /* 0x000e620000000800 */
[----:B------:R-:W-:Y:S01]  /*12830*/  FFMA.FTZ R234, R234, c[0x0][0x2d0], -R166 ;  /* 0x0000b400eaea7a23 */ /* 0x000fe200000108a6 */
[----:B------:R-:W-:Y:S01]  /*12840*/  ISETP.GT.AND P0, PT, R229, R230, PT ;  /* 0x000000e6e500720c */ /* 0x000fe20003f04270 */
[----:B------:R-:W-:Y:S01]  /*12850*/  FADD.FTZ R5, -R5, R2 ;  /* 0x0000000205057221 */ /* 0x000fe20000010100 */
[----:B----4-:R-:W4:Y:S01]  /*12860*/  LDSM.16.MT88.4 R12, [R195+0x100] ;  /* 0x00010000c30c783b */ /* 0x010f220000004200 */
[--C-:B------:R-:W-:Y:S02]  /*12870*/  FFMA.FTZ R162, R161, c[0x0][0x2d0], -R156.reuse ;  /* 0x0000b400a1a27a23 */ /* 0x100fe4000001089c */
[--C-:B------:R-:W-:Y:S02]  /*12880*/  FFMA.FTZ R161, R135, c[0x0][0x2d0], -R156.reuse ;  /* 0x0000b40087a17a23 */ /* 0x100fe4000001089c */
[--C-:B------:R-:W-:Y:S01]  /*12890*/  FFMA.FTZ R160, R9, c[0x0][0x2d0], -R156.reuse ;  /* 0x0000b40009a07a23 */ /* 0x100fe2000001089c */
[----:B------:R-:W-:Y:S01]  /*128a0*/  MUFU.EX2 R164, R164 ;  /* 0x000000a400a47308 */ /* 0x000fe20000000800 */
[--C-:B------:R-:W-:Y:S01]  /*128b0*/  FFMA.FTZ R135, R11, c[0x0][0x2d0], -R156.reuse ;  /* 0x0000b4000b877a23 */ /* 0x100fe2000001089c */
[----:B--2---:R-:W2:Y:S01]  /*128c0*/  LDSM.16.MT88.4 R20, [R190+0x100] ;  /* 0x00010000be14783b */ /* 0x004ea20000004200 */
[----:B------:R-:W-:Y:S02]  /*128d0*/  FMUL.FTZ R2, R5, c[0x0][0x2d0] ;  /* 0x0000b40005027a20 */ /* 0x000fe40000410000 */
[--C-:B------:R-:W-:Y:S02]  /*128e0*/  FFMA.FTZ R170, R170, c[0x0][0x2d0], -R156.reuse ;  /* 0x0000b400aaaa7a23 */ /* 0x100fe4000001089c */
[----:B------:R-:W-:Y:S02]  /*128f0*/  FFMA.FTZ R233, R233, c[0x0][0x2d0], -R156 ;  /* 0x0000b400e9e97a23 */ /* 0x000fe4000001089c */
[----:B------:R-:W-:Y:S01]  /*12900*/  FFMA.FTZ R235, R235, c[0x0][0x2d0], -R166 ;  /* 0x0000b400ebeb7a23 */ /* 0x000fe200000108a6 */
[----:B------:R-:W3:Y:S01]  /*12910*/  MUFU.EX2 R163, R163 ;  /* 0x000000a300a37308 */ /* 0x000ee20000000800 */
[----:B------:R-:W2:Y:S01]  /*12920*/  LDSM.16.MT88.4 R28, [R189+0x100] ;  /* 0x00010000bd1c783b */ /* 0x000ea20000004200 */
[--C-:B------:R-:W-:Y:S01]  /*12930*/  FFMA.FTZ R236, R236, c[0x0][0x2d0], -R156.reuse ;  /* 0x0000b400ecec7a23 */ /* 0x100fe2000001089c */
[----:B-1----:R-:W-:Y:S01]  /*12940*/  F2FP.BF16.PACK_AB R136, R134, R165 ;  /* 0x000000a58688723e */ /* 0x002fe200000010ff */
[----:B------:R-:W-:Y:S02]  /*12950*/  FFMA.FTZ R237, R237, c[0x0][0x2d0], -R156 ;  /* 0x0000b400eded7a23 */ /* 0x000fe4000001089c */
[--C-:B------:R-:W-:Y:S03]  /*12960*/  FFMA.FTZ R238, R238, c[0x0][0x2d0], -R166.reuse ;  /* 0x0000b400eeee7a23 */ /* 0x100fe600000108a6 */
[----:B------:R-:W-:Y:S01]  /*12970*/  LDSM.16.MT88.4 R140, [R189+0x2900] ;  /* 0x00290000bd8c783b */ /* 0x000fe20000004200 */
[----:B------:R-:W-:Y:S01]  /*12980*/  MUFU.EX2 R162, R162 ;  /* 0x000000a200a27308 */ /* 0x000fe20000000800 */
[----:B------:R-:W-:Y:S02]  /*12990*/  FFMA.FTZ R251, R251, c[0x0][0x2d0], -R166 ;  /* 0x0000b400fbfb7a23 */ /* 0x000fe400000108a6 */
[--C-:B------:R-:W-:Y:S02]  /*129a0*/  FFMA.FTZ R240, R249, c[0x0][0x2d0], -R156.reuse ;  /* 0x0000b400f9f07a23 */ /* 0x100fe4000001089c */
[----:B------:R-:W-:Y:S02]  /*129b0*/  FFMA.FTZ R247, R247, c[0x0][0x2d0], -R156 ;  /* 0x0000b400f7f77a23 */ /* 0x000fe4000001089c */
[----:B------:R-:W-:Y:S01]  /*129c0*/  LDSM.16.MT88.4 R144, [R190+0x3900] ;  /* 0x00390000be90783b */ /* 0x000fe20000004200 */
[--C-:B------:R-:W-:Y:S02]  /*129d0*/  FFMA.FTZ R242, R245, c[0x0][0x2d0], -R166.reuse ;  /* 0x0000b400f5f27a23 */ /* 0x100fe400000108a6 */
[----:B------:R-:W1:Y:S01]  /*129e0*/  MUFU.EX2 R161, R161 ;  /* 0x000000a100a17308 */ /* 0x000e620000000800 */
[----:B------:R-:W-:Y:S02]  /*129f0*/  FFMA.FTZ R241, R241, c[0x0][0x2d0], -R166 ;  /* 0x0000b400f1f17a23 */ /* 0x000fe400000108a6 */
[--C-:B------:R-:W-:Y:S01]  /*12a00*/  FFMA.FTZ R243, R243, c[0x0][0x2d0], -R156.reuse ;  /* 0x0000b400f3f37a23 */ /* 0x100fe2000001089c */
[----:B---3--:R-:W-:Y:S01]  /*12a10*/  F2FP.BF16.PACK_AB R138, R163, R164 ;  /* 0x000000a4a38a723e */ /* 0x008fe200000010ff */
[----:B------:R-:W-:Y:S01]  /*12a20*/  LDSM.16.MT88.4 R148, [R189+0x3900] ;  /* 0x00390000bd94783b */ /* 0x000fe20000004200 */
[----:B------:R-:W-:Y:S02]  /*12a30*/  FFMA.FTZ R244, R239, c[0x0][0x2d0], -R156 ;  /* 0x0000b400eff47a23 */ /* 0x000fe4000001089c */
[--C-:B------:R-:W-:Y:S02]  /*12a40*/  FFMA.FTZ R217, R217, c[0x0][0x2d0], -R166.reuse ;  /* 0x0000b400d9d97a23 */ /* 0x100fe400000108a6 */
[----:B------:R-:W-:Y:S01]  /*12a50*/  MUFU.EX2 R160, R160 ;  /* 0x000000a000a07308 */ /* 0x000fe20000000800 */
[----:B------:R-:W-:Y:S02]  /*12a60*/  FFMA.FTZ R246, R169, c[0x0][0x2d0], -R166 ;  /* 0x0000b400a9f67a23 */ /* 0x000fe400000108a6 */
[----:B------:R-:W-:Y:S01]  /*12a70*/  LDSM.16.MT88.4 R152, [R188+0x3900] ;  /* 0x00390000bc98783b */ /* 0x000fe20000004200 */
[--C-:B------:R-:W-:Y:S02]  /*12a80*/  FFMA.FTZ R169, R171, c[0x0][0x2d0], -R156.reuse ;  /* 0x0000b400aba97a23 */ /* 0x100fe4000001089c */
[--C-:B------:R-:W-:Y:S02]  /*12a90*/  FFMA.FTZ R171, R159, c[0x0][0x2d0], -R156.reuse ;  /* 0x0000b4009fab7a23 */ /* 0x100fe4000001089c */
[----:B------:R-:W-:Y:S02]  /*12aa0*/  FFMA.FTZ R248, R167, c[0x0][0x2d0], -R156 ;  /* 0x0000b400a7f87a23 */ /* 0x000fe4000001089c */
[----:B------:R-:W3:Y:S01]  /*12ab0*/  MUFU.EX2 R135, R135 ;  /* 0x0000008700877308 */ /* 0x000ee20000000800 */
[----:B------:R-:W0:Y:S01]  /*12ac0*/  LDGDEPBAR ;  /* 0x00000000000079af */ /* 0x000e220000000000 */
[--C-:B------:R-:W-:Y:S01]  /*12ad0*/  FFMA.FTZ R167, R158, c[0x0][0x2d0], -R166.reuse ;  /* 0x0000b4009ea77a23 */ /* 0x100fe200000108a6 */
[----:B-1----:R-:W-:Y:S01]  /*12ae0*/  F2FP.BF16.PACK_AB R137, R161, R162 ;  /* 0x000000a2a189723e */ /* 0x002fe200000010ff */
[----:B------:R-:W-:Y:S02]  /*12af0*/  FFMA.FTZ R166, R157, c[0x0][0x2d0], -R166 ;  /* 0x0000b4009da67a23 */ /* 0x000fe400000108a6 */
[----:B------:R-:W-:Y:S04]  /*12b00*/  FFMA.FTZ R156, R133, c[0x0][0x2d0], -R156 ;  /* 0x0000b400859c7a23 */ /* 0x000fe8000001089c */
[----:B------:R-:W1:Y:S10]  /*12b10*/  MUFU.EX2 R3, R3 ;  /* 0x0000000300037308 */ /* 0x000e740000000800 */
[----:B------:R-:W2:Y:S01]  /*12b20*/  MUFU.EX2 R2, R2 ;  /* 0x0000000200027308 */ /* 0x000ea20000000800 */
[----:B---3--:R-:W-:Y:S09]  /*12b30*/  F2FP.BF16.PACK_AB R139, R135, R160 ;  /* 0x000000a0878b723e */ /* 0x008ff200000010ff */
[----:B------:R3:W-:Y:S01]  /*12b40*/  MUFU.EX2 R250, R156 ;  /* 0x0000009c00fa7308 */ /* 0x0007e20000000800 */
[C---:B-1----:R-:W-:Y:S02]  /*12b50*/  FMUL.FTZ R4, R3.reuse, R128 ;  /* 0x0000008003047220 */ /* 0x042fe40000410000 */
[C---:B------:R-:W-:Y:S02]  /*12b60*/  FMUL.FTZ R5, R3.reuse, R129 ;  /* 0x0000008103057220 */ /* 0x040fe40000410000 */
[C---:B------:R-:W-:Y:S02]  /*12b70*/  FMUL.FTZ R8, R3.reuse, R124 ;  /* 0x0000007c03087220 */ /* 0x040fe40000410000 */
[C---:B------:R-:W-:Y:S03]  /*12b80*/  FMUL.FTZ R9, R3.reuse, R125 ;  /* 0x0000007d03097220 */ /* 0x040fe60000410000 */
[----:B------:R-:W-:Y:S01]  /*12b90*/  MUFU.EX2 R168, R168 ;  /* 0x000000a800a87308 */ /* 0x000fe20000000800 */
[C---:B------:R-:W-:Y:S02]  /*12ba0*/  FMUL.FTZ R16, R3.reuse, R104 ;  /* 0x0000006803107220 */ /* 0x040fe40000410000 */
[C---:B--2---:R-:W-:Y:S02]  /*12bb0*/  FMUL.FTZ R6, R2.reuse, R130 ;  /* 0x0000008202067220 */ /* 0x044fe40000410000 */
[C---:B------:R-:W-:Y:S02]  /*12bc0*/  FMUL.FTZ R7, R2.reuse, R131 ;  /* 0x0000008302077220 */ /* 0x040fe40000410000 */
[----:B------:R-:W-:Y:S01]  /*12bd0*/  LDSM.16.MT88.4 R128, [R190+0x2900] ;  /* 0x00290000be80783b */ /* 0x000fe20000004200 */
[C---:B------:R-:W-:Y:S02]  /*12be0*/  FMUL.FTZ R10, R2.reuse, R126 ;  /* 0x0000007e020a7220 */ /* 0x040fe40000410000 */
[C---:B------:R-:W-:Y:S01]  /*12bf0*/  FMUL.FTZ R11, R2.reuse, R127 ;  /* 0x0000007f020b7220 */ /* 0x040fe20000410000 */
[----:B------:R-:W1:Y:S01]  /*12c00*/  MUFU.EX2 R231, R231 ;  /* 0x000000e700e77308 */ /* 0x000e620000000800 */
[C---:B----4-:R-:W-:Y:S03]  /*12c10*/  HMMA.16816.F32.BF16 R4, R136.reuse, R12, R4 ;  /* 0x0000000c8804723c */ /* 0x050fe60000041804 */
[----:B------:R-:W-:Y:S02]  /*12c20*/  LDSM.16.MT88.4 R124, [R195+0x2900] ;  /* 0x00290000c37c783b */ /* 0x000fe40000004200 */
[C---:B------:R-:W-:Y:S02]  /*12c30*/  FMUL.FTZ R17, R3.reuse, R105 ;  /* 0x0000006903117220 */ /* 0x040fe40000410000 */
[C---:B------:R-:W-:Y:S01]  /*12c40*/  FMUL.FTZ R12, R3.reuse, R100 ;  /* 0x00000064030c7220 */ /* 0x040fe20000410000 */
[C---:B------:R-:W-:Y:S01]  /*12c50*/  HMMA.16816.F32.BF16 R8, R136.reuse, R14, R8 ;  /* 0x0000000e8808723c */ /* 0x040fe20000041808 */
[----:B------:R-:W-:Y:S02]  /*12c60*/  MUFU.EX2 R170, R170 ;  /* 0x000000aa00aa7308 */ /* 0x000fe40000000800 */
[----:B---3--:R-:W-:Y:S01]  /*12c70*/  LDSM.16.MT88.4 R156, [R195+0x5900] ;  /* 0x00590000c39c783b */ /* 0x008fe20000004200 */
[C---:B------:R-:W-:Y:S02]  /*12c80*/  FMUL.FTZ R13, R3.reuse, R101 ;  /* 0x00000065030d7220 */ /* 0x040fe40000410000 */
[C---:B-----5:R-:W-:Y:S02]  /*12c90*/  FMUL.FTZ R18, R2.reuse, R106 ;  /* 0x0000006a02127220 */ /* 0x060fe40000410000 */
[C---:B------:R-:W-:Y:S03]  /*12ca0*/  FMUL.FTZ R14, R2.reuse, R102 ;  /* 0x00000066020e7220 */ /* 0x040fe60000410000 */
[----:B------:R-:W2:Y:S01]  /*12cb0*/  MUFU.EX2 R233, R233 ;  /* 0x000000e900e97308 */ /* 0x000ea20000000800 */
[C---:B------:R-:W-:Y:S02]  /*12cc0*/  FMUL.FTZ R15, R2.reuse, R103 ;  /* 0x00000067020f7220 */ /* 0x040fe40000410000 */
[----:B------:R-:W3:Y:S01]  /*12cd0*/  LDSM.16.MT88.4 R100, [R188+0x100] ;  /* 0x00010000bc64783b */ /* 0x000ee20000004200 */
[C---:B------:R-:W-:Y:S02]  /*12ce0*/  FMUL.FTZ R19, R2.reuse, R107 ;  /* 0x0000006b02137220 */ /* 0x040fe40000410000 */
[C---:B------:R-:W-:Y:S02]  /*12cf0*/  FMUL.FTZ R24, R3.reuse, R112 ;  /* 0x0000007003187220 */ /* 0x040fe40000410000 */
[C---:B------:R-:W-:Y:S02]  /*12d00*/  HMMA.16816.F32.BF16 R12, R136.reuse, R20, R12 ;  /* 0x00000014880c723c */ /* 0x040fe4000004180c */
[----:B------:R-:W-:Y:S01]  /*12d10*/  MUFU.EX2 R234, R234 ;  /* 0x000000ea00ea7308 */ /* 0x000fe20000000800 */
[----:B------:R-:W4:Y:S01]  /*12d20*/  LDSM.16.MT88.4 R104, [R195+0x2100] ;  /* 0x00210000c368783b */ /* 0x000f220000004200 */
[C---:B------:R-:W-:Y:S02]  /*12d30*/  FMUL.FTZ R25, R3.reuse, R113 ;  /* 0x0000007103197220 */ /* 0x040fe40000410000 */
[C---:B------:R-:W-:Y:S02]  /*12d40*/  FMUL.FTZ R26, R2.reuse, R114 ;  /* 0x00000072021a7220 */ /* 0x040fe40000410000 */
[C---:B------:R-:W-:Y:S04]  /*12d50*/  HMMA.16816.F32.BF16 R16, R136.reuse, R22, R16 ;  /* 0x000000168810723c */ /* 0x040fe80000041810 */
[C---:B------:R-:W-:Y:S01]  /*12d60*/  FMUL.FTZ R20, R3.reuse, R108 ;  /* 0x0000006c03147220 */ /* 0x040fe20000410000 */
[----:B------:R-:W5:Y:S01]  /*12d70*/  MUFU.EX2 R235, R235 ;  /* 0x000000eb00eb7308 */ /* 0x000f620000000800 */
[C---:B------:R-:W-:Y:S02]  /*12d80*/  FMUL.FTZ R21, R3.reuse, R109 ;  /* 0x0000006d03157220 */ /* 0x040fe40000410000 */
[C---:B------:R-:W-:Y:S04]  /*12d90*/  FMUL.FTZ R22, R2.reuse, R110 ;  /* 0x0000006e02167220 */ /* 0x040fe80000410000 */
[C---:B------:R-:W-:Y:S02]  /*12da0*/  FMUL.FTZ R23, R2.reuse, R111 ;  /* 0x0000006f02177220 */ /* 0x040fe40000410000 */
[----:B------:R-:W1:Y:S01]  /*12db0*/  LDSM.16.MT88.4 R108, [R190+0x2100] ;  /* 0x00210000be6c783b */ /* 0x000e620000004200 */
[C---:B------:R-:W-:Y:S01]  /*12dc0*/  FMUL.FTZ R27, R2.reuse, R115 ;  /* 0x00000073021b7220 */ /* 0x040fe20000410000 */
[----:B------:R-:W-:Y:S01]  /*12dd0*/  MUFU.EX2 R236, R236 ;  /* 0x000000ec00ec7308 */ /* 0x000fe20000000800 */
[C---:B------:R-:W-:Y:S02]  /*12de0*/  FMUL.FTZ R32, R3.reuse, R120 ;  /* 0x0000007803207220 */ /* 0x040fe40000410000 */
[C---:B------:R-:W-:Y:S03]  /*12df0*/  HMMA.16816.F32.BF16 R20, R136.reuse, R28, R20 ;  /* 0x0000001c8814723c */ /* 0x040fe60000041814 */
[----:B------:R-:W-:Y:S01]  /*12e00*/  LDSM.16.MT88.4 R112, [R195+0x900] ;  /* 0x00090000c370783b */ /* 0x000fe20000004200 */
[C---:B------:R-:W-:Y:S02]  /*12e10*/  FMUL.FTZ R33, R3.reuse, R121 ;  /* 0x0000007903217220 */ /* 0x040fe40000410000 */
[C---:B------:R-:W-:Y:S01]  /*12e20*/  FMUL.FTZ R34, R2.reuse, R122 ;  /* 0x0000007a02227220 */ /* 0x040fe20000410000 */
[----:B------:R-:W1:Y:S01]  /*12e30*/  MUFU.EX2 R237, R237 ;  /* 0x000000ed00ed7308 */ /* 0x000e620000000800 */
[C---:B------:R-:W-:Y:S04]  /*12e40*/  HMMA.16816.F32.BF16 R24, R136.reuse, R30, R24 ;  /* 0x0000001e8818723c */ /* 0x040fe80000041818 */
[C---:B------:R-:W-:Y:S02]  /*12e50*/  FMUL.FTZ R28, R3.reuse, R116 ;  /* 0x00000074031c7220 */ /* 0x040fe40000410000 */
[C---:B------:R-:W-:Y:S02]  /*12e60*/  FMUL.FTZ R29, R3.reuse, R117 ;  /* 0x00000075031d7220 */ /* 0x040fe40000410000 */
[C---:B------:R-:W-:Y:S01]  /*12e70*/  FMUL.FTZ R30, R2.reuse, R118 ;  /* 0x00000076021e7220 */ /* 0x040fe20000410000 */
[----:B------:R-:W-:Y:S03]  /*12e80*/  MUFU.EX2 R238, R238 ;  /* 0x000000ee00ee7308 */ /* 0x000fe60000000800 */
[C---:B------:R-:W-:Y:S02]  /*12e90*/  FMUL.FTZ R31, R2.reuse, R119 ;  /* 0x00000077021f7220 */ /* 0x040fe40000410000 */
[----:B------:R-:W-:Y:S01]  /*12ea0*/  LDSM.16.MT88.4 R116, [R190+0x900] ;  /* 0x00090000be74783b */ /* 0x000fe20000004200 */
[C---:B------:R-:W-:Y:S02]  /*12eb0*/  FMUL.FTZ R35, R2.reuse, R123 ;  /* 0x0000007b02237220 */ /* 0x040fe40000410000 */
[C---:B------:R-:W-:Y:S02]  /*12ec0*/  FMUL.FTZ R36, R3.reuse, R36 ;  /* 0x0000002403247220 */ /* 0x040fe40000410000 */
[C---:B---3--:R-:W-:Y:S01]  /*12ed0*/  HMMA.16816.F32.BF16 R28, R136.reuse, R100, R28 ;  /* 0x00000064881c723c */ /* 0x048fe2000004181c */
[----:B------:R-:W-:Y:S02]  /*12ee0*/  MUFU.EX2 R251, R251 ;  /* 0x000000fb00fb7308 */ /* 0x000fe40000000800 */
[----:B------:R-:W-:Y:S01]  /*12ef0*/  LDSM.16.MT88.4 R120, [R188+0x900] ;  /* 0x00090000bc78783b */ /* 0x000fe20000004200 */
[C---:B------:R-:W-:Y:S02]  /*12f00*/  FMUL.FTZ R37, R3.reuse, R37 ;  /* 0x0000002503257220 */ /* 0x040fe40000410000 */
[C---:B------:R-:W-:Y:S02]  /*12f10*/  FMUL.FTZ R38, R2.reuse, R38 ;  /* 0x0000002602267220 */ /* 0x040fe40000410000 */
[C---:B------:R-:W-:Y:S03]  /*12f20*/  HMMA.16816.F32.BF16 R32, R136.reuse, R102, R32 ;  /* 0x000000668820723c */ /* 0x040fe60000041820 */
[----:B------:R-:W3:Y:S01]  /*12f30*/  LDSM.16.MT88.4 R100, [R189+0x2100] ;  /* 0x00210000bd64783b */ /* 0x000ee20000004200 */
[C---:B------:R-:W-:Y:S01]  /*12f40*/  FMUL.FTZ R39, R2.reuse, R39 ;  /* 0x0000002702277220 */ /* 0x040fe20000410000 */
[----:B------:R-:W1:Y:S01]  /*12f50*/  MUFU.EX2 R240, R240 ;  /* 0x000000f000f07308 */ /* 0x000e620000000800 */
[C---:B------:R-:W-:Y:S02]  /*12f60*/  FMUL.FTZ R40, R3.reuse, R40 ;  /* 0x0000002803287220 */ /* 0x040fe40000410000 */
[C---:B------:R-:W-:Y:S03]  /*12f70*/  FMUL.FTZ R41, R3.reuse, R41 ;  /* 0x0000002903297220 */ /* 0x040fe60000410000 */
[C---:B----4-:R-:W-:Y:S03]  /*12f80*/  HMMA.16816.F32.BF16 R36, R136.reuse, R104, R36 ;  /* 0x000000688824723c */ /* 0x050fe60000041824 */
[C---:B------:R-:W-:Y:S01]  /*12f90*/  FMUL.FTZ R42, R2.reuse, R42 ;  /* 0x0000002a022a7220 */ /* 0x040fe20000410000 */
[----:B------:R-:W4:Y:S01]  /*12fa0*/  MUFU.EX2 R247, R247 ;  /* 0x000000f700f77308 */ /* 0x000f220000000800 */
[C---:B------:R-:W-:Y:S02]  /*12fb0*/  FMUL.FTZ R43, R2.reuse, R43 ;  /* 0x0000002b022b7220 */ /* 0x040fe40000410000 */
        /* <DEDUP_REMOVED lines=8> */
[C---:B------:R-:W-:Y:S03]  /*13040*/  FMUL.FTZ R49, R3.reuse, R49 ;  /* 0x0000003103317220 */ /* 0x040fe60000410000 */
[C---:B-1----:R-:W-:Y:S01]  /*13050*/  HMMA.16816.F32.BF16 R44, R136.reuse, R108, R44 ;  /* 0x0000006c882c723c */ /* 0x042fe2000004182c */
[----:B------:R-:W1:Y:S02]  /*13060*/  MUFU.EX2 R241, R241 ;  /* 0x000000f100f17308 */ /* 0x000e640000000800 */
[C---:B------:R-:W-:Y:S02]  /*13070*/  FMUL.FTZ R50, R2.reuse, R50 ;  /* 0x0000003202327220 */ /* 0x040fe40000410000 */
[C---:B------:R-:W-:Y:S02]  /*13080*/  FMUL.FTZ R51, R2.reuse, R51 ;  /* 0x0000003302337220 */ /* 0x040fe40000410000 */
[C---:B------:R-:W-:Y:S02]  /*13090*/  FMUL.FTZ R52, R3.reuse, R52 ;  /* 0x0000003403347220 */ /* 0x040fe40000410000 */
[C---:B------:R-:W-:Y:S02]  /*130a0*/  FMUL.FTZ R53, R3.reuse, R53 ;  /* 0x0000003503357220 */ /* 0x040fe40000410000 */
[----:B------:R-:W-:Y:S01]  /*130b0*/  MUFU.EX2 R243, R243 ;  /* 0x000000f300f37308 */ /* 0x000fe20000000800 */
[C---:B------:R-:W-:Y:S01]  /*130c0*/  HMMA.16816.F32.BF16 R48, R136.reuse, R110, R48 ;  /* 0x0000006e8830723c */ /* 0x040fe20000041830 */
[----:B------:R-:W1:Y:S02]  /*130d0*/  LDSM.16.MT88.4 R108, [R195+0x4100] ;  /* 0x00410000c36c783b */ /* 0x000e640000004200 */
[C---:B------:R-:W-:Y:S02]  /*130e0*/  FMUL.FTZ R54, R2.reuse, R54 ;  /* 0x0000003602367220 */ /* 0x040fe40000410000 */
[C---:B------:R-:W-:Y:S02]  /*130f0*/  FMUL.FTZ R55, R2.reuse, R55 ;  /* 0x0000003702377220 */ /* 0x040fe40000410000 */
[C---:B------:R-:W-:Y:S02]  /*13100*/  FMUL.FTZ R56, R3.reuse, R56 ;  /* 0x0000003803387220 */ /* 0x040fe40000410000 */
[C---:B------:R-:W-:Y:S01]  /*13110*/  FMUL.FTZ R57, R3.reuse, R57 ;  /* 0x0000003903397220 */ /* 0x040fe20000410000 */
[----:B------:R-:W1:Y:S02]  /*13120*/  MUFU.EX2 R244, R244 ;  /* 0x000000f400f47308 */ /* 0x000e640000000800 */
[C---:B---3--:R-:W-:Y:S03]  /*13130*/  HMMA.16816.F32.BF16 R52, R136.reuse, R100, R52 ;  /* 0x000000648834723c */ /* 0x048fe60000041834 */
[C---:B------:R-:W-:Y:S02]  /*13140*/  FMUL.FTZ R58, R2.reuse, R58 ;  /* 0x0000003a023a7220 */ /* 0x040fe40000410000 */
[C---:B------:R-:W-:Y:S02]  /*13150*/  FMUL.FTZ R59, R2.reuse, R59 ;  /* 0x0000003b023b7220 */ /* 0x040fe40000410000 */
[C---:B------:R-:W-:Y:S01]  /*13160*/  FMUL.FTZ R60, R3.reuse, R60 ;  /* 0x0000003c033c7220 */ /* 0x040fe20000410000 */
[----:B------:R-:W-:Y:S01]  /*13170*/  MUFU.EX2 R217, R217 ;  /* 0x000000d900d97308 */ /* 0x000fe20000000800 */
[C---:B------:R-:W-:Y:S03]  /*13180*/  FMUL.FTZ R61, R3.reuse, R61 ;  /* 0x0000003d033d7220 */ /* 0x040fe60000410000 */
[C---:B------:R-:W-:Y:S01]  /*13190*/  HMMA.16816.F32.BF16 R56, R136.reuse, R102, R56 ;  /* 0x000000668838723c */ /* 0x040fe20000041838 */
[----:B------:R-:W3:Y:S02]  /*131a0*/  LDSM.16.MT88.4 R100, [R190+0x4100] ;  /* 0x00410000be64783b */ /* 0x000ee40000004200 */
[C---:B------:R-:W-:Y:S02]  /*131b0*/  FMUL.FTZ R62, R2.reuse, R62 ;  /* 0x0000003e023e7220 */ /* 0x040fe40000410000 */
[C---:B------:R-:W-:Y:S01]  /*131c0*/  FMUL.FTZ R63, R2.reuse, R63 ;  /* 0x0000003f023f7220 */ /* 0x040fe20000410000 */
[----:B------:R-:W1:Y:S01]  /*131d0*/  MUFU.EX2 R246, R246 ;  /* 0x000000f600f67308 */ /* 0x000e620000000800 */
[C---:B------:R-:W-:Y:S02]  /*131e0*/  FMUL.FTZ R64, R3.reuse, R64 ;  /* 0x0000004003407220 */ /* 0x040fe40000410000 */
[C---:B------:R-:W-:Y:S03]  /*131f0*/  FMUL.FTZ R65, R3.reuse, R65 ;  /* 0x0000004103417220 */ /* 0x040fe60000410000 */
[C---:B--2---:R-:W-:Y:S03]  /*13200*/  HMMA.16816.F32.BF16 R60, R136.reuse, R104, R60 ;  /* 0x00000068883c723c */ /* 0x044fe6000004183c */
[C---:B------:R-:W-:Y:S01]  /*13210*/  FMUL.FTZ R66, R2.reuse, R66 ;  /* 0x0000004202427220 */ /* 0x040fe20000410000 */
[----:B------:R-:W-:Y:S01]  /*13220*/  MUFU.EX2 R169, R169 ;  /* 0x000000a900a97308 */ /* 0x000fe20000000800 */
[C---:B------:R-:W-:Y:S02]  /*13230*/  FMUL.FTZ R67, R2.reuse, R67 ;  /* 0x0000004302437220 */ /* 0x040fe40000410000 */
[C---:B------:R-:W-:Y:S02]  /*13240*/  FMUL.FTZ R68, R3.reuse, R68 ;  /* 0x0000004403447220 */ /* 0x040fe40000410000 */
[C---:B------:R-:W-:Y:S03]  /*13250*/  FMUL.FTZ R69, R3.reuse, R69 ;  /* 0x0000004503457220 */ /* 0x040fe60000410000 */
[C---:B------:R-:W-:Y:S01]  /*13260*/  HMMA.16816.F32.BF16 R64, R136.reuse, R106, R64 ;  /* 0x0000006a8840723c */ /* 0x040fe20000041840 */
[----:B------:R-:W2:Y:S01]  /*13270*/  LDSM.16.MT88.4 R104, [R189+0x4100] ;  /* 0x00410000bd68783b */ /* 0x000ea20000004200 */
[----:B------:R-:W2:Y:S01]  /*13280*/  MUFU.EX2 R248, R248 ;  /* 0x000000f800f87308 */ /* 0x000ea20000000800 */
[C---:B------:R-:W-:Y:S02]  /*13290*/  FMUL.FTZ R70, R2.reuse, R70 ;  /* 0x0000004602467220 */ /* 0x040fe40000410000 */
[C---:B------:R-:W-:Y:S02]  /*132a0*/  FMUL.FTZ R71, R2.reuse, R71 ;  /* 0x0000004702477220 */ /* 0x040fe40000410000 */
[C---:B------:R-:W-:Y:S02]  /*132b0*/  FMUL.FTZ R72, R3.reuse, R72 ;  /* 0x0000004803487220 */ /* 0x040fe40000410000 */
[C---:B------:R-:W-:Y:S03]  /*132c0*/  FMUL.FTZ R73, R3.reuse, R73 ;  /* 0x0000004903497220 */ /* 0x040fe60000410000 */
[C---:B-1----:R-:W-:Y:S01]  /*132d0*/  HMMA.16816.F32.BF16 R68, R136.reuse, R108, R68 ;  /* 0x0000006c8844723c */ /* 0x042fe20000041844 */
[----:B------:R-:W-:Y:S02]  /*132e0*/  MUFU.EX2 R167, R167 ;  /* 0x000000a700a77308 */ /* 0x000fe40000000800 */
[C---:B------:R-:W-:Y:S02]  /*132f0*/  FMUL.FTZ R74, R2.reuse, R74 ;  /* 0x0000004a024a7220 */ /* 0x040fe40000410000 */
[C---:B------:R-:W-:Y:S02]  /*13300*/  FMUL.FTZ R75, R2.reuse, R75 ;  /* 0x0000004b024b7220 */ /* 0x040fe40000410000 */
[C---:B------:R-:W-:Y:S02]  /*13310*/  FMUL.FTZ R76, R3.reuse, R76 ;  /* 0x0000004c034c7220 */ /* 0x040fe40000410000 */
[C---:B------:R-:W-:Y:S02]  /*13320*/  FMUL.FTZ R77, R3.reuse, R77 ;  /* 0x0000004d034d7220 */ /* 0x040fe40000410000 */
[----:B------:R-:W1:Y:S01]  /*13330*/  MUFU.EX2 R166, R166 ;  /* 0x000000a600a67308 */ /* 0x000e620000000800 */
        /* <DEDUP_REMOVED lines=10> */
[----:B------:R-:W-:Y:S01]  /*133e0*/  FMUL.FTZ R84, R3, R84 ;  /* 0x0000005403547220 */ /* 0x000fe20000410000 */
[----:B------:R-:W-:Y:S01]  /*133f0*/  F2FP.BF16.PACK_AB R100, R231, R168 ;  /* 0x000000a8e764723e */ /* 0x000fe200000010ff */
[----:B------:R-:W-:Y:S03]  /*13400*/  FMUL.FTZ R85, R3, R85 ;  /* 0x0000005503557220 */ /* 0x000fe60000410000 */
[C---:B------:R-:W-:Y:S03]  /*13410*/  HMMA.16816.F32.BF16 R80, R136.reuse, R102, R80 ;  /* 0x000000668850723c */ /* 0x040fe60000041850 */
[C---:B------:R-:W-:Y:S01]  /*13420*/  FMUL.FTZ R86, R2.reuse, R86 ;  /* 0x0000005602567220 */ /* 0x040fe20000410000 */
[----:B------:R-:W-:Y:S01]  /*13430*/  F2FP.BF16.PACK_AB R101, R233, R170 ;  /* 0x000000aae965723e */ /* 0x000fe200000010ff */
[C---:B------:R-:W-:Y:S02]  /*13440*/  FMUL.FTZ R87, R2.reuse, R87 ;  /* 0x0000005702577220 */ /* 0x040fe40000410000 */
[----:B------:R-:W-:Y:S01]  /*13450*/  FMUL.FTZ R88, R3, R88 ;  /* 0x0000005803587220 */ /* 0x000fe20000410000 */
[----:B-----5:R-:W-:Y:S01]  /*13460*/  F2FP.BF16.PACK_AB R102, R235, R234 ;  /* 0x000000eaeb66723e */ /* 0x020fe200000010ff */
[----:B------:R-:W-:Y:S03]  /*13470*/  FMUL.FTZ R89, R3, R89 ;  /* 0x0000005903597220 */ /* 0x000fe60000410000 */
[C---:B--2---:R-:W-:Y:S03]  /*13480*/  HMMA.16816.F32.BF16 R84, R136.reuse, R104, R84 ;  /* 0x000000688854723c */ /* 0x044fe60000041854 */
[C---:B------:R-:W-:Y:S01]  /*13490*/  FMUL.FTZ R90, R2.reuse, R90 ;  /* 0x0000005a025a7220 */ /* 0x040fe20000410000 */
[----:B------:R-:W-:Y:S01]  /*134a0*/  F2FP.BF16.PACK_AB R103, R237, R236 ;  /* 0x000000eced67723e */ /* 0x000fe200000010ff */
        /* <DEDUP_REMOVED lines=12> */
[----:B------:R-:W-:Y:S01]  /*13570*/  FFMA.FTZ R165, R3, R214, R165 ;  /* 0x000000d603a57223 */ /* 0x000fe200000100a5 */
[----:B------:R-:W-:Y:S01]  /*13580*/  MOV R3, R0 ;  /* 0x0000000000037202 */ /* 0x000fe20000000f00 */
[----:B------:R-:W-:Y:S03]  /*13590*/  FFMA.FTZ R162, R2, R215, R162 ;  /* 0x000000d702a27223 */ /* 0x000fe600000100a2 */
[----:B------:R-:W-:Y:S01]  /*135a0*/  HMMA.16816.F32.BF16 R96, R136, R110, R96 ;  /* 0x0000006e8860723c */ /* 0x000fe20000041860 */
[----:B------:R-:W1:Y:S02]  /*135b0*/  LDSM.16.MT88.4 R108, [R188+0x2900] ;  /* 0x00290000bc6c783b */ /* 0x000e640000004200 */
[----:B------:R-:W-:Y:S02]  /*135c0*/  FADD.FTZ R165, R134, R165 ;  /* 0x000000a586a57221 */ /* 0x000fe40000010000 */
[----:B------:R-:W-:Y:S02]  /*135d0*/  FADD.FTZ R161, R161, R162 ;  /* 0x000000a2a1a17221 */ /* 0x000fe40000010000 */
[----:B------:R-:W-:Y:S01]  /*135e0*/  FADD.FTZ R164, R164, R165 ;  /* 0x000000a5a4a47221 */ /* 0x000fe20000010000 */
[C---:B------:R-:W-:Y:S01]  /*135f0*/  HMMA.16816.F32.BF16 R4, R100.reuse, R112, R4 ;  /* 0x000000706404723c */ /* 0x040fe20000041804 */
[----:B------:R-:W-:Y:S04]  /*13600*/  LDSM.16.MT88.4 R136, [R189+0x3100] ;  /* 0x00310000bd88783b */ /* 0x000fe80000004200 */
[----:B------:R-:W-:Y:S02]  /*13610*/  FADD.FTZ R160, R160, R161 ;  /* 0x000000a1a0a07221 */ /* 0x000fe40000010000 */
[----:B------:R-:W-:Y:S01]  /*13620*/  FADD.FTZ R163, R163, R164 ;  /* 0x000000a4a3a37221 */ /* 0x000fe20000010000 */
[C---:B------:R-:W-:Y:S01]  /*13630*/  HMMA.16816.F32.BF16 R8, R100.reuse, R114, R8 ;  /* 0x000000726408723c */ /* 0x040fe20000041808 */
[----:B------:R-:W-:Y:S03]  /*13640*/  LDSM.16.MT88.4 R112, [R190+0x4900] ;  /* 0x00490000be70783b */ /* 0x000fe60000004200 */
        /* <DEDUP_REMOVED lines=15> */
[C---:B------:R-:W-:Y:S04]  /*13740*/  HMMA.16816.F32.BF16 R28, R100.reuse, R120, R28 ;  /* 0x00000078641c723c */ /* 0x040fe8000004181c */
[----:B------:R-:W-:Y:S04]  /*13750*/  FADD.FTZ R2, R240, R237 ;  /* 0x000000edf0027221 */ /* 0x000fe80000010000 */
[C---:B------:R-:W-:Y:S01]  /*13760*/  HMMA.16816.F32.BF16 R32, R100.reuse, R122, R32 ;  /* 0x0000007a6420723c */ /* 0x040fe20000041820 */
[----:B------:R-:W-:Y:S03]  /*13770*/  LDSM.16.MT88.4 R120, [R190+0x1100] ;  /* 0x00110000be78783b */ /* 0x000fe60000004200 */
[----:B----4-:R-:W-:Y:S04]  /*13780*/  FADD.FTZ R2, R247, R2 ;  /* 0x00000002f7027221 */ /* 0x010fe80000010000 */
        /* <DEDUP_REMOVED lines=23> */
[----:B------:R-:W-:Y:S06]  /*13900*/  LDSM.16.MT88.4 R108, [R195+0x5100] ;  /* 0x00510000c36c783b */ /* 0x000fec0000004200 */
[----:B------:R-:W-:Y:S01]  /*13910*/  F2FP.BF16.PACK_AB R100, R251, R238 ;  /* 0x000000eefb64723e */ /* 0x000fe200000010ff */
[----:B------:R-:W-:Y:S01]  /*13920*/  FADD.FTZ R238, R238, R235 ;  /* 0x000000ebeeee7221 */ /* 0x000fe20000010000 */
[----:B------:R-:W-:Y:S03]  /*13930*/  F2FP.BF16.PACK_AB R101, R247, R240 ;  /* 0x000000f0f765723e */ /* 0x000fe600000010ff */
[----:B------:R-:W-:Y:S01]  /*13940*/  F2FP.BF16.PACK_AB R102, R241, R242 ;  /* 0x000000f2f166723e */ /* 0x000fe200000010ff */
[----:B------:R-:W-:Y:S01]  /*13950*/  FADD.FTZ R251, R251, R238 ;  /* 0x000000eefbfb7221 */ /* 0x000fe20000010000 */
[----:B------:R-:W-:Y:S01]  /*13960*/  F2FP.BF16.PACK_AB R103, R244, R243 ;  /* 0x000000f3f467723e */ /* 0x000fe200000010ff */
[----:B------:R-:W-:Y:S01]  /*13970*/  FADD.FTZ R243, R243, R2 ;  /* 0x00000002f3f37221 */ /* 0x000fe20000010000 */
[----:B------:R-:W-:Y:S01]  /*13980*/  MOV R2, R132 ;  /* 0x0000008400027202 */ /* 0x000fe20000000f00 */
[----:B------:R-:W-:Y:S02]  /*13990*/  FADD.FTZ R242, R242, R251 ;  /* 0x000000fbf2f27221 */ /* 0x000fe40000010000 */
[----:B------:R-:W-:Y:S02]  /*139a0*/  FADD.FTZ R244, R244, R243 ;  /* 0x000000f3f4f47221 */ /* 0x000fe40000010000 */
        /* <DEDUP_REMOVED lines=13> */
[C---:B----4-:R-:W-:Y:S08]  /*13a80*/  HMMA.16816.F32.BF16 R36, R100.reuse, R116, R36 ;  /* 0x000000746424723c */ /* 0x050ff00000041824 */
        /* <DEDUP_REMOVED lines=16> */
[----:B------:R-:W-:Y:S01]  /*13b90*/  IADD3 R217, R229, -0x1, RZ ;  /* 0xffffffffe5d97810 */ /* 0x000fe20007ffe0ff */
[----:B------:R-:W-:Y:S02]  /*13ba0*/  FADD.FTZ R248, R248, R169 ;  /* 0x000000a9f8f87221 */ /* 0x000fe40000010000 */
[----:B------:R-:W-:Y:S01]  /*13bb0*/  FADD.FTZ R167, R167, R246 ;  /* 0x000000f6a7a77221 */ /* 0x000fe20000010000 */
[C---:B------:R-:W-:Y:S04]  /*13bc0*/  HMMA.16816.F32.BF16 R68, R100.reuse, R108, R68 ;  /* 0x0000006c6444723c */ /* 0x040fe80000041844 */
[----:B------:R-:W-:Y:S02]  /*13bd0*/  FADD.FTZ R171, R171, R248 ;  /* 0x000000f8abab7221 */ /* 0x000fe40000010000 */
[----:B------:R-:W-:Y:S02]  /*13be0*/  FADD.FTZ R214, R166, R167 ;  /* 0x000000a7a6d67221 */ /* 0x000fe40000010000 */
[C---:B------:R-:W-:Y:S01]  /*13bf0*/  HMMA.16816.F32.BF16 R72, R100.reuse, R110, R72 ;  /* 0x0000006e6448723c */ /* 0x040fe20000041848 */
[----:B------:R-:W4:Y:S03]  /*13c00*/  LDSM.16.MT88.4 R108, [R190+0x1900] ;  /* 0x00190000be6c783b */ /* 0x000f260000004200 */
[----:B------:R-:W-:Y:S02]  /*13c10*/  FADD.FTZ R215, R250, R171 ;  /* 0x000000abfad77221 */ /* 0x000fe40000010000 */
[----:B------:R-:W-:Y:S02]  /*13c20*/  IMAD.MOV.U32 R229, RZ, RZ, R217 ;  /* 0x000000ffffe57224 */ /* 0x000fe400078e00d9 */
[C---:B--2---:R-:W-:Y:S08]  /*13c30*/  HMMA.16816.F32.BF16 R76, R100.reuse, R112, R76 ;  /* 0x00000070644c723c */ /* 0x044ff0000004184c */
[C---:B------:R-:W-:Y:S01]  /*13c40*/  HMMA.16816.F32.BF16 R80, R100.reuse, R114, R80 ;  /* 0x000000726450723c */ /* 0x040fe20000041850 */
[----:B------:R-:W2:Y:S07]  /*13c50*/  LDSM.16.MT88.4 R112, [R189+0x1900] ;  /* 0x00190000bd70783b */ /* 0x000eae0000004200 */
[C---:B---3--:R-:W-:Y:S08]  /*13c60*/  HMMA.16816.F32.BF16 R84, R100.reuse, R116, R84 ;  /* 0x000000746454723c */ /* 0x048ff00000041854 */
[C---:B------:R-:W-:Y:S08]  /*13c70*/  HMMA.16816.F32.BF16 R88, R100.reuse, R118, R88 ;  /* 0x000000766458723c */ /* 0x040ff00000041858 */
[C---:B-1----:R-:W-:Y:S08]  /*13c80*/  HMMA.16816.F32.BF16 R92, R100.reuse, R104, R92 ;  /* 0x00000068645c723c */ /* 0x042ff0000004185c */
[----:B------:R-:W-:Y:S08]  /*13c90*/  HMMA.16816.F32.BF16 R96, R100, R106, R96 ;  /* 0x0000006a6460723c */ /* 0x000ff00000041860 */
[C---:B------:R-:W-:Y:S08]  /*13ca0*/  HMMA.16816.F32.BF16 R128, R136.reuse, R124, R4 ;  /* 0x0000007c8880723c */ /* 0x040ff00000041804 */
[C---:B------:R-:W-:Y:S01]  /*13cb0*/  HMMA.16816.F32.BF16 R124, R136.reuse, R126, R8 ;  /* 0x0000007e887c723c */ /* 0x040fe20000041808 */
[----:B------:R-:W1:Y:S07]  /*13cc0*/  LDSM.16.MT88.4 R8, [R190+0x5900] ;  /* 0x00590000be08783b */ /* 0x000e6e0000004200 */
[C---:B----4-:R-:W-:Y:S01]  /*13cd0*/  HMMA.16816.F32.BF16 R100, R136.reuse, R108, R12 ;  /* 0x0000006c8864723c */ /* 0x050fe2000004180c */
[----:B------:R-:W3:Y:S07]  /*13ce0*/  LDSM.16.MT88.4 R12, [R189+0x5900] ;  /* 0x00590000bd0c783b */ /* 0x000eee0000004200 */
[C---:B------:R-:W-:Y:S01]  /*13cf0*/  HMMA.16816.F32.BF16 R104, R136.reuse, R110, R16 ;  /* 0x0000006e8868723c */ /* 0x040fe20000041810 */
[----:B------:R-:W4:Y:S07]  /*13d00*/  LDSM.16.MT88.4 R16, [R188+0x5900] ;  /* 0x00590000bc10783b */ /* 0x000f2e0000004200 */
        /* <DEDUP_REMOVED lines=21> */
.L_x_1945:
        /* <DEDUP_REMOVED lines=22> */
.L_x_1948:
[----:B------:R-:W-:Y:S04]  /*13fc0*/  DEPBAR.LE SB0, 0x0 ;  /* 0x000080000000791a */ /* 0x000fe80000000000 */
[----:B------:R-:W-:Y:S01]  /*13fd0*/  BAR.SYNC.DEFER_BLOCKING 0x0 ;  /* 0x0000000000007b1d */ /* 0x000fe20000010000 */
[----:B------:R-:W-:Y:S01]  /*13fe0*/  SHF.R.S32.HI R0, RZ, 0x1f, R217 ;  /* 0x0000001fff007819 */ /* 0x000fe200000114d9 */
[----:B------:R-:W-:Y:S01]  /*13ff0*/  IMAD R165, R207, R217, RZ ;  /* 0x000000d9cfa57224 */ /* 0x000fe200078e02ff */
[----:B------:R-:W-:Y:S01]  /*14000*/  MOV R28, UR8 ;  /* 0x00000008001c7c02 */ /* 0x000fe20008000f00 */
[----:B------:R-:W-:Y:S01]  /*14010*/  IMAD.WIDE.U32 R20, R217, UR4, R210 ;  /* 0x00000004d9147c25 */ /* 0x000fe2000f8e00d2 */
[----:B------:R-:W-:Y:S02]  /*14020*/  MOV R29, UR5 ;  /* 0x00000005001d7c02 */ /* 0x000fe40008000f00 */
[----:B------:R-:W-:Y:S01]  /*14030*/  ISETP.NE.AND P3, PT, R203, RZ, PT ;  /* 0x000000ffcb00720c */ /* 0x000fe20003f65270 */
[----:B------:R-:W-:Y:S01]  /*14040*/  IMAD R165, R0, UR4, R165 ;  /* 0x0000000400a57c24 */ /* 0x000fe2000f8e02a5 */
[C---:B------:R-:W-:Y:S01]  /*14050*/  LEA R160, P0, R20.reuse, c[0x0][0x1f8], 0x1 ;  /* 0x00007e0014a07a11 */ /* 0x040fe200078008ff */
[----:B------:R-:W-:Y:S03]  /*14060*/  IMAD.WIDE.U32 R30, R217, UR4, R220 ;  /* 0x00000004d91e7c25 */ /* 0x000fe6000f8e00dc */
[----:B------:R-:W-:Y:S01]  /*14070*/  IADD3 R0, R21, R165, RZ ;  /* 0x000000a515007210 */ /* 0x000fe20007ffe0ff */
[C---:B------:R-:W-:Y:S03]  /*14080*/  IMAD.WIDE.U32 R28, R217.reuse, UR4, R28 ;  /* 0x00000004d91c7c25 */ /* 0x040fe6000f8e001c */
[----:B------:R-:W-:Y:S01]  /*14090*/  LEA.HI.X R161, R20, c[0x0][0x1fc], R0, 0x1, P0 ;  /* 0x00007f0014a17a11 */ /* 0x000fe200000f0c00 */
[----:B------:R-:W-:Y:S01]  /*140a0*/  IMAD.WIDE.U32 R20, R217, UR4, R222 ;  /* 0x00000004d9147c25 */ /* 0x000fe2000f8e00de */
[----:B------:R-:W-:Y:S02]  /*140b0*/  LEA R168, P0, R30, c[0x0][0x1f8], 0x1 ;  /* 0x00007e001ea87a11 */ /* 0x000fe400078008ff */
[C---:B------:R-:W-:Y:S02]  /*140c0*/  IADD3 R0, R165.reuse, R31, RZ ;  /* 0x0000001fa5007210 */ /* 0x040fe40007ffe0ff */
[----:B------:R-:W-:Y:S01]  /*140d0*/  LEA R166, P1, R20, c[0x0][0x1f8], 0x1 ;  /* 0x00007e0014a67a11 */ /* 0x000fe200078208ff */
[----:B------:R-:W-:Y:S01]  /*140e0*/  LDSM.16.M88.4 R32, [R198+0xc100] ;  /* 0x00c10000c620783b */ /* 0x000fe20000000200 */
[C---:B------:R-:W-:Y:S02]  /*140f0*/  IADD3 R2, R165.reuse, R21, RZ ;  /* 0x00000015a5027210 */ /* 0x040fe40007ffe0ff */
[----:B------:R-:W-:Y:S02]  /*14100*/  LEA.HI.X R169, R30, c[0x0][0x1fc], R0, 0x1, P0 ;  /* 0x00007f001ea97a11 */ /* 0x000fe400000f0c00 */
[----:B------:R-:W-:Y:S02]  /*14110*/  LEA.HI.X R167, R20, c[0x0][0x1fc], R2, 0x1, P1 ;  /* 0x00007f0014a77a11 */ /* 0x000fe400008f0c02 */
[----:B------:R-:W-:Y:S01]  /*14120*/  IADD3 R165, R165, R29, RZ ;  /* 0x0000001da5a57210 */ /* 0x000fe20007ffe0ff */
[----:B------:R-:W1:Y:S01]  /*14130*/  LDSM.16.M88.4 R8, [R197+0x6100] ;  /* 0x00610000c508783b */ /* 0x000e620000000200 */
[-C--:B------:R-:W-:Y:S02]  /*14140*/  IADD3 R0, P2, R204, R28.reuse, RZ ;  /* 0x0000001ccc007210 */ /* 0x080fe40007f5e0ff */
[-C--:B------:R-:W-:Y:S02]  /*14150*/  IADD3 R2, P1, R222, R28.reuse, RZ ;  /* 0x0000001cde027210 */ /* 0x080fe40007f3e0ff */
[----:B------:R-:W-:Y:S02]  /*14160*/  IADD3 R132, P0, R220, R28, RZ ;  /* 0x0000001cdc847210 */ /* 0x000fe40007f1e0ff */
[C---:B------:R-:W-:Y:S01]  /*14170*/  IADD3.X R163, R165.reuse, R223, RZ, P1, !PT ;  /* 0x000000dfa5a37210 */ /* 0x040fe20000ffe4ff */
[----:B------:R-:W2:Y:S01]  /*14180*/  LDSM.16.M88.4 R16, [R197+0x6900] ;  /* 0x00690000c510783b */ /* 0x000ea20000000200 */
[----:B------:R-:W-:Y:S02]  /*14190*/  LEA R170, P1, R2, c[0x0][0x1f8], 0x1 ;  /* 0x00007e0002aa7a11 */ /* 0x000fe400078208ff */
[C---:B------:R-:W-:Y:S02]  /*141a0*/  IADD3.X R135, R165.reuse, R211, RZ, P2, !PT ;  /* 0x000000d3a5877210 */ /* 0x040fe400017fe4ff */
[----:B------:R-:W-:Y:S02]  /*141b0*/  IADD3.X R165, R165, R221, RZ, P0, !PT ;  /* 0x000000dda5a57210 */ /* 0x000fe400007fe4ff */
[----:B------:R-:W-:Y:S01]  /*141c0*/  LEA R172, P2, R0, c[0x0][0x1f8], 0x1 ;  /* 0x00007e0000ac7a11 */ /* 0x000fe200078408ff */
[----:B------:R-:W3:Y:S01]  /*141d0*/  LDSM.16.M88.4 R24, [R197+0x7100] ;  /* 0x00710000c518783b */ /* 0x000ee20000000200 */
[----:B------:R-:W-:Y:S02]  /*141e0*/  LEA.HI.X R171, R2, c[0x0][0x1fc], R163, 0x1, P1 ;  /* 0x00007f0002ab7a11 */ /* 0x000fe400008f0ca3 */
[----:B------:R-:W-:Y:S02]  /*141f0*/  LEA.HI.X R173, R0, c[0x0][0x1fc], R135, 0x1, P2 ;  /* 0x00007f0000ad7a11 */ /* 0x000fe400010f0c87 */
[C---:B------:R-:W-:Y:S03]  /*14200*/  LEA R174, P0, R132.reuse, c[0x0][0x1f8], 0x1 ;  /* 0x00007e0084ae7a11 */ /* 0x040fe600078008ff */
[----:B------:R-:W4:Y:S01]  /*14210*/  LDSM.16.M88.4 R136, [R197+0x7900] ;  /* 0x00790000c588783b */ /* 0x000f220000000200 */
[----:B------:R-:W-:Y:S02]  /*14220*/  LEA.HI.X R175, R132, c[0x0][0x1fc], R165, 0x1, P0 ;  /* 0x00007f0084af7a11 */ /* 0x000fe400000f0ca5 */
[C---:B------:R-:W-:Y:S02]  /*14230*/  ISETP.GT.AND P0, PT, R217.reuse, RZ, PT ;  /* 0x000000ffd900720c */ /* 0x040fe40003f04270 */
[----:B------:R-:W-:Y:S03]  /*14240*/  IADD3 R217, R217, -0x1, RZ ;  /* 0xffffffffd9d97810 */ /* 0x000fe60007ffe0ff */
[----:B------:R-:W-:Y:S01]  /*14250*/  LDSM.16.M88.4 R140, [R194+0xc100] ;  /* 0x00c10000c28c783b */ /* 0x000fe20000000200 */
[C---:B-1----:R-:W-:Y:S07]  /*14260*/  HMMA.16816.F32.BF16 R4, R32.reuse, R8, RZ ;  /* 0x000000082004723c */ /* 0x042fee00000418ff */
[----:B------:R-:W1:Y:S01]  /*14270*/  LDSM.16.M88.4 R144, [R196] ;  /* 0x00000000c490783b */ /* 0x000e620000000200 */
[C---:B------:R-:W-:Y:S07]  /*14280*/  HMMA.16816.F32.BF16 R8, R32.reuse, R10, RZ ;  /* 0x0000000a2008723c */ /* 0x040fee00000418ff */
[----:B------:R-:W5:Y:S01]  /*14290*/  LDSM.16.M88.4 R148, [R187] ;  /* 0x00000000bb94783b */ /* 0x000f620000000200 */
[C---:B--2---:R-:W-:Y:S07]  /*142a0*/  HMMA.16816.F32.BF16 R12, R32.reuse, R16, RZ ;  /* 0x00000010200c723c */ /* 0x044fee00000418ff */
[----:B------:R-:W2:Y:S01]  /*142b0*/  LDSM.16.M88.4 R152, [R186] ;  /* 0x00000000ba98783b */ /* 0x000ea20000000200 */
[C---:B------:R-:W-:Y:S07]  /*142c0*/  HMMA.16816.F32.BF16 R16, R32.reuse, R18, RZ ;  /* 0x000000122010723c */ /* 0x040fee00000418ff */
[----:B------:R-:W2:Y:S01]  /*142d0*/  LDSM.16.M88.4 R156, [R185] ;  /* 0x00000000b99c783b */ /* 0x000ea20000000200 */
[C---:B---3--:R-:W-:Y:S07]  /*142e0*/  HMMA.16816.F32.BF16 R20, R32.reuse, R24, RZ ;  /* 0x000000182014723c */ /* 0x048fee00000418ff */
[----:B------:R-:W-:Y:S01]  /*142f0*/  @!PT LDS RZ, [RZ] ;  /* 0x00000000fffff984 */ /* 0x000fe20000000800 */
[----:B------:R-:W-:Y:S01]  /*14300*/  @!PT LDS RZ, [RZ] ;  /* 0x00000000fffff984 */ /* 0x000fe20000000800 */
[----:B------:R-:W-:Y:S01]  /*14310*/  @!PT LDS RZ, [RZ] ;  /* 0x00000000fffff984 */ /* 0x000fe20000000800 */
[----:B------:R3:W-:Y:S01]  /*14320*/  LDGSTS.E.BYPASS.LTC128B.128 [R206+0x100], [R160.64], !P5 ;  /* 0x00100000a0ce7fae */ /* 0x0007e2000e901d46 */
[C---:B------:R-:W-:Y:S07]  /*14330*/  HMMA.16816.F32.BF16 R24, R32.reuse, R26, RZ ;  /* 0x0000001a2018723c */ /* 0x040fee00000418ff */
[----:B------:R2:W-:Y:S01]  /*14340*/  LDGSTS.E.BYPASS.LTC128B.128 [R206+0x2100], [R166.64], !P6 ;  /* 0x02100000a6ce7fae */ /* 0x0005e2000f101d46 */
[C---:B----4-:R-:W-:Y:S07]  /*14350*/  HMMA.16816.F32.BF16 R28, R32.reuse, R136, RZ ;  /* 0x00000088201c723c */ /* 0x050fee00000418ff */
[----:B------:R4:W-:Y:S01]  /*14360*/  LDGSTS.E.BYPASS.LTC128B.128 [R206+0x4100], [R168.64], !P3 ;  /* 0x04100000a8ce7fae */ /* 0x0009e2000d901d46 */
[----:B------:R-:W-:Y:S07]  /*14370*/  HMMA.16816.F32.BF16 R32, R32, R138, RZ ;  /* 0x0000008a2020723c */ /* 0x000fee00000418ff */
[----:B------:R2:W-:Y:S01]  /*14380*/  LDGSTS.E.BYPASS.LTC128B.128 [R206+0x1100], [R172.64], !P5 ;  /* 0x01100000acce7fae */ /* 0x0005e2000e901d46 */
[C---:B-1----:R-:W-:Y:S07]  /*14390*/  HMMA.16816.F32.BF16 R4, R140.reuse, R144, R4 ;  /* 0x000000908c04723c */ /* 0x042fee0000041804 */
[----:B------:R4:W-:Y:S01]  /*143a0*/  LDGSTS.E.BYPASS.LTC128B.128 [R206+0x3100], [R170.64], !P6 ;  /* 0x03100000aace7fae */ /* 0x0009e2000f101d46 */
[C---:B------:R-:W-:Y:S07]  /*143b0*/  HMMA.16816.F32.BF16 R8, R140.reuse, R146, R8 ;  /* 0x000000928c08723c */ /* 0x040fee0000041808 */
[----:B------:R1:W-:Y:S01]  /*143c0*/  LDGSTS.E.BYPASS.LTC128B.128 [R206+0x5100], [R174.64], !P3 ;  /* 0x05100000aece7fae */ /* 0x0003e2000d901d46 */
[C---:B-----5:R-:W-:Y:S07]  /*143d0*/  HMMA.16816.F32.BF16 R12, R140.reuse, R148, R12 ;  /* 0x000000948c0c723c */ /* 0x060fee000004180c */
[----:B------:R-:W-:Y:S01]  /*143e0*/  LDSM.16.M88.4 R136, [R193+0xc100] ;  /* 0x00c10000c188783b */ /* 0x000fe20000000200 */
[C---:B------:R-:W-:Y:S07]  /*143f0*/  HMMA.16816.F32.BF16 R16, R140.reuse, R150, R16 ;  /* 0x000000968c10723c */ /* 0x040fee0000041810 */
[----:B---3--:R-:W3:Y:S01]  /*14400*/  LDSM.16.M88.4 R160, [R192+0x6100] ;  /* 0x00610000c0a0783b */ /* 0x008ee20000000200 */
[C---:B--2---:R-:W-:Y:S07]  /*14410*/  HMMA.16816.F32.BF16 R20, R140.reuse, R152, R20 ;  /* 0x000000988c14723c */ /* 0x044fee0000041814 */
[----:B------:R-:W0:Y:S01]  /*14420*/  LDGDEPBAR ;  /* 0x00000000000079af */ /* 0x000e220000000000 */
[C---:B------:R-:W-:Y:S07]  /*14430*/  HMMA.16816.F32.BF16 R24, R140.reuse, R154, R24 ;  /* 0x0000009a8c18723c */ /* 0x040fee0000041818 */
[----:B------:R-:W2:Y:S01]  /*14440*/  LDSM.16.M88.4 R144, [R192+0x6900] ;  /* 0x00690000c090783b */ /* 0x000ea20000000200 */
[C---:B------:R-:W-:Y:S07]  /*14450*/  HMMA.16816.F32.BF16 R28, R140.reuse, R156, R28 ;  /* 0x0000009c8c1c723c */ /* 0x040fee000004181c */
[----:B------:R-:W5:Y:S01]  /*14460*/  LDSM.16.M88.4 R164, [R192+0x7100] ;  /* 0x00710000c0a4783b */ /* 0x000f620000000200 */
[----:B------:R-:W-:Y:S07]  /*14470*/  HMMA.16816.F32.BF16 R32, R140, R158, R32 ;  /* 0x0000009e8c20723c */ /* 0x000fee0000041820 */
[----:B------:R-:W1:Y:S01]  /*14480*/  LDSM.16.M88.4 R148, [R192+0x7900] ;  /* 0x00790000c094783b */ /* 0x000e620000000200 */
[C---:B---3--:R-:W-:Y:S07]  /*14490*/  HMMA.16816.F32.BF16 R4, R136.reuse, R160, R4 ;  /* 0x000000a08804723c */ /* 0x048fee0000041804 */
[----:B------:R-:W-:Y:S01]  /*144a0*/  LDSM.16.M88.4 R152, [R191+0xc100] ;  /* 0x00c10000bf98783b */ /* 0x000fe20000000200 */
[C---:B------:R-:W-:Y:S07]  /*144b0*/  HMMA.16816.F32.BF16 R8, R136.reuse, R162, R8 ;  /* 0x000000a28808723c */ /* 0x040fee0000041808 */
[----:B----4-:R-:W3:Y:S01]  /*144c0*/  LDSM.16.M88.4 R168, [R184] ;  /* 0x00000000b8a8783b */ /* 0x010ee20000000200 */
        /* <DEDUP_REMOVED lines=8> */
[C---:B-1----:R-:W-:Y:S07]  /*14550*/  HMMA.16816.F32.BF16 R28, R136.reuse, R148, R28 ;  /* 0x00000094881c723c */ /* 0x042fee000004181c */
[----:B------:R-:W-:Y:S01]  /*14560*/  LDSM.16.M88.4 R164, [R194+0x10100] ;  /* 0x01010000c2a4783b */ /* 0x000fe20000000200 */
[----:B------:R-:W-:Y:S07]  /*14570*/  HMMA.16816.F32.BF16 R32, R136, R150, R32 ;  /* 0x000000968820723c */ /* 0x000fee0000041820 */
[----:B------:R-:W-:Y:S01]  /*14580*/  LDSM.16.M88.4 R136, [R198+0x10100] ;  /* 0x01010000c688783b */ /* 0x000fe20000000200 */
[C---:B---3--:R-:W-:Y:S07]  /*14590*/  HMMA.16816.F32.BF16 R4, R152.reuse, R168, R4 ;  /* 0x000000a89804723c */ /* 0x048fee0000041804 */
[----:B------:R-:W1:Y:S01]  /*145a0*/  LDSM.16.M88.4 R148, [R197+0x8100] ;  /* 0x00810000c594783b */ /* 0x000e620000000200 */
[C---:B------:R-:W-:Y:S07]  /*145b0*/  HMMA.16816.F32.BF16 R8, R152.reuse, R170, R8 ;  /* 0x000000aa9808723c */ /* 0x040fee0000041808 */
[----:B------:R-:W-:Y:S01]  /*145c0*/  LDSM.16.M88.4 R168, [R183] ;  /* 0x00000000b7a8783b */ /* 0x000fe20000000200 */
[C---:B--2---:R-:W-:Y:S07]  /*145d0*/  HMMA.16816.F32.BF16 R12, R152.reuse, R140, R12 ;  /* 0x0000008c980c723c */ /* 0x044fee000004180c */
[----:B------:R-:W-:Y:S01]  /*145e0*/  LDSM.16.M88.4 R172, [R184+0x4000] ;  /* 0x00400000b8ac783b */ /* 0x000fe20000000200 */
[C---:B------:R-:W-:Y:S07]  /*145f0*/  HMMA.16816.F32.BF16 R16, R152.reuse, R142, R16 ;  /* 0x0000008e9810723c */ /* 0x040fee0000041810 */
[----:B------:R-:W2:Y:S01]  /*14600*/  LDSM.16.M88.4 R140, [R197+0x9100] ;  /* 0x00910000c58c783b */ /* 0x000ea20000000200 */
[C---:B----4-:R-:W-:Y:S08]  /*14610*/  HMMA.16816.F32.BF16 R20, R152.reuse, R156, R20 ;  /* 0x0000009c9814723c */ /* 0x050ff00000041814 */
[C---:B------:R-:W-:Y:S01]  /*14620*/  HMMA.16816.F32.BF16 R24, R152.reuse, R158, R24 ;  /* 0x0000009e9818723c */ /* 0x040fe20000041818 */
[----:B------:R-:W3:Y:S07]  /*14630*/  LDSM.16.M88.4 R156, [R197+0x9900] ;  /* 0x00990000c59c783b */ /* 0x000eee0000000200 */
[C---:B-----5:R-:W-:Y:S08]  /*14640*/  HMMA.16816.F32.BF16 R28, R152.reuse, R144, R28 ;  /* 0x00000090981c723c */ /* 0x060ff0000004181c */
[----:B------:R-:W-:Y:S01]  /*14650*/  HMMA.16816.F32.BF16 R32, R152, R146, R32 ;  /* 0x000000929820723c */ /* 0x000fe20000041820 */
[----:B------:R-:W4:Y:S07]  /*14660*/  LDSM.16.M88.4 R144, [R182] ;  /* 0x00000000b690783b */ /* 0x000f2e0000000200 */
[C---:B-1----:R-:W-:Y:S01]  /*14670*/  HMMA.16816.F32.BF16 R4, R136.reuse, R148, R4 ;  /* 0x000000948804723c */ /* 0x042fe20000041804 */
[----:B------:R-:W-:Y:S07]  /*14680*/  LDSM.16.M88.4 R152, [R180] ;  /* 0x00000000b498783b */ /* 0x000fee0000000200 */
[C---:B------:R-:W-:Y:S01]  /*14690*/  HMMA.16816.F32.BF16 R8, R136.reuse, R150, R8 ;  /* 0x000000968808723c */ /* 0x040fe20000041808 */
[----:B------:R-:W1:Y:S07]  /*146a0*/  LDSM.16.M88.4 R148, [R181] ;  /* 0x00000000b594783b */ /* 0x000e6e0000000200 */
        /* <DEDUP_REMOVED lines=10> */
[----:B------:R-:W-:Y:S07]  /*14750*/  LDSM.16.M88.4 R156, [R191+0x10100] ;  /* 0x01010000bf9c783b */ /* 0x000fee0000000200 */
        /* <DEDUP_REMOVED lines=10> */
[----:B------:R-:W5:Y:S07]  /*14800*/  LDSM.16.M88.4 R152, [R184+0x2800] ;  /* 0x00280000b898783b */ /* 0x000f6e0000000200 */
[C---:B--2---:R-:W-:Y:S01]  /*14810*/  HMMA.16816.F32.BF16 R4, R140.reuse, R160, R4 ;  /* 0x000000a08c04723c */ /* 0x044fe20000041804 */
[----:B------:R-:W-:Y:S07]  /*14820*/  LDSM.16.M88.4 R164, [R197+0xb100] ;  /* 0x00b10000c5a4783b */ /* 0x000fee0000000200 */
        /* <DEDUP_REMOVED lines=9> */
[----:B------:R-:W-:Y:S01]  /*148c0*/  HMMA.16816.F32.BF16 R32, R140, R150, R32 ;  /* 0x000000968c20723c */ /* 0x000fe20000041820 */
[----:B------:R-:W-:Y:S07]  /*148d0*/  LDSM.16.M88.4 R140, [R198+0x14100] ;  /* 0x01410000c68c783b */ /* 0x000fee0000000200 */
[C---:B------:R-:W-:Y:S01]  /*148e0*/  HMMA.16816.F32.BF16 R4, R156.reuse, R168, R4 ;  /* 0x000000a89c04723c */ /* 0x040fe20000041804 */
        /* <DEDUP_REMOVED lines=91> */
[----:B-1----:R-:W-:Y:S01]  /*14ea0*/  FMNMX.FTZ R141, R136, R139, !PT ;  /* 0x0000008b888d7209 */ /* 0x002fe20007810000 */
[----:B------:R-:W-:Y:S01]  /*14eb0*/  @P0 IMAD.WIDE.U32 R138, R217, c[0x0][0x1e0], RZ ;  /* 0x00007800d98a0a25 */ /* 0x000fe200078e00ff */
[----:B------:R-:W-:Y:S05]  /*14ec0*/  @P0 SHF.R.S32.HI R136, RZ, 0x1f, R217 ;  /* 0x0000001fff880819 */ /* 0x000fea00000114d9 */
[----:B------:R-:W1:Y:S01]  /*14ed0*/  SHFL.BFLY PT, R2, R141, 0x1, 0x1f ;  /* 0x0c201f008d027f89 */ /* 0x000e6200000e0000 */
[----:B------:R-:W-:Y:S01]  /*14ee0*/  @P0 IMAD R136, R136, c[0x0][0x1e0], RZ ;  /* 0x0000780088880a24 */ /* 0x000fe200078e02ff */
[----:B--2---:R-:W-:Y:S02]  /*14ef0*/  FMNMX.FTZ R135, R137, R0, !PT ;  /* 0x0000000089877209 */ /* 0x004fe40007810000 */
[C---:B------:R-:W-:Y:S01]  /*14f00*/  @P0 SHF.L.U32 R137, R138.reuse, 0x6, RZ ;  /* 0x000000068a890819 */ /* 0x040fe200000006ff */
[----:B------:R-:W-:Y:S03]  /*14f10*/  @P0 IMAD R136, R217, c[0x0][0x1e4], R136 ;  /* 0x00007900d9880a24 */ /* 0x000fe600078e0288 */
[----:B------:R-:W2:Y:S02]  /*14f20*/  SHFL.BFLY PT, R132, R135, 0x1, 0x1f ;  /* 0x0c201f0087847f89 */ /* 0x000ea400000e0000 */
[----:B------:R-:W-:Y:S04]  /*14f30*/  @P0 IADD3 R136, R139, R136, RZ ;  /* 0x000000888b880210 */ /* 0x000fe80007ffe0ff */
[----:B------:R-:W-:Y:S02]  /*14f40*/  @P0 SHF.L.U64.HI R136, R138, 0x6, R136 ;  /* 0x000000068a880819 */ /* 0x000fe40000010288 */
[----:B-1----:R-:W-:Y:S05]  /*14f50*/  FMNMX.FTZ R0, R141, R2, !PT ;  /* 0x000000028d007209 */ /* 0x002fea0007810000 */
[C---:B------:R-:W-:Y:S02]  /*14f60*/  FADD.FTZ R2, -R0.reuse, R3 ;  /* 0x0000000300027221 */ /* 0x040fe40000010100 */
[----:B------:R-:W-:Y:S01]  /*14f70*/  FMUL.FTZ R167, R0, c[0x0][0x2d0] ;  /* 0x0000b40000a77a20 */ /* 0x000fe20000410000 */
[----:B--2---:R-:W-:Y:S01]  /*14f80*/  FMNMX.FTZ R132, R135, R132, !PT ;  /* 0x0000008487847209 */ /* 0x004fe20007810000 */
[----:B------:R-:W-:Y:S02]  /*14f90*/  FMUL.FTZ R3, R2, c[0x0][0x2d0] ;  /* 0x0000b40002037a20 */ /* 0x000fe40000410000 */
[----:B------:R-:W-:Y:S01]  /*14fa0*/  FFMA.FTZ R135, R4, c[0x0][0x2d0], -R167 ;  /* 0x0000b40004877a23 */ /* 0x000fe200000108a7 */
[----:B------:R-:W-:Y:S01]  /*14fb0*/  @P0 IADD3 R4, P1, R137, R208, RZ ;  /* 0x000000d089040210 */ /* 0x000fe20007f3e0ff */
[----:B------:R-:W-:Y:S02]  /*14fc0*/  FADD.FTZ R2, -R132, R133 ;  /* 0x0000008584027221 */ /* 0x000fe40000010100 */
[--C-:B------:R-:W-:Y:S01]  /*14fd0*/  FFMA.FTZ R160, R5, c[0x0][0x2d0], -R167.reuse ;  /* 0x0000b40005a07a23 */ /* 0x100fe200000108a7 */
[----:B------:R-:W-:Y:S01]  /*14fe0*/  @P0 LEA R140, P2, R4, c[0x0][0x1c8], 0x1 ;  /* 0x00007200048c0a11 */ /* 0x000fe200078408ff */
[----:B------:R-:W-:Y:S01]  /*14ff0*/  FMUL.FTZ R133, R2, c[0x0][0x2d0] ;  /* 0x0000b40002857a20 */ /* 0x000fe20000410000 */
[----:B------:R-:W-:Y:S01]  /*15000*/  @P0 IADD3 R5, P4, R137, R216, RZ ;  /* 0x000000d889050210 */ /* 0x000fe20007f9e0ff */
[--C-:B------:R-:W-:Y:S01]  /*15010*/  FFMA.FTZ R162, R9, c[0x0][0x2d0], -R167.reuse ;  /* 0x0000b40009a27a23 */ /* 0x100fe200000108a7 */
[----:B------:R-:W1:Y:S01]  /*15020*/  MUFU.EX2 R3, R3 ;  /* 0x0000000300037308 */ /* 0x000e620000000800 */
[--C-:B------:R-:W-:Y:S02]  /*15030*/  FFMA.FTZ R139, R8, c[0x0][0x2d0], -R167.reuse ;  /* 0x0000b400088b7a23 */ /* 0x100fe400000108a7 */
[----:B------:R-:W-:Y:S02]  /*15040*/  FMUL.FTZ R165, R132, c[0x0][0x2d0] ;  /* 0x0000b40084a57a20 */ /* 0x000fe40000410000 */
[----:B------:R-:W-:Y:S02]  /*15050*/  FFMA.FTZ R170, R16, c[0x0][0x2d0], -R167 ;  /* 0x0000b40010aa7a23 */ /* 0x000fe400000108a7 */
[--C-:B------:R-:W-:Y:S02]  /*15060*/  FFMA.FTZ R164, R6, c[0x0][0x2d0], -R165.reuse ;  /* 0x0000b40006a47a23 */ /* 0x100fe400000108a5 */
[--C-:B------:R-:W-:Y:S01]  /*15070*/  FFMA.FTZ R161, R7, c[0x0][0x2d0], -R165.reuse ;  /* 0x0000b40007a17a23 */ /* 0x100fe200000108a5 */
[----:B------:R2:W3:Y:S01]  /*15080*/  MUFU.EX2 R2, R133 ;  /* 0x0000008500027308 */ /* 0x0004e20000000800 */
[--C-:B------:R-:W-:Y:S02]  /*15090*/  FFMA.FTZ R163, R10, c[0x0][0x2d0], -R165.reuse ;  /* 0x0000b4000aa37a23 */ /* 0x100fe400000108a5 */
[----:B------:R-:W-:Y:S02]  /*150a0*/  FFMA.FTZ R166, R11, c[0x0][0x2d0], -R165 ;  /* 0x0000b4000ba67a23 */ /* 0x000fe400000108a5 */
[----:B------:R-:W-:Y:S02]  /*150b0*/  FFMA.FTZ R171, R17, c[0x0][0x2d0], -R167 ;  /* 0x0000b40011ab7a23 */ /* 0x000fe400000108a7 */
[--C-:B------:R-:W-:Y:S02]  /*150c0*/  FFMA.FTZ R174, R18, c[0x0][0x2d0], -R165.reuse ;  /* 0x0000b40012ae7a23 */ /* 0x100fe400000108a5 */
[--C-:B------:R-:W-:Y:S01]  /*150d0*/  FFMA.FTZ R175, R19, c[0x0][0x2d0], -R165.reuse ;  /* 0x0000b40013af7a23 */ /* 0x100fe200000108a5 */
[----:B------:R-:W-:Y:S01]  /*150e0*/  MUFU.EX2 R135, R135 ;  /* 0x0000008700877308 */ /* 0x000fe20000000800 */
[--C-:B------:R-:W-:Y:S02]  /*150f0*/  FFMA.FTZ R224, R31, c[0x0][0x2d0], -R165.reuse ;  /* 0x0000b4001fe07a23 */ /* 0x100fe400000108a5 */
[----:B------:R-:W-:Y:S02]  /*15100*/  FFMA.FTZ R225, R34, c[0x0][0x2d0], -R165 ;  /* 0x0000b40022e17a23 */ /* 0x000fe400000108a5 */
[C---:B-1----:R-:W-:Y:S02]  /*15110*/  FMUL.FTZ R100, R3.reuse, R100 ;  /* 0x0000006403647220 */ /* 0x042fe40000410000 */
[C---:B------:R-:W-:Y:S02]  /*15120*/  FMUL.FTZ R101, R3.reuse, R101 ;  /* 0x0000006503657220 */ /* 0x040fe40000410000 */
[C---:B------:R-:W-:Y:S01]  /*15130*/  FMUL.FTZ R104, R3.reuse, R104 ;  /* 0x0000006803687220 */ /* 0x040fe20000410000 */
[----:B------:R-:W1:Y:S01]  /*15140*/  MUFU.EX2 R160, R160 ;  /* 0x000000a000a07308 */ /* 0x000e620000000800 */
[C---:B------:R-:W-:Y:S02]  /*15150*/  FMUL.FTZ R105, R3.reuse, R105 ;  /* 0x0000006903697220 */ /* 0x040fe40000410000 */
[----:B------:R-:W-:Y:S01]  /*15160*/  FMUL.FTZ R108, R3, R108 ;  /* 0x0000006c036c7220 */ /* 0x000fe20000410000 */
[----:B--2---:R-:W-:Y:S01]  /*15170*/  @P0 IADD3.X R133, R136, R213, RZ, P1, !PT ;  /* 0x000000d588850210 */ /* 0x004fe20000ffe4ff */
[C---:B---3--:R-:W-:Y:S01]  /*15180*/  FMUL.FTZ R6, R2.reuse, R130 ;  /* 0x0000008202067220 */ /* 0x048fe20000410000 */
[----:B------:R-:W-:Y:S01]  /*15190*/  @P0 IADD3 R138, P1, R137, R134, RZ ;  /* 0x00000086898a0210 */ /* 0x000fe20007f3e0ff */
[----:B------:R-:W-:Y:S01]  /*151a0*/  FMUL.FTZ R7, R2, R131 ;  /* 0x0000008302077220 */ /* 0x000fe20000410000 */
[----:B------:R-:W-:Y:S01]  /*151b0*/  @P0 LEA.HI.X R141, R4, c[0x0][0x1cc], R133, 0x1, P2 ;  /* 0x00007300048d0a11 */ /* 0x000fe200010f0c85 */
[----:B------:R-:W-:Y:S01]  /*151c0*/  FMUL.FTZ R10, R2, R126 ;  /* 0x0000007e020a7220 */ /* 0x000fe20000410000 */
[----:B------:R-:W-:Y:S01]  /*151d0*/  @P0 LEA R142, P3, R138, c[0x0][0x1c8], 0x1 ;  /* 0x000072008a8e0a11 */ /* 0x000fe200078608ff */
[----:B------:R-:W-:Y:S01]  /*151e0*/  MUFU.EX2 R162, R162 ;  /* 0x000000a200a27308 */ /* 0x000fe20000000800 */
[C---:B------:R-:W-:Y:S01]  /*151f0*/  @P0 IADD3.X R133, R136.reuse, R219, RZ, P1, !PT ;  /* 0x000000db88850210 */ /* 0x040fe20000ffe4ff */
[----:B------:R2:W-:Y:S01]  /*15200*/  @P0 LDGSTS.E.BYPASS.LTC128B.128 [R206+0x6100], [R140.64], !P5 ;  /* 0x061000008cce0fae */ /* 0x0005e2000e901d46 */
[----:B------:R-:W-:Y:S01]  /*15210*/  @P0 IADD3.X R4, R136, R218, RZ, P4, !PT ;  /* 0x000000da88040210 */ /* 0x000fe200027fe4ff */
[----:B------:R-:W-:Y:S01]  /*15220*/  FMUL.FTZ R11, R2, R127 ;  /* 0x0000007f020b7220 */ /* 0x000fe20000410000 */
[----:B------:R-:W-:Y:S01]  /*15230*/  @P0 LEA.HI.X R143, R138, c[0x0][0x1cc], R133, 0x1, P3 ;  /* 0x000073008a8f0a11 */ /* 0x000fe200018f0c85 */
[C---:B------:R-:W-:Y:S01]  /*15240*/  FMUL.FTZ R102, R2.reuse, R102 ;  /* 0x0000006602667220 */ /* 0x040fe20000410000 */
[----:B------:R-:W-:Y:S01]  /*15250*/  ISETP.NE.AND P4, PT, R203, RZ, PT ;  /* 0x000000ffcb00720c */ /* 0x000fe20003f85270 */
[----:B------:R-:W-:Y:S01]  /*15260*/  FMUL.FTZ R103, R2, R103 ;  /* 0x0000006702677220 */ /* 0x000fe20000410000 */
[C---:B------:R-:W-:Y:S01]  /*15270*/  @P0 LEA R144, P2, R5.reuse, c[0x0][0x1c8], 0x1 ;  /* 0x0000720005900a11 */ /* 0x040fe200078408ff */
[----:B------:R2:W-:Y:S01]  /*15280*/  @P0 LDGSTS.E.BYPASS.LTC128B.128 [R206+0x8100], [R142.64], !P6 ;  /* 0x081000008ece0fae */ /* 0x0005e2000f101d46 */
[----:B------:R-:W-:Y:S01]  /*15290*/  @P0 IADD3 R137, P1, R202, R137, RZ ;  /* 0x00000089ca890210 */ /* 0x000fe20007f3e0ff */
[----:B------:R-:W3:Y:S01]  /*152a0*/  MUFU.EX2 R133, R139 ;  /* 0x0000008b00857308 */ /* 0x000ee20000000800 */
[----:B------:R-:W-:Y:S01]  /*152b0*/  @P0 LEA.HI.X R145, R5, c[0x0][0x1cc], R4, 0x1, P2 ;  /* 0x0000730005910a11 */ /* 0x000fe200010f0c04 */
[C---:B------:R-:W-:Y:S01]  /*152c0*/  FMUL.FTZ R106, R2.reuse, R106 ;  /* 0x0000006a026a7220 */ /* 0x040fe20000410000 */
[----:B------:R-:W-:Y:S01]  /*152d0*/  @P0 IADD3.X R5, R201, R136, RZ, P1, !PT ;  /* 0x00000088c9050210 */ /* 0x000fe20000ffe4ff */
[----:B------:R-:W-:Y:S01]  /*152e0*/  FMUL.FTZ R107, R2, R107 ;  /* 0x0000006b026b7220 */ /* 0x000fe20000410000 */
[----:B------:R-:W-:Y:S01]  /*152f0*/  @P0 IADD3 R4, P3, R137, R208, RZ ;  /* 0x000000d089040210 */ /* 0x000fe20007f7e0ff */
[----:B------:R-:W-:Y:S01]  /*15300*/  FMUL.FTZ R109, R3, R109 ;  /* 0x0000006d036d7220 */ /* 0x000fe20000410000 */
[----:B------:R-:W-:Y:S01]  /*15310*/  @P0 IADD3 R8, P2, R137, R134, RZ ;  /* 0x0000008689080210 */ /* 0x000fe20007f5e0ff */
[----:B------:R4:W-:Y:S01]  /*15320*/  @P0 LDGSTS.E.BYPASS.LTC128B.128 [R206+0xa100], [R144.64], !P4 ;  /* 0x0a10000090ce0fae */ /* 0x0009e2000e101d46 */
[----:B------:R-:W-:Y:S01]  /*15330*/  @P0 IADD3.X R9, R5, R213, RZ, P3, !PT ;  /* 0x000000d505090210 */ /* 0x000fe20001ffe4ff */
[----:B------:R-:W-:Y:S01]  /*15340*/  MUFU.EX2 R164, R164 ;  /* 0x000000a400a47308 */ /* 0x000fe20000000800 */
[----:B------:R-:W-:Y:S01]  /*15350*/  @P0 LEA R146, P3, R4, c[0x0][0x1c8], 0x1 ;  /* 0x0000720004920a11 */ /* 0x000fe200078608ff */
[C---:B------:R-:W-:Y:S01]  /*15360*/  FMUL.FTZ R110, R2.reuse, R110 ;  /* 0x0000006e026e7220 */ /* 0x040fe20000410000 */
[----:B------:R-:W-:Y:S01]  /*15370*/  @P0 IADD3 R136, P1, R137, R216, RZ ;  /* 0x000000d889880210 */ /* 0x000fe20007f3e0ff */
[----:B------:R-:W-:Y:S01]  /*15380*/  FMUL.FTZ R111, R2, R111 ;  /* 0x0000006f026f7220 */ /* 0x000fe20000410000 */
[----:B------:R-:W-:Y:S01]  /*15390*/  @P0 LEA.HI.X R147, R4, c[0x0][0x1cc], R9, 0x1, P3 ;  /* 0x0000730004930a11 */ /* 0x000fe200018f0c09 */
[----:B------:R-:W-:Y:S01]  /*153a0*/  FMUL.FTZ R4, R3, R128 ;  /* 0x0000008003047220 */ /* 0x000fe20000410000 */
[----:B------:R-:W-:Y:S01]  /*153b0*/  @P0 IADD3.X R137, R5, R219, RZ, P2, !PT ;  /* 0x000000db05890210 */ /* 0x000fe200017fe4ff */
[----:B------:R-:W-:Y:S01]  /*153c0*/  FMUL.FTZ R9, R3, R125 ;  /* 0x0000007d03097220 */ /* 0x000fe20000410000 */
[C---:B------:R-:W-:Y:S01]  /*153d0*/  @P0 LEA R148, P2, R8.reuse, c[0x0][0x1c8], 0x1 ;  /* 0x0000720008940a11 */ /* 0x040fe200078408ff */
[----:B------:R4:W-:Y:S01]  /*153e0*/  @P0 LDGSTS.E.BYPASS.LTC128B.128 [R206+0x7100], [R146.64], !P5 ;  /* 0x0710000092ce0fae */ /* 0x0009e2000e901d46 */
[----:B------:R-:W-:Y:S01]  /*153f0*/  @P0 IADD3.X R5, R5, R218, RZ, P1, !PT ;  /* 0x000000da05050210 */ /* 0x000fe20000ffe4ff */
[----:B------:R-:W5:Y:S01]  /*15400*/  MUFU.EX2 R161, R161 ;  /* 0x000000a100a17308 */ /* 0x000f620000000800 */
[----:B------:R-:W-:Y:S01]  /*15410*/  @P0 LEA.HI.X R149, R8, c[0x0][0x1cc], R137, 0x1, P2 ;  /* 0x0000730008950a11 */ /* 0x000fe200010f0c89 */
[C---:B------:R-:W-:Y:S01]  /*15420*/  FMUL.FTZ R8, R3.reuse, R124 ;  /* 0x0000007c03087220 */ /* 0x040fe20000410000 */
[----:B------:R-:W-:Y:S01]  /*15430*/  @P0 LEA R150, P1, R136, c[0x0][0x1c8], 0x1 ;  /* 0x0000720088960a11 */ /* 0x000fe200078208ff */
[C---:B------:R-:W-:Y:S01]  /*15440*/  FMUL.FTZ R112, R3.reuse, R112 ;  /* 0x0000007003707220 */ /* 0x040fe20000410000 */
[----:B-1----:R-:W-:Y:S01]  /*15450*/  F2FP.BF16.PACK_AB R128, R160, R135 ;  /* 0x00000087a080723e */ /* 0x002fe200000010ff */
[----:B------:R1:W-:Y:S01]  /*15460*/  @P0 LDGSTS.E.BYPASS.LTC128B.128 [R206+0x9100], [R148.64], !P6 ;  /* 0x0910000094ce0fae */ /* 0x0003e2000f101d46 */
[----:B------:R-:W-:Y:S01]  /*15470*/  @P0 LEA.HI.X R151, R136, c[0x0][0x1cc], R5, 0x1, P1 ;  /* 0x0000730088970a11 */ /* 0x000fe200008f0c05 */
[C---:B------:R-:W-:Y:S01]  /*15480*/  FMUL.FTZ R5, R3.reuse, R129 ;  /* 0x0000008103057220 */ /* 0x040fe20000410000 */
[----:B---3--:R-:W-:Y:S01]  /*15490*/  F2FP.BF16.PACK_AB R130, R162, R133 ;  /* 0x00000085a282723e */ /* 0x008fe200000010ff */
[----:B------:R-:W-:Y:S01]  /*154a0*/  MUFU.EX2 R163, R163 ;  /* 0x000000a300a37308 */ /* 0x000fe20000000800 */
[C---:B------:R-:W-:Y:S02]  /*154b0*/  FMUL.FTZ R113, R3.reuse, R113 ;  /* 0x0000007103717220 */ /* 0x040fe40000410000 */
[C---:B------:R-:W-:Y:S01]  /*154c0*/  FMUL.FTZ R114, R2.reuse, R114 ;  /* 0x0000007202727220 */ /* 0x040fe20000410000 */
[----:B------:R1:W-:Y:S01]  /*154d0*/  @P0 LDGSTS.E.BYPASS.LTC128B.128 [R206+0xb100], [R150.64], !P4 ;  /* 0x0b10000096ce0fae */ /* 0x0003e2000e101d46 */
[C---:B------:R-:W-:Y:S02]  /*154e0*/  FMUL.FTZ R115, R2.reuse, R115 ;  /* 0x0000007302737220 */ /* 0x040fe40000410000 */
[C---:B------:R-:W-:Y:S02]  /*154f0*/  FMUL.FTZ R116, R3.reuse, R116 ;  /* 0x0000007403747220 */ /* 0x040fe40000410000 */
[----:B------:R-:W-:Y:S01]  /*15500*/  FMUL.FTZ R117, R3, R117 ;  /* 0x0000007503757220 */ /* 0x000fe20000410000 */
[----:B------:R-:W3:Y:S01]  /*15510*/  MUFU.EX2 R166, R166 ;  /* 0x000000a600a67308 */ /* 0x000ee20000000800 */
[C---:B------:R-:W-:Y:S01]  /*15520*/  FMUL.FTZ R118, R2.reuse, R118 ;  /* 0x0000007602767220 */ /* 0x040fe20000410000 */
[----:B------:R-:W1:Y:S01]  /*15530*/  LDSM.16.MT88.4 R136, [R195+0x100] ;  /* 0x00010000c388783b */ /* 0x000e620000004200 */
[C---:B------:R-:W-:Y:S01]  /*15540*/  FMUL.FTZ R119, R2.reuse, R119 ;  /* 0x0000007702777220 */ /* 0x040fe20000410000 */
[----:B-----5:R-:W-:Y:S01]  /*15550*/  F2FP.BF16.PACK_AB R129, R161, R164 ;  /* 0x000000a4a181723e */ /* 0x020fe200000010ff */
[C---:B------:R-:W-:Y:S02]  /*15560*/  FMUL.FTZ R120, R3.reuse, R120 ;  /* 0x0000007803787220 */ /* 0x040fe40000410000 */
[C---:B------:R-:W-:Y:S02]  /*15570*/  FMUL.FTZ R121, R3.reuse, R121 ;  /* 0x0000007903797220 */ /* 0x040fe40000410000 */
[C---:B------:R-:W-:Y:S01]  /*15580*/  FMUL.FTZ R122, R2.reuse, R122 ;  /* 0x0000007a027a7220 */ /* 0x040fe20000410000 */
[----:B--2---:R-:W2:Y:S01]  /*15590*/  LDSM.16.MT88.4 R140, [R190+0x100] ;  /* 0x00010000be8c783b */ /* 0x004ea20000004200 */
[C---:B------:R-:W-:Y:S01]  /*155a0*/  FMUL.FTZ R123, R2.reuse, R123 ;  /* 0x0000007b027b7220 */ /* 0x040fe20000410000 */
[----:B------:R-:W-:Y:S01]  /*155b0*/  MUFU.EX2 R170, R170 ;  /* 0x000000aa00aa7308 */ /* 0x000fe20000000800 */
[C---:B------:R-:W-:Y:S02]  /*155c0*/  FMUL.FTZ R36, R3.reuse, R36 ;  /* 0x0000002403247220 */ /* 0x040fe40000410000 */
[C---:B------:R-:W-:Y:S02]  /*155d0*/  FMUL.FTZ R37, R3.reuse, R37 ;  /* 0x0000002503257220 */ /* 0x040fe40000410000 */
[C---:B------:R-:W-:Y:S01]  /*155e0*/  FMUL.FTZ R38, R2.reuse, R38 ;  /* 0x0000002602267220 */ /* 0x040fe20000410000 */
[----:B----4-:R-:W4:Y:S01]  /*155f0*/  LDSM.16.MT88.4 R144, [R189+0x100] ;  /* 0x00010000bd90783b */ /* 0x010f220000004200 */
[----:B------:R-:W-:Y:S02]  /*15600*/  FMUL.FTZ R39, R2, R39 ;  /* 0x0000002702277220 */ /* 0x000fe40000410000 */
[C---:B------:R-:W-:Y:S01]  /*15610*/  FMUL.FTZ R40, R3.reuse, R40 ;  /* 0x0000002803287220 */ /* 0x040fe20000410000 */
[----:B------:R-:W5:Y:S01]  /*15620*/  MUFU.EX2 R171, R171 ;  /* 0x000000ab00ab7308 */ /* 0x000f620000000800 */
[C---:B------:R-:W-:Y:S01]  /*15630*/  FMUL.FTZ R41, R3.reuse, R41 ;  /* 0x0000002903297220 */ /* 0x040fe20000410000 */
[----:B---3--:R-:W-:Y:S01]  /*15640*/  F2FP.BF16.PACK_AB R131, R166, R163 ;  /* 0x000000a3a683723e */ /* 0x008fe200000010ff */
[C---:B------:R-:W-:Y:S01]  /*15650*/  FMUL.FTZ R42, R2.reuse, R42 ;  /* 0x0000002a022a7220 */ /* 0x040fe20000410000 */
[----:B------:R-:W3:Y:S01]  /*15660*/  LDSM.16.MT88.4 R124, [R188+0x100] ;  /* 0x00010000bc7c783b */ /* 0x000ee20000004200 */
        /* <DEDUP_REMOVED lines=10> */
[C---:B-1----:R-:W-:Y:S01]  /*15710*/  HMMA.16816.F32.BF16 R4, R128.reuse, R136, R4 ;  /* 0x000000888004723c */ /* 0x042fe20000041804 */
[----:B------:R-:W-:Y:S01]  /*15720*/  LDSM.16.MT88.4 R148, [R195+0x2900] ;  /* 0x00290000c394783b */ /* 0x000fe20000004200 */
[----:B------:R-:W1:Y:S03]  /*15730*/  MUFU.EX2 R175, R175 ;  /* 0x000000af00af7308 */ /* 0x000e660000000800 */
[C---:B------:R-:W-:Y:S02]  /*15740*/  FMUL.FTZ R51, R2.reuse, R51 ;  /* 0x0000003302337220 */ /* 0x040fe40000410000 */
[C---:B------:R-:W-:Y:S01]  /*15750*/  FMUL.FTZ R52, R3.reuse, R52 ;  /* 0x0000003403347220 */ /* 0x040fe20000410000 */
[C---:B------:R-:W-:Y:S01]  /*15760*/  HMMA.16816.F32.BF16 R8, R128.reuse, R138, R8 ;  /* 0x0000008a8008723c */ /* 0x040fe20000041808 */
[----:B------:R-:W1:Y:S03]  /*15770*/  LDSM.16.MT88.4 R136, [R195+0x2100] ;  /* 0x00210000c388783b */ /* 0x000e660000004200 */
[C---:B------:R-:W-:Y:S01]  /*15780*/  FMUL.FTZ R53, R3.reuse, R53 ;  /* 0x0000003503357220 */ /* 0x040fe20000410000 */
[----:B------:R-:W-:Y:S01]  /*15790*/  MUFU.EX2 R224, R224 ;  /* 0x000000e000e07308 */ /* 0x000fe20000000800 */
[C---:B------:R-:W-:Y:S02]  /*157a0*/  FMUL.FTZ R54, R2.reuse, R54 ;  /* 0x0000003602367220 */ /* 0x040fe40000410000 */
[C---:B--2---:R-:W-:Y:S01]  /*157b0*/  HMMA.16816.F32.BF16 R100, R128.reuse, R140, R100 ;  /* 0x0000008c8064723c */ /* 0x044fe20000041864 */
[----:B------:R-:W-:Y:S03]  /*157c0*/  LDSM.16.MT88.4 R152, [R190+0x2900] ;  /* 0x00290000be98783b */ /* 0x000fe60000004200 */
[C---:B------:R-:W-:Y:S02]  /*157d0*/  FMUL.FTZ R55, R2.reuse, R55 ;  /* 0x0000003702377220 */ /* 0x040fe40000410000 */
[C---:B------:R-:W-:Y:S01]  /*157e0*/  FMUL.FTZ R56, R3.reuse, R56 ;  /* 0x0000003803387220 */ /* 0x040fe20000410000 */
[----:B------:R-:W-:Y:S01]  /*157f0*/  MUFU.EX2 R225, R225 ;  /* 0x000000e100e17308 */ /* 0x000fe20000000800 */
[C---:B------:R-:W-:Y:S01]  /*15800*/  HMMA.16816.F32.BF16 R104, R128.reuse, R142, R104 ;  /* 0x0000008e8068723c */ /* 0x040fe20000041868 */
[----:B------:R-:W2:Y:S03]  /*15810*/  LDSM.16.MT88.4 R140, [R190+0x2100] ;  /* 0x00210000be8c783b */ /* 0x000ea60000004200 */
[C---:B------:R-:W-:Y:S02]  /*15820*/  FMUL.FTZ R57, R3.reuse, R57 ;  /* 0x0000003903397220 */ /* 0x040fe40000410000 */
[C---:B------:R-:W-:Y:S02]  /*15830*/  FMUL.FTZ R58, R2.reuse, R58 ;  /* 0x0000003a023a7220 */ /* 0x040fe40000410000 */
[C---:B----4-:R-:W-:Y:S01]  /*15840*/  HMMA.16816.F32.BF16 R108, R128.reuse, R144, R108 ;  /* 0x00000090806c723c */ /* 0x050fe2000004186c */
[----:B------:R-:W-:Y:S03]  /*15850*/  LDSM.16.MT88.4 R156, [R189+0x2900] ;  /* 0x00290000bd9c783b */ /* 0x000fe60000004200 */
[C---:B------:R-:W-:Y:S02]  /*15860*/  FMUL.FTZ R59, R2.reuse, R59 ;  /* 0x0000003b023b7220 */ /* 0x040fe40000410000 */
[C---:B------:R-:W-:Y:S02]  /*15870*/  FMUL.FTZ R60, R3.reuse, R60 ;  /* 0x0000003c033c7220 */ /* 0x040fe40000410000 */
[C---:B------:R-:W-:Y:S01]  /*15880*/  HMMA.16816.F32.BF16 R112, R128.reuse, R146, R112 ;  /* 0x000000928070723c */ /* 0x040fe20000041870 */
[----:B------:R-:W-:Y:S03]  /*15890*/  LDSM.16.MT88.4 R144, [R188+0x900] ;  /* 0x00090000bc90783b */ /* 0x000fe60000004200 */
[C---:B------:R-:W-:Y:S02]  /*158a0*/  FMUL.FTZ R61, R3.reuse, R61 ;  /* 0x0000003d033d7220 */ /* 0x040fe40000410000 */
[C---:B------:R-:W-:Y:S02]  /*158b0*/  FMUL.FTZ R62, R2.reuse, R62 ;  /* 0x0000003e023e7220 */ /* 0x040fe40000410000 */
[C---:B---3--:R-:W-:Y:S01]  /*158c0*/  HMMA.16816.F32.BF16 R116, R128.reuse, R124, R116 ;  /* 0x0000007c8074723c */ /* 0x048fe20000041874 */
[----:B------:R-:W0:Y:S03]  /*158d0*/  LDGDEPBAR ;  /* 0x00000000000079af */ /* 0x000e260000000000 */
[C---:B------:R-:W-:Y:S02]  /*158e0*/  FMUL.FTZ R63, R2.reuse, R63 ;  /* 0x0000003f023f7220 */ /* 0x040fe40000410000 */
[C---:B------:R-:W-:Y:S02]  /*158f0*/  FMUL.FTZ R64, R3.reuse, R64 ;  /* 0x0000004003407220 */ /* 0x040fe40000410000 */
[C---:B------:R-:W-:Y:S01]  /*15900*/  HMMA.16816.F32.BF16 R120, R128.reuse, R126, R120 ;  /* 0x0000007e8078723c */ /* 0x040fe20000041878 */
[----:B------:R-:W3:Y:S03]  /*15910*/  LDSM.16.MT88.4 R124, [R189+0x2100] ;  /* 0x00210000bd7c783b */ /* 0x000ee60000004200 */
[C---:B------:R-:W-:Y:S02]  /*15920*/  FMUL.FTZ R65, R3.reuse, R65 ;  /* 0x0000004103417220 */ /* 0x040fe40000410000 */
[C---:B------:R-:W-:Y:S02]  /*15930*/  FMUL.FTZ R66, R2.reuse, R66 ;  /* 0x0000004202427220 */ /* 0x040fe40000410000 */
[C---:B-1----:R-:W-:Y:S04]  /*15940*/  HMMA.16816.F32.BF16 R36, R128.reuse, R136, R36 ;  /* 0x000000888024723c */ /* 0x042fe80000041824 */
[C---:B------:R-:W-:Y:S02]  /*15950*/  FMUL.FTZ R67, R2.reuse, R67 ;  /* 0x0000004302437220 */ /* 0x040fe40000410000 */
[C---:B------:R-:W-:Y:S02]  /*15960*/  FMUL.FTZ R68, R3.reuse, R68 ;  /* 0x0000004403447220 */ /* 0x040fe40000410000 */
[C---:B------:R-:W-:Y:S01]  /*15970*/  HMMA.16816.F32.BF16 R40, R128.reuse, R138, R40 ;  /* 0x0000008a8028723c */ /* 0x040fe20000041828 */
[----:B------:R-:W1:Y:S03]  /*15980*/  LDSM.16.MT88.4 R136, [R188+0x2100] ;  /* 0x00210000bc88783b */ /* 0x000e660000004200 */
        /* <DEDUP_REMOVED lines=26> */
[----:B------:R-:W-:Y:S02]  /*15b30*/  FMUL.FTZ R85, R3, R85 ;  /* 0x0000005503557220 */ /* 0x000fe40000410000 */
[C---:B------:R-:W-:Y:S02]  /*15b40*/  FMUL.FTZ R86, R2.reuse, R86 ;  /* 0x0000005602567220 */ /* 0x040fe40000410000 */
[C---:B------:R-:W-:Y:S01]  /*15b50*/  HMMA.16816.F32.BF16 R72, R128.reuse, R142, R72 ;  /* 0x0000008e8048723c */ /* 0x040fe20000041848 */
[----:B------:R-:W2:Y:S03]  /*15b60*/  LDSM.16.MT88.4 R140, [R188+0x4100] ;  /* 0x00410000bc8c783b */ /* 0x000ea60000004200 */
[----:B------:R-:W-:Y:S02]  /*15b70*/  FMUL.FTZ R87, R2, R87 ;  /* 0x0000005702577220 */ /* 0x000fe40000410000 */
[--C-:B------:R-:W-:Y:S02]  /*15b80*/  FFMA.FTZ R168, R12, c[0x0][0x2d0], -R167.reuse ;  /* 0x0000b4000ca87a23 */ /* 0x100fe400000108a7 */
[----:B------:R-:W-:Y:S01]  /*15b90*/  FFMA.FTZ R169, R13, c[0x0][0x2d0], -R167 ;  /* 0x0000b4000da97a23 */ /* 0x000fe200000108a7 */
[C---:B---3--:R-:W-:Y:S03]  /*15ba0*/  HMMA.16816.F32.BF16 R76, R128.reuse, R124, R76 ;  /* 0x0000007c804c723c */ /* 0x048fe6000004184c */
[--C-:B------:R-:W-:Y:S01]  /*15bb0*/  FFMA.FTZ R172, R14, c[0x0][0x2d0], -R165.reuse ;  /* 0x0000b4000eac7a23 */ /* 0x100fe200000108a5 */
[----:B-----5:R-:W-:Y:S01]  /*15bc0*/  F2FP.BF16.PACK_AB R14, R171, R170 ;  /* 0x000000aaab0e723e */ /* 0x020fe200000010ff */
[----:B------:R-:W-:Y:S01]  /*15bd0*/  FFMA.FTZ R173, R15, c[0x0][0x2d0], -R165 ;  /* 0x0000b4000fad7a23 */ /* 0x000fe200000108a5 */
[----:B------:R-:W-:Y:S01]  /*15be0*/  F2FP.BF16.PACK_AB R15, R175, R174 ;  /* 0x000000aeaf0f723e */ /* 0x000fe200000010ff */
        /* <DEDUP_REMOVED lines=8> */
[----:B------:R-:W1:Y:S01]  /*15c70*/  MUFU.EX2 R169, R169 ;  /* 0x000000a900a97308 */ /* 0x000e620000000800 */
[C---:B------:R-:W-:Y:S02]  /*15c80*/  FMUL.FTZ R92, R3.reuse, R92 ;  /* 0x0000005c035c7220 */ /* 0x040fe40000410000 */
[C---:B------:R-:W-:Y:S03]  /*15c90*/  FMUL.FTZ R93, R3.reuse, R93 ;  /* 0x0000005d035d7220 */ /* 0x040fe60000410000 */
[C---:B------:R-:W-:Y:S01]  /*15ca0*/  HMMA.16816.F32.BF16 R88, R128.reuse, R138, R88 ;  /* 0x0000008a8058723c */ /* 0x040fe20000041858 */
[----:B------:R-:W4:Y:S02]  /*15cb0*/  LDSM.16.MT88.4 R136, [R189+0x900] ;  /* 0x00090000bd88783b */ /* 0x000f240000004200 */
[C---:B------:R-:W-:Y:S01]  /*15cc0*/  FMUL.FTZ R94, R2.reuse, R94 ;  /* 0x0000005e025e7220 */ /* 0x040fe20000410000 */
[----:B------:R-:W-:Y:S01]  /*15cd0*/  MUFU.EX2 R172, R172 ;  /* 0x000000ac00ac7308 */ /* 0x000fe20000000800 */
[C---:B------:R-:W-:Y:S02]  /*15ce0*/  FMUL.FTZ R95, R2.reuse, R95 ;  /* 0x0000005f025f7220 */ /* 0x040fe40000410000 */
[C---:B------:R-:W-:Y:S02]  /*15cf0*/  FMUL.FTZ R96, R3.reuse, R96 ;  /* 0x0000006003607220 */ /* 0x040fe40000410000 */
[----:B------:R-:W-:Y:S03]  /*15d00*/  FMUL.FTZ R97, R3, R97 ;  /* 0x0000006103617220 */ /* 0x000fe60000410000 */
[C---:B--2---:R-:W-:Y:S02]  /*15d10*/  HMMA.16816.F32.BF16 R92, R128.reuse, R140, R92 ;  /* 0x0000008c805c723c */ /* 0x044fe4000004185c */
[----:B------:R-:W2:Y:S01]  /*15d20*/  MUFU.EX2 R173, R173 ;  /* 0x000000ad00ad7308 */ /* 0x000ea20000000800 */
[C---:B------:R-:W-:Y:S02]  /*15d30*/  FMUL.FTZ R98, R2.reuse, R98 ;  /* 0x0000006202627220 */ /* 0x040fe40000410000 */
[C---:B------:R-:W-:Y:S01]  /*15d40*/  FMUL.FTZ R99, R2.reuse, R99 ;  /* 0x0000006302637220 */ /* 0x040fe20000410000 */
[----:B-1----:R-:W-:Y:S01]  /*15d50*/  F2FP.BF16.PACK_AB R12, R169, R168 ;  /* 0x000000a8a90c723e */ /* 0x002fe200000010ff */
[----:B------:R-:W-:Y:S02]  /*15d60*/  FFMA.FTZ R135, R3, R214, R135 ;  /* 0x000000d603877223 */ /* 0x000fe40000010087 */
[----:B------:R-:W-:Y:S03]  /*15d70*/  FFMA.FTZ R164, R2, R215, R164 ;  /* 0x000000d702a47223 */ /* 0x000fe600000100a4 */
[----:B------:R-:W-:Y:S01]  /*15d80*/  HMMA.16816.F32.BF16 R96, R128, R142, R96 ;  /* 0x0000008e8060723c */ /* 0x000fe20000041860 */
[----:B------:R-:W-:Y:S02]  /*15d90*/  LDSM.16.MT88.4 R128, [R190+0x4900] ;  /* 0x00490000be80783b */ /* 0x000fe40000004200 */
[----:B------:R-:W-:Y:S02]  /*15da0*/  FADD.FTZ R160, R160, R135 ;  /* 0x00000087a0a07221 */ /* 0x000fe40000010000 */
[----:B------:R-:W-:Y:S02]  /*15db0*/  FADD.FTZ R164, R161, R164 ;  /* 0x000000a4a1a47221 */ /* 0x000fe40000010000 */
[----:B------:R-:W-:Y:S01]  /*15dc0*/  FADD.FTZ R3, R133, R160 ;  /* 0x000000a085037221 */ /* 0x000fe20000010000 */
[----:B------:R-:W-:Y:S01]  /*15dd0*/  MOV R133, R132 ;  /* 0x0000008400857202 */ /* 0x000fe20000000f00 */
[----:B------:R-:W-:Y:S03]  /*15de0*/  LDSM.16.MT88.4 R140, [R189+0x1100] ;  /* 0x00110000bd8c783b */ /* 0x000fe60000004200 */
[----:B------:R-:W-:Y:S01]  /*15df0*/  FADD.FTZ R3, R162, R3 ;  /* 0x00000003a2037221 */ /* 0x000fe20000010000 */
[----:B--2---:R-:W-:Y:S03]  /*15e00*/  F2FP.BF16.PACK_AB R13, R173, R172 ;  /* 0x000000acad0d723e */ /* 0x004fe600000010ff */
[----:B------:R-:W-:Y:S01]  /*15e10*/  FADD.FTZ R168, R168, R3 ;  /* 0x00000003a8a87221 */ /* 0x000fe20000010000 */
[----:B------:R-:W-:Y:S03]  /*15e20*/  MOV R3, R0 ;  /* 0x0000000000037202 */ /* 0x000fe60000000f00 */
[----:B------:R-:W-:Y:S01]  /*15e30*/  FADD.FTZ R169, R169, R168 ;  /* 0x000000a8a9a97221 */ /* 0x000fe20000010000 */
[C---:B---3--:R-:W-:Y:S05]  /*15e40*/  HMMA.16816.F32.BF16 R4, R12.reuse, R124, R4 ;  /* 0x0000007c0c04723c */ /* 0x048fea0000041804 */
[----:B------:R-:W-:Y:S03]  /*15e50*/  FADD.FTZ R170, R170, R169 ;  /* 0x000000a9aaaa7221 */ /* 0x000fe60000010000 */
[C---:B------:R-:W-:Y:S01]  /*15e60*/  HMMA.16816.F32.BF16 R8, R12.reuse, R126, R8 ;  /* 0x0000007e0c08723c */ /* 0x040fe20000041808 */
[----:B------:R-:W1:Y:S03]  /*15e70*/  LDSM.16.MT88.4 R124, [R188+0x2900] ;  /* 0x00290000bc7c783b */ /* 0x000e660000004200 */
[----:B------:R-:W-:Y:S04]  /*15e80*/  FADD.FTZ R171, R171, R170 ;  /* 0x000000aaabab7221 */ /* 0x000fe80000010000 */
        /* <DEDUP_REMOVED lines=16> */
[----:B------:R-:W-:Y:S03]  /*15f90*/  FFMA.FTZ R151, R25, c[0x0][0x2d0], -R167 ;  /* 0x0000b40019977a23 */ /* 0x000fe600000108a7 */
[--C-:B------:R-:W-:Y:S01]  /*15fa0*/  FFMA.FTZ R152, R22, c[0x0][0x2d0], -R165.reuse ;  /* 0x0000b40016987a23 */ /* 0x100fe200000108a5 */
[C---:B------:R-:W-:Y:S01]  /*15fb0*/  HMMA.16816.F32.BF16 R48, R12.reuse, R154, R48 ;  /* 0x0000009a0c30723c */ /* 0x040fe20000041830 */
[----:B------:R-:W4:Y:S03]  /*15fc0*/  MUFU.EX2 R149, R149 ;  /* 0x0000009500957308 */ /* 0x000f260000000800 */
[--C-:B------:R-:W-:Y:S02]  /*15fd0*/  FFMA.FTZ R153, R23, c[0x0][0x2d0], -R165.reuse ;  /* 0x0000b40017997a23 */ /* 0x100fe400000108a5 */
[----:B------:R-:W-:Y:S01]  /*15fe0*/  LDSM.16.MT88.4 R20, [R190+0x1100] ;  /* 0x00110000be14783b */ /* 0x000fe20000004200 */
[--C-:B------:R-:W-:Y:S01]  /*15ff0*/  FFMA.FTZ R154, R26, c[0x0][0x2d0], -R165.reuse ;  /* 0x0000b4001a9a7a23 */ /* 0x100fe200000108a5 */
[C---:B------:R-:W-:Y:S03]  /*16000*/  HMMA.16816.F32.BF16 R52, R12.reuse, R156, R52 ;  /* 0x0000009c0c34723c */ /* 0x040fe60000041834 */
[----:B------:R-:W-:Y:S01]  /*16010*/  MUFU.EX2 R150, R150 ;  /* 0x0000009600967308 */ /* 0x000fe20000000800 */
[----:B------:R-:W-:Y:S02]  /*16020*/  FFMA.FTZ R155, R27, c[0x0][0x2d0], -R165 ;  /* 0x0000b4001b9b7a23 */ /* 0x000fe400000108a5 */
[----:B------:R-:W-:Y:S01]  /*16030*/  LDSM.16.MT88.4 R24, [R188+0x1100] ;  /* 0x00110000bc18783b */ /* 0x000fe20000004200 */
[--C-:B------:R-:W-:Y:S01]  /*16040*/  FFMA.FTZ R156, R28, c[0x0][0x2d0], -R167.reuse ;  /* 0x0000b4001c9c7a23 */ /* 0x100fe200000108a7 */
[C---:B------:R-:W-:Y:S04]  /*16050*/  HMMA.16816.F32.BF16 R56, R12.reuse, R158, R56 ;  /* 0x0000009e0c38723c */ /* 0x040fe80000041838 */
[--C-:B------:R-:W-:Y:S01]  /*16060*/  FFMA.FTZ R157, R29, c[0x0][0x2d0], -R167.reuse ;  /* 0x0000b4001d9d7a23 */ /* 0x100fe200000108a7 */
[----:B------:R-:W5:Y:S02]  /*16070*/  MUFU.EX2 R151, R151 ;  /* 0x0000009700977308 */ /* 0x000f640000000800 */
[--C-:B------:R-:W-:Y:S01]  /*16080*/  FFMA.FTZ R158, R32, c[0x0][0x2d0], -R167.reuse ;  /* 0x0000b400209e7a23 */ /* 0x100fe200000108a7 */
[C---:B-1----:R-:W-:Y:S04]  /*16090*/  HMMA.16816.F32.BF16 R60, R12.reuse, R124, R60 ;  /* 0x0000007c0c3c723c */ /* 0x042fe8000004183c */
[----:B------:R-:W-:Y:S02]  /*160a0*/  FFMA.FTZ R167, R33, c[0x0][0x2d0], -R167 ;  /* 0x0000b40021a77a23 */ /* 0x000fe400000108a7 */
[--C-:B------:R-:W-:Y:S01]  /*160b0*/  FFMA.FTZ R159, R30, c[0x0][0x2d0], -R165.reuse ;  /* 0x0000b4001e9f7a23 */ /* 0x100fe200000108a5 */
[----:B------:R-:W-:Y:S01]  /*160c0*/  MUFU.EX2 R152, R152 ;  /* 0x0000009800987308 */ /* 0x000fe20000000800 */
[C---:B------:R-:W-:Y:S01]  /*160d0*/  HMMA.16816.F32.BF16 R64, R12.reuse, R126, R64 ;  /* 0x0000007e0c40723c */ /* 0x040fe20000041840 */
[----:B------:R-:W1:Y:S03]  /*160e0*/  LDSM.16.MT88.4 R124, [R188+0x4900] ;  /* 0x00490000bc7c783b */ /* 0x000e660000004200 */
[----:B------:R-:W-:Y:S04]  /*160f0*/  FFMA.FTZ R165, R35, c[0x0][0x2d0], -R165 ;  /* 0x0000b40023a57a23 */ /* 0x000fe800000108a5 */
[C---:B--2---:R-:W-:Y:S01]  /*16100*/  HMMA.16816.F32.BF16 R68, R12.reuse, R16, R68 ;  /* 0x000000100c44723c */ /* 0x044fe20000041844 */
[----:B------:R-:W-:Y:S01]  /*16110*/  LDSM.16.MT88.4 R28, [R189+0x1900] ;  /* 0x00190000bd1c783b */ /* 0x000fe20000004200 */
[----:B------:R-:W2:Y:S06]  /*16120*/  MUFU.EX2 R153, R153 ;  /* 0x0000009900997308 */ /* 0x000eac0000000800 */
[C---:B------:R-:W-:Y:S01]  /*16130*/  HMMA.16816.F32.BF16 R72, R12.reuse, R18, R72 ;  /* 0x000000120c48723c */ /* 0x040fe20000041848 */
[----:B------:R-:W2:Y:S03]  /*16140*/  LDSM.16.MT88.4 R16, [R195+0x1100] ;  /* 0x00110000c310783b */ /* 0x000ea60000004200 */
[----:B------:R-:W-:Y:S04]  /*16150*/  MUFU.EX2 R154, R154 ;  /* 0x0000009a009a7308 */ /* 0x000fe80000000800 */
[C---:B------:R-:W-:Y:S01]  /*16160*/  HMMA.16816.F32.BF16 R76, R12.reuse, R128, R76 ;  /* 0x000000800c4c723c */ /* 0x040fe2000004184c */
[----:B------:R-:W-:Y:S05]  /*16170*/  LDSM.16.MT88.4 R32, [R188+0x1900] ;  /* 0x00190000bc20783b */ /* 0x000fea0000004200 */
[----:B------:R-:W1:Y:S02]  /*16180*/  MUFU.EX2 R155, R155 ;  /* 0x0000009b009b7308 */ /* 0x000e640000000800 */
[C---:B------:R-:W-:Y:S01]  /*16190*/  HMMA.16816.F32.BF16 R80, R12.reuse, R130, R80 ;  /* 0x000000820c50723c */ /* 0x040fe20000041850 */
[----:B------:R-:W2:Y:S07]  /*161a0*/  LDSM.16.MT88.4 R128, [R195+0x3100] ;  /* 0x00310000c380783b */ /* 0x000eae0000004200 */
[C---:B---3--:R-:W-:Y:S01]  /*161b0*/  HMMA.16816.F32.BF16 R84, R12.reuse, R136, R84 ;  /* 0x000000880c54723c */ /* 0x048fe20000041854 */
[----:B------:R-:W-:Y:S07]  /*161c0*/  MUFU.EX2 R156, R156 ;  /* 0x0000009c009c7308 */ /* 0x000fee0000000800 */
[C---:B------:R-:W-:Y:S01]  /*161d0*/  HMMA.16816.F32.BF16 R88, R12.reuse, R138, R88 ;  /* 0x0000008a0c58723c */ /* 0x040fe20000041858 */
[----:B------:R-:W-:Y:S02]  /*161e0*/  LDSM.16.MT88.4 R136, [R189+0x3900] ;  /* 0x00390000bd88783b */ /* 0x000fe40000004200 */
[----:B------:R-:W3:Y:S05]  /*161f0*/  MUFU.EX2 R157, R157 ;  /* 0x0000009d009d7308 */ /* 0x000eea0000000800 */
[C---:B-1----:R-:W-:Y:S05]  /*16200*/  HMMA.16816.F32.BF16 R92, R12.reuse, R124, R92 ;  /* 0x0000007c0c5c723c */ /* 0x042fea000004185c */
[----:B------:R-:W-:Y:S03]  /*16210*/  MUFU.EX2 R158, R158 ;  /* 0x0000009e009e7308 */ /* 0x000fe60000000800 */
[----:B------:R-:W-:Y:S01]  /*16220*/  HMMA.16816.F32.BF16 R96, R12, R126, R96 ;  /* 0x0000007e0c60723c */ /* 0x000fe20000041860 */
[----:B------:R-:W1:Y:S06]  /*16230*/  LDSM.16.MT88.4 R124, [R190+0x3100] ;  /* 0x00310000be7c783b */ /* 0x000e6c0000004200 */
[----:B----4-:R-:W-:Y:S01]  /*16240*/  F2FP.BF16.PACK_AB R12, R149, R148 ;  /* 0x00000094950c723e */ /* 0x010fe200000010ff */
[----:B------:R-:W4:Y:S01]  /*16250*/  MUFU.EX2 R167, R167 ;  /* 0x000000a700a77308 */ /* 0x000f220000000800 */
[----:B-----5:R-:W-:Y:S03]  /*16260*/  F2FP.BF16.PACK_AB R14, R151, R150 ;  /* 0x00000096970e723e */ /* 0x020fe600000010ff */
[----:B--2---:R-:W-:Y:S01]  /*16270*/  F2FP.BF16.PACK_AB R13, R153, R152 ;  /* 0x00000098990d723e */ /* 0x004fe200000010ff */
[----:B------:R-:W-:Y:S01]  /*16280*/  FADD.FTZ R148, R148, R171 ;  /* 0x000000ab94947221 */ /* 0x000fe20000010000 */
[----:B------:R-:W-:Y:S03]  /*16290*/  F2FP.BF16.PACK_AB R15, R155, R154 ;  /* 0x0000009a9b0f723e */ /* 0x000fe600000010ff */
[----:B------:R-:W-:Y:S01]  /*162a0*/  FADD.FTZ R149, R149, R148 ;  /* 0x0000009495957221 */ /* 0x000fe20000010000 */
[----:B------:R-:W2:Y:S03]  /*162b0*/  MUFU.EX2 R159, R159 ;  /* 0x0000009f009f7308 */ /* 0x000ea60000000800 */
[C---:B------:R-:W-:Y:S03]  /*162c0*/  HMMA.16816.F32.BF16 R4, R12.reuse, R16, R4 ;  /* 0x000000100c04723c */ /* 0x040fe60000041804 */
[----:B------:R-:W-:Y:S04]  /*162d0*/  FADD.FTZ R150, R150, R149 ;  /* 0x0000009596967221 */ /* 0x000fe80000010000 */
[----:B------:R-:W5:Y:S01]  /*162e0*/  MUFU.EX2 R226, R165 ;  /* 0x000000a500e27308 */ /* 0x000f620000000800 */
[C---:B------:R-:W-:Y:S01]  /*162f0*/  HMMA.16816.F32.BF16 R8, R12.reuse, R18, R8 ;  /* 0x000000120c08723c */ /* 0x040fe20000041808 */
[----:B------:R-:W1:Y:S03]  /*16300*/  LDSM.16.MT88.4 R16, [R189+0x3100] ;  /* 0x00310000bd10783b */ /* 0x000e660000004200 */
[----:B------:R-:W-:Y:S04]  /*16310*/  FADD.FTZ R151, R151, R150 ;  /* 0x0000009697977221 */ /* 0x000fe80000010000 */
[C---:B------:R-:W-:Y:S08]  /*16320*/  HMMA.16816.F32.BF16 R100, R12.reuse, R20, R100 ;  /* 0x000000140c64723c */ /* 0x040ff00000041864 */
[C---:B------:R-:W-:Y:S01]  /*16330*/  HMMA.16816.F32.BF16 R104, R12.reuse, R22, R104 ;  /* 0x000000160c68723c */ /* 0x040fe20000041868 */
[----:B------:R-:W1:Y:S07]  /*16340*/  LDSM.16.MT88.4 R20, [R188+0x3100] ;  /* 0x00310000bc14783b */ /* 0x000e6e0000004200 */
[C---:B------:R-:W-:Y:S08]  /*16350*/  HMMA.16816.F32.BF16 R108, R12.reuse, R140, R108 ;  /* 0x0000008c0c6c723c */ /* 0x040ff0000004186c */
[C---:B------:R-:W-:Y:S01]  /*16360*/  HMMA.16816.F32.BF16 R112, R12.reuse, R142, R112 ;  /* 0x0000008e0c70723c */ /* 0x040fe20000041870 */
[----:B------:R-:W-:Y:S07]  /*16370*/  LDSM.16.MT88.4 R140, [R188+0x3900] ;  /* 0x00390000bc8c783b */ /* 0x000fee0000004200 */
[C---:B------:R-:W-:Y:S08]  /*16380*/  HMMA.16816.F32.BF16 R116, R12.reuse, R24, R116 ;  /* 0x000000180c74723c */ /* 0x040ff00000041874 */
[C---:B------:R-:W-:Y:S01]  /*16390*/  HMMA.16816.F32.BF16 R120, R12.reuse, R26, R120 ;  /* 0x0000001a0c78723c */ /* 0x040fe20000041878 */
[----:B------:R-:W2:Y:S07]  /*163a0*/  LDSM.16.MT88.4 R24, [R195+0x5100] ;  /* 0x00510000c318783b */ /* 0x000eae0000004200 */
[C---:B------:R-:W-:Y:S08]  /*163b0*/  HMMA.16816.F32.BF16 R36, R12.reuse, R128, R36 ;  /* 0x000000800c24723c */ /* 0x040ff00000041824 */
[C---:B------:R-:W-:Y:S08]  /*163c0*/  HMMA.16816.F32.BF16 R40, R12.reuse, R130, R40 ;  /* 0x000000820c28723c */ /* 0x040ff00000041828 */
        /* <DEDUP_REMOVED lines=15> */
[C---:B---3--:R-:W-:Y:S08]  /*164c0*/  HMMA.16816.F32.BF16 R84, R12.reuse, R16, R84 ;  /* 0x000000100c54723c */ /* 0x048ff00000041854 */
[C---:B------:R-:W-:Y:S01]  /*164d0*/  HMMA.16816.F32.BF16 R88, R12.reuse, R18, R88 ;  /* 0x000000120c58723c */ /* 0x040fe20000041858 */
[----:B------:R-:W2:Y:S07]  /*164e0*/  LDSM.16.MT88.4 R16, [R195+0x3900] ;  /* 0x00390000c310783b */ /* 0x000eae0000004200 */
[C---:B----4-:R-:W-:Y:S08]  /*164f0*/  HMMA.16816.F32.BF16 R92, R12.reuse, R20, R92 ;  /* 0x000000140c5c723c */ /* 0x050ff0000004185c */
[----:B------:R-:W-:Y:S01]  /*16500*/  HMMA.16816.F32.BF16 R96, R12, R22, R96 ;  /* 0x000000160c60723c */ /* 0x000fe20000041860 */
[----:B------:R-:W3:Y:S06]  /*16510*/  LDSM.16.MT88.4 R20, [R190+0x3900] ;  /* 0x00390000be14783b */ /* 0x000eec0000004200 */
[----:B------:R-:W-:Y:S01]  /*16520*/  F2FP.BF16.PACK_AB R12, R157, R156 ;  /* 0x0000009c9d0c723e */ /* 0x000fe200000010ff */
[----:B------:R-:W-:Y:S01]  /*16530*/  FADD.FTZ R156, R156, R151 ;  /* 0x000000979c9c7221 */ /* 0x000fe20000010000 */
[----:B------:R-:W-:Y:S03]  /*16540*/  F2FP.BF16.PACK_AB R14, R167, R158 ;  /* 0x0000009ea70e723e */ /* 0x000fe600000010ff */
[----:B------:R-:W-:Y:S01]  /*16550*/  F2FP.BF16.PACK_AB R13, R224, R159 ;  /* 0x0000009fe00d723e */ /* 0x000fe200000010ff */
[----:B------:R-:W-:Y:S01]  /*16560*/  FADD.FTZ R157, R157, R156 ;  /* 0x0000009c9d9d7221 */ /* 0x000fe20000010000 */
[----:B-----5:R-:W-:Y:S03]  /*16570*/  F2FP.BF16.PACK_AB R15, R226, R225 ;  /* 0x000000e1e20f723e */ /* 0x020fe600000010ff */
[----:B------:R-:W-:Y:S04]  /*16580*/  FADD.FTZ R158, R158, R157 ;  /* 0x0000009d9e9e7221 */ /* 0x000fe80000010000 */
[C---:B-1----:R-:W-:Y:S01]  /*16590*/  HMMA.16816.F32.BF16 R128, R12.reuse, R124, R4 ;  /* 0x0000007c0c80723c */ /* 0x042fe20000041804 */
[----:B------:R-:W1:Y:S02]  /*165a0*/  LDSM.16.MT88.4 R4, [R190+0x5900] ;  /* 0x00590000be04783b */ /* 0x000e640000004200 */
[----:B------:R-:W-:Y:S05]  /*165b0*/  FADD.FTZ R214, R167, R158 ;  /* 0x0000009ea7d67221 */ /* 0x000fea0000010000 */
[C---:B------:R-:W-:Y:S01]  /*165c0*/  HMMA.16816.F32.BF16 R124, R12.reuse, R126, R8 ;  /* 0x0000007e0c7c723c */ /* 0x040fe20000041808 */
[----:B------:R-:W4:Y:S07]  /*165d0*/  LDSM.16.MT88.4 R8, [R189+0x5900] ;  /* 0x00590000bd08783b */ /* 0x000f2e0000004200 */
        /* <DEDUP_REMOVED lines=21> */
[C---:B----4-:R-:W-:Y:S04]  /*16730*/  HMMA.16816.F32.BF16 R84, R12.reuse, R8, R84 ;  /* 0x000000080c54723c */ /* 0x050fe80000041854 */
        /* <DEDUP_REMOVED lines=16> */
.L_x_1947:
        /* <DEDUP_REMOVED lines=22> */
[C---:B------:R-:W-:Y:S01]  /*169a0*/  FMUL.FTZ R125, R4.reuse, R125 ;  /* 0x0000007d047d7220 */ /* 0x040fe20000410000 */
        /* <DEDUP_REMOVED lines=100> */
.L_x_1894:
        /* <DEDUP_REMOVED lines=140> */
[----:B-1----:R-:W-:-:S02]  /*178b0*/  IMAD.MOV.U32 R6, RZ, RZ, c[0x0][0x388] ;  /* 0x0000e200ff067624 */ /* 0x002fc400078e00ff */
[----:B--2---:R-:W-:-:S03]  /*178c0*/  @P1 IMAD.WIDE R18, R200, R15, c[0x0][0x508] ;  /* 0x00014200c8121625 */ /* 0x004fc600078e020f */
[----:B------:R-:W2:Y:S04]  /*178d0*/  @P0 LDG.E R9, [R26.64] ;  /* 0x000000061a090981 */ /* 0x000ea8000c1e1900 */
[----:B------:R3:W5:Y:S01]  /*178e0*/  @P1 LDG.E R6, [R18.64] ;  /* 0x0000000612061981 */ /* 0x000762000c1e1900 */
[----:B------:R-:W-:Y:S02]  /*178f0*/  CS2R R16, SRZ ;  /* 0x0000000000107805 */ /* 0x000fe4000001ff00 */
[--C-:B--2---:R-:W-:Y:S01]  /*17900*/  @P0 SHF.R.S32.HI R17, RZ, 0x1f, R9.reuse ;  /* 0x0000001fff110819 */ /* 0x104fe20000011409 */
[----:B------:R-:W-:Y:S01]  /*17910*/  @P0 IMAD.MOV.U32 R16, RZ, RZ, R9 ;  /* 0x000000ffff100224 */ /* 0x000fe200078e0009 */
[----:B------:R-:W-:Y:S05]  /*17920*/  @P1 BRA `(.L_x_1950) ;  /* 0x0000004000001947 */ /* 0x000fea0003800000 */
[----:B---3--:R-:W-:Y:S05]  /*17930*/  @!P0 BRA `(.L_x_1950) ;  /* 0x0000003000008947 */ /* 0x008fea0003800000 */
[----:B-----5:R-:W2:Y:S04]  /*17940*/  LDG.E R6, [R26.64] ;  /* 0x000000061a067981 */ /* 0x020ea8000c1e1900 */
[----:B------:R-:W2:Y:S02]  /*17950*/  LDG.E R3, [R26.64+0x4] ;  /* 0x000004061a037981 */ /* 0x000ea4000c1e1900 */
[----:B--2---:R-:W-:-:S02]  /*17960*/  IADD3 R6, -R6, R3, RZ ;  /* 0x0000000306067210 */ /* 0x004fc40007ffe1ff */
.L_x_1950:
[----:B---3--:R-:W-:Y:S01]  /*17970*/  LOP3.LUT R8, R12, 0xffffffe0, RZ, 0xc0, !PT ;  /* 0xffffffe00c087812 */ /* 0x008fe200078ec0ff */
        /* <DEDUP_REMOVED lines=10> */
[----:B------:R-:W-:Y:S01]  /*17a20*/  LOP3.LUT R12, R12, 0xffffff8, RZ, 0xc0, !PT ;  /* 0x0ffffff80c0c7812 */ /* 0x000fe200078ec0ff */
[----:B------:R-:W-:Y:S01]  /*17a30*/  IMAD.IADD R14, R14, 0x1, -R3 ;  /* 0x000000010e0e7824 */ /* 0x000fe200078e0a03 */
[----:B------:R-:W-:Y:S02]  /*17a40*/  LEA.HI R8, R8, R9, RZ, 0x2 ;  /* 0x0000000908087211 */ /* 0x000fe400078f10ff */
[----:B------:R-:W-:Y:S02]  /*17a50*/  IADD3 R7, -R12, R7, RZ ;  /* 0x000000070c077210 */ /* 0x000fe40007ffe1ff */
[----:B------:R-:W-:Y:S02]  /*17a60*/  SHF.R.S32.HI R8, RZ, 0x2, R8 ;  /* 0x00000002ff087819 */ /* 0x000fe40000011408 */
[----:B------:R-:W-:Y:S02]  /*17a70*/  ISETP.NE.AND P1, PT, R11, 0x1, PT ;  /* 0x000000010b00780c */ /* 0x000fe40003f25270 */
[-C--:B------:R-:W-:Y:S01]  /*17a80*/  LEA.HI R12, R10, R5.reuse, RZ, 0x3 ;  /* 0x000000050a0c7211 */ /* 0x080fe200078f18ff */
[----:B------:R-:W-:Y:S01]  /*17a90*/  IMAD R3, R7, 0x10, R8 ;  /* 0x0000001007037824 */ /* 0x000fe200078e0208 */
[----:B------:R-:W-:Y:S01]  /*17aa0*/  LOP3.LUT P2, RZ, R9, 0x3, RZ, 0xc0, !PT ;  /* 0x0000000309ff7812 */ /* 0x000fe2000784c0ff */
[----:B------:R-:W-:Y:S01]  /*17ab0*/  IMAD R8, R0, c[0x0][0x490], RZ ;  /* 0x0001240000087a24 */ /* 0x000fe200078e02ff */
[----:B------:R-:W-:Y:S01]  /*17ac0*/  MOV R18, R16 ;  /* 0x0000001000127202 */ /* 0x000fe20000000f00 */
[----:B------:R-:W-:Y:S01]  /*17ad0*/  IMAD R11, R14, 0x8, R3 ;  /* 0x000000080e0b7824 */ /* 0x000fe200078e0203 */
[----:B------:R-:W-:Y:S01]  /*17ae0*/  LEA.HI R10, R10, R5, RZ, 0x6 ;  /* 0x000000050a0a7211 */ /* 0x000fe200078f30ff */
[----:B------:R-:W-:Y:S01]  /*17af0*/  IMAD R9, R199, c[0x0][0x494], R8 ;  /* 0x00012500c7097a24 */ /* 0x000fe200078e0208 */
[----:B------:R-:W-:Y:S01]  /*17b00*/  LOP3.LUT R8, R12, 0xfffffff8, RZ, 0xc0, !PT ;  /* 0xfffffff80c087812 */ /* 0x000fe200078ec0ff */
[----:B------:R-:W-:Y:S01]  /*17b10*/  IMAD R7, R17, c[0x0][0x3a0], RZ ;  /* 0x0000e80011077a24 */ /* 0x000fe200078e02ff */
[----:B-1----:R-:W-:Y:S01]  /*17b20*/  LEA R11, R58, R11, 0x7 ;  /* 0x0000000b3a0b7211 */ /* 0x002fe200078e38ff */
[----:B------:R-:W-:Y:S01]  /*17b30*/  IMAD.WIDE.U32 R18, R199, c[0x0][0x490], R18 ;  /* 0x00012400c7127a25 */ /* 0x000fe200078e0012 */
[----:B------:R-:W-:-:S03]  /*17b40*/  SHF.L.U32 R10, R10, 0x3, RZ ;  /* 0x000000030a0a7819 */ /* 0x000fc600000006ff */
[----:B------:R-:W-:Y:S02]  /*17b50*/  IMAD.IADD R8, R5, 0x1, -R8 ;  /* 0x0000000105087824 */ /* 0x000fe400078e0a08 */
[C---:B------:R-:W-:Y:S02]  /*17b60*/  IMAD R7, R16.reuse, c[0x0][0x3a4], R7 ;  /* 0x0000e90010077a24 */ /* 0x040fe400078e0207 */
[----:B------:R-:W-:-:S04]  /*17b70*/  IMAD.WIDE.U32 R14, R16, c[0x0][0x3a0], RZ ;  /* 0x0000e800100e7a25 */ /* 0x000fc800078e00ff */
[----:B------:R-:W-:Y:S01]  /*17b80*/  @P1 IMAD.HI.U32 R5, R11, c[0x0][0x4ec], RZ ;  /* 0x00013b000b051a27 */ /* 0x000fe200078e00ff */
[----:B------:R-:W-:Y:S02]  /*17b90*/  IADD3 R15, R15, R7, RZ ;  /* 0x000000070f0f7210 */ /* 0x000fe40007ffe0ff */
[----:B------:R-:W-:Y:S01]  /*17ba0*/  SHF.R.S32.HI R7, RZ, 0x1f, R200 ;  /* 0x0000001fff077819 */ /* 0x000fe200000114c8 */
[----:B------:R-:W-:Y:S01]  /*17bb0*/  IMAD.IADD R19, R19, 0x1, R9 ;  /* 0x0000000113137824 */ /* 0x000fe200078e0209 */
[----:B------:R-:W-:Y:S01]  /*17bc0*/  SEL R200, R200, RZ, !P0 ;  /* 0x000000ffc8c87207 */ /* 0x000fe20004000000 */
[----:B------:R-:W-:Y:S01]  /*17bd0*/  IMAD.MOV.U32 R9, RZ, RZ, R11 ;  /* 0x000000ffff097224 */ /* 0x000fe200078e000b */
[----:B------:R-:W-:Y:S01]  /*17be0*/  @P1 SHF.R.U32.HI R9, RZ, c[0x0][0x4f0], R5 ;  /* 0x00013c00ff091a19 */ /* 0x000fe20000011605 */
[----:B------:R-:W-:Y:S01]  /*17bf0*/  IMAD R0, R0, c[0x0][0x3e8], RZ ;  /* 0x0000fa0000007a24 */ /* 0x000fe200078e02ff */
[----:B------:R-:W-:Y:S01]  /*17c00*/  SHF.R.S32.HI R5, RZ, 0x3, R12 ;  /* 0x00000003ff057819 */ /* 0x000fe2000001140c */
[----:B------:R-:W-:Y:S01]  /*17c10*/  IMAD.WIDE.U32 R14, R199, c[0x0][0x3e8], R14 ;  /* 0x0000fa00c70e7a25 */ /* 0x000fe200078e000e */
[----:B------:R-:W-:-:S02]  /*17c20*/  SEL R7, R7, RZ, !P0 ;  /* 0x000000ff07077207 */ /* 0x000fc40004000000 */
[----:B------:R-:W-:Y:S01]  /*17c30*/  LEA R21, R8, R5, 0x5 ;  /* 0x0000000508157211 */ /* 0x000fe200078e28ff */
[--C-:B------:R-:W-:Y:S01]  /*17c40*/  IMAD.MOV R12, RZ, RZ, -R9.reuse ;  /* 0x000000ffff0c7224 */ /* 0x100fe200078e0a09 */
[----:B------:R-:W-:Y:S01]  /*17c50*/  SHF.R.S32.HI R16, RZ, 0x1f, R9 ;  /* 0x0000001fff107819 */ /* 0x000fe20000011409 */
[----:B------:R-:W-:Y:S02]  /*17c60*/  IMAD R17, R199, c[0x0][0x3ec], R0 ;  /* 0x0000fb00c7117a24 */ /* 0x000fe400078e0200 */
[----:B------:R-:W-:Y:S02]  /*17c70*/  IMAD R12, R12, c[0x0][0x4e8], R11 ;  /* 0x00013a000c0c7a24 */ /* 0x000fe400078e020b */
[----:B------:R-:W-:Y:S01]  /*17c80*/  IMAD.WIDE.U32 R18, R200, c[0x0][0x498], R18 ;  /* 0x00012600c8127a25 */ /* 0x000fe200078e0012 */
[----:B------:R-:W-:-:S03]  /*17c90*/  IADD3 R15, R15, R17, RZ ;  /* 0x000000110f0f7210 */ /* 0x000fc60007ffe0ff */
        /* <DEDUP_REMOVED lines=10> */
[----:B------:R-:W-:-:S04]  /*17d40*/  IMAD.WIDE.U32 R20, R12, c[0x0][0x488], R20 ;  /* 0x000122000c147a25 */ /* 0x000fc800078e0014 */
[----:B------:R-:W-:Y:S01]  /*17d50*/  IMAD R17, R12, c[0x0][0x48c], R17 ;  /* 0x000123000c117a24 */ /* 0x000fe200078e0211 */
[----:B------:R-:W-:Y:S01]  /*17d60*/  LEA R12, P0, R20, c[0x0][0x450], 0x2 ;  /* 0x00011400140c7a11 */ /* 0x000fe200078010ff */
[----:B------:R-:W-:Y:S02]  /*17d70*/  IMAD.SHL.U32 R0, R5, 0x40, RZ ;  /* 0x0000004005007824 */ /* 0x000fe400078e00ff */
[----:B------:R-:W-:Y:S01]  /*17d80*/  IMAD R19, R7, c[0x0][0x3f0], RZ ;  /* 0x0000fc0007137a24 */ /* 0x000fe200078e02ff */
[----:B------:R-:W-:Y:S01]  /*17d90*/  IADD3 R17, R21, R17, RZ ;  /* 0x0000001115117210 */ /* 0x000fe20007ffe0ff */
[----:B------:R-:W-:Y:S01]  /*17da0*/  SHFL.IDX PT, R32, R12, RZ, 0x1c1f ;  /* 0x001c1fff0c207589 */ /* 0x000fe200000e0000 */
[----:B------:R-:W-:Y:S01]  /*17db0*/  LOP3.LUT R13, R0, 0x1c0, RZ, 0xc0, !PT ;  /* 0x000001c0000d7812 */ /* 0x000fe200078ec0ff */
[----:B------:R-:W-:Y:S01]  /*17dc0*/  IMAD.SHL.U32 R0, R8, 0x8, RZ ;  /* 0x0000000808007824 */ /* 0x000fe200078e00ff */
[----:B------:R-:W-:Y:S01]  /*17dd0*/  LEA.HI.X R17, R20, c[0x0][0x454], R17, 0x2, P0 ;  /* 0x0001150014117a11 */ /* 0x000fe200000f1411 */
[----:B------:R-:W-:Y:S01]  /*17de0*/  SHFL.IDX PT, R34, R12, 0x1, 0x1c1f ;  /* 0x003c1f000c227f89 */ /* 0x000fe200000e0000 */
[----:B------:R-:W-:Y:S01]  /*17df0*/  SHF.R.U32.HI R7, RZ, 0x3, R13 ;  /* 0x00000003ff077819 */ /* 0x000fe2000001160d */
[----:B------:R-:W-:Y:S01]  /*17e00*/  IMAD R16, R58, 0x80, R3 ;  /* 0x000000803a107824 */ /* 0x000fe200078e0203 */
[----:B------:R-:W-:Y:S01]  /*17e10*/  LOP3.LUT R8, R13, 0x38, R0, 0xf8, !PT ;  /* 0x000000380d087812 */ /* 0x000fe200078ef800 */
[----:B------:R-:W1:Y:S01]  /*17e20*/  SHFL.IDX PT, R33, R17, RZ, 0x1c1f ;  /* 0x001c1fff11217589 */ /* 0x000e6200000e0000 */
[C---:B------:R-:W-:Y:S01]  /*17e30*/  IMAD R19, R200.reuse, c[0x0][0x3f4], R19 ;  /* 0x0000fd00c8137a24 */ /* 0x040fe200078e0213 */
[----:B------:R-:W-:Y:S01]  /*17e40*/  SHF.R.S32.HI R13, RZ, 0x1f, R9 ;  /* 0x0000001fff0d7819 */ /* 0x000fe20000011409 */
[----:B------:R-:W-:Y:S01]  /*17e50*/  IMAD.WIDE.U32 R14, R200, c[0x0][0x3f0], R14 ;  /* 0x0000fc00c80e7a25 */ /* 0x000fe200078e000e */
[----:B------:R-:W2:Y:S01]  /*17e60*/  SHFL.IDX PT, R35, R17, 0x1, 0x1c1f ;  /* 0x003c1f0011237f89 */ /* 0x000ea200000e0000 */
[----:B------:R-:W-:-:S02]  /*17e70*/  LOP3.LUT R7, R8, R7, RZ, 0x3c, !PT ;  /* 0x0000000708077212 */ /* 0x000fc400078e3cff */
[----:B------:R-:W-:Y:S01]  /*17e80*/  IMAD.MOV R8, RZ, RZ, -R9 ;  /* 0x000000ffff087224 */ /* 0x000fe200078e0a09 */
[----:B------:R-:W-:Y:S01]  /*17e90*/  IADD3 R15, R15, R19, RZ ;  /* 0x000000130f0f7210 */ /* 0x000fe20007ffe0ff */
[----:B-----5:R-:W-:Y:S01]  /*17ea0*/  IMAD R3, R6, c[0x0][0x4e8], RZ ;  /* 0x00013a0006037a24 */ /* 0x020fe200078e02ff */
[----:B------:R-:W-:Y:S01]  /*17eb0*/  IADD3 R6, R16, 0x8, RZ ;  /* 0x0000000810067810 */ /* 0x000fe20007ffe0ff */
[----:B------:R-:W-:Y:S01]  /*17ec0*/  IMAD R8, R8, c[0x0][0x4e8], R11 ;  /* 0x00013a0008087a24 */ /* 0x000fe200078e020b */
[----:B------:R-:W-:Y:S01]  /*17ed0*/  LOP3.LUT R7, R7, 0x7ffffe00, R10, 0xf8, !PT ;  /* 0x7ffffe0007077812 */ /* 0x000fe200078ef80a */
[----:B------:R-:W-:Y:S01]  /*17ee0*/  IMAD R18, R13, c[0x0][0x3e0], RZ ;  /* 0x0000f8000d127a24 */ /* 0x000fe200078e02ff */
[-C--:B------:R-:W-:Y:S01]  /*17ef0*/  ISETP.GE.OR P1, PT, R16, R3.reuse, P2 ;  /* 0x000000031000720c */ /* 0x080fe20001726670 */
[----:B------:R-:W-:Y:S01]  /*17f00*/  IMAD.WIDE.U32 R14, R9, c[0x0][0x3e0], R14 ;  /* 0x0000f800090e7a25 */ /* 0x000fe200078e000e */
[----:B------:R-:W-:Y:S02]  /*17f10*/  ISETP.GE.OR P0, PT, R6, R3, P2 ;  /* 0x000000030600720c */ /* 0x000fe40001706670 */
[----:B------:R-:W-:Y:S01]  /*17f20*/  SHF.L.U32 R57, R7, 0x1, RZ ;  /* 0x0000000107397819 */ /* 0x000fe200000006ff */
[----:B------:R-:W-:Y:S01]  /*17f30*/  IMAD R18, R9, c[0x0][0x3e4], R18 ;  /* 0x0000f90009127a24 */ /* 0x000fe200078e0212 */
[----:B------:R-:W-:-:S02]  /*17f40*/  SHF.R.S32.HI R9, RZ, 0x1f, R8 ;  /* 0x0000001fff097819 */ /* 0x000fc40000011408 */
[----:B------:R-:W-:Y:S01]  /*17f50*/  LEA R58, R58, R5, 0x7 ;  /* 0x000000053a3a7211 */ /* 0x000fe200078e38ff */
[----:B------:R-:W-:Y:S02]  /*17f60*/  IMAD.IADD R15, R15, 0x1, R18 ;  /* 0x000000010f0f7824 */ /* 0x000fe400078e0212 */
[----:B------:R-:W-:Y:S02]  /*17f70*/  IMAD R9, R9, c[0x0][0x3d8], RZ ;  /* 0x0000f60009097a24 */ /* 0x000fe400078e02ff */
        /* <DEDUP_REMOVED lines=26> */
[----:B------:R-:W5:Y:S01]  /*18120*/  LDS.128 R4, [R57+0x8080] ;  /* 0x0080800039047984 */ /* 0x000f620000000c00 */
[----:B------:R-:W-:-:S09]  /*18130*/  ISETP.GE.AND P2, PT, R0, c[0x0][0x3c8], PT ;  /* 0x0000f20000007a0c */ /* 0x000fd20003f46270 */
[----:B------:R-:W-:Y:S02]  /*18140*/  @!P1 SHF.R.S32.HI R52, RZ, 0x1f, R55 ;  /* 0x0000001fff349819 */ /* 0x000fe40000011437 */
[----:B------:R-:W-:Y:S02]  /*18150*/  @!P0 SHF.R.S32.HI R2, RZ, 0x1f, R53 ;  /* 0x0000001fff028819 */ /* 0x000fe40000011435 */
[----:B------:R-:W-:Y:S01]  /*18160*/  @!P1 LEA.HI R52, R52, R55, RZ, 0x3 ;  /* 0x0000003734349211 */ /* 0x000fe200078f18ff */
[----:B------:R-:W-:Y:S01]  /*18170*/  @!P2 IMAD.WIDE R62, R0, 0x2, R60 ;  /* 0x00000002003ea825 */ /* 0x000fe200078e023c */
[----:B------:R-:W-:Y:S02]  /*18180*/  @!P0 LEA.HI R2, R2, R53, RZ, 0x3 ;  /* 0x0000003502028211 */ /* 0x000fe400078f18ff */
[----:B------:R-:W-:Y:S02]  /*18190*/  @!P1 LOP3.LUT R52, R52, 0xfffffff8, RZ, 0xc0, !PT ;  /* 0xfffffff834349812 */ /* 0x000fe400078ec0ff */
[----:B------:R-:W-:-:S03]  /*181a0*/  @!P0 LOP3.LUT R2, R2, 0xfffffff8, RZ, 0xc0, !PT ;  /* 0xfffffff802028812 */ /* 0x000fc600078ec0ff */
[----:B------:R-:W-:-:S04]  /*181b0*/  @!P1 IMAD.WIDE R52, R52, 0x2, R60 ;  /* 0x0000000234349825 */ /* 0x000fc800078e023c */
[----:B------:R-:W-:Y:S01]  /*181c0*/  @!P0 IMAD.WIDE R60, R2, 0x2, R60 ;  /* 0x00000002023c8825 */ /* 0x000fe200078e023c */
[----:B--2---:R2:W-:Y:S04]  /*181d0*/  @!P2 ST.E.128 [R62.64], R48 ;  /* 0x000000303e00a985 */ /* 0x0045e8000c101d06 */
[----:B-1----:R2:W-:Y:S04]  /*181e0*/  @!P1 ST.E.128 [R52.64], R32 ;  /* 0x0000002034009985 */ /* 0x0025e8000c101d06 */
[----:B-----5:R2:W-:Y:S02]  /*181f0*/  @!P0 ST.E.128 [R60.64], R4 ;  /* 0x000000043c008985 */ /* 0x0205e4000c101d06 */
.L_x_1952:
[----:B--2---:R-:W-:Y:S05]  /*18200*/  BSYNC B0 ;  /* 0x0000000000007941 */ /* 0x004fea0003800000 */
.L_x_1951:
        /* <DEDUP_REMOVED lines=23> */
.L_x_1954:
[----:B------:R-:W-:Y:S05]  /*18380*/  BSYNC B0 ;  /* 0x0000000000007941 */ /* 0x000fea0003800000 */
.L_x_1953:
        /* <DEDUP_REMOVED lines=23> */
.L_x_1956:
[----:B------:R-:W-:Y:S05]  /*18500*/  BSYNC B0 ;  /* 0x0000000000007941 */ /* 0x000fea0003800000 */
.L_x_1955:
        /* <DEDUP_REMOVED lines=24> */
.L_x_1949:
        /* <DEDUP_REMOVED lines=18> */
.L_x_1957:
        /* <DEDUP_REMOVED lines=41> */
.L_x_1959:
[----:B------:R-:W-:Y:S05]  /*18a40*/  BSYNC B0 ;  /* 0x0000000000007941 */ /* 0x000fea0003800000 */
.L_x_1958:
        /* <DEDUP_REMOVED lines=64> */
.L_x_1961:
[----:B------:R-:W-:Y:S05]  /*18e50*/  BSYNC B0 ;  /* 0x0000000000007941 */ /* 0x000fea0003800000 */
.L_x_1960:
        /* <DEDUP_REMOVED lines=21> */
.L_x_1963:
[----:B------:R-:W-:Y:S05]  /*18fb0*/  BSYNC B0 ;  /* 0x0000000000007941 */ /* 0x000fea0003800000 */
.L_x_1962:
        /* <DEDUP_REMOVED lines=21> */
.L_x_1965:
[----:B------:R-:W-:Y:S05]  /*19110*/  BSYNC B0 ;  /* 0x0000000000007941 */ /* 0x000fea0003800000 */
.L_x_1964:
        /* <DEDUP_REMOVED lines=22> */
.L_x_1966:
        /* <DEDUP_REMOVED lines=16> */
.L_x_2649:


//--------------------- .text._ZN7cutlass13device_kernelIN5flash19enable_sm80_to_sm89INS1_16FlashAttnFwdSm80INS1_25CollectiveMainloopFwdSm80ILi8ELi2ELb1EN4cute5tupleIJNS5_1CILi128EEENS7_ILi96EEENS7_ILi192EEEEEELi192ENS_10bfloat16_tEfNS_4arch4Sm80ELb0ELb0ELb0ELb0ELb0ELb0ELb1ELb0EEENS1_21CollectiveEpilogueFwdINS6_IJS8_SA_S9_EEENS6_IJNS7_ILi1EEESI_SI_EEESC_SE_Li256ELb0ELb1ELb0ELb0EEENS1_19SingleTileSchedulerILb0ELb0ELb1ELi128EEEEEEEEEvNT_6ParamsE --------------------------
	.section	.text._ZN7cutlass13device_kernelIN5flash19enable_sm80_to_sm89INS1_16FlashAttnFwdSm80INS1_25CollectiveMainloopFwdSm80ILi8ELi2ELb1EN4cute5tupleIJNS5_1CILi128EEENS7_ILi96EEENS7_ILi192EEEEEELi192ENS_10bfloat16_tEfNS_4arch4Sm80ELb0ELb0ELb0ELb0ELb0ELb0ELb1ELb0EEENS1_21CollectiveEpilogueFwdINS6_IJS8_SA_S9_EEENS6_IJNS7_ILi1EEESI_SI_EEESC_SE_Li256ELb0ELb1ELb0ELb0EEENS1_19SingleTileSchedulerILb0ELb0ELb1ELi128EEEEEEEEEvNT_6ParamsE,"ax",@progbits
	.sectioninfo	@"SHI_REGISTERS=255"
	.align	128
.text._ZN7cutlass13device_kernelIN5flash19enable_sm80_to_sm89INS1_16FlashAttnFwdSm80INS1_25CollectiveMainloopFwdSm80ILi8ELi2ELb1EN4cute5tupleIJNS5_1CILi128EEENS7_ILi96EEENS7_ILi192EEEEEELi192ENS_10bfloat16_tEfNS_4arch4Sm80ELb0ELb0ELb0ELb0ELb0ELb0ELb1ELb0EEENS1_21CollectiveEpilogueFwdINS6_IJS8_SA_S9_EEENS6_IJNS7_ILi1EEESI_SI_EEESC_SE_Li256ELb0ELb1ELb0ELb0EEENS1_19SingleTileSchedulerILb0ELb0ELb1ELi128EEEEEEEEEvNT_6ParamsE:
        .type           _ZN7cutlass13device_kernelIN5flash19enable_sm80_to_sm89INS1_16FlashAttnFwdSm80INS1_25CollectiveMainloopFwdSm80ILi8ELi2ELb1EN4cute5tupleIJNS5_1CILi128EEENS7_ILi96EEENS7_ILi192EEEEEELi192ENS_10bfloat16_tEfNS_4arch4Sm80ELb0ELb0ELb0ELb0ELb0ELb0ELb1ELb0EEENS1_21CollectiveEpilogueFwdINS6_IJS8_SA_S9_EEENS6_IJNS7_ILi1EEESI_SI_EEESC_SE_Li256ELb0ELb1ELb0ELb0EEENS1_19SingleTileSchedulerILb0ELb0ELb1ELi128EEEEEEEEEvNT_6ParamsE,@function
        .size           _ZN7cutlass13device_kernelIN5flash19enable_sm80_to_sm89INS1_16FlashAttnFwdSm80INS1_25CollectiveMainloopFwdSm80ILi8ELi2ELb1EN4cute5tupleIJNS5_1CILi128EEENS7_ILi96EEENS7_ILi192EEEEEELi192ENS_10bfloat16_tEfNS_4arch4Sm80ELb0ELb0ELb0ELb0ELb0ELb0ELb1ELb0EEENS1_21CollectiveEpilogueFwdINS6_IJS8_SA_S9_EEENS6_IJNS7_ILi1EEESI_SI_EEESC_SE_Li256ELb0ELb1ELb0ELb0EEENS1_19SingleTileSchedulerILb0ELb0ELb1ELi128EEEEEEEEEvNT_6ParamsE,(.L_x_2650 - _ZN7cutlass13device_kernelIN5flash19enable_sm80_to_sm89INS1_16FlashAttnFwdSm80INS1_25CollectiveMainloopFwdSm80ILi8ELi2ELb1EN4cute5tupleIJNS5_1CILi128EEENS7_ILi96EEENS7_ILi192EEEEEELi192ENS_10bfloat16_tEfNS_4arch4Sm80ELb0ELb0ELb0ELb0ELb0ELb0ELb1ELb0EEENS1_21CollectiveEpilogueFwdINS6_IJS8_SA_S9_EEENS6_IJNS7_ILi1EEESI_SI_EEESC_SE_Li256ELb0ELb1ELb0ELb0EEENS1_19SingleTileSchedulerILb0ELb0ELb1ELi128EEEEEEEEEvNT_6ParamsE)
        .other          _ZN7cutlass13device_kernelIN5flash19enable_sm80_to_sm89INS1_16FlashAttnFwdSm80INS1_25CollectiveMainloopFwdSm80ILi8ELi2ELb1EN4cute5tupleIJNS5_1CILi128EEENS7_ILi96EEENS7_ILi192EEEEEELi192ENS_10bfloat16_tEfNS_4arch4Sm80ELb0ELb0ELb0ELb0ELb0ELb0ELb1ELb0EEENS1_21CollectiveEpilogueFwdINS6_IJS8_SA_S9_EEENS6_IJNS7_ILi1EEESI_SI_EEESC_SE_Li256ELb0ELb1ELb0ELb0EEENS1_19SingleTileSchedulerILb0ELb0ELb1ELi128EEEEEEEEEvNT_6ParamsE,@"STO_CUDA_ENTRY STV_DEFAULT"
_ZN7cutlass13device_kernelIN5flash19enable_sm80_to_sm89INS1_16FlashAttnFwdSm80INS1_25CollectiveMainloopFwdSm80ILi8ELi2ELb1EN4cute5tupleIJNS5_1CILi128EEENS7_ILi96EEENS7_ILi192EEEEEELi192ENS_10bfloat16_tEfNS_4arch4Sm80ELb0ELb0ELb0ELb0ELb0ELb0ELb1ELb0EEENS1_21CollectiveEpilogueFwdINS6_IJS8_SA_S9_EEENS6_IJNS7_ILi1EEESI_SI_EEESC_SE_Li256ELb0ELb1ELb0ELb0EEENS1_19SingleTileSchedulerILb0ELb0ELb1ELi128EEEEEEEEEvNT_6ParamsE:
        /* <DEDUP_REMOVED lines=83> */
[----:B------:R-:W-:Y:S01]  /*0530*/  UIADD3 UR9, UR16, -0x1, URZ ;  /* 0xffffffff10097890 */ /* 0x000fe2000fffe03f */
[----:B------:R-:W-:Y:S01]  /*0540*/  LEA.HI R5, R12, R11, RZ, 0x1 ;  /* 0x0000000b0c057211 */ /* 0x000fe200078f08ff */
[----:B------:R-:W-:Y:S01]  /*0550*/  IMAD.WIDE.U32 R2, R0, c[0x0][0x1a8], R2 ;  /* 0x00006a0000027a25 */ /* 0x000fe200078e0002 */
[----:B------:R-:W-:Y:S01]  /*0560*/  SHF.R.S32.HI R4, RZ, 0x1f, R0 ;  /* 0x0000001fff047819 */ /* 0x000fe20000011400 */
[----:B------:R-:W-:Y:S01]  /*0570*/  USHF.R.S32.HI UR12, URZ, 0x1f, UR9 ;  /* 0x0000001f3f0c7899 */ /* 0x000fe20008011409 */
        /* <DEDUP_REMOVED lines=20> */
[----:B------:R-:W-:-:S02]  /*06c0*/  UIMAD UR8, UR5, UR9, URZ ;  /* 0x00000009050872a4 */ /* 0x000fc4000f8e023f */
[----:B------:R-:W2:Y:S01]  /*06d0*/  SHFL.IDX PT, R9, R15, RZ, 0x181f ;  /* 0x00181fff0f097589 */ /* 0x000ea200000e0000 */
[----:B------:R-:W-:Y:S01]  /*06e0*/  IMAD R3, R27, c[0x0][0x1e8], RZ ;  /* 0x00007a001b037a24 */ /* 0x000fe200078e02ff */
[----:B------:R-:W-:Y:S01]  /*06f0*/  LEA.HI R28, R2, R10, RZ, 0x3 ;  /* 0x0000000a021c7211 */ /* 0x000fe200078f18ff */
[----:B------:R-:W-:Y:S01]  /*0700*/  IMAD R0, R13, c[0x0][0x208], RZ ;  /* 0x000082000d007a24 */ /* 0x000fe200078e02ff */
[----:B------:R-:W-:Y:S01]  /*0710*/  UIMAD UR8, UR12, UR18, UR8 ;  /* 0x000000120c0872a4 */ /* 0x000fe2000f8e0208 */
[----:B------:R-:W-:Y:S01]  /*0720*/  IMAD.IADD R5, R5, 0x1, R7 ;  /* 0x0000000105057824 */ /* 0x000fe200078e0207 */
[----:B------:R-:W-:Y:S01]  /*0730*/  LOP3.LUT R12, R28, 0xfffffff8, RZ, 0xc0, !PT ;  /* 0xfffffff81c0c7812 */ /* 0x000fe200078ec0ff */
[----:B------:R-:W-:Y:S01]  /*0740*/  IMAD R13, R24, c[0x0][0x1ec], R3 ;  /* 0x00007b00180d7a24 */ /* 0x000fe200078e0203 */
[----:B------:R-:W-:Y:S01]  /*0750*/  UIMAD UR6, UR6, UR11, URZ ;  /* 0x0000000b060672a4 */ /* 0x000fe2000f8e023f */
[C---:B------:R-:W-:Y:S01]  /*0760*/  IMAD R0, R22.reuse, c[0x0][0x20c], R0 ;  /* 0x0000830016007a24 */ /* 0x040fe200078e0200 */
[----:B------:R-:W-:Y:S01]  /*0770*/  UISETP.GE.AND UP1, UPT, UR4, 0x61, UPT ;  /* 0x000000610400788c */ /* 0x000fe2000bf26270 */
[----:B------:R-:W-:Y:S01]  /*0780*/  IMAD.WIDE.U32 R2, R22, c[0x0][0x208], R246 ;  /* 0x0000820016027a25 */ /* 0x000fe200078e00f6 */
[----:B------:R-:W-:-:S03]  /*0790*/  UIADD3 UR6, UR15, UR6, URZ ;  /* 0x000000060f067290 */ /* 0x000fc6000fffe03f */
[----:B------:R-:W-:-:S04]  /*07a0*/  IMAD.WIDE.U32 R6, R24, c[0x0][0x1e8], R4 ;  /* 0x00007a0018067a25 */ /* 0x000fc800078e0004 */
[----:B------:R-:W-:Y:S02]  /*07b0*/  IMAD R27, R27, c[0x0][0x210], RZ ;  /* 0x000084001b1b7a24 */ /* 0x000fe400078e02ff */
[----:B------:R-:W-:Y:S01]  /*07c0*/  IMAD.IADD R5, R3, 0x1, R0 ;  /* 0x0000000103057824 */ /* 0x000fe200078e0200 */
[----:B------:R-:W-:Y:S01]  /*07d0*/  @!P0 SHF.R.S32.HI R0, RZ, 0x1f, R250 ;  /* 0x0000001fff008819 */ /* 0x000fe200000114fa */
[----:B------:R-:W-:Y:S02]  /*07e0*/  IMAD.MOV.U32 R4, RZ, RZ, R2 ;  /* 0x000000ffff047224 */ /* 0x000fe400078e0002 */
[----:B------:R-:W-:Y:S01]  /*07f0*/  IMAD R27, R24, c[0x0][0x214], R27 ;  /* 0x00008500181b7a24 */ /* 0x000fe200078e021b */
[----:B------:R-:W-:Y:S01]  /*0800*/  @!P0 LEA.HI R0, R0, R250, RZ, 0x3 ;  /* 0x000000fa00008211 */ /* 0x000fe200078f18ff */
[----:B------:R-:W-:Y:S02]  /*0810*/  IMAD.U32 R11, RZ, RZ, UR7 ;  /* 0x00000007ff0b7e24 */ /* 0x000fe4000f8e00ff */
        /* <DEDUP_REMOVED lines=48> */
[----:B------:R4:W-:Y:S01]  /*0b20*/  @!P5 LDGSTS.E.BYPASS.LTC128B.128 [R239+0x5100], [R16.64], !P4 ;  /* 0x0510000010efdfae */ /* 0x0009e2000e101d54 */
        /* <DEDUP_REMOVED lines=93> */
[----:B------:R1:W-:Y:S01]  /*1100*/  STL.64 [R1], R34 ;  /* 0x0000002201007387 */ /* 0x0003e20000100a00 */
        /* <DEDUP_REMOVED lines=96> */
.L_x_1967:
        /* <DEDUP_REMOVED lines=50> */
.L_x_1968:
[----:B--23--:R-:W-:Y:S01]  /*1a30*/  HMMA.16816.F32.BF16 R32, R152, R16, RZ ;  /* 0x000000109820723c */ /* 0x00cfe200000418ff */
[----:B------:R-:W-:Y:S01]  /*1a40*/  IMAD.MOV.U32 R3, RZ, RZ, 0x40 ;  /* 0x00000040ff037424 */ /* 0x000fe200078e00ff */
[----:B------:R-:W-:Y:S01]  /*1a50*/  ULDC UR5, c[0x0][0x1d0] ;  /* 0x0000740000057ab9 */ /* 0x000fe20000000800 */
[----:B------:R-:W-:Y:S01]  /*1a60*/  STL [R1+0x24], R239 ;  /* 0x000024ef01007387 */ /* 0x000fe20000100800 */
[----:B------:R-:W-:Y:S01]  /*1a70*/  UIADD3 UR5, UR7, UR5, URZ ;  /* 0x0000000507057290 */ /* 0x000fe2000fffe03f */
[----:B------:R-:W-:-:S02]  /*1a80*/  SHF.L.U32 R135, R2, 0x1, RZ ;  /* 0x0000000102877819 */ /* 0x000fc400000006ff */
[----:B------:R-:W-:Y:S01]  /*1a90*/  SEL R234, R3, 0xffffffc0, !P1 ;  /* 0xffffffc003ea7807 */ /* 0x000fe20004800000 */
[C---:B------:R-:W-:Y:S01]  /*1aa0*/  HMMA.16816.F32.BF16 R28, R152.reuse, R18, RZ ;  /* 0x00000012981c723c */ /* 0x040fe200000418ff */
[----:B------:R-:W0:Y:S01]  /*1ab0*/  LDGDEPBAR ;  /* 0x00000000000079af */ /* 0x000e220000000000 */
[C-C-:B------:R-:W-:Y:S01]  /*1ac0*/  IMAD.IADD R2, R235.reuse, 0x1, R135.reuse ;  /* 0x00000001eb027824 */ /* 0x140fe200078e0287 */
[----:B------:R-:W-:Y:S01]  /*1ad0*/  IADD3 R3, R234, R4, RZ ;  /* 0x00000004ea037210 */ /* 0x000fe20007ffe0ff */
[----:B------:R-:W-:Y:S02]  /*1ae0*/  IMAD.IADD R5, R232, 0x1, R234 ;  /* 0x00000001e8057824 */ /* 0x000fe400078e02ea */
[----:B------:R-:W-:Y:S02]  /*1af0*/  IMAD R233, R0, 0x2, R135 ;  /* 0x0000000200e97824 */ /* 0x000fe400078e0287 */
[----:B------:R-:W-:Y:S01]  /*1b00*/  HMMA.16816.F32.BF16 R24, R152, R20, RZ ;  /* 0x000000149818723c */ /* 0x000fe200000418ff */
[----:B------:R-:W-:Y:S02]  /*1b10*/  LDSM.16.M88.4 R68, [R5+0x13900] ;  /* 0x013900000544783b */ /* 0x000fe40000000200 */
[----:B------:R-:W-:-:S02]  /*1b20*/  IADD3 R0, R235, R233, RZ ;  /* 0x000000e9eb007210 */ /* 0x000fc40007ffe0ff */
[----:B------:R-:W-:Y:S03]  /*1b30*/  LDSM.16.M88.4 R108, [R3+0x12100] ;  /* 0x01210000036c783b */ /* 0x000fe60000000200 */
[C---:B----4-:R-:W-:Y:S01]  /*1b40*/  HMMA.16816.F32.BF16 R16, R152.reuse, R36, RZ ;  /* 0x000000249810723c */ /* 0x050fe200000418ff */
[----:B------:R-:W-:Y:S07]  /*1b50*/  LDSM.16.M88.4 R112, [R3+0x13900] ;  /* 0x013900000370783b */ /* 0x000fee0000000200 */
[C---:B------:R-:W-:Y:S08]  /*1b60*/  HMMA.16816.F32.BF16 R12, R152.reuse, R38, RZ ;  /* 0x00000026980c723c */ /* 0x040ff000000418ff */
[C---:B-1----:R-:W-:Y:S08]  /*1b70*/  HMMA.16816.F32.BF16 R8, R152.reuse, R40, RZ ;  /* 0x000000289808723c */ /* 0x042ff000000418ff */
[----:B------:R-:W-:Y:S08]  /*1b80*/  HMMA.16816.F32.BF16 R20, R152, R22, RZ ;  /* 0x000000169814723c */ /* 0x000ff000000418ff */
[C---:B------:R-:W-:Y:S08]  /*1b90*/  HMMA.16816.F32.BF16 R88, R156.reuse, R48, R24 ;  /* 0x000000309c58723c */ /* 0x040ff00000041818 */
[C---:B------:R-:W-:Y:S08]  /*1ba0*/  HMMA.16816.F32.BF16 R80, R156.reuse, R44, R16 ;  /* 0x0000002c9c50723c */ /* 0x040ff00000041810 */
[C---:B------:R-:W-:Y:S01]  /*1bb0*/  HMMA.16816.F32.BF16 R72, R156.reuse, R46, R12 ;  /* 0x0000002e9c48723c */ /* 0x040fe2000004180c */
[----:B------:R-:W1:Y:S07]  /*1bc0*/  LDSM.16.M88.4 R44, [R5+0x12900] ;  /* 0x01290000052c783b */ /* 0x000e6e0000000200 */
[----:B------:R-:W-:Y:S08]  /*1bd0*/  HMMA.16816.F32.BF16 R76, R156, R60, R8 ;  /* 0x0000003c9c4c723c */ /* 0x000ff00000041808 */
[----:B------:R-:W-:Y:S08]  /*1be0*/  HMMA.16816.F32.BF16 R24, R152, R42, RZ ;  /* 0x0000002a9818723c */ /* 0x000ff000000418ff */
[C---:B------:R-:W-:Y:S01]  /*1bf0*/  HMMA.16816.F32.BF16 R92, R156.reuse, R52, R32 ;  /* 0x000000349c5c723c */ /* 0x040fe20000041820 */
[----:B------:R-:W-:Y:S07]  /*1c00*/  LDSM.16.M88.4 R32, [R5+0x12100] ;  /* 0x012100000520783b */ /* 0x000fee0000000200 */
[----:B------:R-:W-:Y:S01]  /*1c10*/  HMMA.16816.F32.BF16 R96, R156, R54, R28 ;  /* 0x000000369c60723c */ /* 0x000fe2000004181c */
[----:B------:R-:W2:Y:S07]  /*1c20*/  LDSM.16.M88.4 R52, [R5+0x13100] ;  /* 0x013100000534783b */ /* 0x000eae0000000200 */
[C---:B------:R-:W-:Y:S08]  /*1c30*/  HMMA.16816.F32.BF16 R12, R152.reuse, R64, RZ ;  /* 0x00000040980c723c */ /* 0x040ff000000418ff */
[----:B------:R-:W-:Y:S01]  /*1c40*/  HMMA.16816.F32.BF16 R8, R152, R66, RZ ;  /* 0x000000429808723c */ /* 0x000fe200000418ff */
[----:B------:R-:W3:Y:S07]  /*1c50*/  LDSM.16.M88.4 R64, [R5+0x14100] ;  /* 0x014100000540783b */ /* 0x000eee0000000200 */
[----:B------:R-:W-:Y:S08]  /*1c60*/  HMMA.16816.F32.BF16 R84, R156, R50, R20 ;  /* 0x000000329c54723c */ /* 0x000ff00000041814 */
[C---:B------:R-:W-:Y:S08]  /*1c70*/  HMMA.16816.F32.BF16 R20, R152.reuse, R56, RZ ;  /* 0x000000389814723c */ /* 0x040ff000000418ff */
[----:B------:R-:W-:Y:S08]  /*1c80*/  HMMA.16816.F32.BF16 R16, R152, R58, RZ ;  /* 0x0000003a9810723c */ /* 0x000ff000000418ff */
[C---:B------:R-:W-:Y:S01]  /*1c90*/  HMMA.16816.F32.BF16 R56, R156.reuse, R62, R24 ;  /* 0x0000003e9c38723c */ /* 0x040fe20000041818 */
[----:B------:R-:W4:Y:S07]  /*1ca0*/  LDSM.16.M88.4 R60, [R5+0x14900] ;  /* 0x01490000053c783b */ /* 0x000f2e0000000200 */
[C---:B------:R-:W-:Y:S08]  /*1cb0*/  HMMA.16816.F32.BF16 R36, R156.reuse, R104, R12 ;  /* 0x000000689c24723c */ /* 0x040ff0000004180c */
[C---:B------:R-:W-:Y:S01]  /*1cc0*/  HMMA.16816.F32.BF16 R28, R156.reuse, R106, R8 ;  /* 0x0000006a9c1c723c */ /* 0x040fe20000041808 */
[----:B------:R-:W3:Y:S07]  /*1cd0*/  LDSM.16.M88.4 R104, [R3+0x13100] ;  /* 0x013100000368783b */ /* 0x000eee0000000200 */
[C---:B------:R-:W-:Y:S08]  /*1ce0*/  HMMA.16816.F32.BF16 R48, R156.reuse, R100, R20 ;  /* 0x000000649c30723c */ /* 0x040ff00000041814 */
[----:B------:R-:W-:Y:S01]  /*1cf0*/  HMMA.16816.F32.BF16 R40, R156, R102, R16 ;  /* 0x000000669c28723c */ /* 0x000fe20000041810 */
[----:B------:R-:W3:Y:S07]  /*1d00*/  LDSM.16.M88.4 R100, [R3+0x12900] ;  /* 0x012900000364783b */ /* 0x000eee0000000200 */
[C---:B-1----:R-:W-:Y:S08]  /*1d10*/  HMMA.16816.F32.BF16 R16, R184.reuse, R44, R88 ;  /* 0x0000002cb810723c */ /* 0x042ff00000041858 */
[C---:B------:R-:W-:Y:S08]  /*1d20*/  HMMA.16816.F32.BF16 R12, R184.reuse, R46, R84 ;  /* 0x0000002eb80c723c */ /* 0x040ff00000041854 */
[C---:B--2---:R-:W-:Y:S08]  /*1d30*/  HMMA.16816.F32.BF16 R44, R184.reuse, R54, R72 ;  /* 0x00000036b82c723c */ /* 0x044ff00000041848 */
[C---:B------:R-:W-:Y:S08]  /*1d40*/  HMMA.16816.F32.BF16 R24, R184.reuse, R32, R92 ;  /* 0x00000020b818723c */ /* 0x040ff0000004185c */
[C---:B------:R-:W-:Y:S08]  /*1d50*/  HMMA.16816.F32.BF16 R20, R184.reuse, R34, R96 ;  /* 0x00000022b814723c */ /* 0x040ff00000041860 */
[C---:B------:R-:W-:Y:S01]  /*1d60*/  HMMA.16816.F32.BF16 R8, R184.reuse, R52, R80 ;  /* 0x00000034b808723c */ /* 0x040fe20000041850 */
[----:B------:R-:W-:Y:S07]  /*1d70*/  LDSM.16.M88.4 R52, [R3+0x14100] ;  /* 0x014100000334783b */ /* 0x000fee0000000200 */
[C---:B---3--:R-:W-:Y:S08]  /*1d80*/  HMMA.16816.F32.BF16 R92, R184.reuse, R64, R48 ;  /* 0x00000040b85c723c */ /* 0x048ff00000041830 */
[C---:B------:R-:W-:Y:S01]  /*1d90*/  HMMA.16816.F32.BF16 R88, R184.reuse, R66, R40 ;  /* 0x00000042b858723c */ /* 0x040fe20000041828 */
[----:B------:R-:W1:Y:S04]  /*1da0*/  LDSM.16.M88.4 R64, [R3+0x14900] ;  /* 0x014900000340783b */ /* 0x000e680000000200 */
[----:B------:R-:W-:Y:S03]  /*1db0*/  LDSM.16.M88.4 R40, [R232+0x16100] ;  /* 0x01610000e828783b */ /* 0x000fe60000000200 */
[C---:B----4-:R-:W-:Y:S01]  /*1dc0*/  HMMA.16816.F32.BF16 R84, R184.reuse, R60, R36 ;  /* 0x0000003cb854723c */ /* 0x050fe20000041824 */
[----:B------:R-:W-:Y:S07]  /*1dd0*/  LDSM.16.M88.4 R36, [R232+0x16900] ;  /* 0x01690000e824783b */ /* 0x000fee0000000200 */
[C---:B------:R-:W-:Y:S01]  /*1de0*/  HMMA.16816.F32.BF16 R80, R184.reuse, R62, R28 ;  /* 0x0000003eb850723c */ /* 0x040fe2000004181c */
[----:B------:R-:W2:Y:S07]  /*1df0*/  LDSM.16.M88.4 R60, [R232+0x15100] ;  /* 0x01510000e83c783b */ /* 0x000eae0000000200 */
[C---:B------:R-:W-:Y:S08]  /*1e00*/  HMMA.16816.F32.BF16 R76, R184.reuse, R68, R76 ;  /* 0x00000044b84c723c */ /* 0x040ff0000004184c */
[----:B------:R-:W-:Y:S08]  /*1e10*/  HMMA.16816.F32.BF16 R96, R184, R70, R56 ;  /* 0x00000046b860723c */ /* 0x000ff00000041838 */
        /* <DEDUP_REMOVED lines=8> */
[C---:B------:R-:W-:Y:S01]  /*1ea0*/  HMMA.16816.F32.BF16 R32, R188.reuse, R104, R8 ;  /* 0x00000068bc20723c */ /* 0x040fe20000041808 */
[----:B------:R-:W2:Y:S07]  /*1eb0*/  LDSM.16.M88.4 R104, [R4+0x15100] ;  /* 0x015100000468783b */ /* 0x000eae0000000200 */
[C---:B------:R-:W-:Y:S08]  /*1ec0*/  HMMA.16816.F32.BF16 R24, R188.reuse, R112, R76 ;  /* 0x00000070bc18723c */ /* 0x040ff0000004184c */
[C---:B------:R-:W-:Y:S01]  /*1ed0*/  HMMA.16816.F32.BF16 R20, R188.reuse, R114, R96 ;  /* 0x00000072bc14723c */ /* 0x040fe20000041860 */
[----:B------:R-:W3:Y:S04]  /*1ee0*/  LDSM.16.M88.4 R96, [R4+0x15900] ;  /* 0x015900000460783b */ /* 0x000ee80000000200 */
[----:B------:R-:W3:Y:S03]  /*1ef0*/  LDSM.16.M88.4 R112, [R4+0x16100] ;  /* 0x016100000470783b */ /* 0x000ee60000000200 */
[C---:B-1----:R-:W-:Y:S08]  /*1f00*/  HMMA.16816.F32.BF16 R8, R188.reuse, R64, R84 ;  /* 0x00000040bc08723c */ /* 0x042ff00000041854 */
[C---:B------:R-:W-:Y:S08]  /*1f10*/  HMMA.16816.F32.BF16 R12, R188.reuse, R54, R88 ;  /* 0x00000036bc0c723c */ /* 0x040ff00000041858 */
[----:B------:R-:W-:Y:S08]  /*1f20*/  HMMA.16816.F32.BF16 R80, R188, R66, R80 ;  /* 0x00000042bc50723c */ /* 0x000ff00000041850 */
[C---:B--2---:R-:W-:Y:S08]  /*1f30*/  HMMA.16816.F32.BF16 R72, R192.reuse, R60, R72 ;  /* 0x0000003cc048723c */ /* 0x044ff00000041848 */
[C---:B------:R-:W-:Y:S08]  /*1f40*/  HMMA.16816.F32.BF16 R76, R192.reuse, R62, R68 ;  /* 0x0000003ec04c723c */ /* 0x040ff00000041844 */
[C---:B---3--:R-:W-:Y:S08]  /*1f50*/  HMMA.16816.F32.BF16 R88, R192.reuse, R44, R56 ;  /* 0x0000002cc058723c */ /* 0x048ff00000041838 */
[----:B------:R-:W-:Y:S01]  /*1f60*/  HMMA.16816.F32.BF16 R68, R192, R46, R48 ;  /* 0x0000002ec044723c */ /* 0x000fe20000041830 */
[----:B------:R-:W1:Y:S04]  /*1f70*/  LDSM.16.M88.4 R48, [R4+0x16900] ;  /* 0x016900000430783b */ /* 0x000e680000000200 */
[----:B------:R-:W-:Y:S03]  /*1f80*/  LDSM.16.M88.4 R44, [R4+0x17100] ;  /* 0x01710000042c783b */ /* 0x000fe60000000200 */
[----:B------:R-:W-:Y:S08]  /*1f90*/  HMMA.16816.F32.BF16 R16, R188, R52, R92 ;  /* 0x00000034bc10723c */ /* 0x000ff0000004185c */
[C---:B------:R-:W-:Y:S08]  /*1fa0*/  HMMA.16816.F32.BF16 R84, R192.reuse, R40, R32 ;  /* 0x00000028c054723c */ /* 0x040ff00000041820 */
[C---:B------:R-:W-:Y:S01]  /*1fb0*/  HMMA.16816.F32.BF16 R92, R192.reuse, R42, R28 ;  /* 0x0000002ac05c723c */ /* 0x040fe2000004181c */
[----:B------:R-:W2:Y:S04]  /*1fc0*/  LDSM.16.M88.4 R40, [R4+0x17900] ;  /* 0x017900000428783b */ /* 0x000ea80000000200 */
[----:B------:R-:W3:Y:S03]  /*1fd0*/  LDSM.16.M88.4 R28, [R5+0x15100] ;  /* 0x01510000051c783b */ /* 0x000ee60000000200 */
[C---:B------:R-:W-:Y:S01]  /*1fe0*/  HMMA.16816.F32.BF16 R64, R192.reuse, R36, R24 ;  /* 0x00000024c040723c */ /* 0x040fe20000041818 */
[----:B------:R-:W1:Y:S07]  /*1ff0*/  LDSM.16.M88.4 R24, [R5+0x15900] ;  /* 0x015900000518783b */ /* 0x000e6e0000000200 */
[C---:B------:R-:W-:Y:S08]  /*2000*/  HMMA.16816.F32.BF16 R60, R192.reuse, R38, R20 ;  /* 0x00000026c03c723c */ /* 0x040ff00000041814 */
[C---:B----4-:R-:W-:Y:S08]  /*2010*/  HMMA.16816.F32.BF16 R36, R192.reuse, R108, R8 ;  /* 0x0000006cc024723c */ /* 0x050ff00000041808 */
[C---:B------:R-:W-:Y:S08]  /*2020*/  HMMA.16816.F32.BF16 R52, R192.reuse, R102, R12 ;  /* 0x00000066c034723c */ /* 0x040ff0000004180c */
[----:B------:R-:W-:Y:S01]  /*2030*/  HMMA.16816.F32.BF16 R32, R192, R110, R80 ;  /* 0x0000006ec020723c */ /* 0x000fe20000041850 */
[----:B------:R-:W4:Y:S07]  /*2040*/  LDSM.16.M88.4 R80, [R5+0x16100] ;  /* 0x016100000550783b */ /* 0x000f2e0000000200 */
[C---:B------:R-:W-:Y:S01]  /*2050*/  HMMA.16816.F32.BF16 R20, R196.reuse, R104, R72 ;  /* 0x00000068c414723c */ /* 0x040fe20000041848 */
[----:B------:R-:W1:Y:S07]  /*2060*/  LDSM.16.M88.4 R72, [R5+0x16900] ;  /* 0x016900000548783b */ /* 0x000e6e0000000200 */
[C---:B------:R-:W-:Y:S08]  /*2070*/  HMMA.16816.F32.BF16 R12, R196.reuse, R96, R88 ;  /* 0x00000060c40c723c */ /* 0x040ff00000041858 */
[----:B------:R-:W-:Y:S08]  /*2080*/  HMMA.16816.F32.BF16 R8, R196, R98, R68 ;  /* 0x00000062c408723c */ /* 0x000ff00000041844 */
[----:B------:R-:W-:Y:S08]  /*2090*/  HMMA.16816.F32.BF16 R56, R192, R100, R16 ;  /* 0x00000064c038723c */ /* 0x000ff00000041810 */
[C---:B------:R-:W-:Y:S01]  /*20a0*/  HMMA.16816.F32.BF16 R16, R196.reuse, R106, R76 ;  /* 0x0000006ac410723c */ /* 0x040fe2000004184c */
[----:B------:R-:W3:Y:S07]  /*20b0*/  LDSM.16.M88.4 R76, [R5+0x17100] ;  /* 0x01710000054c783b */ /* 0x000eee0000000200 */
[C---:B------:R-:W-:Y:S08]  /*20c0*/  HMMA.16816.F32.BF16 R68, R196.reuse, R112, R84 ;  /* 0x00000070c444723c */ /* 0x040ff00000041854 */
[C---:B------:R-:W-:Y:S08]  /*20d0*/  HMMA.16816.F32.BF16 R100, R196.reuse, R114, R92 ;  /* 0x00000072c464723c */ /* 0x040ff0000004185c */
[C---:B-1----:R-:W-:Y:S08]  /*20e0*/  HMMA.16816.F32.BF16 R88, R196.reuse, R48, R64 ;  /* 0x00000030c458723c */ /* 0x042ff00000041840 */
[C---:B------:R-:W-:Y:S08]  /*20f0*/  HMMA.16816.F32.BF16 R96, R196.reuse, R50, R60 ;  /* 0x00000032c460723c */ /* 0x040ff0000004183c */
[C---:B--2---:R-:W-:Y:S01]  /*2100*/  HMMA.16816.F32.BF16 R84, R196.reuse, R40, R36 ;  /* 0x00000028c454723c */ /* 0x044fe20000041824 */
[----:B------:R-:W1:Y:S07]  /*2110*/  LDSM.16.M88.4 R36, [R5+0x17900] ;  /* 0x017900000524783b */ /* 0x000e6e0000000200 */
[----:B------:R-:W-:Y:S01]  /*2120*/  HMMA.16816.F32.BF16 R64, R196, R42, R32 ;  /* 0x0000002ac440723c */ /* 0x000fe20000041820 */
[----:B------:R-:W2:Y:S04]  /*2130*/  LDSM.16.M88.4 R32, [R3+0x15100] ;  /* 0x015100000320783b */ /* 0x000ea80000000200 */
[----:B------:R-:W-:Y:S03]  /*2140*/  LDSM.16.M88.4 R40, [R3+0x16900] ;  /* 0x016900000328783b */ /* 0x000fe60000000200 */
[C---:B---3--:R-:W-:Y:S08]  /*2150*/  HMMA.16816.F32.BF16 R60, R200.reuse, R28, R20 ;  /* 0x0000001cc83c723c */ /* 0x048ff00000041814 */
[C---:B------:R-:W-:Y:S08]  /*2160*/  HMMA.16816.F32.BF16 R48, R200.reuse, R24, R12 ;  /* 0x00000018c830723c */ /* 0x040ff0000004180c */
[----:B------:R-:W-:Y:S01]  /*2170*/  HMMA.16816.F32.BF16 R20, R200, R26, R8 ;  /* 0x0000001ac814723c */ /* 0x000fe20000041808 */
[----:B------:R-:W3:Y:S07]  /*2180*/  LDSM.16.M88.4 R24, [R3+0x16100] ;  /* 0x016100000318783b */ /* 0x000eee0000000200 */
[----:B------:R-:W-:Y:S08]  /*2190*/  HMMA.16816.F32.BF16 R104, R196, R44, R56 ;  /* 0x0000002cc468723c */ /* 0x000ff00000041838 */
[----:B------:R-:W-:Y:S01]  /*21a0*/  HMMA.16816.F32.BF16 R56, R200, R30, R16 ;  /* 0x0000001ec838723c */ /* 0x000fe20000041810 */
[----:B------:R-:W1:Y:S07]  /*21b0*/  LDSM.16.M88.4 R28, [R3+0x15900] ;  /* 0x01590000031c783b */ /* 0x000e6e0000000200 */
[----:B------:R-:W-:Y:S08]  /*21c0*/  HMMA.16816.F32.BF16 R92, R196, R46, R52 ;  /* 0x0000002ec45c723c */ /* 0x000ff00000041834 */
[C---:B----4-:R-:W-:Y:S01]  /*21d0*/  HMMA.16816.F32.BF16 R16, R200.reuse, R80, R68 ;  /* 0x00000050c810723c */ /* 0x050fe20000041844 */
[----:B------:R-:W-:Y:S07]  /*21e0*/  LDSM.16.M88.4 R68, [R232+0x18100] ;  /* 0x01810000e844783b */ /* 0x000fee0000000200 */
[C---:B------:R-:W-:Y:S08]  /*21f0*/  HMMA.16816.F32.BF16 R12, R200.reuse, R82, R100 ;  /* 0x00000052c80c723c */ /* 0x040ff00000041864 */
[C---:B------:R-:W-:Y:S08]  /*2200*/  HMMA.16816.F32.BF16 R8, R200.reuse, R72, R88 ;  /* 0x00000048c808723c */ /* 0x040ff00000041858 */
[C---:B------:R-:W-:Y:S01]  /*2210*/  HMMA.16816.F32.BF16 R44, R200.reuse, R74, R96 ;  /* 0x0000004ac82c723c */ /* 0x040fe20000041860 */
[----:B------:R-:W4:Y:S07]  /*2220*/  LDSM.16.M88.4 R72, [R3+0x17100] ;  /* 0x017100000348783b */ /* 0x000f2e0000000200 */
[C---:B------:R-:W-:Y:S01]  /*2230*/  HMMA.16816.F32.BF16 R52, R200.reuse, R76, R104 ;  /* 0x0000004cc834723c */ /* 0x040fe20000041868 */
[----:B------:R-:W4:Y:S07]  /*2240*/  LDSM.16.M88.4 R104, [R3+0x17900] ;  /* 0x017900000368783b */ /* 0x000f2e0000000200 */
[C---:B------:R-:W-:Y:S08]  /*2250*/  HMMA.16816.F32.BF16 R76, R200.reuse, R78, R92 ;  /* 0x0000004ec84c723c */ /* 0x040ff0000004185c */
[----:B-1----:R-:W-:Y:S01]  /*2260*/  HMMA.16816.F32.BF16 R92, R200, R38, R64 ;  /* 0x00000026c85c723c */ /* 0x002fe20000041840 */
[----:B------:R-:W1:Y:S07]  /*2270*/  LDSM.16.M88.4 R64, [R232+0x18900] ;  /* 0x01890000e840783b */ /* 0x000e6e0000000200 */
[C---:B--2---:R-:W-:Y:S08]  /*2280*/  HMMA.16816.F32.BF16 R96, R204.reuse, R32, R60 ;  /* 0x00000020cc60723c */ /* 0x044ff0000004183c */
[C---:B------:R-:W-:Y:S01]  /*2290*/  HMMA.16816.F32.BF16 R88, R204.reuse, R34, R56 ;  /* 0x00000022cc58723c */ /* 0x040fe20000041838 */
[----:B------:R-:W-:Y:S07]  /*22a0*/  LDSM.16.M88.4 R32, [R232+0x19100] ;  /* 0x01910000e820783b */ /* 0x000fee0000000200 */
[C---:B---3--:R-:W-:Y:S08]  /*22b0*/  HMMA.16816.F32.BF16 R60, R204.reuse, R24, R16 ;  /* 0x00000018cc3c723c */ /* 0x048ff00000041810 */
[----:B------:R-:W-:Y:S01]  /*22c0*/  HMMA.16816.F32.BF16 R56, R204, R26, R12 ;  /* 0x0000001acc38723c */ /* 0x000fe2000004180c */
[----:B------:R-:W2:Y:S07]  /*22d0*/  LDSM.16.M88.4 R24, [R232+0x1a100] ;  /* 0x01a10000e818783b */ /* 0x000eae0000000200 */
[----:B------:R-:W-:Y:S08]  /*22e0*/  HMMA.16816.F32.BF16 R80, R200, R36, R84 ;  /* 0x00000024c850723c */ /* 0x000ff00000041854 */
[C---:B------:R-:W-:Y:S08]  /*22f0*/  HMMA.16816.F32.BF16 R84, R204.reuse, R28, R48 ;  /* 0x0000001ccc54723c */ /* 0x040ff00000041830 */
[C---:B------:R-:W-:Y:S01]  /*2300*/  HMMA.16816.F32.BF16 R100, R204.reuse, R30, R20 ;  /* 0x0000001ecc64723c */ /* 0x040fe20000041814 */
[----:B------:R-:W3:Y:S07]  /*2310*/  LDSM.16.M88.4 R28, [R232+0x19900] ;  /* 0x01990000e81c783b */ /* 0x000eee0000000200 */
[C---:B------:R-:W-:Y:S08]  /*2320*/  HMMA.16816.F32.BF16 R20, R204.reuse, R40, R8 ;  /* 0x00000028cc14723c */ /* 0x040ff00000041808 */
[C---:B----4-:R-:W-:Y:S08]  /*2330*/  HMMA.16816.F32.BF16 R12, R204.reuse, R72, R52 ;  /* 0x00000048cc0c723c */ /* 0x050ff00000041834 */
[C---:B------:R-:W-:Y:S01]  /*2340*/  HMMA.16816.F32.BF16 R16, R204.reuse, R42, R44 ;  /* 0x0000002acc10723c */ /* 0x040fe2000004182c */
[----:B------:R-:W4:Y:S07]  /*2350*/  LDSM.16.M88.4 R40, [R232+0x1a900] ;  /* 0x01a90000e828783b */ /* 0x000f2e0000000200 */
[C---:B------:R-:W-:Y:S01]  /*2360*/  HMMA.16816.F32.BF16 R8, R204.reuse, R74, R76 ;  /* 0x0000004acc08723c */ /* 0x040fe2000004184c */
[----:B------:R-:W2:Y:S07]  /*2370*/  LDSM.16.M88.4 R72, [R4+0x18100] ;  /* 0x018100000448783b */ /* 0x000eae0000000200 */
[C---:B------:R-:W-:Y:S08]  /*2380*/  HMMA.16816.F32.BF16 R36, R204.reuse, R104, R80 ;  /* 0x00000068cc24723c */ /* 0x040ff00000041850 */
[----:B------:R-:W-:Y:S01]  /*2390*/  HMMA.16816.F32.BF16 R44, R204, R106, R92 ;  /* 0x0000006acc2c723c */ /* 0x000fe2000004185c */
[----:B------:R-:W3:Y:S04]  /*23a0*/  LDSM.16.M88.4 R92, [R4+0x19100] ;  /* 0x01910000045c783b */ /* 0x000ee80000000200 */
[----:B------:R-:W-:Y:S03]  /*23b0*/  LDSM.16.M88.4 R104, [R3+0x1a100] ;  /* 0x01a100000368783b */ /* 0x000fe60000000200 */
[C---:B------:R-:W-:Y:S01]  /*23c0*/  HMMA.16816.F32.BF16 R48, R208.reuse, R68, R96 ;  /* 0x00000044d030723c */ /* 0x040fe20000041860 */
[----:B------:R-:W-:Y:S07]  /*23d0*/  LDSM.16.M88.4 R96, [R4+0x19900] ;  /* 0x019900000460783b */ /* 0x000fee0000000200 */
[C---:B-1----:R-:W-:Y:S08]  /*23e0*/  HMMA.16816.F32.BF16 R80, R208.reuse, R64, R84 ;  /* 0x00000040d050723c */ /* 0x042ff00000041854 */
[C---:B------:R-:W-:Y:S01]  /*23f0*/  HMMA.16816.F32.BF16 R84, R208.reuse, R66, R100 ;  /* 0x00000042d054723c */ /* 0x040fe20000041864 */
[----:B------:R-:W1:Y:S07]  /*2400*/  LDSM.16.M88.4 R100, [R4+0x1a100] ;  /* 0x01a100000464783b */ /* 0x000e6e0000000200 */
[C---:B------:R-:W-:Y:S01]  /*2410*/  HMMA.16816.F32.BF16 R68, R208.reuse, R70, R88 ;  /* 0x00000046d044723c */ /* 0x040fe20000041858 */
[----:B------:R-:W1:Y:S07]  /*2420*/  LDSM.16.M88.4 R88, [R4+0x18900] ;  /* 0x018900000458783b */ /* 0x000e6e0000000200 */
[C---:B--2---:R-:W-:Y:S08]  /*2430*/  HMMA.16816.F32.BF16 R52, R208.reuse, R24, R12 ;  /* 0x00000018d034723c */ /* 0x044ff0000004180c */
[C---:B------:R-:W-:Y:S08]  /*2440*/  HMMA.16816.F32.BF16 R76, R208.reuse, R32, R60 ;  /* 0x00000020d04c723c */ /* 0x040ff0000004183c */
[C---:B------:R-:W-:Y:S08]  /*2450*/  HMMA.16816.F32.BF16 R64, R208.reuse, R34, R56 ;  /* 0x00000022d040723c */ /* 0x040ff00000041838 */
        /* <DEDUP_REMOVED lines=9> */
[C---:B------:R-:W-:Y:S08]  /*24f0*/  HMMA.16816.F32.BF16 R32, R216.reuse, R74, R68 ;  /* 0x0000004ad820723c */ /* 0x040ff00000041844 */
[C---:B------:R-:W-:Y:S01]  /*2500*/  HMMA.16816.F32.BF16 R72, R216.reuse, R92, R76 ;  /* 0x0000005cd848723c */ /* 0x040fe2000004184c */
[----:B------:R-:W-:Y:S07]  /*2510*/  LDSM.16.M88.4 R76, [R3+0x18900] ;  /* 0x01890000034c783b */ /* 0x000fee0000000200 */
[C---:B------:R-:W-:Y:S08]  /*2520*/  HMMA.16816.F32.BF16 R68, R216.reuse, R94, R64 ;  /* 0x0000005ed844723c */ /* 0x040ff00000041840 */
[C---:B-1----:R-:W-:Y:S01]  /*2530*/  HMMA.16816.F32.BF16 R92, R216.reuse, R100, R52 ;  /* 0x00000064d85c723c */ /* 0x042fe20000041834 */
[----:B------:R-:W1:Y:S07]  /*2540*/  LDSM.16.M88.4 R52, [R5+0x19100] ;  /* 0x019100000534783b */ /* 0x000e6e0000000200 */
[C---:B------:R-:W-:Y:S08]  /*2550*/  HMMA.16816.F32.BF16 R64, R216.reuse, R96, R60 ;  /* 0x00000060d840723c */ /* 0x040ff0000004183c */
[C---:B------:R-:W-:Y:S08]  /*2560*/  HMMA.16816.F32.BF16 R36, R216.reuse, R88, R80 ;  /* 0x00000058d824723c */ /* 0x040ff00000041850 */
[C---:B------:R-:W-:Y:S01]  /*2570*/  HMMA.16816.F32.BF16 R60, R216.reuse, R98, R56 ;  /* 0x00000062d83c723c */ /* 0x040fe20000041838 */
[----:B------:R-:W1:Y:S04]  /*2580*/  LDSM.16.M88.4 R56, [R5+0x19900] ;  /* 0x019900000538783b */ /* 0x000e680000000200 */
[----:B------:R-:W-:Y:S03]  /*2590*/  LDSM.16.M88.4 R96, [R3+0x19100] ;  /* 0x019100000360783b */ /* 0x000fe60000000200 */
[C---:B--2---:R-:W-:Y:S08]  /*25a0*/  HMMA.16816.F32.BF16 R80, R216.reuse, R8, R20 ;  /* 0x00000008d850723c */ /* 0x044ff00000041814 */
[----:B------:R-:W-:Y:S01]  /*25b0*/  HMMA.16816.F32.BF16 R44, R216, R10, R16 ;  /* 0x0000000ad82c723c */ /* 0x000fe20000041810 */
[----:B------:R-:W2:Y:S07]  /*25c0*/  LDSM.16.M88.4 R16, [R5+0x1a900] ;  /* 0x01a900000510783b */ /* 0x000eae0000000200 */
[----:B---3--:R-:W-:Y:S01]  /*25d0*/  HMMA.16816.F32.BF16 R20, R220, R28, R12 ;  /* 0x0000001cdc14723c */ /* 0x008fe2000004180c */
[----:B------:R-:W3:Y:S07]  /*25e0*/  LDSM.16.M88.4 R12, [R3+0x18100] ;  /* 0x01810000030c783b */ /* 0x000eee0000000200 */
[----:B------:R-:W-:Y:S01]  /*25f0*/  HMMA.16816.F32.BF16 R48, R216, R90, R84 ;  /* 0x0000005ad830723c */ /* 0x000fe20000041854 */
[----:B------:R4:W2:Y:S07]  /*2600*/  LDSM.16.M88.4 R84, [R5+0x1a100] ;  /* 0x01a100000554783b */ /* 0x0008ae0000000200 */
[----:B------:R-:W-:Y:S08]  /*2610*/  HMMA.16816.F32.BF16 R8, R220, R30, R32 ;  /* 0x0000001edc08723c */ /* 0x000ff00000041820 */
[----:B------:R-:W-:Y:S01]  /*2620*/  HMMA.16816.F32.BF16 R88, R216, R102, R24 ;  /* 0x00000066d858723c */ /* 0x000fe20000041818 */
[----:B------:R-:W2:Y:S07]  /*2630*/  LDSM.16.M88.4 R100, [R3+0x19900] ;  /* 0x019900000364783b */ /* 0x000eae0000000200 */
[C---:B----4-:R-:W-:Y:S08]  /*2640*/  HMMA.16816.F32.BF16 R4, R220.reuse, R40, R36 ;  /* 0x00000028dc04723c */ /* 0x050ff00000041824 */
[C---:B------:R-:W-:Y:S08]  /*2650*/  HMMA.16816.F32.BF16 R24, R220.reuse, R42, R48 ;  /* 0x0000002adc18723c */ /* 0x040ff00000041830 */
[----:B-1----:R-:W-:Y:S01]  /*2660*/  HMMA.16816.F32.BF16 R32, R220, R54, R68 ;  /* 0x00000036dc20723c */ /* 0x002fe20000041844 */
[----:B------:R1:W4:Y:S01]  /*2670*/  LDSM.16.M88.4 R68, [R3+0x1a900] ;  /* 0x01a900000344783b */ /* 0x0003220000000200 */
[----:B------:R-:W-:-:S06]  /*2680*/  DEPBAR.LE SB0, 0x2 ;  /* 0x000080800000791a */ /* 0x000fcc0000000000 */
[C---:B------:R-:W-:Y:S08]  /*2690*/  HMMA.16816.F32.BF16 R40, R220.reuse, R56, R64 ;  /* 0x00000038dc28723c */ /* 0x040ff00000041840 */
[----:B------:R-:W-:Y:S01]  /*26a0*/  HMMA.16816.F32.BF16 R48, R220, R58, R60 ;  /* 0x0000003adc30723c */ /* 0x000fe2000004183c */
[----:B-1----:R-:W-:-:S07]  /*26b0*/  SHF.R.S32.HI R3, RZ, 0x1f, R116 ;  /* 0x0000001fff037819 */ /* 0x002fce0000011474 */
[----:B--2---:R-:W-:Y:S01]  /*26c0*/  HMMA.16816.F32.BF16 R56, R220, R18, R44 ;  /* 0x00000012dc38723c */ /* 0x004fe2000004182c */
[----:B------:R-:W-:-:S04]  /*26d0*/  LEA.HI R117, R3, R116, RZ, 0x2 ;  /* 0x0000007403757211 */ /* 0x000fc800078f10ff */
[----:B------:R-:W-:-:S03]  /*26e0*/  LOP3.LUT R3, R117, 0x7ffffffc, RZ, 0xc0, !PT ;  /* 0x7ffffffc75037812 */ /* 0x000fc600078ec0ff */
[----:B---3--:R-:W-:Y:S01]  /*26f0*/  HMMA.16816.F32.BF16 R44, R224, R12, R20 ;  /* 0x0000000ce02c723c */ /* 0x008fe20000041814 */
[----:B------:R-:W-:Y:S07]  /*2700*/  STL [R1+0x20], R117 ;  /* 0x0000207501007387 */ /* 0x000fee0000100800 */
[----:B------:R-:W-:Y:S08]  /*2710*/  HMMA.16816.F32.BF16 R28, R220, R52, R72 ;  /* 0x00000034dc1c723c */ /* 0x000ff00000041848 */
[C---:B------:R-:W-:Y:S08]  /*2720*/  HMMA.16816.F32.BF16 R36, R224.reuse, R14, R8 ;  /* 0x0000000ee024723c */ /* 0x040ff00000041808 */
[C---:B------:R-:W-:Y:S07]  /*2730*/  HMMA.16816.F32.BF16 R8, R224.reuse, R76, R4 ;  /* 0x0000004ce008723c */ /* 0x040fee0000041804 */
[----:B------:R-:W-:Y:S01]  /*2740*/  IMAD.IADD R4, R116, 0x1, -R3 ;  /* 0x0000000174047824 */ /* 0x000fe200078e0a03 */
[----:B------:R-:W-:Y:S01]  /*2750*/  HMMA.16816.F32.BF16 R12, R224, R78, R24 ;  /* 0x0000004ee00c723c */ /* 0x000fe20000041818 */
[----:B------:R-:W-:-:S04]  /*2760*/  IMAD.U32 R3, RZ, RZ, UR5 ;  /* 0x00000005ff037e24 */ /* 0x000fc8000f8e00ff */
[----:B------:R-:W-:-:S03]  /*2770*/  IMAD R3, R4, -0x2, R3 ;  /* 0xfffffffe04037824 */ /* 0x000fc600078e0203 */
[----:B------:R-:W-:Y:S02]  /*2780*/  HMMA.16816.F32.BF16 R64, R220, R16, R80 ;  /* 0x00000010dc40723c */ /* 0x000fe40000041850 */
[C---:B------:R-:W-:Y:S02]  /*2790*/  ISETP.GT.AND P5, PT, R3.reuse, RZ, PT ;  /* 0x000000ff0300720c */ /* 0x040fe40003fa4270 */
[C---:B------:R-:W-:Y:S02]  /*27a0*/  ISETP.GT.AND P1, PT, R3.reuse, 0x1, PT ;  /* 0x000000010300780c */ /* 0x040fe40003f24270 */
[----:B------:R-:W-:Y:S02]  /*27b0*/  ISETP.GT.AND P6, PT, R3, 0x8, PT ;  /* 0x000000080300780c */ /* 0x000fe40003fc4270 */
[----:B------:R-:W-:Y:S01]  /*27c0*/  FSEL R6, R44, -INF , P5 ;  /* 0xff8000002c067808 */ /* 0x000fe20002800000 */
[----:B------:R-:W-:Y:S01]  /*27d0*/  HMMA.16816.F32.BF16 R16, R224, R96, R28 ;  /* 0x00000060e010723c */ /* 0x000fe2000004181c */
[----:B------:R-:W-:-:S02]  /*27e0*/  FSEL R7, R45, -INF , P1 ;  /* 0xff8000002d077808 */ /* 0x000fc40000800000 */
[----:B------:R-:W-:Y:S02]  /*27f0*/  FSEL R38, R38, -INF , P6 ;  /* 0xff80000026267808 */ /* 0x000fe40003000000 */
[----:B------:R-:W-:Y:S02]  /*2800*/  FMNMX.FTZ R4, R6, R7, !PT ;  /* 0x0000000706047209 */ /* 0x000fe40007810000 */
[----:B------:R-:W-:Y:S01]  /*2810*/  FSEL R31, R47, -INF , P1 ;  /* 0xff8000002f1f7808 */ /* 0x000fe20000800000 */
[----:B------:R-:W-:Y:S01]  /*2820*/  HMMA.16816.F32.BF16 R52, R220, R84, R92 ;  /* 0x00000054dc34723c */ /* 0x000fe2000004185c */
[----:B------:R-:W-:Y:S02]  /*2830*/  ISETP.GT.AND P1, PT, R3, 0x9, PT ;  /* 0x000000090300780c */ /* 0x000fe40003f24270 */
[----:B------:R-:W-:Y:S02]  /*2840*/  FSEL R28, R36, -INF , P6 ;  /* 0xff800000241c7808 */ /* 0x000fe40003000000 */
[----:B------:R-:W-:-:S02]  /*2850*/  FSEL R30, R46, -INF , P5 ;  /* 0xff8000002e1e7808 */ /* 0x000fc40002800000 */
[----:B------:R-:W-:Y:S01]  /*2860*/  ISETP.GT.AND P5, PT, R3, 0x10, PT ;  /* 0x000000100300780c */ /* 0x000fe20003fa4270 */
[----:B------:R-:W-:Y:S01]  /*2870*/  HMMA.16816.F32.BF16 R20, R224, R98, R32 ;  /* 0x00000062e014723c */ /* 0x000fe20000041820 */
[----:B------:R-:W-:Y:S02]  /*2880*/  FSEL R29, R37, -INF , P1 ;  /* 0xff800000251d7808 */ /* 0x000fe40000800000 */
[----:B------:R-:W-:Y:S02]  /*2890*/  FMNMX.FTZ R4, R28, R4, !PT ;  /* 0x000000041c047209 */ /* 0x000fe40007810000 */
[----:B------:R-:W-:Y:S02]  /*28a0*/  FSEL R39, R39, -INF , P1 ;  /* 0xff80000027277808 */ /* 0x000fe40000800000 */
[----:B------:R-:W-:Y:S01]  /*28b0*/  ISETP.GT.AND P1, PT, R3, 0x11, PT ;  /* 0x000000110300780c */ /* 0x000fe20003f24270 */
[----:B------:R-:W-:Y:S01]  /*28c0*/  HMMA.16816.F32.BF16 R60, R220, R86, R88 ;  /* 0x00000056dc3c723c */ /* 0x000fe20000041858 */
[----:B------:R-:W-:-:S02]  /*28d0*/  FSEL R45, R8, -INF , P5 ;  /* 0xff800000082d7808 */ /* 0x000fc40002800000 */
[----:B------:R-:W-:Y:S02]  /*28e0*/  FMNMX.FTZ R4, R29, R4, !PT ;  /* 0x000000041d047209 */ /* 0x000fe40007810000 */
[----:B------:R-:W-:Y:S02]  /*28f0*/  ISETP.GT.AND P6, PT, R3, 0x18, PT ;  /* 0x000000180300780c */ /* 0x000fe40003fc4270 */
[----:B------:R-:W-:Y:S01]  /*2900*/  FSEL R44, R9, -INF , P1 ;  /* 0xff800000092c7808 */ /* 0x000fe20000800000 */
[----:B------:R-:W-:Y:S01]  /*2910*/  HMMA.16816.F32.BF16 R24, R224, R100, R40 ;  /* 0x00000064e018723c */ /* 0x000fe20000041828 */
[----:B------:R-:W-:Y:S02]  /*2920*/  FMNMX.FTZ R4, R45, R4, !PT ;  /* 0x000000042d047209 */ /* 0x000fe40007810000 */
[----:B------:R-:W-:Y:S02]  /*2930*/  FSEL R84, R10, -INF , P5 ;  /* 0xff8000000a547808 */ /* 0x000fe40002800000 */
[----:B------:R-:W-:-:S02]  /*2940*/  ISETP.GT.AND P5, PT, R3, 0x19, PT ;  /* 0x000000190300780c */ /* 0x000fc40003fa4270 */
[----:B------:R-:W-:Y:S01]  /*2950*/  FSEL R86, R14, -INF , P6 ;  /* 0xff8000000e567808 */ /* 0x000fe20003000000 */
[C---:B------:R-:W-:Y:S01]  /*2960*/  HMMA.16816.F32.BF16 R32, R224.reuse, R102, R48 ;  /* 0x00000066e020723c */ /* 0x040fe20000041830 */
[----:B------:R-:W-:Y:S02]  /*2970*/  FSEL R14, R12, -INF , P6 ;  /* 0xff8000000c0e7808 */ /* 0x000fe40003000000 */
[----:B------:R-:W-:Y:S02]  /*2980*/  FMNMX.FTZ R4, R44, R4, !PT ;  /* 0x000000042c047209 */ /* 0x000fe40007810000 */
[----:B------:R-:W-:Y:S01]  /*2990*/  FSEL R87, R11, -INF , P1 ;  /* 0xff8000000b577808 */ /* 0x000fe20000800000 */
[----:B------:R-:W-:Y:S01]  /*29a0*/  BAR.SYNC.DEFER_BLOCKING 0x0 ;  /* 0x0000000000007b1d */ /* 0x000fe20000010000 */
[----:B------:R-:W-:Y:S01]  /*29b0*/  FSEL R85, R15, -INF , P5 ;  /* 0xff8000000f557808 */ /* 0x000fe20002800000 */
[----:B------:R-:W-:Y:S01]  /*29c0*/  HMMA.16816.F32.BF16 R40, R224, R104, R52 ;  /* 0x00000068e028723c */ /* 0x000fe20000041834 */
[----:B------:R-:W-:-:S02]  /*29d0*/  ISETP.GT.AND P1, PT, R3, 0x20, PT ;  /* 0x000000200300780c */ /* 0x000fc40003f24270 */
[----:B------:R-:W-:Y:S02]  /*29e0*/  FSEL R15, R13, -INF , P5 ;  /* 0xff8000000d0f7808 */ /* 0x000fe40002800000 */
[----:B------:R-:W-:Y:S02]  /*29f0*/  FMNMX.FTZ R4, R14, R4, !PT ;  /* 0x000000040e047209 */ /* 0x000fe40007810000 */
[----:B------:R-:W-:Y:S01]  /*2a00*/  ISETP.GT.AND P5, PT, R3, 0x21, PT ;  /* 0x000000210300780c */ /* 0x000fe20003fa4270 */
[----:B------:R-:W-:Y:S01]  /*2a10*/  HMMA.16816.F32.BF16 R48, R224, R106, R60 ;  /* 0x0000006ae030723c */ /* 0x000fe2000004183c */
[----:B------:R-:W-:Y:S02]  /*2a20*/  FSEL R127, R16, -INF , P1 ;  /* 0xff800000107f7808 */ /* 0x000fe40000800000 */
[----:B------:R-:W-:Y:S02]  /*2a30*/  FMNMX.FTZ R4, R15, R4, !PT ;  /* 0x000000040f047209 */ /* 0x000fe40007810000 */
[----:B------:R-:W-:-:S02]  /*2a40*/  FMNMX.FTZ R5, R30, R31, !PT ;  /* 0x0000001f1e057209 */ /* 0x000fc40007810000 */
[----:B------:R-:W-:Y:S01]  /*2a50*/  FSEL R126, R17, -INF , P5 ;  /* 0xff800000117e7808 */ /* 0x000fe20002800000 */
[C---:B----4-:R-:W-:Y:S01]  /*2a60*/  HMMA.16816.F32.BF16 R52, R224.reuse, R68, R64 ;  /* 0x00000044e034723c */ /* 0x050fe20000041840 */
[----:B------:R-:W-:Y:S02]  /*2a70*/  ISETP.GT.AND P6, PT, R3, 0x28, PT ;  /* 0x000000280300780c */ /* 0x000fe40003fc4270 */
[----:B------:R-:W-:Y:S02]  /*2a80*/  FMNMX.FTZ R4, R127, R4, !PT ;  /* 0x000000047f047209 */ /* 0x000fe40007810000 */
[----:B------:R-:W-:Y:S01]  /*2a90*/  FMNMX.FTZ R5, R38, R5, !PT ;  /* 0x0000000526057209 */ /* 0x000fe20007810000 */
[----:B------:R-:W-:Y:S01]  /*2aa0*/  LDSM.16.MT88.4 R8, [R2+0x6100] ;  /* 0x006100000208783b */ /* 0x000fe20000004200 */
[----:B------:R-:W-:Y:S01]  /*2ab0*/  FSEL R145, R19, -INF , P5 ;  /* 0xff80000013917808 */ /* 0x000fe20002800000 */
[----:B------:R-:W-:Y:S01]  /*2ac0*/  HMMA.16816.F32.BF16 R56, R224, R70, R56 ;  /* 0x00000046e038723c */ /* 0x000fe20000041838 */
[----:B------:R-:W-:-:S02]  /*2ad0*/  ISETP.GT.AND P5, PT, R3, 0x29, PT ;  /* 0x000000290300780c */ /* 0x000fc40003fa4270 */
        /* <DEDUP_REMOVED lines=15> */
[----:B------:R-:W-:Y:S02]  /*2bd0*/  FSEL R182, R25, -INF , P5 ;  /* 0xff80000019b67808 */ /* 0x000fe40002800000 */
[----:B------:R-:W-:Y:S02]  /*2be0*/  ISETP.GT.AND P5, PT, R3, 0x38, PT ;  /* 0x000000380300780c */ /* 0x000fe40003fa4270 */
        /* <DEDUP_REMOVED lines=18> */
[----:B------:R-:W-:Y:S02]  /*2d10*/  FSEL R134, R22, -INF , P6 ;  /* 0xff80000016867808 */ /* 0x000fe40003000000 */
[----:B------:R-:W-:Y:S01]  /*2d20*/  FMNMX.FTZ R5, R145, R5, !PT ;  /* 0x0000000591057209 */ /* 0x000fe20007810000 */
[----:B------:R-:W-:Y:S01]  /*2d30*/  LDSM.16.MT88.4 R20, [R2+0x100] ;  /* 0x000100000214783b */ /* 0x000fe20000004200 */
        /* <DEDUP_REMOVED lines=39> */
[----:B------:R-:W-:Y:S02]  /*2fb0*/  FMNMX.FTZ R3, R245, R3, !PT ;  /* 0x00000003f5037209 */ /* 0x000fe40007810000 */
[----:B------:R-:W-:-:S02]  /*2fc0*/  FSEL R239, R59, -INF , P1 ;  /* 0xff8000003bef7808 */ /* 0x000fc40000800000 */
[----:B------:R-:W-:-:S04]  /*2fd0*/  FMNMX.FTZ R3, R160, R3, !PT ;  /* 0x00000003a0037209 */ /* 0x000fc80007810000 */
[----:B------:R-:W-:-:S04]  /*2fe0*/  FMNMX.FTZ R3, R231, R3, !PT ;  /* 0x00000003e7037209 */ /* 0x000fc80007810000 */
        /* <DEDUP_REMOVED lines=17> */
[----:B------:R-:W-:Y:S01]  /*3100*/  FSEL R12, R12, RZ, P1 ;  /* 0x000000ff0c0c7208 */ /* 0x000fe20000800000 */
        /* <DEDUP_REMOVED lines=14> */
[----:B--2---:R-:W-:Y:S02]  /*31f0*/  FFMA.FTZ R4, R39, c[0x0][0x2d0], -R12 ;  /* 0x0000b40027047a23 */ /* 0x004fe4000001080c */
[----:B------:R-:W2:Y:S04]  /*3200*/  LDSM.16.MT88.4 R36, [R135+0x3100] ;  /* 0x003100008724783b */ /* 0x000ea80000004200 */
[----:B------:R3:W4:Y:S02]  /*3210*/  MUFU.EX2 R162, R4 ;  /* 0x0000000400a27308 */ /* 0x0007240000000800 */
[----:B---3--:R-:W-:-:S02]  /*3220*/  F2FP.BF16.PACK_AB R4, R146, R129 ;  /* 0x000000819204723e */ /* 0x008fc400000010ff */
[----:B----4-:R-:W-:-:S07]  /*3230*/  F2FP.BF16.PACK_AB R7, R162, R131 ;  /* 0x00000083a207723e */ /* 0x010fce00000010ff */
[C---:B------:R-:W-:Y:S08]  /*3240*/  HMMA.16816.F32.BF16 R88, R4.reuse, R16, RZ ;  /* 0x000000100458723c */ /* 0x040ff000000418ff */
[C---:B------:R-:W-:Y:S01]  /*3250*/  HMMA.16816.F32.BF16 R68, R4.reuse, R18, RZ ;  /* 0x000000120444723c */ /* 0x040fe200000418ff */
[----:B------:R-:W3:Y:S07]  /*3260*/  LDSM.16.MT88.4 R16, [R0+0x3100] ;  /* 0x003100000010783b */ /* 0x000eee0000004200 */
[C---:B------:R-:W-:Y:S07]  /*3270*/  HMMA.16816.F32.BF16 R56, R4.reuse, R8, RZ ;  /* 0x000000080438723c */ /* 0x040fee00000418ff */
[--C-:B------:R-:W-:Y:S01]  /*3280*/  FFMA.FTZ R8, R45, c[0x0][0x2d0], -R13.reuse ;  /* 0x0000b4002d087a23 */ /* 0x100fe2000001080d */
[C---:B------:R-:W-:Y:S03]  /*3290*/  HMMA.16816.F32.BF16 R104, R4.reuse, R32, RZ ;  /* 0x000000200468723c */ /* 0x040fe600000418ff */
[----:B------:R4:W-:Y:S05]  /*32a0*/  MUFU.EX2 R161, R8 ;  /* 0x0000000800a17308 */ /* 0x0009ea0000000800 */
[C---:B------:R-:W-:Y:S01]  /*32b0*/  HMMA.16816.F32.BF16 R80, R4.reuse, R34, RZ ;  /* 0x000000220450723c */ /* 0x040fe200000418ff */
[----:B------:R-:W3:Y:S07]  /*32c0*/  LDSM.16.MT88.4 R32, [R0+0x6100] ;  /* 0x006100000020783b */ /* 0x000eee0000004200 */
[----:B-1----:R-:W-:Y:S01]  /*32d0*/  HMMA.16816.F32.BF16 R96, R4, R28, RZ ;  /* 0x0000001c0460723c */ /* 0x002fe200000418ff */
[----:B----4-:R-:W-:-:S04]  /*32e0*/  FFMA.FTZ R8, R44, c[0x0][0x2d0], -R13 ;  /* 0x0000b4002c087a23 */ /* 0x010fc8000001080d */
[----:B------:R1:W4:Y:S03]  /*32f0*/  MUFU.EX2 R228, R8 ;  /* 0x0000000800e47308 */ /* 0x0003260000000800 */
[C---:B------:R-:W-:Y:S01]  /*3300*/  HMMA.16816.F32.BF16 R72, R4.reuse, R30, RZ ;  /* 0x0000001e0448723c */ /* 0x040fe200000418ff */
[----:B------:R-:W-:Y:S07]  /*3310*/  LDSM.16.MT88.4 R28, [R233+0x6100] ;  /* 0x00610000e91c783b */ /* 0x000fee0000004200 */
[----:B------:R-:W-:Y:S01]  /*3320*/  HMMA.16816.F32.BF16 R100, R4, R20, RZ ;  /* 0x000000140464723c */ /* 0x000fe200000418ff */
[----:B-1----:R-:W-:-:S07]  /*3330*/  FFMA.FTZ R8, R14, c[0x0][0x2d0], -R13 ;  /* 0x0000b4000e087a23 */ /* 0x002fce000001080d */
[C---:B------:R-:W-:Y:S01]  /*3340*/  HMMA.16816.F32.BF16 R76, R4.reuse, R22, RZ ;  /* 0x00000016044c723c */ /* 0x040fe200000418ff */
[----:B------:R-:W1:Y:S01]  /*3350*/  LDSM.16.MT88.4 R20, [R135+0x6100] ;  /* 0x006100008714783b */ /* 0x000e620000004200 */
[----:B------:R3:W-:Y:S06]  /*3360*/  MUFU.EX2 R14, R8 ;  /* 0x00000008000e7308 */ /* 0x0007ec0000000800 */
[C---:B--2---:R-:W-:Y:S08]  /*3370*/  HMMA.16816.F32.BF16 R92, R4.reuse, R36, RZ ;  /* 0x00000024045c723c */ /* 0x044ff000000418ff */
[----:B------:R-:W-:Y:S01]  /*3380*/  HMMA.16816.F32.BF16 R60, R4, R38, RZ ;  /* 0x00000026043c723c */ /* 0x000fe200000418ff */
[----:B---3--:R-:W-:-:S04]  /*3390*/  FFMA.FTZ R8, R15, c[0x0][0x2d0], -R13 ;  /* 0x0000b4000f087a23 */ /* 0x008fc8000001080d */
[----:B------:R2:W-:Y:S03]  /*33a0*/  MUFU.EX2 R138, R8 ;  /* 0x00000008008a7308 */ /* 0x0005e60000000800 */
[C---:B------:R-:W-:Y:S08]  /*33b0*/  HMMA.16816.F32.BF16 R36, R4.reuse, R16, RZ ;  /* 0x000000100424723c */ /* 0x040ff000000418ff */
[----:B------:R-:W-:Y:S01]  /*33c0*/  HMMA.16816.F32.BF16 R116, R4, R18, RZ ;  /* 0x000000120474723c */ /* 0x000fe200000418ff */
[----:B------:R-:W3:Y:S01]  /*33d0*/  LDSM.16.MT88.4 R16, [R2+0x3900] ;  /* 0x003900000210783b */ /* 0x000ee20000004200 */
[----:B--2---:R-:W-:-:S06]  /*33e0*/  FFMA.FTZ R8, R84, c[0x0][0x2d0], -R12 ;  /* 0x0000b40054087a23 */ /* 0x004fcc000001080c */
[C---:B------:R-:W-:Y:S01]  /*33f0*/  HMMA.16816.F32.BF16 R48, R4.reuse, R10, RZ ;  /* 0x0000000a0430723c */ /* 0x040fe200000418ff */
[----:B------:R2:W-:Y:S07]  /*3400*/  MUFU.EX2 R165, R8 ;  /* 0x0000000800a57308 */ /* 0x0005ee0000000800 */
[C---:B------:R-:W-:Y:S08]  /*3410*/  HMMA.16816.F32.BF16 R44, R4.reuse, R40, RZ ;  /* 0x00000028042c723c */ /* 0x040ff000000418ff */
[----:B------:R-:W-:Y:S01]  /*3420*/  HMMA.16816.F32.BF16 R120, R4, R32, RZ ;  /* 0x000000200478723c */ /* 0x000fe200000418ff */
[----:B--2---:R-:W-:-:S04]  /*3430*/  FFMA.FTZ R8, R87, c[0x0][0x2d0], -R12 ;  /* 0x0000b40057087a23 */ /* 0x004fc8000001080c */
[----:B------:R2:W1:Y:S03]  /*3440*/  MUFU.EX2 R229, R8 ;  /* 0x0000000800e57308 */ /* 0x0004660000000800 */
[C---:B------:R-:W-:Y:S08]  /*3450*/  HMMA.16816.F32.BF16 R64, R4.reuse, R24, RZ ;  /* 0x000000180440723c */ /* 0x040ff000000418ff */
[----:B------:R-:W-:Y:S01]  /*3460*/  HMMA.16816.F32.BF16 R52, R4, R26, RZ ;  /* 0x0000001a0434723c */ /* 0x000fe200000418ff */
[----:B------:R-:W3:Y:S01]  /*3470*/  LDSM.16.MT88.4 R24, [R2+0x900] ;  /* 0x000900000218783b */ /* 0x000ee20000004200 */
[----:B--2---:R-:W-:-:S06]  /*3480*/  FFMA.FTZ R8, R86, c[0x0][0x2d0], -R12 ;  /* 0x0000b40056087a23 */ /* 0x004fcc000001080c */
[C---:B------:R-:W-:Y:S01]  /*3490*/  HMMA.16816.F32.BF16 R40, R4.reuse, R42, RZ ;  /* 0x0000002a0428723c */ /* 0x040fe200000418ff */
[----:B------:R2:W-:Y:S07]  /*34a0*/  MUFU.EX2 R15, R8 ;  /* 0x00000008000f7308 */ /* 0x0005ee0000000800 */
[C---:B-1----:R-:W-:Y:S08]  /*34b0*/  HMMA.16816.F32.BF16 R112, R4.reuse, R20, RZ ;  /* 0x000000140470723c */ /* 0x042ff000000418ff */
[----:B------:R-:W-:Y:S01]  /*34c0*/  HMMA.16816.F32.BF16 R108, R4, R22, RZ ;  /* 0x00000016046c723c */ /* 0x000fe200000418ff */
[----:B------:R-:W-:Y:S01]  /*34d0*/  LDSM.16.MT88.4 R20, [R135+0x900] ;  /* 0x000900008714783b */ /* 0x000fe20000004200 */
[----:B--2---:R-:W-:-:S04]  /*34e0*/  FFMA.FTZ R8, R85, c[0x0][0x2d0], -R12 ;  /* 0x0000b40055087a23 */ /* 0x004fc8000001080c */
[----:B------:R1:W2:Y:S02]  /*34f0*/  MUFU.EX2 R139, R8 ;  /* 0x00000008008b7308 */ /* 0x0002a40000000800 */
[C---:B------:R-:W-:Y:S08]  /*3500*/  HMMA.16816.F32.BF16 R84, R4.reuse, R28, RZ ;  /* 0x0000001c0454723c */ /* 0x040ff000000418ff */
[C---:B------:R-:W-:Y:S01]  /*3510*/  HMMA.16816.F32.BF16 R28, R4.reuse, R30, RZ ;  /* 0x0000001e041c723c */ /* 0x040fe200000418ff */
[----:B-1----:R-:W1:Y:S07]  /*3520*/  LDSM.16.MT88.4 R8, [R2+0x6900] ;  /* 0x006900000208783b */ /* 0x002e6e0000004200 */
[----:B------:R-:W-:Y:S07]  /*3530*/  HMMA.16816.F32.BF16 R32, R4, R34, RZ ;  /* 0x000000220420723c */ /* 0x000fee00000418ff */
[----:B----4-:R-:W-:-:S02]  /*3540*/  F2FP.BF16.PACK_AB R4, R228, R161 ;  /* 0x000000a1e404723e */ /* 0x010fc400000010ff */
[----:B------:R-:W-:Y:S02]  /*3550*/  F2FP.BF16.PACK_AB R5, R229, R165 ;  /* 0x000000a5e505723e */ /* 0x000fe400000010ff */
[----:B------:R-:W-:Y:S02]  /*3560*/  F2FP.BF16.PACK_AB R6, R138, R14 ;  /* 0x0000000e8a06723e */ /* 0x000fe400000010ff */
[----:B--2---:R-:W-:-:S07]  /*3570*/  F2FP.BF16.PACK_AB R7, R139, R15 ;  /* 0x0000000f8b07723e */ /* 0x004fce00000010ff */
[C---:B---3--:R-:W-:Y:S08]  /*3580*/  HMMA.16816.F32.BF16 R140, R4.reuse, R16, R88 ;  /* 0x00000010048c723c */ /* 0x048ff00000041858 */
[C---:B------:R-:W-:Y:S01]  /*3590*/  HMMA.16816.F32.BF16 R88, R4.reuse, R18, R68 ;  /* 0x000000120458723c */ /* 0x040fe20000041844 */
[----:B------:R-:W2:Y:S06]  /*35a0*/  LDSM.16.MT88.4 R16, [R233+0x900] ;  /* 0x00090000e910783b */ /* 0x000eac0000004200 */
[----:B------:R-:W-:Y:S01]  /*35b0*/  IMAD.MOV.U32 R71, RZ, RZ, R139 ;  /* 0x000000ffff477224 */ /* 0x000fe200078e008b */
[----:B------:R-:W-:Y:S01]  /*35c0*/  MOV R69, R137 ;  /* 0x0000008900457202 */ /* 0x000fe20000000f00 */
[----:B------:R-:W-:Y:S01]  /*35d0*/  IMAD.MOV.U32 R70, RZ, RZ, R138 ;  /* 0x000000ffff467224 */ /* 0x000fe200078e008a */
[----:B------:R-:W-:Y:S01]  /*35e0*/  HMMA.16816.F32.BF16 R148, R4, R24, R100 ;  /* 0x000000180494723c */ /* 0x000fe20000041864 */
[----:B------:R-:W-:-:S07]  /*35f0*/  IMAD.MOV.U32 R68, RZ, RZ, R136 ;  /* 0x000000ffff447224 */ /* 0x000fce00078e0088 */
[C---:B-1----:R-:W-:Y:S07]  /*3600*/  HMMA.16816.F32.BF16 R136, R4.reuse, R8, R56 ;  /* 0x000000080488723c */ /* 0x042fee0000041838 */
[----:B------:R-:W-:Y:S01]  /*3610*/  IMAD.MOV.U32 R56, RZ, RZ, R131 ;  /* 0x000000ffff387224 */ /* 0x000fe200078e0083 */
[----:B------:R-:W-:Y:S01]  /*3620*/  MOV R57, R130 ;  /* 0x0000008200397202 */ /* 0x000fe20000000f00 */
[----:B------:R-:W-:Y:S01]  /*3630*/  IMAD.MOV.U32 R58, RZ, RZ, R129 ;  /* 0x000000ffff3a7224 */ /* 0x000fe200078e0081 */
[C---:B------:R-:W-:Y:S01]  /*3640*/  HMMA.16816.F32.BF16 R76, R4.reuse, R26, R76 ;  /* 0x0000001a044c723c */ /* 0x040fe2000004184c */
[----:B------:R-:W-:Y:S01]  /*3650*/  IMAD.MOV.U32 R59, RZ, RZ, R128 ;  /* 0x000000ffff3b7224 */ /* 0x000fe200078e0080 */
[----:B------:R-:W-:Y:S06]  /*3660*/  LDSM.16.MT88.4 R24, [R135+0x3900] ;  /* 0x003900008718783b */ /* 0x000fec0000004200 */
[C---:B------:R-:W-:Y:S01]  /*3670*/  HMMA.16816.F32.BF16 R128, R4.reuse, R10, R48 ;  /* 0x0000000a0480723c */ /* 0x040fe20000041830 */
[----:B------:R-:W1:Y:S06]  /*3680*/  LDSM.16.MT88.4 R8, [R0+0x900] ;  /* 0x000900000008783b */ /* 0x000e6c0000004200 */
[----:B------:R-:W-:Y:S01]  /*3690*/  MOV R50, R165 ;  /* 0x000000a500327202 */ /* 0x000fe20000000f00 */
[----:B------:R-:W-:Y:S01]  /*36a0*/  IMAD.MOV.U32 R51, RZ, RZ, R164 ;  /* 0x000000ffff337224 */ /* 0x000fe200078e00a4 */
[C---:B--2---:R-:W-:Y:S07]  /*36b0*/  HMMA.16816.F32.BF16 R168, R4.reuse, R16, R96 ;  /* 0x0000001004a8723c */ /* 0x044fee0000041860 */
[----:B------:R-:W-:Y:S01]  /*36c0*/  IMAD.MOV.U32 R99, RZ, RZ, R163 ;  /* 0x000000ffff637224 */ /* 0x000fe200078e00a3 */
[----:B------:R-:W-:Y:S01]  /*36d0*/  HMMA.16816.F32.BF16 R164, R4, R18, R72 ;  /* 0x0000001204a4723c */ /* 0x000fe20000041848 */
[----:B------:R-:W2:Y:S01]  /*36e0*/  LDSM.16.MT88.4 R16, [R0+0x3900] ;  /* 0x003900000010783b */ /* 0x000ea20000004200 */
[----:B------:R-:W-:Y:S01]  /*36f0*/  MOV R98, R162 ;  /* 0x000000a200627202 */ /* 0x000fe20000000f00 */
[----:B------:R-:W-:-:S02]  /*3700*/  IMAD.MOV.U32 R97, RZ, RZ, R161 ;  /* 0x000000ffff617224 */ /* 0x000fc400078e00a1 */
[----:B------:R-:W-:-:S03]  /*3710*/  IMAD.MOV.U32 R96, RZ, RZ, R160 ;  /* 0x000000ffff607224 */ /* 0x000fc600078e00a0 */
[C---:B------:R-:W-:Y:S08]  /*3720*/  HMMA.16816.F32.BF16 R172, R4.reuse, R20, R104 ;  /* 0x0000001404ac723c */ /* 0x040ff00000041868 */
[C---:B------:R-:W-:Y:S01]  /*3730*/  HMMA.16816.F32.BF16 R176, R4.reuse, R22, R80 ;  /* 0x0000001604b0723c */ /* 0x040fe20000041850 */
[----:B------:R-:W3:Y:S07]  /*3740*/  LDSM.16.MT88.4 R20, [R233+0x3900] ;  /* 0x00390000e914783b */ /* 0x000eee0000004200 */
[C---:B-1----:R-:W-:Y:S08]  /*3750*/  HMMA.16816.F32.BF16 R104, R4.reuse, R8, R64 ;  /* 0x000000080468723c */ /* 0x042ff00000041840 */
[C---:B------:R-:W-:Y:S01]  /*3760*/  HMMA.16816.F32.BF16 R160, R4.reuse, R10, R52 ;  /* 0x0000000a04a0723c */ /* 0x040fe20000041834 */
[----:B------:R-:W1:Y:S07]  /*3770*/  LDSM.16.MT88.4 R8, [R135+0x6900] ;  /* 0x006900008708783b */ /* 0x000e6e0000004200 */
[C---:B------:R-:W-:Y:S07]  /*3780*/  HMMA.16816.F32.BF16 R100, R4.reuse, R24, R92 ;  /* 0x000000180464723c */ /* 0x040fee000004185c */
[----:B------:R-:W-:Y:S01]  /*3790*/  MOV R25, R50 ;  /* 0x0000003200197202 */ /* 0x000fe20000000f00 */
[----:B------:R-:W-:Y:S01]  /*37a0*/  HMMA.16816.F32.BF16 R92, R4, R26, R60 ;  /* 0x0000001a045c723c */ /* 0x000fe2000004183c */
[----:B------:R-:W-:-:S06]  /*37b0*/  IMAD.MOV.U32 R24, RZ, RZ, R51 ;  /* 0x000000ffff187224 */ /* 0x000fcc00078e0033 */
[----:B------:R-:W-:Y:S01]  /*37c0*/  IMAD.MOV.U32 R27, RZ, RZ, R56 ;  /* 0x000000ffff1b7224 */ /* 0x000fe200078e0038 */
[----:B--2---:R-:W-:Y:S01]  /*37d0*/  HMMA.16816.F32.BF16 R52, R4, R16, R36 ;  /* 0x000000100434723c */ /* 0x004fe20000041824 */
[----:B------:R-:W-:-:S07]  /*37e0*/  MOV R26, R57 ;  /* 0x00000039001a7202 */ /* 0x000fce0000000f00 */
[C---:B------:R-:W-:Y:S01]  /*37f0*/  HMMA.16816.F32.BF16 R60, R4.reuse, R18, R116 ;  /* 0x00000012043c723c */ /* 0x040fe20000041874 */
[----:B------:R-:W2:Y:S06]  /*3800*/  LDSM.16.MT88.4 R16, [R0+0x6900] ;  /* 0x006900000010783b */ /* 0x000eac0000004200 */
[----:B------:R-:W-:Y:S01]  /*3810*/  IMAD.MOV.U32 R117, RZ, RZ, R27 ;  /* 0x000000ffff757224 */ /* 0x000fe200078e001b */
[----:B---3--:R-:W-:Y:S01]  /*3820*/  HMMA.16816.F32.BF16 R64, R4, R22, R40 ;  /* 0x000000160440723c */ /* 0x008fe20000041828 */
[----:B------:R-:W-:Y:S01]  /*3830*/  MOV R119, R25 ;  /* 0x0000001900777202 */ /* 0x000fe20000000f00 */
[----:B------:R-:W-:-:S02]  /*3840*/  IMAD.MOV.U32 R27, RZ, RZ, R97 ;  /* 0x000000ffff1b7224 */ /* 0x000fc400078e0061 */
[----:B------:R-:W-:-:S03]  /*3850*/  IMAD.MOV.U32 R25, RZ, RZ, R99 ;  /* 0x000000ffff197224 */ /* 0x000fc600078e0063 */
[----:B------:R-:W-:Y:S01]  /*3860*/  MOV R43, R228 ;  /* 0x000000e4002b7202 */ /* 0x000fe20000000f00 */
[----:B-1----:R-:W-:Y:S01]  /*3870*/  HMMA.16816.F32.BF16 R72, R4, R8, R112 ;  /* 0x000000080448723c */ /* 0x002fe20000041870 */
[----:B------:R-:W-:Y:S02]  /*3880*/  IMAD.MOV.U32 R41, RZ, RZ, R58 ;  /* 0x000000ffff297224 */ /* 0x000fe400078e003a */
[----:B------:R-:W-:-:S04]  /*3890*/  IMAD.MOV.U32 R42, RZ, RZ, R59 ;  /* 0x000000ffff2a7224 */ /* 0x000fc800078e003b */
[----:B------:R-:W-:Y:S01]  /*38a0*/  FFMA.FTZ R8, R127, c[0x0][0x2d0], -R13 ;  /* 0x0000b4007f087a23 */ /* 0x000fe2000001080d */
[C---:B------:R-:W-:Y:S01]  /*38b0*/  HMMA.16816.F32.BF16 R80, R4.reuse, R20, R44 ;  /* 0x000000140450723c */ /* 0x040fe2000004182c */
[----:B------:R-:W1:Y:S01]  /*38c0*/  LDSM.16.MT88.4 R20, [R233+0x6900] ;  /* 0x00690000e914783b */ /* 0x000e620000004200 */
[----:B------:R-:W-:Y:S01]  /*38d0*/  MOV R127, R41 ;  /* 0x00000029007f7202 */ /* 0x000fe20000000f00 */
[----:B------:R3:W4:Y:S01]  /*38e0*/  MUFU.EX2 R40, R8 ;  /* 0x0000000800287308 */ /* 0x0007220000000800 */
[----:B------:R-:W-:Y:S01]  /*38f0*/  IMAD.MOV.U32 R112, RZ, RZ, R42 ;  /* 0x000000ffff707224 */ /* 0x000fe200078e002a */
[----:B------:R-:W-:Y:S01]  /*3900*/  MOV R114, R26 ;  /* 0x0000001a00727202 */ /* 0x000fe20000000f00 */
[----:B------:R-:W-:Y:S02]  /*3910*/  IMAD.MOV.U32 R113, RZ, RZ, R43 ;  /* 0x000000ffff717224 */ /* 0x000fe400078e002b */
[----:B------:R-:W-:Y:S01]  /*3920*/  HMMA.16816.F32.BF16 R56, R4, R10, R108 ;  /* 0x0000000a0438723c */ /* 0x000fe2000004186c */
[----:B------:R-:W-:Y:S01]  /*3930*/  IMAD.MOV.U32 R115, RZ, RZ, R24 ;  /* 0x000000ffff737224 */ /* 0x000fe200078e0018 */
[----:B------:R-:W-:Y:S01]  /*3940*/  MOV R24, R98 ;  /* 0x0000006200187202 */ /* 0x000fe20000000f00 */
[----:B------:R-:W-:-:S05]  /*3950*/  IMAD.MOV.U32 R26, RZ, RZ, R96 ;  /* 0x000000ffff1a7224 */ /* 0x000fca00078e0060 */
[----:B--2---:R-:W-:Y:S01]  /*3960*/  HMMA.16816.F32.BF16 R36, R4, R18, R32 ;  /* 0x000000120424723c */ /* 0x004fe20000041820 */
[----:B------:R-:W-:Y:S01]  /*3970*/  LDSM.16.MT88.4 R32, [R135+0x1100] ;  /* 0x001100008720783b */ /* 0x000fe20000004200 */
[----:B---3--:R-:W-:-:S04]  /*3980*/  FFMA.FTZ R8, R126, c[0x0][0x2d0], -R13 ;  /* 0x0000b4007e087a23 */ /* 0x008fc8000001080d */
[----:B------:R2:W3:Y:S02]  /*3990*/  MUFU.EX2 R126, R8 ;  /* 0x00000008007e7308 */ /* 0x0004e40000000800 */
[----:B--2---:R-:W-:Y:S01]  /*39a0*/  FFMA.FTZ R8, R125, c[0x0][0x2d0], -R13 ;  /* 0x0000b4007d087a23 */ /* 0x004fe2000001080d */
[C---:B-1----:R-:W-:Y:S05]  /*39b0*/  HMMA.16816.F32.BF16 R48, R4.reuse, R20, R84 ;  /* 0x000000140430723c */ /* 0x042fea0000041854 */
[----:B------:R1:W-:Y:S03]  /*39c0*/  MUFU.EX2 R228, R8 ;  /* 0x0000000800e47308 */ /* 0x0003e60000000800 */
[----:B------:R-:W-:Y:S01]  /*39d0*/  HMMA.16816.F32.BF16 R44, R4, R22, R28 ;  /* 0x00000016042c723c */ /* 0x000fe2000004181c */
[----:B------:R-:W-:Y:S06]  /*39e0*/  LDSM.16.MT88.4 R20, [R2+0x1100] ;  /* 0x001100000214783b */ /* 0x000fec0000004200 */
[----:B------:R-:W-:Y:S01]  /*39f0*/  IMAD.MOV.U32 R31, RZ, RZ, R68 ;  /* 0x000000ffff1f7224 */ /* 0x000fe200078e0044 */
[----:B------:R-:W-:Y:S01]  /*3a00*/  MOV R30, R69 ;  /* 0x00000045001e7202 */ /* 0x000fe20000000f00 */
[----:B------:R-:W-:-:S02]  /*3a10*/  IMAD.MOV.U32 R29, RZ, RZ, R70 ;  /* 0x000000ffff1d7224 */ /* 0x000fc400078e0046 */
[----:B-1----:R-:W-:Y:S02]  /*3a20*/  FFMA.FTZ R8, R124, c[0x0][0x2d0], -R13 ;  /* 0x0000b4007c087a23 */ /* 0x002fe4000001080d */
[----:B------:R-:W-:Y:S02]  /*3a30*/  IMAD.MOV.U32 R28, RZ, RZ, R71 ;  /* 0x000000ffff1c7224 */ /* 0x000fe400078e0047 */
[----:B------:R1:W2:Y:S02]  /*3a40*/  MUFU.EX2 R118, R8 ;  /* 0x0000000800767308 */ /* 0x0002a40000000800 */
[----:B-1----:R-:W-:Y:S02]  /*3a50*/  FFMA.FTZ R8, R133, c[0x0][0x2d0], -R12 ;  /* 0x0000b40085087a23 */ /* 0x002fe4000001080c */
[----:B----4-:R-:W-:-:S04]  /*3a60*/  IMAD.MOV.U32 R133, RZ, RZ, R40 ;  /* 0x000000ffff857224 */ /* 0x010fc800078e0028 */
[----:B------:R1:W4:Y:S01]  /*3a70*/  MUFU.EX2 R9, R8 ;  /* 0x0000000800097308 */ /* 0x0003220000000800 */
[----:B------:R-:W-:Y:S01]  /*3a80*/  HMMA.16816.F32.BF16 R40, R4, R16, R120 ;  /* 0x000000100428723c */ /* 0x000fe20000041878 */
[----:B------:R-:W4:Y:S06]  /*3a90*/  LDSM.16.MT88.4 R16, [R2+0x4100] ;  /* 0x004100000210783b */ /* 0x000f2c0000004200 */
[----:B---3--:R-:W-:Y:S02]  /*3aa0*/  F2FP.BF16.PACK_AB R4, R126, R133 ;  /* 0x000000857e04723e */ /* 0x008fe400000010ff */
[----:B--2---:R-:W-:Y:S01]  /*3ab0*/  F2FP.BF16.PACK_AB R6, R118, R228 ;  /* 0x000000e47606723e */ /* 0x004fe200000010ff */
[----:B-1----:R-:W-:-:S04]  /*3ac0*/  FFMA.FTZ R8, R145, c[0x0][0x2d0], -R12 ;  /* 0x0000b40091087a23 */ /* 0x002fc8000001080c */
[----:B------:R1:W2:Y:S02]  /*3ad0*/  MUFU.EX2 R124, R8 ;  /* 0x00000008007c7308 */ /* 0x0002a40000000800 */
[----:B-1----:R-:W-:Y:S02]  /*3ae0*/  FFMA.FTZ R8, R134, c[0x0][0x2d0], -R12 ;  /* 0x0000b40086087a23 */ /* 0x002fe4000001080c */
[----:B----4-:R-:W-:-:S04]  /*3af0*/  IMAD.MOV.U32 R134, RZ, RZ, R9 ;  /* 0x000000ffff867224 */ /* 0x010fc800078e0009 */
[----:B------:R1:W-:Y:S01]  /*3b00*/  MUFU.EX2 R125, R8 ;  /* 0x00000008007d7308 */ /* 0x0003e20000000800 */
[----:B--2---:R-:W-:Y:S01]  /*3b10*/  F2FP.BF16.PACK_AB R5, R124, R134 ;  /* 0x000000867c05723e */ /* 0x004fe200000010ff */
[----:B-1----:R-:W-:-:S06]  /*3b20*/  FFMA.FTZ R8, R144, c[0x0][0x2d0], -R12 ;  /* 0x0000b40090087a23 */ /* 0x002fcc000001080c */
[----:B------:R1:W2:Y:S02]  /*3b30*/  MUFU.EX2 R116, R8 ;  /* 0x0000000800747308 */ /* 0x0002a40000000800 */
[----:B-1----:R-:W1:Y:S01]  /*3b40*/  LDSM.16.MT88.4 R8, [R2+0x7100] ;  /* 0x007100000208783b */ /* 0x002e620000004200 */
[----:B--2---:R-:W-:-:S07]  /*3b50*/  F2FP.BF16.PACK_AB R7, R116, R125 ;  /* 0x0000007d7407723e */ /* 0x004fce00000010ff */
[C---:B------:R-:W-:Y:S07]  /*3b60*/  HMMA.16816.F32.BF16 R84, R4.reuse, R16, R140 ;  /* 0x000000100454723c */ /* 0x040fee000004188c */
[----:B------:R-:W-:Y:S01]  /*3b70*/  IMAD.MOV.U32 R143, RZ, RZ, R119 ;  /* 0x000000ffff8f7224 */ /* 0x000fe200078e0077 */
[----:B------:R-:W-:Y:S01]  /*3b80*/  MOV R142, R27 ;  /* 0x0000001b008e7202 */ /* 0x000fe20000000f00 */
[----:B------:R-:W-:Y:S01]  /*3b90*/  IMAD.MOV.U32 R119, RZ, RZ, R26 ;  /* 0x000000ffff777224 */ /* 0x000fe200078e001a */
[----:B------:R-:W-:Y:S01]  /*3ba0*/  HMMA.16816.F32.BF16 R88, R4, R18, R88 ;  /* 0x000000120458723c */ /* 0x000fe20000041858 */
[----:B------:R-:W-:Y:S01]  /*3bb0*/  IMAD.MOV.U32 R140, RZ, RZ, R24 ;  /* 0x000000ffff8c7224 */ /* 0x000fe200078e0018 */
[----:B------:R-:W-:Y:S01]  /*3bc0*/  LDSM.16.MT88.4 R16, [R135+0x4100] ;  /* 0x004100008710783b */ /* 0x000fe20000004200 */
[----:B------:R-:W-:-:S03]  /*3bd0*/  IMAD.MOV.U32 R141, RZ, RZ, R25 ;  /* 0x000000ffff8d7224 */ /* 0x000fc600078e0019 */
[----:B------:R-:W2:Y:S02]  /*3be0*/  LDSM.16.MT88.4 R24, [R233+0x1100] ;  /* 0x00110000e918783b */ /* 0x000ea40000004200 */
[C---:B------:R-:W-:Y:S08]  /*3bf0*/  HMMA.16816.F32.BF16 R68, R4.reuse, R20, R148 ;  /* 0x000000140444723c */ /* 0x040ff00000041894 */
[C---:B------:R-:W-:Y:S01]  /*3c00*/  HMMA.16816.F32.BF16 R76, R4.reuse, R22, R76 ;  /* 0x00000016044c723c */ /* 0x040fe2000004184c */
[----:B------:R-:W3:Y:S07]  /*3c10*/  LDSM.16.MT88.4 R20, [R0+0x1100] ;  /* 0x001100000014783b */ /* 0x000eee0000004200 */
[C---:B-1----:R-:W-:Y:S07]  /*3c20*/  HMMA.16816.F32.BF16 R96, R4.reuse, R8, R136 ;  /* 0x000000080460723c */ /* 0x042fee0000041888 */
[----:B------:R-:W-:Y:S01]  /*3c30*/  MOV R139, R112 ;  /* 0x00000070008b7202 */ /* 0x000fe20000000f00 */
        /* <DEDUP_REMOVED lines=8> */
[----:B------:R-:W-:Y:S01]  /*3cc0*/  IMAD.MOV.U32 R177, RZ, RZ, R124 ;  /* 0x000000ffffb17224 */ /* 0x000fe200078e007c */
[----:B------:R-:W-:Y:S01]  /*3cd0*/  HMMA.16816.F32.BF16 R112, R4, R32, R172 ;  /* 0x000000200470723c */ /* 0x000fe200000418ac */
[----:B------:R-:W-:-:S06]  /*3ce0*/  IMAD.MOV.U32 R179, RZ, RZ, R127 ;  /* 0x000000ffffb37224 */ /* 0x000fcc00078e007f */
[----:B------:R-:W-:Y:S01]  /*3cf0*/  MOV R172, R28 ;  /* 0x0000001c00ac7202 */ /* 0x000fe20000000f00 */
[C---:B--2---:R-:W-:Y:S01]  /*3d00*/  HMMA.16816.F32.BF16 R124, R4.reuse, R24, R168 ;  /* 0x00000018047c723c */ /* 0x044fe200000418a8 */
[----:B------:R-:W-:Y:S01]  /*3d10*/  IMAD.MOV.U32 R173, RZ, RZ, R29 ;  /* 0x000000ffffad7224 */ /* 0x000fe200078e001d */
[----:B------:R-:W-:Y:S01]  /*3d20*/  MOV R175, R31 ;  /* 0x0000001f00af7202 */ /* 0x000fe20000000f00 */
[----:B------:R-:W-:Y:S02]  /*3d30*/  IMAD.MOV.U32 R174, RZ, RZ, R30 ;  /* 0x000000ffffae7224 */ /* 0x000fe400078e001e */
[----:B------:R-:W2:Y:S02]  /*3d40*/  LDSM.16.MT88.4 R28, [R0+0x4100] ;  /* 0x00410000001c783b */ /* 0x000ea40000004200 */
[----:B------:R-:W-:Y:S01]  /*3d50*/  IMAD.MOV.U32 R170, RZ, RZ, R147 ;  /* 0x000000ffffaa7224 */ /* 0x000fe200078e0093 */
[----:B------:R-:W-:Y:S01]  /*3d60*/  MOV R171, R146 ;  /* 0x0000009200ab7202 */ /* 0x000fe20000000f00 */
[----:B---3--:R-:W-:Y:S01]  /*3d70*/  HMMA.16816.F32.BF16 R148, R4, R20, R104 ;  /* 0x000000140494723c */ /* 0x008fe20000041868 */
[----:B------:R-:W-:Y:S01]  /*3d80*/  MOV R25, R176 ;  /* 0x000000b000197202 */ /* 0x000fe20000000f00 */
[----:B------:R-:W-:-:S06]  /*3d90*/  IMAD.MOV.U32 R24, RZ, RZ, R177 ;  /* 0x000000ffff187224 */ /* 0x000fcc00078e00b1 */
[C---:B------:R-:W-:Y:S07]  /*3da0*/  HMMA.16816.F32.BF16 R144, R4.reuse, R16, R100 ;  /* 0x000000100490723c */ /* 0x040fee0000041864 */
[----:B------:R-:W-:Y:S01]  /*3db0*/  IMAD.MOV.U32 R103, RZ, RZ, R134 ;  /* 0x000000ffff677224 */ /* 0x000fe200078e0086 */
[----:B------:R-:W-:Y:S01]  /*3dc0*/  MOV R101, R118 ;  /* 0x0000007600657202 */ /* 0x000fe20000000f00 */
[----:B------:R-:W-:Y:S01]  /*3dd0*/  IMAD.MOV.U32 R102, RZ, RZ, R117 ;  /* 0x000000ffff667224 */ /* 0x000fe200078e0075 */
[----:B-1----:R-:W-:Y:S01]  /*3de0*/  HMMA.16816.F32.BF16 R32, R4, R10, R64 ;  /* 0x0000000a0420723c */ /* 0x002fe20000041840 */
[----:B------:R-:W-:-:S02]  /*3df0*/  IMAD.MOV.U32 R100, RZ, RZ, R116 ;  /* 0x000000ffff647224 */ /* 0x000fc400078e0074 */
[----:B------:R-:W-:-:S04]  /*3e00*/  IMAD.MOV.U32 R134, RZ, RZ, R119 ;  /* 0x000000ffff867224 */ /* 0x000fc800078e0077 */
[----:B------:R-:W-:Y:S01]  /*3e10*/  IMAD.MOV.U32 R64, RZ, RZ, R170 ;  /* 0x000000ffff407224 */ /* 0x000fe200078e00aa */
[----:B------:R-:W-:Y:S01]  /*3e20*/  HMMA.16816.F32.BF16 R116, R4, R18, R92 ;  /* 0x000000120474723c */ /* 0x000fe2000004185c */
[----:B------:R-:W1:Y:S01]  /*3e30*/  LDSM.16.MT88.4 R16, [R233+0x7100] ;  /* 0x00710000e910783b */ /* 0x000e620000004200 */
[----:B------:R-:W-:Y:S01]  /*3e40*/  IMAD.MOV.U32 R65, RZ, RZ, R171 ;  /* 0x000000ffff417224 */ /* 0x000fe200078e00ab */
[----:B------:R-:W-:Y:S01]  /*3e50*/  MOV R66, R137 ;  /* 0x0000008900427202 */ /* 0x000fe20000000f00 */
[----:B------:R-:W-:-:S03]  /*3e60*/  IMAD.MOV.U32 R67, RZ, RZ, R136 ;  /* 0x000000ffff437224 */ /* 0x000fc600078e0088 */
[----:B------:R-:W-:Y:S01]  /*3e70*/  MOV R95, R140 ;  /* 0x0000008c005f7202 */ /* 0x000fe20000000f00 */
[----:B------:R-:W-:Y:S01]  /*3e80*/  IMAD.MOV.U32 R94, RZ, RZ, R141 ;  /* 0x000000ffff5e7224 */ /* 0x000fe200078e008d */
[----:B------:R-:W-:Y:S01]  /*3e90*/  MOV R92, R143 ;  /* 0x0000008f005c7202 */ /* 0x000fe20000000f00 */
[----:B------:R-:W-:Y:S01]  /*3ea0*/  IMAD.MOV.U32 R93, RZ, RZ, R142 ;  /* 0x000000ffff5d7224 */ /* 0x000fe200078e008e */
[C---:B------:R-:W-:Y:S01]  /*3eb0*/  HMMA.16816.F32.BF16 R160, R4.reuse, R22, R160 ;  /* 0x0000001604a0723c */ /* 0x040fe200000418a0 */
[----:B------:R-:W-:Y:S07]  /*3ec0*/  LDSM.16.MT88.4 R20, [R0+0x7100] ;  /* 0x007100000014783b */ /* 0x000fee0000004200 */
[C---:B------:R-:W-:Y:S01]  /*3ed0*/  HMMA.16816.F32.BF16 R140, R4.reuse, R8, R80 ;  /* 0x00000008048c723c */ /* 0x040fe20000041850 */
[----:B------:R-:W3:Y:S06]  /*3ee0*/  LDSM.16.MT88.4 R8, [R135+0x7100] ;  /* 0x007100008708783b */ /* 0x000eec0000004200 */
[----:B------:R-:W-:Y:S01]  /*3ef0*/  IMAD.MOV.U32 R83, RZ, RZ, R172 ;  /* 0x000000ffff537224 */ /* 0x000fe200078e00ac */
[----:B--2---:R-:W-:Y:S01]  /*3f00*/  HMMA.16816.F32.BF16 R168, R4, R28, R52 ;  /* 0x0000001c04a8723c */ /* 0x004fe20000041834 */
[----:B------:R-:W-:Y:S01]  /*3f10*/  IMAD.MOV.U32 R82, RZ, RZ, R173 ;  /* 0x000000ffff527224 */ /* 0x000fe200078e00ad */
[----:B------:R-:W-:Y:S01]  /*3f20*/  MOV R81, R174 ;  /* 0x000000ae00517202 */ /* 0x000fe20000000f00 */
[----:B------:R-:W-:-:S04]  /*3f30*/  IMAD.MOV.U32 R80, RZ, RZ, R175 ;  /* 0x000000ffff507224 */ /* 0x000fc800078e00af */
[----:B------:R-:W-:Y:S01]  /*3f40*/  IMAD.MOV.U32 R54, RZ, RZ, R236 ;  /* 0x000000ffff367224 */ /* 0x000fe200078e00ec */
[----:B------:R-:W-:Y:S01]  /*3f50*/  MOV R53, R238 ;  /* 0x000000ee00357202 */ /* 0x000fe20000000f00 */
[----:B------:R-:W-:Y:S01]  /*3f60*/  IMAD.MOV.U32 R29, RZ, RZ, R138 ;  /* 0x000000ffff1d7224 */ /* 0x000fe200078e008a */
[----:B------:R-:W-:Y:S01]  /*3f70*/  HMMA.16816.F32.BF16 R128, R4, R26, R164 ;  /* 0x0000001a0480723c */ /* 0x000fe200000418a4 */
[----:B------:R-:W-:Y:S02]  /*3f80*/  IMAD.MOV.U32 R55, RZ, RZ, R231 ;  /* 0x000000ffff377224 */ /* 0x000fe400078e00e7 */
[----:B------:R-:W-:-:S04]  /*3f90*/  IMAD.MOV.U32 R52, RZ, RZ, R139 ;  /* 0x000000ffff347224 */ /* 0x000fc800078e008b */
[----:B------:R-:W-:Y:S01]  /*3fa0*/  IMAD.MOV.U32 R27, RZ, RZ, R178 ;  /* 0x000000ffff1b7224 */ /* 0x000fe200078e00b2 */
[----:B------:R-:W-:Y:S01]  /*3fb0*/  HMMA.16816.F32.BF16 R136, R4, R30, R60 ;  /* 0x0000001e0488723c */ /* 0x000fe2000004183c */
[----:B------:R-:W-:-:S06]  /*3fc0*/  MOV R26, R179 ;  /* 0x000000b3001a7202 */ /* 0x000fcc0000000f00 */
[----:B------:R-:W-:Y:S01]  /*3fd0*/  IMAD.MOV.U32 R60, RZ, RZ, R93 ;  /* 0x000000ffff3c7224 */ /* 0x000fe200078e005d */
[----:B------:R-:W-:Y:S01]  /*3fe0*/  MOV R62, R95 ;  /* 0x0000005f003e7202 */ /* 0x000fe20000000f00 */
[----:B------:R-:W-:Y:S01]  /*3ff0*/  IMAD.MOV.U32 R61, RZ, RZ, R94 ;  /* 0x000000ffff3d7224 */ /* 0x000fe200078e005e */
[----:B-1----:R-:W-:Y:S01]  /*4000*/  HMMA.16816.F32.BF16 R172, R4, R16, R48 ;  /* 0x0000001004ac723c */ /* 0x002fe20000041830 */
[----:B------:R-:W-:-:S07]  /*4010*/  IMAD.MOV.U32 R63, RZ, RZ, R100 ;  /* 0x000000ffff3f7224 */ /* 0x000fce00078e0064 */
[C---:B---3--:R-:W-:Y:S07]  /*4020*/  HMMA.16816.F32.BF16 R104, R4.reuse, R8, R72 ;  /* 0x000000080468723c */ /* 0x048fee0000041848 */
[----:B------:R-:W-:Y:S01]  /*4030*/  FFMA.FTZ R8, R183, c[0x0][0x2d0], -R13 ;  /* 0x0000b400b7087a23 */ /* 0x000fe2000001080d */
[C---:B------:R-:W-:Y:S01]  /*4040*/  HMMA.16816.F32.BF16 R176, R4.reuse, R10, R56 ;  /* 0x0000000a04b0723c */ /* 0x040fe20000041838 */
[----:B------:R-:W-:Y:S01]  /*4050*/  IMAD.MOV.U32 R73, RZ, RZ, R55 ;  /* 0x000000ffff497224 */ /* 0x000fe200078e0037 */
[----:B------:R-:W-:Y:S01]  /*4060*/  MOV R72, R54 ;  /* 0x0000003600487202 */ /* 0x000fe20000000f00 */
[----:B------:R1:W-:Y:S01]  /*4070*/  MUFU.EX2 R236, R8 ;  /* 0x0000000800ec7308 */ /* 0x0003e20000000800 */
        /* <DEDUP_REMOVED lines=9> */
[----:B------:R-:W-:Y:S01]  /*4110*/  LDSM.16.MT88.4 R16, [R2+0x4900] ;  /* 0x004900000210783b */ /* 0x000fe20000004200 */
[----:B------:R-:W-:Y:S01]  /*4120*/  IMAD.MOV.U32 R74, RZ, RZ, R64 ;  /* 0x000000ffff4a7224 */ /* 0x000fe200078e0040 */
[----:B------:R-:W-:Y:S01]  /*4130*/  MOV R11, R61 ;  /* 0x0000003d000b7202 */ /* 0x000fe20000000f00 */
[----:B------:R-:W-:-:S02]  /*4140*/  IMAD.MOV.U32 R64, RZ, RZ, R229 ;  /* 0x000000ffff407224 */ /* 0x000fc400078e00e5 */
[----:B------:R-:W-:Y:S01]  /*4150*/  IMAD.MOV.U32 R56, RZ, RZ, R62 ;  /* 0x000000ffff387224 */ /* 0x000fe200078e003e */
[C---:B------:R-:W-:Y:S01]  /*4160*/  HMMA.16816.F32.BF16 R100, R4.reuse, R20, R40 ;  /* 0x000000140464723c */ /* 0x040fe20000041828 */
[----:B-1----:R-:W-:Y:S01]  /*4170*/  FFMA.FTZ R8, R182, c[0x0][0x2d0], -R13 ;  /* 0x0000b400b6087a23 */ /* 0x002fe2000001080d */
[----:B------:R-:W-:Y:S01]  /*4180*/  MOV R62, R228 ;  /* 0x000000e4003e7202 */ /* 0x000fe20000000f00 */
[----:B------:R-:W-:Y:S01]  /*4190*/  IMAD.MOV.U32 R58, RZ, RZ, R75 ;  /* 0x000000ffff3a7224 */ /* 0x000fe200078e004b */
[----:B------:R-:W-:Y:S01]  /*41a0*/  MOV R182, R9 ;  /* 0x0000000900b67202 */ /* 0x000fe20000000f00 */
[----:B------:R1:W-:Y:S01]  /*41b0*/  MUFU.EX2 R238, R8 ;  /* 0x0000000800ee7308 */ /* 0x0003e20000000800 */
[----:B------:R-:W-:Y:S01]  /*41c0*/  MOV R10, R74 ;  /* 0x0000004a000a7202 */ /* 0x000fe20000000f00 */
[----:B------:R-:W-:Y:S01]  /*41d0*/  IMAD.MOV.U32 R57, RZ, RZ, R63 ;  /* 0x000000ffff397224 */ /* 0x000fe200078e003f */
[----:B------:R-:W-:Y:S01]  /*41e0*/  HMMA.16816.F32.BF16 R92, R4, R22, R36 ;  /* 0x00000016045c723c */ /* 0x000fe20000041824 */
[----:B------:R-:W-:Y:S01]  /*41f0*/  MOV R9, R52 ;  /* 0x0000003400097202 */ /* 0x000fe20000000f00 */
[----:B------:R-:W-:Y:S01]  /*4200*/  IMAD.MOV.U32 R75, RZ, RZ, R64 ;  /* 0x000000ffff4b7224 */ /* 0x000fe200078e0040 */
[----:B------:R-:W-:Y:S01]  /*4210*/  MOV R74, R55 ;  /* 0x00000037004a7202 */ /* 0x000fe20000000f00 */
[----:B------:R-:W-:Y:S01]  /*4220*/  IMAD.MOV.U32 R63, RZ, RZ, R24 ;  /* 0x000000ffff3f7224 */ /* 0x000fe200078e0018 */
[----:B------:R-:W-:Y:S01]  /*4230*/  MOV R64, R27 ;  /* 0x0000001b00407202 */ /* 0x000fe20000000f00 */
[----:B------:R-:W-:Y:S01]  /*4240*/  IMAD.MOV.U32 R61, RZ, RZ, R25 ;  /* 0x000000ffff3d7224 */ /* 0x000fe200078e0019 */
[----:B------:R-:W-:Y:S01]  /*4250*/  LDSM.16.MT88.4 R20, [R233+0x1900] ;  /* 0x00190000e914783b */ /* 0x000fe20000004200 */
[----:B------:R-:W-:-:S02]  /*4260*/  FFMA.FTZ R4, R215, c[0x0][0x2d0], -R12 ;  /* 0x0000b400d7047a23 */ /* 0x000fc4000001080c */
[----:B------:R-:W-:Y:S02]  /*4270*/  IMAD.MOV.U32 R39, RZ, RZ, R73 ;  /* 0x000000ffff277224 */ /* 0x000fe400078e0049 */
[----:B------:R-:W-:Y:S02]  /*4280*/  IMAD.MOV.U32 R73, RZ, RZ, R54 ;  /* 0x000000ffff497224 */ /* 0x000fe400078e0036 */
[----:B-1----:R-:W-:Y:S01]  /*4290*/  FFMA.FTZ R8, R180, c[0x0][0x2d0], -R13 ;  /* 0x0000b400b4087a23 */ /* 0x002fe2000001080d */
[----:B------:R-:W-:Y:S01]  /*42a0*/  MOV R180, R75 ;  /* 0x0000004b00b47202 */ /* 0x000fe20000000f00 */
[----:B------:R-:W-:Y:S02]  /*42b0*/  IMAD.MOV.U32 R36, RZ, RZ, R59 ;  /* 0x000000ffff247224 */ /* 0x000fe400078e003b */
[----:B------:R1:W-:Y:S01]  /*42c0*/  MUFU.EX2 R231, R8 ;  /* 0x0000000800e77308 */ /* 0x0003e20000000800 */
[----:B------:R-:W-:Y:S02]  /*42d0*/  IMAD.MOV.U32 R59, RZ, RZ, R60 ;  /* 0x000000ffff3b7224 */ /* 0x000fe400078e003c */
[----:B------:R-:W-:-:S02]  /*42e0*/  IMAD.MOV.U32 R60, RZ, RZ, R26 ;  /* 0x000000ffff3c7224 */ /* 0x000fc400078e001a */
[----:B------:R-:W-:Y:S01]  /*42f0*/  LDSM.16.MT88.4 R24, [R2+0x7900] ;  /* 0x007900000218783b */ /* 0x000fe20000004200 */
[----:B------:R-:W-:Y:S02]  /*4300*/  IMAD.MOV.U32 R183, RZ, RZ, R66 ;  /* 0x000000ffffb77224 */ /* 0x000fe400078e0042 */
[----:B------:R-:W-:Y:S02]  /*4310*/  IMAD.MOV.U32 R215, RZ, RZ, R57 ;  /* 0x000000ffffd77224 */ /* 0x000fe400078e0039 */
[----:B------:R-:W-:Y:S02]  /*4320*/  IMAD.MOV.U32 R38, RZ, RZ, R60 ;  /* 0x000000ffff267224 */ /* 0x000fe400078e003c */
[----:B-1----:R-:W-:Y:S01]  /*4330*/  FFMA.FTZ R8, R181, c[0x0][0x2d0], -R13 ;  /* 0x0000b400b5087a23 */ /* 0x002fe2000001080d */
[----:B------:R-:W-:Y:S02]  /*4340*/  MOV R181, R29 ;  /* 0x0000001d00b57202 */ /* 0x000fe40000000f00 */
[----:B------:R-:W1:Y:S01]  /*4350*/  LDSM.16.MT88.4 R28, [R2+0x1900] ;  /* 0x00190000021c783b */ /* 0x000e620000004200 */
[----:B------:R2:W3:Y:S02]  /*4360*/  MUFU.EX2 R230, R8 ;  /* 0x0000000800e67308 */ /* 0x0004e40000000800 */
[----:B--2---:R-:W-:Y:S01]  /*4370*/  FFMA.FTZ R8, R212, c[0x0][0x2d0], -R12 ;  /* 0x0000b400d4087a23 */ /* 0x004fe2000001080c */
[----:B---3--:R-:W-:Y:S01]  /*4380*/  F2FP.BF16.PACK_AB R6, R230, R231 ;  /* 0x000000e7e606723e */ /* 0x008fe200000010ff */
[----:B------:R-:W-:-:S04]  /*4390*/  IMAD.MOV.U32 R212, RZ, RZ, R72 ;  /* 0x000000ffffd47224 */ /* 0x000fc800078e0048 */
[----:B------:R2:W-:Y:S01]  /*43a0*/  MUFU.EX2 R229, R8 ;  /* 0x0000000800e57308 */ /* 0x0005e20000000800 */
[----:B------:R-:W-:-:S05]  /*43b0*/  IMAD.MOV.U32 R72, RZ, RZ, R53 ;  /* 0x000000ffff487224 */ /* 0x000fca00078e0035 */
[----:B------:R-:W-:Y:S01]  /*43c0*/  MOV R37, R72 ;  /* 0x0000004800257202 */ /* 0x000fe20000000f00 */
[--C-:B--2---:R-:W-:Y:S02]  /*43d0*/  FFMA.FTZ R8, R213, c[0x0][0x2d0], -R12.reuse ;  /* 0x0000b400d5087a23 */ /* 0x104fe4000001080c */
[----:B------:R2:W-:Y:S08]  /*43e0*/  MUFU.EX2 R213, R4 ;  /* 0x0000000400d57308 */ /* 0x0005f00000000800 */
[----:B------:R-:W3:Y:S01]  /*43f0*/  MUFU.EX2 R228, R8 ;  /* 0x0000000800e47308 */ /* 0x000ee20000000800 */
[----:B--2---:R-:W-:-:S07]  /*4400*/  FFMA.FTZ R4, R214, c[0x0][0x2d0], -R12 ;  /* 0x0000b400d6047a23 */ /* 0x004fce000001080c */
[----:B------:R2:W4:Y:S01]  /*4410*/  MUFU.EX2 R214, R4 ;  /* 0x0000000400d67308 */ /* 0x0005220000000800 */
[----:B---3--:R-:W-:Y:S02]  /*4420*/  F2FP.BF16.PACK_AB R5, R228, R229 ;  /* 0x000000e5e405723e */ /* 0x008fe400000010ff */
[----:B--2---:R-:W-:Y:S02]  /*4430*/  F2FP.BF16.PACK_AB R4, R238, R236 ;  /* 0x000000ecee04723e */ /* 0x004fe400000010ff */
[----:B----4-:R-:W-:-:S07]  /*4440*/  F2FP.BF16.PACK_AB R7, R214, R213 ;  /* 0x000000d5d607723e */ /* 0x010fce00000010ff */
[C---:B-1----:R-:W-:Y:S07]  /*4450*/  HMMA.16816.F32.BF16 R52, R4.reuse, R28, R68 ;  /* 0x0000001c0434723c */ /* 0x042fee0000041844 */
[----:B------:R-:W-:Y:S01]  /*4460*/  IMAD.MOV.U32 R71, RZ, RZ, R9 ;  /* 0x000000ffff477224 */ /* 0x000fe200078e0009 */
[----:B------:R-:W-:Y:S01]  /*4470*/  HMMA.16816.F32.BF16 R40, R4, R30, R76 ;  /* 0x0000001e0428723c */ /* 0x000fe2000004184c */
[----:B------:R-:W1:Y:S01]  /*4480*/  LDSM.16.MT88.4 R28, [R135+0x1900] ;  /* 0x00190000871c783b */ /* 0x000e620000004200 */
[----:B------:R-:W-:-:S05]  /*4490*/  MOV R70, R56 ;  /* 0x0000003800467202 */ /* 0x000fca0000000f00 */
[----:B------:R-:W-:Y:S01]  /*44a0*/  IMAD.MOV.U32 R79, RZ, RZ, R10 ;  /* 0x000000ffff4f7224 */ /* 0x000fe200078e000a */
[C---:B------:R-:W-:Y:S01]  /*44b0*/  HMMA.16816.F32.BF16 R84, R4.reuse, R16, R84 ;  /* 0x000000100454723c */ /* 0x040fe20000041854 */
[----:B------:R-:W-:Y:S02]  /*44c0*/  IMAD.MOV.U32 R78, RZ, RZ, R11 ;  /* 0x000000ffff4e7224 */ /* 0x000fe400078e000b */
[----:B------:R-:W2:Y:S01]  /*44d0*/  LDSM.16.MT88.4 R8, [R135+0x4900] ;  /* 0x004900008708783b */ /* 0x000ea20000004200 */
[----:B------:R-:W-:Y:S02]  /*44e0*/  IMAD.MOV.U32 R76, RZ, RZ, R73 ;  /* 0x000000ffff4c7224 */ /* 0x000fe400078e0049 */
[----:B------:R-:W-:Y:S02]  /*44f0*/  IMAD.MOV.U32 R77, RZ, RZ, R74 ;  /* 0x000000ffff4d7224 */ /* 0x000fe400078e004a */
[C---:B------:R-:W-:Y:S01]  /*4500*/  HMMA.16816.F32.BF16 R44, R4.reuse, R18, R88 ;  /* 0x00000012042c723c */ /* 0x040fe20000041858 */
[----:B------:R-:W-:Y:S06]  /*4510*/  LDSM.16.MT88.4 R16, [R0+0x1900] ;  /* 0x001900000010783b */ /* 0x000fec0000004200 */
[----:B------:R-:W-:Y:S01]  /*4520*/  IMAD.MOV.U32 R91, RZ, RZ, R64 ;  /* 0x000000ffff5b7224 */ /* 0x000fe200078e0040 */
[----:B------:R-:W-:Y:S01]  /*4530*/  HMMA.16816.F32.BF16 R48, R4, R24, R96 ;  /* 0x000000180430723c */ /* 0x000fe20000041860 */
[----:B------:R-:W-:Y:S01]  /*4540*/  IMAD.MOV.U32 R88, RZ, RZ, R61 ;  /* 0x000000ffff587224 */ /* 0x000fe200078e003d */
[----:B------:R-:W-:Y:S01]  /*4550*/  MOV R89, R62 ;  /* 0x0000003e00597202 */ /* 0x000fe20000000f00 */
[----:B------:R-:W-:-:S04]  /*4560*/  IMAD.MOV.U32 R90, RZ, RZ, R63 ;  /* 0x000000ffff5a7224 */ /* 0x000fc800078e003f */
[----:B------:R-:W-:Y:S01]  /*4570*/  IMAD.MOV.U32 R98, RZ, RZ, R182 ;  /* 0x000000ffff627224 */ /* 0x000fe200078e00b6 */
[----:B------:R-:W-:Y:S01]  /*4580*/  MOV R96, R81 ;  /* 0x0000005100607202 */ /* 0x000fe20000000f00 */
[----:B------:R-:W-:Y:S01]  /*4590*/  IMAD.MOV.U32 R97, RZ, RZ, R80 ;  /* 0x000000ffff617224 */ /* 0x000fe200078e0050 */
[----:B------:R-:W-:Y:S01]  /*45a0*/  HMMA.16816.F32.BF16 R60, R4, R26, R108 ;  /* 0x0000001a043c723c */ /* 0x000fe2000004186c */
[----:B------:R-:W3:Y:S01]  /*45b0*/  LDSM.16.MT88.4 R24, [R233+0x4900] ;  /* 0x00490000e918783b */ /* 0x000ee20000004200 */
[----:B------:R-:W-:-:S06]  /*45c0*/  MOV R99, R212 ;  /* 0x000000d400637202 */ /* 0x000fcc0000000f00 */
[C---:B-1----:R-:W-:Y:S07]  /*45d0*/  HMMA.16816.F32.BF16 R72, R4.reuse, R28, R112 ;  /* 0x0000001c0448723c */ /* 0x042fee0000041870 */
[----:B------:R-:W-:Y:S01]  /*45e0*/  MOV R29, R65 ;  /* 0x00000041001d7202 */ /* 0x000fe20000000f00 */
[----:B------:R-:W-:Y:S01]  /*45f0*/  IMAD.MOV.U32 R28, RZ, RZ, R67 ;  /* 0x000000ffff1c7224 */ /* 0x000fe200078e0043 */
[C---:B--2---:R-:W-:Y:S07]  /*4600*/  HMMA.16816.F32.BF16 R112, R4.reuse, R8, R144 ;  /* 0x000000080470723c */ /* 0x044fee0000041890 */
[----:B------:R-:W-:Y:S01]  /*4610*/  FFMA.FTZ R8, R243, c[0x0][0x2d0], -R13 ;  /* 0x0000b400f3087a23 */ /* 0x000fe2000001080d */
[----:B------:R-:W-:Y:S03]  /*4620*/  HMMA.16816.F32.BF16 R64, R4, R30, R120 ;  /* 0x0000001e0440723c */ /* 0x000fe60000041878 */
[----:B------:R1:W-:Y:S04]  /*4630*/  MUFU.EX2 R182, R8 ;  /* 0x0000000800b67308 */ /* 0x0003e80000000800 */
[----:B------:R-:W-:Y:S01]  /*4640*/  MOV R31, R58 ;  /* 0x0000003a001f7202 */ /* 0x000fe20000000f00 */
[----:B------:R-:W-:-:S02]  /*4650*/  IMAD.MOV.U32 R30, RZ, RZ, R59 ;  /* 0x000000ffff1e7224 */ /* 0x000fc400078e003b */
[C---:B------:R-:W-:Y:S07]  /*4660*/  HMMA.16816.F32.BF16 R56, R4.reuse, R20, R124 ;  /* 0x000000140438723c */ /* 0x040fee000004187c */
[----:B------:R-:W-:Y:S01]  /*4670*/  IMAD.MOV.U32 R127, RZ, RZ, R82 ;  /* 0x000000ffff7f7224 */ /* 0x000fe200078e0052 */
[----:B------:R-:W-:Y:S01]  /*4680*/  MOV R20, R71 ;  /* 0x0000004700147202 */ /* 0x000fe20000000f00 */
[----:B-1----:R-:W-:Y:S01]  /*4690*/  FFMA.FTZ R8, R242, c[0x0][0x2d0], -R13 ;  /* 0x0000b400f2087a23 */ /* 0x002fe2000001080d */
[----:B------:R-:W-:Y:S01]  /*46a0*/  MOV R125, R77 ;  /* 0x0000004d007d7202 */ /* 0x000fe20000000f00 */
[----:B------:R-:W-:Y:S01]  /*46b0*/  IMAD.MOV.U32 R126, RZ, RZ, R83 ;  /* 0x000000ffff7e7224 */ /* 0x000fe200078e0053 */
[----:B---3--:R-:W-:Y:S01]  /*46c0*/  HMMA.16816.F32.BF16 R120, R4, R24, R140 ;  /* 0x000000180478723c */ /* 0x008fe2000004188c */
[----:B------:R-:W-:-:S02]  /*46d0*/  IMAD.MOV.U32 R21, RZ, RZ, R70 ;  /* 0x000000ffff157224 */ /* 0x000fc400078e0046 */
[----:B------:R-:W-:-:S05]  /*46e0*/  IMAD.MOV.U32 R124, RZ, RZ, R76 ;  /* 0x000000ffff7c7224 */ /* 0x000fca00078e004c */
[C---:B------:R-:W-:Y:S07]  /*46f0*/  HMMA.16816.F32.BF16 R80, R4.reuse, R16, R148 ;  /* 0x000000100450723c */ /* 0x040fee0000041894 */
[----:B------:R-:W-:Y:S01]  /*4700*/  MOV R150, R183 ;  /* 0x000000b700967202 */ /* 0x000fe20000000f00 */
[----:B------:R-:W-:Y:S01]  /*4710*/  HMMA.16816.F32.BF16 R68, R4, R22, R128 ;  /* 0x000000160444723c */ /* 0x000fe20000041880 */
[----:B------:R1:W-:Y:S01]  /*4720*/  MUFU.EX2 R183, R8 ;  /* 0x0000000800b77308 */ /* 0x0003e20000000800 */
[----:B------:R-:W-:-:S05]  /*4730*/  IMAD.MOV.U32 R151, RZ, RZ, R244 ;  /* 0x000000ffff977224 */ /* 0x000fca00078e00f4 */
[----:B------:R-:W-:Y:S01]  /*4740*/  IMAD.MOV.U32 R22, RZ, RZ, R78 ;  /* 0x000000ffff167224 */ /* 0x000fe200078e004e */
[----:B------:R-:W-:Y:S01]  /*4750*/  MOV R129, R90 ;  /* 0x0000005a00817202 */ /* 0x000fe20000000f00 */
[----:B------:R-:W-:Y:S01]  /*4760*/  IMAD.MOV.U32 R23, RZ, RZ, R79 ;  /* 0x000000ffff177224 */ /* 0x000fe200078e004f */
[----:B------:R-:W-:Y:S01]  /*4770*/  MOV R149, R151 ;  /* 0x0000009700957202 */ /* 0x000fe20000000f00 */
[----:B------:R-:W-:Y:S01]  /*4780*/  HMMA.16816.F32.BF16 R76, R4, R18, R160 ;  /* 0x00000012044c723c */ /* 0x000fe200000418a0 */
[----:B------:R-:W2:Y:S01]  /*4790*/  LDSM.16.MT88.4 R16, [R0+0x4900] ;  /* 0x004900000010783b */ /* 0x000ea20000004200 */
[----:B------:R-:W-:Y:S01]  /*47a0*/  IMAD.MOV.U32 R128, RZ, RZ, R91 ;  /* 0x000000ffff807224 */ /* 0x000fe200078e005b */
[----:B------:R-:W-:Y:S01]  /*47b0*/  MOV R151, R23 ;  /* 0x0000001700977202 */ /* 0x000fe20000000f00 */
[----:B------:R-:W-:Y:S01]  /*47c0*/  IMAD.MOV.U32 R130, RZ, RZ, R89 ;  /* 0x000000ffff827224 */ /* 0x000fe200078e0059 */
[----:B------:R-:W-:Y:S01]  /*47d0*/  MOV R23, R129 ;  /* 0x0000008100177202 */ /* 0x000fe20000000f00 */
[----:B-1----:R-:W-:-:S02]  /*47e0*/  FFMA.FTZ R8, R241, c[0x0][0x2d0], -R13 ;  /* 0x0000b400f1087a23 */ /* 0x002fc4000001080d */
[----:B------:R-:W-:Y:S01]  /*47f0*/  IMAD.MOV.U32 R131, RZ, RZ, R88 ;  /* 0x000000ffff837224 */ /* 0x000fe200078e0058 */
[C---:B------:R-:W-:Y:S01]  /*4800*/  HMMA.16816.F32.BF16 R108, R4.reuse, R26, R32 ;  /* 0x0000001a046c723c */ /* 0x040fe20000041820 */
[----:B------:R1:W-:Y:S01]  /*4810*/  MUFU.EX2 R212, R8 ;  /* 0x0000000800d47308 */ /* 0x0003e20000000800 */
[----:B------:R-:W-:Y:S01]  /*4820*/  IMAD.MOV.U32 R163, RZ, RZ, R23 ;  /* 0x000000ffffa37224 */ /* 0x000fe200078e0017 */
[----:B------:R-:W3:Y:S01]  /*4830*/  LDSM.16.MT88.4 R24, [R233+0x7900] ;  /* 0x00790000e918783b */ /* 0x000ee20000004200 */
[----:B------:R-:W-:Y:S02]  /*4840*/  MOV R129, R131 ;  /* 0x0000008300817202 */ /* 0x000fe40000000f00 */
[----:B------:R-:W-:Y:S01]  /*4850*/  MOV R131, R21 ;  /* 0x0000001500837202 */ /* 0x000fe20000000f00 */
[----:B------:R-:W-:Y:S01]  /*4860*/  IMAD.MOV.U32 R161, RZ, RZ, R151 ;  /* 0x000000ffffa17224 */ /* 0x000fe200078e0097 */
[----:B------:R-:W-:Y:S01]  /*4870*/  MOV R21, R31 ;  /* 0x0000001f00157202 */ /* 0x000fe20000000f00 */
[----:B------:R-:W-:Y:S01]  /*4880*/  HMMA.16816.F32.BF16 R88, R4, R10, R116 ;  /* 0x0000000a0458723c */ /* 0x000fe20000041874 */
[----:B------:R-:W-:Y:S01]  /*4890*/  MOV R31, R29 ;  /* 0x0000001d001f7202 */ /* 0x000fe20000000f00 */
[----:B------:R-:W4:Y:S01]  /*48a0*/  LDSM.16.MT88.4 R32, [R135+0x7900] ;  /* 0x007900008720783b */ /* 0x000f220000004200 */
[----:B-1----:R-:W-:Y:S01]  /*48b0*/  FFMA.FTZ R8, R240, c[0x0][0x2d0], -R13 ;  /* 0x0000b400f0087a23 */ /* 0x002fe2000001080d */
[----:B------:R-:W-:-:S03]  /*48c0*/  MOV R29, R181 ;  /* 0x000000b5001d7202 */ /* 0x000fc60000000f00 */
[----:B------:R1:W1:Y:S02]  /*48d0*/  MUFU.EX2 R244, R8 ;  /* 0x0000000800f47308 */ /* 0x0002640000000800 */
[----:B-1----:R-:W-:Y:S02]  /*48e0*/  FFMA.FTZ R8, R150, c[0x0][0x2d0], -R12 ;  /* 0x0000b40096087a23 */ /* 0x002fe4000001080c */
        /* <DEDUP_REMOVED lines=8> */
[----:B------:R1:W5:Y:S01]  /*4970*/  LDL.LU R239, [R1+0x24] ;  /* 0x0000240001ef7983 */ /* 0x0003620000300800 */
        /* <DEDUP_REMOVED lines=11> */
[----:B------:R-:W-:Y:S01]  /*4a30*/  IMAD.MOV.U32 R116, RZ, RZ, R23 ;  /* 0x000000ffff747224 */ /* 0x000fe200078e0017 */
[----:B------:R-:W-:Y:S01]  /*4a40*/  MOV R117, R22 ;  /* 0x0000001600757202 */ /* 0x000fe20000000f00 */
        /* <DEDUP_REMOVED lines=8> */
[C---:B---3--:R-:W-:Y:S01]  /*4ad0*/  HMMA.16816.F32.BF16 R144, R4.reuse, R24, R172 ;  /* 0x000000180490723c */ /* 0x048fe200000418ac */
[----:B------:R-:W-:Y:S01]  /*4ae0*/  F2FP.BF16.PACK_AB R10, R244, R212 ;  /* 0x000000d4f40a723e */ /* 0x000fe200000010ff */
[----:B------:R-:W-:Y:S01]  /*4af0*/  IMAD.MOV.U32 R240, RZ, RZ, R31 ;  /* 0x000000fffff07224 */ /* 0x000fe200078e001f */
[----:B------:R-:W-:Y:S01]  /*4b00*/  MOV R36, R237 ;  /* 0x000000ed00247202 */ /* 0x000fe20000000f00 */
[----:B-1----:R-:W-:Y:S01]  /*4b10*/  FFMA.FTZ R8, R149, c[0x0][0x2d0], -R12 ;  /* 0x0000b40095087a23 */ /* 0x002fe2000001080c */
[----:B------:R-:W-:Y:S01]  /*4b20*/  MOV R243, R128 ;  /* 0x0000008000f37202 */ /* 0x000fe20000000f00 */
[----:B------:R-:W-:Y:S01]  /*4b30*/  IMAD.MOV.U32 R128, RZ, RZ, R129 ;  /* 0x000000ffff807224 */ /* 0x000fe200078e0081 */
[----:B------:R-:W-:Y:S01]  /*4b40*/  MOV R175, R124 ;  /* 0x0000007c00af7202 */ /* 0x000fe20000000f00 */
[C---:B------:R-:W-:Y:S01]  /*4b50*/  HMMA.16816.F32.BF16 R148, R4.reuse, R18, R136 ;  /* 0x000000120494723c */ /* 0x040fe20000041888 */
[----:B------:R-:W-:Y:S01]  /*4b60*/  LDSM.16.MT88.4 R16, [R2+0x5100] ;  /* 0x005100000210783b */ /* 0x000fe20000004200 */
[----:B------:R1:W2:Y:S01]  /*4b70*/  MUFU.EX2 R180, R8 ;  /* 0x0000000800b47308 */ /* 0x0002a20000000800 */
[----:B------:R-:W-:Y:S01]  /*4b80*/  IMAD.MOV.U32 R174, RZ, RZ, R125 ;  /* 0x000000ffffae7224 */ /* 0x000fe200078e007d */
[----:B------:R-:W-:Y:S01]  /*4b90*/  MOV R173, R126 ;  /* 0x0000007e00ad7202 */ /* 0x000fe20000000f00 */
[----:B------:R-:W-:Y:S01]  /*4ba0*/  IMAD.MOV.U32 R172, RZ, RZ, R127 ;  /* 0x000000ffffac7224 */ /* 0x000fe200078e007f */
[----:B------:R-:W-:Y:S01]  /*4bb0*/  MOV R129, R36 ;  /* 0x0000002400817202 */ /* 0x000fe20000000f00 */
[----:B------:R-:W-:Y:S01]  /*4bc0*/  IMAD.MOV.U32 R138, RZ, RZ, R21 ;  /* 0x000000ffff8a7224 */ /* 0x000fe200078e0015 */
[----:B------:R-:W-:Y:S01]  /*4bd0*/  MOV R137, R20 ;  /* 0x0000001400897202 */ /* 0x000fe20000000f00 */
[C---:B----4-:R-:W-:Y:S01]  /*4be0*/  HMMA.16816.F32.BF16 R140, R4.reuse, R32, R104 ;  /* 0x00000020048c723c */ /* 0x050fe20000041868 */
[----:B------:R-:W3:Y:S01]  /*4bf0*/  LDSM.16.MT88.4 R20, [R0+0x7900] ;  /* 0x007900000014783b */ /* 0x000ee20000004200 */
[----:B------:R-:W-:Y:S01]  /*4c00*/  IMAD.MOV.U32 R136, RZ, RZ, R131 ;  /* 0x000000ffff887224 */ /* 0x000fe200078e0083 */
[----:B------:R-:W-:Y:S01]  /*4c10*/  MOV R139, R30 ;  /* 0x0000001e008b7202 */ /* 0x000fe20000000f00 */
[----:B------:R-:W-:Y:S01]  /*4c20*/  IMAD.MOV.U32 R131, RZ, RZ, R37 ;  /* 0x000000ffff837224 */ /* 0x000fe200078e0025 */
[----:B------:R-:W-:Y:S01]  /*4c30*/  MOV R242, R28 ;  /* 0x0000001c00f27202 */ /* 0x000fe20000000f00 */
[----:B------:R-:W-:Y:S01]  /*4c40*/  IMAD.MOV.U32 R24, RZ, RZ, R240 ;  /* 0x000000ffff187224 */ /* 0x000fe200078e00f0 */
[----:B------:R-:W-:Y:S01]  /*4c50*/  MOV R32, R137 ;  /* 0x0000008900207202 */ /* 0x000fe20000000f00 */
[C---:B------:R-:W-:Y:S01]  /*4c60*/  HMMA.16816.F32.BF16 R176, R4.reuse, R34, R176 ;  /* 0x0000002204b0723c */ /* 0x040fe200000418b0 */
[----:B-1----:R-:W-:Y:S01]  /*4c70*/  FFMA.FTZ R8, R160, c[0x0][0x2d0], -R12 ;  /* 0x0000b400a0087a23 */ /* 0x002fe2000001080c */
[----:B--2---:R-:W-:Y:S01]  /*4c80*/  F2FP.BF16.PACK_AB R9, R180, R181 ;  /* 0x000000b5b409723e */ /* 0x004fe200000010ff */
[----:B------:R-:W-:Y:S01]  /*4c90*/  IMAD.MOV.U32 R33, RZ, RZ, R136 ;  /* 0x000000ffff217224 */ /* 0x000fe200078e0088 */
[----:B------:R-:W-:Y:S01]  /*4ca0*/  MOV R160, R130 ;  /* 0x0000008200a07202 */ /* 0x000fe20000000f00 */
[----:B------:R1:W-:Y:S01]  /*4cb0*/  MUFU.EX2 R163, R8 ;  /* 0x0000000800a37308 */ /* 0x0003e20000000800 */
[----:B------:R-:W-:Y:S01]  /*4cc0*/  MOV R130, R38 ;  /* 0x0000002600827202 */ /* 0x000fe20000000f00 */
[----:B------:R-:W-:Y:S01]  /*4cd0*/  IMAD.MOV.U32 R35, RZ, RZ, R138 ;  /* 0x000000ffff237224 */ /* 0x000fe200078e008a */
[----:B------:R-:W-:Y:S01]  /*4ce0*/  HMMA.16816.F32.BF16 R164, R4, R26, R164 ;  /* 0x0000001a04a4723c */ /* 0x000fe200000418a4 */
[----:B------:R-:W-:Y:S01]  /*4cf0*/  MOV R34, R139 ;  /* 0x0000008b00227202 */ /* 0x000fe20000000f00 */
[----:B------:R-:W-:Y:S01]  /*4d00*/  LDSM.16.MT88.4 R28, [R2+0x2100] ;  /* 0x00210000021c783b */ /* 0x000fe20000004200 */
[----:B------:R-:W-:Y:S01]  /*4d10*/  MOV R240, R118 ;  /* 0x0000007600f07202 */ /* 0x000fe20000000f00 */
[----:B------:R-:W-:Y:S01]  /*4d20*/  UISETP.GE.AND UP0, UPT, UR4, 0xc1, UPT ;  /* 0x000000c10400788c */ /* 0x000fe2000bf06270 */
[----:B------:R-:W-:-:S02]  /*4d30*/  IMAD.MOV.U32 R237, RZ, RZ, 0x20 ;  /* 0x00000020ffed7424 */ /* 0x000fc400078e00ff */
[----:B------:R-:W-:Y:S01]  /*4d40*/  IMAD.MOV.U32 R26, RZ, RZ, R242 ;  /* 0x000000ffff1a7224 */ /* 0x000fe200078e00f2 */
[----:B------:R-:W-:Y:S01]  /*4d50*/  MOV R27, R241 ;  /* 0x000000f1001b7202 */ /* 0x000fe20000000f00 */
[----:B------:R-:W-:Y:S01]  /*4d60*/  IMAD.MOV.U32 R241, RZ, RZ, R117 ;  /* 0x000000fffff17224 */ /* 0x000fe200078e0075 */
[----:B------:R-:W-:Y:S02]  /*4d70*/  MOV R242, R116 ;  /* 0x0000007400f27202 */ /* 0x000fe40000000f00 */
[----:B------:R-:W-:Y:S01]  /*4d80*/  PLOP3.LUT P1, PT, PT, PT, UP0, 0x80, 0x0 ;  /* 0x000000000000781c */ /* 0x000fe20003f2f008 */
[----:B-1----:R-:W-:Y:S02]  /*4d90*/  FFMA.FTZ R8, R245, c[0x0][0x2d0], -R12 ;  /* 0x0000b400f5087a23 */ /* 0x002fe4000001080c */
[----:B------:R-:W-:Y:S02]  /*4da0*/  IMAD.MOV.U32 R245, RZ, RZ, R39 ;  /* 0x000000fffff57224 */ /* 0x000fe400078e0027 */
[----:B------:R1:W2:Y:S01]  /*4db0*/  MUFU.EX2 R162, R8 ;  /* 0x0000000800a27308 */ /* 0x0002a20000000800 */
[----:B------:R-:W4:Y:S02]  /*4dc0*/  LDSM.16.MT88.4 R36, [R2+0x8100] ;  /* 0x008100000224783b */ /* 0x000f240000004200 */
[----:B------:R-:W-:Y:S01]  /*4dd0*/  MOV R25, R245 ;  /* 0x000000f500197202 */ /* 0x000fe20000000f00 */
[----:B------:R-:W-:Y:S01]  /*4de0*/  IMAD.MOV.U32 R245, RZ, RZ, R119 ;  /* 0x000000fffff57224 */ /* 0x000fe200078e0077 */
[C---:B---3--:R-:W-:Y:S07]  /*4df0*/  HMMA.16816.F32.BF16 R124, R4.reuse, R20, R100 ;  /* 0x00000014047c723c */ /* 0x048fee0000041864 */
[----:B------:R-:W-:Y:S01]  /*4e00*/  MOV R100, R96 ;  /* 0x0000006000647202 */ /* 0x000fe20000000f00 */
[----:B------:R-:W-:Y:S01]  /*4e10*/  HMMA.16816.F32.BF16 R104, R4, R22, R92 ;  /* 0x000000160468723c */ /* 0x000fe2000004185c */
[----:B------:R-:W3:Y:S01]  /*4e20*/  LDSM.16.MT88.4 R4, [R135+0x2100] ;  /* 0x002100008704783b */ /* 0x000ee20000004200 */
[----:B-1----:R-:W-:Y:S01]  /*4e30*/  F2FP.BF16.PACK_AB R8, R183, R182 ;  /* 0x000000b6b708723e */ /* 0x002fe200000010ff */
[----:B------:R-:W-:Y:S01]  /*4e40*/  IMAD.MOV.U32 R101, RZ, RZ, R97 ;  /* 0x000000ffff657224 */ /* 0x000fe200078e0061 */
[----:B--2---:R-:W-:Y:S01]  /*4e50*/  F2FP.BF16.PACK_AB R11, R162, R163 ;  /* 0x000000a3a20b723e */ /* 0x004fe200000010ff */
[----:B------:R-:W-:Y:S01]  /*4e60*/  IMAD.MOV.U32 R103, RZ, RZ, R99 ;  /* 0x000000ffff677224 */ /* 0x000fe200078e0063 */
[----:B------:R-:W-:Y:S01]  /*4e70*/  MOV R102, R98 ;  /* 0x0000006200667202 */ /* 0x000fe20000000f00 */
[----:B------:R-:W-:Y:S04]  /*4e80*/  LDSM.16.MT88.4 R20, [R0+0x2100] ;  /* 0x002100000014783b */ /* 0x000fe80000004200 */
[C---:B------:R-:W-:Y:S08]  /*4e90*/  HMMA.16816.F32.BF16 R84, R8.reuse, R16, R84 ;  /* 0x000000100854723c */ /* 0x040ff00000041854 */
[C---:B------:R-:W-:Y:S01]  /*4ea0*/  HMMA.16816.F32.BF16 R96, R8.reuse, R18, R44 ;  /* 0x000000120860723c */ /* 0x040fe2000004182c */
[----:B------:R-:W1:Y:S07]  /*4eb0*/  LDSM.16.MT88.4 R16, [R233+0x2100] ;  /* 0x00210000e910783b */ /* 0x000e6e0000004200 */
[C---:B----4-:R-:W-:Y:S07]  /*4ec0*/  HMMA.16816.F32.BF16 R44, R8.reuse, R38, R60 ;  /* 0x00000026082c723c */ /* 0x050fee000004183c */
[----:B------:R-:W-:Y:S01]  /*4ed0*/  IMAD.MOV.U32 R38, RZ, RZ, R25 ;  /* 0x000000ffff267224 */ /* 0x000fe200078e0019 */
[C---:B------:R-:W-:Y:S07]  /*4ee0*/  HMMA.16816.F32.BF16 R116, R8.reuse, R36, R48 ;  /* 0x000000240874723c */ /* 0x040fee0000041830 */
[----:B------:R-:W-:Y:S01]  /*4ef0*/  MOV R37, R134 ;  /* 0x0000008600257202 */ /* 0x000fe20000000f00 */
[C---:B---3--:R-:W-:Y:S07]  /*4f00*/  HMMA.16816.F32.BF16 R136, R8.reuse, R4, R72 ;  /* 0x000000040888723c */ /* 0x048fee0000041848 */
        /* <DEDUP_REMOVED lines=10> */
[C---:B-1----:R-:W-:Y:S01]  /*4fb0*/  HMMA.16816.F32.BF16 R60, R8.reuse, R16, R56 ;  /* 0x00000010083c723c */ /* 0x042fe20000041838 */
[----:B------:R-:W-:Y:S01]  /*4fc0*/  MOV R95, R102 ;  /* 0x00000066005f7202 */ /* 0x000fe20000000f00 */
[----:B------:R-:W-:Y:S01]  /*4fd0*/  IMAD.MOV.U32 R102, RZ, RZ, R27 ;  /* 0x000000ffff667224 */ /* 0x000fe200078e001b */
[----:B------:R-:W-:Y:S01]  /*4fe0*/  MOV R101, R26 ;  /* 0x0000001a00657202 */ /* 0x000fe20000000f00 */
[----:B------:R-:W-:Y:S02]  /*4ff0*/  LDSM.16.MT88.4 R56, [R2+0x2900] ;  /* 0x002900000238783b */ /* 0x000fe40000004200 */
[----:B------:R-:W-:Y:S01]  /*5000*/  IMAD.MOV.U32 R39, RZ, RZ, R95 ;  /* 0x000000ffff277224 */ /* 0x000fe200078e005f */
[----:B------:R-:W-:Y:S01]  /*5010*/  MOV R93, R102 ;  /* 0x00000066005d7202 */ /* 0x000fe20000000f00 */
[----:B------:R-:W-:Y:S01]  /*5020*/  HMMA.16816.F32.BF16 R68, R8, R18, R68 ;  /* 0x000000120844723c */ /* 0x000fe20000041844 */
[----:B------:R-:W1:Y:S01]  /*5030*/  LDSM.16.MT88.4 R16, [R233+0x5100] ;  /* 0x00510000e910783b */ /* 0x000e620000004200 */
[----:B------:R-:W-:-:S02]  /*5040*/  IMAD.MOV.U32 R92, RZ, RZ, R101 ;  /* 0x000000ffff5c7224 */ /* 0x000fc400078e0065 */
[----:B--2---:R-:W-:-:S04]  /*5050*/  FFMA.FTZ R4, R100, c[0x0][0x2d0], -R13 ;  /* 0x0000b40064047a23 */ /* 0x004fc8000001080d */
[C---:B------:R-:W-:Y:S01]  /*5060*/  HMMA.16816.F32.BF16 R52, R8.reuse, R28, R52 ;  /* 0x0000001c0834723c */ /* 0x040fe20000041834 */
[----:B------:R-:W-:Y:S01]  /*5070*/  IMAD.MOV.U32 R100, RZ, RZ, R103 ;  /* 0x000000ffff647224 */ /* 0x000fe200078e0067 */
[----:B------:R-:W-:Y:S01]  /*5080*/  MOV R103, R34 ;  /* 0x0000002200677202 */ /* 0x000fe20000000f00 */
[----:B------:R-:W-:Y:S01]  /*5090*/  IMAD.MOV.U32 R34, RZ, RZ, R35 ;  /* 0x000000ffff227224 */ /* 0x000fe200078e0023 */
[----:B------:R-:W-:Y:S01]  /*50a0*/  MOV R35, R32 ;  /* 0x0000002000237202 */ /* 0x000fe20000000f00 */
[----:B------:R-:W-:Y:S01]  /*50b0*/  IMAD.MOV.U32 R32, RZ, RZ, R33 ;  /* 0x000000ffff207224 */ /* 0x000fe200078e0021 */
[----:B------:R-:W-:Y:S02]  /*50c0*/  MOV R33, R160 ;  /* 0x000000a000217202 */ /* 0x000fe40000000f00 */
[----:B------:R2:W3:Y:S01]  /*50d0*/  MUFU.EX2 R160, R4 ;  /* 0x0000000400a07308 */ /* 0x0004e20000000800 */
[----:B------:R-:W-:Y:S01]  /*50e0*/  MOV R36, R100 ;  /* 0x0000006400247202 */ /* 0x000fe20000000f00 */
[----:B------:R-:W-:Y:S01]  /*50f0*/  HMMA.16816.F32.BF16 R28, R8, R30, R40 ;  /* 0x0000001e081c723c */ /* 0x000fe20000041828 */
[----:B------:R-:W-:Y:S01]  /*5100*/  MOV R95, R34 ;  /* 0x00000022005f7202 */ /* 0x000fe20000000f00 */
[----:B------:R-:W-:Y:S01]  /*5110*/  IMAD.MOV.U32 R100, RZ, RZ, R35 ;  /* 0x000000ffff647224 */ /* 0x000fe200078e0023 */
[----:B------:R-:W-:Y:S01]  /*5120*/  MOV R101, R32 ;  /* 0x0000002000657202 */ /* 0x000fe20000000f00 */
[----:B------:R-:W-:Y:S01]  /*5130*/  IMAD.MOV.U32 R102, RZ, RZ, R33 ;  /* 0x000000ffff667224 */ /* 0x000fe200078e0021 */
[----:B------:R-:W-:Y:S01]  /*5140*/  MOV R74, R95 ;  /* 0x0000005f004a7202 */ /* 0x000fe20000000f00 */
[----:B------:R-:W-:-:S02]  /*5150*/  IMAD.MOV.U32 R73, RZ, RZ, R100 ;  /* 0x000000ffff497224 */ /* 0x000fc400078e0064 */
[----:B------:R-:W-:Y:S01]  /*5160*/  HMMA.16816.F32.BF16 R40, R8, R20, R80 ;  /* 0x000000140828723c */ /* 0x000fe20000041850 */
[----:B--2---:R-:W-:-:S06]  /*5170*/  FFMA.FTZ R4, R24, c[0x0][0x2d0], -R13 ;  /* 0x0000b40018047a23 */ /* 0x004fcc000001080d */
[----:B------:R-:W-:Y:S01]  /*5180*/  MOV R81, R93 ;  /* 0x0000005d00517202 */ /* 0x000fe20000000f00 */
[----:B------:R-:W2:Y:S01]  /*5190*/  LDSM.16.MT88.4 R24, [R135+0x5100] ;  /* 0x005100008718783b */ /* 0x000ea20000004200 */
[----:B------:R-:W-:Y:S01]  /*51a0*/  IMAD.MOV.U32 R80, RZ, RZ, R92 ;  /* 0x000000ffff507224 */ /* 0x000fe200078e005c */
[----:B------:R4:W-:Y:S01]  /*51b0*/  MUFU.EX2 R134, R4 ;  /* 0x0000000400867308 */ /* 0x0009e20000000800 */
[----:B------:R-:W-:Y:S01]  /*51c0*/  HMMA.16816.F32.BF16 R48, R8, R6, R64 ;  /* 0x000000060830723c */ /* 0x000fe20000041840 */
[----:B------:R-:W-:Y:S01]  /*51d0*/  MOV R82, R101 ;  /* 0x0000006500527202 */ /* 0x000fe20000000f00 */
[----:B------:R-:W-:-:S05]  /*51e0*/  IMAD.MOV.U32 R83, RZ, RZ, R102 ;  /* 0x000000ffff537224 */ /* 0x000fca00078e0066 */
[----:B------:R-:W-:Y:S01]  /*51f0*/  IMAD.MOV.U32 R66, RZ, RZ, R130 ;  /* 0x000000ffff427224 */ /* 0x000fe200078e0082 */
[----:B-1----:R-:W-:Y:S01]  /*5200*/  HMMA.16816.F32.BF16 R108, R8, R18, R108 ;  /* 0x00000012086c723c */ /* 0x002fe2000004186c */
[----:B------:R-:W-:Y:S01]  /*5210*/  MOV R67, R131 ;  /* 0x0000008300437202 */ /* 0x000fe20000000f00 */
[----:B----4-:R-:W-:-:S06]  /*5220*/  FFMA.FTZ R4, R94, c[0x0][0x2d0], -R13 ;  /* 0x0000b4005e047a23 */ /* 0x010fcc000001080d */
[C---:B------:R-:W-:Y:S01]  /*5230*/  HMMA.16816.F32.BF16 R32, R8.reuse, R22, R76 ;  /* 0x000000160820723c */ /* 0x040fe2000004184c */
[----:B------:R-:W-:Y:S01]  /*5240*/  IMAD.MOV.U32 R94, RZ, RZ, R103 ;  /* 0x000000ffff5e7224 */ /* 0x000fe200078e0067 */
[----:B------:R-:W-:Y:S01]  /*5250*/  MOV R103, R128 ;  /* 0x0000008000677202 */ /* 0x000fe20000000f00 */
[----:B------:R-:W-:Y:S01]  /*5260*/  IMAD.MOV.U32 R128, RZ, RZ, R129 ;  /* 0x000000ffff807224 */ /* 0x000fe200078e0081 */
[----:B------:R-:W-:Y:S01]  /*5270*/  MOV R129, R133 ;  /* 0x0000008500817202 */ /* 0x000fe20000000f00 */
[----:B------:R-:W-:Y:S01]  /*5280*/  IMAD.MOV.U32 R75, RZ, RZ, R94 ;  /* 0x000000ffff4b7224 */ /* 0x000fe200078e005e */
[----:B------:R1:W4:Y:S01]  /*5290*/  MUFU.EX2 R133, R4 ;  /* 0x0000000400857308 */ /* 0x0003220000000800 */
[----:B------:R-:W-:Y:S01]  /*52a0*/  LDSM.16.MT88.4 R20, [R0+0x8100] ;  /* 0x008100000014783b */ /* 0x000fe20000004200 */
[----:B------:R-:W-:Y:S01]  /*52b0*/  HMMA.16816.F32.BF16 R92, R8, R16, R120 ;  /* 0x00000010085c723c */ /* 0x000fe20000041878 */
[----:B------:R-:W-:Y:S01]  /*52c0*/  IMAD.MOV.U32 R65, RZ, RZ, R128 ;  /* 0x000000ffff417224 */ /* 0x000fe200078e0080 */
[----:B------:R-:W-:Y:S01]  /*52d0*/  MOV R72, R129 ;  /* 0x0000008100487202 */ /* 0x000fe20000000f00 */
[----:B------:R-:W4:Y:S01]  /*52e0*/  LDSM.16.MT88.4 R16, [R0+0x5100] ;  /* 0x005100000010783b */ /* 0x000f220000004200 */
[----:B------:R-:W-:-:S02]  /*52f0*/  MOV R64, R103 ;  /* 0x0000006700407202 */ /* 0x000fc40000000f00 */
[----:B---3--:R-:W-:Y:S01]  /*5300*/  F2FP.BF16.PACK_AB R128, R160, R161 ;  /* 0x000000a1a080723e */ /* 0x008fe200000010ff */
[----:B------:R-:W-:Y:S01]  /*5310*/  LDSM.16.MT88.4 R120, [R2+0x8900] ;  /* 0x008900000278783b */ /* 0x000fe20000004200 */
[----:B--2---:R-:W-:Y:S01]  /*5320*/  HMMA.16816.F32.BF16 R76, R8, R24, R112 ;  /* 0x00000018084c723c */ /* 0x004fe20000041870 */
[----:B-1----:R-:W-:Y:S01]  /*5330*/  FFMA.FTZ R4, R37, c[0x0][0x2d0], -R12 ;  /* 0x0000b40025047a23 */ /* 0x002fe2000001080c */
[----:B----4-:R-:W-:-:S03]  /*5340*/  F2FP.BF16.PACK_AB R130, R133, R134 ;  /* 0x000000868582723e */ /* 0x010fc600000010ff */
[----:B------:R1:W-:Y:S02]  /*5350*/  MUFU.EX2 R37, R4 ;  /* 0x0000000400257308 */ /* 0x0003e40000000800 */
[----:B------:R-:W-:Y:S01]  /*5360*/  IMAD.MOV.U32 R114, RZ, RZ, R15 ;  /* 0x000000ffff727224 */ /* 0x000fe200078e000f */
[----:B------:R-:W-:Y:S01]  /*5370*/  MOV R115, R14 ;  /* 0x0000000e00737202 */ /* 0x000fe20000000f00 */
[----:B------:R-:W-:Y:S01]  /*5380*/  HMMA.16816.F32.BF16 R24, R8, R26, R88 ;  /* 0x0000001a0818723c */ /* 0x000fe20000041858 */
[----:B------:R-:W-:Y:S01]  /*5390*/  LDSM.16.MT88.4 R88, [R2+0x5900] ;  /* 0x005900000258783b */ /* 0x000fe20000004200 */
[----:B-1----:R-:W-:-:S04]  /*53a0*/  FFMA.FTZ R4, R38, c[0x0][0x2d0], -R12 ;  /* 0x0000b40026047a23 */ /* 0x002fc8000001080c */
[----:B------:R1:W2:Y:S02]  /*53b0*/  MUFU.EX2 R38, R4 ;  /* 0x0000000400267308 */ /* 0x0002a40000000800 */
[C---:B------:R-:W-:Y:S07]  /*53c0*/  HMMA.16816.F32.BF16 R100, R8.reuse, R16, R168 ;  /* 0x000000100864723c */ /* 0x040fee00000418a8 */
[----:B------:R-:W-:Y:S01]  /*53d0*/  MOV R168, R81 ;  /* 0x0000005100a87202 */ /* 0x000fe20000000f00 */
[----:B------:R-:W-:Y:S01]  /*53e0*/  HMMA.16816.F32.BF16 R16, R8, R18, R148 ;  /* 0x000000120810723c */ /* 0x000fe20000041894 */
[----:B------:R-:W-:Y:S01]  /*53f0*/  IMAD.MOV.U32 R169, RZ, RZ, R80 ;  /* 0x000000ffffa97224 */ /* 0x000fe200078e0050 */
[----:B------:R-:W-:Y:S01]  /*5400*/  MOV R170, R115 ;  /* 0x0000007300aa7202 */ /* 0x000fe20000000f00 */
[----:B-1----:R-:W-:Y:S01]  /*5410*/  FFMA.FTZ R4, R39, c[0x0][0x2d0], -R12 ;  /* 0x0000b40027047a23 */ /* 0x002fe2000001080c */
[----:B--2---:R-:W-:Y:S01]  /*5420*/  F2FP.BF16.PACK_AB R129, R38, R37 ;  /* 0x000000252681723e */ /* 0x004fe200000010ff */
[----:B------:R-:W-:-:S02]  /*5430*/  IMAD.MOV.U32 R171, RZ, RZ, R114 ;  /* 0x000000ffffab7224 */ /* 0x000fc400078e0072 */
[----:B------:R1:W-:Y:S01]  /*5440*/  MUFU.EX2 R39, R4 ;  /* 0x0000000400277308 */ /* 0x0003e20000000800 */
[C---:B------:R-:W-:Y:S01]  /*5450*/  HMMA.16816.F32.BF16 R148, R8.reuse, R20, R124 ;  /* 0x000000140894723c */ /* 0x040fe2000004187c */
[----:B------:R-:W-:Y:S06]  /*5460*/  LDSM.16.MT88.4 R112, [R135+0x8900] ;  /* 0x008900008770783b */ /* 0x000fec0000004200 */
[----:B------:R-:W-:Y:S01]  /*5470*/  IMAD.MOV.U32 R126, RZ, RZ, R74 ;  /* 0x000000ffff7e7224 */ /* 0x000fe200078e004a */
[----:B------:R-:W-:Y:S01]  /*5480*/  MOV R127, R75 ;  /* 0x0000004b007f7202 */ /* 0x000fe20000000f00 */
[----:B------:R-:W-:Y:S01]  /*5490*/  HMMA.16816.F32.BF16 R20, R8, R22, R104 ;  /* 0x000000160814723c */ /* 0x000fe20000041868 */
[----:B------:R-:W-:Y:S01]  /*54a0*/  LDSM.16.MT88.4 R104, [R0+0x5900] ;  /* 0x005900000068783b */ /* 0x000fe20000004200 */
[----:B-1----:R-:W-:-:S03]  /*54b0*/  FFMA.FTZ R4, R36, c[0x0][0x2d0], -R12 ;  /* 0x0000b40024047a23 */ /* 0x002fc6000001080c */
[----:B------:R-:W1:Y:S01]  /*54c0*/  LDSM.16.MT88.4 R12, [R135+0x8100] ;  /* 0x00810000870c783b */ /* 0x000e620000004200 */
[----:B------:R2:W3:Y:S03]  /*54d0*/  MUFU.EX2 R36, R4 ;  /* 0x0000000400247308 */ /* 0x0004e60000000800 */
[----:B--2---:R-:W2:Y:S01]  /*54e0*/  LDSM.16.MT88.4 R4, [R233+0x8100] ;  /* 0x00810000e904783b */ /* 0x004ea20000004200 */
[----:B---3--:R-:W-:-:S07]  /*54f0*/  F2FP.BF16.PACK_AB R131, R36, R39 ;  /* 0x000000272483723e */ /* 0x008fce00000010ff */
[C---:B------:R-:W-:Y:S08]  /*5500*/  HMMA.16816.F32.BF16 R52, R128.reuse, R56, R52 ;  /* 0x000000388034723c */ /* 0x040ff00000041834 */
[----:B------:R-:W-:Y:S08]  /*5510*/  HMMA.16816.F32.BF16 R56, R128, R58, R28 ;  /* 0x0000003a8038723c */ /* 0x000ff0000004181c */
[C---:B-1----:R-:W-:Y:S01]  /*5520*/  HMMA.16816.F32.BF16 R28, R8.reuse, R12, R140 ;  /* 0x0000000c081c723c */ /* 0x042fe2000004188c */
[----:B------:R-:W1:Y:S07]  /*5530*/  LDSM.16.MT88.4 R140, [R135+0x2900] ;  /* 0x00290000878c783b */ /* 0x000e6e0000004200 */
[C---:B------:R-:W-:Y:S07]  /*5540*/  HMMA.16816.F32.BF16 R12, R8.reuse, R14, R176 ;  /* 0x0000000e080c723c */ /* 0x040fee00000418b0 */
[----:B------:R-:W-:Y:S01]  /*5550*/  MOV R176, R65 ;  /* 0x0000004100b07202 */ /* 0x000fe20000000f00 */
[----:B--2---:R-:W-:Y:S01]  /*5560*/  HMMA.16816.F32.BF16 R144, R8, R4, R144 ;  /* 0x000000040890723c */ /* 0x004fe20000041890 */
[----:B------:R-:W-:Y:S01]  /*5570*/  IMAD.MOV.U32 R177, RZ, RZ, R64 ;  /* 0x000000ffffb17224 */ /* 0x000fe200078e0040 */
[----:B------:R-:W-:Y:S01]  /*5580*/  MOV R178, R83 ;  /* 0x0000005300b27202 */ /* 0x000fe20000000f00 */
[----:B------:R-:W-:-:S02]  /*5590*/  IMAD.MOV.U32 R179, RZ, RZ, R82 ;  /* 0x000000ffffb37224 */ /* 0x000fc400078e0052 */
[----:B------:R-:W2:Y:S02]  /*55a0*/  LDSM.16.MT88.4 R80, [R135+0x5900] ;  /* 0x005900008750783b */ /* 0x000ea40000004200 */
[----:B------:R-:W-:Y:S01]  /*55b0*/  IMAD.MOV.U32 R4, RZ, RZ, R66 ;  /* 0x000000ffff047224 */ /* 0x000fe200078e0042 */
[----:B------:R-:W-:Y:S01]  /*55c0*/  HMMA.16816.F32.BF16 R164, R8, R6, R164 ;  /* 0x0000000608a4723c */ /* 0x000fe200000418a4 */
[----:B------:R-:W-:Y:S01]  /*55d0*/  MOV R5, R67 ;  /* 0x0000004300057202 */ /* 0x000fe20000000f00 */
[----:B------:R-:W-:Y:S01]  /*55e0*/  LDSM.16.MT88.4 R8, [R0+0x8900] ;  /* 0x008900000008783b */ /* 0x000fe20000004200 */
[----:B------:R-:W-:-:S03]  /*55f0*/  FADD.FTZ R4, R4, R126 ;  /* 0x0000007e04047221 */ /* 0x000fc60000010000 */
[----:B------:R-:W3:Y:S01]  /*5600*/  LDSM.16.MT88.4 R64, [R233+0x2900] ;  /* 0x00290000e940783b */ /* 0x000ee20000004200 */
[----:B------:R-:W-:Y:S01]  /*5610*/  IMAD.MOV.U32 R6, RZ, RZ, R72 ;  /* 0x000000ffff067224 */ /* 0x000fe200078e0048 */
[----:B------:R-:W-:Y:S01]  /*5620*/  MOV R7, R73 ;  /* 0x0000004900077202 */ /* 0x000fe20000000f00 */
[C---:B------:R-:W-:Y:S01]  /*5630*/  HMMA.16816.F32.BF16 R84, R128.reuse, R88, R84 ;  /* 0x000000588054723c */ /* 0x040fe20000041854 */
[----:B------:R4:W-:Y:S01]  /*5640*/  LDSM.16.MT88.4 R72, [R0+0x2900] ;  /* 0x002900000048783b */ /* 0x0009e20000004200 */
[----:B------:R-:W-:Y:S02]  /*5650*/  FADD.FTZ R2, R6, R127 ;  /* 0x0000007f06027221 */ /* 0x000fe40000010000 */
[----:B------:R-:W-:Y:S01]  /*5660*/  FADD.FTZ R4, R7, R4 ;  /* 0x0000000407047221 */ /* 0x000fe20000010000 */
[----:B------:R-:W-:Y:S01]  /*5670*/  LDSM.16.MT88.4 R124, [R233+0x8900] ;  /* 0x00890000e97c783b */ /* 0x000fe20000004200 */
[----:B------:R-:W-:Y:S02]  /*5680*/  FADD.FTZ R2, R5, R2 ;  /* 0x0000000205027221 */ /* 0x000fe40000010000 */
[----:B------:R-:W-:Y:S01]  /*5690*/  FADD.FTZ R4, R176, R4 ;  /* 0x00000004b0047221 */ /* 0x000fe20000010000 */
[----:B------:R-:W-:Y:S01]  /*56a0*/  HMMA.16816.F32.BF16 R88, R128, R90, R96 ;  /* 0x0000005a8058723c */ /* 0x000fe20000041860 */
[----:B------:R-:W-:Y:S01]  /*56b0*/  FADD.FTZ R2, R177, R2 ;  /* 0x00000002b1027221 */ /* 0x000fe20000010000 */
[----:B------:R-:W3:Y:S01]  /*56c0*/  LDSM.16.MT88.4 R96, [R233+0x5900] ;  /* 0x00590000e960783b */ /* 0x000ee20000004200 */
[----:B------:R-:W-:-:S02]  /*56d0*/  FADD.FTZ R4, R178, R4 ;  /* 0x00000004b2047221 */ /* 0x000fc40000010000 */
[----:B------:R-:W-:Y:S02]  /*56e0*/  FADD.FTZ R2, R179, R2 ;  /* 0x00000002b3027221 */ /* 0x000fe40000010000 */
[----:B------:R-:W-:Y:S01]  /*56f0*/  FADD.FTZ R4, R168, R4 ;  /* 0x00000004a8047221 */ /* 0x000fe20000010000 */
[C---:B------:R-:W-:Y:S01]  /*5700*/  HMMA.16816.F32.BF16 R116, R128.reuse, R120, R116 ;  /* 0x000000788074723c */ /* 0x040fe20000041874 */
[----:B------:R-:W-:Y:S02]  /*5710*/  FADD.FTZ R2, R169, R2 ;  /* 0x00000002a9027221 */ /* 0x000fe40000010000 */
[----:B------:R-:W-:Y:S02]  /*5720*/  FADD.FTZ R5, R170, R4 ;  /* 0x00000004aa057221 */ /* 0x000fe40000010000 */
[----:B------:R-:W-:Y:S02]  /*5730*/  FADD.FTZ R4, R171, R2 ;  /* 0x00000002ab047221 */ /* 0x000fe40000010000 */
[----:B------:R-:W-:Y:S01]  /*5740*/  FADD.FTZ R2, R172, R5 ;  /* 0x00000005ac027221 */ /* 0x000fe20000010000 */
[----:B-1----:R-:W-:Y:S01]  /*5750*/  HMMA.16816.F32.BF16 R136, R128, R140, R136 ;  /* 0x0000008c8088723c */ /* 0x002fe20000041888 */
[----:B----4-:R-:W-:-:S02]  /*5760*/  FADD.FTZ R0, R173, R4 ;  /* 0x00000004ad007221 */ /* 0x010fc40000010000 */
[----:B------:R-:W-:Y:S02]  /*5770*/  FADD.FTZ R2, R174, R2 ;  /* 0x00000002ae027221 */ /* 0x000fe40000010000 */
[----:B------:R-:W-:Y:S02]  /*5780*/  FADD.FTZ R0, R175, R0 ;  /* 0x00000000af007221 */ /* 0x000fe40000010000 */
[----:B------:R-:W-:Y:S01]  /*5790*/  FADD.FTZ R2, R245, R2 ;  /* 0x00000002f5027221 */ /* 0x000fe20000010000 */
[----:B--2---:R-:W-:Y:S01]  /*57a0*/  HMMA.16816.F32.BF16 R76, R128, R80, R76 ;  /* 0x00000050804c723c */ /* 0x004fe2000004184c */
[----:B------:R-:W-:Y:S02]  /*57b0*/  FADD.FTZ R0, R240, R0 ;  /* 0x00000000f0007221 */ /* 0x000fe40000010000 */
        /* <DEDUP_REMOVED lines=54> */
[----:B------:R-:W-:Y:S01]  /*5b20*/  IADD3 R0, R5, R0, RZ ;  /* 0x0000000005007210 */ /* 0x000fe20007ffe0ff */
[----:B------:R-:W-:-:S04]  /*5b30*/  IMAD.WIDE.U32 R6, R4, UR5, R248 ;  /* 0x0000000504067c25 */ /* 0x000fc8000f8e00f8 */
[----:B------:R-:W-:-:S04]  /*5b40*/  IMAD R0, R0, UR5, RZ ;  /* 0x0000000500007c24 */ /* 0x000fc8000f8e02ff */
[----:B------:R-:W-:Y:S01]  /*5b50*/  IMAD R0, R4, UR4, R0 ;  /* 0x0000000404007c24 */ /* 0x000fe2000f8e0200 */
[----:B------:R-:W-:-:S04]  /*5b60*/  LEA R4, P1, R6, c[0x0][0x1c8], 0x1 ;  /* 0x0000720006047a11 */ /* 0x000fc800078208ff */
        /* <DEDUP_REMOVED lines=8> */
[----:B-----5:R1:W-:Y:S01]  /*5bf0*/  LDGSTS.E.BYPASS.LTC128B.128 [R239+0x12100], [R4.64], !P4 ;  /* 0x1210000004ef7fae */ /* 0x0203e2000e101d54 */
        /* <DEDUP_REMOVED lines=13> */
.L_x_1969:
[----:B------:R-:W-:Y:S01]  /*5cd0*/  PLOP3.LUT P1, PT, PT, PT, UP1, 0x40, 0x0 ;  /* 0x000000000000781c */ /* 0x000fe20003f2e818 */
        /* <DEDUP_REMOVED lines=10> */
.L_x_1971:
[----:B------:R-:W2:Y:S01]  /*5d80*/  LDL.64 R38, [R1] ;  /* 0x0000000001267983 */ /* 0x000ea20000100a00 */
        /* <DEDUP_REMOVED lines=9> */
[----:B------:R-:W-:Y:S01]  /*5e20*/  UISETP.GE.AND UP1, UPT, UR15, 0x1, UPT ;  /* 0x000000010f00788c */ /* 0x000fe2000bf26270 */
[----:B------:R-:W-:Y:S03]  /*5e30*/  IADD3 R2, R236, R132, RZ ;  /* 0x00000084ec027210 */ /* 0x000fe60007ffe0ff */
[----:B------:R-:W-:Y:S02]  /*5e40*/  @UP0 USHF.R.S32.HI UR10, URZ, 0x1f, UR14 ;  /* 0x0000001f3f0a0899 */ /* 0x000fe4000801140e */
[----:B------:R-:W-:Y:S02]  /*5e50*/  @UP0 UIMAD.WIDE.U32 UR18, UR14, UR8, URZ ;  /* 0x000000080e1202a5 */ /* 0x000fe4000f8e003f */
[----:B------:R-:W-:Y:S04]  /*5e60*/  @UP0 UIMAD UR10, UR10, UR8, URZ ;  /* 0x000000080a0a02a4 */ /* 0x000fe8000f8e023f */
[----:B------:R-:W-:Y:S01]  /*5e70*/  @UP0 UIMAD UR10, UR14, UR9, UR10 ;  /* 0x000000090e0a02a4 */ /* 0x000fe2000f8e020a */
[----:B------:R-:W-:Y:S01]  /*5e80*/  MOV R3, UR18 ;  /* 0x0000001200037c02 */ /* 0x000fe20008000f00 */
[----:B-----5:R-:W-:Y:S02]  /*5e90*/  @P0 IMAD R134, R134, 0x9000, R239 ;  /* 0x0000900086860824 */ /* 0x020fe400078e02ef */
[----:B------:R-:W-:Y:S04]  /*5ea0*/  @UP0 UIADD3 UR10, UR19, UR10, URZ ;  /* 0x0000000a130a0290 */ /* 0x000fe8000fffe03f */
[----:B------:R-:W-:Y:S01]  /*5eb0*/  @UP0 UIMAD UR10, UR10, 0x60, URZ ;  /* 0x000000600a0a08a4 */ /* 0x000fe2000f8e023f */
[----:B-1----:R-:W1:Y:S01]  /*5ec0*/  LDSM.16.M88.4 R8, [R232+UR4+0x12100] ;  /* 0x01210004e808783b */ /* 0x002e620008000200 */
[----:B------:R-:W-:Y:S07]  /*5ed0*/  UISETP.GE.AND UP0, UPT, UR16, 0x2, UPT ;  /* 0x000000021000788c */ /* 0x000fee000bf06270 */
[----:B------:R-:W4:Y:S04]  /*5ee0*/  LDSM.16.M88.4 R16, [R232+UR4+0x12900] ;  /* 0x01290004e810783b */ /* 0x000f280008000200 */
[----:B------:R-:W-:Y:S04]  /*5ef0*/  @UP0 UIADD3 UR13, UR16, -0x2, URZ ;  /* 0xfffffffe100d0890 */ /* 0x000fe8000fffe03f */
[----:B------:R-:W4:Y:S01]  /*5f00*/  LDSM.16.M88.4 R24, [R232+UR4+0x13100] ;  /* 0x01310004e818783b */ /* 0x000f220008000200 */
[----:B------:R-:W-:Y:S07]  /*5f10*/  @UP0 UIMAD.WIDE.U32 UR18, UR13, UR6, URZ ;  /* 0x000000060d1202a5 */ /* 0x000fee000f8e003f */
[----:B------:R-:W4:Y:S08]  /*5f20*/  LDSM.16.M88.4 R32, [R232+UR4+0x13900] ;  /* 0x01390004e820783b */ /* 0x000f300008000200 */
        /* <DEDUP_REMOVED lines=15> */
[C---:B------:R-:W-:Y:S01]  /*6020*/  HMMA.16816.F32.BF16 R32, R152.reuse, R34, RZ ;  /* 0x000000229820723c */ /* 0x040fe200000418ff */
[----:B--2---:R-:W-:Y:S03]  /*6030*/  @P0 MOV R45, R39 ;  /* 0x00000027002d0202 */ /* 0x004fe60000000f00 */
[----:B---3--:R-:W-:Y:S04]  /*6040*/  @P0 MOV R44, R36 ;  /* 0x00000024002c0202 */ /* 0x008fe80000000f00 */
[C---:B------:R-:W-:Y:S01]  /*6050*/  HMMA.16816.F32.BF16 R36, R152.reuse, R40, RZ ;  /* 0x000000289824723c */ /* 0x040fe200000418ff */
[----:B------:R-:W-:Y:S07]  /*6060*/  @P0 IMAD.WIDE.U32 R44, R3, 0x60, R44 ;  /* 0x00000060032c0825 */ /* 0x000fee00078e002c */
[C---:B------:R-:W-:Y:S01]  /*6070*/  HMMA.16816.F32.BF16 R40, R152.reuse, R42, RZ ;  /* 0x0000002a9828723c */ /* 0x040fe200000418ff */
[----:B------:R-:W-:Y:S01]  /*6080*/  @P0 IADD3 R214, R45, UR10, RZ ;  /* 0x0000000a2dd60c10 */ /* 0x000fe2000fffe0ff */
[----:B------:R-:W-:Y:S02]  /*6090*/  @UP0 USHF.R.S32.HI UR10, URZ, 0x1f, UR13 ;  /* 0x0000001f3f0a0899 */ /* 0x000fe4000801140d */
[C---:B------:R-:W-:Y:S02]  /*60a0*/  @P0 SHF.L.U32 R3, R44.reuse, 0x1, RZ ;  /* 0x000000012c030819 */ /* 0x040fe400000006ff */
[----:B------:R-:W-:Y:S01]  /*60b0*/  @P0 SHF.L.U64.HI R214, R44, 0x1, R214 ;  /* 0x000000012cd60819 */ /* 0x000fe200000102d6 */
[----:B------:R-:W-:Y:S01]  /*60c0*/  @UP0 UIMAD UR10, UR10, UR6, URZ ;  /* 0x000000060a0a02a4 */ /* 0x000fe2000f8e023f */
[C---:B-1----:R-:W-:Y:S01]  /*60d0*/  HMMA.16816.F32.BF16 R44, R152.reuse, R48, RZ ;  /* 0x00000030982c723c */ /* 0x042fe200000418ff */
[C---:B------:R-:W-:Y:S02]  /*60e0*/  @P0 IADD3 R212, P1, R3.reuse, c[0x0][0x1f8], RZ ;  /* 0x00007e0003d40a10 */ /* 0x040fe40007f3e0ff */
[----:B------:R-:W-:Y:S01]  /*60f0*/  @UP0 UIMAD UR10, UR13, UR7, UR10 ;  /* 0x000000070d0a02a4 */ /* 0x000fe2000f8e020a */
[C---:B------:R-:W-:Y:S01]  /*6100*/  @P0 IADD3 R228, P5, R3.reuse, 0x80, RZ ;  /* 0x0000008003e40810 */ /* 0x040fe20007fbe0ff */
[----:B------:R-:W-:Y:S01]  /*6110*/  UIADD3 UR13, UR15, 0x1, URZ ;  /* 0x000000010f0d7890 */ /* 0x000fe2000fffe03f */
[----:B------:R-:W-:Y:S01]  /*6120*/  @P0 IADD3.X R213, R214, c[0x0][0x1fc], RZ, P1, !PT ;  /* 0x00007f00d6d50a10 */ /* 0x000fe20000ffe4ff */
[----:B------:R-:W-:Y:S01]  /*6130*/  @UP0 UIADD3 UR10, UR19, UR10, URZ ;  /* 0x0000000a130a0290 */ /* 0x000fe2000fffe03f */
[----:B------:R-:W-:Y:S01]  /*6140*/  HMMA.16816.F32.BF16 R48, R152, R50, RZ ;  /* 0x000000329830723c */ /* 0x000fe200000418ff */
[----:B------:R-:W-:Y:S01]  /*6150*/  @P0 IADD3 R228, P1, R228, c[0x0][0x1f8], RZ ;  /* 0x00007e00e4e40a10 */ /* 0x000fe20007f3e0ff */
[----:B------:R-:W-:Y:S01]  /*6160*/  USEL UR15, UR13, URZ, !UP1 ;  /* 0x0000003f0d0f7287 */ /* 0x000fe2000c800000 */
[----:B------:R-:W-:Y:S01]  /*6170*/  @!PT LDS RZ, [RZ] ;  /* 0x00000000fffff984 */ /* 0x000fe20000000800 */
[----:B------:R-:W-:Y:S01]  /*6180*/  @!PT LDS RZ, [RZ] ;  /* 0x00000000fffff984 */ /* 0x000fe20000000800 */
[----:B------:R-:W-:Y:S01]  /*6190*/  @!PT LDS RZ, [RZ] ;  /* 0x00000000fffff984 */ /* 0x000fe20000000800 */
[----:B------:R1:W-:Y:S01]  /*61a0*/  @P0 LDGSTS.E.BYPASS.LTC128B.128 [R134+0x100], [R212.64], !P4 ;  /* 0x00100000d4860fae */ /* 0x0003e2000e101d54 */
[----:B------:R-:W-:Y:S01]  /*61b0*/  @P0 IADD3 R3, P6, R3, 0x100, RZ ;  /* 0x0000010003030810 */ /* 0x000fe20007fde0ff */
[----:B------:R-:W-:Y:S01]  /*61c0*/  @UP0 UIMAD UR10, UR10, 0x60, URZ ;  /* 0x000000600a0a08a4 */ /* 0x000fe2000f8e023f */
[--C-:B------:R-:W-:Y:S01]  /*61d0*/  @P0 IADD3.X R229, RZ, c[0x0][0x1fc], R214.reuse, P1, P5 ;  /* 0x00007f00ffe50a10 */ /* 0x100fe20000fea4d6 */
[----:B------:R-:W-:Y:S01]  /*61e0*/  @UP0 UMOV UR13, 0x6 ;  /* 0x00000006000d0882 */ /* 0x000fe20000000000 */
[C---:B------:R-:W-:Y:S01]  /*61f0*/  HMMA.16816.F32.BF16 R4, R156.reuse, R160, R4 ;  /* 0x000000a09c04723c */ /* 0x040fe20000041804 */
[----:B------:R-:W-:Y:S02]  /*6200*/  @UP0 USHF.L.U64.HI UR13, UR6, UR13, UR7 ;  /* 0x0000000d060d0299 */ /* 0x000fe40008010207 */
[----:B------:R2:W-:Y:S04]  /*6210*/  @P0 LDGSTS.E.BYPASS.LTC128B.128 [R134+0x3100], [R228.64], !P3 ;  /* 0x03100000e4860fae */ /* 0x0005e8000d901d54 */
[----:B------:R-:W-:Y:S01]  /*6220*/  @P0 IADD3 R160, P1, R212, UR12, RZ ;  /* 0x0000000cd4a00c10 */ /* 0x000fe2000ff3e0ff */
[C---:B------:R-:W-:Y:S04]  /*6230*/  HMMA.16816.F32.BF16 R8, R156.reuse, R162, R8 ;  /* 0x000000a29c08723c */ /* 0x040fe80000041808 */
[----:B------:R-:W-:Y:S03]  /*6240*/  @P0 IADD3.X R161, R213, UR11, RZ, P1, !PT ;  /* 0x0000000bd5a10c10 */ /* 0x000fe60008ffe4ff */
[----:B------:R-:W-:Y:S01]  /*6250*/  @P0 IADD3 R162, P1, R160, UR12, RZ ;  /* 0x0000000ca0a20c10 */ /* 0x000fe2000ff3e0ff */
[C---:B----4-:R-:W-:Y:S04]  /*6260*/  HMMA.16816.F32.BF16 R12, R156.reuse, R164, R12 ;  /* 0x000000a49c0c723c */ /* 0x050fe8000004180c */
[----:B------:R-:W-:Y:S04]  /*6270*/  @P0 IADD3.X R163, R161, UR11, RZ, P1, !PT ;  /* 0x0000000ba1a30c10 */ /* 0x000fe80008ffe4ff */
[C---:B------:R-:W-:Y:S04]  /*6280*/  HMMA.16816.F32.BF16 R16, R156.reuse, R166, R16 ;  /* 0x000000a69c10723c */ /* 0x040fe80000041810 */
[----:B--2---:R-:W-:Y:S04]  /*6290*/  @P0 IADD3 R228, P5, R3, c[0x0][0x1f8], RZ ;  /* 0x00007e0003e40a10 */ /* 0x004fe80007fbe0ff */
[C---:B------:R-:W-:Y:S04]  /*62a0*/  HMMA.16816.F32.BF16 R20, R156.reuse, R168, R20 ;  /* 0x000000a89c14723c */ /* 0x040fe80000041814 */
[----:B------:R-:W-:Y:S02]  /*62b0*/  @P0 IADD3.X R229, RZ, c[0x0][0x1fc], R214, P5, P6 ;  /* 0x00007f00ffe50a10 */ /* 0x000fe40002fec4d6 */
[-C--:B------:R-:W-:Y:S02]  /*62c0*/  IADD3 R3, R234, R132.reuse, RZ ;  /* 0x00000084ea037210 */ /* 0x080fe40007ffe0ff */
[C---:B------:R-:W-:Y:S01]  /*62d0*/  HMMA.16816.F32.BF16 R24, R156.reuse, R170, R24 ;  /* 0x000000aa9c18723c */ /* 0x040fe20000041818 */
[----:B------:R2:W-:Y:S03]  /*62e0*/  @P0 LDGSTS.E.BYPASS.LTC128B.128 [R134+0x6100], [R228.64], !P2 ;  /* 0x06100000e4860fae */ /* 0x0005e6000d101d54 */
[----:B------:R-:W-:Y:S04]  /*62f0*/  IADD3 R132, R236, R132, R234 ;  /* 0x00000084ec847210 */ /* 0x000fe80007ffe0ea */
        /* <DEDUP_REMOVED lines=16> */
[----:B------:R-:W-:Y:S08]  /*6400*/  LDSM.16.M88.4 R172, [R3+0x13900] ;  /* 0x0139000003ac783b */ /* 0x000ff00000000200 */
[----:B---3--:R-:W2:Y:S08]  /*6410*/  LDSM.16.M88.4 R160, [R3+0x12100] ;  /* 0x0121000003a0783b */ /* 0x008eb00000000200 */
[----:B------:R-:W0:Y:S08]  /*6420*/  LDGDEPBAR ;  /* 0x00000000000079af */ /* 0x000e300000000000 */
[----:B------:R-:W3:Y:S08]  /*6430*/  LDSM.16.M88.4 R176, [R3+0x14100] ;  /* 0x0141000003b0783b */ /* 0x000ef00000000200 */
[----:B------:R-:W-:Y:S08]  /*6440*/  LDSM.16.M88.4 R180, [R3+0x16100] ;  /* 0x0161000003b4783b */ /* 0x000ff00000000200 */
[----:B-1----:R-:W-:Y:S01]  /*6450*/  LDSM.16.M88.4 R212, [R232+UR4+0x18100] ;  /* 0x01810004e8d4783b */ /* 0x002fe20008000200 */
        /* <DEDUP_REMOVED lines=23> */
[----:B------:R-:W4:Y:S07]  /*65d0*/  LDSM.16.M88.4 R168, [R232+UR4+0x15100] ;  /* 0x01510004e8a8783b */ /* 0x000f2e0008000200 */
[C---:B------:R-:W-:Y:S08]  /*65e0*/  HMMA.16816.F32.BF16 R20, R188.reuse, R172, R20 ;  /* 0x000000acbc14723c */ /* 0x040ff00000041814 */
[C---:B------:R-:W-:Y:S01]  /*65f0*/  HMMA.16816.F32.BF16 R24, R188.reuse, R174, R24 ;  /* 0x000000aebc18723c */ /* 0x040fe20000041818 */
[----:B------:R-:W4:Y:S07]  /*6600*/  LDSM.16.M88.4 R172, [R232+UR4+0x15900] ;  /* 0x01590004e8ac783b */ /* 0x000f2e0008000200 */
[C---:B---3--:R-:W-:Y:S08]  /*6610*/  HMMA.16816.F32.BF16 R28, R188.reuse, R176, R28 ;  /* 0x000000b0bc1c723c */ /* 0x048ff0000004181c */
[C---:B------:R-:W-:Y:S01]  /*6620*/  HMMA.16816.F32.BF16 R32, R188.reuse, R178, R32 ;  /* 0x000000b2bc20723c */ /* 0x040fe20000041820 */
[----:B------:R-:W3:Y:S07]  /*6630*/  LDSM.16.M88.4 R176, [R232+UR4+0x16100] ;  /* 0x01610004e8b0783b */ /* 0x000eee0008000200 */
[C---:B-1----:R-:W-:Y:S08]  /*6640*/  HMMA.16816.F32.BF16 R36, R188.reuse, R160, R36 ;  /* 0x000000a0bc24723c */ /* 0x042ff00000041824 */
[C---:B------:R-:W-:Y:S01]  /*6650*/  HMMA.16816.F32.BF16 R40, R188.reuse, R162, R40 ;  /* 0x000000a2bc28723c */ /* 0x040fe20000041828 */
[----:B------:R-:W1:Y:S07]  /*6660*/  LDSM.16.M88.4 R160, [R232+UR4+0x16900] ;  /* 0x01690004e8a0783b */ /* 0x000e6e0008000200 */
[C---:B--2---:R-:W-:Y:S08]  /*6670*/  HMMA.16816.F32.BF16 R44, R188.reuse, R164, R44 ;  /* 0x000000a4bc2c723c */ /* 0x044ff0000004182c */
[----:B------:R-:W-:Y:S01]  /*6680*/  HMMA.16816.F32.BF16 R48, R188, R166, R48 ;  /* 0x000000a6bc30723c */ /* 0x000fe20000041830 */
[----:B------:R-:W2:Y:S07]  /*6690*/  LDSM.16.M88.4 R164, [R232+UR4+0x17100] ;  /* 0x01710004e8a4783b */ /* 0x000eae0008000200 */
[C---:B----4-:R-:W-:Y:S08]  /*66a0*/  HMMA.16816.F32.BF16 R4, R192.reuse, R168, R4 ;  /* 0x000000a8c004723c */ /* 0x050ff00000041804 */
[C---:B------:R-:W-:Y:S01]  /*66b0*/  HMMA.16816.F32.BF16 R8, R192.reuse, R170, R8 ;  /* 0x000000aac008723c */ /* 0x040fe20000041808 */
[----:B------:R-:W4:Y:S07]  /*66c0*/  LDSM.16.M88.4 R168, [R232+UR4+0x17900] ;  /* 0x01790004e8a8783b */ /* 0x000f2e0008000200 */
        /* <DEDUP_REMOVED lines=32> */
[----:B------:R-:W-:Y:S07]  /*68d0*/  LDSM.16.M88.4 R172, [R228+0x15100] ;  /* 0x01510000e4ac783b */ /* 0x000fee0000000200 */
[C---:B---3--:R-:W-:Y:S01]  /*68e0*/  HMMA.16816.F32.BF16 R4, R200.reuse, R176, R4 ;  /* 0x000000b0c804723c */ /* 0x048fe20000041804 */
[----:B------:R-:W-:Y:S07]  /*68f0*/  LDSM.16.M88.4 R228, [R228+0x18100] ;  /* 0x01810000e4e4783b */ /* 0x000fee0000000200 */
        /* <DEDUP_REMOVED lines=11> */
[C---:B----4-:R-:W-:Y:S08]  /*69b0*/  HMMA.16816.F32.BF16 R36, R200.reuse, R168, R36 ;  /* 0x000000a8c824723c */ /* 0x050ff00000041824 */
[C---:B------:R-:W-:Y:S01]  /*69c0*/  HMMA.16816.F32.BF16 R40, R200.reuse, R170, R40 ;  /* 0x000000aac828723c */ /* 0x040fe20000041828 */
[----:B------:R-:W3:Y:S07]  /*69d0*/  LDSM.16.M88.4 R168, [R132+0x17100] ;  /* 0x0171000084a8783b */ /* 0x000eee0000000200 */
[C---:B-1----:R-:W-:Y:S08]  /*69e0*/  HMMA.16816.F32.BF16 R44, R200.reuse, R160, R44 ;  /* 0x000000a0c82c723c */ /* 0x042ff0000004182c */
[----:B------:R-:W-:Y:S01]  /*69f0*/  HMMA.16816.F32.BF16 R48, R200, R162, R48 ;  /* 0x000000a2c830723c */ /* 0x000fe20000041830 */
[----:B------:R-:W1:Y:S07]  /*6a00*/  LDSM.16.M88.4 R160, [R132+0x17900] ;  /* 0x0179000084a0783b */ /* 0x000e6e0000000200 */
[C---:B------:R-:W-:Y:S08]  /*6a10*/  HMMA.16816.F32.BF16 R4, R204.reuse, R172, R4 ;  /* 0x000000accc04723c */ /* 0x040ff00000041804 */
[C---:B------:R-:W-:Y:S01]  /*6a20*/  HMMA.16816.F32.BF16 R8, R204.reuse, R174, R8 ;  /* 0x000000aecc08723c */ /* 0x040fe20000041808 */
[----:B------:R-:W4:Y:S07]  /*6a30*/  LDSM.16.M88.4 R172, [R232+UR4+0x18900] ;  /* 0x01890004e8ac783b */ /* 0x000f2e0008000200 */
[C---:B------:R-:W-:Y:S08]  /*6a40*/  HMMA.16816.F32.BF16 R12, R204.reuse, R176, R12 ;  /* 0x000000b0cc0c723c */ /* 0x040ff0000004180c */
[C---:B------:R-:W-:Y:S01]  /*6a50*/  HMMA.16816.F32.BF16 R16, R204.reuse, R178, R16 ;  /* 0x000000b2cc10723c */ /* 0x040fe20000041810 */
[----:B------:R-:W-:Y:S07]  /*6a60*/  LDSM.16.M88.4 R176, [R232+UR4+0x1a900] ;  /* 0x01a90004e8b0783b */ /* 0x000fee0008000200 */
[C---:B--2---:R-:W-:Y:S08]  /*6a70*/  HMMA.16816.F32.BF16 R20, R204.reuse, R164, R20 ;  /* 0x000000a4cc14723c */ /* 0x044ff00000041814 */
[C---:B------:R-:W-:Y:S01]  /*6a80*/  HMMA.16816.F32.BF16 R24, R204.reuse, R166, R24 ;  /* 0x000000a6cc18723c */ /* 0x040fe20000041818 */
[----:B------:R-:W2:Y:S07]  /*6a90*/  LDSM.16.M88.4 R164, [R232+UR4+0x19100] ;  /* 0x01910004e8a4783b */ /* 0x000eae0008000200 */
[C---:B------:R-:W-:Y:S08]  /*6aa0*/  HMMA.16816.F32.BF16 R28, R204.reuse, R180, R28 ;  /* 0x000000b4cc1c723c */ /* 0x040ff0000004181c */
[C---:B------:R-:W-:Y:S01]  /*6ab0*/  HMMA.16816.F32.BF16 R32, R204.reuse, R182, R32 ;  /* 0x000000b6cc20723c */ /* 0x040fe20000041820 */
[----:B------:R-:W-:Y:S07]  /*6ac0*/  LDSM.16.M88.4 R180, [R2+0x18100] ;  /* 0x0181000002b4783b */ /* 0x000fee0000000200 */
[C---:B---3--:R-:W-:Y:S08]  /*6ad0*/  HMMA.16816.F32.BF16 R36, R204.reuse, R168, R36 ;  /* 0x000000a8cc24723c */ /* 0x048ff00000041824 */
[C---:B------:R-:W-:Y:S01]  /*6ae0*/  HMMA.16816.F32.BF16 R40, R204.reuse, R170, R40 ;  /* 0x000000aacc28723c */ /* 0x040fe20000041828 */
[----:B------:R-:W-:Y:S07]  /*6af0*/  LDSM.16.M88.4 R168, [R232+UR4+0x1a100] ;  /* 0x01a10004e8a8783b */ /* 0x000fee0008000200 */
[C---:B-1----:R-:W-:Y:S08]  /*6b00*/  HMMA.16816.F32.BF16 R44, R204.reuse, R160, R44 ;  /* 0x000000a0cc2c723c */ /* 0x042ff0000004182c */
[----:B------:R-:W-:Y:S01]  /*6b10*/  HMMA.16816.F32.BF16 R48, R204, R162, R48 ;  /* 0x000000a2cc30723c */ /* 0x000fe20000041830 */
[----:B------:R-:W1:Y:S07]  /*6b20*/  LDSM.16.M88.4 R160, [R232+UR4+0x19900] ;  /* 0x01990004e8a0783b */ /* 0x000e6e0008000200 */
[C---:B------:R-:W-:Y:S08]  /*6b30*/  HMMA.16816.F32.BF16 R4, R208.reuse, R212, R4 ;  /* 0x000000d4d004723c */ /* 0x040ff00000041804 */
        /* <DEDUP_REMOVED lines=17> */
[C---:B------:R-:W-:Y:S08]  /*6c50*/  HMMA.16816.F32.BF16 R4, R216.reuse, R180, R4 ;  /* 0x000000b4d804723c */ /* 0x040ff00000041804 */
[C---:B------:R-:W-:Y:S01]  /*6c60*/  HMMA.16816.F32.BF16 R8, R216.reuse, R182, R8 ;  /* 0x000000b6d808723c */ /* 0x040fe20000041808 */
[----:B------:R-:W1:Y:S07]  /*6c70*/  LDSM.16.M88.4 R180, [R3+0x18900] ;  /* 0x0189000003b4783b */ /* 0x000e6e0000000200 */
[C---:B---3--:R-:W-:Y:S08]  /*6c80*/  HMMA.16816.F32.BF16 R12, R216.reuse, R212, R12 ;  /* 0x000000d4d80c723c */ /* 0x048ff0000004180c */
[C---:B------:R-:W-:Y:S01]  /*6c90*/  HMMA.16816.F32.BF16 R16, R216.reuse, R214, R16 ;  /* 0x000000d6d810723c */ /* 0x040fe20000041810 */
[----:B------:R-:W-:Y:S07]  /*6ca0*/  LDSM.16.M88.4 R212, [R3+0x19900] ;  /* 0x0199000003d4783b */ /* 0x000fee0000000200 */
[C---:B----4-:R-:W-:Y:S08]  /*6cb0*/  HMMA.16816.F32.BF16 R20, R216.reuse, R172, R20 ;  /* 0x000000acd814723c */ /* 0x050ff00000041814 */
        /* <DEDUP_REMOVED lines=8> */
[C---:B------:R-:W-:Y:S08]  /*6d40*/  HMMA.16816.F32.BF16 R44, R216.reuse, R168, R44 ;  /* 0x000000a8d82c723c */ /* 0x040ff0000004182c */
[----:B------:R-:W-:Y:S01]  /*6d50*/  HMMA.16816.F32.BF16 R48, R216, R170, R48 ;  /* 0x000000aad830723c */ /* 0x000fe20000041830 */
[----:B------:R-:W4:Y:S07]  /*6d60*/  LDSM.16.M88.4 R168, [R132+0x18900] ;  /* 0x0189000084a8783b */ /* 0x000f2e0000000200 */
[C---:B------:R-:W-:Y:S08]  /*6d70*/  HMMA.16816.F32.BF16 R4, R220.reuse, R176, R4 ;  /* 0x000000b0dc04723c */ /* 0x040ff00000041804 */
[C---:B------:R-:W-:Y:S08]  /*6d80*/  HMMA.16816.F32.BF16 R8, R220.reuse, R178, R8 ;  /* 0x000000b2dc08723c */ /* 0x040ff00000041808 */
[C---:B------:R-:W-:Y:S08]  /*6d90*/  HMMA.16816.F32.BF16 R12, R220.reuse, R180, R12 ;  /* 0x000000b4dc0c723c */ /* 0x040ff0000004180c */
[C---:B------:R-:W-:Y:S08]  /*6da0*/  HMMA.16816.F32.BF16 R16, R220.reuse, R182, R16 ;  /* 0x000000b6dc10723c */ /* 0x040ff00000041810 */
[C---:B---3--:R-:W-:Y:S08]  /*6db0*/  HMMA.16816.F32.BF16 R20, R220.reuse, R172, R20 ;  /* 0x000000acdc14723c */ /* 0x048ff00000041814 */
[C---:B------:R-:W-:Y:S08]  /*6dc0*/  HMMA.16816.F32.BF16 R24, R220.reuse, R174, R24 ;  /* 0x000000aedc18723c */ /* 0x040ff00000041818 */
[C---:B------:R-:W-:Y:S08]  /*6dd0*/  HMMA.16816.F32.BF16 R28, R220.reuse, R212, R28 ;  /* 0x000000d4dc1c723c */ /* 0x040ff0000004181c */
[C---:B------:R-:W-:Y:S08]  /*6de0*/  HMMA.16816.F32.BF16 R32, R220.reuse, R214, R32 ;  /* 0x000000d6dc20723c */ /* 0x040ff00000041820 */
[C---:B--2---:R-:W-:Y:S08]  /*6df0*/  HMMA.16816.F32.BF16 R36, R220.reuse, R164, R36 ;  /* 0x000000a4dc24723c */ /* 0x044ff00000041824 */
[C---:B------:R-:W-:Y:S01]  /*6e00*/  HMMA.16816.F32.BF16 R40, R220.reuse, R166, R40 ;  /* 0x000000a6dc28723c */ /* 0x040fe20000041828 */
[----:B------:R-:W2:Y:S07]  /*6e10*/  LDSM.16.M88.4 R164, [R132+0x19100] ;  /* 0x0191000084a4783b */ /* 0x000eae0000000200 */
[C---:B-1----:R-:W-:Y:S08]  /*6e20*/  HMMA.16816.F32.BF16 R44, R220.reuse, R160, R44 ;  /* 0x000000a0dc2c723c */ /* 0x042ff0000004182c */
[----:B------:R-:W-:Y:S01]  /*6e30*/  HMMA.16816.F32.BF16 R48, R220, R162, R48 ;  /* 0x000000a2dc30723c */ /* 0x000fe20000041830 */
[----:B------:R-:W1:Y:S07]  /*6e40*/  LDSM.16.M88.4 R160, [R132+0x19900] ;  /* 0x0199000084a0783b */ /* 0x000e6e0000000200 */
[C---:B------:R-:W-:Y:S08]  /*6e50*/  HMMA.16816.F32.BF16 R4, R224.reuse, R228, R4 ;  /* 0x000000e4e004723c */ /* 0x040ff00000041804 */
[C---:B------:R-:W-:Y:S08]  /*6e60*/  HMMA.16816.F32.BF16 R8, R224.reuse, R230, R8 ;  /* 0x000000e6e008723c */ /* 0x040ff00000041808 */
[C---:B----4-:R-:W-:Y:S08]  /*6e70*/  HMMA.16816.F32.BF16 R12, R224.reuse, R168, R12 ;  /* 0x000000a8e00c723c */ /* 0x050ff0000004180c */
[C---:B------:R-:W-:Y:S01]  /*6e80*/  HMMA.16816.F32.BF16 R16, R224.reuse, R170, R16 ;  /* 0x000000aae010723c */ /* 0x040fe20000041810 */
[----:B------:R-:W3:Y:S03]  /*6e90*/  LDSM.16.M88.4 R168, [R132+0x1a100] ;  /* 0x01a1000084a8783b */ /* 0x000ee60000000200 */
[----:B------:R-:W-:Y:S02]  /*6ea0*/  FMNMX.FTZ R2, R4, R0, !PT ;  /* 0x0000000004027209 */ /* 0x000fe40007810000 */
[----:B------:R-:W-:Y:S02]  /*6eb0*/  FMNMX.FTZ R3, R6, R133, !PT ;  /* 0x0000008506037209 */ /* 0x000fe40007810000 */
[C---:B--2---:R-:W-:Y:S04]  /*6ec0*/  HMMA.16816.F32.BF16 R20, R224.reuse, R164, R20 ;  /* 0x000000a4e014723c */ /* 0x044fe80000041814 */
[----:B------:R-:W-:Y:S02]  /*6ed0*/  FMNMX.FTZ R2, R5, R2, !PT ;  /* 0x0000000205027209 */ /* 0x000fe40007810000 */
[----:B------:R-:W-:Y:S02]  /*6ee0*/  FMNMX.FTZ R3, R7, R3, !PT ;  /* 0x0000000307037209 */ /* 0x000fe40007810000 */
[C---:B------:R-:W-:Y:S01]  /*6ef0*/  HMMA.16816.F32.BF16 R24, R224.reuse, R166, R24 ;  /* 0x000000a6e018723c */ /* 0x040fe20000041818 */
[----:B------:R-:W2:Y:S01]  /*6f00*/  LDSM.16.M88.4 R164, [R132+0x1a900] ;  /* 0x01a9000084a4783b */ /* 0x000ea20000000200 */
        /* <DEDUP_REMOVED lines=14> */
[C---:B------:R-:W-:Y:S01]  /*6ff0*/  HMMA.16816.F32.BF16 R40, R224.reuse, R170, R40 ;  /* 0x000000aae028723c */ /* 0x040fe20000041828 */
[----:B------:R-:W-:Y:S03]  /*7000*/  LDSM.16.MT88.4 R160, [R135+UR4+0x100] ;  /* 0x0001000487a0783b */ /* 0x000fe60008004200 */
[----:B------:R-:W-:Y:S02]  /*7010*/  FMNMX.FTZ R3, R15, R3, !PT ;  /* 0x000000030f037209 */ /* 0x000fe40007810000 */
[----:B------:R-:W-:Y:S02]  /*7020*/  FMNMX.FTZ R2, R20, R2, !PT ;  /* 0x0000000214027209 */ /* 0x000fe40007810000 */
[C---:B--2---:R-:W-:Y:S01]  /*7030*/  HMMA.16816.F32.BF16 R44, R224.reuse, R164, R44 ;  /* 0x000000a4e02c723c */ /* 0x044fe2000004182c */
[----:B------:R-:W-:Y:S03]  /*7040*/  LDSM.16.MT88.4 R168, [R135+UR4+0x3900] ;  /* 0x0039000487a8783b */ /* 0x000fe60008004200 */
        /* <DEDUP_REMOVED lines=41> */
[----:B------:R-:W-:Y:S03]  /*72e0*/  IADD3 R134, R135, UR4, RZ ;  /* 0x0000000487867c10 */ /* 0x000fe6000fffe0ff */
[C---:B------:R-:W-:Y:S01]  /*72f0*/  FADD.FTZ R0, -R132.reuse, R0 ;  /* 0x0000000084007221 */ /* 0x040fe20000010100 */
[----:B------:R-:W-:Y:S01]  /*7300*/  IADD3 R134, R235, R134, RZ ;  /* 0x00000086eb867210 */ /* 0x000fe20007ffe0ff */
[----:B------:R-:W-:Y:S02]  /*7310*/  FMUL.FTZ R172, R132, c[0x0][0x2d0] ;  /* 0x0000b40084ac7a20 */ /* 0x000fe40000410000 */
[----:B------:R-:W-:Y:S01]  /*7320*/  FMUL.FTZ R0, R0, c[0x0][0x2d0] ;  /* 0x0000b40000007a20 */ /* 0x000fe20000410000 */
[----:B--2---:R-:W-:Y:S01]  /*7330*/  FMNMX.FTZ R3, R2, R3, !PT ;  /* 0x0000000302037209 */ /* 0x004fe20007810000 */
[--C-:B------:R-:W-:Y:S01]  /*7340*/  FFMA.FTZ R8, R8, c[0x0][0x2d0], -R172.reuse ;  /* 0x0000b40008087a23 */ /* 0x100fe200000108ac */
[----:B------:R-:W1:Y:S01]  /*7350*/  LDSM.16.MT88.4 R164, [R134+0x100] ;  /* 0x0001000086a4783b */ /* 0x000e620000004200 */
[----:B------:R2:W3:Y:S01]  /*7360*/  MUFU.EX2 R2, R0 ;  /* 0x0000000000027308 */ /* 0x0004e20000000800 */
[--C-:B------:R-:W-:Y:S02]  /*7370*/  FFMA.FTZ R9, R9, c[0x0][0x2d0], -R172.reuse ;  /* 0x0000b40009097a23 */ /* 0x100fe400000108ac */
[----:B------:R-:W-:Y:S02]  /*7380*/  FMUL.FTZ R173, R3, c[0x0][0x2d0] ;  /* 0x0000b40003ad7a20 */ /* 0x000fe40000410000 */
        /* <DEDUP_REMOVED lines=10> */
[----:B------:R-:W-:Y:S02]  /*7430*/  FFMA.FTZ R26, R26, c[0x0][0x2d0], -R173 ;  /* 0x0000b4001a1a7a23 */ /* 0x000fe400000108ad */
[--C-:B------:R-:W-:Y:S02]  /*7440*/  FFMA.FTZ R28, R28, c[0x0][0x2d0], -R172.reuse ;  /* 0x0000b4001c1c7a23 */ /* 0x100fe400000108ac */
[----:B--2---:R-:W-:Y:S01]  /*7450*/  FADD.FTZ R0, -R3, R133 ;  /* 0x0000008503007221 */ /* 0x004fe20000010100 */
[----:B------:R-:W-:Y:S01]  /*7460*/  IADD3 R133, R233, UR4, RZ ;  /* 0x00000004e9857c10 */ /* 0x000fe2000fffe0ff */
[----:B---3--:R-:W-:Y:S02]  /*7470*/  FMUL.FTZ R52, R2, R52 ;  /* 0x0000003402347220 */ /* 0x008fe40000410000 */
[----:B------:R-:W-:Y:S01]  /*7480*/  FMUL.FTZ R0, R0, c[0x0][0x2d0] ;  /* 0x0000b40000007a20 */ /* 0x000fe20000410000 */
[----:B------:R-:W-:Y:S01]  /*7490*/  MUFU.EX2 R229, R10 ;  /* 0x0000000a00e57308 */ /* 0x000fe20000000800 */
[----:B------:R-:W-:Y:S01]  /*74a0*/  IADD3 R133, R235, R133, RZ ;  /* 0x00000085eb857210 */ /* 0x000fe20007ffe0ff */
[C---:B------:R-:W-:Y:S02]  /*74b0*/  FMUL.FTZ R53, R2.reuse, R53 ;  /* 0x0000003502357220 */ /* 0x040fe40000410000 */
[C---:B----4-:R-:W-:Y:S02]  /*74c0*/  FMUL.FTZ R8, R2.reuse, R140 ;  /* 0x0000008c02087220 */ /* 0x050fe40000410000 */
[C---:B------:R-:W-:Y:S02]  /*74d0*/  FMUL.FTZ R56, R2.reuse, R56 ;  /* 0x0000003802387220 */ /* 0x040fe40000410000 */
[C---:B------:R-:W-:Y:S02]  /*74e0*/  FMUL.FTZ R57, R2.reuse, R57 ;  /* 0x0000003902397220 */ /* 0x040fe40000410000 */
[----:B------:R-:W2:Y:S01]  /*74f0*/  MUFU.EX2 R0, R0 ;  /* 0x0000000000007308 */ /* 0x000ea20000000800 */
[C---:B------:R-:W-:Y:S02]  /*7500*/  FMUL.FTZ R60, R2.reuse, R60 ;  /* 0x0000003c023c7220 */ /* 0x040fe40000410000 */
[C---:B------:R-:W-:Y:S02]  /*7510*/  FMUL.FTZ R61, R2.reuse, R61 ;  /* 0x0000003d023d7220 */ /* 0x040fe40000410000 */
[C---:B-1----:R-:W-:Y:S02]  /*7520*/  FMUL.FTZ R9, R2.reuse, R141 ;  /* 0x0000008d02097220 */ /* 0x042fe40000410000 */
        /* <DEDUP_REMOVED lines=10> */
[----:B------:R-:W-:Y:S02]  /*75d0*/  FMUL.FTZ R80, R2, R80 ;  /* 0x0000005002507220 */ /* 0x000fe40000410000 */
[C---:B--2---:R-:W-:Y:S02]  /*75e0*/  FMUL.FTZ R10, R0.reuse, R142 ;  /* 0x0000008e000a7220 */ /* 0x044fe40000410000 */
[C---:B------:R-:W-:Y:S02]  /*75f0*/  FMUL.FTZ R54, R0.reuse, R54 ;  /* 0x0000003600367220 */ /* 0x040fe40000410000 */
[C---:B------:R-:W-:Y:S01]  /*7600*/  FMUL.FTZ R55, R0.reuse, R55 ;  /* 0x0000003700377220 */ /* 0x040fe20000410000 */
[----:B------:R2:W4:Y:S01]  /*7610*/  MUFU.EX2 R243, R4 ;  /* 0x0000000400f37308 */ /* 0x0005220000000800 */
[C---:B------:R-:W-:Y:S02]  /*7620*/  FMUL.FTZ R58, R0.reuse, R58 ;  /* 0x0000003a003a7220 */ /* 0x040fe40000410000 */
[C---:B------:R-:W-:Y:S02]  /*7630*/  FMUL.FTZ R59, R0.reuse, R59 ;  /* 0x0000003b003b7220 */ /* 0x040fe40000410000 */
[C---:B-1----:R-:W-:Y:S02]  /*7640*/  FMUL.FTZ R11, R0.reuse, R143 ;  /* 0x0000008f000b7220 */ /* 0x042fe40000410000 */
[----:B------:R-:W1:Y:S01]  /*7650*/  LDSM.16.MT88.4 R140, [R233+UR4+0x100] ;  /* 0x00010004e98c783b */ /* 0x000e620008004200 */
[C---:B------:R-:W-:Y:S02]  /*7660*/  FMUL.FTZ R62, R0.reuse, R62 ;  /* 0x0000003e003e7220 */ /* 0x040fe40000410000 */
[----:B------:R4:W-:Y:S01]  /*7670*/  MUFU.EX2 R231, R6 ;  /* 0x0000000600e77308 */ /* 0x0009e20000000800 */
[C---:B------:R-:W-:Y:S02]  /*7680*/  FMUL.FTZ R63, R0.reuse, R63 ;  /* 0x0000003f003f7220 */ /* 0x040fe40000410000 */
[----:B------:R-:W-:Y:S02]  /*7690*/  FMUL.FTZ R66, R0, R66 ;  /* 0x0000004200427220 */ /* 0x000fe40000410000 */
[----:B---3--:R-:W-:Y:S02]  /*76a0*/  FMUL.FTZ R5, R2, R137 ;  /* 0x0000008902057220 */ /* 0x008fe40000410000 */
[C---:B------:R-:W-:Y:S02]  /*76b0*/  FMUL.FTZ R67, R0.reuse, R67 ;  /* 0x0000004300437220 */ /* 0x040fe40000410000 */
[C---:B------:R-:W-:Y:S01]  /*76c0*/  FMUL.FTZ R70, R0.reuse, R70 ;  /* 0x0000004600467220 */ /* 0x040fe20000410000 */
[----:B------:R-:W3:Y:S01]  /*76d0*/  MUFU.EX2 R230, R7 ;  /* 0x0000000700e67308 */ /* 0x000ee20000000800 */
[C---:B------:R-:W-:Y:S02]  /*76e0*/  FMUL.FTZ R71, R0.reuse, R71 ;  /* 0x0000004700477220 */ /* 0x040fe40000410000 */
[----:B------:R-:W-:Y:S02]  /*76f0*/  FMUL.FTZ R74, R0, R74 ;  /* 0x0000004a004a7220 */ /* 0x000fe40000410000 */
[----:B--2---:R-:W-:Y:S01]  /*7700*/  FMUL.FTZ R4, R2, R136 ;  /* 0x0000008802047220 */ /* 0x004fe20000410000 */
[----:B----4-:R-:W-:Y:S01]  /*7710*/  F2FP.BF16.PACK_AB R136, R242, R243 ;  /* 0x000000f3f288723e */ /* 0x010fe200000010ff */
[C---:B------:R-:W-:Y:S02]  /*7720*/  FMUL.FTZ R75, R0.reuse, R75 ;  /* 0x0000004b004b7220 */ /* 0x040fe40000410000 */
[C---:B------:R-:W-:Y:S01]  /*7730*/  FMUL.FTZ R78, R0.reuse, R78 ;  /* 0x0000004e004e7220 */ /* 0x040fe20000410000 */
[----:B------:R-:W-:Y:S01]  /*7740*/  MUFU.EX2 R178, R24 ;  /* 0x0000001800b27308 */ /* 0x000fe20000000800 */
[----:B------:R-:W-:Y:S02]  /*7750*/  FMUL.FTZ R79, R0, R79 ;  /* 0x0000004f004f7220 */ /* 0x000fe40000410000 */
[----:B------:R-:W-:Y:S02]  /*7760*/  FMUL.FTZ R81, R2, R81 ;  /* 0x0000005102517220 */ /* 0x000fe40000410000 */
[----:B------:R-:W-:Y:S01]  /*7770*/  FMUL.FTZ R6, R0, R138 ;  /* 0x0000008a00067220 */ /* 0x000fe20000410000 */
[----:B------:R-:W-:Y:S01]  /*7780*/  F2FP.BF16.PACK_AB R138, R240, R241 ;  /* 0x000000f1f08a723e */ /* 0x000fe200000010ff */
[C---:B------:R-:W-:Y:S02]  /*7790*/  FMUL.FTZ R82, R0.reuse, R82 ;  /* 0x0000005200527220 */ /* 0x040fe40000410000 */
[----:B------:R-:W-:Y:S01]  /*77a0*/  FMUL.FTZ R83, R0, R83 ;  /* 0x0000005300537220 */ /* 0x000fe20000410000 */
[----:B------:R-:W-:Y:S01]  /*77b0*/  MUFU.EX2 R177, R25 ;  /* 0x0000001900b17308 */ /* 0x000fe20000000800 */
[C---:B------:R-:W-:Y:S02]  /*77c0*/  FMUL.FTZ R84, R2.reuse, R84 ;  /* 0x0000005402547220 */ /* 0x040fe40000410000 */
[----:B------:R-:W-:Y:S01]  /*77d0*/  FMUL.FTZ R85, R2, R85 ;  /* 0x0000005502557220 */ /* 0x000fe20000410000 */
[----:B---3--:R-:W-:Y:S01]  /*77e0*/  F2FP.BF16.PACK_AB R137, R230, R231 ;  /* 0x000000e7e689723e */ /* 0x008fe200000010ff */
[----:B------:R-:W-:Y:S01]  /*77f0*/  FMUL.FTZ R7, R0, R139 ;  /* 0x0000008b00077220 */ /* 0x000fe20000410000 */
[----:B------:R-:W-:Y:S01]  /*7800*/  F2FP.BF16.PACK_AB R139, R238, R229 ;  /* 0x000000e5ee8b723e */ /* 0x000fe200000010ff */
[--C-:B------:R-:W-:Y:S02]  /*7810*/  FFMA.FTZ R29, R29, c[0x0][0x2d0], -R172.reuse ;  /* 0x0000b4001d1d7a23 */ /* 0x100fe400000108ac */
[--C-:B------:R-:W-:Y:S02]  /*7820*/  FFMA.FTZ R30, R30, c[0x0][0x2d0], -R173.reuse ;  /* 0x0000b4001e1e7a23 */ /* 0x100fe400000108ad */
[--C-:B------:R-:W-:Y:S02]  /*7830*/  FFMA.FTZ R31, R31, c[0x0][0x2d0], -R173.reuse ;  /* 0x0000b4001f1f7a23 */ /* 0x100fe400000108ad */
[C---:B------:R-:W-:Y:S05]  /*7840*/  HMMA.16816.F32.BF16 R4, R136.reuse, R160, R4 ;  /* 0x000000a08804723c */ /* 0x040fea0000041804 */
[--C-:B------:R-:W-:Y:S02]  /*7850*/  FFMA.FTZ R32, R32, c[0x0][0x2d0], -R172.reuse ;  /* 0x0000b40020207a23 */ /* 0x100fe400000108ac */
[--C-:B------:R-:W-:Y:S01]  /*7860*/  FFMA.FTZ R33, R33, c[0x0][0x2d0], -R172.reuse ;  /* 0x0000b40021217a23 */ /* 0x100fe200000108ac */
[C---:B------:R-:W-:Y:S01]  /*7870*/  HMMA.16816.F32.BF16 R8, R136.reuse, R162, R8 ;  /* 0x000000a28808723c */ /* 0x040fe20000041808 */
[----:B------:R-:W2:Y:S03]  /*7880*/  LDSM.16.MT88.4 R160, [R133+0x100] ;  /* 0x0001000085a0783b */ /* 0x000ea60000004200 */
[--C-:B------:R-:W-:Y:S02]  /*7890*/  FFMA.FTZ R34, R34, c[0x0][0x2d0], -R173.reuse ;  /* 0x0000b40022227a23 */ /* 0x100fe400000108ad */
[--C-:B------:R-:W-:Y:S02]  /*78a0*/  FFMA.FTZ R35, R35, c[0x0][0x2d0], -R173.reuse ;  /* 0x0000b40023237a23 */ /* 0x100fe400000108ad */
[C---:B------:R-:W-:Y:S04]  /*78b0*/  HMMA.16816.F32.BF16 R52, R136.reuse, R164, R52 ;  /* 0x000000a48834723c */ /* 0x040fe80000041834 */
[--C-:B------:R-:W-:Y:S02]  /*78c0*/  FFMA.FTZ R36, R36, c[0x0][0x2d0], -R172.reuse ;  /* 0x0000b40024247a23 */ /* 0x100fe400000108ac */
[--C-:B------:R-:W-:Y:S02]  /*78d0*/  FFMA.FTZ R37, R37, c[0x0][0x2d0], -R172.reuse ;  /* 0x0000b40025257a23 */ /* 0x100fe400000108ac */
[C---:B------:R-:W-:Y:S01]  /*78e0*/  HMMA.16816.F32.BF16 R56, R136.reuse, R166, R56 ;  /* 0x000000a68838723c */ /* 0x040fe20000041838 */
[----:B------:R-:W3:Y:S03]  /*78f0*/  LDSM.16.MT88.4 R164, [R135+UR4+0x3100] ;  /* 0x0031000487a4783b */ /* 0x000ee60008004200 */
[--C-:B------:R-:W-:Y:S02]  /*7900*/  FFMA.FTZ R38, R38, c[0x0][0x2d0], -R173.reuse ;  /* 0x0000b40026267a23 */ /* 0x100fe400000108ad */
[--C-:B------:R-:W-:Y:S02]  /*7910*/  FFMA.FTZ R39, R39, c[0x0][0x2d0], -R173.reuse ;  /* 0x0000b40027277a23 */ /* 0x100fe400000108ad */
[C---:B-1----:R-:W-:Y:S04]  /*7920*/  HMMA.16816.F32.BF16 R60, R136.reuse, R140, R60 ;  /* 0x0000008c883c723c */ /* 0x042fe8000004183c */
[--C-:B------:R-:W-:Y:S02]  /*7930*/  FFMA.FTZ R40, R40, c[0x0][0x2d0], -R172.reuse ;  /* 0x0000b40028287a23 */ /* 0x100fe400000108ac */
[--C-:B------:R-:W-:Y:S02]  /*7940*/  FFMA.FTZ R41, R41, c[0x0][0x2d0], -R172.reuse ;  /* 0x0000b40029297a23 */ /* 0x100fe400000108ac */
[C---:B------:R-:W-:Y:S01]  /*7950*/  HMMA.16816.F32.BF16 R64, R136.reuse, R142, R64 ;  /* 0x0000008e8840723c */ /* 0x040fe20000041840 */
[----:B------:R-:W1:Y:S03]  /*7960*/  LDSM.16.MT88.4 R140, [R134+0x3100] ;  /* 0x00310000868c783b */ /* 0x000e660000004200 */
[--C-:B------:R-:W-:Y:S02]  /*7970*/  FFMA.FTZ R42, R42, c[0x0][0x2d0], -R173.reuse ;  /* 0x0000b4002a2a7a23 */ /* 0x100fe400000108ad */
[C---:B------:R-:W-:Y:S02]  /*7980*/  FMUL.FTZ R86, R0.reuse, R86 ;  /* 0x0000005600567220 */ /* 0x040fe40000410000 */
[----:B------:R-:W-:Y:S01]  /*7990*/  FMUL.FTZ R87, R0, R87 ;  /* 0x0000005700577220 */ /* 0x000fe20000410000 */
[C---:B--2---:R-:W-:Y:S03]  /*79a0*/  HMMA.16816.F32.BF16 R68, R136.reuse, R160, R68 ;  /* 0x000000a08844723c */ /* 0x044fe60000041844 */
[C---:B------:R-:W-:Y:S02]  /*79b0*/  FMUL.FTZ R88, R2.reuse, R88 ;  /* 0x0000005802587220 */ /* 0x040fe40000410000 */
[----:B------:R-:W-:Y:S02]  /*79c0*/  FMUL.FTZ R89, R2, R89 ;  /* 0x0000005902597220 */ /* 0x000fe40000410000 */
[C---:B------:R-:W-:Y:S01]  /*79d0*/  FMUL.FTZ R90, R0.reuse, R90 ;  /* 0x0000005a005a7220 */ /* 0x040fe20000410000 */
[C---:B------:R-:W-:Y:S01]  /*79e0*/  HMMA.16816.F32.BF16 R72, R136.reuse, R162, R72 ;  /* 0x000000a28848723c */ /* 0x040fe20000041848 */
[----:B------:R-:W2:Y:S03]  /*79f0*/  LDSM.16.MT88.4 R160, [R233+UR4+0x3100] ;  /* 0x00310004e9a0783b */ /* 0x000ea60008004200 */
[----:B------:R-:W-:Y:S02]  /*7a00*/  FMUL.FTZ R91, R0, R91 ;  /* 0x0000005b005b7220 */ /* 0x000fe40000410000 */
[C---:B------:R-:W-:Y:S02]  /*7a10*/  FMUL.FTZ R92, R2.reuse, R92 ;  /* 0x0000005c025c7220 */ /* 0x040fe40000410000 */
[C---:B---3--:R-:W-:Y:S04]  /*7a20*/  HMMA.16816.F32.BF16 R76, R136.reuse, R164, R76 ;  /* 0x000000a4884c723c */ /* 0x048fe8000004184c */
        /* <DEDUP_REMOVED lines=8> */
[C---:B------:R-:W-:Y:S02]  /*7ab0*/  FMUL.FTZ R98, R0.reuse, R98 ;  /* 0x0000006200627220 */ /* 0x040fe40000410000 */
[C---:B------:R-:W-:Y:S01]  /*7ac0*/  HMMA.16816.F32.BF16 R88, R136.reuse, R142, R88 ;  /* 0x0000008e8858723c */ /* 0x040fe20000041858 */
[----:B------:R-:W1:Y:S03]  /*7ad0*/  LDSM.16.MT88.4 R140, [R135+UR4+0x6100] ;  /* 0x00610004878c783b */ /* 0x000e660008004200 */
[----:B------:R-:W-:Y:S02]  /*7ae0*/  FMUL.FTZ R99, R0, R99 ;  /* 0x0000006300637220 */ /* 0x000fe40000410000 */
[C---:B------:R-:W-:Y:S02]  /*7af0*/  FMUL.FTZ R100, R2.reuse, R100 ;  /* 0x0000006402647220 */ /* 0x040fe40000410000 */
[----:B------:R-:W-:Y:S01]  /*7b00*/  FMUL.FTZ R101, R2, R101 ;  /* 0x0000006502657220 */ /* 0x000fe20000410000 */
[C---:B--2---:R-:W-:Y:S03]  /*7b10*/  HMMA.16816.F32.BF16 R92, R136.reuse, R160, R92 ;  /* 0x000000a0885c723c */ /* 0x044fe6000004185c */
[C---:B------:R-:W-:Y:S02]  /*7b20*/  FMUL.FTZ R102, R0.reuse, R102 ;  /* 0x0000006600667220 */ /* 0x040fe40000410000 */
[----:B------:R-:W-:Y:S02]  /*7b30*/  FMUL.FTZ R103, R0, R103 ;  /* 0x0000006700677220 */ /* 0x000fe40000410000 */
[C---:B------:R-:W-:Y:S01]  /*7b40*/  FMUL.FTZ R104, R2.reuse, R104 ;  /* 0x0000006802687220 */ /* 0x040fe20000410000 */
[C---:B------:R-:W-:Y:S01]  /*7b50*/  HMMA.16816.F32.BF16 R96, R136.reuse, R162, R96 ;  /* 0x000000a28860723c */ /* 0x040fe20000041860 */
[----:B------:R-:W2:Y:S03]  /*7b60*/  LDSM.16.MT88.4 R160, [R134+0x6100] ;  /* 0x0061000086a0783b */ /* 0x000ea60000004200 */
[----:B------:R-:W-:Y:S02]  /*7b70*/  FMUL.FTZ R105, R2, R105 ;  /* 0x0000006902697220 */ /* 0x000fe40000410000 */
[C---:B------:R-:W-:Y:S02]  /*7b80*/  FMUL.FTZ R106, R0.reuse, R106 ;  /* 0x0000006a006a7220 */ /* 0x040fe40000410000 */
[C---:B---3--:R-:W-:Y:S04]  /*7b90*/  HMMA.16816.F32.BF16 R100, R136.reuse, R164, R100 ;  /* 0x000000a48864723c */ /* 0x048fe80000041864 */
[----:B------:R-:W-:Y:S02]  /*7ba0*/  FMUL.FTZ R107, R0, R107 ;  /* 0x0000006b006b7220 */ /* 0x000fe40000410000 */
[C---:B------:R-:W-:Y:S02]  /*7bb0*/  FMUL.FTZ R108, R2.reuse, R108 ;  /* 0x0000006c026c7220 */ /* 0x040fe40000410000 */
[----:B------:R-:W-:Y:S03]  /*7bc0*/  FMUL.FTZ R109, R2, R109 ;  /* 0x0000006d026d7220 */ /* 0x000fe60000410000 */
[C---:B------:R-:W-:Y:S01]  /*7bd0*/  HMMA.16816.F32.BF16 R104, R136.reuse, R166, R104 ;  /* 0x000000a68868723c */ /* 0x040fe20000041868 */
[----:B------:R-:W3:Y:S02]  /*7be0*/  LDSM.16.MT88.4 R164, [R233+UR4+0x6100] ;  /* 0x00610004e9a4783b */ /* 0x000ee40008004200 */
[C---:B------:R-:W-:Y:S02]  /*7bf0*/  FMUL.FTZ R110, R0.reuse, R110 ;  /* 0x0000006e006e7220 */ /* 0x040fe40000410000 */
[----:B------:R-:W-:Y:S02]  /*7c00*/  FMUL.FTZ R111, R0, R111 ;  /* 0x0000006f006f7220 */ /* 0x000fe40000410000 */
[--C-:B------:R-:W-:Y:S02]  /*7c10*/  FFMA.FTZ R12, R12, c[0x0][0x2d0], -R172.reuse ;  /* 0x0000b4000c0c7a23 */ /* 0x100fe400000108ac */
[--C-:B------:R-:W-:Y:S02]  /*7c20*/  FFMA.FTZ R13, R13, c[0x0][0x2d0], -R172.reuse ;  /* 0x0000b4000d0d7a23 */ /* 0x100fe400000108ac */
[----:B------:R4:W-:Y:S01]  /*7c30*/  MUFU.EX2 R228, R12 ;  /* 0x0000000c00e47308 */ /* 0x0009e20000000800 */
[C---:B-1----:R-:W-:Y:S03]  /*7c40*/  HMMA.16816.F32.BF16 R108, R136.reuse, R140, R108 ;  /* 0x0000008c886c723c */ /* 0x042fe6000004186c */
[--C-:B------:R-:W-:Y:S02]  /*7c50*/  FFMA.FTZ R14, R14, c[0x0][0x2d0], -R173.reuse ;  /* 0x0000b4000e0e7a23 */ /* 0x100fe400000108ad */
[--C-:B------:R-:W-:Y:S02]  /*7c60*/  FFMA.FTZ R15, R15, c[0x0][0x2d0], -R173.reuse ;  /* 0x0000b4000f0f7a23 */ /* 0x100fe400000108ad */
[C---:B------:R-:W-:Y:S02]  /*7c70*/  FMUL.FTZ R112, R2.reuse, R112 ;  /* 0x0000007002707220 */ /* 0x040fe40000410000 */
[----:B------:R1:W1:Y:S03]  /*7c80*/  MUFU.EX2 R215, R13 ;  /* 0x0000000d00d77308 */ /* 0x0002660000000800 */
[----:B------:R-:W-:Y:S02]  /*7c90*/  FMUL.FTZ R113, R2, R113 ;  /* 0x0000007102717220 */ /* 0x000fe40000410000 */
[C---:B------:R-:W-:Y:S02]  /*7ca0*/  FMUL.FTZ R114, R0.reuse, R114 ;  /* 0x0000007200727220 */ /* 0x040fe40000410000 */
[----:B------:R-:W-:Y:S02]  /*7cb0*/  FMUL.FTZ R115, R0, R115 ;  /* 0x0000007300737220 */ /* 0x000fe40000410000 */
[C---:B------:R-:W-:Y:S01]  /*7cc0*/  FMUL.FTZ R116, R2.reuse, R116 ;  /* 0x0000007402747220 */ /* 0x040fe20000410000 */
[----:B------:R1:W-:Y:S01]  /*7cd0*/  MUFU.EX2 R212, R14 ;  /* 0x0000000e00d47308 */ /* 0x0003e20000000800 */
[----:B------:R-:W-:Y:S02]  /*7ce0*/  FMUL.FTZ R117, R2, R117 ;  /* 0x0000007502757220 */ /* 0x000fe40000410000 */
[C---:B------:R-:W-:Y:S01]  /*7cf0*/  FMUL.FTZ R118, R0.reuse, R118 ;  /* 0x0000007600767220 */ /* 0x040fe20000410000 */
[C---:B------:R-:W-:Y:S01]  /*7d00*/  HMMA.16816.F32.BF16 R112, R136.reuse, R142, R112 ;  /* 0x0000008e8870723c */ /* 0x040fe20000041870 */
[----:B------:R-:W3:Y:S02]  /*7d10*/  LDSM.16.MT88.4 R140, [R133+0x6100] ;  /* 0x00610000858c783b */ /* 0x000ee40000004200 */
[----:B------:R-:W-:Y:S02]  /*7d20*/  FMUL.FTZ R119, R0, R119 ;  /* 0x0000007700777220 */ /* 0x000fe40000410000 */
[--C-:B------:R-:W-:Y:S01]  /*7d30*/  FFMA.FTZ R16, R16, c[0x0][0x2d0], -R172.reuse ;  /* 0x0000b40010107a23 */ /* 0x100fe200000108ac */
[----:B------:R1:W-:Y:S01]  /*7d40*/  MUFU.EX2 R183, R15 ;  /* 0x0000000f00b77308 */ /* 0x0003e20000000800 */
[--C-:B------:R-:W-:Y:S02]  /*7d50*/  FFMA.FTZ R17, R17, c[0x0][0x2d0], -R172.reuse ;  /* 0x0000b40011117a23 */ /* 0x100fe400000108ac */
[--C-:B------:R-:W-:Y:S01]  /*7d60*/  FFMA.FTZ R18, R18, c[0x0][0x2d0], -R173.reuse ;  /* 0x0000b40012127a23 */ /* 0x100fe200000108ad */
[C---:B--2---:R-:W-:Y:S03]  /*7d70*/  HMMA.16816.F32.BF16 R116, R136.reuse, R160, R116 ;  /* 0x000000a08874723c */ /* 0x044fe60000041874 */
[----:B------:R-:W-:Y:S02]  /*7d80*/  FFMA.FTZ R19, R19, c[0x0][0x2d0], -R173 ;  /* 0x0000b40013137a23 */ /* 0x000fe400000108ad */
[C---:B------:R-:W-:Y:S01]  /*7d90*/  FMUL.FTZ R120, R2.reuse, R120 ;  /* 0x0000007802787220 */ /* 0x040fe20000410000 */
[----:B------:R2:W-:Y:S01]  /*7da0*/  MUFU.EX2 R214, R16 ;  /* 0x0000001000d67308 */ /* 0x0005e20000000800 */
[----:B------:R-:W-:Y:S02]  /*7db0*/  FMUL.FTZ R121, R2, R121 ;  /* 0x0000007902797220 */ /* 0x000fe40000410000 */
[C---:B------:R-:W-:Y:S03]  /*7dc0*/  FMUL.FTZ R122, R0.reuse, R122 ;  /* 0x0000007a007a7220 */ /* 0x040fe60000410000 */
[----:B------:R-:W-:Y:S02]  /*7dd0*/  FMUL.FTZ R123, R0, R123 ;  /* 0x0000007b007b7220 */ /* 0x000fe40000410000 */
[C---:B----4-:R-:W-:Y:S02]  /*7de0*/  FMUL.FTZ R12, R2.reuse, R144 ;  /* 0x00000090020c7220 */ /* 0x050fe40000410000 */
[----:B------:R4:W2:Y:S01]  /*7df0*/  MUFU.EX2 R213, R17 ;  /* 0x0000001100d57308 */ /* 0x0008a20000000800 */
[----:B-1----:R-:W-:Y:S02]  /*7e00*/  FMUL.FTZ R13, R2, R145 ;  /* 0x00000091020d7220 */ /* 0x002fe40000410000 */
[C---:B------:R-:W-:Y:S01]  /*7e10*/  HMMA.16816.F32.BF16 R120, R136.reuse, R162, R120 ;  /* 0x000000a28878723c */ /* 0x040fe20000041878 */
[----:B------:R-:W-:Y:S02]  /*7e20*/  LDSM.16.MT88.4 R160, [R134+0x900] ;  /* 0x0009000086a0783b */ /* 0x000fe40000004200 */
[C---:B------:R-:W-:Y:S02]  /*7e30*/  FMUL.FTZ R14, R0.reuse, R146 ;  /* 0x00000092000e7220 */ /* 0x040fe40000410000 */
[----:B------:R-:W-:Y:S02]  /*7e40*/  FMUL.FTZ R15, R0, R147 ;  /* 0x00000093000f7220 */ /* 0x000fe40000410000 */
[----:B------:R1:W-:Y:S01]  /*7e50*/  MUFU.EX2 R182, R18 ;  /* 0x0000001200b67308 */ /* 0x0003e20000000800 */
[C---:B------:R-:W-:Y:S01]  /*7e60*/  FMUL.FTZ R124, R2.reuse, R124 ;  /* 0x0000007c027c7220 */ /* 0x040fe20000410000 */
[----:B------:R-:W1:Y:S03]  /*7e70*/  LDSM.16.MT88.4 R144, [R135+UR4+0x900] ;  /* 0x000900048790783b */ /* 0x000e660008004200 */
[C---:B---3--:R-:W-:Y:S03]  /*7e80*/  HMMA.16816.F32.BF16 R12, R136.reuse, R164, R12 ;  /* 0x000000a4880c723c */ /* 0x048fe6000004180c */
[----:B------:R-:W-:Y:S02]  /*7e90*/  FMUL.FTZ R125, R2, R125 ;  /* 0x0000007d027d7220 */ /* 0x000fe40000410000 */
[----:B------:R3:W1:Y:S01]  /*7ea0*/  MUFU.EX2 R181, R19 ;  /* 0x0000001300b57308 */ /* 0x0006620000000800 */
[C---:B------:R-:W-:Y:S02]  /*7eb0*/  FMUL.FTZ R126, R0.reuse, R126 ;  /* 0x0000007e007e7220 */ /* 0x040fe40000410000 */
[----:B------:R-:W-:Y:S04]  /*7ec0*/  FMUL.FTZ R127, R0, R127 ;  /* 0x0000007f007f7220 */ /* 0x000fe80000410000 */
[C---:B--2---:R-:W-:Y:S02]  /*7ed0*/  FMUL.FTZ R16, R2.reuse, R148 ;  /* 0x0000009402107220 */ /* 0x044fe40000410000 */
[C---:B----4-:R-:W-:Y:S01]  /*7ee0*/  FMUL.FTZ R17, R2.reuse, R149 ;  /* 0x0000009502117220 */ /* 0x050fe20000410000 */
[C---:B------:R-:W-:Y:S01]  /*7ef0*/  HMMA.16816.F32.BF16 R124, R136.reuse, R166, R124 ;  /* 0x000000a6887c723c */ /* 0x040fe2000004187c */
[----:B------:R-:W-:Y:S02]  /*7f00*/  LDSM.16.MT88.4 R164, [R133+0x900] ;  /* 0x0009000085a4783b */ /* 0x000fe40000004200 */
[----:B------:R-:W-:Y:S02]  /*7f10*/  FMUL.FTZ R128, R2, R128 ;  /* 0x0000008002807220 */ /* 0x000fe40000410000 */
[----:B-1----:R-:W-:Y:S02]  /*7f20*/  FMUL.FTZ R18, R0, R150 ;  /* 0x0000009600127220 */ /* 0x002fe40000410000 */
[----:B------:R-:W-:Y:S02]  /*7f30*/  FMUL.FTZ R129, R2, R129 ;  /* 0x0000008102817220 */ /* 0x000fe40000410000 */
[C---:B------:R-:W-:Y:S03]  /*7f40*/  FMUL.FTZ R130, R0.reuse, R130 ;  /* 0x0000008200827220 */ /* 0x040fe60000410000 */
[C---:B------:R-:W-:Y:S02]  /*7f50*/  FMUL.FTZ R131, R0.reuse, R131 ;  /* 0x0000008300837220 */ /* 0x040fe40000410000 */
[----:B---3--:R-:W-:Y:S02]  /*7f60*/  FMUL.FTZ R19, R0, R151 ;  /* 0x0000009700137220 */ /* 0x008fe40000410000 */
[----:B------:R-:W1:Y:S01]  /*7f70*/  LDSM.16.MT88.4 R148, [R233+UR4+0x900] ;  /* 0x00090004e994783b */ /* 0x000e620008004200 */
[--C-:B------:R-:W-:Y:S02]  /*7f80*/  FFMA.FTZ R20, R20, c[0x0][0x2d0], -R172.reuse ;  /* 0x0000b40014147a23 */ /* 0x100fe400000108ac */
[----:B------:R-:W-:Y:S02]  /*7f90*/  FFMA.FTZ R2, R2, R244, R243 ;  /* 0x000000f402027223 */ /* 0x000fe400000100f3 */
[C---:B------:R-:W-:Y:S01]  /*7fa0*/  HMMA.16816.F32.BF16 R16, R136.reuse, R140, R16 ;  /* 0x0000008c8810723c */ /* 0x040fe20000041810 */
[----:B------:R2:W-:Y:S02]  /*7fb0*/  MUFU.EX2 R180, R20 ;  /* 0x0000001400b47308 */ /* 0x0005e40000000800 */
[----:B------:R-:W-:Y:S02]  /*7fc0*/  FFMA.FTZ R0, R0, R245, R231 ;  /* 0x000000f500007223 */ /* 0x000fe400000100e7 */
[--C-:B------:R-:W-:Y:S02]  /*7fd0*/  FFMA.FTZ R21, R21, c[0x0][0x2d0], -R172.reuse ;  /* 0x0000b40015157a23 */ /* 0x100fe400000108ac */
[--C-:B------:R-:W-:Y:S01]  /*7fe0*/  FFMA.FTZ R22, R22, c[0x0][0x2d0], -R173.reuse ;  /* 0x0000b40016167a23 */ /* 0x100fe200000108ad */
[----:B------:R-:W-:Y:S01]  /*7ff0*/  HMMA.16816.F32.BF16 R128, R136, R142, R128 ;  /* 0x0000008e8880723c */ /* 0x000fe20000041880 */
[----:B------:R-:W3:Y:S02]  /*8000*/  LDSM.16.MT88.4 R140, [R134+0x3900] ;  /* 0x00390000868c783b */ /* 0x000ee40000004200 */
[----:B------:R-:W-:Y:S01]  /*8010*/  MUFU.EX2 R179, R21 ;  /* 0x0000001500b37308 */ /* 0x000fe20000000800 */
[--C-:B------:R-:W-:Y:S02]  /*8020*/  FFMA.FTZ R23, R23, c[0x0][0x2d0], -R173.reuse ;  /* 0x0000b40017177a23 */ /* 0x100fe400000108ad */
[--C-:B------:R-:W-:Y:S01]  /*8030*/  FFMA.FTZ R44, R44, c[0x0][0x2d0], -R172.reuse ;  /* 0x0000b4002c2c7a23 */ /* 0x100fe200000108ac */
[----:B------:R-:W-:Y:S01]  /*8040*/  F2FP.BF16.PACK_AB R136, R215, R228 ;  /* 0x000000e4d788723e */ /* 0x000fe200000010ff */
[--C-:B------:R-:W-:Y:S01]  /*8050*/  FFMA.FTZ R45, R45, c[0x0][0x2d0], -R172.reuse ;  /* 0x0000b4002d2d7a23 */ /* 0x100fe200000108ac */
[----:B------:R-:W-:Y:S03]  /*8060*/  F2FP.BF16.PACK_AB R138, R213, R214 ;  /* 0x000000d6d58a723e */ /* 0x000fe600000010ff */
[----:B------:R-:W-:Y:S01]  /*8070*/  F2FP.BF16.PACK_AB R137, R183, R212 ;  /* 0x000000d4b789723e */ /* 0x000fe200000010ff */
[----:B------:R4:W-:Y:S01]  /*8080*/  MUFU.EX2 R176, R22 ;  /* 0x0000001600b07308 */ /* 0x0009e20000000800 */
[----:B------:R-:W-:Y:S01]  /*8090*/  F2FP.BF16.PACK_AB R139, R181, R182 ;  /* 0x000000b6b58b723e */ /* 0x000fe200000010ff */
[--C-:B------:R-:W-:Y:S02]  /*80a0*/  FFMA.FTZ R46, R46, c[0x0][0x2d0], -R173.reuse ;  /* 0x0000b4002e2e7a23 */ /* 0x100fe400000108ad */
[--C-:B--2---:R-:W-:Y:S02]  /*80b0*/  FFMA.FTZ R20, R27, c[0x0][0x2d0], -R173.reuse ;  /* 0x0000b4001b147a23 */ /* 0x104fe400000108ad */
[--C-:B------:R-:W-:Y:S02]  /*80c0*/  FFMA.FTZ R47, R47, c[0x0][0x2d0], -R173.reuse ;  /* 0x0000b4002f2f7a23 */ /* 0x100fe400000108ad */
[C---:B------:R-:W-:Y:S02]  /*80d0*/  HMMA.16816.F32.BF16 R4, R136.reuse, R144, R4 ;  /* 0x000000908804723c */ /* 0x040fe40000041804 */
[----:B------:R-:W2:Y:S01]  /*80e0*/  MUFU.EX2 R175, R23 ;  /* 0x0000001700af7308 */ /* 0x000ea20000000800 */
[--C-:B------:R-:W-:Y:S02]  /*80f0*/  FFMA.FTZ R48, R48, c[0x0][0x2d0], -R172.reuse ;  /* 0x0000b40030307a23 */ /* 0x100fe400000108ac */
[----:B------:R-:W-:Y:S02]  /*8100*/  FFMA.FTZ R49, R49, c[0x0][0x2d0], -R172 ;  /* 0x0000b40031317a23 */ /* 0x000fe400000108ac */
[--C-:B------:R-:W-:Y:S01]  /*8110*/  FFMA.FTZ R50, R50, c[0x0][0x2d0], -R173.reuse ;  /* 0x0000b40032327a23 */ /* 0x100fe200000108ad */
[C---:B------:R-:W-:Y:S01]  /*8120*/  HMMA.16816.F32.BF16 R8, R136.reuse, R146, R8 ;  /* 0x000000928808723c */ /* 0x040fe20000041808 */
[----:B------:R-:W3:Y:S03]  /*8130*/  LDSM.16.MT88.4 R144, [R233+UR4+0x3900] ;  /* 0x00390004e990783b */ /* 0x000ee60008004200 */
[----:B------:R1:W-:Y:S01]  /*8140*/  MUFU.EX2 R174, R20 ;  /* 0x0000001400ae7308 */ /* 0x0003e20000000800 */
[--C-:B------:R-:W-:Y:S03]  /*8150*/  FFMA.FTZ R51, R51, c[0x0][0x2d0], -R173.reuse ;  /* 0x0000b40033337a23 */ /* 0x100fe600000108ad */
[C---:B------:R-:W-:Y:S04]  /*8160*/  HMMA.16816.F32.BF16 R52, R136.reuse, R160, R52 ;  /* 0x000000a08834723c */ /* 0x040fe80000041834 */
[----:B----4-:R-:W-:Y:S02]  /*8170*/  F2FP.BF16.PACK_AB R22, R177, R178 ;  /* 0x000000b2b116723e */ /* 0x010fe400000010ff */
[----:B------:R-:W-:Y:S02]  /*8180*/  MUFU.EX2 R44, R44 ;  /* 0x0000002c002c7308 */ /* 0x000fe40000000800 */
[C---:B------:R-:W-:Y:S01]  /*8190*/  HMMA.16816.F32.BF16 R56, R136.reuse, R162, R56 ;  /* 0x000000a28838723c */ /* 0x040fe20000041838 */
[----:B------:R-:W4:Y:S03]  /*81a0*/  LDSM.16.MT88.4 R160, [R133+0x3900] ;  /* 0x0039000085a0783b */ /* 0x000f260000004200 */
[----:B--2---:R-:W-:Y:S04]  /*81b0*/  F2FP.BF16.PACK_AB R21, R175, R176 ;  /* 0x000000b0af15723e */ /* 0x004fe800000010ff */
[C---:B-1----:R-:W-:Y:S01]  /*81c0*/  HMMA.16816.F32.BF16 R60, R136.reuse, R148, R60 ;  /* 0x00000094883c723c */ /* 0x042fe2000004183c */
[----:B------:R-:W-:Y:S03]  /*81d0*/  MUFU.EX2 R45, R45 ;  /* 0x0000002d002d7308 */ /* 0x000fe60000000800 */
[----:B------:R-:W-:Y:S04]  /*81e0*/  F2FP.BF16.PACK_AB R20, R179, R180 ;  /* 0x000000b4b314723e */ /* 0x000fe800000010ff */
[C---:B------:R-:W-:Y:S01]  /*81f0*/  HMMA.16816.F32.BF16 R64, R136.reuse, R150, R64 ;  /* 0x000000968840723c */ /* 0x040fe20000041840 */
[----:B------:R-:W1:Y:S02]  /*8200*/  LDSM.16.MT88.4 R148, [R135+UR4+0x6900] ;  /* 0x006900048794783b */ /* 0x000e640008004200 */
[----:B------:R-:W-:Y:S05]  /*8210*/  MUFU.EX2 R46, R46 ;  /* 0x0000002e002e7308 */ /* 0x000fea0000000800 */
[C---:B------:R-:W-:Y:S05]  /*8220*/  HMMA.16816.F32.BF16 R68, R136.reuse, R164, R68 ;  /* 0x000000a48844723c */ /* 0x040fea0000041844 */
[----:B------:R-:W-:Y:S03]  /*8230*/  MUFU.EX2 R47, R47 ;  /* 0x0000002f002f7308 */ /* 0x000fe60000000800 */
[C---:B------:R-:W-:Y:S01]  /*8240*/  HMMA.16816.F32.BF16 R72, R136.reuse, R166, R72 ;  /* 0x000000a68848723c */ /* 0x040fe20000041848 */
[----:B------:R-:W-:Y:S06]  /*8250*/  LDSM.16.MT88.4 R164, [R133+0x6900] ;  /* 0x0069000085a4783b */ /* 0x000fec0000004200 */
[----:B------:R-:W-:Y:S01]  /*8260*/  MUFU.EX2 R48, R48 ;  /* 0x0000003000307308 */ /* 0x000fe20000000800 */
[C---:B------:R-:W-:Y:S08]  /*8270*/  HMMA.16816.F32.BF16 R76, R136.reuse, R168, R76 ;  /* 0x000000a8884c723c */ /* 0x040ff0000004184c */
[C---:B------:R-:W-:Y:S01]  /*8280*/  HMMA.16816.F32.BF16 R80, R136.reuse, R170, R80 ;  /* 0x000000aa8850723c */ /* 0x040fe20000041850 */
[----:B------:R2:W1:Y:S07]  /*8290*/  MUFU.EX2 R171, R26 ;  /* 0x0000001a00ab7308 */ /* 0x00046e0000000800 */
[C---:B---3--:R-:W-:Y:S03]  /*82a0*/  HMMA.16816.F32.BF16 R84, R136.reuse, R140, R84 ;  /* 0x0000008c8854723c */ /* 0x048fe60000041854 */
[----:B------:R-:W-:Y:S05]  /*82b0*/  MUFU.EX2 R170, R29 ;  /* 0x0000001d00aa7308 */ /* 0x000fea0000000800 */
[C---:B------:R-:W-:Y:S01]  /*82c0*/  HMMA.16816.F32.BF16 R88, R136.reuse, R142, R88 ;  /* 0x0000008e8858723c */ /* 0x040fe20000041858 */
[----:B------:R-:W3:Y:S04]  /*82d0*/  LDSM.16.MT88.4 R140, [R134+0x6900] ;  /* 0x00690000868c783b */ /* 0x000ee80000004200 */
[----:B------:R-:W-:Y:S03]  /*82e0*/  MUFU.EX2 R169, R32 ;  /* 0x0000002000a97308 */ /* 0x000fe60000000800 */
[C---:B------:R-:W-:Y:S01]  /*82f0*/  HMMA.16816.F32.BF16 R92, R136.reuse, R144, R92 ;  /* 0x00000090885c723c */ /* 0x040fe2000004185c */
[----:B--2---:R-:W-:Y:S03]  /*8300*/  LDSM.16.MT88.4 R24, [R134+0x1100] ;  /* 0x001100008618783b */ /* 0x004fe60000004200 */
[----:B-1----:R-:W-:Y:S03]  /*8310*/  F2FP.BF16.PACK_AB R23, R174, R171 ;  /* 0x000000abae17723e */ /* 0x002fe600000010ff */
[----:B------:R-:W-:Y:S01]  /*8320*/  MUFU.EX2 R168, R33 ;  /* 0x0000002100a87308 */ /* 0x000fe20000000800 */
[C---:B------:R-:W-:Y:S01]  /*8330*/  HMMA.16816.F32.BF16 R96, R136.reuse, R146, R96 ;  /* 0x000000928860723c */ /* 0x040fe20000041860 */
[----:B------:R-:W1:Y:S07]  /*8340*/  LDSM.16.MT88.4 R144, [R233+UR4+0x6900] ;  /* 0x00690004e990783b */ /* 0x000e6e0008004200 */
[C---:B----4-:R-:W-:Y:S01]  /*8350*/  HMMA.16816.F32.BF16 R100, R136.reuse, R160, R100 ;  /* 0x000000a08864723c */ /* 0x050fe20000041864 */
[----:B------:R-:W-:Y:S07]  /*8360*/  MUFU.EX2 R49, R49 ;  /* 0x0000003100317308 */ /* 0x000fee0000000800 */
[C---:B------:R-:W-:Y:S01]  /*8370*/  HMMA.16816.F32.BF16 R104, R136.reuse, R162, R104 ;  /* 0x000000a28868723c */ /* 0x040fe20000041868 */
[----:B------:R-:W-:Y:S02]  /*8380*/  LDSM.16.MT88.4 R160, [R233+UR4+0x4100] ;  /* 0x00410004e9a0783b */ /* 0x000fe40008004200 */
[----:B------:R-:W-:Y:S05]  /*8390*/  MUFU.EX2 R50, R50 ;  /* 0x0000003200327308 */ /* 0x000fea0000000800 */
[C---:B------:R-:W-:Y:S05]  /*83a0*/  HMMA.16816.F32.BF16 R108, R136.reuse, R148, R108 ;  /* 0x00000094886c723c */ /* 0x040fea000004186c */
[----:B------:R-:W-:Y:S03]  /*83b0*/  MUFU.EX2 R51, R51 ;  /* 0x0000003300337308 */ /* 0x000fe60000000800 */
[C---:B------:R-:W-:Y:S01]  /*83c0*/  HMMA.16816.F32.BF16 R112, R136.reuse, R150, R112 ;  /* 0x000000968870723c */ /* 0x040fe20000041870 */
[----:B------:R-:W2:Y:S07]  /*83d0*/  LDSM.16.MT88.4 R148, [R135+UR4+0x1100] ;  /* 0x001100048794783b */ /* 0x000eae0008004200 */
[C---:B---3--:R-:W-:Y:S08]  /*83e0*/  HMMA.16816.F32.BF16 R116, R136.reuse, R140, R116 ;  /* 0x0000008c8874723c */ /* 0x048ff00000041874 */
[C---:B------:R-:W-:Y:S01]  /*83f0*/  HMMA.16816.F32.BF16 R120, R136.reuse, R142, R120 ;  /* 0x0000008e8878723c */ /* 0x040fe20000041878 */
[----:B------:R-:W3:Y:S07]  /*8400*/  LDSM.16.MT88.4 R140, [R233+UR4+0x1100] ;  /* 0x00110004e98c783b */ /* 0x000eee0008004200 */
[C---:B-1----:R-:W-:Y:S08]  /*8410*/  HMMA.16816.F32.BF16 R12, R136.reuse, R144, R12 ;  /* 0x00000090880c723c */ /* 0x042ff0000004180c */
[C---:B------:R-:W-:Y:S01]  /*8420*/  HMMA.16816.F32.BF16 R124, R136.reuse, R146, R124 ;  /* 0x00000092887c723c */ /* 0x040fe2000004187c */
[----:B------:R-:W-:Y:S07]  /*8430*/  LDSM.16.MT88.4 R144, [R135+UR4+0x4100] ;  /* 0x004100048790783b */ /* 0x000fee0008004200 */
[C---:B------:R-:W-:Y:S01]  /*8440*/  HMMA.16816.F32.BF16 R16, R136.reuse, R164, R16 ;  /* 0x000000a48810723c */ /* 0x040fe20000041810 */
[----:B------:R-:W-:Y:S07]  /*8450*/  MUFU.EX2 R165, R31 ;  /* 0x0000001f00a57308 */ /* 0x000fee0000000800 */
[----:B------:R-:W-:Y:S01]  /*8460*/  HMMA.16816.F32.BF16 R128, R136, R166, R128 ;  /* 0x000000a68880723c */ /* 0x000fe20000041880 */
[----:B------:R-:W1:Y:S02]  /*8470*/  LDSM.16.MT88.4 R136, [R133+0x1100] ;  /* 0x001100008588783b */ /* 0x000e640000004200 */
[----:B------:R-:W4:Y:S05]  /*8480*/  MUFU.EX2 R167, R28 ;  /* 0x0000001c00a77308 */ /* 0x000f2a0000000800 */
[C---:B--2---:R-:W-:Y:S05]  /*8490*/  HMMA.16816.F32.BF16 R4, R20.reuse, R148, R4 ;  /* 0x000000941404723c */ /* 0x044fea0000041804 */
[----:B------:R2:W1:Y:S03]  /*84a0*/  MUFU.EX2 R166, R30 ;  /* 0x0000001e00a67308 */ /* 0x0004660000000800 */
[C---:B------:R-:W-:Y:S01]  /*84b0*/  HMMA.16816.F32.BF16 R8, R20.reuse, R150, R8 ;  /* 0x000000961408723c */ /* 0x040fe20000041808 */
[----:B------:R-:W4:Y:S06]  /*84c0*/  LDSM.16.MT88.4 R148, [R134+0x4100] ;  /* 0x004100008694783b */ /* 0x000f2c0000004200 */
[----:B------:R-:W-:Y:S01]  /*84d0*/  MUFU.EX2 R164, R34 ;  /* 0x0000002200a47308 */ /* 0x000fe20000000800 */
[C---:B------:R-:W-:Y:S08]  /*84e0*/  HMMA.16816.F32.BF16 R52, R20.reuse, R24, R52 ;  /* 0x000000181434723c */ /* 0x040ff00000041834 */
[C---:B------:R-:W-:Y:S01]  /*84f0*/  HMMA.16816.F32.BF16 R56, R20.reuse, R26, R56 ;  /* 0x0000001a1438723c */ /* 0x040fe20000041838 */
[----:B------:R-:W4:Y:S07]  /*8500*/  LDSM.16.MT88.4 R24, [R133+0x4100] ;  /* 0x004100008518783b */ /* 0x000f2e0000004200 */
[C---:B---3--:R-:W-:Y:S01]  /*8510*/  HMMA.16816.F32.BF16 R60, R20.reuse, R140, R60 ;  /* 0x0000008c143c723c */ /* 0x048fe2000004183c */
[----:B--2---:R-:W-:Y:S07]  /*8520*/  LDSM.16.MT88.4 R28, [R135+UR4+0x1900] ;  /* 0x00190004871c783b */ /* 0x004fee0008004200 */
[C---:B------:R-:W-:Y:S01]  /*8530*/  HMMA.16816.F32.BF16 R64, R20.reuse, R142, R64 ;  /* 0x0000008e1440723c */ /* 0x040fe20000041840 */
[----:B------:R-:W2:Y:S07]  /*8540*/  LDSM.16.MT88.4 R140, [R135+UR4+0x7100] ;  /* 0x00710004878c783b */ /* 0x000eae0008004200 */
[C---:B-1----:R-:W-:Y:S08]  /*8550*/  HMMA.16816.F32.BF16 R68, R20.reuse, R136, R68 ;  /* 0x000000881444723c */ /* 0x042ff00000041844 */
[C---:B------:R-:W-:Y:S01]  /*8560*/  HMMA.16816.F32.BF16 R72, R20.reuse, R138, R72 ;  /* 0x0000008a1448723c */ /* 0x040fe20000041848 */
[----:B------:R-:W1:Y:S07]  /*8570*/  LDSM.16.MT88.4 R136, [R134+0x7100] ;  /* 0x007100008688783b */ /* 0x000e6e0000004200 */
[C---:B------:R-:W-:Y:S08]  /*8580*/  HMMA.16816.F32.BF16 R76, R20.reuse, R144, R76 ;  /* 0x00000090144c723c */ /* 0x040ff0000004184c */
[C---:B------:R-:W-:Y:S01]  /*8590*/  HMMA.16816.F32.BF16 R80, R20.reuse, R146, R80 ;  /* 0x000000921450723c */ /* 0x040fe20000041850 */
[----:B------:R-:W3:Y:S07]  /*85a0*/  LDSM.16.MT88.4 R144, [R233+UR4+0x7100] ;  /* 0x00710004e990783b */ /* 0x000eee0008004200 */
[C---:B----4-:R-:W-:Y:S01]  /*85b0*/  HMMA.16816.F32.BF16 R84, R20.reuse, R148, R84 ;  /* 0x000000941454723c */ /* 0x050fe20000041854 */
[----:B------:R-:W-:Y:S07]  /*85c0*/  MUFU.EX2 R149, R39 ;  /* 0x0000002700957308 */ /* 0x000fee0000000800 */
[C---:B------:R-:W-:Y:S03]  /*85d0*/  HMMA.16816.F32.BF16 R88, R20.reuse, R150, R88 ;  /* 0x000000961458723c */ /* 0x040fe60000041858 */
[----:B------:R-:W-:Y:S05]  /*85e0*/  MUFU.EX2 R151, R37 ;  /* 0x0000002500977308 */ /* 0x000fea0000000800 */
[C---:B------:R-:W-:Y:S05]  /*85f0*/  HMMA.16816.F32.BF16 R92, R20.reuse, R160, R92 ;  /* 0x000000a0145c723c */ /* 0x040fea000004185c */
[----:B------:R-:W-:Y:S03]  /*8600*/  MUFU.EX2 R150, R38 ;  /* 0x0000002600967308 */ /* 0x000fe60000000800 */
[C---:B------:R-:W-:Y:S07]  /*8610*/  HMMA.16816.F32.BF16 R96, R20.reuse, R162, R96 ;  /* 0x000000a21460723c */ /* 0x040fee0000041860 */
[----:B------:R4:W1:Y:S01]  /*8620*/  MUFU.EX2 R163, R35 ;  /* 0x0000002300a37308 */ /* 0x0008620000000800 */
[C---:B------:R-:W-:Y:S08]  /*8630*/  HMMA.16816.F32.BF16 R100, R20.reuse, R24, R100 ;  /* 0x000000181464723c */ /* 0x040ff00000041864 */
[C---:B------:R-:W-:Y:S01]  /*8640*/  HMMA.16816.F32.BF16 R104, R20.reuse, R26, R104 ;  /* 0x0000001a1468723c */ /* 0x040fe20000041868 */
[----:B------:R-:W3:Y:S01]  /*8650*/  LDSM.16.MT88.4 R24, [R133+0x7100] ;  /* 0x007100008518783b */ /* 0x000ee20000004200 */
[----:B------:R-:W-:Y:S06]  /*8660*/  MUFU.EX2 R148, R40 ;  /* 0x0000002800947308 */ /* 0x000fec0000000800 */
[C---:B--2---:R-:W-:Y:S04]  /*8670*/  HMMA.16816.F32.BF16 R108, R20.reuse, R140, R108 ;  /* 0x0000008c146c723c */ /* 0x044fe8000004186c */
[----:B------:R-:W-:Y:S01]  /*8680*/  MUFU.EX2 R162, R41 ;  /* 0x0000002900a27308 */ /* 0x000fe20000000800 */
[----:B----4-:R-:W-:Y:S03]  /*8690*/  LDSM.16.MT88.4 R32, [R233+UR4+0x1900] ;  /* 0x00190004e920783b */ /* 0x010fe60008004200 */
[C---:B------:R-:W-:Y:S06]  /*86a0*/  HMMA.16816.F32.BF16 R112, R20.reuse, R142, R112 ;  /* 0x0000008e1470723c */ /* 0x040fec0000041870 */
[----:B------:R-:W-:Y:S01]  /*86b0*/  MUFU.EX2 R161, R42 ;  /* 0x0000002a00a17308 */ /* 0x000fe20000000800 */
[----:B------:R-:W-:Y:S01]  /*86c0*/  LDSM.16.MT88.4 R140, [R133+0x1900] ;  /* 0x00190000858c783b */ /* 0x000fe20000004200 */
[C---:B-1----:R-:W-:Y:S08]  /*86d0*/  HMMA.16816.F32.BF16 R116, R20.reuse, R136, R116 ;  /* 0x000000881474723c */ /* 0x042ff00000041874 */
[C---:B------:R-:W-:Y:S01]  /*86e0*/  HMMA.16816.F32.BF16 R120, R20.reuse, R138, R120 ;  /* 0x0000008a1478723c */ /* 0x040fe20000041878 */
[----:B------:R-:W1:Y:S07]  /*86f0*/  LDSM.16.MT88.4 R136, [R134+0x1900] ;  /* 0x001900008688783b */ /* 0x000e6e0000004200 */
[C---:B---3--:R-:W-:Y:S08]  /*8700*/  HMMA.16816.F32.BF16 R12, R20.reuse, R144, R12 ;  /* 0x00000090140c723c */ /* 0x048ff0000004180c */
[C---:B------:R-:W-:Y:S01]  /*8710*/  HMMA.16816.F32.BF16 R124, R20.reuse, R146, R124 ;  /* 0x00000092147c723c */ /* 0x040fe2000004187c */
[----:B------:R-:W2:Y:S07]  /*8720*/  LDSM.16.MT88.4 R144, [R135+UR4+0x4900] ;  /* 0x004900048790783b */ /* 0x000eae0008004200 */
[C---:B------:R-:W-:Y:S08]  /*8730*/  HMMA.16816.F32.BF16 R16, R20.reuse, R24, R16 ;  /* 0x000000181410723c */ /* 0x040ff00000041810 */
[----:B------:R-:W-:Y:S01]  /*8740*/  HMMA.16816.F32.BF16 R128, R20, R26, R128 ;  /* 0x0000001a1480723c */ /* 0x000fe20000041880 */
[----:B------:R-:W3:Y:S06]  /*8750*/  LDSM.16.MT88.4 R24, [R134+0x4900] ;  /* 0x004900008618783b */ /* 0x000eec0000004200 */
[----:B------:R-:W-:Y:S02]  /*8760*/  F2FP.BF16.PACK_AB R20, R170, R167 ;  /* 0x000000a7aa14723e */ /* 0x000fe400000010ff */
[----:B------:R-:W-:Y:S03]  /*8770*/  F2FP.BF16.PACK_AB R22, R168, R169 ;  /* 0x000000a9a816723e */ /* 0x000fe600000010ff */
[----:B------:R-:W-:Y:S02]  /*8780*/  F2FP.BF16.PACK_AB R21, R165, R166 ;  /* 0x000000a6a515723e */ /* 0x000fe400000010ff */
[----:B------:R-:W-:Y:S07]  /*8790*/  F2FP.BF16.PACK_AB R23, R163, R164 ;  /* 0x000000a4a317723e */ /* 0x000fee00000010ff */
[C---:B------:R-:W-:Y:S08]  /*87a0*/  HMMA.16816.F32.BF16 R4, R20.reuse, R28, R4 ;  /* 0x0000001c1404723c */ /* 0x040ff00000041804 */
[C---:B------:R-:W-:Y:S01]  /*87b0*/  HMMA.16816.F32.BF16 R8, R20.reuse, R30, R8 ;  /* 0x0000001e1408723c */ /* 0x040fe20000041808 */
[----:B------:R-:W4:Y:S07]  /*87c0*/  LDSM.16.MT88.4 R28, [R233+UR4+0x4900] ;  /* 0x00490004e91c783b */ /* 0x000f2e0008004200 */
[C---:B-1----:R-:W-:Y:S08]  /*87d0*/  HMMA.16816.F32.BF16 R52, R20.reuse, R136, R52 ;  /* 0x000000881434723c */ /* 0x042ff00000041834 */
[C---:B------:R-:W-:Y:S01]  /*87e0*/  HMMA.16816.F32.BF16 R56, R20.reuse, R138, R56 ;  /* 0x0000008a1438723c */ /* 0x040fe20000041838 */
[----:B------:R-:W-:Y:S07]  /*87f0*/  LDSM.16.MT88.4 R136, [R135+UR4+0x7900] ;  /* 0x007900048788783b */ /* 0x000fee0008004200 */
[C---:B------:R-:W-:Y:S08]  /*8800*/  HMMA.16816.F32.BF16 R60, R20.reuse, R32, R60 ;  /* 0x00000020143c723c */ /* 0x040ff0000004183c */
[C---:B------:R-:W-:Y:S01]  /*8810*/  HMMA.16816.F32.BF16 R64, R20.reuse, R34, R64 ;  /* 0x000000221440723c */ /* 0x040fe20000041840 */
[----:B------:R-:W1:Y:S07]  /*8820*/  LDSM.16.MT88.4 R32, [R133+0x4900] ;  /* 0x004900008520783b */ /* 0x000e6e0000004200 */
[C---:B------:R-:W-:Y:S08]  /*8830*/  HMMA.16816.F32.BF16 R68, R20.reuse, R140, R68 ;  /* 0x0000008c1444723c */ /* 0x040ff00000041844 */
[C---:B------:R-:W-:Y:S01]  /*8840*/  HMMA.16816.F32.BF16 R72, R20.reuse, R142, R72 ;  /* 0x0000008e1448723c */ /* 0x040fe20000041848 */
[----:B------:R-:W-:Y:S07]  /*8850*/  LDSM.16.MT88.4 R140, [R135+UR4+0x2900] ;  /* 0x00290004878c783b */ /* 0x000fee0008004200 */
[C---:B--2---:R-:W-:Y:S01]  /*8860*/  HMMA.16816.F32.BF16 R76, R20.reuse, R144, R76 ;  /* 0x00000090144c723c */ /* 0x044fe2000004184c */
[----:B------:R4:W1:Y:S07]  /*8870*/  MUFU.EX2 R144, R36 ;  /* 0x0000002400907308 */ /* 0x00086e0000000800 */
[C---:B------:R-:W-:Y:S01]  /*8880*/  HMMA.16816.F32.BF16 R80, R20.reuse, R146, R80 ;  /* 0x000000921450723c */ /* 0x040fe20000041850 */
[----:B------:R-:W2:Y:S07]  /*8890*/  LDL.64 R146, [R1+0x10] ;  /* 0x0000100001927983 */ /* 0x000eae0000100a00 */
[C---:B---3--:R-:W-:Y:S08]  /*88a0*/  HMMA.16816.F32.BF16 R84, R20.reuse, R24, R84 ;  /* 0x000000181454723c */ /* 0x048ff00000041854 */
[C---:B------:R-:W-:Y:S01]  /*88b0*/  HMMA.16816.F32.BF16 R88, R20.reuse, R26, R88 ;  /* 0x0000001a1458723c */ /* 0x040fe20000041858 */
[----:B------:R-:W3:Y:S07]  /*88c0*/  LDSM.16.MT88.4 R24, [R134+0x7900] ;  /* 0x007900008618783b */ /* 0x000eee0000004200 */
[C---:B----4-:R-:W-:Y:S01]  /*88d0*/  HMMA.16816.F32.BF16 R92, R20.reuse, R28, R92 ;  /* 0x0000001c145c723c */ /* 0x050fe2000004185c */
[----:B------:R-:W-:Y:S07]  /*88e0*/  LDSM.16.MT88.4 R36, [R133+0x7900] ;  /* 0x007900008524783b */ /* 0x000fee0000004200 */
[C---:B------:R-:W-:Y:S01]  /*88f0*/  HMMA.16816.F32.BF16 R96, R20.reuse, R30, R96 ;  /* 0x0000001e1460723c */ /* 0x040fe20000041860 */
[----:B------:R-:W4:Y:S07]  /*8900*/  LDSM.16.MT88.4 R28, [R233+UR4+0x7900] ;  /* 0x00790004e91c783b */ /* 0x000f2e0008004200 */
[C---:B-1----:R-:W-:Y:S08]  /*8910*/  HMMA.16816.F32.BF16 R100, R20.reuse, R32, R100 ;  /* 0x000000201464723c */ /* 0x042ff00000041864 */
[C---:B------:R-:W-:Y:S01]  /*8920*/  HMMA.16816.F32.BF16 R104, R20.reuse, R34, R104 ;  /* 0x000000221468723c */ /* 0x040fe20000041868 */
[----:B------:R-:W1:Y:S07]  /*8930*/  LDSM.16.MT88.4 R32, [R135+UR4+0x2100] ;  /* 0x002100048720783b */ /* 0x000e6e0008004200 */
[C---:B------:R-:W-:Y:S07]  /*8940*/  HMMA.16816.F32.BF16 R108, R20.reuse, R136, R108 ;  /* 0x00000088146c723c */ /* 0x040fee000004186c */
[----:B------:R-:W-:Y:S01]  /*8950*/  FFMA.FTZ R136, R43, c[0x0][0x2d0], -R173 ;  /* 0x0000b4002b887a23 */ /* 0x000fe200000108ad */
[C---:B------:R-:W-:Y:S01]  /*8960*/  HMMA.16816.F32.BF16 R112, R20.reuse, R138, R112 ;  /* 0x0000008a1470723c */ /* 0x040fe20000041870 */
[----:B------:R-:W1:Y:S02]  /*8970*/  LDSM.16.MT88.4 R40, [R134+0x2100] ;  /* 0x002100008628783b */ /* 0x000e640000004200 */
[----:B------:R4:W1:Y:S05]  /*8980*/  MUFU.EX2 R160, R136 ;  /* 0x0000008800a07308 */ /* 0x00086a0000000800 */
[C---:B---3--:R-:W-:Y:S08]  /*8990*/  HMMA.16816.F32.BF16 R116, R20.reuse, R24, R116 ;  /* 0x000000181474723c */ /* 0x048ff00000041874 */
[C---:B------:R-:W-:Y:S01]  /*89a0*/  HMMA.16816.F32.BF16 R120, R20.reuse, R26, R120 ;  /* 0x0000001a1478723c */ /* 0x040fe20000041878 */
[----:B------:R-:W3:Y:S07]  /*89b0*/  LDSM.16.MT88.4 R24, [R233+UR4+0x2100] ;  /* 0x00210004e918783b */ /* 0x000eee0008004200 */
[C---:B----4-:R-:W-:Y:S01]  /*89c0*/  HMMA.16816.F32.BF16 R12, R20.reuse, R28, R12 ;  /* 0x0000001c140c723c */ /* 0x050fe2000004180c */
[----:B------:R-:W-:Y:S07]  /*89d0*/  LDSM.16.MT88.4 R136, [R233+UR4+0x5100] ;  /* 0x00510004e988783b */ /* 0x000fee0008004200 */
[C---:B------:R-:W-:Y:S01]  /*89e0*/  HMMA.16816.F32.BF16 R124, R20.reuse, R30, R124 ;  /* 0x0000001e147c723c */ /* 0x040fe2000004187c */
[----:B------:R-:W4:Y:S07]  /*89f0*/  LDSM.16.MT88.4 R28, [R133+0x2100] ;  /* 0x00210000851c783b */ /* 0x000f2e0000004200 */
[C---:B------:R-:W-:Y:S08]  /*8a00*/  HMMA.16816.F32.BF16 R16, R20.reuse, R36, R16 ;  /* 0x000000241410723c */ /* 0x040ff00000041810 */
[----:B------:R-:W-:Y:S01]  /*8a10*/  HMMA.16816.F32.BF16 R128, R20, R38, R128 ;  /* 0x000000261480723c */ /* 0x000fe20000041880 */
[----:B------:R-:W-:Y:S06]  /*8a20*/  LDSM.16.MT88.4 R36, [R134+0x5100] ;  /* 0x005100008624783b */ /* 0x000fec0000004200 */
[----:B------:R-:W-:Y:S02]  /*8a30*/  F2FP.BF16.PACK_AB R20, R151, R144 ;  /* 0x000000909714723e */ /* 0x000fe400000010ff */
[----:B------:R-:W-:Y:S03]  /*8a40*/  F2FP.BF16.PACK_AB R21, R149, R150 ;  /* 0x000000969515723e */ /* 0x000fe600000010ff */
[----:B------:R-:W-:Y:S02]  /*8a50*/  F2FP.BF16.PACK_AB R22, R162, R148 ;  /* 0x00000094a216723e */ /* 0x000fe400000010ff */
[----:B-1----:R-:W-:Y:S07]  /*8a60*/  F2FP.BF16.PACK_AB R23, R160, R161 ;  /* 0x000000a1a017723e */ /* 0x002fee00000010ff */
[C---:B------:R-:W-:Y:S08]  /*8a70*/  HMMA.16816.F32.BF16 R4, R20.reuse, R32, R4 ;  /* 0x000000201404723c */ /* 0x040ff00000041804 */
[C---:B------:R-:W-:Y:S01]  /*8a80*/  HMMA.16816.F32.BF16 R8, R20.reuse, R34, R8 ;  /* 0x000000221408723c */ /* 0x040fe20000041808 */
[----:B------:R-:W1:Y:S07]  /*8a90*/  LDSM.16.MT88.4 R32, [R135+UR4+0x5100] ;  /* 0x005100048720783b */ /* 0x000e6e0008004200 */
[C---:B------:R-:W-:Y:S08]  /*8aa0*/  HMMA.16816.F32.BF16 R52, R20.reuse, R40, R52 ;  /* 0x000000281434723c */ /* 0x040ff00000041834 */
[C---:B------:R-:W-:Y:S01]  /*8ab0*/  HMMA.16816.F32.BF16 R56, R20.reuse, R42, R56 ;  /* 0x0000002a1438723c */ /* 0x040fe20000041838 */
[----:B------:R-:W1:Y:S07]  /*8ac0*/  LDSM.16.MT88.4 R40, [R133+0x5100] ;  /* 0x005100008528783b */ /* 0x000e6e0000004200 */
        /* <DEDUP_REMOVED lines=9> */
[C---:B------:R-:W-:Y:S08]  /*8b60*/  HMMA.16816.F32.BF16 R84, R20.reuse, R36, R84 ;  /* 0x000000241454723c */ /* 0x040ff00000041854 */
[C---:B------:R-:W-:Y:S01]  /*8b70*/  HMMA.16816.F32.BF16 R88, R20.reuse, R38, R88 ;  /* 0x000000261458723c */ /* 0x040fe20000041858 */
[----:B------:R-:W1:Y:S07]  /*8b80*/  LDSM.16.MT88.4 R36, [R133+0x8100] ;  /* 0x008100008524783b */ /* 0x000e6e0000004200 */
[C---:B------:R-:W-:Y:S08]  /*8b90*/  HMMA.16816.F32.BF16 R92, R20.reuse, R136, R92 ;  /* 0x00000088145c723c */ /* 0x040ff0000004185c */
[C---:B------:R-:W-:Y:S08]  /*8ba0*/  HMMA.16816.F32.BF16 R96, R20.reuse, R138, R96 ;  /* 0x0000008a1460723c */ /* 0x040ff00000041860 */
[C---:B------:R-:W-:Y:S08]  /*8bb0*/  HMMA.16816.F32.BF16 R100, R20.reuse, R40, R100 ;  /* 0x000000281464723c */ /* 0x040ff00000041864 */
[C---:B------:R-:W-:Y:S01]  /*8bc0*/  HMMA.16816.F32.BF16 R104, R20.reuse, R42, R104 ;  /* 0x0000002a1468723c */ /* 0x040fe20000041868 */
[----:B------:R-:W-:Y:S07]  /*8bd0*/  LDSM.16.MT88.4 R40, [R135+UR4+0x5900] ;  /* 0x005900048728783b */ /* 0x000fee0008004200 */
[C---:B---3--:R-:W-:Y:S08]  /*8be0*/  HMMA.16816.F32.BF16 R108, R20.reuse, R24, R108 ;  /* 0x00000018146c723c */ /* 0x048ff0000004186c */
[C---:B------:R-:W-:Y:S01]  /*8bf0*/  HMMA.16816.F32.BF16 R112, R20.reuse, R26, R112 ;  /* 0x0000001a1470723c */ /* 0x040fe20000041870 */
[----:B------:R-:W3:Y:S07]  /*8c00*/  LDSM.16.MT88.4 R24, [R134+0x2900] ;  /* 0x002900008618783b */ /* 0x000eee0000004200 */
[C---:B----4-:R-:W-:Y:S08]  /*8c10*/  HMMA.16816.F32.BF16 R116, R20.reuse, R28, R116 ;  /* 0x0000001c1474723c */ /* 0x050ff00000041874 */
[C---:B------:R-:W-:Y:S01]  /*8c20*/  HMMA.16816.F32.BF16 R120, R20.reuse, R30, R120 ;  /* 0x0000001e1478723c */ /* 0x040fe20000041878 */
[----:B------:R-:W4:Y:S07]  /*8c30*/  LDSM.16.MT88.4 R28, [R233+UR4+0x2900] ;  /* 0x00290004e91c783b */ /* 0x000f2e0008004200 */
        /* <DEDUP_REMOVED lines=10> */
[C---:B------:R-:W-:Y:S01]  /*8ce0*/  HMMA.16816.F32.BF16 R136, R20.reuse, R140, R4 ;  /* 0x0000008c1488723c */ /* 0x040fe20000041804 */
[----:B------:R-:W1:Y:S07]  /*8cf0*/  LDSM.16.MT88.4 R4, [R233+UR4+0x5900] ;  /* 0x00590004e904783b */ /* 0x000e6e0008004200 */
[C---:B------:R-:W-:Y:S01]  /*8d00*/  HMMA.16816.F32.BF16 R140, R20.reuse, R142, R8 ;  /* 0x0000008e148c723c */ /* 0x040fe20000041808 */
[----:B------:R-:W1:Y:S07]  /*8d10*/  LDSM.16.MT88.4 R8, [R133+0x5900] ;  /* 0x005900008508783b */ /* 0x000e6e0000004200 */
[C---:B---3--:R-:W-:Y:S07]  /*8d20*/  HMMA.16816.F32.BF16 R52, R20.reuse, R24, R52 ;  /* 0x000000181434723c */ /* 0x048fee0000041834 */
[----:B------:R-:W-:Y:S01]  /*8d30*/  FADD.FTZ R24, R242, R2 ;  /* 0x00000002f2187221 */ /* 0x000fe20000010000 */
[C---:B------:R-:W-:Y:S04]  /*8d40*/  HMMA.16816.F32.BF16 R56, R20.reuse, R26, R56 ;  /* 0x0000001a1438723c */ /* 0x040fe80000041838 */
[----:B------:R-:W-:Y:S02]  /*8d50*/  FADD.FTZ R2, R230, R0 ;  /* 0x00000000e6027221 */ /* 0x000fe40000010000 */
[----:B------:R-:W-:Y:S02]  /*8d60*/  FADD.FTZ R0, R241, R24 ;  /* 0x00000018f1007221 */ /* 0x000fe40000010000 */
[C---:B----4-:R-:W-:Y:S01]  /*8d70*/  HMMA.16816.F32.BF16 R60, R20.reuse, R28, R60 ;  /* 0x0000001c143c723c */ /* 0x050fe2000004183c */
[----:B------:R-:W3:Y:S03]  /*8d80*/  LDSM.16.MT88.4 R24, [R135+UR4+0x8900] ;  /* 0x008900048718783b */ /* 0x000ee60008004200 */
[----:B------:R-:W-:Y:S02]  /*8d90*/  FADD.FTZ R2, R229, R2 ;  /* 0x00000002e5027221 */ /* 0x000fe40000010000 */
[----:B------:R-:W-:Y:S02]  /*8da0*/  FADD.FTZ R0, R240, R0 ;  /* 0x00000000f0007221 */ /* 0x000fe40000010000 */
[C---:B------:R-:W-:Y:S04]  /*8db0*/  HMMA.16816.F32.BF16 R64, R20.reuse, R30, R64 ;  /* 0x0000001e1440723c */ /* 0x040fe80000041840 */
[----:B------:R-:W-:Y:S02]  /*8dc0*/  FADD.FTZ R2, R238, R2 ;  /* 0x00000002ee027221 */ /* 0x000fe40000010000 */
[----:B------:R-:W-:Y:S01]  /*8dd0*/  FADD.FTZ R0, R228, R0 ;  /* 0x00000000e4007221 */ /* 0x000fe20000010000 */
[----:B--2---:R-:W-:Y:S01]  /*8de0*/  @P0 MOV R30, R146 ;  /* 0x00000092001e0202 */ /* 0x004fe20000000f00 */
[C---:B-1----:R-:W-:Y:S04]  /*8df0*/  HMMA.16816.F32.BF16 R68, R20.reuse, R32, R68 ;  /* 0x000000201444723c */ /* 0x042fe80000041844 */
[----:B------:R-:W-:Y:S01]  /*8e00*/  @P0 MOV R31, R249 ;  /* 0x000000f9001f0202 */ /* 0x000fe20000000f00 */
        /* <DEDUP_REMOVED lines=19> */
[----:B------:R-:W-:Y:S01]  /*8f40*/  MOV R0, UR15 ;  /* 0x0000000f00007c02 */ /* 0x000fe20008000f00 */
[----:B------:R-:W-:Y:S01]  /*8f50*/  FADD.FTZ R32, R171, R28 ;  /* 0x0000001cab207221 */ /* 0x000fe20000010000 */
[----:B------:R-:W-:Y:S01]  /*8f60*/  MOV R4, UR18 ;  /* 0x0000001200047c02 */ /* 0x000fe20008000f00 */
[C---:B------:R-:W-:Y:S01]  /*8f70*/  HMMA.16816.F32.BF16 R96, R20.reuse, R6, R96 ;  /* 0x000000061460723c */ /* 0x040fe20000041860 */
[----:B------:R-:W-:Y:S03]  /*8f80*/  MOV R5, UR19 ;  /* 0x0000001300057c02 */ /* 0x000fe60008000f00 */
[----:B------:R-:W-:Y:S03]  /*8f90*/  @P0 IMAD.WIDE.U32 R30, R4, 0x60, R30 ;  /* 0x00000060041e0825 */ /* 0x000fe600078e001e */
[----:B------:R-:W1:Y:S01]  /*8fa0*/  LDSM.16.MT88.4 R4, [R134+0x8900] ;  /* 0x008900008604783b */ /* 0x000e620000004200 */
[C---:B------:R-:W-:Y:S04]  /*8fb0*/  HMMA.16816.F32.BF16 R100, R20.reuse, R8, R100 ;  /* 0x000000081464723c */ /* 0x040fe80000041864 */
[----:B------:R-:W-:Y:S01]  /*8fc0*/  @P0 IADD3 R28, R31, UR10, RZ ;  /* 0x0000000a1f1c0c10 */ /* 0x000fe2000fffe0ff */
[----:B------:R-:W-:Y:S01]  /*8fd0*/  @P0 IMAD R0, R0, 0x4800, R252 ;  /* 0x0000480000000824 */ /* 0x000fe200078e02fc */
[C---:B------:R-:W-:Y:S01]  /*8fe0*/  @P0 SHF.L.U32 R2, R30.reuse, 0x1, RZ ;  /* 0x000000011e020819 */ /* 0x040fe200000006ff */
[----:B------:R-:W-:Y:S01]  /*8ff0*/  FADD.FTZ R34, R167, R29 ;  /* 0x0000001da7227221 */ /* 0x000fe20000010000 */
[C---:B------:R-:W-:Y:S01]  /*9000*/  HMMA.16816.F32.BF16 R104, R20.reuse, R10, R104 ;  /* 0x0000000a1468723c */ /* 0x040fe20000041868 */
[----:B------:R-:W2:Y:S01]  /*9010*/  LDSM.16.MT88.4 R8, [R233+UR4+0x8900] ;  /* 0x00890004e908783b */ /* 0x000ea20008004200 */
[----:B------:R-:W-:Y:S02]  /*9020*/  @UP0 USHF.L.U32 UR10, UR6, 0x6, URZ ;  /* 0x00000006060a0899 */ /* 0x000fe4000800063f */
[----:B------:R-:W-:Y:S01]  /*9030*/  @P0 SHF.L.U64.HI R30, R30, 0x1, R28 ;  /* 0x000000011e1e0819 */ /* 0x000fe2000001021c */
[----:B------:R-:W-:Y:S01]  /*9040*/  FADD.FTZ R31, R174, R32 ;  /* 0x00000020ae1f7221 */ /* 0x000fe20000010000 */
[----:B------:R-:W-:Y:S01]  /*9050*/  @P0 IADD3 R28, P6, R2, c[0x0][0x1c8], RZ ;  /* 0x00007200021c0a10 */ /* 0x000fe20007fde0ff */
[----:B------:R-:W-:Y:S01]  /*9060*/  FADD.FTZ R34, R170, R34 ;  /* 0x00000022aa227221 */ /* 0x000fe20000010000 */
[C---:B---3--:R-:W-:Y:S01]  /*9070*/  HMMA.16816.F32.BF16 R108, R20.reuse, R24, R108 ;  /* 0x00000018146c723c */ /* 0x048fe2000004186c */
[----:B------:R-:W-:Y:S03]  /*9080*/  UISETP.GE.AND UP0, UPT, UR5, 0x1, UPT ;  /* 0x000000010500788c */ /* 0x000fe6000bf06270 */
[----:B------:R-:W-:Y:S01]  /*9090*/  @P0 IADD3.X R29, R30, c[0x0][0x1cc], RZ, P6, !PT ;  /* 0x000073001e1d0a10 */ /* 0x000fe200037fe4ff */
[----:B------:R-:W-:Y:S01]  /*90a0*/  FADD.FTZ R31, R166, R31 ;  /* 0x0000001fa61f7221 */ /* 0x000fe20000010000 */
[----:B------:R-:W-:Y:S02]  /*90b0*/  @P0 SHF.L.U32 R0, R0, 0x1, RZ ;  /* 0x0000000100000819 */ /* 0x000fe400000006ff */
[C---:B------:R-:W-:Y:S01]  /*90c0*/  HMMA.16816.F32.BF16 R112, R20.reuse, R26, R112 ;  /* 0x0000001a1470723c */ /* 0x040fe20000041870 */
[----:B------:R3:W4:Y:S03]  /*90d0*/  LDSM.16.MT88.4 R24, [R133+0x8900] ;  /* 0x008900008518783b */ /* 0x0007260000004200 */
[----:B------:R-:W-:Y:S04]  /*90e0*/  @P0 IADD3 R32, P5, R2, 0x80, RZ ;  /* 0x0000008002200810 */ /* 0x000fe80007fbe0ff */
[----:B------:R-:W-:Y:S01]  /*90f0*/  @P0 IADD3 R32, P1, R32, c[0x0][0x1c8], RZ ;  /* 0x0000720020200a10 */ /* 0x000fe20007f3e0ff */
[----:B------:R-:W-:Y:S01]  /*9100*/  @!PT LDS RZ, [RZ] ;  /* 0x00000000fffff984 */ /* 0x000fe20000000800 */
[----:B------:R-:W-:Y:S01]  /*9110*/  @!PT LDS RZ, [RZ] ;  /* 0x00000000fffff984 */ /* 0x000fe20000000800 */
[----:B------:R-:W-:Y:S01]  /*9120*/  @!PT LDS RZ, [RZ] ;  /* 0x00000000fffff984 */ /* 0x000fe20000000800 */
[----:B------:R2:W-:Y:S03]  /*9130*/  @P0 LDGSTS.E.BYPASS.LTC128B.128 [R0+0x12100], [R28.64], !P4 ;  /* 0x121000001c000fae */ /* 0x0005e6000e101d54 */
[----:B------:R-:W-:Y:S02]  /*9140*/  @P0 IADD3.X R33, RZ, c[0x0][0x1cc], R30, P1, P5 ;  /* 0x00007300ff210a10 */ /* 0x000fe40000fea41e */
[----:B------:R-:W-:Y:S01]  /*9150*/  @P0 IADD3 R2, P5, R2, 0x100, RZ ;  /* 0x0000010002020810 */ /* 0x000fe20007fbe0ff */
[C---:B-1----:R-:W-:Y:S02]  /*9160*/  HMMA.16816.F32.BF16 R116, R20.reuse, R4, R116 ;  /* 0x000000041474723c */ /* 0x042fe40000041874 */
[----:B------:R1:W-:Y:S05]  /*9170*/  @P0 LDGSTS.E.BYPASS.LTC128B.128 [R0+0x15100], [R32.64], !P3 ;  /* 0x1510000020000fae */ /* 0x0003ea000d901d54 */
[----:B------:R-:W-:Y:S01]  /*9180*/  FADD.FTZ R4, R169, R34 ;  /* 0x00000022a9047221 */ /* 0x000fe20000010000 */
[C---:B------:R-:W-:Y:S04]  /*9190*/  HMMA.16816.F32.BF16 R120, R20.reuse, R6, R120 ;  /* 0x000000061478723c */ /* 0x040fe80000041878 */
[----:B------:R-:W-:Y:S01]  /*91a0*/  FADD.FTZ R4, R168, R4 ;  /* 0x00000004a8047221 */ /* 0x000fe20000010000 */
[----:B---3--:R-:W-:Y:S01]  /*91b0*/  MOV R133, R3 ;  /* 0x0000000300857202 */ /* 0x008fe20000000f00 */
[----:B------:R-:W-:Y:S01]  /*91c0*/  FADD.FTZ R5, R165, R31 ;  /* 0x0000001fa5057221 */ /* 0x000fe20000010000 */
[----:B------:R-:W-:Y:S05]  /*91d0*/  @P0 IADD3 R6, P1, R2, c[0x0][0x1c8], RZ ;  /* 0x0000720002060a10 */ /* 0x000fea0007f3e0ff */
[----:B------:R-:W-:Y:S01]  /*91e0*/  @P0 IADD3.X R7, RZ, c[0x0][0x1cc], R30, P1, P5 ;  /* 0x00007300ff070a10 */ /* 0x000fe20000fea41e */
[----:B------:R-:W-:Y:S02]  /*91f0*/  FADD.FTZ R5, R164, R5 ;  /* 0x00000005a4057221 */ /* 0x000fe40000010000 */
[----:B------:R-:W-:Y:S01]  /*9200*/  FADD.FTZ R30, R144, R4 ;  /* 0x00000004901e7221 */ /* 0x000fe20000010000 */
[----:B------:R-:W-:Y:S01]  /*9210*/  @P0 IADD3 R4, P1, R28, UR10, RZ ;  /* 0x0000000a1c040c10 */ /* 0x000fe2000ff3e0ff */
[----:B------:R3:W-:Y:S01]  /*9220*/  @P0 LDGSTS.E.BYPASS.LTC128B.128 [R0+0x18100], [R6.64], !P2 ;  /* 0x1810000006000fae */ /* 0x0007e2000d101d54 */
[----:B------:R-:W-:Y:S01]  /*9230*/  FADD.FTZ R2, R163, R5 ;  /* 0x00000005a3027221 */ /* 0x000fe20000010000 */
[C---:B--2---:R-:W-:Y:S03]  /*9240*/  HMMA.16816.F32.BF16 R144, R20.reuse, R8, R12 ;  /* 0x000000081490723c */ /* 0x044fe6000004180c */
[----:B------:R-:W-:Y:S01]  /*9250*/  @P0 IADD3.X R5, R29, UR13, RZ, P1, !PT ;  /* 0x0000000d1d050c10 */ /* 0x000fe20008ffe4ff */
[----:B------:R-:W-:Y:S03]  /*9260*/  FADD.FTZ R2, R150, R2 ;  /* 0x0000000296027221 */ /* 0x000fe60000010000 */
[----:B------:R-:W-:Y:S01]  /*9270*/  FADD.FTZ R8, R151, R30 ;  /* 0x0000001e97087221 */ /* 0x000fe20000010000 */
[----:B------:R2:W-:Y:S01]  /*9280*/  @P0 LDGSTS.E.BYPASS.LTC128B.128 [R0+0x13100], [R4.64], !P4 ;  /* 0x1310000004000fae */ /* 0x0005e2000e101d54 */
[C---:B------:R-:W-:Y:S03]  /*9290*/  HMMA.16816.F32.BF16 R124, R20.reuse, R10, R124 ;  /* 0x0000000a147c723c */ /* 0x040fe6000004187c */
[----:B------:R-:W-:Y:S04]  /*92a0*/  FADD.FTZ R2, R149, R2 ;  /* 0x0000000295027221 */ /* 0x000fe80000010000 */
[----:B------:R2:W-:Y:S01]  /*92b0*/  @P0 LDGSTS.E.BYPASS.LTC128B.128 [R0+0x16100], [R4.64+0x80], !P3 ;  /* 0x1610008004000fae */ /* 0x0005e2000d901d54 */
[----:B------:R-:W-:Y:S04]  /*92c0*/  FADD.FTZ R2, R161, R2 ;  /* 0x00000002a1027221 */ /* 0x000fe80000010000 */
[----:B------:R-:W-:Y:S03]  /*92d0*/  FADD.FTZ R2, R160, R2 ;  /* 0x00000002a0027221 */ /* 0x000fe60000010000 */
[----:B------:R2:W-:Y:S01]  /*92e0*/  @P0 LDGSTS.E.BYPASS.LTC128B.128 [R0+0x19100], [R4.64+0x100], !P2 ;  /* 0x1910010004000fae */ /* 0x0005e2000d101d54 */
[----:B---3--:R-:W-:Y:S01]  /*92f0*/  @P0 IADD3 R6, P1, R4, UR10, RZ ;  /* 0x0000000a04060c10 */ /* 0x008fe2000ff3e0ff */
[----:B------:R-:W-:Y:S03]  /*9300*/  UIADD3 UR10, UR5, 0x1, URZ ;  /* 0x00000001050a7890 */ /* 0x000fe6000fffe03f */
[----:B------:R-:W-:Y:S01]  /*9310*/  @P0 IADD3.X R7, R5, UR13, RZ, P1, !PT ;  /* 0x0000000d05070c10 */ /* 0x000fe20008ffe4ff */
[----:B------:R-:W-:Y:S04]  /*9320*/  USEL UR5, UR10, URZ, !UP0 ;  /* 0x0000003f0a057287 */ /* 0x000fe8000c000000 */
[----:B------:R1:W-:Y:S08]  /*9330*/  @P0 LDGSTS.E.BYPASS.LTC128B.128 [R0+0x14100], [R6.64], !P4 ;  /* 0x1410000006000fae */ /* 0x0003f0000e101d54 */
[----:B------:R1:W-:Y:S08]  /*9340*/  @P0 LDGSTS.E.BYPASS.LTC128B.128 [R0+0x17100], [R6.64+0x80], !P3 ;  /* 0x1710008006000fae */ /* 0x0003f0000d901d54 */
[----:B------:R1:W-:Y:S01]  /*9350*/  @P0 LDGSTS.E.BYPASS.LTC128B.128 [R0+0x1a100], [R6.64+0x100], !P2 ;  /* 0x1a10010006000fae */ /* 0x0003e2000d101d54 */
[----:B--2---:R-:W-:Y:S01]  /*9360*/  FADD.FTZ R4, R148, R8 ;  /* 0x0000000894047221 */ /* 0x004fe20000010000 */
[----:B------:R-:W-:Y:S01]  /*9370*/  ISETP.LT.AND P0, PT, RZ, UR16, PT ;  /* 0x00000010ff007c0c */ /* 0x000fe2000bf01270 */
[C---:B----4-:R-:W-:Y:S01]  /*9380*/  HMMA.16816.F32.BF16 R148, R20.reuse, R24, R16 ;  /* 0x000000181494723c */ /* 0x050fe20000041810 */
[----:B------:R-:W-:Y:S04]  /*9390*/  UMOV UR16, UR14 ;  /* 0x0000000e00107c82 */ /* 0x000fe80008000000 */
[----:B------:R-:W0:Y:S03]  /*93a0*/  LDGDEPBAR ;  /* 0x00000000000079af */ /* 0x000e260000000000 */
[----:B------:R-:W-:Y:S04]  /*93b0*/  HMMA.16816.F32.BF16 R128, R20, R26, R128 ;  /* 0x0000001a1480723c */ /* 0x000fe80000041880 */
[----:B-1----:R-:W-:Y:S02]  /*93c0*/  FADD.FTZ R0, R162, R4 ;  /* 0x00000004a2007221 */ /* 0x002fe40000010000 */
[----:B------:R-:W-:Y:S02]  /*93d0*/  FADD.FTZ R4, R46, R2 ;  /* 0x000000022e047221 */ /* 0x000fe40000010000 */
[----:B------:R-:W-:Y:S04]  /*93e0*/  FADD.FTZ R0, R44, R0 ;  /* 0x000000002c007221 */ /* 0x000fe80000010000 */
[----:B------:R-:W-:Y:S02]  /*93f0*/  FADD.FTZ R4, R47, R4 ;  /* 0x000000042f047221 */ /* 0x000fe40000010000 */
[----:B------:R-:W-:Y:S04]  /*9400*/  FADD.FTZ R0, R45, R0 ;  /* 0x000000002d007221 */ /* 0x000fe80000010000 */
[----:B------:R-:W-:Y:S02]  /*9410*/  FADD.FTZ R2, R48, R0 ;  /* 0x0000000030027221 */ /* 0x000fe40000010000 */
[----:B------:R-:W-:Y:S02]  /*9420*/  FADD.FTZ R0, R50, R4 ;  /* 0x0000000432007221 */ /* 0x000fe40000010000 */
[----:B------:R-:W-:Y:S02]  /*9430*/  FADD.FTZ R244, R49, R2 ;  /* 0x0000000231f47221 */ /* 0x000fe40000010000 */
[----:B------:R-:W-:Y:S01]  /*9440*/  FADD.FTZ R245, R51, R0 ;  /* 0x0000000033f57221 */ /* 0x000fe20000010000 */
[----:B------:R-:W-:Y:S01]  /*9450*/  MOV R0, R132 ;  /* 0x0000008400007202 */ /* 0x000fe20000000f00 */
[----:B------:R-:W-:-:S05]  /*9460*/  @P0 BRA `(.L_x_1971) ;  /* 0xffffc91000000947 */ /* 0x000fca000383ffff */
.L_x_1970:
[----:B------:R-:W2:Y:S01]  /*9470*/  LDL.LU R18, [R1+0x18] ;  /* 0x0000180001127983 */ /* 0x000ea20000300800 */
[----:B------:R-:W-:-:S03]  /*9480*/  MOV R152, c[0x0][0x4e8] ;  /* 0x00013a0000987a02 */ /* 0x000fc60000000f00 */
[----:B------:R-:W3:Y:S04]  /*9490*/  LDL.LU R153, [R1+0x20] ;  /* 0x0000200001997983 */ /* 0x000ee80000300800 */
[----:B------:R-:W-:Y:S01]  /*94a0*/  BAR.SYNC.DEFER_BLOCKING 0x1, 0x100 ;  /* 0x0044000000007b1d */ /* 0x000fe20000010000 */
[----:B------:R-:W-:-:S05]  /*94b0*/  ISETP.NE.AND P0, PT, R152, 0x1, PT ;  /* 0x000000019800780c */ /* 0x000fca0003f05270 */
[----:B-1----:R-:W1:Y:S04]  /*94c0*/  SHFL.BFLY PT, R6, R244, 0x2, 0x1f ;  /* 0x0c401f00f4067f89 */ /* 0x002e6800000e0000 */
[----:B------:R-:W4:Y:S04]  /*94d0*/  SHFL.BFLY PT, R7, R245, 0x2, 0x1f ;  /* 0x0c401f00f5077f89 */ /* 0x000f2800000e0000 */
[----:B------:R-:W4:Y:S04]  /*94e0*/  S2R R4, SR_CTAID.Y ;  /* 0x0000000000047919 */ /* 0x000f280000002600 */
[----:B------:R-:W4:Y:S01]  /*94f0*/  S2R R5, SR_TID.X ;  /* 0x0000000000057919 */ /* 0x000f220000002100 */
[----:B-1----:R-:W-:-:S02]  /*9500*/  FADD.FTZ R6, R6, R244 ;  /* 0x000000f406067221 */ /* 0x002fc40000010000 */
[----:B----4-:R-:W-:-:S03]  /*9510*/  FADD.FTZ R7, R7, R245 ;  /* 0x000000f507077221 */ /* 0x010fc60000010000 */
[----:B------:R-:W1:Y:S01]  /*9520*/  SHFL.BFLY PT, R0, R6, 0x1, 0x1f ;  /* 0x0c201f0006007f89 */ /* 0x000e6200000e0000 */
[----:B------:R-:W-:-:S03]  /*9530*/  IMAD.WIDE.U32 R12, R4, c[0x0][0x490], RZ ;  /* 0x00012400040c7a25 */ /* 0x000fc600078e00ff */
[----:B------:R-:W4:Y:S01]  /*9540*/  SHFL.BFLY PT, R2, R7, 0x1, 0x1f ;  /* 0x0c201f0007027f89 */ /* 0x000f2200000e0000 */
[----:B------:R-:W-:Y:S01]  /*9550*/  SHF.R.S32.HI R135, RZ, 0x1f, R5 ;  /* 0x0000001fff877819 */ /* 0x000fe20000011405 */
[----:B------:R-:W-:-:S04]  /*9560*/  IMAD.WIDE.U32 R16, R4, c[0x0][0x3e8], RZ ;  /* 0x0000fa0004107a25 */ /* 0x000fc800078e00ff */
[----:B-1----:R-:W-:Y:S01]  /*9570*/  FADD.FTZ R6, R6, R0 ;  /* 0x0000000006067221 */ /* 0x002fe20000010000 */
[----:B------:R-:W-:Y:S01]  /*9580*/  SHF.R.S32.HI R0, RZ, 0x1f, R4 ;  /* 0x0000001fff007819 */ /* 0x000fe20000011404 */
[----:B----4-:R-:W-:-:S03]  /*9590*/  FADD.FTZ R7, R7, R2 ;  /* 0x0000000207077221 */ /* 0x010fc60000010000 */
[----:B------:R-:W-:Y:S01]  /*95a0*/  FSETP.NE.FTZ.AND P2, PT, R6, RZ, PT ;  /* 0x000000ff0600720b */ /* 0x000fe20003f55000 */
[C---:B------:R-:W-:Y:S01]  /*95b0*/  IMAD R14, R0.reuse, c[0x0][0x490], RZ ;  /* 0x00012400000e7a24 */ /* 0x040fe200078e02ff */
[----:B------:R-:W-:Y:S01]  /*95c0*/  MOV R2, RZ ;  /* 0x000000ff00027202 */ /* 0x000fe20000000f00 */
[----:B------:R-:W-:Y:S01]  /*95d0*/  IMAD R8, R0, c[0x0][0x3e8], RZ ;  /* 0x0000fa0000087a24 */ /* 0x000fe200078e02ff */
[----:B------:R-:W-:Y:S01]  /*95e0*/  FSETP.NE.FTZ.AND P1, PT, R7, RZ, PT ;  /* 0x000000ff0700720b */ /* 0x000fe20003f35000 */
[C---:B------:R-:W-:Y:S02]  /*95f0*/  IMAD R14, R4.reuse, c[0x0][0x494], R14 ;  /* 0x00012500040e7a24 */ /* 0x040fe400078e020e */
[----:B------:R-:W-:Y:S01]  /*9600*/  IMAD R8, R4, c[0x0][0x3ec], R8 ;  /* 0x0000fb0004087a24 */ /* 0x000fe200078e0208 */
[CC--:B------:R-:W-:Y:S02]  /*9610*/  LEA.HI R4, R135.reuse, R5.reuse, RZ, 0x2 ;  /* 0x0000000587047211 */ /* 0x0c0fe400078f10ff */
[----:B------:R-:W-:-:S02]  /*9620*/  LEA.HI R135, R135, R5, RZ, 0x5 ;  /* 0x0000000587877211 */ /* 0x000fc400078f28ff */
[----:B------:R-:W-:Y:S01]  /*9630*/  LOP3.LUT R10, R4, 0xfffffffc, RZ, 0xc0, !PT ;  /* 0xfffffffc040a7812 */ /* 0x000fe200078ec0ff */
[----:B------:R-:W1:Y:S01]  /*9640*/  @P2 MUFU.RCP R2, R6 ;  /* 0x0000000600022308 */ /* 0x000e620000001000 */
[----:B------:R-:W-:Y:S02]  /*9650*/  LOP3.LUT R11, R135, 0xffffffe0, RZ, 0xc0, !PT ;  /* 0xffffffe0870b7812 */ /* 0x000fe400078ec0ff */
[-C--:B------:R-:W-:Y:S02]  /*9660*/  IADD3 R10, -R10, R5.reuse, RZ ;  /* 0x000000050a0a7210 */ /* 0x080fe40007ffe1ff */
[----:B------:R-:W-:Y:S02]  /*9670*/  IADD3 R11, -R11, R5, RZ ;  /* 0x000000050b0b7210 */ /* 0x000fe40007ffe1ff */
[----:B------:R-:W-:Y:S02]  /*9680*/  IADD3 R9, R17, R8, RZ ;  /* 0x0000000811097210 */ /* 0x000fe40007ffe0ff */
[----:B------:R-:W-:-:S02]  /*9690*/  LOP3.LUT P4, RZ, R11, 0x3, RZ, 0xc0, !PT ;  /* 0x000000030bff7812 */ /* 0x000fc4000788c0ff */
[----:B------:R-:W-:Y:S02]  /*96a0*/  MOV R8, R16 ;  /* 0x0000001000087202 */ /* 0x000fe40000000f00 */
[----:B------:R-:W-:Y:S02]  /*96b0*/  IADD3 R15, R13, R14, RZ ;  /* 0x0000000e0d0f7210 */ /* 0x000fe40007ffe0ff */
[----:B------:R-:W-:Y:S01]  /*96c0*/  MOV R14, R12 ;  /* 0x0000000c000e7202 */ /* 0x000fe20000000f00 */
[C---:B-1----:R-:W-:Y:S02]  /*96d0*/  FMUL.FTZ R25, R2.reuse, R64 ;  /* 0x0000004002197220 */ /* 0x042fe40000410000 */
[----:B------:R-:W4:Y:S01]  /*96e0*/  LDL R64, [R1+0x1c] ;  /* 0x00001c0001407983 */ /* 0x000f220000100800 */
        /* <DEDUP_REMOVED lines=45> */
[----:B------:R-:W1:Y:S01]  /*99c0*/  @P2 MUFU.LG2 R6, R6 ;  /* 0x0000000600062308 */ /* 0x000e620000000c00 */
[----:B------:R-:W-:Y:S01]  /*99d0*/  MOV R60, 0xff800000 ;  /* 0xff800000003c7802 */ /* 0x000fe20000000f00 */
[----:B-1----:R-:W-:Y:S02]  /*99e0*/  @P2 FMUL.FTZ R6, R6, 0.69314718246459960938 ;  /* 0x3f31721806062820 */ /* 0x002fe40000410000 */
[----:B--2---:R-:W-:Y:S01]  /*99f0*/  @P0 IMAD.HI.U32 R0, R18, c[0x0][0x4ec], RZ ;  /* 0x00013b0012000a27 */ /* 0x004fe200078e00ff */
[----:B------:R-:W-:-:S04]  /*9a00*/  MOV R23, R18 ;  /* 0x0000001200177202 */ /* 0x000fc80000000f00 */
[----:B------:R-:W-:Y:S02]  /*9a10*/  @P0 SHF.R.U32.HI R23, RZ, c[0x0][0x4f0], R0 ;  /* 0x00013c00ff170a19 */ /* 0x000fe40000011600 */
[----:B------:R-:W-:Y:S02]  /*9a20*/  MOV R0, RZ ;  /* 0x000000ff00007202 */ /* 0x000fe40000000f00 */
[----:B------:R-:W-:-:S04]  /*9a30*/  IADD3 R5, -R23, RZ, RZ ;  /* 0x000000ff17057210 */ /* 0x000fc80007ffe1ff */
[----:B------:R-:W1:Y:S01]  /*9a40*/  @P1 MUFU.RCP R0, R7 ;  /* 0x0000000700001308 */ /* 0x000e620000001000 */
[----:B------:R-:W-:Y:S02]  /*9a50*/  IMAD R133, R5, c[0x0][0x4e8], R18 ;  /* 0x00013a0005857a24 */ /* 0x000fe400078e0212 */
[----:B------:R-:W-:Y:S02]  /*9a60*/  FMUL.FTZ R18, R2, R52 ;  /* 0x0000003402127220 */ /* 0x000fe40000410000 */
[----:B-1----:R-:W-:Y:S02]  /*9a70*/  FMUL.FTZ R21, R0, R54 ;  /* 0x0000003600157220 */ /* 0x002fe40000410000 */
[----:B------:R-:W1:Y:S01]  /*9a80*/  S2R R54, SR_CTAID.Z ;  /* 0x0000000000367919 */ /* 0x000e620000002700 */
[----:B------:R-:W-:Y:S01]  /*9a90*/  FMUL.FTZ R52, R2, R112 ;  /* 0x0000007002347220 */ /* 0x000fe20000410000 */
[--C-:B------:R-:W-:Y:S02]  /*9aa0*/  SHF.R.S32.HI R5, RZ, 0x2, R4.reuse ;  /* 0x00000002ff057819 */ /* 0x100fe40000011404 */
[----:B------:R-:W-:Y:S01]  /*9ab0*/  SHF.R.S32.HI R2, RZ, 0x1f, R4 ;  /* 0x0000001fff027819 */ /* 0x000fe20000011404 */
[----:B------:R-:W2:Y:S03]  /*9ac0*/  @P1 MUFU.LG2 R7, R7 ;  /* 0x0000000700071308 */ /* 0x000ea60000000c00 */
        /* <DEDUP_REMOVED lines=9> */
[C---:B------:R-:W-:Y:S01]  /*9b60*/  FMUL.FTZ R12, R0.reuse, R59 ;  /* 0x0000003b000c7220 */ /* 0x040fe20000410000 */
[----:B-1----:R-:W-:Y:S01]  /*9b70*/  SHF.R.S32.HI R4, RZ, 0x1f, R54 ;  /* 0x0000001fff047819 */ /* 0x002fe20000011436 */
        /* <DEDUP_REMOVED lines=41> */
[----:B------:R-:W-:Y:S01]  /*9e10*/  @P1 MOV R0, 0x3f317218 ;  /* 0x3f31721800001802 */ /* 0x000fe20000000f00 */
[C---:B------:R-:W-:Y:S02]  /*9e20*/  IMAD R62, R4.reuse, c[0x0][0x498], RZ ;  /* 0x00012600043e7a24 */ /* 0x040fe400078e02ff */
[----:B------:R-:W-:-:S02]  /*9e30*/  IMAD R61, R4, c[0x0][0x3f0], RZ ;  /* 0x0000fc00043d7a24 */ /* 0x000fc400078e02ff */
[----:B------:R-:W-:Y:S02]  /*9e40*/  @P2 FMUL.FTZ R4, R2, c[0x0][0x2d0] ;  /* 0x0000b40002042a20 */ /* 0x000fe40000410000 */
[----:B--2---:R-:W-:Y:S02]  /*9e50*/  @P1 FMUL.FTZ R2, R7, 0.69314718246459960938 ;  /* 0x3f31721807021820 */ /* 0x004fe40000410000 */
[----:B------:R-:W-:Y:S01]  /*9e60*/  @P1 FMUL.FTZ R0, R0, c[0x0][0x2d0] ;  /* 0x0000b40000001a20 */ /* 0x000fe20000410000 */
[----:B------:R-:W-:-:S03]  /*9e70*/  MOV R59, 0xff800000 ;  /* 0xff800000003b7802 */ /* 0x000fc60000000f00 */
[----:B------:R-:W-:Y:S01]  /*9e80*/  @P1 FFMA.FTZ R59, R0, R3, R2 ;  /* 0x00000003003b1223 */ /* 0x000fe20000010002 */
[----:B------:R-:W-:Y:S02]  /*9e90*/  SHF.R.S32.HI R0, RZ, 0x5, R135 ;  /* 0x00000005ff007819 */ /* 0x000fe40000011487 */
[----:B------:R-:W-:Y:S02]  /*9ea0*/  F2FP.BF16.PACK_AB R24, R63, R24 ;  /* 0x000000183f18723e */ /* 0x000fe400000010ff */
[----:B------:R-:W-:Y:S01]  /*9eb0*/  SHF.R.S32.HI R3, RZ, 0x1f, R0 ;  /* 0x0000001fff037819 */ /* 0x000fe20000011400 */
[----:B------:R-:W1:Y:S01]  /*9ec0*/  S2R R63, SR_CTAID.X ;  /* 0x00000000003f7919 */ /* 0x000e620000002500 */
[----:B------:R-:W-:Y:S02]  /*9ed0*/  LEA.HI R2, R10, R10, RZ, 0x1 ;  /* 0x0000000a0a027211 */ /* 0x000fe400078f08ff */
[----:B------:R-:W-:Y:S02]  /*9ee0*/  LEA.HI R3, R3, R0, RZ, 0x3 ;  /* 0x0000000003037211 */ /* 0x000fe400078f18ff */
[----:B------:R-:W-:-:S02]  /*9ef0*/  LOP3.LUT R2, R2, 0x1ffffffe, RZ, 0xc0, !PT ;  /* 0x1ffffffe02027812 */ /* 0x000fc400078ec0ff */
[----:B------:R-:W-:Y:S02]  /*9f00*/  LOP3.LUT R3, R3, 0xffffff8, RZ, 0xc0, !PT ;  /* 0x0ffffff803037812 */ /* 0x000fe400078ec0ff */
[----:B------:R-:W-:Y:S02]  /*9f10*/  F2FP.BF16.PACK_AB R19, R12, R19 ;  /* 0x000000130c13723e */ /* 0x000fe400000010ff */
[C---:B------:R-:W-:Y:S02]  /*9f20*/  IADD3 R7, R0.reuse, -R3, RZ ;  /* 0x8000000300077210 */ /* 0x040fe40007ffe0ff */
[----:B------:R-:W-:Y:S01]  /*9f30*/  LEA R12, R0, R10, 0x9 ;  /* 0x0000000a000c7211 */ /* 0x000fe200078e48ff */
[----:B------:R-:W-:Y:S01]  /*9f40*/  @P2 FFMA.FTZ R60, R4, R132, R6 ;  /* 0x00000084043c2223 */ /* 0x000fe20000010006 */
[----:B------:R-:W-:Y:S02]  /*9f50*/  SHF.R.S32.HI R0, RZ, 0x1f, R23 ;  /* 0x0000001fff007819 */ /* 0x000fe40000011417 */
[----:B------:R-:W-:Y:S01]  /*9f60*/  IADD3 R10, R10, -R2, RZ ;  /* 0x800000020a0a7210 */ /* 0x000fe20007ffe0ff */
[C---:B------:R-:W-:Y:S01]  /*9f70*/  IMAD R61, R54.reuse, c[0x0][0x3f4], R61 ;  /* 0x0000fd00363d7a24 */ /* 0x040fe200078e023d */
[----:B---3--:R-:W-:Y:S01]  /*9f80*/  SHF.R.S32.HI R6, RZ, 0x2, R153 ;  /* 0x00000002ff067819 */ /* 0x008fe20000011499 */
[----:B------:R-:W-:Y:S01]  /*9f90*/  IMAD.WIDE.U32 R8, R54, c[0x0][0x3f0], R8 ;  /* 0x0000fc0036087a25 */ /* 0x000fe200078e0008 */
[----:B------:R-:W-:-:S02]  /*9fa0*/  LOP3.LUT R2, R5, 0x1, RZ, 0xc0, !PT ;  /* 0x0000000105027812 */ /* 0x000fc400078ec0ff */
[C---:B------:R-:W-:Y:S01]  /*9fb0*/  R2P PR, R5.reuse, 0x6 ;  /* 0x0000000605007804 */ /* 0x040fe20000000000 */
[----:B------:R-:W-:Y:S02]  /*9fc0*/  IMAD.SHL.U32 R5, R5, 0x40, RZ ;  /* 0x0000004005057824 */ /* 0x000fe400078e00ff */
[----:B------:R-:W-:Y:S01]  /*9fd0*/  IMAD R4, R0, c[0x0][0x3e0], RZ ;  /* 0x0000f80000047a24 */ /* 0x000fe200078e02ff */
[----:B------:R-:W-:Y:S02]  /*9fe0*/  LEA R0, R7, R6, 0x4 ;  /* 0x0000000607007211 */ /* 0x000fe400078e20ff */
[----:B------:R-:W-:Y:S02]  /*9ff0*/  ISETP.NE.U32.AND P3, PT, R2, 0x1, PT ;  /* 0x000000010200780c */ /* 0x000fe40003f65070 */
[----:B------:R-:W-:Y:S02]  /*a000*/  IADD3 R3, R9, R61, RZ ;  /* 0x0000003d09037210 */ /* 0x000fe40007ffe0ff */
[----:B------:R-:W-:-:S02]  /*a010*/  LOP3.LUT R5, R5, 0x1c0, RZ, 0xc0, !PT ;  /* 0x000001c005057812 */ /* 0x000fc400078ec0ff */
[----:B------:R-:W-:Y:S02]  /*a020*/  MOV R2, R8 ;  /* 0x0000000800027202 */ /* 0x000fe40000000f00 */
[----:B------:R-:W-:Y:S01]  /*a030*/  LEA R10, R10, R0, 0x3 ;  /* 0x000000000a0a7211 */ /* 0x000fe200078e18ff */
[----:B------:R-:W-:Y:S01]  /*a040*/  IMAD R7, R23, c[0x0][0x3e4], R4 ;  /* 0x0000f90017077a24 */ /* 0x000fe200078e0204 */
[----:B------:R-:W-:Y:S01]  /*a050*/  LEA.HI R6, R5, R5, RZ, 0x1d ;  /* 0x0000000505067211 */ /* 0x000fe200078fe8ff */
[----:B------:R-:W-:Y:S01]  /*a060*/  IMAD.WIDE.U32 R4, R23, c[0x0][0x3e0], R2 ;  /* 0x0000f80017047a25 */ /* 0x000fe200078e0002 */
[C---:B-1----:R-:W-:Y:S02]  /*a070*/  LEA R10, R63.reuse, R10, 0x7 ;  /* 0x0000000a3f0a7211 */ /* 0x042fe400078e38ff */
        /* <DEDUP_REMOVED lines=13> */
[----:B------:R-:W-:Y:S01]  /*a150*/  IMAD.WIDE.U32 R14, R54, c[0x0][0x498], R14 ;  /* 0x00012600360e7a25 */ /* 0x000fe200078e000e */
[----:B------:R-:W-:-:S03]  /*a160*/  IADD3 R8, R2, 0x80, RZ ;  /* 0x0000008002087810 */ /* 0x000fc60007ffe0ff */
[----:B------:R-:W-:Y:S01]  /*a170*/  IMAD R6, R6, c[0x0][0x3d8], RZ ;  /* 0x0000f60006067a24 */ /* 0x000fe200078e02ff */
[----:B------:R-:W-:Y:S01]  /*a180*/  ISETP.GE.OR P4, PT, R3, R61, P4 ;  /* 0x0000003d0300720c */ /* 0x000fe20002786670 */
[----:B------:R-:W-:Y:S01]  /*a190*/  IMAD R62, R54, c[0x0][0x49c], R62 ;  /* 0x00012700363e7a24 */ /* 0x000fe200078e023e */
[----:B------:R-:W-:Y:S01]  /*a1a0*/  IADD3 R3, R2, 0x70, RZ ;  /* 0x0000007002037810 */ /* 0x000fe20007ffe0ff */
[C---:B------:R-:W-:Y:S01]  /*a1b0*/  IMAD R23, R133.reuse, c[0x0][0x3dc], R6 ;  /* 0x0000f70085177a24 */ /* 0x040fe200078e0206 */
[----:B------:R-:W-:Y:S02]  /*a1c0*/  @P3 IADD3 R3, R8, 0x10, RZ ;  /* 0x0000001008033810 */ /* 0x000fe40007ffe0ff */
[----:B------:R-:W-:Y:S02]  /*a1d0*/  SHF.R.S32.HI R6, RZ, 0x1f, R0 ;  /* 0x0000001fff067819 */ /* 0x000fe40000011400 */
        /* <DEDUP_REMOVED lines=18> */
[----:B------:R-:W-:Y:S01]  /*a300*/  IADD3 R237, R237, R3, RZ ;  /* 0x00000003eded7210 */ /* 0x000fe20007ffe0ff */
[----:B------:R-:W-:Y:S01]  /*a310*/  STS [R2+0x80], R11 ;  /* 0x0000800b02007388 */ /* 0x000fe20000000800 */
[----:B------:R-:W-:Y:S01]  /*a320*/  F2FP.BF16.PACK_AB R22, R43, R22 ;  /* 0x000000162b16723e */ /* 0x000fe200000010ff */
[----:B------:R-:W-:Y:S01]  /*a330*/  IMAD.WIDE.U32 R8, R4, c[0x0][0x488], R8 ;  /* 0x0001220004087a25 */ /* 0x000fe200078e0008 */
[----:B------:R-:W-:Y:S01]  /*a340*/  IADD3 R5, R2, R6, RZ ;  /* 0x0000000602057210 */ /* 0x000fe20007ffe0ff */
[----:B------:R-:W-:Y:S01]  /*a350*/  STS [R3], R16 ;  /* 0x0000001003007388 */ /* 0x000fe20000000800 */
        /* <DEDUP_REMOVED lines=12> */
[----:B------:R-:W-:-:S02]  /*a420*/  IADD3 R6, R237, R6, RZ ;  /* 0x00000006ed067210 */ /* 0x000fc40007ffe0ff */
        /* <DEDUP_REMOVED lines=80> */
[----:B------:R-:W2:Y:S04]  /*a930*/  SHFL.IDX PT, R9, R9, 0x1, 0x1c1f ;  /* 0x003c1f0009097f89 */ /* 0x000ea800000e0000 */
[----:B-1----:R1:W-:Y:S04]  /*a940*/  @!P5 ST.E [R10.64], R60 ;  /* 0x0000003c0a00d985 */ /* 0x0023e8000c101914 */
[----:B--2---:R1:W-:Y:S04]  /*a950*/  @!P4 ST.E [R8.64], R59 ;  /* 0x0000003b0800c985 */ /* 0x0043e8000c101914 */
[----:B-----5:R1:W2:Y:S04]  /*a960*/  LDS.128 R32, [R239+0x1080] ;  /* 0x00108000ef207984 */ /* 0x0202a80000000c00 */
[----:B------:R1:W3:Y:S04]  /*a970*/  LDS.128 R44, [R239+0x2080] ;  /* 0x00208000ef2c7984 */ /* 0x0002e80000000c00 */
        /* <DEDUP_REMOVED lines=10> */
[----:B----4-:R-:W-:Y:S01]  /*aa20*/  ISETP.GE.AND P0, PT, R64, R61, PT ;  /* 0x0000003d4000720c */ /* 0x010fe20003f06270 */
[----:B------:R4:W1:Y:S01]  /*aa30*/  SHFL.IDX PT, R2, R21, RZ, 0x181f ;  /* 0x00181fff15027589 */ /* 0x00086200000e0000 */
[----:B------:R-:W-:Y:S03]  /*aa40*/  BSSY B0, `(.L_x_1972) ;  /* 0x0000015000007945 */ /* 0x000fe60003800000 */
[----:B------:R4:W1:Y:S08]  /*aa50*/  SHFL.IDX PT, R3, R20, RZ, 0x181f ;  /* 0x00181fff14037589 */ /* 0x00087000000e0000 */
[----:B------:R-:W-:Y:S05]  /*aa60*/  @P0 BRA `(.L_x_1973) ;  /* 0x0000012000000947 */ /* 0x000fea0003800000 */
[----:B--23--:R-:W2:Y:S01]  /*aa70*/  LDS.128 R16, [R239+0x80] ;  /* 0x00008000ef107984 */ /* 0x00cea20000000c00 */
[----:B------:R-:W-:-:S02]  /*aa80*/  ISETP.GE.AND P1, PT, R251, c[0x0][0x3c8], PT ;  /* 0x0000f200fb007a0c */ /* 0x000fc40003f26270 */
[----:B------:R-:W-:Y:S01]  /*aa90*/  ISETP.GE.AND P0, PT, R250, c[0x0][0x3c8], PT ;  /* 0x0000f200fa007a0c */ /* 0x000fe20003f06270 */
[----:B------:R-:W3:Y:S01]  /*aaa0*/  LDS.128 R12, [R239+0x4080] ;  /* 0x00408000ef0c7984 */ /* 0x000ee20000000c00 */
[----:B------:R-:W-:-:S03]  /*aab0*/  ISETP.GE.AND P2, PT, R246, c[0x0][0x3c8], PT ;  /* 0x0000f200f6007a0c */ /* 0x000fc60003f46270 */
[----:B-1----:R-:W1:Y:S06]  /*aac0*/  LDS.128 R8, [R239+0x8080] ;  /* 0x00808000ef087984 */ /* 0x002e6c0000000c00 */
[----:B------:R-:W-:Y:S02]  /*aad0*/  @!P1 SHF.R.S32.HI R4, RZ, 0x1f, R251 ;  /* 0x0000001fff049819 */ /* 0x000fe400000114fb */
[----:B------:R-:W-:Y:S02]  /*aae0*/  @!P0 SHF.R.S32.HI R0, RZ, 0x1f, R250 ;  /* 0x0000001fff008819 */ /* 0x000fe400000114fa */
[----:B------:R-:W-:Y:S01]  /*aaf0*/  @!P1 LEA.HI R4, R4, R251, RZ, 0x3 ;  /* 0x000000fb04049211 */ /* 0x000fe200078f18ff */
[----:B------:R-:W-:Y:S01]  /*ab00*/  @!P2 IMAD.WIDE R6, R246, 0x2, R2 ;  /* 0x00000002f606a825 */ /* 0x000fe200078e0202 */
[----:B------:R-:W-:-:S02]  /*ab10*/  @!P0 LEA.HI R0, R0, R250, RZ, 0x3 ;  /* 0x000000fa00008211 */ /* 0x000fc400078f18ff */
[----:B------:R-:W-:Y:S02]  /*ab20*/  @!P1 LOP3.LUT R4, R4, 0xfffffff8, RZ, 0xc0, !PT ;  /* 0xfffffff804049812 */ /* 0x000fe400078ec0ff */
[----:B------:R-:W-:-:S03]  /*ab30*/  @!P0 LOP3.LUT R0, R0, 0xfffffff8, RZ, 0xc0, !PT ;  /* 0xfffffff800008812 */ /* 0x000fc600078ec0ff */
[----:B------:R-:W-:-:S04]  /*ab40*/  @!P1 IMAD.WIDE R4, R4, 0x2, R2 ;  /* 0x0000000204049825 */ /* 0x000fc800078e0202 */
[----:B------:R-:W-:Y:S01]  /*ab50*/  @!P0 IMAD.WIDE R2, R0, 0x2, R2 ;  /* 0x0000000200028825 */ /* 0x000fe200078e0202 */
[----:B--2---:R2:W-:Y:S04]  /*ab60*/  @!P2 ST.E.128 [R6.64], R16 ;  /* 0x000000100600a985 */ /* 0x0045e8000c101d14 */
[----:B---3--:R2:W-:Y:S04]  /*ab70*/  @!P1 ST.E.128 [R4.64], R12 ;  /* 0x0000000c04009985 */ /* 0x0085e8000c101d14 */
[----:B-1----:R2:W-:Y:S02]  /*ab80*/  @!P0 ST.E.128 [R2.64], R8 ;  /* 0x0000000802008985 */ /* 0x0025e4000c101d14 */
.L_x_1973:
[----:B--23--:R-:W-:Y:S05]  /*ab90*/  BSYNC B0 ;  /* 0x0000000000007941 */ /* 0x00cfea0003800000 */
.L_x_1972:
[----:B------:R-:W-:Y:S01]  /*aba0*/  IADD3 R0, R64, 0x20, RZ ;  /* 0x0000002040007810 */ /* 0x000fe20007ffe0ff */
[----:B-1----:R1:W2:Y:S01]  /*abb0*/  SHFL.IDX PT, R3, R20, 0x1, 0x181f ;  /* 0x00381f0014037f89 */ /* 0x0022a200000e0000 */
[----:B------:R-:W-:Y:S02]  /*abc0*/  BSSY B0, `(.L_x_1974) ;  /* 0x0000013000007945 */ /* 0x000fe40003800000 */
[----:B------:R-:W-:Y:S01]  /*abd0*/  ISETP.GE.AND P0, PT, R0, R61, PT ;  /* 0x0000003d0000720c */ /* 0x000fe20003f06270 */
[----:B------:R1:W3:-:S12]  /*abe0*/  SHFL.IDX PT, R2, R21, 0x1, 0x181f ;  /* 0x00381f0015027f89 */ /* 0x0002d800000e0000 */
        /* <DEDUP_REMOVED lines=16> */
.L_x_1975:
[----:B------:R-:W-:Y:S05]  /*acf0*/  BSYNC B0 ;  /* 0x0000000000007941 */ /* 0x000fea0003800000 */
.L_x_1974:
[----:B------:R-:W-:Y:S01]  /*ad00*/  IADD3 R0, R64, 0x40, RZ ;  /* 0x0000004040007810 */ /* 0x000fe20007ffe0ff */
[----:B--2---:R2:W1:Y:S01]  /*ad10*/  SHFL.IDX PT, R3, R20, 0x2, 0x181f ;  /* 0x00581f0014037f89 */ /* 0x00446200000e0000 */
[----:B------:R-:W-:Y:S02]  /*ad20*/  BSSY B0, `(.L_x_1976) ;  /* 0x0000013000007945 */ /* 0x000fe40003800000 */
[----:B------:R-:W-:Y:S01]  /*ad30*/  ISETP.GE.AND P0, PT, R0, R61, PT ;  /* 0x0000003d0000720c */ /* 0x000fe20003f06270 */
[----:B---3--:R2:W3:-:S12]  /*ad40*/  SHFL.IDX PT, R2, R21, 0x2, 0x181f ;  /* 0x00581f0015027f89 */ /* 0x0084d800000e0000 */
[----:B------:R-:W-:Y:S05]  /*ad50*/  @P0 BRA `(.L_x_1977) ;  /* 0x000000f000000947 */ /* 0x000fea0003800000 */
        /* <DEDUP_REMOVED lines=15> */
.L_x_1977:
[----:B------:R-:W-:Y:S05]  /*ae50*/  BSYNC B0 ;  /* 0x0000000000007941 */ /* 0x000fea0003800000 */
.L_x_1976:
[----:B------:R-:W-:Y:S01]  /*ae60*/  IADD3 R0, R64, 0x60, RZ ;  /* 0x0000006040007810 */ /* 0x000fe20007ffe0ff */
[----:B-1----:R1:W2:Y:S03]  /*ae70*/  SHFL.IDX PT, R7, R20, 0x3, 0x181f ;  /* 0x00781f0014077f89 */ /* 0x0022a600000e0000 */
[----:B------:R-:W-:Y:S01]  /*ae80*/  ISETP.GE.AND P0, PT, R0, R61, PT ;  /* 0x0000003d0000720c */ /* 0x000fe20003f06270 */
[----:B------:R1:W4:-:S12]  /*ae90*/  SHFL.IDX PT, R6, R21, 0x3, 0x181f ;  /* 0x00781f0015067f89 */ /* 0x00031800000e0000 */
[----:B------:R-:W-:Y:S05]  /*aea0*/  @P0 EXIT ;  /* 0x000000000000094d */ /* 0x000fea0003800000 */
[----:B------:R-:W-:Y:S02]  /*aeb0*/  ISETP.GE.AND P0, PT, R251, c[0x0][0x3c8], PT ;  /* 0x0000f200fb007a0c */ /* 0x000fe40003f06270 */
[----:B------:R-:W-:-:S11]  /*aec0*/  ISETP.GE.AND P1, PT, R246, c[0x0][0x3c8], PT ;  /* 0x0000f200f6007a0c */ /* 0x000fd60003f26270 */
[----:B------:R-:W-:Y:S02]  /*aed0*/  @!P0 SHF.R.S32.HI R0, RZ, 0x1f, R251 ;  /* 0x0000001fff008819 */ /* 0x000fe400000114fb */
[----:B--2-4-:R-:W-:Y:S02]  /*aee0*/  @!P1 IMAD.WIDE R4, R246, 0x2, R6 ;  /* 0x00000002f6049825 */ /* 0x014fe400078e0206 */
[----:B------:R-:W-:-:S03]  /*aef0*/  @!P0 LEA.HI R0, R0, R251, RZ, 0x3 ;  /* 0x000000fb00008211 */ /* 0x000fc600078f18ff */
[----:B------:R2:W-:Y:S01]  /*af00*/  @!P1 ST.E.128 [R4.64], R52 ;  /* 0x0000003404009985 */ /* 0x0005e2000c101d14 */
[----:B------:R-:W-:-:S05]  /*af10*/  @!P0 LOP3.LUT R0, R0, 0xfffffff8, RZ, 0xc0, !PT ;  /* 0xfffffff800008812 */ /* 0x000fca00078ec0ff */
[----:B---3--:R-:W-:-:S05]  /*af20*/  @!P0 IMAD.WIDE R2, R0, 0x2, R6 ;  /* 0x0000000200028825 */ /* 0x008fca00078e0206 */
        /* <DEDUP_REMOVED lines=9> */
.L_x_1978:
        /* <DEDUP_REMOVED lines=12> */
.L_x_2650:


//--------------------- .text._ZN7cutlass13device_kernelIN5flash19enable_sm80_to_sm89INS1_16FlashAttnFwdSm80INS1_25CollectiveMainloopFwdSm80ILi8ELi2ELb1EN4cute5tupleIJNS5_1CILi128EEENS7_ILi96EEENS7_ILi192EEEEEELi192ENS_10bfloat16_tEfNS_4arch4Sm80ELb0ELb0ELb0ELb1ELb0ELb0ELb1ELb0EEENS1_21CollectiveEpilogueFwdINS6_IJS8_SA_S9_EEENS6_IJNS7_ILi1EEESI_SI_EEESC_SE_Li256ELb1ELb1ELb0ELb0EEENS1_19SingleTileSchedulerILb1ELb0ELb1ELi128EEEEEEEEEvNT_6ParamsE --------------------------
	.section	.text._ZN7cutlass13device_kernelIN5flash19enable_sm80_to_sm89INS1_16FlashAttnFwdSm80INS1_25CollectiveMainloopFwdSm80ILi8ELi2ELb1EN4cute5tupleIJNS5_1CILi128EEENS7_ILi96EEENS7_ILi192EEEEEELi192ENS_10bfloat16_tEfNS_4arch4Sm80ELb0ELb0ELb0ELb1ELb0ELb0ELb1ELb0EEENS1_21CollectiveEpilogueFwdINS6_IJS8_SA_S9_EEENS6_IJNS7_ILi1EEESI_SI_EEESC_SE_Li256ELb1ELb1ELb0ELb0EEENS1_19SingleTileSchedulerILb1ELb0ELb1ELi128EEEEEEEEEvNT_6ParamsE,"ax",@progbits
	.sectioninfo	@"SHI_REGISTERS=255"
	.align	128
.text._ZN7cutlass13device_kernelIN5flash19enable_sm80_to_sm89INS1_16FlashAttnFwdSm80INS1_25CollectiveMainloopFwdSm80ILi8ELi2ELb1EN4cute5tupleIJNS5_1CILi128EEENS7_ILi96EEENS7_ILi192EEEEEELi192ENS_10bfloat16_tEfNS_4arch4Sm80ELb0ELb0ELb0ELb1ELb0ELb0ELb1ELb0EEENS1_21CollectiveEpilogueFwdINS6_IJS8_SA_S9_EEENS6_IJNS7_ILi1EEESI_SI_EEESC_SE_Li256ELb1ELb1ELb0ELb0EEENS1_19SingleTileSchedulerILb1ELb0ELb1ELi128EEEEEEEEEvNT_6ParamsE:
        .type           _ZN7cutlass13device_kernelIN5flash19enable_sm80_to_sm89INS1_16FlashAttnFwdSm80INS1_25CollectiveMainloopFwdSm80ILi8ELi2ELb1EN4cute5tupleIJNS5_1CILi128EEENS7_ILi96EEENS7_ILi192EEEEEELi192ENS_10bfloat16_tEfNS_4arch4Sm80ELb0ELb0ELb0ELb1ELb0ELb0ELb1ELb0EEENS1_21CollectiveEpilogueFwdINS6_IJS8_SA_S9_EEENS6_IJNS7_ILi1EEESI_SI_EEESC_SE_Li256ELb1ELb1ELb0ELb0EEENS1_19SingleTileSchedulerILb1ELb0ELb1ELi128EEEEEEEEEvNT_6ParamsE,@function
        .size           _ZN7cutlass13device_kernelIN5flash19enable_sm80_to_sm89INS1_16FlashAttnFwdSm80INS1_25CollectiveMainloopFwdSm80ILi8ELi2ELb1EN4cute5tupleIJNS5_1CILi128EEENS7_ILi96EEENS7_ILi192EEEEEELi192ENS_10bfloat16_tEfNS_4arch4Sm80ELb0ELb0ELb0ELb1ELb0ELb0ELb1ELb0EEENS1_21CollectiveEpilogueFwdINS6_IJS8_SA_S9_EEENS6_IJNS7_ILi1EEESI_SI_EEESC_SE_Li256ELb1ELb1ELb0ELb0EEENS1_19SingleTileSchedulerILb1ELb0ELb1ELi128EEEEEEEEEvNT_6ParamsE,(.L_x_2651 - _ZN7cutlass13device_kernelIN5flash19enable_sm80_to_sm89INS1_16FlashAttnFwdSm80INS1_25CollectiveMainloopFwdSm80ILi8ELi2ELb1EN4cute5tupleIJNS5_1CILi128EEENS7_ILi96EEENS7_ILi192EEEEEELi192ENS_10bfloat16_tEfNS_4arch4Sm80ELb0ELb0ELb0ELb1ELb0ELb0ELb1ELb0EEENS1_21CollectiveEpilogueFwdINS6_IJS8_SA_S9_EEENS6_IJNS7_ILi1EEESI_SI_EEESC_SE_Li256ELb1ELb1ELb0ELb0EEENS1_19SingleTileSchedulerILb1ELb0ELb1ELi128EEEEEEEEEvNT_6ParamsE)
        .other          _ZN7cutlass13device_kernelIN5flash19enable_sm80_to_sm89INS1_16FlashAttnFwdSm80INS1_25CollectiveMainloopFwdSm80ILi8ELi2ELb1EN4cute5tupleIJNS5_1CILi128EEENS7_ILi96EEENS7_ILi192EEEEEELi192ENS_10bfloat16_tEfNS_4arch4Sm80ELb0ELb0ELb0ELb1ELb0ELb0ELb1ELb0EEENS1_21CollectiveEpilogueFwdINS6_IJS8_SA_S9_EEENS6_IJNS7_ILi1EEESI_SI_EEESC_SE_Li256ELb1ELb1ELb0ELb0EEENS1_19SingleTileSchedulerILb1ELb0ELb1ELi128EEEEEEEEEvNT_6ParamsE,@"STO_CUDA_ENTRY STV_DEFAULT"
_ZN7cutlass13device_kernelIN5flash19enable_sm80_to_sm89INS1_16FlashAttnFwdSm80INS1_25CollectiveMainloopFwdSm80ILi8ELi2ELb1EN4cute5tupleIJNS5_1CILi128EEENS7_ILi96EEENS7_ILi192EEEEEELi192ENS_10bfloat16_tEfNS_4arch4Sm80ELb0ELb0ELb0ELb1ELb0ELb0ELb1ELb0EEENS1_21CollectiveEpilogueFwdINS6_IJS8_SA_S9_EEENS6_IJNS7_ILi1EEESI_SI_EEESC_SE_Li256ELb1ELb1ELb0ELb0EEENS1_19SingleTileSchedulerILb1ELb0ELb1ELi128EEEEEEEEEvNT_6ParamsE:
        /* <DEDUP_REMOVED lines=17> */
.L_x_1980:
        /* <DEDUP_REMOVED lines=8> */
.L_x_1982:
[----:B------:R-:W-:-:S05]  /*0190*/  MOV R0, c[0x0][0x54c] ;  /* 0x0001530000007a02 */ /* 0x000fca0000000f00 */
.L_x_1981:
[----:B-----5:R-:W-:Y:S01]  /*01a0*/  IMAD R0, R0, c[0x0][0x548], RZ ;  /* 0x0001520000007a24 */ /* 0x020fe200078e02ff */
[----:B-1----:R-:W-:-:S04]  /*01b0*/  SHF.L.U32 R2, R40, 0x7, RZ ;  /* 0x0000000728027819 */ /* 0x002fc800000006ff */
[----:B------:R-:W-:-:S04]  /*01c0*/  ISETP.GE.AND P0, PT, R2, R0, PT ;  /* 0x000000000200720c */ /* 0x000fc80003f06270 */
[----:B------:R-:W-:Y:S01]  /*01d0*/  SEL R252, R5, 0xffffffff, !P0 ;  /* 0xffffffff05fc7807 */ /* 0x000fe20004000000 */
[----:B------:R-:W-:Y:S05]  /*01e0*/  BRA `(.L_x_1983) ;  /* 0x0000012000007947 */ /* 0x000fea0003800000 */
.L_x_1979:
[----:B---3--:R-:W-:-:S04]  /*01f0*/  ISETP.NE.U32.AND P0, PT, RZ, c[0x0][0x568], PT ;  /* 0x00015a00ff007a0c */ /* 0x008fc80003f05070 */
[----:B------:R-:W-:-:S13]  /*0200*/  ISETP.NE.AND.EX P0, PT, RZ, c[0x0][0x56c], PT, P0 ;  /* 0x00015b00ff007a0c */ /* 0x000fda0003f05300 */
[----:B------:R-:W-:Y:S05]  /*0210*/  @!P0 BRA `(.L_x_1984) ;  /* 0x0000002000008947 */ /* 0x000fea0003800000 */
[----:B------:R1:W5:Y:S01]  /*0220*/  LDG.E R0, [R2.64] ;  /* 0x0000001402007981 */ /* 0x000362000c1e1900 */
[----:B------:R-:W-:Y:S05]  /*0230*/  BRA `(.L_x_1985) ;  /* 0x0000009000007947 */ /* 0x000fea0003800000 */
.L_x_1984:
        /* <DEDUP_REMOVED lines=8> */
.L_x_1986:
[----:B------:R-:W-:-:S05]  /*02c0*/  MOV R0, c[0x0][0x54c] ;  /* 0x0001530000007a02 */ /* 0x000fca0000000f00 */
.L_x_1985:
[----:B-----5:R-:W-:Y:S01]  /*02d0*/  IMAD R0, R0, c[0x0][0x548], RZ ;  /* 0x0001520000007a24 */ /* 0x020fe200078e02ff */
[----:B-1----:R-:W-:-:S04]  /*02e0*/  SHF.L.U32 R2, R40, 0x7, RZ ;  /* 0x0000000728027819 */ /* 0x002fc800000006ff */
[----:B------:R-:W-:-:S04]  /*02f0*/  ISETP.GE.AND P0, PT, R2, R0, PT ;  /* 0x000000000200720c */ /* 0x000fc80003f06270 */
[----:B------:R-:W-:-:S04]  /*0300*/  SEL R252, R5, 0xffffffff, !P0 ;  /* 0xffffffff05fc7807 */ /* 0x000fc80004000000 */
.L_x_1983:
        /* <DEDUP_REMOVED lines=13> */
[----:B------:R1:W2:Y:S01]  /*03e0*/  @P2 LDG.E R0, [R2.64] ;  /* 0x0000001402002981 */ /* 0x0002a2000c1e1900 */
        /* <DEDUP_REMOVED lines=14> */
.L_x_1987:
[----:B------:R-:W-:-:S04]  /*04d0*/  ISETP.NE.U32.AND P1, PT, RZ, c[0x0][0x368], PT ;  /* 0x0000da00ff007a0c */ /* 0x000fc80003f25070 */
[----:B------:R-:W-:-:S13]  /*04e0*/  ISETP.NE.AND.EX P1, PT, RZ, c[0x0][0x36c], PT, P1 ;  /* 0x0000db00ff007a0c */ /* 0x000fda0003f25310 */
[----:B------:R-:W-:Y:S05]  /*04f0*/  @!P1 BRA `(.L_x_1988) ;  /* 0x0000004000009947 */ /* 0x000fea0003800000 */
[----:B------:R-:W-:-:S05]  /*0500*/  IMAD.WIDE R2, R252, R27, c[0x0][0x368] ;  /* 0x0000da00fc027625 */ /* 0x000fca00078e021b */
[----:B------:R-:W2:Y:S02]  /*0510*/  LDG.E R0, [R2.64] ;  /* 0x0000001402007981 */ /* 0x000ea4000c1e1900 */
[----:B--2---:R1:W2:Y:S02]  /*0520*/  R2UR UR6, R0 ;  /* 0x00000000000673c2 */ /* 0x0042a400000e0000 */
[----:B-12---:R-:W-:Y:S05]  /*0530*/  BRA `(.L_x_1989) ;  /* 0x0000006000007947 */ /* 0x006fea0003800000 */
.L_x_1988:
[----:B------:R-:W-:Y:S05]  /*0540*/  @!P6 BRA `(.L_x_1989) ;  /* 0x000000500000e947 */ /* 0x000fea0003800000 */
[----:B------:R1:W2:Y:S04]  /*0550*/  LDG.E R0, [R2.64] ;  /* 0x0000001402007981 */ /* 0x0002a8000c1e1900 */
[----:B-1----:R-:W3:Y:S01]  /*0560*/  LDG.E R2, [R2.64+0x4] ;  /* 0x0000041402027981 */ /* 0x002ee2000c1e1900 */
[----:B--2---:R-:W1:Y:S08]  /*0570*/  R2UR UR5, R0 ;  /* 0x00000000000573c2 */ /* 0x004e7000000e0000 */
[----:B---3--:R-:W1:Y:S02]  /*0580*/  R2UR UR6, R2 ;  /* 0x00000000020673c2 */ /* 0x008e6400000e0000 */
[----:B-1----:R-:W-:-:S06]  /*0590*/  UIADD3 UR6, -UR5, UR6, URZ ;  /* 0x0000000605067290 */ /* 0x002fcc000fffe13f */
.L_x_1989:
        /* <DEDUP_REMOVED lines=211> */
[----:B---3--:R-:W-:-:S03]  /*12d0*/  @P4 SHF.R.S32.HI R7, RZ, 0x1f, R18 ;  /* 0x0000001fff074819 */ /* 0x008fc60000011412 */
        /* <DEDUP_REMOVED lines=58> */
[----:B------:R-:W-:Y:S01]  /*1680*/  ISETP.GE.AND P6, PT, R22, 0x1, PT ;  /* 0x000000011600780c */ /* 0x000fe20003fc6270 */
        /* <DEDUP_REMOVED lines=62> */
[----:B------:R1:W-:Y:S01]  /*1a70*/  STL.64 [R1], R68 ;  /* 0x0000004401007387 */ /* 0x0003e20000100a00 */
        /* <DEDUP_REMOVED lines=101> */
.L_x_1991:
        /* <DEDUP_REMOVED lines=50> */
.L_x_1992:
[----:B--23--:R-:W-:Y:S01]  /*23f0*/  HMMA.16816.F32.BF16 R32, R152, R16, RZ ;  /* 0x000000109820723c */ /* 0x00cfe200000418ff */
[----:B------:R-:W-:Y:S01]  /*2400*/  IMAD.MOV.U32 R3, RZ, RZ, 0x40 ;  /* 0x00000040ff037424 */ /* 0x000fe200078e00ff */
[----:B------:R-:W-:Y:S01]  /*2410*/  UIADD3 UR4, UR6, UR4, URZ ;  /* 0x0000000406047290 */ /* 0x000fe2000fffe03f */
[----:B------:R-:W0:Y:S01]  /*2420*/  LDGDEPBAR ;  /* 0x00000000000079af */ /* 0x000e220000000000 */
[----:B------:R-:W-:-:S02]  /*2430*/  IMAD.SHL.U32 R135, R2, 0x2, RZ ;  /* 0x0000000202877824 */ /* 0x000fc400078e00ff */
[----:B------:R-:W-:Y:S01]  /*2440*/  SEL R238, R3, 0xffffffc0, !P1 ;  /* 0xffffffc003ee7807 */ /* 0x000fe20004800000 */
[----:B------:R-:W-:Y:S01]  /*2450*/  STL [R1+0x28], R252 ;  /* 0x000028fc01007387 */ /* 0x000fe20000100800 */
[----:B------:R-:W-:Y:S01]  /*2460*/  HMMA.16816.F32.BF16 R28, R152, R18, RZ ;  /* 0x00000012981c723c */ /* 0x000fe200000418ff */
[--C-:B------:R-:W-:Y:S01]  /*2470*/  IMAD.IADD R2, R239, 0x1, R135.reuse ;  /* 0x00000001ef027824 */ /* 0x100fe200078e0287 */
[----:B------:R-:W-:Y:S01]  /*2480*/  IADD3 R3, R238, R4, RZ ;  /* 0x00000004ee037210 */ /* 0x000fe20007ffe0ff */
[----:B------:R-:W-:Y:S01]  /*2490*/  IMAD.IADD R5, R236, 0x1, R238 ;  /* 0x00000001ec057824 */ /* 0x000fe200078e02ee */
[----:B------:R-:W-:Y:S01]  /*24a0*/  STL [R1+0x24], R251 ;  /* 0x000024fb01007387 */ /* 0x000fe20000100800 */
[----:B------:R-:W-:-:S03]  /*24b0*/  IMAD R237, R0, 0x2, R135 ;  /* 0x0000000200ed7824 */ /* 0x000fc600078e0287 */
[----:B-1----:R-:W-:Y:S01]  /*24c0*/  HMMA.16816.F32.BF16 R8, R152, R40, RZ ;  /* 0x000000289808723c */ /* 0x002fe200000418ff */
[----:B------:R-:W-:Y:S01]  /*24d0*/  STL [R1+0x20], R250 ;  /* 0x000020fa01007387 */ /* 0x000fe20000100800 */
[----:B------:R-:W-:-:S03]  /*24e0*/  IMAD.IADD R0, R239, 0x1, R237 ;  /* 0x00000001ef007824 */ /* 0x000fc600078e02ed */
[----:B------:R-:W-:Y:S03]  /*24f0*/  STL [R1+0x1c], R241 ;  /* 0x00001cf101007387 */ /* 0x000fe60000100800 */
[C---:B------:R-:W-:Y:S01]  /*2500*/  HMMA.16816.F32.BF16 R24, R152.reuse, R20, RZ ;  /* 0x000000149818723c */ /* 0x040fe200000418ff */
[----:B------:R-:W-:Y:S07]  /*2510*/  STL [R1+0x2c], R155 ;  /* 0x00002c9b01007387 */ /* 0x000fee0000100800 */
[C---:B------:R-:W-:Y:S08]  /*2520*/  HMMA.16816.F32.BF16 R20, R152.reuse, R22, RZ ;  /* 0x000000169814723c */ /* 0x040ff000000418ff */
[C---:B----4-:R-:W-:Y:S08]  /*2530*/  HMMA.16816.F32.BF16 R16, R152.reuse, R36, RZ ;  /* 0x000000249810723c */ /* 0x050ff000000418ff */
[----:B------:R-:W-:Y:S01]  /*2540*/  HMMA.16816.F32.BF16 R12, R152, R38, RZ ;  /* 0x00000026980c723c */ /* 0x000fe200000418ff */
[----:B------:R-:W1:Y:S07]  /*2550*/  LDSM.16.M88.4 R36, [R5+0x12100] ;  /* 0x012100000524783b */ /* 0x000e6e0000000200 */
[C---:B------:R-:W-:Y:S01]  /*2560*/  HMMA.16816.F32.BF16 R68, R156.reuse, R52, R32 ;  /* 0x000000349c44723c */ /* 0x040fe20000041820 */
[----:B------:R-:W2:Y:S07]  /*2570*/  LDSM.16.M88.4 R32, [R5+0x12900] ;  /* 0x012900000520783b */ /* 0x000eae0000000200 */
[C---:B------:R-:W-:Y:S08]  /*2580*/  HMMA.16816.F32.BF16 R84, R156.reuse, R54, R28 ;  /* 0x000000369c54723c */ /* 0x040ff0000004181c */
[----:B------:R-:W-:Y:S08]  /*2590*/  HMMA.16816.F32.BF16 R52, R156, R60, R8 ;  /* 0x0000003c9c34723c */ /* 0x000ff00000041808 */
[----:B------:R-:W-:Y:S01]  /*25a0*/  HMMA.16816.F32.BF16 R8, R152, R42, RZ ;  /* 0x0000002a9808723c */ /* 0x000fe200000418ff */
[----:B------:R-:W3:Y:S07]  /*25b0*/  LDSM.16.M88.4 R40, [R5+0x13100] ;  /* 0x013100000528783b */ /* 0x000eee0000000200 */
[C---:B------:R-:W-:Y:S08]  /*25c0*/  HMMA.16816.F32.BF16 R76, R156.reuse, R50, R20 ;  /* 0x000000329c4c723c */ /* 0x040ff00000041814 */
[C---:B------:R-:W-:Y:S08]  /*25d0*/  HMMA.16816.F32.BF16 R80, R156.reuse, R44, R16 ;  /* 0x0000002c9c50723c */ /* 0x040ff00000041810 */
[----:B------:R-:W-:Y:S08]  /*25e0*/  HMMA.16816.F32.BF16 R88, R156, R46, R12 ;  /* 0x0000002e9c58723c */ /* 0x000ff0000004180c */
[C---:B------:R-:W-:Y:S08]  /*25f0*/  HMMA.16816.F32.BF16 R20, R152.reuse, R56, RZ ;  /* 0x000000389814723c */ /* 0x040ff000000418ff */
[C---:B------:R-:W-:Y:S08]  /*2600*/  HMMA.16816.F32.BF16 R16, R152.reuse, R58, RZ ;  /* 0x0000003a9810723c */ /* 0x040ff000000418ff */
[----:B------:R-:W-:Y:S08]  /*2610*/  HMMA.16816.F32.BF16 R12, R152, R64, RZ ;  /* 0x00000040980c723c */ /* 0x000ff000000418ff */
[C---:B------:R-:W-:Y:S01]  /*2620*/  HMMA.16816.F32.BF16 R72, R156.reuse, R48, R24 ;  /* 0x000000309c48723c */ /* 0x040fe20000041818 */
[----:B------:R-:W4:Y:S07]  /*2630*/  LDSM.16.M88.4 R24, [R5+0x13900] ;  /* 0x013900000518783b */ /* 0x000f2e0000000200 */
[----:B------:R-:W-:Y:S01]  /*2640*/  HMMA.16816.F32.BF16 R48, R156, R62, R8 ;  /* 0x0000003e9c30723c */ /* 0x000fe20000041808 */
[----:B------:R-:W-:Y:S07]  /*2650*/  LDSM.16.M88.4 R60, [R3+0x12900] ;  /* 0x01290000033c783b */ /* 0x000fee0000000200 */
[----:B------:R-:W-:Y:S08]  /*2660*/  HMMA.16816.F32.BF16 R8, R152, R66, RZ ;  /* 0x000000429808723c */ /* 0x000ff000000418ff */
[C---:B------:R-:W-:Y:S08]  /*2670*/  HMMA.16816.F32.BF16 R44, R156.reuse, R92, R20 ;  /* 0x0000005c9c2c723c */ /* 0x040ff00000041814 */
[C---:B------:R-:W-:Y:S01]  /*2680*/  HMMA.16816.F32.BF16 R28, R156.reuse, R94, R16 ;  /* 0x0000005e9c1c723c */ /* 0x040fe20000041810 */
[----:B------:R-:W3:Y:S07]  /*2690*/  LDSM.16.M88.4 R16, [R5+0x14100] ;  /* 0x014100000510783b */ /* 0x000eee0000000200 */
[----:B------:R-:W-:Y:S01]  /*26a0*/  HMMA.16816.F32.BF16 R20, R156, R96, R12 ;  /* 0x000000609c14723c */ /* 0x000fe2000004180c */
[----:B------:R-:W3:Y:S07]  /*26b0*/  LDSM.16.M88.4 R12, [R5+0x14900] ;  /* 0x01490000050c783b */ /* 0x000eee0000000200 */
[C---:B-1----:R-:W-:Y:S08]  /*26c0*/  HMMA.16816.F32.BF16 R64, R184.reuse, R36, R68 ;  /* 0x00000024b840723c */ /* 0x042ff00000041844 */
[----:B------:R-:W-:Y:S01]  /*26d0*/  HMMA.16816.F32.BF16 R68, R184, R38, R84 ;  /* 0x00000026b844723c */ /* 0x000fe20000041854 */
[----:B------:R-:W1:Y:S07]  /*26e0*/  LDSM.16.M88.4 R36, [R3+0x12100] ;  /* 0x012100000324783b */ /* 0x000e6e0000000200 */
[----:B------:R-:W-:Y:S08]  /*26f0*/  HMMA.16816.F32.BF16 R8, R156, R98, R8 ;  /* 0x000000629c08723c */ /* 0x000ff00000041808 */
[C---:B--2---:R-:W-:Y:S08]  /*2700*/  HMMA.16816.F32.BF16 R72, R184.reuse, R32, R72 ;  /* 0x00000020b848723c */ /* 0x044ff00000041848 */
[C---:B------:R-:W-:Y:S01]  /*2710*/  HMMA.16816.F32.BF16 R76, R184.reuse, R34, R76 ;  /* 0x00000022b84c723c */ /* 0x040fe2000004184c */
[----:B------:R-:W-:Y:S07]  /*2720*/  LDSM.16.M88.4 R32, [R3+0x14100] ;  /* 0x014100000320783b */ /* 0x000fee0000000200 */
[C---:B---3--:R-:W-:Y:S08]  /*2730*/  HMMA.16816.F32.BF16 R84, R184.reuse, R40, R80 ;  /* 0x00000028b854723c */ /* 0x048ff00000041850 */
[C---:B----4-:R-:W-:Y:S01]  /*2740*/  HMMA.16816.F32.BF16 R96, R184.reuse, R24, R52 ;  /* 0x00000018b860723c */ /* 0x050fe20000041834 */
[----:B------:R-:W2:Y:S07]  /*2750*/  LDSM.16.M88.4 R52, [R3+0x13100] ;  /* 0x013100000334783b */ /* 0x000eae0000000200 */
[C---:B------:R-:W-:Y:S08]  /*2760*/  HMMA.16816.F32.BF16 R88, R184.reuse, R42, R88 ;  /* 0x0000002ab858723c */ /* 0x040ff00000041858 */
[C---:B------:R-:W-:Y:S08]  /*2770*/  HMMA.16816.F32.BF16 R80, R184.reuse, R26, R48 ;  /* 0x0000001ab850723c */ /* 0x040ff00000041830 */
[C---:B------:R-:W-:Y:S01]  /*2780*/  HMMA.16816.F32.BF16 R56, R184.reuse, R16, R44 ;  /* 0x00000010b838723c */ /* 0x040fe2000004182c */
[----:B------:R-:W3:Y:S07]  /*2790*/  LDSM.16.M88.4 R44, [R3+0x13900] ;  /* 0x01390000032c783b */ /* 0x000eee0000000200 */
[C---:B------:R-:W-:Y:S01]  /*27a0*/  HMMA.16816.F32.BF16 R48, R184.reuse, R18, R28 ;  /* 0x00000012b830723c */ /* 0x040fe2000004181c */
[----:B------:R-:W4:Y:S07]  /*27b0*/  LDSM.16.M88.4 R28, [R3+0x14900] ;  /* 0x01490000031c783b */ /* 0x000f2e0000000200 */
[C---:B------:R-:W-:Y:S01]  /*27c0*/  HMMA.16816.F32.BF16 R40, R184.reuse, R12, R20 ;  /* 0x0000000cb828723c */ /* 0x040fe20000041814 */
[----:B------:R-:W2:Y:S07]  /*27d0*/  LDSM.16.M88.4 R20, [R236+0x15100] ;  /* 0x01510000ec14783b */ /* 0x000eae0000000200 */
[----:B------:R-:W-:Y:S08]  /*27e0*/  HMMA.16816.F32.BF16 R24, R184, R14, R8 ;  /* 0x0000000eb818723c */ /* 0x000ff00000041808 */
[C---:B-1----:R-:W-:Y:S08]  /*27f0*/  HMMA.16816.F32.BF16 R16, R188.reuse, R36, R64 ;  /* 0x00000024bc10723c */ /* 0x042ff00000041840 */
[C---:B------:R-:W-:Y:S01]  /*2800*/  HMMA.16816.F32.BF16 R12, R188.reuse, R38, R68 ;  /* 0x00000026bc0c723c */ /* 0x040fe20000041844 */
[----:B------:R-:W1:Y:S07]  /*2810*/  LDSM.16.M88.4 R36, [R236+0x15900] ;  /* 0x01590000ec24783b */ /* 0x000e6e0000000200 */
[C---:B------:R-:W-:Y:S08]  /*2820*/  HMMA.16816.F32.BF16 R8, R188.reuse, R60, R72 ;  /* 0x0000003cbc08723c */ /* 0x040ff00000041848 */
[C---:B------:R-:W-:Y:S01]  /*2830*/  HMMA.16816.F32.BF16 R64, R188.reuse, R62, R76 ;  /* 0x0000003ebc40723c */ /* 0x040fe2000004184c */
[----:B------:R-:W1:Y:S07]  /*2840*/  LDSM.16.M88.4 R60, [R236+0x16100] ;  /* 0x01610000ec3c783b */ /* 0x000e6e0000000200 */
[C---:B--2---:R-:W-:Y:S08]  /*2850*/  HMMA.16816.F32.BF16 R68, R188.reuse, R52, R84 ;  /* 0x00000034bc44723c */ /* 0x044ff00000041854 */
[C---:B------:R-:W-:Y:S08]  /*2860*/  HMMA.16816.F32.BF16 R76, R188.reuse, R54, R88 ;  /* 0x00000036bc4c723c */ /* 0x040ff00000041858 */
[C---:B------:R-:W-:Y:S01]  /*2870*/  HMMA.16816.F32.BF16 R92, R188.reuse, R32, R56 ;  /* 0x00000020bc5c723c */ /* 0x040fe20000041838 */
[----:B------:R-:W2:Y:S07]  /*2880*/  LDSM.16.M88.4 R56, [R236+0x16900] ;  /* 0x01690000ec38783b */ /* 0x000eae0000000200 */
[C---:B---3--:R-:W-:Y:S08]  /*2890*/  HMMA.16816.F32.BF16 R96, R188.reuse, R44, R96 ;  /* 0x0000002cbc60723c */ /* 0x048ff00000041860 */
[C---:B------:R-:W-:Y:S08]  /*28a0*/  HMMA.16816.F32.BF16 R88, R188.reuse, R46, R80 ;  /* 0x0000002ebc58723c */ /* 0x040ff00000041850 */
[C---:B------:R-:W-:Y:S01]  /*28b0*/  HMMA.16816.F32.BF16 R84, R188.reuse, R34, R48 ;  /* 0x00000022bc54723c */ /* 0x040fe20000041830 */
[----:B------:R-:W3:Y:S04]  /*28c0*/  LDSM.16.M88.4 R48, [R236+0x17100] ;  /* 0x01710000ec30783b */ /* 0x000ee80000000200 */
[----:B------:R-:W-:Y:S03]  /*28d0*/  LDSM.16.M88.4 R32, [R4+0x15900] ;  /* 0x015900000420783b */ /* 0x000fe60000000200 */
[----:B----4-:R-:W-:Y:S08]  /*28e0*/  HMMA.16816.F32.BF16 R72, R188, R30, R24 ;  /* 0x0000001ebc48723c */ /* 0x010ff00000041818 */
[C---:B------:R-:W-:Y:S08]  /*28f0*/  HMMA.16816.F32.BF16 R52, R196.reuse, R20, R16 ;  /* 0x00000014c434723c */ /* 0x040ff00000041810 */
[C---:B------:R-:W-:Y:S08]  /*2900*/  HMMA.16816.F32.BF16 R44, R196.reuse, R22, R12 ;  /* 0x00000016c42c723c */ /* 0x040ff0000004180c */
[C---:B-1----:R-:W-:Y:S08]  /*2910*/  HMMA.16816.F32.BF16 R24, R196.reuse, R36, R8 ;  /* 0x00000024c418723c */ /* 0x042ff00000041808 */
[----:B------:R-:W-:Y:S01]  /*2920*/  HMMA.16816.F32.BF16 R20, R196, R38, R64 ;  /* 0x00000026c414723c */ /* 0x000fe20000041840 */
[----:B------:R-:W1:Y:S04]  /*2930*/  LDSM.16.M88.4 R36, [R4+0x15100] ;  /* 0x015100000424783b */ /* 0x000e680000000200 */
[----:B------:R-:W-:Y:S03]  /*2940*/  LDSM.16.M88.4 R64, [R4+0x17100] ;  /* 0x017100000440783b */ /* 0x000fe60000000200 */
[----:B------:R-:W-:Y:S01]  /*2950*/  HMMA.16816.F32.BF16 R80, R188, R28, R40 ;  /* 0x0000001cbc50723c */ /* 0x000fe20000041828 */
[----:B------:R-:W4:Y:S04]  /*2960*/  LDSM.16.M88.4 R40, [R236+0x17900] ;  /* 0x01790000ec28783b */ /* 0x000f280000000200 */
[----:B------:R-:W1:Y:S03]  /*2970*/  LDSM.16.M88.4 R28, [R4+0x16100] ;  /* 0x01610000041c783b */ /* 0x000e660000000200 */
[C---:B------:R-:W-:Y:S08]  /*2980*/  HMMA.16816.F32.BF16 R16, R196.reuse, R60, R68 ;  /* 0x0000003cc410723c */ /* 0x040ff00000041844 */
[C---:B------:R-:W-:Y:S01]  /*2990*/  HMMA.16816.F32.BF16 R12, R196.reuse, R62, R76 ;  /* 0x0000003ec40c723c */ /* 0x040fe2000004184c */
[----:B------:R-:W-:Y:S07]  /*29a0*/  LDSM.16.M88.4 R60, [R4+0x17900] ;  /* 0x01790000043c783b */ /* 0x000fee0000000200 */
[C---:B--2---:R-:W-:Y:S08]  /*29b0*/  HMMA.16816.F32.BF16 R68, R196.reuse, R58, R88 ;  /* 0x0000003ac444723c */ /* 0x044ff00000041858 */
[C---:B---3--:R-:W-:Y:S08]  /*29c0*/  HMMA.16816.F32.BF16 R100, R196.reuse, R48, R92 ;  /* 0x00000030c464723c */ /* 0x048ff0000004185c */
[----:B------:R-:W-:Y:S01]  /*29d0*/  HMMA.16816.F32.BF16 R88, R196, R50, R84 ;  /* 0x00000032c458723c */ /* 0x000fe20000041854 */
[----:B------:R-:W2:Y:S07]  /*29e0*/  LDSM.16.M88.4 R48, [R4+0x16900] ;  /* 0x016900000430783b */ /* 0x000eae0000000200 */
[----:B-1----:R-:W-:Y:S01]  /*29f0*/  HMMA.16816.F32.BF16 R92, R204, R36, R52 ;  /* 0x00000024cc5c723c */ /* 0x002fe20000041834 */
[----:B------:R-:W1:Y:S07]  /*2a00*/  LDSM.16.M88.4 R52, [R5+0x15100] ;  /* 0x015100000534783b */ /* 0x000e6e0000000200 */
[C---:B------:R-:W-:Y:S08]  /*2a10*/  HMMA.16816.F32.BF16 R8, R196.reuse, R56, R96 ;  /* 0x00000038c408723c */ /* 0x040ff00000041860 */
[----:B----4-:R-:W-:Y:S08]  /*2a20*/  HMMA.16816.F32.BF16 R96, R196, R40, R80 ;  /* 0x00000028c460723c */ /* 0x010ff00000041850 */
[----:B------:R-:W-:Y:S01]  /*2a30*/  HMMA.16816.F32.BF16 R80, R204, R38, R44 ;  /* 0x00000026cc50723c */ /* 0x000fe2000004182c */
[----:B------:R-:W3:Y:S07]  /*2a40*/  LDSM.16.M88.4 R36, [R5+0x16100] ;  /* 0x016100000524783b */ /* 0x000eee0000000200 */
[----:B------:R-:W-:Y:S01]  /*2a50*/  HMMA.16816.F32.BF16 R84, R196, R42, R72 ;  /* 0x0000002ac454723c */ /* 0x000fe20000041848 */
[----:B------:R-:W4:Y:S07]  /*2a60*/  LDSM.16.M88.4 R40, [R5+0x15900] ;  /* 0x015900000528783b */ /* 0x000f2e0000000200 */
[C---:B------:R-:W-:Y:S08]  /*2a70*/  HMMA.16816.F32.BF16 R44, R204.reuse, R30, R12 ;  /* 0x0000001ecc2c723c */ /* 0x040ff0000004180c */
[C---:B------:R-:W-:Y:S08]  /*2a80*/  HMMA.16816.F32.BF16 R76, R204.reuse, R32, R24 ;  /* 0x00000020cc4c723c */ /* 0x040ff00000041818 */
[C---:B------:R-:W-:Y:S01]  /*2a90*/  HMMA.16816.F32.BF16 R72, R204.reuse, R34, R20 ;  /* 0x00000022cc48723c */ /* 0x040fe20000041814 */
[----:B------:R-:W1:Y:S07]  /*2aa0*/  LDSM.16.M88.4 R32, [R5+0x16900] ;  /* 0x016900000520783b */ /* 0x000e6e0000000200 */
[C---:B------:R-:W-:Y:S01]  /*2ab0*/  HMMA.16816.F32.BF16 R56, R204.reuse, R28, R16 ;  /* 0x0000001ccc38723c */ /* 0x040fe20000041810 */
[----:B------:R-:W3:Y:S07]  /*2ac0*/  LDSM.16.M88.4 R28, [R5+0x17100] ;  /* 0x01710000051c783b */ /* 0x000eee0000000200 */
[C---:B--2---:R-:W-:Y:S08]  /*2ad0*/  HMMA.16816.F32.BF16 R24, R204.reuse, R48, R8 ;  /* 0x00000030cc18723c */ /* 0x044ff00000041808 */
[C---:B------:R-:W-:Y:S08]  /*2ae0*/  HMMA.16816.F32.BF16 R20, R204.reuse, R50, R68 ;  /* 0x00000032cc14723c */ /* 0x040ff00000041844 */
[C---:B------:R-:W-:Y:S08]  /*2af0*/  HMMA.16816.F32.BF16 R16, R204.reuse, R64, R100 ;  /* 0x00000040cc10723c */ /* 0x040ff00000041864 */
[----:B------:R-:W-:Y:S01]  /*2b00*/  HMMA.16816.F32.BF16 R12, R204, R66, R88 ;  /* 0x00000042cc0c723c */ /* 0x000fe20000041858 */
[----:B------:R-:W2:Y:S07]  /*2b10*/  LDSM.16.M88.4 R64, [R3+0x15100] ;  /* 0x015100000340783b */ /* 0x000eae0000000200 */
[C---:B-1----:R-:W-:Y:S08]  /*2b20*/  HMMA.16816.F32.BF16 R100, R208.reuse, R52, R92 ;  /* 0x00000034d064723c */ /* 0x042ff0000004185c */
[----:B------:R-:W-:Y:S01]  /*2b30*/  HMMA.16816.F32.BF16 R88, R208, R54, R80 ;  /* 0x00000036d058723c */ /* 0x000fe20000041850 */
[----:B------:R-:W1:Y:S07]  /*2b40*/  LDSM.16.M88.4 R52, [R5+0x17900] ;  /* 0x017900000534783b */ /* 0x000e6e0000000200 */
[C---:B------:R-:W-:Y:S08]  /*2b50*/  HMMA.16816.F32.BF16 R8, R204.reuse, R60, R96 ;  /* 0x0000003ccc08723c */ /* 0x040ff00000041860 */
[----:B------:R-:W-:Y:S01]  /*2b60*/  HMMA.16816.F32.BF16 R68, R204, R62, R84 ;  /* 0x0000003ecc44723c */ /* 0x000fe20000041854 */
[----:B------:R-:W1:Y:S07]  /*2b70*/  LDSM.16.M88.4 R60, [R3+0x15900] ;  /* 0x01590000033c783b */ /* 0x000e6e0000000200 */
[C---:B---3--:R-:W-:Y:S01]  /*2b80*/  HMMA.16816.F32.BF16 R80, R208.reuse, R38, R44 ;  /* 0x00000026d050723c */ /* 0x048fe2000004182c */
[----:B------:R-:W3:Y:S07]  /*2b90*/  LDSM.16.M88.4 R44, [R3+0x16100] ;  /* 0x01610000032c783b */ /* 0x000eee0000000200 */
[C---:B----4-:R-:W-:Y:S08]  /*2ba0*/  HMMA.16816.F32.BF16 R96, R208.reuse, R40, R76 ;  /* 0x00000028d060723c */ /* 0x050ff0000004184c */
[C---:B------:R-:W-:Y:S01]  /*2bb0*/  HMMA.16816.F32.BF16 R84, R208.reuse, R42, R72 ;  /* 0x0000002ad054723c */ /* 0x040fe20000041848 */
[----:B------:R-:W4:Y:S07]  /*2bc0*/  LDSM.16.M88.4 R40, [R3+0x16900] ;  /* 0x016900000328783b */ /* 0x000f2e0000000200 */
[C---:B------:R-:W-:Y:S01]  /*2bd0*/  HMMA.16816.F32.BF16 R92, R208.reuse, R36, R56 ;  /* 0x00000024d05c723c */ /* 0x040fe20000041838 */
[----:B------:R-:W1:Y:S07]  /*2be0*/  LDSM.16.M88.4 R36, [R3+0x17100] ;  /* 0x017100000324783b */ /* 0x000e6e0000000200 */
[C---:B------:R-:W-:Y:S08]  /*2bf0*/  HMMA.16816.F32.BF16 R76, R208.reuse, R32, R24 ;  /* 0x00000020d04c723c */ /* 0x040ff00000041818 */
[C---:B------:R-:W-:Y:S01]  /*2c00*/  HMMA.16816.F32.BF16 R72, R208.reuse, R34, R20 ;  /* 0x00000022d048723c */ /* 0x040fe20000041814 */
[----:B------:R-:W3:Y:S04]  /*2c10*/  LDSM.16.M88.4 R20, [R236+0x18100] ;  /* 0x01810000ec14783b */ /* 0x000ee80000000200 */
[----:B------:R-:W3:Y:S03]  /*2c20*/  LDSM.16.M88.4 R32, [R3+0x17900] ;  /* 0x017900000320783b */ /* 0x000ee60000000200 */
[C---:B------:R-:W-:Y:S08]  /*2c30*/  HMMA.16816.F32.BF16 R56, R208.reuse, R28, R16 ;  /* 0x0000001cd038723c */ /* 0x040ff00000041810 */
[----:B------:R-:W-:Y:S08]  /*2c40*/  HMMA.16816.F32.BF16 R48, R208, R30, R12 ;  /* 0x0000001ed030723c */ /* 0x000ff0000004180c */
[----:B--2---:R-:W-:Y:S08]  /*2c50*/  HMMA.16816.F32.BF16 R16, R212, R64, R100 ;  /* 0x00000040d410723c */ /* 0x004ff00000041864 */
[C---:B-1----:R-:W-:Y:S08]  /*2c60*/  HMMA.16816.F32.BF16 R28, R208.reuse, R52, R8 ;  /* 0x00000034d01c723c */ /* 0x042ff00000041808 */
[----:B------:R-:W-:Y:S01]  /*2c70*/  HMMA.16816.F32.BF16 R24, R208, R54, R68 ;  /* 0x00000036d018723c */ /* 0x000fe20000041844 */
[----:B------:R-:W-:Y:S07]  /*2c80*/  LDSM.16.M88.4 R52, [R236+0x19900] ;  /* 0x01990000ec34783b */ /* 0x000fee0000000200 */
[C---:B------:R-:W-:Y:S08]  /*2c90*/  HMMA.16816.F32.BF16 R12, R212.reuse, R66, R88 ;  /* 0x00000042d40c723c */ /* 0x040ff00000041858 */
[C---:B------:R-:W-:Y:S08]  /*2ca0*/  HMMA.16816.F32.BF16 R64, R212.reuse, R62, R84 ;  /* 0x0000003ed440723c */ /* 0x040ff00000041854 */
[C---:B---3--:R-:W-:Y:S08]  /*2cb0*/  HMMA.16816.F32.BF16 R92, R212.reuse, R44, R92 ;  /* 0x0000002cd45c723c */ /* 0x048ff0000004185c */
[C---:B------:R-:W-:Y:S01]  /*2cc0*/  HMMA.16816.F32.BF16 R84, R212.reuse, R46, R80 ;  /* 0x0000002ed454723c */ /* 0x040fe20000041850 */
[----:B------:R-:W1:Y:S07]  /*2cd0*/  LDSM.16.M88.4 R44, [R236+0x18900] ;  /* 0x01890000ec2c783b */ /* 0x000e6e0000000200 */
[C---:B------:R-:W-:Y:S01]  /*2ce0*/  HMMA.16816.F32.BF16 R8, R212.reuse, R60, R96 ;  /* 0x0000003cd408723c */ /* 0x040fe20000041860 */
[----:B------:R-:W-:Y:S07]  /*2cf0*/  LDSM.16.M88.4 R60, [R236+0x1a100] ;  /* 0x01a10000ec3c783b */ /* 0x000fee0000000200 */
[C---:B----4-:R-:W-:Y:S08]  /*2d00*/  HMMA.16816.F32.BF16 R88, R212.reuse, R40, R76 ;  /* 0x00000028d458723c */ /* 0x050ff0000004184c */
[C---:B------:R-:W-:Y:S08]  /*2d10*/  HMMA.16816.F32.BF16 R76, R212.reuse, R36, R56 ;  /* 0x00000024d44c723c */ /* 0x040ff00000041838 */
[C---:B------:R-:W-:Y:S01]  /*2d20*/  HMMA.16816.F32.BF16 R96, R212.reuse, R38, R48 ;  /* 0x00000026d460723c */ /* 0x040fe20000041830 */
[----:B------:R-:W2:Y:S04]  /*2d30*/  LDSM.16.M88.4 R36, [R4+0x18100] ;  /* 0x018100000424783b */ /* 0x000ea80000000200 */
[----:B------:R-:W3:Y:S03]  /*2d40*/  LDSM.16.M88.4 R48, [R236+0x19100] ;  /* 0x01910000ec30783b */ /* 0x000ee60000000200 */
[----:B------:R-:W-:Y:S01]  /*2d50*/  HMMA.16816.F32.BF16 R100, R212, R42, R72 ;  /* 0x0000002ad464723c */ /* 0x000fe20000041848 */
[----:B------:R-:W4:Y:S07]  /*2d60*/  LDSM.16.M88.4 R40, [R236+0x1a900] ;  /* 0x01a90000ec28783b */ /* 0x000f2e0000000200 */
[----:B------:R-:W-:Y:S08]  /*2d70*/  HMMA.16816.F32.BF16 R68, R216, R20, R16 ;  /* 0x00000014d844723c */ /* 0x000ff00000041810 */
[C---:B------:R-:W-:Y:S01]  /*2d80*/  HMMA.16816.F32.BF16 R80, R212.reuse, R32, R28 ;  /* 0x00000020d450723c */ /* 0x040fe2000004181c */
[----:B------:R-:W-:Y:S07]  /*2d90*/  LDSM.16.M88.4 R28, [R4+0x19100] ;  /* 0x01910000041c783b */ /* 0x000fee0000000200 */
[----:B------:R-:W-:Y:S01]  /*2da0*/  HMMA.16816.F32.BF16 R72, R212, R34, R24 ;  /* 0x00000022d448723c */ /* 0x000fe20000041818 */
[----:B------:R-:W3:Y:S07]  /*2db0*/  LDSM.16.M88.4 R32, [R4+0x18900] ;  /* 0x018900000420783b */ /* 0x000eee0000000200 */
[C---:B------:R-:W-:Y:S08]  /*2dc0*/  HMMA.16816.F32.BF16 R56, R216.reuse, R22, R12 ;  /* 0x00000016d838723c */ /* 0x040ff0000004180c */
[C---:B-1----:R-:W-:Y:S08]  /*2dd0*/  HMMA.16816.F32.BF16 R24, R216.reuse, R44, R8 ;  /* 0x0000002cd818723c */ /* 0x042ff00000041808 */
[C---:B------:R-:W-:Y:S08]  /*2de0*/  HMMA.16816.F32.BF16 R8, R216.reuse, R52, R88 ;  /* 0x00000034d808723c */ /* 0x040ff00000041858 */
[----:B------:R-:W-:Y:S01]  /*2df0*/  HMMA.16816.F32.BF16 R20, R216, R46, R64 ;  /* 0x0000002ed814723c */ /* 0x000fe20000041840 */
[----:B------:R-:W1:Y:S04]  /*2e00*/  LDSM.16.M88.4 R44, [R4+0x19900] ;  /* 0x01990000042c783b */ /* 0x000e680000000200 */
[----:B------:R-:W-:Y:S03]  /*2e10*/  LDSM.16.M88.4 R64, [R4+0x1a900] ;  /* 0x01a900000440783b */ /* 0x000fe60000000200 */
[----:B--2---:R-:W-:Y:S08]  /*2e20*/  HMMA.16816.F32.BF16 R88, R220, R36, R68 ;  /* 0x00000024dc58723c */ /* 0x004ff00000041844 */
[C---:B---3--:R-:W-:Y:S08]  /*2e30*/  HMMA.16816.F32.BF16 R16, R216.reuse, R48, R92 ;  /* 0x00000030d810723c */ /* 0x048ff0000004185c */
[C---:B------:R-:W-:Y:S08]  /*2e40*/  HMMA.16816.F32.BF16 R12, R216.reuse, R50, R84 ;  /* 0x00000032d80c723c */ /* 0x040ff00000041854 */
[C---:B----4-:R-:W-:Y:S08]  /*2e50*/  HMMA.16816.F32.BF16 R80, R216.reuse, R40, R80 ;  /* 0x00000028d850723c */ /* 0x050ff00000041850 */
[----:B------:R-:W-:Y:S01]  /*2e60*/  HMMA.16816.F32.BF16 R72, R216, R42, R72 ;  /* 0x0000002ad848723c */ /* 0x000fe20000041848 */
[----:B------:R-:W2:Y:S07]  /*2e70*/  LDSM.16.M88.4 R40, [R4+0x1a100] ;  /* 0x01a100000428783b */ /* 0x000eae0000000200 */
[----:B------:R-:W-:Y:S01]  /*2e80*/  HMMA.16816.F32.BF16 R68, R220, R38, R56 ;  /* 0x00000026dc44723c */ /* 0x000fe20000041838 */
[----:B------:R-:W3:Y:S04]  /*2e90*/  LDSM.16.M88.4 R56, [R5+0x18100] ;  /* 0x018100000538783b */ /* 0x000ee80000000200 */
[----:B------:R-:W-:Y:S03]  /*2ea0*/  LDSM.16.M88.4 R36, [R5+0x19100] ;  /* 0x019100000524783b */ /* 0x000fe60000000200 */
[C---:B------:R-:W-:Y:S01]  /*2eb0*/  HMMA.16816.F32.BF16 R52, R216.reuse, R54, R100 ;  /* 0x00000036d834723c */ /* 0x040fe20000041864 */
[----:B------:R-:W-:Y:S07]  /*2ec0*/  LDSM.16.M88.4 R100, [R3+0x19100] ;  /* 0x019100000364783b */ /* 0x000fee0000000200 */
[C---:B------:R-:W-:Y:S08]  /*2ed0*/  HMMA.16816.F32.BF16 R76, R216.reuse, R60, R76 ;  /* 0x0000003cd84c723c */ /* 0x040ff0000004184c */
[----:B------:R-:W-:Y:S01]  /*2ee0*/  HMMA.16816.F32.BF16 R84, R216, R62, R96 ;  /* 0x0000003ed854723c */ /* 0x000fe20000041860 */
[----:B------:R-:W4:Y:S07]  /*2ef0*/  LDSM.16.M88.4 R60, [R5+0x18900] ;  /* 0x01890000053c783b */ /* 0x000f2e0000000200 */
[C---:B------:R-:W-:Y:S08]  /*2f00*/  HMMA.16816.F32.BF16 R104, R220.reuse, R32, R24 ;  /* 0x00000020dc68723c */ /* 0x040ff00000041818 */
[C---:B------:R-:W-:Y:S01]  /*2f10*/  HMMA.16816.F32.BF16 R96, R220.reuse, R34, R20 ;  /* 0x00000022dc60723c */ /* 0x040fe20000041814 */
[----:B------:R-:W-:Y:S07]  /*2f20*/  LDSM.16.M88.4 R32, [R5+0x19900] ;  /* 0x019900000520783b */ /* 0x000fee0000000200 */
[C---:B------:R-:W-:Y:S08]  /*2f30*/  HMMA.16816.F32.BF16 R92, R220.reuse, R28, R16 ;  /* 0x0000001cdc5c723c */ /* 0x040ff00000041810 */
[C---:B------:R-:W-:Y:S01]  /*2f40*/  HMMA.16816.F32.BF16 R48, R220.reuse, R30, R12 ;  /* 0x0000001edc30723c */ /* 0x040fe2000004180c */
[----:B------:R-:W4:Y:S04]  /*2f50*/  LDSM.16.M88.4 R28, [R5+0x1a100] ;  /* 0x01a10000051c783b */ /* 0x000f280000000200 */
[----:B------:R-:W4:Y:S03]  /*2f60*/  LDSM.16.M88.4 R4, [R5+0x1a900] ;  /* 0x01a900000504783b */ /* 0x000f260000000200 */
[C---:B-1----:R-:W-:Y:S08]  /*2f70*/  HMMA.16816.F32.BF16 R20, R220.reuse, R46, R52 ;  /* 0x0000002edc14723c */ /* 0x042ff00000041834 */
[C---:B------:R-:W-:Y:S08]  /*2f80*/  HMMA.16816.F32.BF16 R24, R220.reuse, R44, R8 ;  /* 0x0000002cdc18723c */ /* 0x040ff00000041808 */
[----:B--2---:R-:W-:Y:S08]  /*2f90*/  HMMA.16816.F32.BF16 R16, R220, R40, R76 ;  /* 0x00000028dc10723c */ /* 0x004ff0000004184c */
[C---:B---3--:R-:W-:Y:S01]  /*2fa0*/  HMMA.16816.F32.BF16 R52, R224.reuse, R56, R88 ;  /* 0x00000038e034723c */ /* 0x048fe20000041858 */
[----:B------:R-:W-:Y:S07]  /*2fb0*/  LDSM.16.M88.4 R88, [R3+0x18900] ;  /* 0x018900000358783b */ /* 0x000fee0000000200 */
[----:B------:R-:W-:Y:S01]  /*2fc0*/  HMMA.16816.F32.BF16 R68, R224, R58, R68 ;  /* 0x0000003ae044723c */ /* 0x000fe20000041844 */
[----:B------:R-:W1:Y:S07]  /*2fd0*/  LDSM.16.M88.4 R56, [R3+0x18100] ;  /* 0x018100000338783b */ /* 0x000e6e0000000200 */
[C---:B------:R-:W-:Y:S08]  /*2fe0*/  HMMA.16816.F32.BF16 R8, R220.reuse, R64, R80 ;  /* 0x00000040dc08723c */ /* 0x040ff00000041850 */
[C---:B------:R-:W-:Y:S08]  /*2ff0*/  HMMA.16816.F32.BF16 R12, R220.reuse, R42, R84 ;  /* 0x0000002adc0c723c */ /* 0x040ff00000041854 */
[----:B------:R-:W-:Y:S08]  /*3000*/  HMMA.16816.F32.BF16 R40, R220, R66, R72 ;  /* 0x00000042dc28723c */ /* 0x000ff00000041848 */
[C---:B----4-:R-:W-:Y:S01]  /*3010*/  HMMA.16816.F32.BF16 R72, R224.reuse, R60, R104 ;  /* 0x0000003ce048723c */ /* 0x050fe20000041868 */
[----:B------:R-:W-:Y:S07]  /*3020*/  LDSM.16.M88.4 R104, [R3+0x19900] ;  /* 0x019900000368783b */ /* 0x000fee0000000200 */
[C---:B------:R-:W-:Y:S08]  /*3030*/  HMMA.16816.F32.BF16 R80, R224.reuse, R62, R96 ;  /* 0x0000003ee050723c */ /* 0x040ff00000041860 */
[C---:B------:R-:W-:Y:S08]  /*3040*/  HMMA.16816.F32.BF16 R60, R224.reuse, R28, R16 ;  /* 0x0000001ce03c723c */ /* 0x040ff00000041810 */
[C---:B------:R-:W-:Y:S01]  /*3050*/  HMMA.16816.F32.BF16 R84, R224.reuse, R36, R92 ;  /* 0x00000024e054723c */ /* 0x040fe2000004185c */
[----:B------:R-:W-:Y:S07]  /*3060*/  LDSM.16.M88.4 R92, [R3+0x1a100] ;  /* 0x01a10000035c783b */ /* 0x000fee0000000200 */
[----:B------:R-:W-:Y:S01]  /*3070*/  HMMA.16816.F32.BF16 R16, R224, R4, R8 ;  /* 0x00000004e010723c */ /* 0x000fe20000041808 */
[----:B------:R2:W3:Y:S01]  /*3080*/  LDSM.16.M88.4 R8, [R3+0x1a900] ;  /* 0x01a900000308783b */ /* 0x0004e20000000200 */
[----:B------:R-:W-:-:S06]  /*3090*/  DEPBAR.LE SB0, 0x2 ;  /* 0x000080800000791a */ /* 0x000fcc0000000000 */
[----:B------:R-:W-:Y:S08]  /*30a0*/  HMMA.16816.F32.BF16 R44, R224, R30, R12 ;  /* 0x0000001ee02c723c */ /* 0x000ff0000004180c */
[----:B-1----:R-:W-:Y:S01]  /*30b0*/  HMMA.16816.F32.BF16 R12, R228, R56, R52 ;  /* 0x00000038e40c723c */ /* 0x002fe20000041834 */
[----:B--2---:R-:W-:-:S07]  /*30c0*/  LOP3.LUT R3, R108, 0xffffffe0, RZ, 0xc0, !PT ;  /* 0xffffffe06c037812 */ /* 0x004fce00078ec0ff */
[----:B------:R-:W-:Y:S01]  /*30d0*/  HMMA.16816.F32.BF16 R64, R224, R34, R20 ;  /* 0x00000022e040723c */ /* 0x000fe20000041814 */
[----:B------:R-:W-:-:S07]  /*30e0*/  IMAD.IADD R3, R109, 0x1, -R3 ;  /* 0x000000016d037824 */ /* 0x000fce00078e0a03 */
[----:B------:R-:W-:Y:S01]  /*30f0*/  HMMA.16816.F32.BF16 R76, R224, R38, R48 ;  /* 0x00000026e04c723c */ /* 0x000fe20000041830 */
[----:B------:R-:W-:-:S04]  /*3100*/  SHF.R.S32.HI R4, RZ, 0x1f, R3 ;  /* 0x0000001fff047819 */ /* 0x000fc80000011403 */
[----:B------:R-:W-:-:S03]  /*3110*/  LEA.HI R4, R4, R3, RZ, 0x2 ;  /* 0x0000000304047211 */ /* 0x000fc600078f10ff */
[----:B------:R-:W-:Y:S01]  /*3120*/  HMMA.16816.F32.BF16 R20, R224, R6, R40 ;  /* 0x00000006e014723c */ /* 0x000fe20000041828 */
[----:B------:R-:W-:-:S05]  /*3130*/  LOP3.LUT R4, R4, 0x7ffffffc, RZ, 0xc0, !PT ;  /* 0x7ffffffc04047812 */ /* 0x000fca00078ec0ff */
[----:B------:R-:W-:Y:S01]  /*3140*/  IMAD.IADD R3, R3, 0x1, -R4 ;  /* 0x0000000103037824 */ /* 0x000fe200078e0a04 */
[----:B------:R-:W-:Y:S01]  /*3150*/  MOV R4, UR4 ;  /* 0x0000000400047c02 */ /* 0x000fe20008000f00 */
[----:B------:R-:W-:Y:S04]  /*3160*/  HMMA.16816.F32.BF16 R48, R224, R32, R24 ;  /* 0x00000020e030723c */ /* 0x000fe80000041818 */
[----:B------:R-:W-:-:S04]  /*3170*/  IMAD R3, R3, -0x2, R4 ;  /* 0xfffffffe03037824 */ /* 0x000fc800078e0204 */
[C---:B------:R-:W-:Y:S01]  /*3180*/  HMMA.16816.F32.BF16 R24, R228.reuse, R58, R68 ;  /* 0x0000003ae418723c */ /* 0x040fe20000041844 */
[C---:B------:R-:W-:Y:S02]  /*3190*/  ISETP.GT.AND P5, PT, R3.reuse, RZ, PT ;  /* 0x000000ff0300720c */ /* 0x040fe40003fa4270 */
[C---:B------:R-:W-:Y:S02]  /*31a0*/  ISETP.GT.AND P1, PT, R3.reuse, 0x1, PT ;  /* 0x000000010300780c */ /* 0x040fe40003f24270 */
[----:B------:R-:W-:Y:S02]  /*31b0*/  ISETP.GT.AND P6, PT, R3, 0x8, PT ;  /* 0x000000080300780c */ /* 0x000fe40003fc4270 */
[----:B------:R-:W-:Y:S01]  /*31c0*/  FSEL R7, R12, -INF , P5 ;  /* 0xff8000000c077808 */ /* 0x000fe20002800000 */
[----:B------:R-:W-:Y:S01]  /*31d0*/  HMMA.16816.F32.BF16 R28, R228, R88, R72 ;  /* 0x00000058e41c723c */ /* 0x000fe20000041848 */
[----:B------:R-:W-:Y:S02]  /*31e0*/  FSEL R6, R13, -INF , P1 ;  /* 0xff8000000d067808 */ /* 0x000fe40000800000 */
[----:B------:R-:W-:-:S02]  /*31f0*/  FSEL R14, R14, -INF , P5 ;  /* 0xff8000000e0e7808 */ /* 0x000fc40002800000 */
[----:B------:R-:W-:Y:S02]  /*3200*/  FMNMX.FTZ R4, R7, R6, !PT ;  /* 0x0000000607047209 */ /* 0x000fe40007810000 */
[----:B------:R-:W-:Y:S01]  /*3210*/  ISETP.GT.AND P5, PT, R3, 0x10, PT ;  /* 0x000000100300780c */ /* 0x000fe20003fa4270 */
[C---:B------:R-:W-:Y:S08]  /*3220*/  HMMA.16816.F32.BF16 R32, R228.reuse, R90, R80 ;  /* 0x0000005ae420723c */ /* 0x040ff00000041850 */
[----:B---3--:R-:W-:Y:S01]  /*3230*/  HMMA.16816.F32.BF16 R20, R228, R10, R20 ;  /* 0x0000000ae414723c */ /* 0x008fe20000041814 */
[----:B------:R-:W-:-:S06]  /*3240*/  FSEL R12, R26, -INF , P6 ;  /* 0xff8000001a0c7808 */ /* 0x000fcc0003000000 */
[----:B------:R-:W-:Y:S01]  /*3250*/  FSEL R11, R15, -INF , P1 ;  /* 0xff8000000f0b7808 */ /* 0x000fe20000800000 */
[C---:B------:R-:W-:Y:S01]  /*3260*/  HMMA.16816.F32.BF16 R16, R228.reuse, R8, R16 ;  /* 0x00000008e410723c */ /* 0x040fe20000041810 */
[----:B------:R-:W-:Y:S02]  /*3270*/  ISETP.GT.AND P1, PT, R3, 0x9, PT ;  /* 0x000000090300780c */ /* 0x000fe40003f24270 */
[----:B------:R-:W-:Y:S02]  /*3280*/  FMNMX.FTZ R5, R14, R11, !PT ;  /* 0x0000000b0e057209 */ /* 0x000fe40007810000 */
[----:B------:R-:W-:Y:S02]  /*3290*/  FSEL R10, R25, -INF , P1 ;  /* 0xff800000190a7808 */ /* 0x000fe40000800000 */
[----:B------:R-:W-:Y:S01]  /*32a0*/  FSEL R8, R24, -INF , P6 ;  /* 0xff80000018087808 */ /* 0x000fe20003000000 */
[----:B------:R-:W-:Y:S01]  /*32b0*/  HMMA.16816.F32.BF16 R36, R228, R100, R84 ;  /* 0x00000064e424723c */ /* 0x000fe20000041854 */
[----:B------:R-:W-:Y:S01]  /*32c0*/  FSEL R13, R27, -INF , P1 ;  /* 0xff8000001b0d7808 */ /* 0x000fe20000800000 */
[----:B------:R-:W-:Y:S01]  /*32d0*/  BAR.SYNC.DEFER_BLOCKING 0x0 ;  /* 0x0000000000007b1d */ /* 0x000fe20000010000 */
[----:B------:R-:W-:-:S02]  /*32e0*/  FMNMX.FTZ R4, R8, R4, !PT ;  /* 0x0000000408047209 */ /* 0x000fc40007810000 */
[C---:B------:R-:W-:Y:S02]  /*32f0*/  ISETP.GT.AND P1, PT, R3.reuse, 0x11, PT ;  /* 0x000000110300780c */ /* 0x040fe40003f24270 */
[----:B------:R-:W-:Y:S01]  /*3300*/  FMNMX.FTZ R4, R10, R4, !PT ;  /* 0x000000040a047209 */ /* 0x000fe20007810000 */
[C---:B------:R-:W-:Y:S01]  /*3310*/  HMMA.16816.F32.BF16 R56, R228.reuse, R94, R44 ;  /* 0x0000005ee438723c */ /* 0x040fe2000004182c */
[----:B------:R-:W-:Y:S02]  /*3320*/  ISETP.GT.AND P6, PT, R3, 0x18, PT ;  /* 0x000000180300780c */ /* 0x000fe40003fc4270 */
[----:B------:R-:W-:Y:S02]  /*3330*/  FMNMX.FTZ R5, R12, R5, !PT ;  /* 0x000000050c057209 */ /* 0x000fe40007810000 */
[----:B------:R-:W-:Y:S02]  /*3340*/  FSEL R89, R34, -INF , P6 ;  /* 0xff80000022597808 */ /* 0x000fe40003000000 */
[----:B------:R-:W-:Y:S01]  /*3350*/  FSEL R45, R28, -INF , P5 ;  /* 0xff8000001c2d7808 */ /* 0x000fe20002800000 */
[----:B------:R-:W-:Y:S01]  /*3360*/  HMMA.16816.F32.BF16 R40, R228, R102, R76 ;  /* 0x00000066e428723c */ /* 0x000fe2000004184c */
[----:B------:R-:W-:-:S02]  /*3370*/  FSEL R44, R29, -INF , P1 ;  /* 0xff8000001d2c7808 */ /* 0x000fc40000800000 */
[----:B------:R-:W-:Y:S02]  /*3380*/  FMNMX.FTZ R4, R45, R4, !PT ;  /* 0x000000042d047209 */ /* 0x000fe40007810000 */
[----:B------:R-:W-:Y:S02]  /*3390*/  FMNMX.FTZ R5, R13, R5, !PT ;  /* 0x000000050d057209 */ /* 0x000fe40007810000 */
[----:B------:R-:W-:Y:S01]  /*33a0*/  FMNMX.FTZ R4, R44, R4, !PT ;  /* 0x000000042c047209 */ /* 0x000fe20007810000 */
[C---:B------:R-:W-:Y:S01]  /*33b0*/  HMMA.16816.F32.BF16 R52, R228.reuse, R106, R64 ;  /* 0x0000006ae434723c */ /* 0x040fe20000041840 */
[----:B------:R-:W-:Y:S06]  /*33c0*/  LDSM.16.MT88.4 R24, [R0+0x100] ;  /* 0x000100000018783b */ /* 0x000fec0000004200 */
[----:B------:R-:W-:Y:S01]  /*33d0*/  FSEL R66, R30, -INF , P5 ;  /* 0xff8000001e427808 */ /* 0x000fe20002800000 */
[----:B------:R-:W-:Y:S01]  /*33e0*/  HMMA.16816.F32.BF16 R48, R228, R104, R48 ;  /* 0x00000068e430723c */ /* 0x000fe20000041830 */
[----:B------:R-:W-:-:S02]  /*33f0*/  ISETP.GT.AND P5, PT, R3, 0x19, PT ;  /* 0x000000190300780c */ /* 0x000fc40003fa4270 */
[----:B------:R-:W-:Y:S02]  /*3400*/  FSEL R64, R32, -INF , P6 ;  /* 0xff80000020407808 */ /* 0x000fe40003000000 */
[----:B------:R-:W-:Y:S02]  /*3410*/  FSEL R67, R31, -INF , P1 ;  /* 0xff8000001f437808 */ /* 0x000fe40000800000 */
[----:B------:R-:W-:Y:S01]  /*3420*/  ISETP.GT.AND P1, PT, R3, 0x20, PT ;  /* 0x000000200300780c */ /* 0x000fe20003f24270 */
[----:B------:R-:W-:Y:S01]  /*3430*/  HMMA.16816.F32.BF16 R60, R228, R92, R60 ;  /* 0x0000005ce43c723c */ /* 0x000fe2000004183c */
[----:B------:R-:W-:Y:S01]  /*3440*/  FSEL R65, R33, -INF , P5 ;  /* 0xff80000021417808 */ /* 0x000fe20002800000 */
[----:B------:R-:W-:Y:S01]  /*3450*/  LDSM.16.MT88.4 R28, [R2+0x3100] ;  /* 0x00310000021c783b */ /* 0x000fe20000004200 */
        /* <DEDUP_REMOVED lines=8> */
[----:B------:R-:W-:-:S02]  /*34e0*/  FMNMX.FTZ R4, R124, R4, !PT ;  /* 0x000000047c047209 */ /* 0x000fc40007810000 */
[----:B------:R-:W-:Y:S02]  /*34f0*/  FSEL R134, R39, -INF , P5 ;  /* 0xff80000027867808 */ /* 0x000fe40002800000 */
        /* <DEDUP_REMOVED lines=30> */
[----:B------:R-:W-:-:S02]  /*36e0*/  ISETP.GT.AND P1, PT, R3, 0x41, PT ;  /* 0x000000410300780c */ /* 0x000fc40003f24270 */
[----:B------:R-:W-:Y:S02]  /*36f0*/  FSEL R247, R60, -INF , P5 ;  /* 0xff8000003cf77808 */ /* 0x000fe40002800000 */
[----:B------:R-:W-:Y:S02]  /*3700*/  FMNMX.FTZ R4, R240, R4, !PT ;  /* 0x00000004f0047209 */ /* 0x000fe40007810000 */
[----:B------:R-:W-:Y:S02]  /*3710*/  FSEL R161, R42, -INF , P6 ;  /* 0xff8000002aa17808 */ /* 0x000fe40003000000 */
[----:B------:R-:W-:Y:S01]  /*3720*/  FMNMX.FTZ R5, R134, R5, !PT ;  /* 0x0000000586057209 */ /* 0x000fe20007810000 */
[----:B------:R-:W-:Y:S01]  /*3730*/  LDSM.16.MT88.4 R40, [R135+0x6100] ;  /* 0x006100008728783b */ /* 0x000fe20000004200 */
        /* <DEDUP_REMOVED lines=40> */
[----:B------:R-:W-:Y:S02]  /*39c0*/  FSEL R149, R23, -INF , P1 ;  /* 0xff80000017957808 */ /* 0x000fe40000800000 */
[----:B------:R-:W-:Y:S01]  /*39d0*/  FMNMX.FTZ R3, R193, R3, !PT ;  /* 0x00000003c1037209 */ /* 0x000fe20007810000 */
[----:B------:R-:W-:Y:S03]  /*39e0*/  LDSM.16.MT88.4 R20, [R2+0x6100] ;  /* 0x006100000214783b */ /* 0x000fe60000004200 */
        /* <DEDUP_REMOVED lines=20> */
[----:B------:R1:W2:Y:S01]  /*3b30*/  MUFU.EX2 R110, R4 ;  /* 0x00000004006e7308 */ /* 0x0002a20000000800 */
[----:B------:R-:W-:Y:S01]  /*3b40*/  FSEL R8, R8, RZ, P1 ;  /* 0x000000ff08087208 */ /* 0x000fe20000800000 */
[--C-:B-1----:R-:W-:Y:S02]  /*3b50*/  FFMA.FTZ R4, R10, c[0x0][0x2d0], -R9.reuse ;  /* 0x0000b4000a047a23 */ /* 0x102fe40000010809 */
[----:B------:R-:W-:-:S04]  /*3b60*/  FFMA.FTZ R10, R45, c[0x0][0x2d0], -R9 ;  /* 0x0000b4002d0a7a23 */ /* 0x000fc80000010809 */
[----:B------:R1:W3:Y:S08]  /*3b70*/  MUFU.EX2 R201, R4 ;  /* 0x0000000400c97308 */ /* 0x0002f00000000800 */
[----:B------:R4:W-:Y:S01]  /*3b80*/  MUFU.EX2 R142, R10 ;  /* 0x0000000a008e7308 */ /* 0x0009e20000000800 */
[----:B-1----:R-:W-:-:S07]  /*3b90*/  FFMA.FTZ R4, R14, c[0x0][0x2d0], -R8 ;  /* 0x0000b4000e047a23 */ /* 0x002fce0000010808 */
[----:B------:R1:W-:Y:S01]  /*3ba0*/  MUFU.EX2 R251, R4 ;  /* 0x0000000400fb7308 */ /* 0x0003e20000000800 */
[----:B----4-:R-:W-:-:S07]  /*3bb0*/  FFMA.FTZ R10, R44, c[0x0][0x2d0], -R9 ;  /* 0x0000b4002c0a7a23 */ /* 0x010fce0000010809 */
[----:B------:R4:W-:Y:S01]  /*3bc0*/  MUFU.EX2 R144, R10 ;  /* 0x0000000a00907308 */ /* 0x0009e20000000800 */
[----:B-1----:R-:W-:Y:S01]  /*3bd0*/  FFMA.FTZ R4, R11, c[0x0][0x2d0], -R8 ;  /* 0x0000b4000b047a23 */ /* 0x002fe20000010808 */
[----:B--2---:R-:W-:-:S06]  /*3be0*/  MOV R11, R110 ;  /* 0x0000006e000b7202 */ /* 0x004fcc0000000f00 */
[----:B------:R1:W2:Y:S01]  /*3bf0*/  MUFU.EX2 R194, R4 ;  /* 0x0000000400c27308 */ /* 0x0002a20000000800 */
[----:B---3--:R-:W-:Y:S01]  /*3c00*/  F2FP.BF16.PACK_AB R6, R201, R11 ;  /* 0x0000000bc906723e */ /* 0x008fe200000010ff */
[----:B----4-:R-:W-:-:S06]  /*3c10*/  FFMA.FTZ R10, R64, c[0x0][0x2d0], -R9 ;  /* 0x0000b400400a7a23 */ /* 0x010fcc0000010809 */
[----:B------:R3:W-:Y:S01]  /*3c20*/  MUFU.EX2 R120, R10 ;  /* 0x0000000a00787308 */ /* 0x0007e20000000800 */
[----:B-1----:R-:W-:Y:S01]  /*3c30*/  FFMA.FTZ R4, R12, c[0x0][0x2d0], -R8 ;  /* 0x0000b4000c047a23 */ /* 0x002fe20000010808 */
[----:B--2---:R-:W-:-:S06]  /*3c40*/  F2FP.BF16.PACK_AB R5, R194, R251 ;  /* 0x000000fbc205723e */ /* 0x004fcc00000010ff */
[----:B------:R1:W-:Y:S01]  /*3c50*/  MUFU.EX2 R241, R4 ;  /* 0x0000000400f17308 */ /* 0x0003e20000000800 */
[----:B---3--:R-:W-:-:S07]  /*3c60*/  FFMA.FTZ R10, R65, c[0x0][0x2d0], -R9 ;  /* 0x0000b400410a7a23 */ /* 0x008fce0000010809 */
[----:B------:R2:W-:Y:S01]  /*3c70*/  MUFU.EX2 R169, R10 ;  /* 0x0000000a00a97308 */ /* 0x0005e20000000800 */
[--C-:B-1----:R-:W-:Y:S02]  /*3c80*/  FFMA.FTZ R4, R13, c[0x0][0x2d0], -R8.reuse ;  /* 0x0000b4000d047a23 */ /* 0x102fe40000010808 */
        /* <DEDUP_REMOVED lines=8> */
[----:B------:R2:W3:Y:S07]  /*3d10*/  MUFU.EX2 R252, R10 ;  /* 0x0000000a00fc7308 */ /* 0x0004ee0000000800 */
[C---:B------:R-:W-:Y:S01]  /*3d20*/  HMMA.16816.F32.BF16 R72, R4.reuse, R30, RZ ;  /* 0x0000001e0448723c */ /* 0x040fe200000418ff */
[----:B------:R-:W4:Y:S07]  /*3d30*/  LDSM.16.MT88.4 R28, [R237+0x3100] ;  /* 0x00310000ed1c783b */ /* 0x000f2e0000004200 */
        /* <DEDUP_REMOVED lines=13> */
[----:B---3--:R-:W-:-:S06]  /*3e10*/  IMAD.MOV.U32 R10, RZ, RZ, R143 ;  /* 0x000000ffff0a7224 */ /* 0x008fcc00078e008f */
[C---:B------:R-:W-:Y:S08]  /*3e20*/  HMMA.16816.F32.BF16 R96, R4.reuse, R24, RZ ;  /* 0x000000180460723c */ /* 0x040ff000000418ff */
[C---:B------:R-:W-:Y:S01]  /*3e30*/  HMMA.16816.F32.BF16 R60, R4.reuse, R26, RZ ;  /* 0x0000001a043c723c */ /* 0x040fe200000418ff */
[----:B------:R-:W3:Y:S07]  /*3e40*/  LDSM.16.MT88.4 R24, [R2+0x900] ;  /* 0x000900000218783b */ /* 0x000eee0000004200 */
[C---:B------:R-:W-:Y:S08]  /*3e50*/  HMMA.16816.F32.BF16 R44, R4.reuse, R36, RZ ;  /* 0x00000024042c723c */ /* 0x040ff000000418ff */
[C---:B------:R-:W-:Y:S08]  /*3e60*/  HMMA.16816.F32.BF16 R92, R4.reuse, R38, RZ ;  /* 0x00000026045c723c */ /* 0x040ff000000418ff */
[C---:B----4-:R-:W-:Y:S08]  /*3e70*/  HMMA.16816.F32.BF16 R36, R4.reuse, R28, RZ ;  /* 0x0000001c0424723c */ /* 0x050ff000000418ff */
[C---:B------:R-:W-:Y:S01]  /*3e80*/  HMMA.16816.F32.BF16 R108, R4.reuse, R30, RZ ;  /* 0x0000001e046c723c */ /* 0x040fe200000418ff */
[----:B------:R-:W4:Y:S07]  /*3e90*/  LDSM.16.MT88.4 R28, [R2+0x3900] ;  /* 0x00390000021c783b */ /* 0x000f2e0000004200 */
[C---:B--2---:R-:W-:Y:S08]  /*3ea0*/  HMMA.16816.F32.BF16 R64, R4.reuse, R12, RZ ;  /* 0x0000000c0440723c */ /* 0x044ff000000418ff */
[C---:B------:R-:W-:Y:S01]  /*3eb0*/  HMMA.16816.F32.BF16 R112, R4.reuse, R14, RZ ;  /* 0x0000000e0470723c */ /* 0x040fe200000418ff */
[----:B------:R-:W2:Y:S07]  /*3ec0*/  LDSM.16.MT88.4 R12, [R2+0x6900] ;  /* 0x00690000020c783b */ /* 0x000eae0000004200 */
[C---:B------:R-:W-:Y:S08]  /*3ed0*/  HMMA.16816.F32.BF16 R104, R4.reuse, R32, RZ ;  /* 0x000000200468723c */ /* 0x040ff000000418ff */
[C---:B------:R-:W-:Y:S01]  /*3ee0*/  HMMA.16816.F32.BF16 R80, R4.reuse, R34, RZ ;  /* 0x000000220450723c */ /* 0x040fe200000418ff */
[----:B------:R-:W2:Y:S07]  /*3ef0*/  LDSM.16.MT88.4 R32, [R135+0x900] ;  /* 0x000900008720783b */ /* 0x000eae0000004200 */
[C---:B------:R-:W-:Y:S07]  /*3f00*/  HMMA.16816.F32.BF16 R116, R4.reuse, R42, RZ ;  /* 0x0000002a0474723c */ /* 0x040fee00000418ff */
[----:B------:R-:W-:Y:S01]  /*3f10*/  MOV R43, R120 ;  /* 0x00000078002b7202 */ /* 0x000fe20000000f00 */
[C---:B-1----:R-:W-:Y:S08]  /*3f20*/  HMMA.16816.F32.BF16 R128, R4.reuse, R22, RZ ;  /* 0x000000160480723c */ /* 0x042ff000000418ff */
[C---:B------:R-:W-:Y:S01]  /*3f30*/  HMMA.16816.F32.BF16 R120, R4.reuse, R20, RZ ;  /* 0x000000140478723c */ /* 0x040fe200000418ff */
[----:B------:R-:W-:Y:S07]  /*3f40*/  LDSM.16.MT88.4 R20, [R237+0x900] ;  /* 0x00090000ed14783b */ /* 0x000fee0000004200 */
[C---:B------:R-:W-:Y:S08]  /*3f50*/  HMMA.16816.F32.BF16 R136, R4.reuse, R16, RZ ;  /* 0x000000100488723c */ /* 0x040ff000000418ff */
[C---:B------:R-:W-:Y:S01]  /*3f60*/  HMMA.16816.F32.BF16 R180, R4.reuse, R18, RZ ;  /* 0x0000001204b4723c */ /* 0x040fe200000418ff */
[----:B------:R-:W1:Y:S07]  /*3f70*/  LDSM.16.MT88.4 R16, [R0+0x900] ;  /* 0x000900000010783b */ /* 0x000e6e0000004200 */
[----:B------:R-:W-:Y:S07]  /*3f80*/  HMMA.16816.F32.BF16 R88, R4, R40, RZ ;  /* 0x000000280458723c */ /* 0x000fee00000418ff */
[----:B------:R-:W-:Y:S01]  /*3f90*/  F2FP.BF16.PACK_AB R4, R144, R142 ;  /* 0x0000008e9004723e */ /* 0x000fe200000010ff */
[----:B------:R-:W-:Y:S01]  /*3fa0*/  IMAD.MOV.U32 R41, RZ, RZ, R148 ;  /* 0x000000ffff297224 */ /* 0x000fe200078e0094 */
[----:B------:R-:W-:-:S02]  /*3fb0*/  F2FP.BF16.PACK_AB R5, R252, R150 ;  /* 0x00000096fc05723e */ /* 0x000fc400000010ff */
[----:B------:R-:W-:Y:S02]  /*3fc0*/  F2FP.BF16.PACK_AB R6, R169, R43 ;  /* 0x0000002ba906723e */ /* 0x000fe400000010ff */
[----:B------:R-:W-:Y:S02]  /*3fd0*/  F2FP.BF16.PACK_AB R7, R168, R155 ;  /* 0x0000009ba807723e */ /* 0x000fe400000010ff */
[----:B------:R-:W-:-:S05]  /*3fe0*/  MOV R40, R149 ;  /* 0x0000009500287202 */ /* 0x000fca0000000f00 */
[C---:B---3--:R-:W-:Y:S07]  /*3ff0*/  HMMA.16816.F32.BF16 R172, R4.reuse, R26, R80 ;  /* 0x0000001a04ac723c */ /* 0x048fee0000041850 */
[----:B------:R-:W-:Y:S01]  /*4000*/  IMAD.MOV.U32 R83, RZ, RZ, R147 ;  /* 0x000000ffff537224 */ /* 0x000fe200078e0093 */
[----:B------:R-:W-:Y:S01]  /*4010*/  MOV R81, R145 ;  /* 0x0000009100517202 */ /* 0x000fe20000000f00 */
[----:B------:R-:W-:Y:S01]  /*4020*/  IMAD.MOV.U32 R82, RZ, RZ, R146 ;  /* 0x000000ffff527224 */ /* 0x000fe200078e0092 */
[----:B----4-:R-:W-:Y:S01]  /*4030*/  HMMA.16816.F32.BF16 R164, R4, R30, R72 ;  /* 0x0000001e04a4723c */ /* 0x010fe20000041848 */
[----:B------:R-:W-:-:S06]  /*4040*/  IMAD.MOV.U32 R80, RZ, RZ, R144 ;  /* 0x000000ffff507224 */ /* 0x000fcc00078e0090 */
[----:B------:R-:W-:Y:S01]  /*4050*/  IMAD.MOV.U32 R31, RZ, RZ, R141 ;  /* 0x000000ffff1f7224 */ /* 0x000fe200078e008d */
[----:B------:R-:W-:Y:S01]  /*4060*/  HMMA.16816.F32.BF16 R144, R4, R28, R56 ;  /* 0x0000001c0490723c */ /* 0x000fe20000041838 */
[----:B------:R-:W-:-:S06]  /*4070*/  IMAD.MOV.U32 R30, RZ, RZ, R140 ;  /* 0x000000ffff1e7224 */ /* 0x000fcc00078e008c */
[----:B------:R-:W-:Y:S01]  /*4080*/  MOV R28, R142 ;  /* 0x0000008e001c7202 */ /* 0x000fe20000000f00 */
[----:B------:R-:W-:Y:S01]  /*4090*/  HMMA.16816.F32.BF16 R232, R4, R24, R104 ;  /* 0x0000001804e8723c */ /* 0x000fe20000041868 */
[----:B------:R-:W-:Y:S01]  /*40a0*/  LDSM.16.MT88.4 R24, [R237+0x3900] ;  /* 0x00390000ed18783b */ /* 0x000fe20000004200 */
[----:B------:R-:W-:-:S06]  /*40b0*/  IMAD.MOV.U32 R29, RZ, RZ, R150 ;  /* 0x000000ffff1d7224 */ /* 0x000fcc00078e0096 */
[C---:B--2---:R-:W-:Y:S08]  /*40c0*/  HMMA.16816.F32.BF16 R140, R4.reuse, R12, R52 ;  /* 0x0000000c048c723c */ /* 0x044ff00000041834 */
[C---:B------:R-:W-:Y:S01]  /*40d0*/  HMMA.16816.F32.BF16 R104, R4.reuse, R14, R48 ;  /* 0x0000000e0468723c */ /* 0x040fe20000041830 */
[----:B------:R-:W2:Y:S07]  /*40e0*/  LDSM.16.MT88.4 R12, [R135+0x3900] ;  /* 0x00390000870c783b */ /* 0x000eae0000004200 */
[C---:B------:R-:W-:Y:S07]  /*40f0*/  HMMA.16816.F32.BF16 R176, R4.reuse, R34, R84 ;  /* 0x0000002204b0723c */ /* 0x040fee0000041854 */
[----:B------:R-:W-:Y:S01]  /*4100*/  MOV R87, R202 ;  /* 0x000000ca00577202 */ /* 0x000fe20000000f00 */
[----:B------:R-:W-:Y:S01]  /*4110*/  IMAD.MOV.U32 R86, RZ, RZ, R201 ;  /* 0x000000ffff567224 */ /* 0x000fe200078e00c9 */
[----:B------:R-:W-:Y:S01]  /*4120*/  MOV R84, R171 ;  /* 0x000000ab00547202 */ /* 0x000fe20000000f00 */
[----:B------:R-:W-:Y:S01]  /*4130*/  IMAD.MOV.U32 R85, RZ, RZ, R200 ;  /* 0x000000ffff557224 */ /* 0x000fe200078e00c8 */
[C---:B-1----:R-:W-:Y:S08]  /*4140*/  HMMA.16816.F32.BF16 R60, R4.reuse, R18, R60 ;  /* 0x00000012043c723c */ /* 0x042ff0000004183c */
[C---:B------:R-:W-:Y:S07]  /*4150*/  HMMA.16816.F32.BF16 R200, R4.reuse, R20, R100 ;  /* 0x0000001404c8723c */ /* 0x040fee0000041864 */
[----:B------:R-:W-:Y:S01]  /*4160*/  IMAD.MOV.U32 R102, RZ, RZ, R170 ;  /* 0x000000ffff667224 */ /* 0x000fe200078e00aa */
[----:B------:R-:W-:Y:S01]  /*4170*/  MOV R100, R168 ;  /* 0x000000a800647202 */ /* 0x000fe20000000f00 */
[----:B------:R-:W-:Y:S01]  /*4180*/  IMAD.MOV.U32 R101, RZ, RZ, R169 ;  /* 0x000000ffff657224 */ /* 0x000fe200078e00a9 */
[C---:B------:R-:W-:Y:S01]  /*4190*/  HMMA.16816.F32.BF16 R148, R4.reuse, R32, R68 ;  /* 0x000000200494723c */ /* 0x040fe20000041844 */
[----:B------:R-:W-:Y:S07]  /*41a0*/  LDSM.16.MT88.4 R32, [R0+0x6900] ;  /* 0x006900000020783b */ /* 0x000fee0000004200 */
[C---:B------:R-:W-:Y:S01]  /*41b0*/  HMMA.16816.F32.BF16 R168, R4.reuse, R22, R76 ;  /* 0x0000001604a8723c */ /* 0x040fe2000004184c */
[----:B------:R-:W1:Y:S06]  /*41c0*/  LDSM.16.MT88.4 R20, [R0+0x3900] ;  /* 0x003900000014783b */ /* 0x000e6c0000004200 */
[----:B------:R-:W-:Y:S01]  /*41d0*/  IMAD.MOV.U32 R79, RZ, RZ, R195 ;  /* 0x000000ffff4f7224 */ /* 0x000fe200078e00c3 */
[----:B------:R-:W-:Y:S01]  /*41e0*/  MOV R77, R193 ;  /* 0x000000c1004d7202 */ /* 0x000fe20000000f00 */
[----:B------:R-:W-:Y:S01]  /*41f0*/  IMAD.MOV.U32 R78, RZ, RZ, R194 ;  /* 0x000000ffff4e7224 */ /* 0x000fe200078e00c2 */
[----:B--2---:R-:W-:Y:S01]  /*4200*/  HMMA.16816.F32.BF16 R44, R4, R12, R44 ;  /* 0x0000000c042c723c */ /* 0x004fe2000004182c */
[----:B------:R-:W-:-:S07]  /*4210*/  IMAD.MOV.U32 R76, RZ, RZ, R192 ;  /* 0x000000ffff4c7224 */ /* 0x000fce00078e00c0 */
[C---:B------:R-:W-:Y:S01]  /*4220*/  HMMA.16816.F32.BF16 R192, R4.reuse, R16, R96 ;  /* 0x0000001004c0723c */ /* 0x040fe20000041860 */
[----:B------:R-:W2:Y:S06]  /*4230*/  LDSM.16.MT88.4 R16, [R135+0x6900] ;  /* 0x006900008710783b */ /* 0x000eac0000004200 */
[----:B------:R-:W-:Y:S01]  /*4240*/  IMAD.MOV.U32 R99, RZ, RZ, R10 ;  /* 0x000000ffff637224 */ /* 0x000fe200078e000a */
[C---:B------:R-:W-:Y:S01]  /*4250*/  HMMA.16816.F32.BF16 R48, R4.reuse, R14, R92 ;  /* 0x0000000e0430723c */ /* 0x040fe2000004185c */
[----:B------:R-:W-:Y:S01]  /*4260*/  FFMA.FTZ R10, R124, c[0x0][0x2d0], -R9 ;  /* 0x0000b4007c0a7a23 */ /* 0x000fe20000010809 */
[----:B------:R-:W3:Y:S01]  /*4270*/  LDSM.16.MT88.4 R12, [R237+0x6900] ;  /* 0x00690000ed0c783b */ /* 0x000ee20000004200 */
[----:B------:R-:W-:Y:S01]  /*4280*/  IMAD.MOV.U32 R98, RZ, RZ, R43 ;  /* 0x000000ffff627224 */ /* 0x000fe200078e002b */
[----:B------:R-:W-:Y:S01]  /*4290*/  MOV R97, R40 ;  /* 0x0000002800617202 */ /* 0x000fe20000000f00 */
[----:B------:R4:W-:Y:S01]  /*42a0*/  MUFU.EX2 R103, R10 ;  /* 0x0000000a00677308 */ /* 0x0009e20000000800 */
[----:B------:R-:W-:Y:S01]  /*42b0*/  IMAD.MOV.U32 R96, RZ, RZ, R41 ;  /* 0x000000ffff607224 */ /* 0x000fe200078e0029 */
[----:B------:R-:W-:Y:S01]  /*42c0*/  MOV R95, R155 ;  /* 0x0000009b005f7202 */ /* 0x000fe20000000f00 */
[----:B------:R-:W-:Y:S01]  /*42d0*/  HMMA.16816.F32.BF16 R40, R4, R26, R108 ;  /* 0x0000001a0428723c */ /* 0x000fe2000004186c */
[----:B------:R-:W-:Y:S01]  /*42e0*/  MOV R93, R76 ;  /* 0x0000004c005d7202 */ /* 0x000fe20000000f00 */
[----:B------:R-:W-:Y:S01]  /*42f0*/  IMAD.MOV.U32 R94, RZ, RZ, R99 ;  /* 0x000000ffff5e7224 */ /* 0x000fe200078e0063 */
[----:B------:R-:W-:Y:S01]  /*4300*/  MOV R124, R86 ;  /* 0x00000056007c7202 */ /* 0x000fe20000000f00 */
[----:B------:R-:W-:-:S02]  /*4310*/  IMAD.MOV.U32 R99, RZ, RZ, R100 ;  /* 0x000000ffff637224 */ /* 0x000fc400078e0064 */
[----:B------:R-:W-:Y:S01]  /*4320*/  IMAD.MOV.U32 R100, RZ, RZ, R101 ;  /* 0x000000ffff647224 */ /* 0x000fe200078e0065 */
[----:B------:R-:W-:Y:S01]  /*4330*/  MOV R110, R79 ;  /* 0x0000004f006e7202 */ /* 0x000fe20000000f00 */
[C---:B-1----:R-:W-:Y:S01]  /*4340*/  HMMA.16816.F32.BF16 R52, R4.reuse, R20, R64 ;  /* 0x000000140434723c */ /* 0x042fe20000041840 */
[----:B------:R-:W-:Y:S01]  /*4350*/  IMAD.MOV.U32 R108, RZ, RZ, R252 ;  /* 0x000000ffff6c7224 */ /* 0x000fe200078e00fc */
[----:B------:R-:W-:Y:S01]  /*4360*/  MOV R101, R102 ;  /* 0x0000006600657202 */ /* 0x000fe20000000f00 */
[----:B------:R-:W-:Y:S02]  /*4370*/  IMAD.MOV.U32 R111, RZ, RZ, R78 ;  /* 0x000000ffff6f7224 */ /* 0x000fe400078e004e */
[----:B----4-:R-:W-:Y:S02]  /*4380*/  FFMA.FTZ R10, R125, c[0x0][0x2d0], -R9 ;  /* 0x0000b4007d0a7a23 */ /* 0x010fe40000010809 */
[----:B------:R-:W-:Y:S01]  /*4390*/  IMAD.MOV.U32 R102, RZ, RZ, R84 ;  /* 0x000000ffff667224 */ /* 0x000fe200078e0054 */
[----:B------:R-:W-:Y:S01]  /*43a0*/  HMMA.16816.F32.BF16 R56, R4, R22, R112 ;  /* 0x000000160438723c */ /* 0x000fe20000041870 */
[----:B------:R1:W-:Y:S01]  /*43b0*/  MUFU.EX2 R155, R10 ;  /* 0x0000000a009b7308 */ /* 0x0003e20000000800 */
[----:B------:R-:W-:Y:S01]  /*43c0*/  IMAD.MOV.U32 R109, RZ, RZ, R85 ;  /* 0x000000ffff6d7224 */ /* 0x000fe200078e0055 */
[----:B------:R-:W-:Y:S01]  /*43d0*/  MOV R21, R83 ;  /* 0x0000005300157202 */ /* 0x000fe20000000f00 */
[----:B------:R-:W-:-:S02]  /*43e0*/  IMAD.MOV.U32 R125, RZ, RZ, R87 ;  /* 0x000000ffff7d7224 */ /* 0x000fc400078e0057 */
[----:B------:R-:W-:Y:S01]  /*43f0*/  IMAD.MOV.U32 R20, RZ, RZ, R82 ;  /* 0x000000ffff147224 */ /* 0x000fe200078e0052 */
[----:B------:R-:W-:Y:S01]  /*4400*/  MOV R22, R80 ;  /* 0x0000005000167202 */ /* 0x000fe20000000f00 */
[C---:B------:R-:W-:Y:S01]  /*4410*/  HMMA.16816.F32.BF16 R84, R4.reuse, R34, R180 ;  /* 0x000000220454723c */ /* 0x040fe200000418b4 */
[----:B------:R-:W-:Y:S01]  /*4420*/  IMAD.MOV.U32 R23, RZ, RZ, R81 ;  /* 0x000000ffff177224 */ /* 0x000fe200078e0051 */
[----:B------:R-:W-:Y:S01]  /*4430*/  MOV R114, R31 ;  /* 0x0000001f00727202 */ /* 0x000fe20000000f00 */
[----:B------:R-:W-:Y:S02]  /*4440*/  IMAD.MOV.U32 R115, RZ, RZ, R30 ;  /* 0x000000ffff737224 */ /* 0x000fe400078e001e */
[----:B------:R-:W-:Y:S02]  /*4450*/  IMAD.MOV.U32 R113, RZ, RZ, R28 ;  /* 0x000000ffff717224 */ /* 0x000fe400078e001c */
[----:B------:R-:W-:Y:S01]  /*4460*/  IMAD.MOV.U32 R112, RZ, RZ, R29 ;  /* 0x000000ffff707224 */ /* 0x000fe200078e001d */
[C---:B--2---:R-:W-:Y:S01]  /*4470*/  HMMA.16816.F32.BF16 R64, R4.reuse, R16, R88 ;  /* 0x000000100440723c */ /* 0x044fe20000041858 */
[----:B-1----:R-:W-:Y:S01]  /*4480*/  FFMA.FTZ R10, R126, c[0x0][0x2d0], -R9 ;  /* 0x0000b4007e0a7a23 */ /* 0x002fe20000010809 */
[----:B------:R-:W-:Y:S01]  /*4490*/  LDSM.16.MT88.4 R28, [R135+0x1100] ;  /* 0x00110000871c783b */ /* 0x000fe20000004200 */
[----:B------:R-:W-:Y:S01]  /*44a0*/  IMAD.MOV.U32 R35, RZ, RZ, R93 ;  /* 0x000000ffff237224 */ /* 0x000fe200078e005d */
[----:B------:R-:W-:Y:S01]  /*44b0*/  MOV R181, R94 ;  /* 0x0000005e00b57202 */ /* 0x000fe20000000f00 */
[----:B------:R1:W2:Y:S03]  /*44c0*/  MUFU.EX2 R126, R10 ;  /* 0x0000000a007e7308 */ /* 0x0002a60000000800 */
[C---:B------:R-:W-:Y:S01]  /*44d0*/  HMMA.16816.F32.BF16 R68, R4.reuse, R18, R116 ;  /* 0x000000120444723c */ /* 0x040fe20000041874 */
[----:B------:R-:W4:Y:S07]  /*44e0*/  LDSM.16.MT88.4 R16, [R2+0x1100] ;  /* 0x001100000210783b */ /* 0x000f2e0000004200 */
[----:B---3--:R-:W-:Y:S01]  /*44f0*/  HMMA.16816.F32.BF16 R72, R4, R12, R120 ;  /* 0x0000000c0448723c */ /* 0x008fe20000041878 */
[----:B-1----:R-:W-:Y:S01]  /*4500*/  FFMA.FTZ R10, R127, c[0x0][0x2d0], -R9 ;  /* 0x0000b4007f0a7a23 */ /* 0x002fe20000010809 */
[----:B------:R-:W-:Y:S01]  /*4510*/  MOV R127, R23 ;  /* 0x00000017007f7202 */ /* 0x000fe20000000f00 */
[----:B--2---:R-:W-:-:S05]  /*4520*/  IMAD.MOV.U32 R180, RZ, RZ, R126 ;  /* 0x000000ffffb47224 */ /* 0x004fca00078e007e */
[----:B------:R-:W-:Y:S01]  /*4530*/  HMMA.16816.F32.BF16 R36, R4, R24, R36 ;  /* 0x000000180424723c */ /* 0x000fe20000041824 */
[----:B------:R1:W2:Y:S01]  /*4540*/  MUFU.EX2 R91, R10 ;  /* 0x0000000a005b7308 */ /* 0x0002a20000000800 */
[----:B------:R-:W-:Y:S01]  /*4550*/  LDSM.16.MT88.4 R24, [R2+0x4100] ;  /* 0x004100000218783b */ /* 0x000fe20000004200 */
[----:B------:R-:W-:-:S05]  /*4560*/  IMAD.MOV.U32 R126, RZ, RZ, R22 ;  /* 0x000000ffff7e7224 */ /* 0x000fca00078e0016 */
[----:B------:R-:W-:Y:S07]  /*4570*/  HMMA.16816.F32.BF16 R80, R4, R32, R136 ;  /* 0x000000200450723c */ /* 0x000fee0000041888 */
[----:B------:R-:W-:Y:S01]  /*4580*/  MOV R32, R97 ;  /* 0x0000006100207202 */ /* 0x000fe20000000f00 */
[----:B------:R-:W-:Y:S02]  /*4590*/  IMAD.MOV.U32 R33, RZ, RZ, R98 ;  /* 0x000000ffff217224 */ /* 0x000fe400078e0062 */
[----:B-1----:R-:W-:-:S02]  /*45a0*/  FFMA.FTZ R10, R133, c[0x0][0x2d0], -R8 ;  /* 0x0000b400850a7a23 */ /* 0x002fc40000010808 */
[----:B--2---:R-:W-:Y:S02]  /*45b0*/  IMAD.MOV.U32 R183, RZ, RZ, R91 ;  /* 0x000000ffffb77224 */ /* 0x004fe400078e005b */
[----:B------:R1:W2:Y:S01]  /*45c0*/  MUFU.EX2 R92, R10 ;  /* 0x0000000a005c7308 */ /* 0x0002a20000000800 */
[----:B------:R-:W-:Y:S02]  /*45d0*/  IMAD.MOV.U32 R133, RZ, RZ, R20 ;  /* 0x000000ffff857224 */ /* 0x000fe400078e0014 */
[----:B-1----:R-:W-:Y:S01]  /*45e0*/  FFMA.FTZ R10, R134, c[0x0][0x2d0], -R8 ;  /* 0x0000b400860a7a23 */ /* 0x002fe20000010808 */
[----:B------:R-:W-:Y:S01]  /*45f0*/  MOV R134, R111 ;  /* 0x0000006f00867202 */ /* 0x000fe20000000f00 */
[----:B--2---:R-:W-:-:S03]  /*4600*/  IMAD.MOV.U32 R123, RZ, RZ, R92 ;  /* 0x000000ffff7b7224 */ /* 0x004fc600078e005c */
[----:B------:R-:W1:Y:S01]  /*4610*/  MUFU.EX2 R88, R10 ;  /* 0x0000000a00587308 */ /* 0x000e620000000800 */
[----:B------:R-:W-:Y:S02]  /*4620*/  IMAD.MOV.U32 R92, RZ, RZ, R77 ;  /* 0x000000ffff5c7224 */ /* 0x000fe400078e004d */
[----:B------:R-:W-:Y:S01]  /*4630*/  HMMA.16816.F32.BF16 R76, R4, R14, R128 ;  /* 0x0000000e044c723c */ /* 0x000fe20000041880 */
[----:B------:R-:W2:Y:S01]  /*4640*/  LDSM.16.MT88.4 R12, [R2+0x7100] ;  /* 0x00710000020c783b */ /* 0x000ea20000004200 */
[----:B------:R-:W-:-:S05]  /*4650*/  IMAD.MOV.U32 R34, RZ, RZ, R92 ;  /* 0x000000ffff227224 */ /* 0x000fca00078e005c */
[----:B------:R-:W-:Y:S01]  /*4660*/  F2FP.BF16.PACK_AB R4, R155, R103 ;  /* 0x000000679b04723e */ /* 0x000fe200000010ff */
[----:B------:R-:W-:Y:S01]  /*4670*/  IMAD.MOV.U32 R131, RZ, RZ, R21 ;  /* 0x000000ffff837224 */ /* 0x000fe200078e0015 */
[----:B------:R-:W-:Y:S01]  /*4680*/  F2FP.BF16.PACK_AB R6, R183, R180 ;  /* 0x000000b4b706723e */ /* 0x000fe200000010ff */
[----:B------:R-:W3:Y:S01]  /*4690*/  LDSM.16.MT88.4 R20, [R237+0x1100] ;  /* 0x00110000ed14783b */ /* 0x000ee20000004200 */
[----:B------:R-:W-:Y:S01]  /*46a0*/  MOV R130, R108 ;  /* 0x0000006c00827202 */ /* 0x000fe20000000f00 */
[----:B------:R-:W-:Y:S01]  /*46b0*/  IMAD.MOV.U32 R129, RZ, RZ, R109 ;  /* 0x000000ffff817224 */ /* 0x000fe200078e006d */
[----:B-1----:R-:W-:Y:S01]  /*46c0*/  MOV R182, R88 ;  /* 0x0000005800b67202 */ /* 0x002fe20000000f00 */
[----:B------:R-:W-:Y:S02]  /*46d0*/  FFMA.FTZ R10, R161, c[0x0][0x2d0], -R8 ;  /* 0x0000b400a10a7a23 */ /* 0x000fe40000010808 */
[----:B------:R-:W-:Y:S01]  /*46e0*/  IMAD.MOV.U32 R161, RZ, RZ, R96 ;  /* 0x000000ffffa17224 */ /* 0x000fe200078e0060 */
[----:B------:R-:W-:Y:S01]  /*46f0*/  F2FP.BF16.PACK_AB R5, R182, R123 ;  /* 0x0000007bb605723e */ /* 0x000fe200000010ff */
[----:B------:R1:W-:Y:S01]  /*4700*/  MUFU.EX2 R252, R10 ;  /* 0x0000000a00fc7308 */ /* 0x0003e20000000800 */
[----:B------:R-:W-:-:S02]  /*4710*/  IMAD.MOV.U32 R128, RZ, RZ, R110 ;  /* 0x000000ffff807224 */ /* 0x000fc400078e006e */
[----:B-1----:R-:W-:Y:S02]  /*4720*/  FFMA.FTZ R10, R160, c[0x0][0x2d0], -R8 ;  /* 0x0000b400a00a7a23 */ /* 0x002fe40000010808 */
[----:B------:R-:W-:-:S04]  /*4730*/  IMAD.MOV.U32 R160, RZ, RZ, R95 ;  /* 0x000000ffffa07224 */ /* 0x000fc800078e005f */
[----:B------:R-:W1:Y:S02]  /*4740*/  MUFU.EX2 R10, R10 ;  /* 0x0000000a000a7308 */ /* 0x000e640000000800 */
[----:B-1----:R-:W-:-:S07]  /*4750*/  F2FP.BF16.PACK_AB R7, R10, R252 ;  /* 0x000000fc0a07723e */ /* 0x002fce00000010ff */
[C---:B----4-:R-:W-:Y:S07]  /*4760*/  HMMA.16816.F32.BF16 R88, R4.reuse, R16, R232 ;  /* 0x000000100458723c */ /* 0x050fee00000418e8 */
[----:B------:R-:W-:Y:S01]  /*4770*/  IMAD.MOV.U32 R232, RZ, RZ, R99 ;  /* 0x000000ffffe87224 */ /* 0x000fe200078e0063 */
[----:B------:R-:W-:Y:S01]  /*4780*/  HMMA.16816.F32.BF16 R92, R4, R18, R172 ;  /* 0x00000012045c723c */ /* 0x000fe200000418ac */
[----:B------:R-:W1:Y:S01]  /*4790*/  LDSM.16.MT88.4 R16, [R0+0x1100] ;  /* 0x001100000010783b */ /* 0x000e620000004200 */
[----:B------:R-:W-:Y:S01]  /*47a0*/  MOV R233, R100 ;  /* 0x0000006400e97202 */ /* 0x000fe20000000f00 */
[----:B------:R-:W-:-:S02]  /*47b0*/  IMAD.MOV.U32 R234, RZ, RZ, R101 ;  /* 0x000000ffffea7224 */ /* 0x000fc400078e0065 */
[----:B------:R-:W-:Y:S02]  /*47c0*/  IMAD.MOV.U32 R235, RZ, RZ, R102 ;  /* 0x000000ffffeb7224 */ /* 0x000fe400078e0066 */
[----:B------:R-:W-:Y:S01]  /*47d0*/  MOV R175, R103 ;  /* 0x0000006700af7202 */ /* 0x000fe20000000f00 */
[----:B--2---:R-:W-:Y:S01]  /*47e0*/  HMMA.16816.F32.BF16 R116, R4, R12, R140 ;  /* 0x0000000c0474723c */ /* 0x004fe2000004188c */
[----:B------:R-:W-:Y:S01]  /*47f0*/  MOV R172, R126 ;  /* 0x0000007e00ac7202 */ /* 0x000fe20000000f00 */
[----:B------:R-:W-:Y:S02]  /*4800*/  IMAD.MOV.U32 R173, RZ, RZ, R112 ;  /* 0x000000ffffad7224 */ /* 0x000fe400078e0070 */
[----:B------:R-:W-:-:S04]  /*4810*/  IMAD.MOV.U32 R174, RZ, RZ, R113 ;  /* 0x000000ffffae7224 */ /* 0x000fc800078e0071 */
[C---:B------:R-:W-:Y:S01]  /*4820*/  HMMA.16816.F32.BF16 R104, R4.reuse, R14, R104 ;  /* 0x0000000e0468723c */ /* 0x040fe20000041868 */
[----:B------:R-:W2:Y:S07]  /*4830*/  LDSM.16.MT88.4 R12, [R135+0x4100] ;  /* 0x00410000870c783b */ /* 0x000eae0000004200 */
[C---:B------:R-:W-:Y:S08]  /*4840*/  HMMA.16816.F32.BF16 R96, R4.reuse, R24, R144 ;  /* 0x000000180460723c */ /* 0x040ff00000041890 */
[C---:B------:R-:W-:Y:S01]  /*4850*/  HMMA.16816.F32.BF16 R100, R4.reuse, R26, R164 ;  /* 0x0000001a0464723c */ /* 0x040fe200000418a4 */
[----:B------:R-:W4:Y:S06]  /*4860*/  LDSM.16.MT88.4 R24, [R237+0x4100] ;  /* 0x00410000ed18783b */ /* 0x000f2c0000004200 */
[----:B------:R-:W-:Y:S01]  /*4870*/  MOV R164, R181 ;  /* 0x000000b500a47202 */ /* 0x000fe20000000f00 */
[----:B------:R-:W-:Y:S01]  /*4880*/  HMMA.16816.F32.BF16 R108, R4, R30, R176 ;  /* 0x0000001e046c723c */ /* 0x000fe200000418b0 */
[----:B------:R-:W-:Y:S01]  /*4890*/  MOV R181, R131 ;  /* 0x0000008300b57202 */ /* 0x000fe20000000f00 */
[----:B------:R-:W-:Y:S01]  /*48a0*/  IMAD.MOV.U32 R165, RZ, RZ, R35 ;  /* 0x000000ffffa57224 */ /* 0x000fe200078e0023 */
[----:B------:R-:W-:Y:S01]  /*48b0*/  MOV R167, R235 ;  /* 0x000000eb00a77202 */ /* 0x000fe20000000f00 */
[----:B------:R-:W-:Y:S01]  /*48c0*/  IMAD.MOV.U32 R235, RZ, RZ, R10 ;  /* 0x000000ffffeb7224 */ /* 0x000fe200078e000a */
[----:B------:R-:W-:Y:S01]  /*48d0*/  MOV R35, R124 ;  /* 0x0000007c00237202 */ /* 0x000fe20000000f00 */
[----:B------:R-:W-:-:S02]  /*48e0*/  FFMA.FTZ R10, R162, c[0x0][0x2d0], -R9 ;  /* 0x0000b400a20a7a23 */ /* 0x000fc40000010809 */
[----:B------:R-:W-:Y:S01]  /*48f0*/  IMAD.MOV.U32 R177, RZ, RZ, R123 ;  /* 0x000000ffffb17224 */ /* 0x000fe200078e007b */
[C---:B------:R-:W-:Y:S01]  /*4900*/  HMMA.16816.F32.BF16 R136, R4.reuse, R28, R148 ;  /* 0x0000001c0488723c */ /* 0x040fe20000041894 */
[----:B------:R-:W-:Y:S02]  /*4910*/  IMAD.MOV.U32 R179, RZ, RZ, R160 ;  /* 0x000000ffffb37224 */ /* 0x000fe400078e00a0 */
[----:B------:R-:W-:Y:S02]  /*4920*/  IMAD.MOV.U32 R160, RZ, RZ, R127 ;  /* 0x000000ffffa07224 */ /* 0x000fe400078e007f */
[----:B------:R-:W-:Y:S02]  /*4930*/  IMAD.MOV.U32 R166, RZ, RZ, R34 ;  /* 0x000000ffffa67224 */ /* 0x000fe400078e0022 */
[----:B------:R-:W-:Y:S01]  /*4940*/  IMAD.MOV.U32 R28, RZ, RZ, R33 ;  /* 0x000000ffff1c7224 */ /* 0x000fe200078e0021 */
[----:B---3--:R-:W-:Y:S01]  /*4950*/  HMMA.16816.F32.BF16 R120, R4, R20, R200 ;  /* 0x000000140478723c */ /* 0x008fe200000418c8 */
[----:B------:R-:W-:Y:S01]  /*4960*/  MOV R33, R128 ;  /* 0x0000008000217202 */ /* 0x000fe20000000f00 */
[----:B------:R-:W-:Y:S01]  /*4970*/  IMAD.MOV.U32 R29, RZ, RZ, R130 ;  /* 0x000000ffff1d7224 */ /* 0x000fe200078e0082 */
[----:B------:R3:W-:Y:S01]  /*4980*/  MUFU.EX2 R200, R10 ;  /* 0x0000000a00c87308 */ /* 0x0007e20000000800 */
[----:B------:R-:W-:Y:S01]  /*4990*/  IMAD.MOV.U32 R34, RZ, RZ, R115 ;  /* 0x000000ffff227224 */ /* 0x000fe200078e0073 */
[----:B------:R-:W-:-:S02]  /*49a0*/  MOV R178, R33 ;  /* 0x0000002100b27202 */ /* 0x000fc40000000f00 */
[----:B------:R-:W-:Y:S01]  /*49b0*/  IMAD.MOV.U32 R201, RZ, RZ, R233 ;  /* 0x000000ffffc97224 */ /* 0x000fe200078e00e9 */
[----:B------:R-:W-:Y:S01]  /*49c0*/  MOV R233, R32 ;  /* 0x0000002000e97202 */ /* 0x000fe20000000f00 */
[----:B------:R-:W-:Y:S01]  /*49d0*/  IMAD.MOV.U32 R32, RZ, RZ, R129 ;  /* 0x000000ffff207224 */ /* 0x000fe200078e0081 */
[C---:B-1----:R-:W-:Y:S01]  /*49e0*/  HMMA.16816.F32.BF16 R148, R4.reuse, R16, R192 ;  /* 0x000000100494723c */ /* 0x042fe200000418c0 */
[----:B------:R-:W-:Y:S01]  /*49f0*/  MOV R202, R232 ;  /* 0x000000e800ca7202 */ /* 0x000fe20000000f00 */
[----:B------:R-:W-:Y:S02]  /*4a00*/  IMAD.MOV.U32 R232, RZ, RZ, R234 ;  /* 0x000000ffffe87224 */ /* 0x000fe400078e00ea */
[----:B------:R-:W-:Y:S02]  /*4a10*/  IMAD.MOV.U32 R234, RZ, RZ, R183 ;  /* 0x000000ffffea7224 */ /* 0x000fe400078e00b7 */
[----:B------:R-:W-:Y:S02]  /*4a20*/  IMAD.MOV.U32 R183, RZ, RZ, R133 ;  /* 0x000000ffffb77224 */ /* 0x000fe400078e0085 */
[----:B------:R-:W-:Y:S01]  /*4a30*/  HMMA.16816.F32.BF16 R128, R4, R22, R168 ;  /* 0x000000160480723c */ /* 0x000fe200000418a8 */
[----:B------:R-:W1:Y:S01]  /*4a40*/  LDSM.16.MT88.4 R20, [R0+0x4100] ;  /* 0x004100000014783b */ /* 0x000e620000004200 */
[----:B------:R-:W-:-:S02]  /*4a50*/  IMAD.MOV.U32 R133, RZ, RZ, R125 ;  /* 0x000000ffff857224 */ /* 0x000fc400078e007d */
[----:B---3--:R-:W-:Y:S02]  /*4a60*/  FFMA.FTZ R10, R242, c[0x0][0x2d0], -R9 ;  /* 0x0000b400f20a7a23 */ /* 0x008fe40000010809 */
[----:B------:R-:W-:Y:S01]  /*4a70*/  IMAD.MOV.U32 R203, RZ, RZ, R175 ;  /* 0x000000ffffcb7224 */ /* 0x000fe200078e00af */
[----:B------:R-:W-:Y:S01]  /*4a80*/  MOV R175, R114 ;  /* 0x0000007200af7202 */ /* 0x000fe20000000f00 */
[C---:B------:R-:W-:Y:S01]  /*4a90*/  HMMA.16816.F32.BF16 R144, R4.reuse, R18, R60 ;  /* 0x000000120490723c */ /* 0x040fe2000004183c */
[----:B------:R-:W3:Y:S01]  /*4aa0*/  LDSM.16.MT88.4 R16, [R135+0x7100] ;  /* 0x007100008710783b */ /* 0x000ee20000004200 */
[----:B------:R4:W1:Y:S01]  /*4ab0*/  MUFU.EX2 R195, R10 ;  /* 0x0000000a00c37308 */ /* 0x0008620000000800 */
[----:B------:R-:W-:Y:S02]  /*4ac0*/  IMAD.MOV.U32 R162, RZ, RZ, R183 ;  /* 0x000000ffffa27224 */ /* 0x000fe400078e00b7 */
[----:B------:R-:W-:Y:S02]  /*4ad0*/  IMAD.MOV.U32 R242, RZ, RZ, R179 ;  /* 0x000000fffff27224 */ /* 0x000fe400078e00b3 */
[----:B------:R-:W-:Y:S01]  /*4ae0*/  IMAD.MOV.U32 R179, RZ, RZ, R34 ;  /* 0x000000ffffb37224 */ /* 0x000fe200078e0022 */
[----:B--2---:R-:W-:Y:S01]  /*4af0*/  HMMA.16816.F32.BF16 R140, R4, R12, R44 ;  /* 0x0000000c048c723c */ /* 0x004fe2000004182c */
[----:B------:R-:W-:-:S07]  /*4b00*/  IMAD.MOV.U32 R176, RZ, RZ, R32 ;  /* 0x000000ffffb07224 */ /* 0x000fce00078e0020 */
[----:B------:R-:W-:Y:S01]  /*4b10*/  HMMA.16816.F32.BF16 R124, R4, R14, R48 ;  /* 0x0000000e047c723c */ /* 0x000fe20000041830 */
[----:B------:R-:W2:Y:S01]  /*4b20*/  LDSM.16.MT88.4 R12, [R237+0x7100] ;  /* 0x00710000ed0c783b */ /* 0x000ea20000004200 */
[----:B----4-:R-:W-:-:S04]  /*4b30*/  FFMA.FTZ R10, R163, c[0x0][0x2d0], -R9 ;  /* 0x0000b400a30a7a23 */ /* 0x010fc80000010809 */
[----:B------:R4:W-:Y:S02]  /*4b40*/  MUFU.EX2 R194, R10 ;  /* 0x0000000a00c27308 */ /* 0x0009e40000000800 */
[C---:B------:R-:W-:Y:S08]  /*4b50*/  HMMA.16816.F32.BF16 R112, R4.reuse, R24, R36 ;  /* 0x000000180470723c */ /* 0x040ff00000041824 */
[----:B------:R-:W-:Y:S01]  /*4b60*/  HMMA.16816.F32.BF16 R36, R4, R26, R40 ;  /* 0x0000001a0424723c */ /* 0x000fe20000041828 */
[----:B------:R-:W2:Y:S01]  /*4b70*/  LDSM.16.MT88.4 R24, [R0+0x7100] ;  /* 0x007100000018783b */ /* 0x000ea20000004200 */
[----:B----4-:R-:W-:-:S06]  /*4b80*/  FFMA.FTZ R10, R240, c[0x0][0x2d0], -R9 ;  /* 0x0000b400f00a7a23 */ /* 0x010fcc0000010809 */
[C---:B-1----:R-:W-:Y:S01]  /*4b90*/  HMMA.16816.F32.BF16 R48, R4.reuse, R20, R52 ;  /* 0x000000140430723c */ /* 0x042fe20000041834 */
[----:B------:R-:W-:Y:S01]  /*4ba0*/  IMAD.MOV.U32 R240, RZ, RZ, R28 ;  /* 0x000000fffff07224 */ /* 0x000fe200078e001c */
[----:B------:R1:W-:Y:S06]  /*4bb0*/  MUFU.EX2 R193, R10 ;  /* 0x0000000a00c17308 */ /* 0x0003ec0000000800 */
[C---:B---3--:R-:W-:Y:S08]  /*4bc0*/  HMMA.16816.F32.BF16 R52, R4.reuse, R16, R64 ;  /* 0x000000100434723c */ /* 0x048ff00000041840 */
[----:B------:R-:W-:Y:S01]  /*4bd0*/  HMMA.16816.F32.BF16 R40, R4, R18, R68 ;  /* 0x000000120428723c */ /* 0x000fe20000041844 */
[----:B------:R-:W3:Y:S01]  /*4be0*/  LDSM.16.MT88.4 R16, [R2+0x7900] ;  /* 0x007900000210783b */ /* 0x000ee20000004200 */
[----:B-1----:R-:W-:Y:S01]  /*4bf0*/  FFMA.FTZ R10, R244, c[0x0][0x2d0], -R8 ;  /* 0x0000b400f40a7a23 */ /* 0x002fe20000010808 */
[----:B------:R-:W-:-:S02]  /*4c00*/  MOV R244, R29 ;  /* 0x0000001d00f47202 */ /* 0x000fc40000000f00 */
[----:B------:R-:W-:Y:S01]  /*4c10*/  LDSM.16.MT88.4 R28, [R237+0x1900] ;  /* 0x00190000ed1c783b */ /* 0x000fe20000004200 */
[----:B------:R1:W-:Y:S02]  /*4c20*/  MUFU.EX2 R192, R10 ;  /* 0x0000000a00c07308 */ /* 0x0003e40000000800 */
[C---:B------:R-:W-:Y:S01]  /*4c30*/  HMMA.16816.F32.BF16 R44, R4.reuse, R22, R56 ;  /* 0x00000016042c723c */ /* 0x040fe20000041838 */
[----:B------:R-:W-:Y:S07]  /*4c40*/  LDSM.16.MT88.4 R20, [R2+0x4900] ;  /* 0x004900000214783b */ /* 0x000fee0000004200 */
[----:B--2---:R-:W-:Y:S01]  /*4c50*/  HMMA.16816.F32.BF16 R56, R4, R12, R72 ;  /* 0x0000000c0438723c */ /* 0x004fe20000041848 */
[----:B-1----:R-:W-:-:S02]  /*4c60*/  FFMA.FTZ R10, R243, c[0x0][0x2d0], -R8 ;  /* 0x0000b400f30a7a23 */ /* 0x002fc40000010808 */
[----:B------:R-:W-:-:S05]  /*4c70*/  IMAD.MOV.U32 R243, RZ, RZ, R172 ;  /* 0x000000fffff37224 */ /* 0x000fca00078e00ac */
[C---:B------:R-:W-:Y:S01]  /*4c80*/  HMMA.16816.F32.BF16 R168, R4.reuse, R14, R76 ;  /* 0x0000000e04a8723c */ /* 0x040fe2000004184c */
[----:B------:R1:W2:Y:S01]  /*4c90*/  MUFU.EX2 R183, R10 ;  /* 0x0000000a00b77308 */ /* 0x0002a20000000800 */
[----:B------:R-:W-:Y:S01]  /*4ca0*/  IMAD.MOV.U32 R172, RZ, RZ, R173 ;  /* 0x000000ffffac7224 */ /* 0x000fe200078e00ad */
[----:B------:R-:W-:Y:S01]  /*4cb0*/  MOV R173, R174 ;  /* 0x000000ae00ad7202 */ /* 0x000fe20000000f00 */
[----:B------:R-:W-:Y:S01]  /*4cc0*/  IMAD.MOV.U32 R174, RZ, RZ, R175 ;  /* 0x000000ffffae7224 */ /* 0x000fe200078e00af */
[----:B------:R-:W-:Y:S01]  /*4cd0*/  MOV R175, R35 ;  /* 0x0000002300af7202 */ /* 0x000fe20000000f00 */
[----:B------:R-:W-:Y:S02]  /*4ce0*/  LDSM.16.MT88.4 R12, [R135+0x1900] ;  /* 0x00190000870c783b */ /* 0x000fe40000004200 */
[C---:B------:R-:W-:Y:S02]  /*4cf0*/  HMMA.16816.F32.BF16 R64, R4.reuse, R24, R80 ;  /* 0x000000180440723c */ /* 0x040fe40000041850 */
[----:B------:R-:W4:Y:S06]  /*4d00*/  LDSM.16.MT88.4 R32, [R2+0x1900] ;  /* 0x001900000220783b */ /* 0x000f2c0000004200 */
[----:B------:R-:W-:Y:S01]  /*4d10*/  HMMA.16816.F32.BF16 R60, R4, R26, R84 ;  /* 0x0000001a043c723c */ /* 0x000fe20000041854 */
[----:B-1----:R-:W-:Y:S01]  /*4d20*/  FFMA.FTZ R10, R246, c[0x0][0x2d0], -R8 ;  /* 0x0000b400f60a7a23 */ /* 0x002fe20000010808 */
[----:B------:R-:W1:Y:S01]  /*4d30*/  LDSM.16.MT88.4 R24, [R0+0x1900] ;  /* 0x001900000018783b */ /* 0x000e620000004200 */
[----:B------:R-:W-:-:S02]  /*4d40*/  IMAD.MOV.U32 R246, RZ, RZ, R164 ;  /* 0x000000fffff67224 */ /* 0x000fc400078e00a4 */
[----:B------:R-:W-:Y:S01]  /*4d50*/  IMAD.MOV.U32 R164, RZ, RZ, R165 ;  /* 0x000000ffffa47224 */ /* 0x000fe200078e00a5 */
[----:B------:R-:W-:Y:S01]  /*4d60*/  MOV R165, R166 ;  /* 0x000000a600a57202 */ /* 0x000fe20000000f00 */
[----:B------:R-:W-:Y:S01]  /*4d70*/  IMAD.MOV.U32 R166, RZ, RZ, R167 ;  /* 0x000000ffffa67224 */ /* 0x000fe200078e00a7 */
[----:B------:R-:W-:Y:S01]  /*4d80*/  F2FP.BF16.PACK_AB R4, R195, R200 ;  /* 0x000000c8c304723e */ /* 0x000fe200000010ff */
[----:B------:R-:W-:Y:S01]  /*4d90*/  IMAD.MOV.U32 R167, RZ, RZ, R232 ;  /* 0x000000ffffa77224 */ /* 0x000fe200078e00e8 */
[----:B------:R-:W-:Y:S01]  /*4da0*/  MOV R232, R233 ;  /* 0x000000e900e87202 */ /* 0x000fe20000000f00 */
[----:B------:R-:W-:Y:S01]  /*4db0*/  IMAD.MOV.U32 R233, RZ, RZ, R182 ;  /* 0x000000ffffe97224 */ /* 0x000fe200078e00b6 */
[----:B--2---:R-:W-:Y:S01]  /*4dc0*/  F2FP.BF16.PACK_AB R5, R183, R192 ;  /* 0x000000c0b705723e */ /* 0x004fe200000010ff */
[----:B------:R2:W-:Y:S01]  /*4dd0*/  MUFU.EX2 R182, R10 ;  /* 0x0000000a00b67308 */ /* 0x0005e20000000800 */
[----:B------:R-:W-:Y:S01]  /*4de0*/  F2FP.BF16.PACK_AB R6, R193, R194 ;  /* 0x000000c2c106723e */ /* 0x000fe200000010ff */
[----:B--2---:R-:W-:-:S02]  /*4df0*/  FFMA.FTZ R10, R245, c[0x0][0x2d0], -R8 ;  /* 0x0000b400f50a7a23 */ /* 0x004fc40000010808 */
[----:B------:R-:W-:-:S04]  /*4e00*/  IMAD.MOV.U32 R245, RZ, RZ, R181 ;  /* 0x000000fffff57224 */ /* 0x000fc800078e00b5 */
[----:B------:R-:W2:Y:S02]  /*4e10*/  MUFU.EX2 R181, R10 ;  /* 0x0000000a00b57308 */ /* 0x000ea40000000800 */
[----:B--2---:R-:W-:Y:S01]  /*4e20*/  F2FP.BF16.PACK_AB R7, R181, R182 ;  /* 0x000000b6b507723e */ /* 0x004fe200000010ff */
[----:B------:R-:W-:-:S06]  /*4e30*/  FFMA.FTZ R10, R247, c[0x0][0x2d0], -R9 ;  /* 0x0000b400f70a7a23 */ /* 0x000fcc0000010809 */
[C---:B---3--:R-:W-:Y:S08]  /*4e40*/  HMMA.16816.F32.BF16 R116, R4.reuse, R16, R116 ;  /* 0x000000100474723c */ /* 0x048ff00000041874 */
[C---:B------:R-:W-:Y:S01]  /*4e50*/  HMMA.16816.F32.BF16 R80, R4.reuse, R18, R104 ;  /* 0x000000120450723c */ /* 0x040fe20000041868 */
[----:B------:R-:W2:Y:S07]  /*4e60*/  LDSM.16.MT88.4 R16, [R135+0x4900] ;  /* 0x004900008710783b */ /* 0x000eae0000004200 */
[C---:B----4-:R-:W-:Y:S07]  /*4e70*/  HMMA.16816.F32.BF16 R68, R4.reuse, R32, R88 ;  /* 0x000000200444723c */ /* 0x050fee0000041858 */
[----:B------:R-:W-:Y:S01]  /*4e80*/  IMAD.MOV.U32 R32, RZ, RZ, R176 ;  /* 0x000000ffff207224 */ /* 0x000fe200078e00b0 */
[----:B------:R-:W-:Y:S01]  /*4e90*/  HMMA.16816.F32.BF16 R136, R4, R12, R136 ;  /* 0x0000000c0488723c */ /* 0x000fe20000041888 */
[----:B------:R-:W-:Y:S01]  /*4ea0*/  MOV R33, R162 ;  /* 0x000000a200217202 */ /* 0x000fe20000000f00 */
[----:B------:R-:W-:Y:S01]  /*4eb0*/  IMAD.MOV.U32 R176, RZ, RZ, R232 ;  /* 0x000000ffffb07224 */ /* 0x000fe200078e00e8 */
[----:B------:R-:W-:Y:S01]  /*4ec0*/  MOV R232, R233 ;  /* 0x000000e900e87202 */ /* 0x000fe20000000f00 */
[----:B------:R-:W-:-:S04]  /*4ed0*/  IMAD.MOV.U32 R233, RZ, RZ, R180 ;  /* 0x000000ffffe97224 */ /* 0x000fc800078e00b4 */
[C---:B------:R-:W-:Y:S01]  /*4ee0*/  HMMA.16816.F32.BF16 R88, R4.reuse, R14, R108 ;  /* 0x0000000e0458723c */ /* 0x040fe2000004186c */
[----:B------:R-:W3:Y:S07]  /*4ef0*/  LDSM.16.MT88.4 R12, [R237+0x4900] ;  /* 0x00490000ed0c783b */ /* 0x000eee0000004200 */
[C---:B------:R-:W-:Y:S07]  /*4f00*/  HMMA.16816.F32.BF16 R84, R4.reuse, R20, R96 ;  /* 0x000000140454723c */ /* 0x040fee0000041860 */
[----:B------:R-:W-:Y:S01]  /*4f10*/  IMAD.MOV.U32 R99, RZ, RZ, R164 ;  /* 0x000000ffff637224 */ /* 0x000fe200078e00a4 */
[----:B------:R-:W-:Y:S01]  /*4f20*/  MOV R97, R166 ;  /* 0x000000a600617202 */ /* 0x000fe20000000f00 */
[----:B------:R-:W-:Y:S01]  /*4f30*/  IMAD.MOV.U32 R98, RZ, RZ, R165 ;  /* 0x000000ffff627224 */ /* 0x000fe200078e00a5 */
[----:B------:R-:W-:Y:S01]  /*4f40*/  HMMA.16816.F32.BF16 R72, R4, R34, R92 ;  /* 0x000000220448723c */ /* 0x000fe2000004185c */
[----:B------:R-:W-:-:S06]  /*4f50*/  IMAD.MOV.U32 R96, RZ, RZ, R167 ;  /* 0x000000ffff607224 */ /* 0x000fcc00078e00a7 */
[----:B------:R-:W-:Y:S01]  /*4f60*/  MOV R34, R179 ;  /* 0x000000b300227202 */ /* 0x000fe20000000f00 */
[C---:B------:R-:W-:Y:S01]  /*4f70*/  HMMA.16816.F32.BF16 R76, R4.reuse, R22, R100 ;  /* 0x00000016044c723c */ /* 0x040fe20000041864 */
[----:B------:R-:W-:Y:S01]  /*4f80*/  IMAD.MOV.U32 R35, RZ, RZ, R178 ;  /* 0x000000ffff237224 */ /* 0x000fe200078e00b2 */
[----:B------:R4:W-:Y:S01]  /*4f90*/  MUFU.EX2 R179, R10 ;  /* 0x0000000a00b37308 */ /* 0x0009e20000000800 */
[----:B------:R-:W3:Y:S05]  /*4fa0*/  LDSM.16.MT88.4 R20, [R0+0x4900] ;  /* 0x004900000014783b */ /* 0x000eea0000004200 */
[C---:B-1----:R-:W-:Y:S08]  /*4fb0*/  HMMA.16816.F32.BF16 R108, R4.reuse, R24, R148 ;  /* 0x00000018046c723c */ /* 0x042ff00000041894 */
[----:B------:R-:W-:Y:S01]  /*4fc0*/  HMMA.16816.F32.BF16 R164, R4, R26, R144 ;  /* 0x0000001a04a4723c */ /* 0x000fe20000041890 */
[----:B------:R-:W1:Y:S01]  /*4fd0*/  LDSM.16.MT88.4 R24, [R135+0x7900] ;  /* 0x007900008718783b */ /* 0x000e620000004200 */
[----:B----4-:R-:W-:-:S04]  /*4fe0*/  FFMA.FTZ R10, R249, c[0x0][0x2d0], -R9 ;  /* 0x0000b400f90a7a23 */ /* 0x010fc80000010809 */
[----:B------:R4:W1:Y:S02]  /*4ff0*/  MUFU.EX2 R180, R10 ;  /* 0x0000000a00b47308 */ /* 0x0008640000000800 */
[C---:B------:R-:W-:Y:S08]  /*5000*/  HMMA.16816.F32.BF16 R92, R4.reuse, R28, R120 ;  /* 0x0000001c045c723c */ /* 0x040ff00000041878 */
[----:B------:R-:W-:Y:S01]  /*5010*/  HMMA.16816.F32.BF16 R100, R4, R30, R128 ;  /* 0x0000001e0464723c */ /* 0x000fe20000041880 */
[----:B------:R-:W1:Y:S01]  /*5020*/  LDSM.16.MT88.4 R28, [R237+0x7900] ;  /* 0x00790000ed1c783b */ /* 0x000e620000004200 */
[----:B----4-:R-:W-:-:S06]  /*5030*/  FFMA.FTZ R10, R248, c[0x0][0x2d0], -R9 ;  /* 0x0000b400f80a7a23 */ /* 0x010fcc0000010809 */
[C---:B--2---:R-:W-:Y:S01]  /*5040*/  HMMA.16816.F32.BF16 R128, R4.reuse, R16, R140 ;  /* 0x000000100480723c */ /* 0x044fe2000004188c */
[----:B------:R2:W-:Y:S06]  /*5050*/  MUFU.EX2 R178, R10 ;  /* 0x0000000a00b27308 */ /* 0x0005ec0000000800 */
[----:B------:R-:W-:Y:S01]  /*5060*/  MOV R143, R161 ;  /* 0x000000a1008f7202 */ /* 0x000fe20000000f00 */
[----:B------:R-:W-:Y:S01]  /*5070*/  IMAD.MOV.U32 R142, RZ, RZ, R160 ;  /* 0x000000ffff8e7224 */ /* 0x000fe200078e00a0 */
[----:B------:R-:W-:Y:S01]  /*5080*/  MOV R140, R97 ;  /* 0x00000061008c7202 */ /* 0x000fe20000000f00 */
[----:B------:R-:W-:Y:S01]  /*5090*/  IMAD.MOV.U32 R17, RZ, RZ, R96 ;  /* 0x000000ffff117224 */ /* 0x000fe200078e0060 */
[----:B------:R-:W-:Y:S01]  /*50a0*/  HMMA.16816.F32.BF16 R144, R4, R18, R124 ;  /* 0x000000120490723c */ /* 0x000fe2000004187c */
[----:B------:R-:W-:Y:S01]  /*50b0*/  IMAD.MOV.U32 R16, RZ, RZ, R143 ;  /* 0x000000ffff107224 */ /* 0x000fe200078e008f */
[----:B------:R-:W-:Y:S01]  /*50c0*/  MOV R143, R34 ;  /* 0x00000022008f7202 */ /* 0x000fe20000000f00 */
[----:B------:R-:W-:-:S02]  /*50d0*/  IMAD.MOV.U32 R34, RZ, RZ, R35 ;  /* 0x000000ffff227224 */ /* 0x000fc400078e0023 */
[----:B------:R-:W-:Y:S01]  /*50e0*/  IMAD.MOV.U32 R35, RZ, RZ, R32 ;  /* 0x000000ffff237224 */ /* 0x000fe200078e0020 */
[----:B------:R-:W-:Y:S01]  /*50f0*/  MOV R32, R33 ;  /* 0x0000002100207202 */ /* 0x000fe20000000f00 */
[----:B------:R-:W-:Y:S01]  /*5100*/  IMAD.MOV.U32 R33, RZ, RZ, R245 ;  /* 0x000000ffff217224 */ /* 0x000fe200078e00f5 */
[C---:B---3--:R-:W-:Y:S01]  /*5110*/  HMMA.16816.F32.BF16 R148, R4.reuse, R12, R112 ;  /* 0x0000000c0494723c */ /* 0x048fe20000041870 */
[----:B------:R-:W-:Y:S01]  /*5120*/  IMAD.MOV.U32 R245, RZ, RZ, R246 ;  /* 0x000000fffff57224 */ /* 0x000fe200078e00f6 */
[----:B------:R-:W-:Y:S01]  /*5130*/  MOV R246, R243 ;  /* 0x000000f300f67202 */ /* 0x000fe20000000f00 */
[----:B------:R-:W-:Y:S02]  /*5140*/  IMAD.MOV.U32 R243, RZ, RZ, R244 ;  /* 0x000000fffff37224 */ /* 0x000fe400078e00f4 */
[----:B--2---:R-:W-:Y:S02]  /*5150*/  FFMA.FTZ R10, R142, c[0x0][0x2d0], -R9 ;  /* 0x0000b4008e0a7a23 */ /* 0x004fe40000010809 */
[----:B------:R-:W-:Y:S01]  /*5160*/  IMAD.MOV.U32 R244, RZ, RZ, R240 ;  /* 0x000000fffff47224 */ /* 0x000fe200078e00f0 */
[----:B------:R-:W-:Y:S01]  /*5170*/  MOV R240, R242 ;  /* 0x000000f200f07202 */ /* 0x000fe20000000f00 */
[----:B------:R-:W-:Y:S01]  /*5180*/  IMAD.MOV.U32 R142, RZ, RZ, R99 ;  /* 0x000000ffff8e7224 */ /* 0x000fe200078e0063 */
[C---:B------:R-:W-:Y:S01]  /*5190*/  HMMA.16816.F32.BF16 R160, R4.reuse, R14, R36 ;  /* 0x0000000e04a0723c */ /* 0x040fe20000041824 */
        /* <DEDUP_REMOVED lines=18> */
[----:B--2---:R-:W-:Y:S01]  /*52c0*/  FFMA.FTZ R10, R16, c[0x0][0x2d0], -R8 ;  /* 0x0000b400100a7a23 */ /* 0x004fe20000010808 */
[----:B------:R-:W-:Y:S01]  /*52d0*/  MOV R242, R202 ;  /* 0x000000ca00f27202 */ /* 0x000fe20000000f00 */
[----:B------:R-:W-:Y:S01]  /*52e0*/  IMAD.MOV.U32 R141, RZ, RZ, R245 ;  /* 0x000000ffff8d7224 */ /* 0x000fe200078e00f5 */
[----:B------:R-:W-:Y:S01]  /*52f0*/  MOV R202, R177 ;  /* 0x000000b100ca7202 */ /* 0x000fe20000000f00 */
[----:B------:R2:W5:Y:S01]  /*5300*/  LDL.LU R155, [R1+0x2c] ;  /* 0x00002c00019b7983 */ /* 0x0005620000300800 */
[----:B------:R3:W-:Y:S01]  /*5310*/  MUFU.EX2 R177, R10 ;  /* 0x0000000a00b17308 */ /* 0x0007e20000000800 */
[----:B------:R-:W-:Y:S01]  /*5320*/  MOV R112, R114 ;  /* 0x0000007200707202 */ /* 0x000fe20000000f00 */
[----:B------:R-:W-:Y:S01]  /*5330*/  IMAD.MOV.U32 R114, RZ, RZ, R124 ;  /* 0x000000ffff727224 */ /* 0x000fe200078e007c */
[----:B------:R-:W4:Y:S01]  /*5340*/  LDSM.16.MT88.4 R12, [R0+0x7900] ;  /* 0x00790000000c783b */ /* 0x000f220000004200 */
[----:B------:R-:W-:Y:S01]  /*5350*/  IMAD.MOV.U32 R245, RZ, RZ, R243 ;  /* 0x000000fffff57224 */ /* 0x000fe200078e00f3 */
[----:B------:R-:W-:Y:S01]  /*5360*/  HMMA.16816.F32.BF16 R120, R4, R20, R48 ;  /* 0x000000140478723c */ /* 0x000fe20000041830 */
[----:B------:R-:W-:Y:S01]  /*5370*/  IMAD.MOV.U32 R124, RZ, RZ, R126 ;  /* 0x000000ffff7c7224 */ /* 0x000fe200078e007e */
[----:B------:R-:W2:Y:S01]  /*5380*/  LDSM.16.MT88.4 R16, [R2+0x2100] ;  /* 0x002100000210783b */ /* 0x000ea20000004200 */
[----:B------:R-:W-:-:S02]  /*5390*/  IMAD.MOV.U32 R243, RZ, RZ, R240 ;  /* 0x000000fffff37224 */ /* 0x000fc400078e00f0 */
[----:B------:R-:W-:Y:S02]  /*53a0*/  IMAD.MOV.U32 R126, RZ, RZ, R140 ;  /* 0x000000ffff7e7224 */ /* 0x000fe400078e008c */
[----:B------:R-:W-:Y:S01]  /*53b0*/  IMAD.MOV.U32 R240, RZ, RZ, R201 ;  /* 0x000000fffff07224 */ /* 0x000fe200078e00c9 */
[C---:B------:R-:W-:Y:S01]  /*53c0*/  HMMA.16816.F32.BF16 R104, R4.reuse, R22, R44 ;  /* 0x000000160468723c */ /* 0x040fe2000004182c */
        /* <DEDUP_REMOVED lines=9> */
[----:B------:R3:W2:Y:S01]  /*5460*/  MUFU.EX2 R176, R10 ;  /* 0x0000000a00b07308 */ /* 0x0006a20000000800 */
[----:B------:R-:W-:Y:S01]  /*5470*/  MOV R232, R233 ;  /* 0x000000e900e87202 */ /* 0x000fe20000000f00 */
[----:B------:R-:W-:Y:S01]  /*5480*/  IMAD.MOV.U32 R143, RZ, RZ, R32 ;  /* 0x000000ffff8f7224 */ /* 0x000fe200078e0020 */
[C---:B-1----:R-:W-:Y:S01]  /*5490*/  HMMA.16816.F32.BF16 R96, R4.reuse, R24, R52 ;  /* 0x000000180460723c */ /* 0x042fe20000041834 */
[----:B------:R-:W-:Y:S01]  /*54a0*/  IMAD.MOV.U32 R233, RZ, RZ, R252 ;  /* 0x000000ffffe97224 */ /* 0x000fe200078e00fc */
[----:B------:R-:W-:Y:S04]  /*54b0*/  LDSM.16.MT88.4 R20, [R2+0x5100] ;  /* 0x005100000214783b */ /* 0x000fe80000004200 */
[----:B------:R1:W5:Y:S02]  /*54c0*/  LDL.LU R252, [R1+0x28] ;  /* 0x0000280001fc7983 */ /* 0x0003640000300800 */
[----:B------:R-:W-:Y:S02]  /*54d0*/  HMMA.16816.F32.BF16 R32, R4, R26, R40 ;  /* 0x0000001a0420723c */ /* 0x000fe40000041828 */
[----:B------:R1:W5:Y:S01]  /*54e0*/  LDL.LU R251, [R1+0x24] ;  /* 0x0000240001fb7983 */ /* 0x0003620000300800 */
[----:B---3--:R-:W-:Y:S01]  /*54f0*/  FFMA.FTZ R10, R112, c[0x0][0x2d0], -R8 ;  /* 0x0000b400700a7a23 */ /* 0x008fe20000010808 */
[----:B------:R-:W-:Y:S01]  /*5500*/  MOV R39, R113 ;  /* 0x0000007100277202 */ /* 0x000fe20000000f00 */
[----:B------:R-:W-:-:S03]  /*5510*/  IMAD.MOV.U32 R112, RZ, RZ, R140 ;  /* 0x000000ffff707224 */ /* 0x000fc600078e008c */
[----:B------:R-:W-:Y:S01]  /*5520*/  HMMA.16816.F32.BF16 R40, R4, R28, R56 ;  /* 0x0000001c0428723c */ /* 0x000fe20000041838 */
[----:B------:R-:W-:Y:S01]  /*5530*/  IMAD.MOV.U32 R140, RZ, RZ, R142 ;  /* 0x000000ffff8c7224 */ /* 0x000fe200078e008e */
[----:B------:R-:W3:Y:S01]  /*5540*/  LDSM.16.MT88.4 R24, [R2+0x8100] ;  /* 0x008100000218783b */ /* 0x000ee20000004200 */
[----:B------:R-:W-:-:S03]  /*5550*/  IMAD.MOV.U32 R142, RZ, RZ, R250 ;  /* 0x000000ffff8e7224 */ /* 0x000fc600078e00fa */
[----:B------:R1:W5:Y:S01]  /*5560*/  LDL.LU R250, [R1+0x20] ;  /* 0x0000200001fa7983 */ /* 0x0003620000300800 */
[----:B------:R-:W-:-:S03]  /*5570*/  MOV R59, R241 ;  /* 0x000000f1003b7202 */ /* 0x000fc60000000f00 */
[----:B------:R1:W5:Y:S01]  /*5580*/  LDL.LU R241, [R1+0x1c] ;  /* 0x00001c0001f17983 */ /* 0x0003620000300800 */
[----:B------:R-:W-:Y:S02]  /*5590*/  MOV R113, R141 ;  /* 0x0000008d00717202 */ /* 0x000fe40000000f00 */
[----:B------:R-:W-:Y:S02]  /*55a0*/  MOV R141, R134 ;  /* 0x00000086008d7202 */ /* 0x000fe40000000f00 */
[----:B------:R2:W-:Y:S01]  /*55b0*/  MUFU.EX2 R134, R10 ;  /* 0x0000000a00867308 */ /* 0x0005e20000000800 */
[----:B----4-:R-:W-:Y:S01]  /*55c0*/  HMMA.16816.F32.BF16 R44, R4, R12, R64 ;  /* 0x0000000c042c723c */ /* 0x010fe20000041840 */
[----:B--2---:R-:W-:-:S07]  /*55d0*/  FFMA.FTZ R10, R39, c[0x0][0x2d0], -R8 ;  /* 0x0000b400270a7a23 */ /* 0x004fce0000010808 */
[C---:B------:R-:W-:Y:S01]  /*55e0*/  HMMA.16816.F32.BF16 R36, R4.reuse, R30, R168 ;  /* 0x0000001e0424723c */ /* 0x040fe200000418a8 */
[----:B------:R-:W2:Y:S07]  /*55f0*/  MUFU.EX2 R249, R10 ;  /* 0x0000000a00f97308 */ /* 0x000eae0000000800 */
[----:B------:R-:W-:Y:S01]  /*5600*/  HMMA.16816.F32.BF16 R28, R4, R14, R60 ;  /* 0x0000000e041c723c */ /* 0x000fe2000004183c */
[----:B------:R-:W4:Y:S06]  /*5610*/  LDSM.16.MT88.4 R12, [R135+0x2100] ;  /* 0x00210000870c783b */ /* 0x000f2c0000004200 */
[----:B------:R-:W-:-:S02]  /*5620*/  F2FP.BF16.PACK_AB R4, R180, R179 ;  /* 0x000000b3b404723e */ /* 0x000fc400000010ff */
[----:B------:R-:W-:Y:S02]  /*5630*/  F2FP.BF16.PACK_AB R5, R176, R177 ;  /* 0x000000b1b005723e */ /* 0x000fe400000010ff */
[----:B------:R-:W-:Y:S02]  /*5640*/  F2FP.BF16.PACK_AB R6, R248, R178 ;  /* 0x000000b2f806723e */ /* 0x000fe400000010ff */
[----:B--2---:R-:W-:-:S07]  /*5650*/  F2FP.BF16.PACK_AB R7, R249, R134 ;  /* 0x00000086f907723e */ /* 0x004fce00000010ff */
        /* <DEDUP_REMOVED lines=8> */
[----:B------:R-:W1:Y:S07]  /*56e0*/  LDSM.16.MT88.4 R20, [R0+0x2100] ;  /* 0x002100000014783b */ /* 0x000e6e0000004200 */
[C---:B----4-:R-:W-:Y:S08]  /*56f0*/  HMMA.16816.F32.BF16 R136, R4.reuse, R12, R136 ;  /* 0x0000000c0488723c */ /* 0x050ff00000041888 */
[C---:B------:R-:W-:Y:S01]  /*5700*/  HMMA.16816.F32.BF16 R76, R4.reuse, R14, R88 ;  /* 0x0000000e044c723c */ /* 0x040fe20000041858 */
[----:B------:R-:W4:Y:S01]  /*5710*/  LDSM.16.MT88.4 R12, [R237+0x5100] ;  /* 0x00510000ed0c783b */ /* 0x000f220000004200 */
[----:B------:R-:W-:Y:S01]  /*5720*/  IMAD.MOV.U32 R170, RZ, RZ, R124 ;  /* 0x000000ffffaa7224 */ /* 0x000fe200078e007c */
[----:B------:R-:W-:Y:S01]  /*5730*/  MOV R169, R125 ;  /* 0x0000007d00a97202 */ /* 0x000fe20000000f00 */
[----:B------:R-:W-:Y:S01]  /*5740*/  IMAD.MOV.U32 R171, RZ, RZ, R126 ;  /* 0x000000ffffab7224 */ /* 0x000fe200078e007e */
[----:B------:R-:W-:Y:S01]  /*5750*/  MOV R168, R127 ;  /* 0x0000007f00a87202 */ /* 0x000fe20000000f00 */
[----:B------:R-:W-:Y:S01]  /*5760*/  IMAD.MOV.U32 R58, RZ, RZ, R113 ;  /* 0x000000ffff3a7224 */ /* 0x000fe200078e0071 */
[----:B------:R-:W-:Y:S01]  /*5770*/  MOV R247, R112 ;  /* 0x0000007000f77202 */ /* 0x000fe20000000f00 */
[C---:B--2---:R-:W-:Y:S01]  /*5780*/  HMMA.16816.F32.BF16 R92, R4.reuse, R16, R92 ;  /* 0x00000010045c723c */ /* 0x044fe2000004185c */
[----:B------:R-:W-:Y:S01]  /*5790*/  MOV R57, R114 ;  /* 0x0000007200397202 */ /* 0x000fe20000000f00 */
[----:B------:R-:W-:Y:S01]  /*57a0*/  IMAD.MOV.U32 R56, RZ, RZ, R115 ;  /* 0x000000ffff387224 */ /* 0x000fe200078e0073 */
[----:B------:R-:W-:Y:S05]  /*57b0*/  LDSM.16.MT88.4 R88, [R2+0x5900] ;  /* 0x005900000258783b */ /* 0x000fea0000004200 */
        /* <DEDUP_REMOVED lines=8> */
[C---:B----4-:R-:W-:Y:S08]  /*5840*/  HMMA.16816.F32.BF16 R148, R4.reuse, R12, R148 ;  /* 0x0000000c0494723c */ /* 0x050ff00000041894 */
[----:B------:R-:W-:Y:S01]  /*5850*/  HMMA.16816.F32.BF16 R160, R4, R14, R160 ;  /* 0x0000000e04a0723c */ /* 0x000fe200000418a0 */
[----:B------:R-:W4:Y:S01]  /*5860*/  LDSM.16.MT88.4 R12, [R0+0x8100] ;  /* 0x00810000000c783b */ /* 0x000f220000004200 */
[----:B------:R-:W-:-:S02]  /*5870*/  FFMA.FTZ R10, R168, c[0x0][0x2d0], -R9 ;  /* 0x0000b400a80a7a23 */ /* 0x000fc40000010809 */
[----:B------:R-:W-:Y:S01]  /*5880*/  IMAD.MOV.U32 R168, RZ, RZ, R169 ;  /* 0x000000ffffa87224 */ /* 0x000fe200078e00a9 */
[----:B------:R-:W-:Y:S01]  /*5890*/  MOV R169, R170 ;  /* 0x000000aa00a97202 */ /* 0x000fe20000000f00 */
[----:B------:R-:W-:Y:S02]  /*58a0*/  IMAD.MOV.U32 R170, RZ, RZ, R133 ;  /* 0x000000ffffaa7224 */ /* 0x000fe400078e0085 */
[----:B------:R3:W-:Y:S01]  /*58b0*/  MUFU.EX2 R133, R10 ;  /* 0x0000000a00857308 */ /* 0x0007e20000000800 */
[----:B------:R-:W-:Y:S02]  /*58c0*/  MOV R67, R169 ;  /* 0x000000a900437202 */ /* 0x000fe40000000f00 */
[----:B------:R-:W-:Y:S01]  /*58d0*/  MOV R74, R171 ;  /* 0x000000ab004a7202 */ /* 0x000fe20000000f00 */
[----:B--2---:R-:W-:Y:S01]  /*58e0*/  HMMA.16816.F32.BF16 R164, R4, R16, R120 ;  /* 0x0000001004a4723c */ /* 0x004fe20000041878 */
[----:B------:R-:W-:Y:S01]  /*58f0*/  IMAD.MOV.U32 R75, RZ, RZ, R170 ;  /* 0x000000ffff4b7224 */ /* 0x000fe200078e00aa */
[----:B------:R-:W-:Y:S01]  /*5900*/  MOV R65, R57 ;  /* 0x0000003900417202 */ /* 0x000fe20000000f00 */
[----:B------:R-:W-:-:S02]  /*5910*/  IMAD.MOV.U32 R64, RZ, RZ, R56 ;  /* 0x000000ffff407224 */ /* 0x000fc400078e0038 */
[----:B---3--:R-:W-:Y:S01]  /*5920*/  FFMA.FTZ R10, R168, c[0x0][0x2d0], -R9 ;  /* 0x0000b400a80a7a23 */ /* 0x008fe20000010809 */
[----:B------:R-:W2:Y:S03]  /*5930*/  LDSM.16.MT88.4 R120, [R2+0x8900] ;  /* 0x008900000278783b */ /* 0x000ea60000004200 */
[----:B------:R3:W1:Y:S01]  /*5940*/  MUFU.EX2 R17, R10 ;  /* 0x0000000a00117308 */ /* 0x0006620000000800 */
[----:B------:R-:W-:Y:S01]  /*5950*/  IMAD.MOV.U32 R66, RZ, RZ, R58 ;  /* 0x000000ffff427224 */ /* 0x000fe200078e003a */
[----:B------:R-:W-:Y:S01]  /*5960*/  MOV R57, R174 ;  /* 0x000000ae00397202 */ /* 0x000fe20000000f00 */
[----:B------:R-:W-:Y:S02]  /*5970*/  IMAD.MOV.U32 R56, RZ, RZ, R173 ;  /* 0x000000ffff387224 */ /* 0x000fe400078e00ad */
[----:B------:R-:W-:Y:S01]  /*5980*/  IMAD.MOV.U32 R58, RZ, RZ, R175 ;  /* 0x000000ffff3a7224 */ /* 0x000fe200078e00af */
[----:B------:R-:W-:Y:S01]  /*5990*/  MOV R83, R75 ;  /* 0x0000004b00537202 */ /* 0x000fe20000000f00 */
[----:B------:R-:W-:Y:S01]  /*59a0*/  IMAD.MOV.U32 R72, RZ, RZ, R65 ;  /* 0x000000ffff487224 */ /* 0x000fe200078e0041 */
[----:B------:R-:W-:Y:S01]  /*59b0*/  MOV R73, R66 ;  /* 0x0000004200497202 */ /* 0x000fe20000000f00 */
[----:B---3--:R-:W-:-:S02]  /*59c0*/  FFMA.FTZ R10, R67, c[0x0][0x2d0], -R9 ;  /* 0x0000b400430a7a23 */ /* 0x008fc40000010809 */
[----:B------:R-:W-:Y:S01]  /*59d0*/  FFMA.FTZ R9, R74, c[0x0][0x2d0], -R9 ;  /* 0x0000b4004a097a23 */ /* 0x000fe20000010809 */
[----:B------:R-:W-:-:S03]  /*59e0*/  MOV R67, R172 ;  /* 0x000000ac00437202 */ /* 0x000fc60000000f00 */
[----:B------:R3:W-:Y:S01]  /*59f0*/  MUFU.EX2 R16, R9 ;  /* 0x0000000900107308 */ /* 0x0007e20000000800 */
[----:B------:R-:W-:Y:S01]  /*5a00*/  MOV R75, R56 ;  /* 0x00000038004b7202 */ /* 0x000fe20000000f00 */
[----:B------:R-:W-:Y:S01]  /*5a10*/  IMAD.MOV.U32 R74, RZ, RZ, R67 ;  /* 0x000000ffff4a7224 */ /* 0x000fe200078e0043 */
[----:B------:R-:W-:Y:S01]  /*5a20*/  MOV R65, R58 ;  /* 0x0000003a00417202 */ /* 0x000fe20000000f00 */
[----:B------:R-:W-:Y:S01]  /*5a30*/  IMAD.MOV.U32 R66, RZ, RZ, R59 ;  /* 0x000000ffff427224 */ /* 0x000fe200078e003b */
[----:B------:R-:W-:Y:S01]  /*5a40*/  MOV R67, R11 ;  /* 0x0000000b00437202 */ /* 0x000fe20000000f00 */
[C---:B------:R-:W-:Y:S01]  /*5a50*/  HMMA.16816.F32.BF16 R36, R4.reuse, R26, R36 ;  /* 0x0000001a0424723c */ /* 0x040fe20000041824 */
[----:B---3--:R-:W-:Y:S02]  /*5a60*/  FFMA.FTZ R9, R64, c[0x0][0x2d0], -R8 ;  /* 0x0000b40040097a23 */ /* 0x008fe40000010808 */
[----:B------:R-:W-:Y:S02]  /*5a70*/  IMAD.MOV.U32 R64, RZ, RZ, R57 ;  /* 0x000000ffff407224 */ /* 0x000fe400078e0039 */
[----:B------:R3:W-:Y:S01]  /*5a80*/  MUFU.EX2 R11, R9 ;  /* 0x00000009000b7308 */ /* 0x0007e20000000800 */
[----:B------:R2:W-:Y:S02]  /*5a90*/  LDSM.16.MT88.4 R56, [R2+0x2900] ;  /* 0x002900000238783b */ /* 0x0005e40000004200 */
[----:B------:R-:W-:Y:S01]  /*5aa0*/  HMMA.16816.F32.BF16 R40, R4, R24, R40 ;  /* 0x000000180428723c */ /* 0x000fe20000041828 */
[----:B------:R-:W-:Y:S01]  /*5ab0*/  MOV R27, R141 ;  /* 0x0000008d001b7202 */ /* 0x000fe20000000f00 */
[----:B------:R-:W-:-:S05]  /*5ac0*/  IMAD.MOV.U32 R26, RZ, RZ, R142 ;  /* 0x000000ffff1a7224 */ /* 0x000fca00078e008e */
[----:B------:R-:W-:Y:S01]  /*5ad0*/  IMAD.MOV.U32 R24, RZ, RZ, R140 ;  /* 0x000000ffff187224 */ /* 0x000fe200078e008c */
[----:B------:R-:W-:Y:S01]  /*5ae0*/  HMMA.16816.F32.BF16 R168, R4, R18, R104 ;  /* 0x0000001204a8723c */ /* 0x000fe20000041868 */
[----:B------:R-:W4:Y:S01]  /*5af0*/  MUFU.EX2 R18, R10 ;  /* 0x0000000a00127308 */ /* 0x000f220000000800 */
[----:B------:R-:W-:Y:S01]  /*5b00*/  MOV R25, R67 ;  /* 0x0000004300197202 */ /* 0x000fe20000000f00 */
[----:B------:R-:W-:Y:S01]  /*5b10*/  LDSM.16.MT88.4 R104, [R0+0x5900] ;  /* 0x005900000068783b */ /* 0x000fe20000004200 */
[----:B---3--:R-:W-:-:S04]  /*5b20*/  FFMA.FTZ R9, R83, c[0x0][0x2d0], -R8 ;  /* 0x0000b40053097a23 */ /* 0x008fc80000010808 */
[C---:B-1----:R-:W-:Y:S01]  /*5b30*/  HMMA.16816.F32.BF16 R172, R4.reuse, R20, R96 ;  /* 0x0000001404ac723c */ /* 0x042fe20000041860 */
[----:B--2---:R-:W-:Y:S01]  /*5b40*/  MOV R2, R143 ;  /* 0x0000008f00027202 */ /* 0x004fe20000000f00 */
[----:B------:R1:W2:Y:S06]  /*5b50*/  MUFU.EX2 R10, R9 ;  /* 0x00000009000a7308 */ /* 0x0002ac0000000800 */
[----:B------:R-:W-:Y:S01]  /*5b60*/  HMMA.16816.F32.BF16 R32, R4, R22, R32 ;  /* 0x000000160420723c */ /* 0x000fe20000041820 */
[----:B------:R-:W3:Y:S01]  /*5b70*/  LDSM.16.MT88.4 R140, [R135+0x2900] ;  /* 0x00290000878c783b */ /* 0x000ee20000004200 */
[----:B------:R-:W-:Y:S01]  /*5b80*/  IMAD.MOV.U32 R19, RZ, RZ, R74 ;  /* 0x000000ffff137224 */ /* 0x000fe200078e004a */
[----:B------:R-:W-:-:S02]  /*5b90*/  MOV R21, R75 ;  /* 0x0000004b00157202 */ /* 0x000fc40000000f00 */
[----:B------:R-:W-:Y:S03]  /*5ba0*/  LDSM.16.MT88.4 R80, [R135+0x5900] ;  /* 0x005900008750783b */ /* 0x000fe60000004200 */
[----:B----4-:R-:W-:Y:S01]  /*5bb0*/  HMMA.16816.F32.BF16 R44, R4, R12, R44 ;  /* 0x0000000c042c723c */ /* 0x010fe2000004182c */
[----:B------:R-:W-:Y:S01]  /*5bc0*/  IMAD.MOV.U32 R22, RZ, RZ, R66 ;  /* 0x000000ffff167224 */ /* 0x000fe200078e0042 */
[----:B------:R-:W-:-:S06]  /*5bd0*/  MOV R23, R65 ;  /* 0x0000004100177202 */ /* 0x000fcc0000000f00 */
[----:B------:R-:W-:Y:S01]  /*5be0*/  HMMA.16816.F32.BF16 R28, R4, R14, R28 ;  /* 0x0000000e041c723c */ /* 0x000fe2000004181c */
[--C-:B-1----:R-:W-:Y:S01]  /*5bf0*/  FFMA.FTZ R9, R72, c[0x0][0x2d0], -R8.reuse ;  /* 0x0000b40048097a23 */ /* 0x102fe20000010808 */
[----:B------:R-:W-:Y:S01]  /*5c00*/  LDSM.16.MT88.4 R12, [R0+0x8900] ;  /* 0x00890000000c783b */ /* 0x000fe20000004200 */
[----:B------:R-:W-:-:S03]  /*5c10*/  FFMA.FTZ R8, R73, c[0x0][0x2d0], -R8 ;  /* 0x0000b40049087a23 */ /* 0x000fc60000010808 */
[----:B------:R1:W4:Y:S01]  /*5c20*/  LDSM.16.MT88.4 R72, [R0+0x2900] ;  /* 0x002900000048783b */ /* 0x0003220000004200 */
[----:B------:R-:W-:Y:S02]  /*5c30*/  FADD.FTZ R4, R26, R2 ;  /* 0x000000021a047221 */ /* 0x000fe40000010000 */
[----:B------:R-:W-:Y:S01]  /*5c40*/  FADD.FTZ R2, R24, R27 ;  /* 0x0000001b18027221 */ /* 0x000fe20000010000 */
[----:B------:R-:W-:Y:S01]  /*5c50*/  F2FP.BF16.PACK_AB R128, R17, R133 ;  /* 0x000000851180723e */ /* 0x000fe200000010ff */
[----:B------:R-:W-:Y:S01]  /*5c60*/  FADD.FTZ R4, R25, R4 ;  /* 0x0000000419047221 */ /* 0x000fe20000010000 */
[----:B------:R-:W-:Y:S01]  /*5c70*/  F2FP.BF16.PACK_AB R130, R16, R18 ;  /* 0x000000121082723e */ /* 0x000fe200000010ff */
[----:B------:R-:W-:Y:S01]  /*5c80*/  IMAD.MOV.U32 R20, RZ, RZ, R64 ;  /* 0x000000ffff147224 */ /* 0x000fe200078e0040 */
[----:B------:R-:W-:Y:S01]  /*5c90*/  LDSM.16.MT88.4 R96, [R237+0x5900] ;  /* 0x00590000ed60783b */ /* 0x000fe20000004200 */
[----:B------:R-:W-:Y:S02]  /*5ca0*/  FADD.FTZ R2, R22, R2 ;  /* 0x0000000216027221 */ /* 0x000fe40000010000 */
[----:B------:R-:W-:Y:S01]  /*5cb0*/  FADD.FTZ R4, R23, R4 ;  /* 0x0000000417047221 */ /* 0x000fe20000010000 */
[----:B------:R-:W-:Y:S01]  /*5cc0*/  MUFU.EX2 R9, R9 ;  /* 0x0000000900097308 */ /* 0x000fe20000000800 */
[----:B------:R-:W-:Y:S01]  /*5cd0*/  FADD.FTZ R2, R20, R2 ;  /* 0x0000000214027221 */ /* 0x000fe20000010000 */
[----:B--2---:R-:W-:Y:S01]  /*5ce0*/  F2FP.BF16.PACK_AB R129, R10, R11 ;  /* 0x0000000b0a81723e */ /* 0x004fe200000010ff */
[----:B------:R-:W-:Y:S01]  /*5cf0*/  FADD.FTZ R4, R21, R4 ;  /* 0x0000000415047221 */ /* 0x000fe20000010000 */
[----:B------:R-:W2:Y:S01]  /*5d00*/  LDSM.16.MT88.4 R64, [R237+0x2900] ;  /* 0x00290000ed40783b */ /* 0x000ea20000004200 */
[----:B------:R-:W-:-:S02]  /*5d10*/  FADD.FTZ R2, R19, R2 ;  /* 0x0000000213027221 */ /* 0x000fc40000010000 */
[----:B------:R-:W-:Y:S01]  /*5d20*/  FADD.FTZ R4, R247, R4 ;  /* 0x00000004f7047221 */ /* 0x000fe20000010000 */
[----:B------:R-:W3:Y:S01]  /*5d30*/  MUFU.EX2 R8, R8 ;  /* 0x0000000800087308 */ /* 0x000ee20000000800 */
[----:B------:R-:W-:Y:S02]  /*5d40*/  FADD.FTZ R2, R245, R2 ;  /* 0x00000002f5027221 */ /* 0x000fe40000010000 */
[----:B------:R-:W-:Y:S02]  /*5d50*/  FADD.FTZ R5, R246, R4 ;  /* 0x00000004f6057221 */ /* 0x000fe40000010000 */
[----:B------:R-:W-:Y:S02]  /*5d60*/  FADD.FTZ R4, R243, R2 ;  /* 0x00000002f3047221 */ /* 0x000fe40000010000 */
[----:B------:R-:W-:Y:S02]  /*5d70*/  FADD.FTZ R2, R244, R5 ;  /* 0x00000005f4027221 */ /* 0x000fe40000010000 */
[----:B-1----:R-:W-:-:S02]  /*5d80*/  FADD.FTZ R0, R240, R4 ;  /* 0x00000004f0007221 */ /* 0x002fc40000010000 */
[----:B------:R-:W-:Y:S02]  /*5d90*/  FADD.FTZ R2, R242, R2 ;  /* 0x00000002f2027221 */ /* 0x000fe40000010000 */
[----:B------:R-:W-:Y:S02]  /*5da0*/  FADD.FTZ R0, R201, R0 ;  /* 0x00000000c9007221 */ /* 0x000fe40000010000 */
[----:B------:R-:W-:Y:S01]  /*5db0*/  FADD.FTZ R2, R202, R2 ;  /* 0x00000002ca027221 */ /* 0x000fe20000010000 */
[----:B---3--:R-:W-:Y:S01]  /*5dc0*/  F2FP.BF16.PACK_AB R131, R8, R9 ;  /* 0x000000090883723e */ /* 0x008fe200000010ff */
[----:B------:R-:W-:Y:S02]  /*5dd0*/  FADD.FTZ R0, R203, R0 ;  /* 0x00000000cb007221 */ /* 0x000fe40000010000 */
[----:B------:R-:W-:Y:S02]  /*5de0*/  FADD.FTZ R2, R232, R2 ;  /* 0x00000002e8027221 */ /* 0x000fe40000010000 */
[----:B------:R-:W-:-:S02]  /*5df0*/  FADD.FTZ R0, R233, R0 ;  /* 0x00000000e9007221 */ /* 0x000fc40000010000 */
[----:B------:R-:W-:Y:S01]  /*5e00*/  HMMA.16816.F32.BF16 R116, R128, R120, R116 ;  /* 0x000000788074723c */ /* 0x000fe20000041874 */
[----:B------:R-:W-:Y:S02]  /*5e10*/  FADD.FTZ R2, R234, R2 ;  /* 0x00000002ea027221 */ /* 0x000fe40000010000 */
[----:B------:R-:W-:-:S05]  /*5e20*/  FADD.FTZ R0, R235, R0 ;  /* 0x00000000eb007221 */ /* 0x000fca0000010000 */
[----:B------:R-:W-:Y:S01]  /*5e30*/  HMMA.16816.F32.BF16 R136, R128, R140, R136 ;  /* 0x0000008c8088723c */ /* 0x000fe20000041888 */
[----:B------:R-:W-:Y:S02]  /*5e40*/  FADD.FTZ R2, R200, R2 ;  /* 0x00000002c8027221 */ /* 0x000fe40000010000 */
[----:B------:R-:W-:-:S05]  /*5e50*/  FADD.FTZ R0, R192, R0 ;  /* 0x00000000c0007221 */ /* 0x000fca0000010000 */
[C---:B------:R-:W-:Y:S08]  /*5e60*/  HMMA.16816.F32.BF16 R120, R128.reuse, R122, R68 ;  /* 0x0000007a8078723c */ /* 0x040ff00000041844 */
[----:B------:R-:W-:Y:S01]  /*5e70*/  HMMA.16816.F32.BF16 R140, R128, R142, R76 ;  /* 0x0000008e808c723c */ /* 0x000fe2000004184c */
[----:B------:R-:W-:-:S07]  /*5e80*/  FADD.FTZ R2, R195, R2 ;  /* 0x00000002c3027221 */ /* 0x000fce0000010000 */
[----:B----4-:R-:W-:Y:S01]  /*5e90*/  HMMA.16816.F32.BF16 R68, R128, R72, R108 ;  /* 0x000000488044723c */ /* 0x010fe2000004186c */
[----:B------:R-:W-:-:S07]  /*5ea0*/  FADD.FTZ R0, R183, R0 ;  /* 0x00000000b7007221 */ /* 0x000fce0000010000 */
[C---:B------:R-:W-:Y:S08]  /*5eb0*/  HMMA.16816.F32.BF16 R76, R128.reuse, R80, R124 ;  /* 0x00000050804c723c */ /* 0x040ff0000004187c */
[C---:B------:R-:W-:Y:S01]  /*5ec0*/  HMMA.16816.F32.BF16 R72, R128.reuse, R74, R112 ;  /* 0x0000004a8048723c */ /* 0x040fe20000041870 */
[----:B------:R-:W1:Y:S07]  /*5ed0*/  LDSM.16.MT88.4 R112, [R135+0x8900] ;  /* 0x008900008770783b */ /* 0x000e6e0000004200 */
[----:B------:R-:W-:Y:S01]  /*5ee0*/  HMMA.16816.F32.BF16 R80, R128, R82, R144 ;  /* 0x000000528050723c */ /* 0x000fe20000041890 */
[----:B------:R-:W3:Y:S01]  /*5ef0*/  LDSM.16.MT88.4 R144, [R237+0x8900] ;  /* 0x00890000ed90783b */ /* 0x000ee20000004200 */
        /* <DEDUP_REMOVED lines=8> */
[----:B------:R-:W-:Y:S01]  /*5f80*/  UISETP.GE.AND UP1, UPT, UR6, 0xc1, UPT ;  /* 0x000000c10600788c */ /* 0x000fe2000bf26270 */
[----:B------:R-:W-:Y:S02]  /*5f90*/  FADD.FTZ R2, R178, R2 ;  /* 0x00000002b2027221 */ /* 0x000fe40000010000 */
[----:B------:R-:W-:Y:S02]  /*5fa0*/  FADD.FTZ R0, R134, R0 ;  /* 0x0000000086007221 */ /* 0x000fe40000010000 */
[----:B------:R-:W-:Y:S01]  /*5fb0*/  FADD.FTZ R248, R248, R2 ;  /* 0x00000002f8f87221 */ /* 0x000fe20000010000 */
[----:B------:R-:W-:Y:S01]  /*5fc0*/  PLOP3.LUT P1, PT, PT, PT, UP1, 0x80, 0x0 ;  /* 0x000000000000781c */ /* 0x000fe20003f2f018 */
[----:B------:R-:W-:Y:S02]  /*5fd0*/  FADD.FTZ R249, R249, R0 ;  /* 0x00000000f9f97221 */ /* 0x000fe40000010000 */
[----:B------:R-:W-:-:S02]  /*5fe0*/  FADD.FTZ R248, R133, R248 ;  /* 0x000000f885f87221 */ /* 0x000fc40000010000 */
[----:B------:R-:W-:Y:S01]  /*5ff0*/  FADD.FTZ R249, R11, R249 ;  /* 0x000000f90bf97221 */ /* 0x000fe20000010000 */
[----:B------:R-:W-:Y:S01]  /*6000*/  HMMA.16816.F32.BF16 R84, R128, R88, R84 ;  /* 0x000000588054723c */ /* 0x000fe20000041854 */
[----:B------:R-:W-:Y:S02]  /*6010*/  FADD.FTZ R248, R17, R248 ;  /* 0x000000f811f87221 */ /* 0x000fe40000010000 */
[----:B------:R-:W-:-:S05]  /*6020*/  FADD.FTZ R249, R10, R249 ;  /* 0x000000f90af97221 */ /* 0x000fca0000010000 */
[----:B------:R-:W-:Y:S01]  /*6030*/  HMMA.16816.F32.BF16 R88, R128, R90, R60 ;  /* 0x0000005a8058723c */ /* 0x000fe2000004183c */
[----:B------:R-:W-:Y:S02]  /*6040*/  FADD.FTZ R248, R18, R248 ;  /* 0x000000f812f87221 */ /* 0x000fe40000010000 */
[----:B------:R-:W-:-:S05]  /*6050*/  FADD.FTZ R249, R9, R249 ;  /* 0x000000f909f97221 */ /* 0x000fca0000010000 */
[----:B--2---:R-:W-:Y:S01]  /*6060*/  HMMA.16816.F32.BF16 R60, R128, R64, R92 ;  /* 0x00000040803c723c */ /* 0x004fe2000004185c */
[----:B------:R-:W-:-:S07]  /*6070*/  FADD.FTZ R248, R16, R248 ;  /* 0x000000f810f87221 */ /* 0x000fce0000010000 */
[----:B------:R-:W-:Y:S01]  /*6080*/  HMMA.16816.F32.BF16 R64, R128, R66, R100 ;  /* 0x000000428040723c */ /* 0x000fe20000041864 */
[----:B------:R-:W-:-:S07]  /*6090*/  FADD.FTZ R249, R8, R249 ;  /* 0x000000f908f97221 */ /* 0x000fce0000010000 */
[C---:B------:R-:W-:Y:S08]  /*60a0*/  HMMA.16816.F32.BF16 R52, R128.reuse, R56, R52 ;  /* 0x000000388034723c */ /* 0x040ff00000041834 */
[C---:B------:R-:W-:Y:S08]  /*60b0*/  HMMA.16816.F32.BF16 R92, R128.reuse, R96, R148 ;  /* 0x00000060805c723c */ /* 0x040ff00000041894 */
[C---:B------:R-:W-:Y:S08]  /*60c0*/  HMMA.16816.F32.BF16 R100, R128.reuse, R104, R164 ;  /* 0x000000688064723c */ /* 0x040ff000000418a4 */
[C---:B-1----:R-:W-:Y:S08]  /*60d0*/  HMMA.16816.F32.BF16 R108, R128.reuse, R112, R172 ;  /* 0x00000070806c723c */ /* 0x042ff000000418ac */
[C---:B---3--:R-:W-:Y:S08]  /*60e0*/  HMMA.16816.F32.BF16 R124, R128.reuse, R144, R40 ;  /* 0x00000090807c723c */ /* 0x048ff00000041828 */
        /* <DEDUP_REMOVED lines=17> */
[----:B-----5:R-:W-:-:S04]  /*6200*/  IMAD.WIDE.U32 R6, R4, UR5, R250 ;  /* 0x0000000504067c25 */ /* 0x020fc8000f8e00fa */
        /* <DEDUP_REMOVED lines=25> */
.L_x_1993:
[----:B------:R-:W-:Y:S01]  /*63a0*/  PLOP3.LUT P1, PT, PT, PT, UP0, 0x40, 0x0 ;  /* 0x000000000000781c */ /* 0x000fe20003f2e808 */
        /* <DEDUP_REMOVED lines=11> */
.L_x_1995:
[----:B------:R-:W2:Y:S01]  /*6460*/  LDL.64 R170, [R1] ;  /* 0x0000000001aa7983 */ /* 0x000ea20000100a00 */
[----:B------:R-:W-:Y:S04]  /*6470*/  DEPBAR.LE SB0, 0x2 ;  /* 0x000080800000791a */ /* 0x000fe80000000000 */
[----:B------:R-:W-:Y:S01]  /*6480*/  UIMAD UR4, UR5, 0x9000, URZ ;  /* 0x00009000050478a4 */ /* 0x000fe2000f8e023f */
[----:B------:R-:W2:Y:S01]  /*6490*/  LDL.64 R168, [R1+0x8] ;  /* 0x0000080001a87983 */ /* 0x000ea20000100a00 */
        /* <DEDUP_REMOVED lines=8> */
[----:B------:R-:W-:Y:S01]  /*6520*/  @UP0 USHF.R.S32.HI UR10, URZ, 0x1f, UR14 ;  /* 0x0000001f3f0a0899 */ /* 0x000fe2000801140e */
[----:B------:R-:W-:Y:S01]  /*6530*/  IADD3 R232, R238, R2, RZ ;  /* 0x00000002eee87210 */ /* 0x000fe20007ffe0ff */
        /* <DEDUP_REMOVED lines=9> */
[----:B------:R-:W3:Y:S04]  /*65d0*/  LDSM.16.M88.4 R16, [R236+UR4+0x12900] ;  /* 0x01290004ec10783b */ /* 0x000ee80008000200 */
[----:B------:R-:W-:Y:S04]  /*65e0*/  @UP0 UIADD3 UR13, UR16, -0x2, URZ ;  /* 0xfffffffe100d0890 */ /* 0x000fe8000fffe03f */
[----:B------:R-:W4:Y:S01]  /*65f0*/  LDSM.16.M88.4 R24, [R236+UR4+0x13100] ;  /* 0x01310004ec18783b */ /* 0x000f220008000200 */
[----:B------:R-:W-:Y:S07]  /*6600*/  @UP0 UIMAD.WIDE.U32 UR18, UR13, UR6, URZ ;  /* 0x000000060d1202a5 */ /* 0x000fee000f8e003f */
[----:B------:R-:W4:Y:S08]  /*6610*/  LDSM.16.M88.4 R32, [R236+UR4+0x13900] ;  /* 0x01390004ec20783b */ /* 0x000f300008000200 */
[----:B------:R-:W4:Y:S01]  /*6620*/  LDSM.16.M88.4 R40, [R236+UR4+0x14100] ;  /* 0x01410004ec28783b */ /* 0x000f220008000200 */
[C---:B-1----:R-:W-:Y:S07]  /*6630*/  HMMA.16816.F32.BF16 R4, R152.reuse, R8, RZ ;  /* 0x000000089804723c */ /* 0x042fee00000418ff */
[----:B------:R-:W1:Y:S01]  /*6640*/  LDSM.16.M88.4 R48, [R236+UR4+0x14900] ;  /* 0x01490004ec30783b */ /* 0x000e620008000200 */
[C---:B------:R-:W-:Y:S07]  /*6650*/  HMMA.16816.F32.BF16 R8, R152.reuse, R10, RZ ;  /* 0x0000000a9808723c */ /* 0x040fee00000418ff */
[----:B------:R-:W1:Y:S01]  /*6660*/  LDSM.16.M88.4 R160, [R2+0x12100] ;  /* 0x0121000002a0783b */ /* 0x000e620000000200 */
[C---:B---3--:R-:W-:Y:S07]  /*6670*/  HMMA.16816.F32.BF16 R12, R152.reuse, R16, RZ ;  /* 0x00000010980c723c */ /* 0x048fee00000418ff */
[----:B------:R-:W3:Y:S01]  /*6680*/  LDSM.16.M88.4 R164, [R2+0x12900] ;  /* 0x0129000002a4783b */ /* 0x000ee20000000200 */
[C---:B------:R-:W-:Y:S07]  /*6690*/  HMMA.16816.F32.BF16 R16, R152.reuse, R18, RZ ;  /* 0x000000129810723c */ /* 0x040fee00000418ff */
[----:B------:R-:W-:Y:S01]  /*66a0*/  LDSM.16.M88.4 R172, [R2+0x13900] ;  /* 0x0139000002ac783b */ /* 0x000fe20000000200 */
[C---:B----4-:R-:W-:Y:S07]  /*66b0*/  HMMA.16816.F32.BF16 R20, R152.reuse, R24, RZ ;  /* 0x000000189814723c */ /* 0x050fee00000418ff */
[----:B------:R-:W-:Y:S01]  /*66c0*/  LDSM.16.M88.4 R176, [R2+0x14100] ;  /* 0x0141000002b0783b */ /* 0x000fe20000000200 */
[C---:B------:R-:W-:Y:S07]  /*66d0*/  HMMA.16816.F32.BF16 R24, R152.reuse, R26, RZ ;  /* 0x0000001a9818723c */ /* 0x040fee00000418ff */
[----:B------:R-:W-:Y:S01]  /*66e0*/  LDSM.16.M88.4 R180, [R2+0x14900] ;  /* 0x0149000002b4783b */ /* 0x000fe20000000200 */
[C---:B------:R-:W-:Y:S08]  /*66f0*/  HMMA.16816.F32.BF16 R28, R152.reuse, R32, RZ ;  /* 0x00000020981c723c */ /* 0x040ff000000418ff */
[C---:B------:R-:W-:Y:S08]  /*6700*/  HMMA.16816.F32.BF16 R32, R152.reuse, R34, RZ ;  /* 0x000000229820723c */ /* 0x040ff000000418ff */
[C---:B------:R-:W-:Y:S08]  /*6710*/  HMMA.16816.F32.BF16 R36, R152.reuse, R40, RZ ;  /* 0x000000289824723c */ /* 0x040ff000000418ff */
[C---:B------:R-:W-:Y:S08]  /*6720*/  HMMA.16816.F32.BF16 R40, R152.reuse, R42, RZ ;  /* 0x0000002a9828723c */ /* 0x040ff000000418ff */
[C---:B-1----:R-:W-:Y:S08]  /*6730*/  HMMA.16816.F32.BF16 R44, R152.reuse, R48, RZ ;  /* 0x00000030982c723c */ /* 0x042ff000000418ff */
[----:B------:R-:W-:Y:S08]  /*6740*/  HMMA.16816.F32.BF16 R48, R152, R50, RZ ;  /* 0x000000329830723c */ /* 0x000ff000000418ff */
[C---:B------:R-:W-:Y:S08]  /*6750*/  HMMA.16816.F32.BF16 R4, R156.reuse, R160, R4 ;  /* 0x000000a09c04723c */ /* 0x040ff00000041804 */
[C---:B------:R-:W-:Y:S08]  /*6760*/  HMMA.16816.F32.BF16 R8, R156.reuse, R162, R8 ;  /* 0x000000a29c08723c */ /* 0x040ff00000041808 */
[C---:B---3--:R-:W-:Y:S08]  /*6770*/  HMMA.16816.F32.BF16 R12, R156.reuse, R164, R12 ;  /* 0x000000a49c0c723c */ /* 0x048ff0000004180c */
[C---:B------:R-:W-:Y:S04]  /*6780*/  HMMA.16816.F32.BF16 R16, R156.reuse, R166, R16 ;  /* 0x000000a69c10723c */ /* 0x040fe80000041810 */
[----:B--2---:R-:W-:Y:S05]  /*6790*/  @P0 MOV R169, R171 ;  /* 0x000000ab00a90202 */ /* 0x004fea0000000f00 */
[----:B------:R-:W-:Y:S05]  /*67a0*/  @P0 IMAD.WIDE.U32 R168, R3, 0x60, R168 ;  /* 0x0000006003a80825 */ /* 0x000fea00078e00a8 */
[----:B------:R-:W-:Y:S01]  /*67b0*/  @P0 IADD3 R192, R169, UR10, RZ ;  /* 0x0000000aa9c00c10 */ /* 0x000fe2000fffe0ff */
[----:B------:R-:W-:Y:S01]  /*67c0*/  @UP0 USHF.R.S32.HI UR10, URZ, 0x1f, UR13 ;  /* 0x0000001f3f0a0899 */ /* 0x000fe2000801140d */
[C---:B------:R-:W-:Y:S02]  /*67d0*/  @P0 SHF.L.U32 R3, R168.reuse, 0x1, RZ ;  /* 0x00000001a8030819 */ /* 0x040fe400000006ff */
[----:B------:R-:W-:Y:S01]  /*67e0*/  @P0 SHF.L.U64.HI R192, R168, 0x1, R192 ;  /* 0x00000001a8c00819 */ /* 0x000fe200000102c0 */
[----:B------:R-:W-:Y:S01]  /*67f0*/  @UP0 UIMAD UR10, UR10, UR6, URZ ;  /* 0x000000060a0a02a4 */ /* 0x000fe2000f8e023f */
[C---:B------:R-:W-:Y:S01]  /*6800*/  @P0 IADD3 R160, P6, R3.reuse, c[0x0][0x1f8], RZ ;  /* 0x00007e0003a00a10 */ /* 0x040fe20007fde0ff */
[----:B------:R-:W1:Y:S01]  /*6810*/  LDSM.16.M88.4 R168, [R2+0x13100] ;  /* 0x0131000002a8783b */ /* 0x000e620000000200 */
[C---:B------:R-:W-:Y:S01]  /*6820*/  @P0 IADD3 R200, P5, R3.reuse, 0x80, RZ ;  /* 0x0000008003c80810 */ /* 0x040fe20007fbe0ff */
[----:B------:R-:W-:Y:S01]  /*6830*/  @UP0 UIMAD UR10, UR13, UR7, UR10 ;  /* 0x000000070d0a02a4 */ /* 0x000fe2000f8e020a */
[----:B------:R-:W-:Y:S01]  /*6840*/  @P0 IADD3.X R161, R192, c[0x0][0x1fc], RZ, P6, !PT ;  /* 0x00007f00c0a10a10 */ /* 0x000fe200037fe4ff */
[----:B------:R-:W-:Y:S01]  /*6850*/  UIADD3 UR13, UR15, 0x1, URZ ;  /* 0x000000010f0d7890 */ /* 0x000fe2000fffe03f */
[----:B------:R-:W-:Y:S01]  /*6860*/  @P0 IADD3 R200, P1, R200, c[0x0][0x1f8], RZ ;  /* 0x00007e00c8c80a10 */ /* 0x000fe20007f3e0ff */
[----:B------:R-:W-:Y:S01]  /*6870*/  @UP0 UIADD3 UR10, UR19, UR10, URZ ;  /* 0x0000000a130a0290 */ /* 0x000fe2000fffe03f */
[----:B------:R-:W-:Y:S01]  /*6880*/  @P0 IADD3 R3, P6, R3, 0x100, RZ ;  /* 0x0000010003030810 */ /* 0x000fe20007fde0ff */
[----:B------:R-:W-:Y:S01]  /*6890*/  @!PT LDS RZ, [RZ] ;  /* 0x00000000fffff984 */ /* 0x000fe20000000800 */
[----:B------:R-:W-:Y:S01]  /*68a0*/  @!PT LDS RZ, [RZ] ;  /* 0x00000000fffff984 */ /* 0x000fe20000000800 */
[----:B------:R-:W-:Y:S01]  /*68b0*/  @!PT LDS RZ, [RZ] ;  /* 0x00000000fffff984 */ /* 0x000fe20000000800 */
[----:B------:R2:W-:Y:S01]  /*68c0*/  @P0 LDGSTS.E.BYPASS.LTC128B.128 [R134+0x100], [R160.64], !P4 ;  /* 0x00100000a0860fae */ /* 0x0005e2000e101d54 */
[--C-:B------:R-:W-:Y:S01]  /*68d0*/  @P0 IADD3.X R201, RZ, c[0x0][0x1fc], R192.reuse, P1, P5 ;  /* 0x00007f00ffc90a10 */ /* 0x100fe20000fea4c0 */
[----:B------:R-:W-:Y:S01]  /*68e0*/  @UP0 UIMAD UR10, UR10, 0x60, URZ ;  /* 0x000000600a0a08a4 */ /* 0x000fe2000f8e023f */
[----:B------:R-:W-:Y:S01]  /*68f0*/  @P0 IADD3 R194, P5, R3, c[0x0][0x1f8], RZ ;  /* 0x00007e0003c20a10 */ /* 0x000fe20007fbe0ff */
[----:B------:R-:W-:Y:S01]  /*6900*/  USEL UR15, UR13, URZ, !UP1 ;  /* 0x0000003f0d0f7287 */ /* 0x000fe2000c800000 */
[-C--:B------:R-:W-:Y:S01]  /*6910*/  IADD3 R3, R238, R132.reuse, RZ ;  /* 0x00000084ee037210 */ /* 0x080fe20007ffe0ff */
[----:B------:R-:W-:Y:S01]  /*6920*/  @UP0 USHF.L.U64.HI UR13, UR6, 0x6, UR7 ;  /* 0x00000006060d0899 */ /* 0x000fe20008010207 */
[----:B------:R-:W-:Y:S01]  /*6930*/  @P0 IADD3.X R195, RZ, c[0x0][0x1fc], R192, P5, P6 ;  /* 0x00007f00ffc30a10 */ /* 0x000fe20002fec4c0 */
[----:B------:R3:W-:Y:S01]  /*6940*/  @P0 LDGSTS.E.BYPASS.LTC128B.128 [R134+0x3100], [R200.64], !P3 ;  /* 0x03100000c8860fae */ /* 0x0007e2000d901d54 */
[----:B------:R-:W-:Y:S07]  /*6950*/  IADD3 R132, R240, R132, R238 ;  /* 0x00000084f0847210 */ /* 0x000fee0007ffe0ee */
[----:B------:R4:W-:Y:S01]  /*6960*/  @P0 LDGSTS.E.BYPASS.LTC128B.128 [R134+0x6100], [R194.64], !P2 ;  /* 0x06100000c2860fae */ /* 0x0009e2000d101d54 */
[----:B--2---:R-:W-:Y:S04]  /*6970*/  @P0 IADD3 R160, P1, R160, UR12, RZ ;  /* 0x0000000ca0a00c10 */ /* 0x004fe8000ff3e0ff */
[----:B------:R-:W-:Y:S01]  /*6980*/  @P0 IADD3.X R161, R161, UR11, RZ, P1, !PT ;  /* 0x0000000ba1a10c10 */ /* 0x000fe20008ffe4ff */
[C---:B-1----:R-:W-:Y:S03]  /*6990*/  HMMA.16816.F32.BF16 R20, R156.reuse, R168, R20 ;  /* 0x000000a89c14723c */ /* 0x042fe60000041814 */
[----:B------:R-:W-:Y:S01]  /*69a0*/  @P0 IADD3 R162, P1, R160, UR12, RZ ;  /* 0x0000000ca0a20c10 */ /* 0x000fe2000ff3e0ff */
[----:B------:R1:W-:Y:S03]  /*69b0*/  @P0 LDGSTS.E.BYPASS.LTC128B.128 [R134+0x1100], [R160.64], !P4 ;  /* 0x01100000a0860fae */ /* 0x0003e6000e101d54 */
[----:B------:R-:W-:Y:S01]  /*69c0*/  @P0 IADD3.X R163, R161, UR11, RZ, P1, !PT ;  /* 0x0000000ba1a30c10 */ /* 0x000fe20008ffe4ff */
[C---:B------:R-:W-:Y:S04]  /*69d0*/  HMMA.16816.F32.BF16 R24, R156.reuse, R170, R24 ;  /* 0x000000aa9c18723c */ /* 0x040fe80000041818 */
[----:B------:R1:W-:Y:S04]  /*69e0*/  @P0 LDGSTS.E.BYPASS.LTC128B.128 [R134+0x4100], [R160.64+0x80], !P3 ;  /* 0x04100080a0860fae */ /* 0x0003e8000d901d54 */
[C---:B------:R-:W-:Y:S04]  /*69f0*/  HMMA.16816.F32.BF16 R28, R156.reuse, R172, R28 ;  /* 0x000000ac9c1c723c */ /* 0x040fe8000004181c */
[----:B------:R1:W-:Y:S04]  /*6a00*/  @P0 LDGSTS.E.BYPASS.LTC128B.128 [R134+0x7100], [R160.64+0x100], !P2 ;  /* 0x07100100a0860fae */ /* 0x0003e8000d101d54 */
[C---:B------:R-:W-:Y:S04]  /*6a10*/  HMMA.16816.F32.BF16 R32, R156.reuse, R174, R32 ;  /* 0x000000ae9c20723c */ /* 0x040fe80000041820 */
[----:B------:R1:W-:Y:S04]  /*6a20*/  @P0 LDGSTS.E.BYPASS.LTC128B.128 [R134+0x2100], [R162.64], !P4 ;  /* 0x02100000a2860fae */ /* 0x0003e8000e101d54 */
[C---:B------:R-:W-:Y:S04]  /*6a30*/  HMMA.16816.F32.BF16 R36, R156.reuse, R176, R36 ;  /* 0x000000b09c24723c */ /* 0x040fe80000041824 */
[----:B------:R1:W-:Y:S04]  /*6a40*/  @P0 LDGSTS.E.BYPASS.LTC128B.128 [R134+0x5100], [R162.64+0x80], !P3 ;  /* 0x05100080a2860fae */ /* 0x0003e8000d901d54 */
[C---:B------:R-:W-:Y:S04]  /*6a50*/  HMMA.16816.F32.BF16 R40, R156.reuse, R178, R40 ;  /* 0x000000b29c28723c */ /* 0x040fe80000041828 */
[----:B------:R1:W-:Y:S01]  /*6a60*/  @P0 LDGSTS.E.BYPASS.LTC128B.128 [R134+0x8100], [R162.64+0x100], !P2 ;  /* 0x08100100a2860fae */ /* 0x0003e2000d101d54 */
[----:B------:R-:W-:Y:S03]  /*6a70*/  PLOP3.LUT P0, PT, PT, PT, UP0, 0x80, 0x0 ;  /* 0x000000000000781c */ /* 0x000fe60003f0f008 */
[C---:B------:R-:W-:Y:S04]  /*6a80*/  HMMA.16816.F32.BF16 R44, R156.reuse, R180, R44 ;  /* 0x000000b49c2c723c */ /* 0x040fe8000004182c */
[----:B------:R-:W-:Y:S04]  /*6a90*/  LDSM.16.M88.4 R164, [R3+0x12900] ;  /* 0x0129000003a4783b */ /* 0x000fe80000000200 */
[----:B------:R-:W-:Y:S04]  /*6aa0*/  HMMA.16816.F32.BF16 R48, R156, R182, R48 ;  /* 0x000000b69c30723c */ /* 0x000fe80000041830 */
[----:B------:R-:W-:Y:S08]  /*6ab0*/  LDSM.16.M88.4 R168, [R3+0x13100] ;  /* 0x0131000003a8783b */ /* 0x000ff00000000200 */
[----:B------:R-:W-:Y:S08]  /*6ac0*/  LDSM.16.M88.4 R172, [R3+0x13900] ;  /* 0x0139000003ac783b */ /* 0x000ff00000000200 */
[----:B-1----:R-:W1:Y:S08]  /*6ad0*/  LDSM.16.M88.4 R160, [R3+0x12100] ;  /* 0x0121000003a0783b */ /* 0x002e700000000200 */
[----:B------:R-:W0:Y:S08]  /*6ae0*/  LDGDEPBAR ;  /* 0x00000000000079af */ /* 0x000e300000000000 */
[----:B------:R-:W2:Y:S08]  /*6af0*/  LDSM.16.M88.4 R176, [R3+0x14100] ;  /* 0x0141000003b0783b */ /* 0x000eb00000000200 */
[----:B------:R-:W2:Y:S08]  /*6b00*/  LDSM.16.M88.4 R180, [R3+0x14900] ;  /* 0x0149000003b4783b */ /* 0x000eb00000000200 */
[----:B----4-:R-:W4:Y:S01]  /*6b10*/  LDSM.16.M88.4 R192, [R232+0x12100] ;  /* 0x01210000e8c0783b */ /* 0x010f220000000200 */
[C---:B-1----:R-:W-:Y:S07]  /*6b20*/  HMMA.16816.F32.BF16 R4, R184.reuse, R160, R4 ;  /* 0x000000a0b804723c */ /* 0x042fee0000041804 */
[----:B---3--:R-:W-:Y:S01]  /*6b30*/  LDSM.16.M88.4 R200, [R236+UR4+0x17900] ;  /* 0x01790004ecc8783b */ /* 0x008fe20008000200 */
[C---:B------:R-:W-:Y:S07]  /*6b40*/  HMMA.16816.F32.BF16 R8, R184.reuse, R162, R8 ;  /* 0x000000a2b808723c */ /* 0x040fee0000041808 */
[----:B------:R-:W1:Y:S01]  /*6b50*/  LDSM.16.M88.4 R160, [R232+0x12900] ;  /* 0x01290000e8a0783b */ /* 0x000e620000000200 */
[C---:B------:R-:W-:Y:S08]  /*6b60*/  HMMA.16816.F32.BF16 R12, R184.reuse, R164, R12 ;  /* 0x000000a4b80c723c */ /* 0x040ff0000004180c */
        /* <DEDUP_REMOVED lines=13> */
[----:B------:R-:W2:Y:S07]  /*6c40*/  LDSM.16.M88.4 R180, [R236+UR4+0x15100] ;  /* 0x01510004ecb4783b */ /* 0x000eae0008000200 */
[C---:B----4-:R-:W-:Y:S08]  /*6c50*/  HMMA.16816.F32.BF16 R4, R188.reuse, R192, R4 ;  /* 0x000000c0bc04723c */ /* 0x050ff00000041804 */
[C---:B------:R-:W-:Y:S01]  /*6c60*/  HMMA.16816.F32.BF16 R8, R188.reuse, R194, R8 ;  /* 0x000000c2bc08723c */ /* 0x040fe20000041808 */
[----:B------:R-:W4:Y:S07]  /*6c70*/  LDSM.16.M88.4 R192, [R236+UR4+0x15900] ;  /* 0x01590004ecc0783b */ /* 0x000f2e0008000200 */
[C---:B-1----:R-:W-:Y:S08]  /*6c80*/  HMMA.16816.F32.BF16 R12, R188.reuse, R160, R12 ;  /* 0x000000a0bc0c723c */ /* 0x042ff0000004180c */
[C---:B------:R-:W-:Y:S01]  /*6c90*/  HMMA.16816.F32.BF16 R16, R188.reuse, R162, R16 ;  /* 0x000000a2bc10723c */ /* 0x040fe20000041810 */
[----:B------:R-:W1:Y:S07]  /*6ca0*/  LDSM.16.M88.4 R160, [R236+UR4+0x16100] ;  /* 0x01610004eca0783b */ /* 0x000e6e0008000200 */
[C---:B---3--:R-:W-:Y:S08]  /*6cb0*/  HMMA.16816.F32.BF16 R20, R188.reuse, R164, R20 ;  /* 0x000000a4bc14723c */ /* 0x048ff00000041814 */
[C---:B------:R-:W-:Y:S01]  /*6cc0*/  HMMA.16816.F32.BF16 R24, R188.reuse, R166, R24 ;  /* 0x000000a6bc18723c */ /* 0x040fe20000041818 */
[----:B------:R-:W3:Y:S07]  /*6cd0*/  LDSM.16.M88.4 R164, [R236+UR4+0x16900] ;  /* 0x01690004eca4783b */ /* 0x000eee0008000200 */
[C---:B------:R-:W-:Y:S08]  /*6ce0*/  HMMA.16816.F32.BF16 R28, R188.reuse, R168, R28 ;  /* 0x000000a8bc1c723c */ /* 0x040ff0000004181c */
[C---:B------:R-:W-:Y:S01]  /*6cf0*/  HMMA.16816.F32.BF16 R32, R188.reuse, R170, R32 ;  /* 0x000000aabc20723c */ /* 0x040fe20000041820 */
[----:B------:R-:W1:Y:S07]  /*6d00*/  LDSM.16.M88.4 R168, [R236+UR4+0x17100] ;  /* 0x01710004eca8783b */ /* 0x000e6e0008000200 */
[C---:B------:R-:W-:Y:S08]  /*6d10*/  HMMA.16816.F32.BF16 R36, R188.reuse, R172, R36 ;  /* 0x000000acbc24723c */ /* 0x040ff00000041824 */
[C---:B------:R-:W-:Y:S01]  /*6d20*/  HMMA.16816.F32.BF16 R40, R188.reuse, R174, R40 ;  /* 0x000000aebc28723c */ /* 0x040fe20000041828 */
[----:B------:R-:W-:Y:S07]  /*6d30*/  LDSM.16.M88.4 R172, [R2+0x16900] ;  /* 0x0169000002ac783b */ /* 0x000fee0000000200 */
[C---:B--2---:R-:W-:Y:S08]  /*6d40*/  HMMA.16816.F32.BF16 R44, R188.reuse, R176, R44 ;  /* 0x000000b0bc2c723c */ /* 0x044ff0000004182c */
[----:B------:R-:W-:Y:S01]  /*6d50*/  HMMA.16816.F32.BF16 R48, R188, R178, R48 ;  /* 0x000000b2bc30723c */ /* 0x000fe20000041830 */
[----:B------:R-:W-:Y:S07]  /*6d60*/  LDSM.16.M88.4 R176, [R2+0x17100] ;  /* 0x0171000002b0783b */ /* 0x000fee0000000200 */
[C---:B------:R-:W-:Y:S08]  /*6d70*/  HMMA.16816.F32.BF16 R4, R196.reuse, R180, R4 ;  /* 0x000000b4c404723c */ /* 0x040ff00000041804 */
[C---:B------:R-:W-:Y:S01]  /*6d80*/  HMMA.16816.F32.BF16 R8, R196.reuse, R182, R8 ;  /* 0x000000b6c408723c */ /* 0x040fe20000041808 */
[----:B------:R-:W-:Y:S07]  /*6d90*/  LDSM.16.M88.4 R180, [R2+0x17900] ;  /* 0x0179000002b4783b */ /* 0x000fee0000000200 */
        /* <DEDUP_REMOVED lines=8> */
[----:B------:R-:W2:Y:S07]  /*6e20*/  LDSM.16.M88.4 R164, [R2+0x15900] ;  /* 0x0159000002a4783b */ /* 0x000eae0000000200 */
[C---:B------:R-:W-:Y:S08]  /*6e30*/  HMMA.16816.F32.BF16 R36, R196.reuse, R168, R36 ;  /* 0x000000a8c424723c */ /* 0x040ff00000041824 */
        /* <DEDUP_REMOVED lines=21> */
[----:B------:R-:W-:Y:S01]  /*6f90*/  HMMA.16816.F32.BF16 R48, R204, R182, R48 ;  /* 0x000000b6cc30723c */ /* 0x000fe20000041830 */
[----:B------:R-:W-:Y:S07]  /*6fa0*/  LDSM.16.M88.4 R180, [R132+0x15900] ;  /* 0x0159000084b4783b */ /* 0x000fee0000000200 */
[C---:B------:R-:W-:Y:S08]  /*6fb0*/  HMMA.16816.F32.BF16 R4, R208.reuse, R192, R4 ;  /* 0x000000c0d004723c */ /* 0x040ff00000041804 */
[C---:B------:R-:W-:Y:S01]  /*6fc0*/  HMMA.16816.F32.BF16 R8, R208.reuse, R194, R8 ;  /* 0x000000c2d008723c */ /* 0x040fe20000041808 */
[----:B------:R-:W-:Y:S07]  /*6fd0*/  LDSM.16.M88.4 R192, [R132+0x17100] ;  /* 0x0171000084c0783b */ /* 0x000fee0000000200 */
[C---:B-1----:R-:W-:Y:S08]  /*6fe0*/  HMMA.16816.F32.BF16 R12, R208.reuse, R160, R12 ;  /* 0x000000a0d00c723c */ /* 0x042ff0000004180c */
[C---:B------:R-:W-:Y:S01]  /*6ff0*/  HMMA.16816.F32.BF16 R16, R208.reuse, R162, R16 ;  /* 0x000000a2d010723c */ /* 0x040fe20000041810 */
        /* <DEDUP_REMOVED lines=8> */
[C---:B----4-:R-:W-:Y:S08]  /*7080*/  HMMA.16816.F32.BF16 R36, R208.reuse, R172, R36 ;  /* 0x000000acd024723c */ /* 0x050ff00000041824 */
[C---:B------:R-:W-:Y:S01]  /*7090*/  HMMA.16816.F32.BF16 R40, R208.reuse, R174, R40 ;  /* 0x000000aed028723c */ /* 0x040fe20000041828 */
[----:B------:R-:W4:Y:S07]  /*70a0*/  LDSM.16.M88.4 R172, [R236+UR4+0x18100] ;  /* 0x01810004ecac783b */ /* 0x000f2e0008000200 */
[C---:B------:R-:W-:Y:S08]  /*70b0*/  HMMA.16816.F32.BF16 R44, R208.reuse, R176, R44 ;  /* 0x000000b0d02c723c */ /* 0x040ff0000004182c */
[----:B------:R-:W-:Y:S01]  /*70c0*/  HMMA.16816.F32.BF16 R48, R208, R178, R48 ;  /* 0x000000b2d030723c */ /* 0x000fe20000041830 */
[----:B------:R-:W-:Y:S07]  /*70d0*/  LDSM.16.M88.4 R176, [R236+UR4+0x19100] ;  /* 0x01910004ecb0783b */ /* 0x000fee0008000200 */
[C---:B-1----:R-:W-:Y:S08]  /*70e0*/  HMMA.16816.F32.BF16 R4, R212.reuse, R160, R4 ;  /* 0x000000a0d404723c */ /* 0x042ff00000041804 */
        /* <DEDUP_REMOVED lines=9> */
[C---:B------:R-:W-:Y:S01]  /*7180*/  HMMA.16816.F32.BF16 R32, R212.reuse, R170, R32 ;  /* 0x000000aad420723c */ /* 0x040fe20000041820 */
[----:B------:R-:W3:Y:S07]  /*7190*/  LDSM.16.M88.4 R168, [R236+UR4+0x1a900] ;  /* 0x01a90004eca8783b */ /* 0x000eee0008000200 */
[C---:B------:R-:W-:Y:S08]  /*71a0*/  HMMA.16816.F32.BF16 R36, R212.reuse, R192, R36 ;  /* 0x000000c0d424723c */ /* 0x040ff00000041824 */
[C---:B------:R-:W-:Y:S01]  /*71b0*/  HMMA.16816.F32.BF16 R40, R212.reuse, R194, R40 ;  /* 0x000000c2d428723c */ /* 0x040fe20000041828 */
[----:B------:R-:W2:Y:S07]  /*71c0*/  LDSM.16.M88.4 R192, [R2+0x18100] ;  /* 0x0181000002c0783b */ /* 0x000eae0000000200 */
[C---:B------:R-:W-:Y:S08]  /*71d0*/  HMMA.16816.F32.BF16 R44, R212.reuse, R200, R44 ;  /* 0x000000c8d42c723c */ /* 0x040ff0000004182c */
[----:B------:R-:W-:Y:S01]  /*71e0*/  HMMA.16816.F32.BF16 R48, R212, R202, R48 ;  /* 0x000000cad430723c */ /* 0x000fe20000041830 */
        /* <DEDUP_REMOVED lines=35> */
[----:B------:R-:W-:Y:S01]  /*7420*/  HMMA.16816.F32.BF16 R48, R220, R170, R48 ;  /* 0x000000aadc30723c */ /* 0x000fe20000041830 */
[----:B------:R-:W-:Y:S07]  /*7430*/  LDSM.16.M88.4 R168, [R132+0x19900] ;  /* 0x0199000084a8783b */ /* 0x000fee0000000200 */
[C---:B------:R-:W-:Y:S08]  /*7440*/  HMMA.16816.F32.BF16 R4, R224.reuse, R180, R4 ;  /* 0x000000b4e004723c */ /* 0x040ff00000041804 */
[C---:B------:R-:W-:Y:S08]  /*7450*/  HMMA.16816.F32.BF16 R8, R224.reuse, R182, R8 ;  /* 0x000000b6e008723c */ /* 0x040ff00000041808 */
[C---:B----4-:R-:W-:Y:S08]  /*7460*/  HMMA.16816.F32.BF16 R12, R224.reuse, R172, R12 ;  /* 0x000000ace00c723c */ /* 0x050ff0000004180c */
[C---:B------:R-:W-:Y:S08]  /*7470*/  HMMA.16816.F32.BF16 R16, R224.reuse, R174, R16 ;  /* 0x000000aee010723c */ /* 0x040ff00000041810 */
[C---:B-1----:R-:W-:Y:S08]  /*7480*/  HMMA.16816.F32.BF16 R20, R224.reuse, R160, R20 ;  /* 0x000000a0e014723c */ /* 0x042ff00000041814 */
[C---:B------:R-:W-:Y:S01]  /*7490*/  HMMA.16816.F32.BF16 R24, R224.reuse, R162, R24 ;  /* 0x000000a2e018723c */ /* 0x040fe20000041818 */
[----:B------:R-:W1:Y:S07]  /*74a0*/  LDSM.16.M88.4 R160, [R132+0x19100] ;  /* 0x0191000084a0783b */ /* 0x000e6e0000000200 */
        /* <DEDUP_REMOVED lines=9> */
[C---:B------:R-:W-:Y:S01]  /*7540*/  HMMA.16816.F32.BF16 R16, R228.reuse, R166, R16 ;  /* 0x000000a6e410723c */ /* 0x040fe20000041810 */
[----:B------:R-:W2:Y:S03]  /*7550*/  LDSM.16.M88.4 R164, [R132+0x1a100] ;  /* 0x01a1000084a4783b */ /* 0x000ea60000000200 */
[----:B------:R-:W-:Y:S02]  /*7560*/  FMNMX.FTZ R2, R4, R0, !PT ;  /* 0x0000000004027209 */ /* 0x000fe40007810000 */
[----:B------:R-:W-:Y:S02]  /*7570*/  FMNMX.FTZ R3, R6, R133, !PT ;  /* 0x0000008506037209 */ /* 0x000fe40007810000 */
[C---:B-1----:R-:W-:Y:S04]  /*7580*/  HMMA.16816.F32.BF16 R20, R228.reuse, R160, R20 ;  /* 0x000000a0e414723c */ /* 0x042fe80000041814 */
[----:B------:R-:W-:Y:S02]  /*7590*/  FMNMX.FTZ R2, R5, R2, !PT ;  /* 0x0000000205027209 */ /* 0x000fe40007810000 */
[----:B------:R-:W-:Y:S02]  /*75a0*/  FMNMX.FTZ R3, R7, R3, !PT ;  /* 0x0000000307037209 */ /* 0x000fe40007810000 */
[C---:B------:R-:W-:Y:S01]  /*75b0*/  HMMA.16816.F32.BF16 R24, R228.reuse, R162, R24 ;  /* 0x000000a2e418723c */ /* 0x040fe20000041818 */
[----:B------:R-:W1:Y:S01]  /*75c0*/  LDSM.16.M88.4 R160, [R132+0x1a900] ;  /* 0x01a9000084a0783b */ /* 0x000e620000000200 */
[----:B------:R-:W-:Y:S04]  /*75d0*/  DEPBAR.LE SB0, 0x2 ;  /* 0x000080800000791a */ /* 0x000fe80000000000 */
[----:B------:R-:W-:Y:S02]  /*75e0*/  FMNMX.FTZ R2, R8, R2, !PT ;  /* 0x0000000208027209 */ /* 0x000fe40007810000 */
[C---:B------:R-:W-:Y:S01]  /*75f0*/  HMMA.16816.F32.BF16 R28, R228.reuse, R168, R28 ;  /* 0x000000a8e41c723c */ /* 0x040fe2000004181c */
[----:B------:R-:W-:Y:S04]  /*7600*/  BAR.SYNC.DEFER_BLOCKING 0x0 ;  /* 0x0000000000007b1d */ /* 0x000fe80000010000 */
[----:B------:R-:W-:Y:S02]  /*7610*/  FMNMX.FTZ R2, R9, R2, !PT ;  /* 0x0000000209027209 */ /* 0x000fe40007810000 */
[----:B------:R-:W-:Y:S01]  /*7620*/  FMNMX.FTZ R3, R10, R3, !PT ;  /* 0x000000030a037209 */ /* 0x000fe20007810000 */
[C---:B------:R-:W-:Y:S04]  /*7630*/  HMMA.16816.F32.BF16 R32, R228.reuse, R170, R32 ;  /* 0x000000aae420723c */ /* 0x040fe80000041820 */
[----:B------:R-:W-:Y:S02]  /*7640*/  FMNMX.FTZ R2, R12, R2, !PT ;  /* 0x000000020c027209 */ /* 0x000fe40007810000 */
[----:B------:R-:W-:Y:S02]  /*7650*/  FMNMX.FTZ R3, R11, R3, !PT ;  /* 0x000000030b037209 */ /* 0x000fe40007810000 */
[----:B------:R-:W-:Y:S01]  /*7660*/  FMNMX.FTZ R2, R13, R2, !PT ;  /* 0x000000020d027209 */ /* 0x000fe20007810000 */
[C---:B--2---:R-:W-:Y:S03]  /*7670*/  HMMA.16816.F32.BF16 R36, R228.reuse, R164, R36 ;  /* 0x000000a4e424723c */ /* 0x044fe60000041824 */
[----:B------:R-:W-:Y:S02]  /*7680*/  FMNMX.FTZ R2, R16, R2, !PT ;  /* 0x0000000210027209 */ /* 0x000fe40007810000 */
[----:B------:R-:W-:Y:S02]  /*7690*/  FMNMX.FTZ R3, R14, R3, !PT ;  /* 0x000000030e037209 */ /* 0x000fe40007810000 */
[----:B------:R-:W-:Y:S01]  /*76a0*/  FMNMX.FTZ R2, R17, R2, !PT ;  /* 0x0000000211027209 */ /* 0x000fe20007810000 */
[C---:B------:R-:W-:Y:S04]  /*76b0*/  HMMA.16816.F32.BF16 R40, R228.reuse, R166, R40 ;  /* 0x000000a6e428723c */ /* 0x040fe80000041828 */
[----:B------:R-:W-:Y:S02]  /*76c0*/  FMNMX.FTZ R3, R15, R3, !PT ;  /* 0x000000030f037209 */ /* 0x000fe40007810000 */
[----:B------:R-:W-:Y:S02]  /*76d0*/  FMNMX.FTZ R2, R20, R2, !PT ;  /* 0x0000000214027209 */ /* 0x000fe40007810000 */
[C---:B-1----:R-:W-:Y:S04]  /*76e0*/  HMMA.16816.F32.BF16 R44, R228.reuse, R160, R44 ;  /* 0x000000a0e42c723c */ /* 0x042fe8000004182c */
[----:B------:R-:W-:Y:S02]  /*76f0*/  FMNMX.FTZ R3, R18, R3, !PT ;  /* 0x0000000312037209 */ /* 0x000fe40007810000 */
[----:B------:R-:W-:Y:S02]  /*7700*/  FMNMX.FTZ R2, R21, R2, !PT ;  /* 0x0000000215027209 */ /* 0x000fe40007810000 */
[----:B------:R-:W-:Y:S01]  /*7710*/  HMMA.16816.F32.BF16 R48, R228, R162, R48 ;  /* 0x000000a2e430723c */ /* 0x000fe20000041830 */
[----:B------:R-:W-:Y:S03]  /*7720*/  LDSM.16.MT88.4 R160, [R135+UR4+0x100] ;  /* 0x0001000487a0783b */ /* 0x000fe60008004200 */
        /* <DEDUP_REMOVED lines=50> */
[--C-:B------:R-:W-:Y:S01]  /*7a50*/  FFMA.FTZ R10, R10, c[0x0][0x2d0], -R177.reuse ;  /* 0x0000b4000a0a7a23 */ /* 0x100fe200000108b1 */
[----:B------:R-:W-:Y:S01]  /*7a60*/  LDSM.16.MT88.4 R172, [R134+0x3900] ;  /* 0x0039000086ac783b */ /* 0x000fe20000004200 */
        /* <DEDUP_REMOVED lines=38> */
[----:B------:R-:W2:Y:S01]  /*7cd0*/  MUFU.EX2 R245, R5 ;  /* 0x0000000500f57308 */ /* 0x000ea20000000800 */
        /* <DEDUP_REMOVED lines=13> */
[----:B------:R-:W-:Y:S01]  /*7db0*/  FMUL.FTZ R74, R0, R74 ;  /* 0x0000004a004a7220 */ /* 0x000fe20000410000 */
[----:B--2---:R-:W-:Y:S01]  /*7dc0*/  F2FP.BF16.PACK_AB R136, R245, R246 ;  /* 0x000000f6f588723e */ /* 0x004fe200000010ff */
[----:B------:R-:W-:Y:S02]  /*7dd0*/  FMUL.FTZ R5, R2, R137 ;  /* 0x0000008902057220 */ /* 0x000fe40000410000 */
[C---:B------:R-:W-:Y:S02]  /*7de0*/  FMUL.FTZ R75, R0.reuse, R75 ;  /* 0x0000004b004b7220 */ /* 0x040fe40000410000 */
[C---:B------:R-:W-:Y:S01]  /*7df0*/  FMUL.FTZ R78, R0.reuse, R78 ;  /* 0x0000004e004e7220 */ /* 0x040fe20000410000 */
[----:B------:R2:W-:Y:S01]  /*7e00*/  MUFU.EX2 R233, R12 ;  /* 0x0000000c00e97308 */ /* 0x0005e20000000800 */
[----:B------:R-:W-:Y:S02]  /*7e10*/  FMUL.FTZ R79, R0, R79 ;  /* 0x0000004f004f7220 */ /* 0x000fe40000410000 */
[----:B------:R-:W-:Y:S02]  /*7e20*/  FMUL.FTZ R81, R2, R81 ;  /* 0x0000005102517220 */ /* 0x000fe40000410000 */
[C---:B----4-:R-:W-:Y:S01]  /*7e30*/  FMUL.FTZ R6, R0.reuse, R138 ;  /* 0x0000008a00067220 */ /* 0x050fe20000410000 */
[----:B------:R-:W-:Y:S01]  /*7e40*/  F2FP.BF16.PACK_AB R138, R247, R244 ;  /* 0x000000f4f78a723e */ /* 0x000fe200000010ff */
[C---:B------:R-:W-:Y:S02]  /*7e50*/  FMUL.FTZ R82, R0.reuse, R82 ;  /* 0x0000005200527220 */ /* 0x040fe40000410000 */
[----:B------:R-:W-:Y:S01]  /*7e60*/  FMUL.FTZ R83, R0, R83 ;  /* 0x0000005300537220 */ /* 0x000fe20000410000 */
[----:B------:R4:W1:Y:S01]  /*7e70*/  MUFU.EX2 R232, R13 ;  /* 0x0000000d00e87308 */ /* 0x0008620000000800 */
[C---:B------:R-:W-:Y:S02]  /*7e80*/  FMUL.FTZ R84, R2.reuse, R84 ;  /* 0x0000005402547220 */ /* 0x040fe40000410000 */
[----:B------:R-:W-:Y:S01]  /*7e90*/  FMUL.FTZ R85, R2, R85 ;  /* 0x0000005502557220 */ /* 0x000fe20000410000 */
[----:B---3--:R-:W-:Y:S01]  /*7ea0*/  F2FP.BF16.PACK_AB R137, R235, R242 ;  /* 0x000000f2eb89723e */ /* 0x008fe200000010ff */
[C---:B------:R-:W-:Y:S01]  /*7eb0*/  FMUL.FTZ R7, R0.reuse, R139 ;  /* 0x0000008b00077220 */ /* 0x040fe20000410000 */
[----:B------:R-:W-:Y:S01]  /*7ec0*/  F2FP.BF16.PACK_AB R139, R243, R234 ;  /* 0x000000eaf38b723e */ /* 0x000fe200000010ff */
[--C-:B------:R-:W-:Y:S02]  /*7ed0*/  FFMA.FTZ R168, R19, c[0x0][0x2d0], -R177.reuse ;  /* 0x0000b40013a87a23 */ /* 0x100fe400000108b1 */
[----:B------:R-:W-:Y:S01]  /*7ee0*/  FMUL.FTZ R19, R0, R151 ;  /* 0x0000009700137220 */ /* 0x000fe20000410000 */
[----:B------:R3:W-:Y:S01]  /*7ef0*/  MUFU.EX2 R201, R14 ;  /* 0x0000000e00c97308 */ /* 0x0007e20000000800 */
[--C-:B------:R-:W-:Y:S02]  /*7f00*/  FFMA.FTZ R24, R24, c[0x0][0x2d0], -R176.reuse ;  /* 0x0000b40018187a23 */ /* 0x100fe400000108b0 */
[C---:B------:R-:W-:Y:S05]  /*7f10*/  HMMA.16816.F32.BF16 R4, R136.reuse, R160, R4 ;  /* 0x000000a08804723c */ /* 0x040fea0000041804 */
[C---:B--2---:R-:W-:Y:S02]  /*7f20*/  FMUL.FTZ R12, R2.reuse, R144 ;  /* 0x00000090020c7220 */ /* 0x044fe40000410000 */
[----:B------:R2:W-:Y:S01]  /*7f30*/  MUFU.EX2 R195, R168 ;  /* 0x000000a800c37308 */ /* 0x0005e20000000800 */
[C---:B------:R-:W-:Y:S01]  /*7f40*/  HMMA.16816.F32.BF16 R8, R136.reuse, R162, R8 ;  /* 0x000000a28808723c */ /* 0x040fe20000041808 */
[----:B------:R-:W2:Y:S03]  /*7f50*/  LDSM.16.MT88.4 R160, [R133+0x100] ;  /* 0x0001000085a0783b */ /* 0x000ea60000004200 */
[----:B----4-:R-:W-:Y:S02]  /*7f60*/  FMUL.FTZ R13, R2, R145 ;  /* 0x00000091020d7220 */ /* 0x010fe40000410000 */
[--C-:B------:R-:W-:Y:S02]  /*7f70*/  FFMA.FTZ R25, R25, c[0x0][0x2d0], -R176.reuse ;  /* 0x0000b40019197a23 */ /* 0x100fe400000108b0 */
[C---:B------:R-:W-:Y:S01]  /*7f80*/  HMMA.16816.F32.BF16 R52, R136.reuse, R164, R52 ;  /* 0x000000a48834723c */ /* 0x040fe20000041834 */
[----:B------:R-:W-:Y:S03]  /*7f90*/  MUFU.EX2 R183, R24 ;  /* 0x0000001800b77308 */ /* 0x000fe60000000800 */
[--C-:B------:R-:W-:Y:S02]  /*7fa0*/  FFMA.FTZ R26, R26, c[0x0][0x2d0], -R177.reuse ;  /* 0x0000b4001a1a7a23 */ /* 0x100fe400000108b1 */
[----:B---3--:R-:W-:Y:S02]  /*7fb0*/  FMUL.FTZ R14, R0, R146 ;  /* 0x00000092000e7220 */ /* 0x008fe40000410000 */
[C---:B------:R-:W-:Y:S01]  /*7fc0*/  HMMA.16816.F32.BF16 R56, R136.reuse, R166, R56 ;  /* 0x000000a68838723c */ /* 0x040fe20000041838 */
[----:B------:R-:W3:Y:S02]  /*7fd0*/  LDSM.16.MT88.4 R164, [R135+UR4+0x3100] ;  /* 0x0031000487a4783b */ /* 0x000ee40008004200 */
[----:B------:R-:W-:Y:S01]  /*7fe0*/  MUFU.EX2 R192, R25 ;  /* 0x0000001900c07308 */ /* 0x000fe20000000800 */
[--C-:B------:R-:W-:Y:S02]  /*7ff0*/  FFMA.FTZ R27, R27, c[0x0][0x2d0], -R177.reuse ;  /* 0x0000b4001b1b7a23 */ /* 0x100fe400000108b1 */
[--C-:B------:R-:W-:Y:S02]  /*8000*/  FFMA.FTZ R28, R28, c[0x0][0x2d0], -R176.reuse ;  /* 0x0000b4001c1c7a23 */ /* 0x100fe400000108b0 */
[C---:B-1----:R-:W-:Y:S01]  /*8010*/  HMMA.16816.F32.BF16 R60, R136.reuse, R140, R60 ;  /* 0x0000008c883c723c */ /* 0x042fe2000004183c */
[----:B--2---:R-:W-:Y:S03]  /*8020*/  LDSM.16.MT88.4 R168, [R135+UR4+0x3900] ;  /* 0x0039000487a8783b */ /* 0x004fe60008004200 */
[--C-:B------:R-:W-:Y:S01]  /*8030*/  FFMA.FTZ R29, R29, c[0x0][0x2d0], -R176.reuse ;  /* 0x0000b4001d1d7a23 */ /* 0x100fe200000108b0 */
[----:B------:R-:W-:Y:S01]  /*8040*/  MUFU.EX2 R178, R26 ;  /* 0x0000001a00b27308 */ /* 0x000fe20000000800 */
[--C-:B------:R-:W-:Y:S02]  /*8050*/  FFMA.FTZ R30, R30, c[0x0][0x2d0], -R177.reuse ;  /* 0x0000b4001e1e7a23 */ /* 0x100fe400000108b1 */
[C---:B------:R-:W-:Y:S01]  /*8060*/  HMMA.16816.F32.BF16 R64, R136.reuse, R142, R64 ;  /* 0x0000008e8840723c */ /* 0x040fe20000041840 */
[----:B------:R-:W1:Y:S03]  /*8070*/  LDSM.16.MT88.4 R140, [R134+0x3100] ;  /* 0x00310000868c783b */ /* 0x000e660000004200 */
[--C-:B------:R-:W-:Y:S02]  /*8080*/  FFMA.FTZ R31, R31, c[0x0][0x2d0], -R177.reuse ;  /* 0x0000b4001f1f7a23 */ /* 0x100fe400000108b1 */
[--C-:B------:R-:W-:Y:S01]  /*8090*/  FFMA.FTZ R32, R32, c[0x0][0x2d0], -R176.reuse ;  /* 0x0000b40020207a23 */ /* 0x100fe200000108b0 */
[----:B------:R2:W-:Y:S01]  /*80a0*/  MUFU.EX2 R179, R27 ;  /* 0x0000001b00b37308 */ /* 0x0005e20000000800 */
[--C-:B------:R-:W-:Y:S01]  /*80b0*/  FFMA.FTZ R33, R33, c[0x0][0x2d0], -R176.reuse ;  /* 0x0000b40021217a23 */ /* 0x100fe200000108b0 */
[C---:B------:R-:W-:Y:S03]  /*80c0*/  HMMA.16816.F32.BF16 R68, R136.reuse, R160, R68 ;  /* 0x000000a08844723c */ /* 0x040fe60000041844 */
[--C-:B------:R-:W-:Y:S02]  /*80d0*/  FFMA.FTZ R34, R34, c[0x0][0x2d0], -R177.reuse ;  /* 0x0000b40022227a23 */ /* 0x100fe400000108b1 */
[--C-:B------:R-:W-:Y:S02]  /*80e0*/  FFMA.FTZ R35, R35, c[0x0][0x2d0], -R177.reuse ;  /* 0x0000b40023237a23 */ /* 0x100fe400000108b1 */
[--C-:B------:R-:W-:Y:S01]  /*80f0*/  FFMA.FTZ R36, R36, c[0x0][0x2d0], -R176.reuse ;  /* 0x0000b40024247a23 */ /* 0x100fe200000108b0 */
[C---:B------:R-:W-:Y:S01]  /*8100*/  HMMA.16816.F32.BF16 R72, R136.reuse, R162, R72 ;  /* 0x000000a28848723c */ /* 0x040fe20000041848 */
[----:B------:R-:W4:Y:S01]  /*8110*/  LDSM.16.MT88.4 R160, [R237+UR4+0x3100] ;  /* 0x00310004eda0783b */ /* 0x000f220008004200 */
[----:B------:R1:W-:Y:S02]  /*8120*/  MUFU.EX2 R200, R15 ;  /* 0x0000000f00c87308 */ /* 0x0003e40000000800 */
[--C-:B------:R-:W-:Y:S02]  /*8130*/  FFMA.FTZ R37, R37, c[0x0][0x2d0], -R176.reuse ;  /* 0x0000b40025257a23 */ /* 0x100fe400000108b0 */
[--C-:B------:R-:W-:Y:S02]  /*8140*/  FFMA.FTZ R38, R38, c[0x0][0x2d0], -R177.reuse ;  /* 0x0000b40026267a23 */ /* 0x100fe400000108b1 */
[C---:B---3--:R-:W-:Y:S04]  /*8150*/  HMMA.16816.F32.BF16 R76, R136.reuse, R164, R76 ;  /* 0x000000a4884c723c */ /* 0x048fe8000004184c */
[--C-:B------:R-:W-:Y:S01]  /*8160*/  FFMA.FTZ R39, R39, c[0x0][0x2d0], -R177.reuse ;  /* 0x0000b40027277a23 */ /* 0x100fe200000108b1 */
[----:B--2---:R-:W-:Y:S01]  /*8170*/  LDSM.16.MT88.4 R24, [R134+0x1100] ;  /* 0x001100008618783b */ /* 0x004fe20000004200 */
[--C-:B------:R-:W-:Y:S02]  /*8180*/  FFMA.FTZ R40, R40, c[0x0][0x2d0], -R176.reuse ;  /* 0x0000b40028287a23 */ /* 0x100fe400000108b0 */
[C---:B------:R-:W-:Y:S04]  /*8190*/  HMMA.16816.F32.BF16 R80, R136.reuse, R166, R80 ;  /* 0x000000a68850723c */ /* 0x040fe80000041850 */
[C---:B------:R-:W-:Y:S01]  /*81a0*/  FMUL.FTZ R86, R0.reuse, R86 ;  /* 0x0000005600567220 */ /* 0x040fe20000410000 */
[----:B------:R-:W2:Y:S01]  /*81b0*/  LDSM.16.MT88.4 R164, [R133+0x3100] ;  /* 0x0031000085a4783b */ /* 0x000ea20000004200 */
[C---:B------:R-:W-:Y:S02]  /*81c0*/  FMUL.FTZ R87, R0.reuse, R87 ;  /* 0x0000005700577220 */ /* 0x040fe40000410000 */
[--C-:B------:R-:W-:Y:S04]  /*81d0*/  FFMA.FTZ R41, R41, c[0x0][0x2d0], -R176.reuse ;  /* 0x0000b40029297a23 */ /* 0x100fe800000108b0 */
[----:B-1----:R-:W-:Y:S01]  /*81e0*/  FMUL.FTZ R15, R0, R147 ;  /* 0x00000093000f7220 */ /* 0x002fe20000410000 */
[C---:B------:R-:W-:Y:S01]  /*81f0*/  HMMA.16816.F32.BF16 R84, R136.reuse, R140, R84 ;  /* 0x0000008c8854723c */ /* 0x040fe20000041854 */
[----:B------:R-:W-:Y:S02]  /*8200*/  LDSM.16.MT88.4 R144, [R135+UR4+0x900] ;  /* 0x000900048790783b */ /* 0x000fe40008004200 */
[C---:B------:R-:W-:Y:S02]  /*8210*/  FMUL.FTZ R88, R2.reuse, R88 ;  /* 0x0000005802587220 */ /* 0x040fe40000410000 */
[----:B------:R-:W-:Y:S02]  /*8220*/  FMUL.FTZ R89, R2, R89 ;  /* 0x0000005902597220 */ /* 0x000fe40000410000 */
[C---:B------:R-:W-:Y:S02]  /*8230*/  FMUL.FTZ R90, R0.reuse, R90 ;  /* 0x0000005a005a7220 */ /* 0x040fe40000410000 */
[----:B------:R-:W-:Y:S03]  /*8240*/  FMUL.FTZ R91, R0, R91 ;  /* 0x0000005b005b7220 */ /* 0x000fe60000410000 */
[--C-:B------:R-:W-:Y:S02]  /*8250*/  FFMA.FTZ R42, R42, c[0x0][0x2d0], -R177.reuse ;  /* 0x0000b4002a2a7a23 */ /* 0x100fe400000108b1 */
[--C-:B------:R-:W-:Y:S02]  /*8260*/  FFMA.FTZ R43, R43, c[0x0][0x2d0], -R177.reuse ;  /* 0x0000b4002b2b7a23 */ /* 0x100fe400000108b1 */
[C---:B------:R-:W-:Y:S01]  /*8270*/  HMMA.16816.F32.BF16 R88, R136.reuse, R142, R88 ;  /* 0x0000008e8858723c */ /* 0x040fe20000041858 */
[----:B------:R-:W1:Y:S02]  /*8280*/  LDSM.16.MT88.4 R140, [R135+UR4+0x6100] ;  /* 0x00610004878c783b */ /* 0x000e640008004200 */
[C---:B------:R-:W-:Y:S02]  /*8290*/  FMUL.FTZ R92, R2.reuse, R92 ;  /* 0x0000005c025c7220 */ /* 0x040fe40000410000 */
[----:B------:R-:W-:Y:S02]  /*82a0*/  FMUL.FTZ R93, R2, R93 ;  /* 0x0000005d025d7220 */ /* 0x000fe40000410000 */
[C---:B------:R-:W-:Y:S02]  /*82b0*/  FMUL.FTZ R94, R0.reuse, R94 ;  /* 0x0000005e005e7220 */ /* 0x040fe40000410000 */
[----:B------:R-:W-:Y:S03]  /*82c0*/  FMUL.FTZ R95, R0, R95 ;  /* 0x0000005f005f7220 */ /* 0x000fe60000410000 */
[--C-:B------:R-:W-:Y:S02]  /*82d0*/  FFMA.FTZ R44, R44, c[0x0][0x2d0], -R176.reuse ;  /* 0x0000b4002c2c7a23 */ /* 0x100fe400000108b0 */
[--C-:B------:R-:W-:Y:S02]  /*82e0*/  FFMA.FTZ R45, R45, c[0x0][0x2d0], -R176.reuse ;  /* 0x0000b4002d2d7a23 */ /* 0x100fe400000108b0 */
[C---:B----4-:R-:W-:Y:S03]  /*82f0*/  HMMA.16816.F32.BF16 R92, R136.reuse, R160, R92 ;  /* 0x000000a0885c723c */ /* 0x050fe6000004185c */
[C---:B------:R-:W-:Y:S02]  /*8300*/  FMUL.FTZ R96, R2.reuse, R96 ;  /* 0x0000006002607220 */ /* 0x040fe40000410000 */
[----:B------:R-:W-:Y:S02]  /*8310*/  FMUL.FTZ R97, R2, R97 ;  /* 0x0000006102617220 */ /* 0x000fe40000410000 */
[C---:B------:R-:W-:Y:S02]  /*8320*/  FMUL.FTZ R98, R0.reuse, R98 ;  /* 0x0000006200627220 */ /* 0x040fe40000410000 */
[----:B------:R-:W-:Y:S03]  /*8330*/  FMUL.FTZ R99, R0, R99 ;  /* 0x0000006300637220 */ /* 0x000fe60000410000 */
[--C-:B------:R-:W-:Y:S02]  /*8340*/  FFMA.FTZ R46, R46, c[0x0][0x2d0], -R177.reuse ;  /* 0x0000b4002e2e7a23 */ /* 0x100fe400000108b1 */
[--C-:B------:R-:W-:Y:S02]  /*8350*/  FFMA.FTZ R47, R47, c[0x0][0x2d0], -R177.reuse ;  /* 0x0000b4002f2f7a23 */ /* 0x100fe400000108b1 */
[C---:B------:R-:W-:Y:S01]  /*8360*/  HMMA.16816.F32.BF16 R96, R136.reuse, R162, R96 ;  /* 0x000000a28860723c */ /* 0x040fe20000041860 */
[----:B------:R-:W3:Y:S02]  /*8370*/  LDSM.16.MT88.4 R160, [R134+0x6100] ;  /* 0x0061000086a0783b */ /* 0x000ee40000004200 */
[C---:B------:R-:W-:Y:S02]  /*8380*/  FMUL.FTZ R100, R2.reuse, R100 ;  /* 0x0000006402647220 */ /* 0x040fe40000410000 */
[----:B------:R-:W-:Y:S02]  /*8390*/  FMUL.FTZ R101, R2, R101 ;  /* 0x0000006502657220 */ /* 0x000fe40000410000 */
[C---:B------:R-:W-:Y:S02]  /*83a0*/  FMUL.FTZ R102, R0.reuse, R102 ;  /* 0x0000006600667220 */ /* 0x040fe40000410000 */
[----:B------:R-:W-:Y:S03]  /*83b0*/  FMUL.FTZ R103, R0, R103 ;  /* 0x0000006700677220 */ /* 0x000fe60000410000 */
[C---:B------:R-:W-:Y:S02]  /*83c0*/  FMUL.FTZ R104, R2.reuse, R104 ;  /* 0x0000006802687220 */ /* 0x040fe40000410000 */
[----:B------:R-:W-:Y:S02]  /*83d0*/  FMUL.FTZ R105, R2, R105 ;  /* 0x0000006902697220 */ /* 0x000fe40000410000 */
[C---:B--2---:R-:W-:Y:S03]  /*83e0*/  HMMA.16816.F32.BF16 R100, R136.reuse, R164, R100 ;  /* 0x000000a48864723c */ /* 0x044fe60000041864 */
[C---:B------:R-:W-:Y:S02]  /*83f0*/  FMUL.FTZ R106, R0.reuse, R106 ;  /* 0x0000006a006a7220 */ /* 0x040fe40000410000 */
[----:B------:R-:W-:Y:S02]  /*8400*/  FMUL.FTZ R107, R0, R107 ;  /* 0x0000006b006b7220 */ /* 0x000fe40000410000 */
[C---:B------:R-:W-:Y:S02]  /*8410*/  FMUL.FTZ R108, R2.reuse, R108 ;  /* 0x0000006c026c7220 */ /* 0x040fe40000410000 */
[----:B------:R-:W-:Y:S03]  /*8420*/  FMUL.FTZ R109, R2, R109 ;  /* 0x0000006d026d7220 */ /* 0x000fe60000410000 */
[C---:B------:R-:W-:Y:S01]  /*8430*/  HMMA.16816.F32.BF16 R104, R136.reuse, R166, R104 ;  /* 0x000000a68868723c */ /* 0x040fe20000041868 */
[----:B------:R-:W2:Y:S02]  /*8440*/  LDSM.16.MT88.4 R164, [R237+UR4+0x6100] ;  /* 0x00610004eda4783b */ /* 0x000ea40008004200 */
[C---:B------:R-:W-:Y:S02]  /*8450*/  FMUL.FTZ R110, R0.reuse, R110 ;  /* 0x0000006e006e7220 */ /* 0x040fe40000410000 */
[----:B------:R-:W-:Y:S02]  /*8460*/  FMUL.FTZ R111, R0, R111 ;  /* 0x0000006f006f7220 */ /* 0x000fe40000410000 */
[C---:B------:R-:W-:Y:S02]  /*8470*/  FMUL.FTZ R112, R2.reuse, R112 ;  /* 0x0000007002707220 */ /* 0x040fe40000410000 */
[----:B------:R-:W-:Y:S03]  /*8480*/  FMUL.FTZ R113, R2, R113 ;  /* 0x0000007102717220 */ /* 0x000fe60000410000 */
[C---:B-1----:R-:W-:Y:S03]  /*8490*/  HMMA.16816.F32.BF16 R108, R136.reuse, R140, R108 ;  /* 0x0000008c886c723c */ /* 0x042fe6000004186c */
[C---:B------:R-:W-:Y:S02]  /*84a0*/  FMUL.FTZ R114, R0.reuse, R114 ;  /* 0x0000007200727220 */ /* 0x040fe40000410000 */
[----:B------:R-:W-:Y:S02]  /*84b0*/  FMUL.FTZ R115, R0, R115 ;  /* 0x0000007300737220 */ /* 0x000fe40000410000 */
[C---:B------:R-:W-:Y:S02]  /*84c0*/  FMUL.FTZ R116, R2.reuse, R116 ;  /* 0x0000007402747220 */ /* 0x040fe40000410000 */
[----:B------:R-:W-:Y:S03]  /*84d0*/  FMUL.FTZ R117, R2, R117 ;  /* 0x0000007502757220 */ /* 0x000fe60000410000 */
[C---:B------:R-:W-:Y:S01]  /*84e0*/  HMMA.16816.F32.BF16 R112, R136.reuse, R142, R112 ;  /* 0x0000008e8870723c */ /* 0x040fe20000041870 */
[----:B------:R-:W1:Y:S02]  /*84f0*/  LDSM.16.MT88.4 R140, [R133+0x6100] ;  /* 0x00610000858c783b */ /* 0x000e640000004200 */
[C---:B------:R-:W-:Y:S02]  /*8500*/  FMUL.FTZ R118, R0.reuse, R118 ;  /* 0x0000007600767220 */ /* 0x040fe40000410000 */
[----:B------:R-:W-:Y:S02]  /*8510*/  FMUL.FTZ R119, R0, R119 ;  /* 0x0000007700777220 */ /* 0x000fe40000410000 */
[--C-:B------:R-:W-:Y:S02]  /*8520*/  FFMA.FTZ R16, R16, c[0x0][0x2d0], -R176.reuse ;  /* 0x0000b40010107a23 */ /* 0x100fe400000108b0 */
[--C-:B------:R-:W-:Y:S02]  /*8530*/  FFMA.FTZ R17, R17, c[0x0][0x2d0], -R176.reuse ;  /* 0x0000b40011117a23 */ /* 0x100fe400000108b0 */
[----:B------:R4:W-:Y:S01]  /*8540*/  MUFU.EX2 R203, R16 ;  /* 0x0000001000cb7308 */ /* 0x0009e20000000800 */
[C---:B---3--:R-:W-:Y:S03]  /*8550*/  HMMA.16816.F32.BF16 R116, R136.reuse, R160, R116 ;  /* 0x000000a08874723c */ /* 0x048fe60000041874 */
[--C-:B------:R-:W-:Y:S02]  /*8560*/  FFMA.FTZ R18, R18, c[0x0][0x2d0], -R177.reuse ;  /* 0x0000b40012127a23 */ /* 0x100fe400000108b1 */
[C---:B------:R-:W-:Y:S02]  /*8570*/  FMUL.FTZ R120, R2.reuse, R120 ;  /* 0x0000007802787220 */ /* 0x040fe40000410000 */
[----:B------:R-:W-:Y:S02]  /*8580*/  FMUL.FTZ R121, R2, R121 ;  /* 0x0000007902797220 */ /* 0x000fe40000410000 */
[----:B------:R3:W1:Y:S03]  /*8590*/  MUFU.EX2 R202, R17 ;  /* 0x0000001100ca7308 */ /* 0x0006660000000800 */
[C---:B------:R-:W-:Y:S02]  /*85a0*/  FMUL.FTZ R122, R0.reuse, R122 ;  /* 0x0000007a007a7220 */ /* 0x040fe40000410000 */
[----:B------:R-:W-:Y:S02]  /*85b0*/  FMUL.FTZ R123, R0, R123 ;  /* 0x0000007b007b7220 */ /* 0x000fe40000410000 */
[C---:B------:R-:W-:Y:S02]  /*85c0*/  FMUL.FTZ R124, R2.reuse, R124 ;  /* 0x0000007c027c7220 */ /* 0x040fe40000410000 */
[----:B------:R-:W-:Y:S01]  /*85d0*/  FMUL.FTZ R125, R2, R125 ;  /* 0x0000007d027d7220 */ /* 0x000fe20000410000 */
[----:B------:R1:W1:Y:S01]  /*85e0*/  MUFU.EX2 R194, R18 ;  /* 0x0000001200c27308 */ /* 0x0002620000000800 */
[C---:B------:R-:W-:Y:S01]  /*85f0*/  FMUL.FTZ R126, R0.reuse, R126 ;  /* 0x0000007e007e7220 */ /* 0x040fe20000410000 */
[C---:B------:R-:W-:Y:S01]  /*8600*/  HMMA.16816.F32.BF16 R120, R136.reuse, R162, R120 ;  /* 0x000000a28878723c */ /* 0x040fe20000041878 */
[----:B------:R-:W1:Y:S02]  /*8610*/  LDSM.16.MT88.4 R160, [R134+0x900] ;  /* 0x0009000086a0783b */ /* 0x000e640000004200 */
[----:B------:R-:W-:Y:S02]  /*8620*/  FMUL.FTZ R127, R0, R127 ;  /* 0x0000007f007f7220 */ /* 0x000fe40000410000 */
[C---:B----4-:R-:W-:Y:S02]  /*8630*/  FMUL.FTZ R16, R2.reuse, R148 ;  /* 0x0000009402107220 */ /* 0x050fe40000410000 */
[C---:B------:R-:W-:Y:S02]  /*8640*/  FMUL.FTZ R128, R2.reuse, R128 ;  /* 0x0000008002807220 */ /* 0x040fe40000410000 */
[C---:B------:R-:W-:Y:S01]  /*8650*/  FMUL.FTZ R129, R2.reuse, R129 ;  /* 0x0000008102817220 */ /* 0x040fe20000410000 */
[C---:B--2---:R-:W-:Y:S03]  /*8660*/  HMMA.16816.F32.BF16 R124, R136.reuse, R164, R124 ;  /* 0x000000a4887c723c */ /* 0x044fe6000004187c */
[----:B---3--:R-:W-:Y:S02]  /*8670*/  FMUL.FTZ R17, R2, R149 ;  /* 0x0000009502117220 */ /* 0x008fe40000410000 */
[C---:B------:R-:W-:Y:S02]  /*8680*/  FMUL.FTZ R130, R0.reuse, R130 ;  /* 0x0000008200827220 */ /* 0x040fe40000410000 */
[C---:B------:R-:W-:Y:S01]  /*8690*/  FMUL.FTZ R131, R0.reuse, R131 ;  /* 0x0000008300837220 */ /* 0x040fe20000410000 */
[C---:B------:R-:W-:Y:S01]  /*86a0*/  HMMA.16816.F32.BF16 R12, R136.reuse, R166, R12 ;  /* 0x000000a6880c723c */ /* 0x040fe2000004180c */
[----:B------:R-:W2:Y:S03]  /*86b0*/  LDSM.16.MT88.4 R164, [R237+UR4+0x900] ;  /* 0x00090004eda4783b */ /* 0x000ea60008004200 */
[----:B-1----:R-:W-:Y:S02]  /*86c0*/  FMUL.FTZ R18, R0, R150 ;  /* 0x0000009600127220 */ /* 0x002fe40000410000 */
[--C-:B------:R-:W-:Y:S02]  /*86d0*/  FFMA.FTZ R20, R20, c[0x0][0x2d0], -R176.reuse ;  /* 0x0000b40014147a23 */ /* 0x100fe400000108b0 */
[--C-:B------:R-:W-:Y:S01]  /*86e0*/  FFMA.FTZ R21, R21, c[0x0][0x2d0], -R176.reuse ;  /* 0x0000b40015157a23 */ /* 0x100fe200000108b0 */
[----:B------:R-:W1:Y:S01]  /*86f0*/  LDSM.16.MT88.4 R148, [R133+0x900] ;  /* 0x000900008594783b */ /* 0x000e620000004200 */
[----:B------:R-:W-:Y:S01]  /*8700*/  MUFU.EX2 R193, R20 ;  /* 0x0000001400c17308 */ /* 0x000fe20000000800 */
[C---:B------:R-:W-:Y:S03]  /*8710*/  HMMA.16816.F32.BF16 R16, R136.reuse, R140, R16 ;  /* 0x0000008c8810723c */ /* 0x040fe60000041810 */
[--C-:B------:R-:W-:Y:S02]  /*8720*/  FFMA.FTZ R22, R22, c[0x0][0x2d0], -R177.reuse ;  /* 0x0000b40016167a23 */ /* 0x100fe400000108b1 */
[--C-:B------:R-:W-:Y:S02]  /*8730*/  FFMA.FTZ R23, R23, c[0x0][0x2d0], -R177.reuse ;  /* 0x0000b40017177a23 */ /* 0x100fe400000108b1 */
[--C-:B------:R-:W-:Y:S01]  /*8740*/  FFMA.FTZ R48, R48, c[0x0][0x2d0], -R176.reuse ;  /* 0x0000b40030307a23 */ /* 0x100fe200000108b0 */
[----:B------:R-:W-:Y:S01]  /*8750*/  HMMA.16816.F32.BF16 R128, R136, R142, R128 ;  /* 0x0000008e8880723c */ /* 0x000fe20000041880 */
[----:B------:R-:W3:Y:S01]  /*8760*/  LDSM.16.MT88.4 R140, [R237+UR4+0x3900] ;  /* 0x00390004ed8c783b */ /* 0x000ee20008004200 */
[----:B------:R-:W4:Y:S02]  /*8770*/  MUFU.EX2 R182, R21 ;  /* 0x0000001500b67308 */ /* 0x000f240000000800 */
[----:B------:R-:W-:Y:S02]  /*8780*/  FFMA.FTZ R49, R49, c[0x0][0x2d0], -R176 ;  /* 0x0000b40031317a23 */ /* 0x000fe400000108b0 */
[--C-:B------:R-:W-:Y:S01]  /*8790*/  FFMA.FTZ R50, R50, c[0x0][0x2d0], -R177.reuse ;  /* 0x0000b40032327a23 */ /* 0x100fe200000108b1 */
[----:B------:R-:W-:Y:S01]  /*87a0*/  F2FP.BF16.PACK_AB R136, R232, R233 ;  /* 0x000000e9e888723e */ /* 0x000fe200000010ff */
[----:B------:R-:W-:Y:S01]  /*87b0*/  FFMA.FTZ R51, R51, c[0x0][0x2d0], -R177 ;  /* 0x0000b40033337a23 */ /* 0x000fe200000108b1 */
[----:B------:R-:W-:Y:S03]  /*87c0*/  F2FP.BF16.PACK_AB R138, R202, R203 ;  /* 0x000000cbca8a723e */ /* 0x000fe600000010ff */
[----:B------:R-:W-:Y:S01]  /*87d0*/  F2FP.BF16.PACK_AB R137, R200, R201 ;  /* 0x000000c9c889723e */ /* 0x000fe200000010ff */
[----:B------:R1:W-:Y:S01]  /*87e0*/  MUFU.EX2 R181, R22 ;  /* 0x0000001600b57308 */ /* 0x0003e20000000800 */
[----:B------:R-:W-:Y:S01]  /*87f0*/  F2FP.BF16.PACK_AB R139, R195, R194 ;  /* 0x000000c2c38b723e */ /* 0x000fe200000010ff */
[----:B------:R-:W-:Y:S02]  /*8800*/  FFMA.FTZ R2, R2, R248, R246 ;  /* 0x000000f802027223 */ /* 0x000fe400000100f6 */
[----:B------:R-:W-:Y:S02]  /*8810*/  FFMA.FTZ R0, R0, R249, R242 ;  /* 0x000000f900007223 */ /* 0x000fe400000100f2 */
[----:B------:R-:W-:Y:S02]  /*8820*/  FADD.FTZ R2, R245, R2 ;  /* 0x00000002f5027221 */ /* 0x000fe40000010000 */
[C---:B------:R-:W-:Y:S02]  /*8830*/  HMMA.16816.F32.BF16 R4, R136.reuse, R144, R4 ;  /* 0x000000908804723c */ /* 0x040fe40000041804 */
[----:B------:R-:W2:Y:S01]  /*8840*/  MUFU.EX2 R180, R23 ;  /* 0x0000001700b47308 */ /* 0x000ea20000000800 */
[----:B------:R-:W-:Y:S01]  /*8850*/  FADD.FTZ R2, R244, R2 ;  /* 0x00000002f4027221 */ /* 0x000fe20000010000 */
[----:B----4-:R-:W-:Y:S01]  /*8860*/  F2FP.BF16.PACK_AB R20, R182, R193 ;  /* 0x000000c1b614723e */ /* 0x010fe200000010ff */
[----:B------:R-:W-:Y:S03]  /*8870*/  FADD.FTZ R0, R235, R0 ;  /* 0x00000000eb007221 */ /* 0x000fe60000010000 */
[C---:B------:R-:W-:Y:S01]  /*8880*/  HMMA.16816.F32.BF16 R8, R136.reuse, R146, R8 ;  /* 0x000000928808723c */ /* 0x040fe20000041808 */
[----:B------:R-:W4:Y:S03]  /*8890*/  LDSM.16.MT88.4 R144, [R133+0x3900] ;  /* 0x003900008590783b */ /* 0x000f260000004200 */
[----:B------:R-:W-:Y:S01]  /*88a0*/  MUFU.EX2 R48, R48 ;  /* 0x0000003000307308 */ /* 0x000fe20000000800 */
[----:B------:R-:W-:Y:S02]  /*88b0*/  FADD.FTZ R2, R247, R2 ;  /* 0x00000002f7027221 */ /* 0x000fe40000010000 */
[----:B------:R-:W-:Y:S01]  /*88c0*/  FADD.FTZ R0, R234, R0 ;  /* 0x00000000ea007221 */ /* 0x000fe20000010000 */
[C---:B------:R-:W-:Y:S04]  /*88d0*/  HMMA.16816.F32.BF16 R52, R136.reuse, R160, R52 ;  /* 0x000000a08834723c */ /* 0x040fe80000041834 */
[----:B-1----:R-:W-:Y:S01]  /*88e0*/  F2FP.BF16.PACK_AB R22, R192, R183 ;  /* 0x000000b7c016723e */ /* 0x002fe200000010ff */
[----:B------:R-:W-:Y:S01]  /*88f0*/  FADD.FTZ R2, R233, R2 ;  /* 0x00000002e9027221 */ /* 0x000fe20000010000 */
[----:B------:R-:W-:Y:S01]  /*8900*/  MUFU.EX2 R49, R49 ;  /* 0x0000003100317308 */ /* 0x000fe20000000800 */
[----:B------:R-:W-:Y:S01]  /*8910*/  FADD.FTZ R0, R243, R0 ;  /* 0x00000000f3007221 */ /* 0x000fe20000010000 */
[C---:B------:R-:W-:Y:S01]  /*8920*/  HMMA.16816.F32.BF16 R56, R136.reuse, R162, R56 ;  /* 0x000000a28838723c */ /* 0x040fe20000041838 */
[----:B------:R-:W-:Y:S03]  /*8930*/  LDSM.16.MT88.4 R160, [R134+0x6900] ;  /* 0x0069000086a0783b */ /* 0x000fe60000004200 */
[----:B--2---:R-:W-:Y:S01]  /*8940*/  F2FP.BF16.PACK_AB R21, R180, R181 ;  /* 0x000000b5b415723e */ /* 0x004fe200000010ff */
[----:B------:R-:W-:Y:S01]  /*8950*/  FADD.FTZ R2, R232, R2 ;  /* 0x00000002e8027221 */ /* 0x000fe20000010000 */
[----:B------:R-:W-:Y:S01]  /*8960*/  F2FP.BF16.PACK_AB R23, R179, R178 ;  /* 0x000000b2b317723e */ /* 0x000fe200000010ff */
[----:B------:R-:W-:Y:S01]  /*8970*/  FADD.FTZ R0, R201, R0 ;  /* 0x00000000c9007221 */ /* 0x000fe20000010000 */
[C---:B------:R-:W-:Y:S01]  /*8980*/  HMMA.16816.F32.BF16 R60, R136.reuse, R164, R60 ;  /* 0x000000a4883c723c */ /* 0x040fe2000004183c */
[----:B------:R-:W-:Y:S03]  /*8990*/  MUFU.EX2 R50, R50 ;  /* 0x0000003200327308 */ /* 0x000fe60000000800 */
[----:B------:R-:W-:Y:S02]  /*89a0*/  FADD.FTZ R2, R203, R2 ;  /* 0x00000002cb027221 */ /* 0x000fe40000010000 */
[----:B------:R-:W-:Y:S02]  /*89b0*/  FADD.FTZ R0, R200, R0 ;  /* 0x00000000c8007221 */ /* 0x000fe40000010000 */
[C---:B------:R-:W-:Y:S01]  /*89c0*/  HMMA.16816.F32.BF16 R64, R136.reuse, R166, R64 ;  /* 0x000000a68840723c */ /* 0x040fe20000041840 */
[----:B------:R-:W-:Y:S02]  /*89d0*/  LDSM.16.MT88.4 R164, [R135+UR4+0x4100] ;  /* 0x0041000487a4783b */ /* 0x000fe40008004200 */
[----:B------:R-:W-:Y:S01]  /*89e0*/  MUFU.EX2 R51, R51 ;  /* 0x0000003300337308 */ /* 0x000fe20000000800 */
[----:B------:R-:W-:Y:S04]  /*89f0*/  FADD.FTZ R0, R194, R0 ;  /* 0x00000000c2007221 */ /* 0x000fe80000010000 */
[C---:B------:R-:W-:Y:S08]  /*8a00*/  HMMA.16816.F32.BF16 R68, R136.reuse, R148, R68 ;  /* 0x000000948844723c */ /* 0x040ff00000041844 */
[C---:B------:R-:W-:Y:S01]  /*8a10*/  HMMA.16816.F32.BF16 R72, R136.reuse, R150, R72 ;  /* 0x000000968848723c */ /* 0x040fe20000041848 */
[----:B------:R-:W1:Y:S07]  /*8a20*/  LDSM.16.MT88.4 R148, [R135+UR4+0x6900] ;  /* 0x006900048794783b */ /* 0x000e6e0008004200 */
[C---:B------:R-:W-:Y:S08]  /*8a30*/  HMMA.16816.F32.BF16 R76, R136.reuse, R168, R76 ;  /* 0x000000a8884c723c */ /* 0x040ff0000004184c */
[C---:B------:R-:W-:Y:S01]  /*8a40*/  HMMA.16816.F32.BF16 R80, R136.reuse, R170, R80 ;  /* 0x000000aa8850723c */ /* 0x040fe20000041850 */
[----:B------:R-:W-:Y:S07]  /*8a50*/  LDSM.16.MT88.4 R168, [R134+0x4100] ;  /* 0x0041000086a8783b */ /* 0x000fee0000004200 */
[C---:B------:R-:W-:Y:S01]  /*8a60*/  HMMA.16816.F32.BF16 R84, R136.reuse, R172, R84 ;  /* 0x000000ac8854723c */ /* 0x040fe20000041854 */
[----:B------:R-:W-:Y:S07]  /*8a70*/  MUFU.EX2 R173, R32 ;  /* 0x0000002000ad7308 */ /* 0x000fee0000000800 */
[C---:B------:R-:W-:Y:S03]  /*8a80*/  HMMA.16816.F32.BF16 R88, R136.reuse, R174, R88 ;  /* 0x000000ae8858723c */ /* 0x040fe60000041858 */
[----:B------:R-:W-:Y:S05]  /*8a90*/  MUFU.EX2 R175, R28 ;  /* 0x0000001c00af7308 */ /* 0x000fea0000000800 */
[C---:B---3--:R-:W-:Y:S05]  /*8aa0*/  HMMA.16816.F32.BF16 R92, R136.reuse, R140, R92 ;  /* 0x0000008c885c723c */ /* 0x048fea000004185c */
[----:B------:R-:W2:Y:S03]  /*8ab0*/  MUFU.EX2 R174, R29 ;  /* 0x0000001d00ae7308 */ /* 0x000ea60000000800 */
[C---:B------:R-:W-:Y:S01]  /*8ac0*/  HMMA.16816.F32.BF16 R96, R136.reuse, R142, R96 ;  /* 0x0000008e8860723c */ /* 0x040fe20000041860 */
[----:B------:R-:W3:Y:S06]  /*8ad0*/  LDSM.16.MT88.4 R140, [R237+UR4+0x6900] ;  /* 0x00690004ed8c783b */ /* 0x000eec0008004200 */
[----:B------:R-:W2:Y:S01]  /*8ae0*/  MUFU.EX2 R172, R33 ;  /* 0x0000002100ac7308 */ /* 0x000ea20000000800 */
        /* <DEDUP_REMOVED lines=8> */
[----:B------:R-:W2:Y:S07]  /*8b70*/  LDSM.16.MT88.4 R160, [R237+UR4+0x1100] ;  /* 0x00110004eda0783b */ /* 0x000eae0008004200 */
[C---:B---3--:R-:W-:Y:S08]  /*8b80*/  HMMA.16816.F32.BF16 R124, R136.reuse, R140, R124 ;  /* 0x0000008c887c723c */ /* 0x048ff0000004187c */
[C---:B------:R-:W-:Y:S01]  /*8b90*/  HMMA.16816.F32.BF16 R12, R136.reuse, R142, R12 ;  /* 0x0000008e880c723c */ /* 0x040fe2000004180c */
[----:B------:R-:W3:Y:S07]  /*8ba0*/  LDSM.16.MT88.4 R140, [R133+0x1100] ;  /* 0x00110000858c783b */ /* 0x000eee0000004200 */
[C---:B----4-:R-:W-:Y:S08]  /*8bb0*/  HMMA.16816.F32.BF16 R16, R136.reuse, R144, R16 ;  /* 0x000000908810723c */ /* 0x050ff00000041810 */
[----:B------:R-:W-:Y:S01]  /*8bc0*/  HMMA.16816.F32.BF16 R128, R136, R146, R128 ;  /* 0x000000928880723c */ /* 0x000fe20000041880 */
[----:B------:R-:W4:Y:S07]  /*8bd0*/  LDSM.16.MT88.4 R136, [R237+UR4+0x4100] ;  /* 0x00410004ed88783b */ /* 0x000f2e0008004200 */
[C---:B-1----:R-:W-:Y:S01]  /*8be0*/  HMMA.16816.F32.BF16 R4, R20.reuse, R148, R4 ;  /* 0x000000941404723c */ /* 0x042fe20000041804 */
[----:B------:R-:W1:Y:S07]  /*8bf0*/  LDSM.16.MT88.4 R144, [R133+0x4100] ;  /* 0x004100008590783b */ /* 0x000e6e0000004200 */
[C---:B------:R-:W-:Y:S01]  /*8c00*/  HMMA.16816.F32.BF16 R8, R20.reuse, R150, R8 ;  /* 0x000000961408723c */ /* 0x040fe20000041808 */
[----:B------:R-:W-:Y:S07]  /*8c10*/  LDSM.16.MT88.4 R148, [R135+UR4+0x4900] ;  /* 0x004900048794783b */ /* 0x000fee0008004200 */
[C---:B------:R-:W-:Y:S08]  /*8c20*/  HMMA.16816.F32.BF16 R52, R20.reuse, R24, R52 ;  /* 0x000000181434723c */ /* 0x040ff00000041834 */
[C---:B------:R-:W-:Y:S01]  /*8c30*/  HMMA.16816.F32.BF16 R56, R20.reuse, R26, R56 ;  /* 0x0000001a1438723c */ /* 0x040fe20000041838 */
[----:B------:R-:W1:Y:S07]  /*8c40*/  LDSM.16.MT88.4 R24, [R135+UR4+0x7100] ;  /* 0x007100048718783b */ /* 0x000e6e0008004200 */
[C---:B--2---:R-:W-:Y:S01]  /*8c50*/  HMMA.16816.F32.BF16 R60, R20.reuse, R160, R60 ;  /* 0x000000a0143c723c */ /* 0x044fe2000004183c */
[----:B------:R-:W-:Y:S07]  /*8c60*/  MUFU.EX2 R161, R46 ;  /* 0x0000002e00a17308 */ /* 0x000fee0000000800 */
[C---:B------:R-:W-:Y:S03]  /*8c70*/  HMMA.16816.F32.BF16 R64, R20.reuse, R162, R64 ;  /* 0x000000a21440723c */ /* 0x040fe60000041840 */
[----:B------:R-:W-:Y:S05]  /*8c80*/  MUFU.EX2 R163, R44 ;  /* 0x0000002c00a37308 */ /* 0x000fea0000000800 */
[C---:B---3--:R-:W-:Y:S05]  /*8c90*/  HMMA.16816.F32.BF16 R68, R20.reuse, R140, R68 ;  /* 0x0000008c1444723c */ /* 0x048fea0000041844 */
[----:B------:R-:W-:Y:S03]  /*8ca0*/  MUFU.EX2 R162, R45 ;  /* 0x0000002d00a27308 */ /* 0x000fe60000000800 */
[C---:B------:R-:W-:Y:S01]  /*8cb0*/  HMMA.16816.F32.BF16 R72, R20.reuse, R142, R72 ;  /* 0x0000008e1448723c */ /* 0x040fe20000041848 */
[----:B------:R-:W2:Y:S06]  /*8cc0*/  LDSM.16.MT88.4 R140, [R134+0x7100] ;  /* 0x00710000868c783b */ /* 0x000eac0000004200 */
[----:B------:R3:W-:Y:S01]  /*8cd0*/  MUFU.EX2 R160, R47 ;  /* 0x0000002f00a07308 */ /* 0x0007e20000000800 */
[C---:B------:R-:W-:Y:S08]  /*8ce0*/  HMMA.16816.F32.BF16 R76, R20.reuse, R164, R76 ;  /* 0x000000a4144c723c */ /* 0x040ff0000004184c */
[C---:B------:R-:W-:Y:S01]  /*8cf0*/  HMMA.16816.F32.BF16 R80, R20.reuse, R166, R80 ;  /* 0x000000a61450723c */ /* 0x040fe20000041850 */
[----:B------:R-:W-:Y:S07]  /*8d00*/  MUFU.EX2 R167, R36 ;  /* 0x0000002400a77308 */ /* 0x000fee0000000800 */
[C---:B------:R-:W-:Y:S03]  /*8d10*/  HMMA.16816.F32.BF16 R84, R20.reuse, R168, R84 ;  /* 0x000000a81454723c */ /* 0x040fe60000041854 */
[----:B------:R-:W-:Y:S01]  /*8d20*/  MUFU.EX2 R169, R34 ;  /* 0x0000002200a97308 */ /* 0x000fe20000000800 */
[----:B---3--:R-:W-:Y:S04]  /*8d30*/  LDSM.16.MT88.4 R44, [R134+0x5900] ;  /* 0x00590000862c783b */ /* 0x008fe80000004200 */
[C---:B------:R-:W-:Y:S05]  /*8d40*/  HMMA.16816.F32.BF16 R88, R20.reuse, R170, R88 ;  /* 0x000000aa1458723c */ /* 0x040fea0000041858 */
[----:B------:R-:W-:Y:S03]  /*8d50*/  MUFU.EX2 R171, R30 ;  /* 0x0000001e00ab7308 */ /* 0x000fe60000000800 */
[C---:B----4-:R-:W-:Y:S07]  /*8d60*/  HMMA.16816.F32.BF16 R92, R20.reuse, R136, R92 ;  /* 0x00000088145c723c */ /* 0x050fee000004185c */
[----:B------:R3:W4:Y:S01]  /*8d70*/  MUFU.EX2 R170, R31 ;  /* 0x0000001f00aa7308 */ /* 0x0007220000000800 */
[C---:B------:R-:W-:Y:S01]  /*8d80*/  HMMA.16816.F32.BF16 R96, R20.reuse, R138, R96 ;  /* 0x0000008a1460723c */ /* 0x040fe20000041860 */
[----:B------:R-:W4:Y:S07]  /*8d90*/  LDSM.16.MT88.4 R136, [R237+UR4+0x7100] ;  /* 0x00710004ed88783b */ /* 0x000f2e0008004200 */
[C---:B-1----:R-:W-:Y:S01]  /*8da0*/  HMMA.16816.F32.BF16 R100, R20.reuse, R144, R100 ;  /* 0x000000901464723c */ /* 0x042fe20000041864 */
[----:B------:R1:W1:Y:S07]  /*8db0*/  MUFU.EX2 R168, R35 ;  /* 0x0000002300a87308 */ /* 0x00026e0000000800 */
[C---:B------:R-:W-:Y:S01]  /*8dc0*/  HMMA.16816.F32.BF16 R104, R20.reuse, R146, R104 ;  /* 0x000000921468723c */ /* 0x040fe20000041868 */
[----:B------:R-:W-:Y:S02]  /*8dd0*/  LDSM.16.MT88.4 R144, [R133+0x1900] ;  /* 0x001900008590783b */ /* 0x000fe40000004200 */
[----:B------:R-:W-:Y:S05]  /*8de0*/  MUFU.EX2 R166, R41 ;  /* 0x0000002900a67308 */ /* 0x000fea0000000800 */
[C---:B------:R-:W-:Y:S01]  /*8df0*/  HMMA.16816.F32.BF16 R108, R20.reuse, R24, R108 ;  /* 0x00000018146c723c */ /* 0x040fe2000004186c */
[----:B---3--:R-:W-:Y:S04]  /*8e00*/  LDSM.16.MT88.4 R28, [R135+UR4+0x1900] ;  /* 0x00190004871c783b */ /* 0x008fe80008004200 */
[----:B------:R-:W-:Y:S03]  /*8e10*/  MUFU.EX2 R165, R42 ;  /* 0x0000002a00a57308 */ /* 0x000fe60000000800 */
[C---:B------:R-:W-:Y:S01]  /*8e20*/  HMMA.16816.F32.BF16 R112, R20.reuse, R26, R112 ;  /* 0x0000001a1470723c */ /* 0x040fe20000041870 */
[----:B------:R-:W3:Y:S06]  /*8e30*/  LDSM.16.MT88.4 R24, [R133+0x7100] ;  /* 0x007100008518783b */ /* 0x000eec0000004200 */
[----:B------:R-:W-:Y:S01]  /*8e40*/  MUFU.EX2 R164, R43 ;  /* 0x0000002b00a47308 */ /* 0x000fe20000000800 */
[C---:B--2---:R-:W-:Y:S01]  /*8e50*/  HMMA.16816.F32.BF16 R116, R20.reuse, R140, R116 ;  /* 0x0000008c1474723c */ /* 0x044fe20000041874 */
[----:B-1----:R-:W-:Y:S07]  /*8e60*/  LDSM.16.MT88.4 R32, [R237+UR4+0x1900] ;  /* 0x00190004ed20783b */ /* 0x002fee0008004200 */
[C---:B------:R-:W-:Y:S01]  /*8e70*/  HMMA.16816.F32.BF16 R120, R20.reuse, R142, R120 ;  /* 0x0000008e1478723c */ /* 0x040fe20000041878 */
[----:B------:R-:W1:Y:S07]  /*8e80*/  LDSM.16.MT88.4 R140, [R134+0x1900] ;  /* 0x00190000868c783b */ /* 0x000e6e0000004200 */
[C---:B----4-:R-:W-:Y:S08]  /*8e90*/  HMMA.16816.F32.BF16 R124, R20.reuse, R136, R124 ;  /* 0x00000088147c723c */ /* 0x050ff0000004187c */
[C---:B------:R-:W-:Y:S01]  /*8ea0*/  HMMA.16816.F32.BF16 R12, R20.reuse, R138, R12 ;  /* 0x0000008a140c723c */ /* 0x040fe2000004180c */
[----:B------:R-:W2:Y:S07]  /*8eb0*/  LDSM.16.MT88.4 R136, [R134+0x4900] ;  /* 0x004900008688783b */ /* 0x000eae0000004200 */
[C---:B---3--:R-:W-:Y:S08]  /*8ec0*/  HMMA.16816.F32.BF16 R16, R20.reuse, R24, R16 ;  /* 0x000000181410723c */ /* 0x048ff00000041810 */
[----:B------:R-:W-:Y:S01]  /*8ed0*/  HMMA.16816.F32.BF16 R128, R20, R26, R128 ;  /* 0x0000001a1480723c */ /* 0x000fe20000041880 */
[----:B------:R-:W3:Y:S06]  /*8ee0*/  LDSM.16.MT88.4 R24, [R237+UR4+0x4900] ;  /* 0x00490004ed18783b */ /* 0x000eec0008004200 */
[----:B------:R-:W-:Y:S02]  /*8ef0*/  F2FP.BF16.PACK_AB R20, R174, R175 ;  /* 0x000000afae14723e */ /* 0x000fe400000010ff */
[----:B------:R-:W-:Y:S03]  /*8f00*/  F2FP.BF16.PACK_AB R22, R172, R173 ;  /* 0x000000adac16723e */ /* 0x000fe600000010ff */
[----:B------:R-:W-:Y:S02]  /*8f10*/  F2FP.BF16.PACK_AB R21, R170, R171 ;  /* 0x000000abaa15723e */ /* 0x000fe400000010ff */
[----:B------:R-:W-:Y:S07]  /*8f20*/  F2FP.BF16.PACK_AB R23, R168, R169 ;  /* 0x000000a9a817723e */ /* 0x000fee00000010ff */
[C---:B------:R-:W-:Y:S08]  /*8f30*/  HMMA.16816.F32.BF16 R4, R20.reuse, R28, R4 ;  /* 0x0000001c1404723c */ /* 0x040ff00000041804 */
[C---:B------:R-:W-:Y:S01]  /*8f40*/  HMMA.16816.F32.BF16 R8, R20.reuse, R30, R8 ;  /* 0x0000001e1408723c */ /* 0x040fe20000041808 */
[----:B------:R-:W2:Y:S07]  /*8f50*/  LDSM.16.MT88.4 R28, [R133+0x4900] ;  /* 0x00490000851c783b */ /* 0x000eae0000004200 */
[C---:B-1----:R-:W-:Y:S08]  /*8f60*/  HMMA.16816.F32.BF16 R52, R20.reuse, R140, R52 ;  /* 0x0000008c1434723c */ /* 0x042ff00000041834 */
[C---:B------:R-:W-:Y:S01]  /*8f70*/  HMMA.16816.F32.BF16 R56, R20.reuse, R142, R56 ;  /* 0x0000008e1438723c */ /* 0x040fe20000041838 */
[----:B------:R-:W-:Y:S07]  /*8f80*/  LDSM.16.MT88.4 R140, [R134+0x5100] ;  /* 0x00510000868c783b */ /* 0x000fee0000004200 */
[C---:B------:R-:W-:Y:S08]  /*8f90*/  HMMA.16816.F32.BF16 R60, R20.reuse, R32, R60 ;  /* 0x00000020143c723c */ /* 0x040ff0000004183c */
[C---:B------:R-:W-:Y:S01]  /*8fa0*/  HMMA.16816.F32.BF16 R64, R20.reuse, R34, R64 ;  /* 0x000000221440723c */ /* 0x040fe20000041840 */
[----:B------:R-:W1:Y:S07]  /*8fb0*/  LDSM.16.MT88.4 R32, [R135+UR4+0x7900] ;  /* 0x007900048720783b */ /* 0x000e6e0008004200 */
[C---:B------:R-:W-:Y:S01]  /*8fc0*/  HMMA.16816.F32.BF16 R68, R20.reuse, R144, R68 ;  /* 0x000000901444723c */ /* 0x040fe20000041844 */
[----:B------:R-:W4:Y:S07]  /*8fd0*/  LDL.64 R144, [R1+0x10] ;  /* 0x0000100001907983 */ /* 0x000f2e0000100a00 */
[C---:B------:R-:W-:Y:S08]  /*8fe0*/  HMMA.16816.F32.BF16 R72, R20.reuse, R146, R72 ;  /* 0x000000921448723c */ /* 0x040ff00000041848 */
[C---:B------:R-:W-:Y:S01]  /*8ff0*/  HMMA.16816.F32.BF16 R76, R20.reuse, R148, R76 ;  /* 0x00000094144c723c */ /* 0x040fe2000004184c */
[----:B------:R-:W-:Y:S07]  /*9000*/  MUFU.EX2 R149, R39 ;  /* 0x0000002700957308 */ /* 0x000fee0000000800 */
[C---:B------:R-:W-:Y:S03]  /*9010*/  HMMA.16816.F32.BF16 R80, R20.reuse, R150, R80 ;  /* 0x000000961450723c */ /* 0x040fe60000041850 */
[----:B------:R-:W1:Y:S05]  /*9020*/  MUFU.EX2 R151, R37 ;  /* 0x0000002500977308 */ /* 0x000e6a0000000800 */
[C---:B--2---:R-:W-:Y:S05]  /*9030*/  HMMA.16816.F32.BF16 R84, R20.reuse, R136, R84 ;  /* 0x000000881454723c */ /* 0x044fea0000041854 */
[----:B------:R2:W1:Y:S03]  /*9040*/  MUFU.EX2 R150, R38 ;  /* 0x0000002600967308 */ /* 0x0004660000000800 */
[C---:B------:R-:W-:Y:S01]  /*9050*/  HMMA.16816.F32.BF16 R88, R20.reuse, R138, R88 ;  /* 0x0000008a1458723c */ /* 0x040fe20000041858 */
[----:B------:R-:W1:Y:S06]  /*9060*/  LDSM.16.MT88.4 R136, [R134+0x7900] ;  /* 0x007900008688783b */ /* 0x000e6c0000004200 */
[----:B------:R1:W1:Y:S01]  /*9070*/  MUFU.EX2 R148, R40 ;  /* 0x0000002800947308 */ /* 0x0002620000000800 */
[C---:B---3--:R-:W-:Y:S08]  /*9080*/  HMMA.16816.F32.BF16 R92, R20.reuse, R24, R92 ;  /* 0x00000018145c723c */ /* 0x048ff0000004185c */
[C---:B------:R-:W-:Y:S01]  /*9090*/  HMMA.16816.F32.BF16 R96, R20.reuse, R26, R96 ;  /* 0x0000001a1460723c */ /* 0x040fe20000041860 */
[----:B------:R-:W3:Y:S07]  /*90a0*/  LDSM.16.MT88.4 R24, [R237+UR4+0x7900] ;  /* 0x00790004ed18783b */ /* 0x000eee0008004200 */
[C---:B------:R-:W-:Y:S01]  /*90b0*/  HMMA.16816.F32.BF16 R100, R20.reuse, R28, R100 ;  /* 0x0000001c1464723c */ /* 0x040fe20000041864 */
[----:B--2---:R-:W-:Y:S07]  /*90c0*/  LDSM.16.MT88.4 R36, [R134+0x2100] ;  /* 0x002100008624783b */ /* 0x004fee0000004200 */
[C---:B------:R-:W-:Y:S01]  /*90d0*/  HMMA.16816.F32.BF16 R104, R20.reuse, R30, R104 ;  /* 0x0000001e1468723c */ /* 0x040fe20000041868 */
[----:B------:R-:W2:Y:S07]  /*90e0*/  LDSM.16.MT88.4 R28, [R133+0x7900] ;  /* 0x00790000851c783b */ /* 0x000eae0000004200 */
[C---:B-1----:R-:W-:Y:S01]  /*90f0*/  HMMA.16816.F32.BF16 R108, R20.reuse, R32, R108 ;  /* 0x00000020146c723c */ /* 0x042fe2000004186c */
[----:B------:R-:W-:Y:S07]  /*9100*/  LDSM.16.MT88.4 R40, [R237+UR4+0x2100] ;  /* 0x00210004ed28783b */ /* 0x000fee0008004200 */
        /* <DEDUP_REMOVED lines=8> */
[C---:B--2---:R-:W-:Y:S08]  /*9190*/  HMMA.16816.F32.BF16 R16, R20.reuse, R28, R16 ;  /* 0x0000001c1410723c */ /* 0x044ff00000041810 */
[----:B------:R-:W-:Y:S01]  /*91a0*/  HMMA.16816.F32.BF16 R128, R20, R30, R128 ;  /* 0x0000001e1480723c */ /* 0x000fe20000041880 */
[----:B------:R-:W2:Y:S06]  /*91b0*/  LDSM.16.MT88.4 R28, [R237+UR4+0x5100] ;  /* 0x00510004ed1c783b */ /* 0x000eac0008004200 */
        /* <DEDUP_REMOVED lines=9> */
[----:B------:R-:W1:Y:S07]  /*9250*/  LDSM.16.MT88.4 R36, [R135+UR4+0x8100] ;  /* 0x008100048724783b */ /* 0x000e6e0008004200 */
[C---:B------:R-:W-:Y:S08]  /*9260*/  HMMA.16816.F32.BF16 R60, R20.reuse, R40, R60 ;  /* 0x00000028143c723c */ /* 0x040ff0000004183c */
[C---:B------:R-:W-:Y:S01]  /*9270*/  HMMA.16816.F32.BF16 R64, R20.reuse, R42, R64 ;  /* 0x0000002a1440723c */ /* 0x040fe20000041840 */
[----:B------:R-:W-:Y:S07]  /*9280*/  LDSM.16.MT88.4 R40, [R133+0x2900] ;  /* 0x002900008528783b */ /* 0x000fee0000004200 */
[C---:B------:R-:W-:Y:S08]  /*9290*/  HMMA.16816.F32.BF16 R68, R20.reuse, R136, R68 ;  /* 0x000000881444723c */ /* 0x040ff00000041844 */
[C---:B------:R-:W-:Y:S08]  /*92a0*/  HMMA.16816.F32.BF16 R72, R20.reuse, R138, R72 ;  /* 0x0000008a1448723c */ /* 0x040ff00000041848 */
[C---:B---3--:R-:W-:Y:S08]  /*92b0*/  HMMA.16816.F32.BF16 R76, R20.reuse, R24, R76 ;  /* 0x00000018144c723c */ /* 0x048ff0000004184c */
[C---:B------:R-:W-:Y:S01]  /*92c0*/  HMMA.16816.F32.BF16 R80, R20.reuse, R26, R80 ;  /* 0x0000001a1450723c */ /* 0x040fe20000041850 */
[----:B------:R-:W3:Y:S07]  /*92d0*/  LDSM.16.MT88.4 R24, [R134+0x8100] ;  /* 0x008100008618783b */ /* 0x000eee0000004200 */
[C---:B------:R-:W-:Y:S08]  /*92e0*/  HMMA.16816.F32.BF16 R84, R20.reuse, R140, R84 ;  /* 0x0000008c1454723c */ /* 0x040ff00000041854 */
[C---:B------:R-:W-:Y:S01]  /*92f0*/  HMMA.16816.F32.BF16 R88, R20.reuse, R142, R88 ;  /* 0x0000008e1458723c */ /* 0x040fe20000041858 */
[----:B------:R-:W-:Y:S07]  /*9300*/  LDSM.16.MT88.4 R140, [R135+UR4+0x2900] ;  /* 0x00290004878c783b */ /* 0x000fee0008004200 */
[C---:B--2---:R-:W-:Y:S08]  /*9310*/  HMMA.16816.F32.BF16 R92, R20.reuse, R28, R92 ;  /* 0x0000001c145c723c */ /* 0x044ff0000004185c */
[C---:B------:R-:W-:Y:S01]  /*9320*/  HMMA.16816.F32.BF16 R96, R20.reuse, R30, R96 ;  /* 0x0000001e1460723c */ /* 0x040fe20000041860 */
[----:B------:R-:W2:Y:S07]  /*9330*/  LDSM.16.MT88.4 R28, [R237+UR4+0x8100] ;  /* 0x00810004ed1c783b */ /* 0x000eae0008004200 */
[C---:B-1----:R-:W-:Y:S08]  /*9340*/  HMMA.16816.F32.BF16 R100, R20.reuse, R32, R100 ;  /* 0x000000201464723c */ /* 0x042ff00000041864 */
[C---:B------:R-:W-:Y:S01]  /*9350*/  HMMA.16816.F32.BF16 R104, R20.reuse, R34, R104 ;  /* 0x000000221468723c */ /* 0x040fe20000041868 */
[----:B------:R-:W1:Y:S07]  /*9360*/  LDSM.16.MT88.4 R32, [R133+0x8100] ;  /* 0x008100008520783b */ /* 0x000e6e0000004200 */
[C---:B------:R-:W-:Y:S08]  /*9370*/  HMMA.16816.F32.BF16 R108, R20.reuse, R36, R108 ;  /* 0x00000024146c723c */ /* 0x040ff0000004186c */
[C---:B------:R-:W-:Y:S01]  /*9380*/  HMMA.16816.F32.BF16 R112, R20.reuse, R38, R112 ;  /* 0x000000261470723c */ /* 0x040fe20000041870 */
[----:B------:R-:W-:Y:S07]  /*9390*/  LDSM.16.MT88.4 R36, [R237+UR4+0x2900] ;  /* 0x00290004ed24783b */ /* 0x000fee0008004200 */
[C---:B---3--:R-:W-:Y:S08]  /*93a0*/  HMMA.16816.F32.BF16 R116, R20.reuse, R24, R116 ;  /* 0x000000181474723c */ /* 0x048ff00000041874 */
[C---:B------:R-:W-:Y:S01]  /*93b0*/  HMMA.16816.F32.BF16 R120, R20.reuse, R26, R120 ;  /* 0x0000001a1478723c */ /* 0x040fe20000041878 */
[----:B------:R-:W3:Y:S07]  /*93c0*/  LDSM.16.MT88.4 R24, [R134+0x2900] ;  /* 0x002900008618783b */ /* 0x000eee0000004200 */
[C---:B--2---:R-:W-:Y:S08]  /*93d0*/  HMMA.16816.F32.BF16 R124, R20.reuse, R28, R124 ;  /* 0x0000001c147c723c */ /* 0x044ff0000004187c */
[C---:B------:R-:W-:Y:S01]  /*93e0*/  HMMA.16816.F32.BF16 R12, R20.reuse, R30, R12 ;  /* 0x0000001e140c723c */ /* 0x040fe2000004180c */
[----:B------:R-:W2:Y:S07]  /*93f0*/  LDSM.16.MT88.4 R28, [R135+UR4+0x5900] ;  /* 0x00590004871c783b */ /* 0x000eae0008004200 */
[C---:B-1----:R-:W-:Y:S08]  /*9400*/  HMMA.16816.F32.BF16 R16, R20.reuse, R32, R16 ;  /* 0x000000201410723c */ /* 0x042ff00000041810 */
[----:B------:R-:W-:Y:S07]  /*9410*/  HMMA.16816.F32.BF16 R128, R20, R34, R128 ;  /* 0x000000221480723c */ /* 0x000fee0000041880 */
        /* <DEDUP_REMOVED lines=8> */
[C---:B---3--:R-:W-:Y:S08]  /*94a0*/  HMMA.16816.F32.BF16 R52, R20.reuse, R24, R52 ;  /* 0x000000181434723c */ /* 0x048ff00000041834 */
[C---:B------:R-:W-:Y:S01]  /*94b0*/  HMMA.16816.F32.BF16 R56, R20.reuse, R26, R56 ;  /* 0x0000001a1438723c */ /* 0x040fe20000041838 */
[----:B------:R-:W3:Y:S07]  /*94c0*/  LDSM.16.MT88.4 R24, [R135+UR4+0x8900] ;  /* 0x008900048718783b */ /* 0x000eee0008004200 */
[C---:B------:R-:W-:Y:S08]  /*94d0*/  HMMA.16816.F32.BF16 R60, R20.reuse, R36, R60 ;  /* 0x00000024143c723c */ /* 0x040ff0000004183c */
[C---:B------:R-:W-:Y:S08]  /*94e0*/  HMMA.16816.F32.BF16 R64, R20.reuse, R38, R64 ;  /* 0x000000261440723c */ /* 0x040ff00000041840 */
[C---:B------:R-:W-:Y:S08]  /*94f0*/  HMMA.16816.F32.BF16 R68, R20.reuse, R40, R68 ;  /* 0x000000281444723c */ /* 0x040ff00000041844 */
[C---:B------:R-:W-:Y:S08]  /*9500*/  HMMA.16816.F32.BF16 R72, R20.reuse, R42, R72 ;  /* 0x0000002a1448723c */ /* 0x040ff00000041848 */
[C---:B--2---:R-:W-:Y:S07]  /*9510*/  HMMA.16816.F32.BF16 R76, R20.reuse, R28, R76 ;  /* 0x0000001c144c723c */ /* 0x044fee000004184c */
[----:B----4-:R-:W-:Y:S01]  /*9520*/  @P0 MOV R28, R144 ;  /* 0x00000090001c0202 */ /* 0x010fe20000000f00 */
[C---:B------:R-:W-:Y:S01]  /*9530*/  HMMA.16816.F32.BF16 R80, R20.reuse, R30, R80 ;  /* 0x0000001e1450723c */ /* 0x040fe20000041850 */
[----:B------:R-:W2:Y:S03]  /*9540*/  LDL R31, [R1+0x18] ;  /* 0x00001800011f7983 */ /* 0x000ea60000100800 */
[----:B------:R-:W-:Y:S01]  /*9550*/  @P0 MOV R29, R251 ;  /* 0x000000fb001d0202 */ /* 0x000fe20000000f00 */
[----:B------:R-:W-:Y:S02]  /*9560*/  LDSM.16.MT88.4 R144, [R237+UR4+0x8900] ;  /* 0x00890004ed90783b */ /* 0x000fe40008004200 */
[----:B------:R-:W-:Y:S01]  /*9570*/  FADD.FTZ R30, R202, R2 ;  /* 0x00000002ca1e7221 */ /* 0x000fe20000010000 */
[C---:B------:R-:W-:Y:S04]  /*9580*/  HMMA.16816.F32.BF16 R84, R20.reuse, R44, R84 ;  /* 0x0000002c1454723c */ /* 0x040fe80000041854 */
[----:B------:R-:W-:Y:S02]  /*9590*/  FADD.FTZ R2, R195, R0 ;  /* 0x00000000c3027221 */ /* 0x000fe40000010000 */
[----:B------:R-:W-:Y:S02]  /*95a0*/  FADD.FTZ R0, R193, R30 ;  /* 0x0000001ec1007221 */ /* 0x000fe40000010000 */
[C---:B------:R-:W-:Y:S04]  /*95b0*/  HMMA.16816.F32.BF16 R88, R20.reuse, R46, R88 ;  /* 0x0000002e1458723c */ /* 0x040fe80000041858 */
[----:B------:R-:W-:Y:S04]  /*95c0*/  FADD.FTZ R2, R181, R2 ;  /* 0x00000002b5027221 */ /* 0x000fe80000010000 */
[C---:B-1----:R-:W-:Y:S07]  /*95d0*/  HMMA.16816.F32.BF16 R92, R20.reuse, R4, R92 ;  /* 0x00000004145c723c */ /* 0x042fee000004185c */
[----:B------:R-:W-:Y:S01]  /*95e0*/  MOV R4, UR18 ;  /* 0x0000001200047c02 */ /* 0x000fe20008000f00 */
[C---:B------:R-:W-:Y:S01]  /*95f0*/  HMMA.16816.F32.BF16 R96, R20.reuse, R6, R96 ;  /* 0x000000061460723c */ /* 0x040fe20000041860 */
[----:B------:R-:W-:Y:S03]  /*9600*/  MOV R5, UR19 ;  /* 0x0000001300057c02 */ /* 0x000fe60008000f00 */
[----:B------:R-:W-:Y:S03]  /*9610*/  @P0 IMAD.WIDE.U32 R28, R4, 0x60, R28 ;  /* 0x00000060041c0825 */ /* 0x000fe600078e001c */
[----:B------:R-:W1:Y:S01]  /*9620*/  LDSM.16.MT88.4 R4, [R134+0x8900] ;  /* 0x008900008604783b */ /* 0x000e620000004200 */
[C---:B------:R-:W-:Y:S07]  /*9630*/  HMMA.16816.F32.BF16 R100, R20.reuse, R8, R100 ;  /* 0x000000081464723c */ /* 0x040fee0000041864 */
[----:B------:R-:W-:Y:S01]  /*9640*/  FADD.FTZ R8, R182, R0 ;  /* 0x00000000b6087221 */ /* 0x000fe20000010000 */
[C---:B------:R-:W-:Y:S04]  /*9650*/  HMMA.16816.F32.BF16 R104, R20.reuse, R10, R104 ;  /* 0x0000000a1468723c */ /* 0x040fe80000041868 */
[----:B------:R-:W-:Y:S01]  /*9660*/  FADD.FTZ R0, R180, R2 ;  /* 0x00000002b4007221 */ /* 0x000fe20000010000 */
[----:B------:R-:W-:Y:S02]  /*9670*/  @P0 SHF.L.U32 R2, R28, 0x1, RZ ;  /* 0x000000011c020819 */ /* 0x000fe400000006ff */
[----:B------:R-:W-:Y:S01]  /*9680*/  FADD.FTZ R10, R183, R8 ;  /* 0x00000008b70a7221 */ /* 0x000fe20000010000 */
[C---:B---3--:R-:W-:Y:S04]  /*9690*/  HMMA.16816.F32.BF16 R108, R20.reuse, R24, R108 ;  /* 0x00000018146c723c */ /* 0x048fe8000004186c */
[----:B------:R-:W-:Y:S01]  /*96a0*/  @P0 IADD3 R8, R29, UR10, RZ ;  /* 0x0000000a1d080c10 */ /* 0x000fe2000fffe0ff */
[----:B------:R-:W-:Y:S01]  /*96b0*/  FADD.FTZ R9, R178, R0 ;  /* 0x00000000b2097221 */ /* 0x000fe20000010000 */
[----:B------:R-:W-:Y:S01]  /*96c0*/  MOV R0, UR15 ;  /* 0x0000000f00007c02 */ /* 0x000fe20008000f00 */
[----:B------:R-:W-:Y:S01]  /*96d0*/  FADD.FTZ R29, R192, R10 ;  /* 0x0000000ac01d7221 */ /* 0x000fe20000010000 */
[C---:B------:R-:W-:Y:S01]  /*96e0*/  HMMA.16816.F32.BF16 R112, R20.reuse, R26, R112 ;  /* 0x0000001a1470723c */ /* 0x040fe20000041870 */
[----:B------:R-:W-:Y:S02]  /*96f0*/  @UP0 USHF.L.U32 UR10, UR6, 0x6, URZ ;  /* 0x00000006060a0899 */ /* 0x000fe4000800063f */
[----:B------:R-:W-:Y:S01]  /*9700*/  UISETP.GE.AND UP0, UPT, UR5, 0x1, UPT ;  /* 0x000000010500788c */ /* 0x000fe2000bf06270 */
[----:B------:R-:W-:Y:S01]  /*9710*/  @P0 SHF.L.U64.HI R28, R28, 0x1, R8 ;  /* 0x000000011c1c0819 */ /* 0x000fe20000010208 */
[----:B------:R-:W-:Y:S01]  /*9720*/  FADD.FTZ R30, R179, R9 ;  /* 0x00000009b31e7221 */ /* 0x000fe20000010000 */
[C---:B------:R-:W-:Y:S01]  /*9730*/  @P0 IADD3 R8, P5, R2.reuse, 0x80, RZ ;  /* 0x0000008002080810 */ /* 0x040fe20007fbe0ff */
[----:B------:R-:W-:Y:S01]  /*9740*/  FADD.FTZ R29, R175, R29 ;  /* 0x0000001daf1d7221 */ /* 0x000fe20000010000 */
[----:B------:R-:W-:Y:S01]  /*9750*/  @P0 IADD3 R24, P6, R2, c[0x0][0x1c8], RZ ;  /* 0x0000720002180a10 */ /* 0x000fe20007fde0ff */
[----:B------:R-:W-:Y:S03]  /*9760*/  FADD.FTZ R30, R171, R30 ;  /* 0x0000001eab1e7221 */ /* 0x000fe60000010000 */
[----:B------:R-:W-:Y:S02]  /*9770*/  @P0 IADD3 R26, P1, R8, c[0x0][0x1c8], RZ ;  /* 0x00007200081a0a10 */ /* 0x000fe40007f3e0ff */
[----:B------:R3:W4:Y:S01]  /*9780*/  LDSM.16.MT88.4 R8, [R133+0x8900] ;  /* 0x008900008508783b */ /* 0x0007220000004200 */
[----:B------:R-:W-:Y:S01]  /*9790*/  @P0 IADD3.X R25, R28, c[0x0][0x1cc], RZ, P6, !PT ;  /* 0x000073001c190a10 */ /* 0x000fe200037fe4ff */
[C---:B-1----:R-:W-:Y:S03]  /*97a0*/  HMMA.16816.F32.BF16 R116, R20.reuse, R4, R116 ;  /* 0x000000041474723c */ /* 0x042fe60000041874 */
[----:B------:R-:W-:Y:S02]  /*97b0*/  @P0 IADD3.X R27, RZ, c[0x0][0x1cc], R28, P1, P5 ;  /* 0x00007300ff1b0a10 */ /* 0x000fe40000fea41c */
[----:B------:R-:W-:Y:S02]  /*97c0*/  @P0 IADD3 R2, P5, R2, 0x100, RZ ;  /* 0x0000010002020810 */ /* 0x000fe40007fbe0ff */
[----:B------:R-:W-:Y:S01]  /*97d0*/  FADD.FTZ R4, R170, R30 ;  /* 0x0000001eaa047221 */ /* 0x000fe20000010000 */
[C---:B------:R-:W-:Y:S04]  /*97e0*/  HMMA.16816.F32.BF16 R120, R20.reuse, R6, R120 ;  /* 0x000000061478723c */ /* 0x040fe80000041878 */
[----:B------:R-:W-:Y:S02]  /*97f0*/  FADD.FTZ R5, R174, R29 ;  /* 0x0000001dae057221 */ /* 0x000fe40000010000 */
[----:B------:R-:W-:Y:S01]  /*9800*/  FADD.FTZ R4, R169, R4 ;  /* 0x00000004a9047221 */ /* 0x000fe20000010000 */
[----:B------:R-:W-:Y:S01]  /*9810*/  @P0 IADD3 R6, P1, R2, c[0x0][0x1c8], RZ ;  /* 0x0000720002060a10 */ /* 0x000fe20007f3e0ff */
[----:B------:R-:W-:Y:S01]  /*9820*/  FADD.FTZ R5, R173, R5 ;  /* 0x00000005ad057221 */ /* 0x000fe20000010000 */
[C---:B------:R-:W-:Y:S03]  /*9830*/  HMMA.16816.F32.BF16 R124, R20.reuse, R144, R124 ;  /* 0x00000090147c723c */ /* 0x040fe6000004187c */
[----:B------:R-:W-:Y:S01]  /*9840*/  @P0 IADD3.X R7, RZ, c[0x0][0x1cc], R28, P1, P5 ;  /* 0x00007300ff070a10 */ /* 0x000fe20000fea41c */
[----:B------:R-:W-:Y:S01]  /*9850*/  FADD.FTZ R2, R172, R5 ;  /* 0x00000005ac027221 */ /* 0x000fe20000010000 */
[----:B---3--:R-:W-:Y:S01]  /*9860*/  MOV R133, R3 ;  /* 0x0000000300857202 */ /* 0x008fe20000000f00 */
[----:B------:R-:W-:Y:S01]  /*9870*/  FADD.FTZ R5, R168, R4 ;  /* 0x00000004a8057221 */ /* 0x000fe20000010000 */
[----:B------:R-:W-:Y:S01]  /*9880*/  @P0 IADD3 R4, P1, R24, UR10, RZ ;  /* 0x0000000a18040c10 */ /* 0x000fe2000ff3e0ff */
[C---:B------:R-:W-:Y:S04]  /*9890*/  HMMA.16816.F32.BF16 R144, R20.reuse, R146, R12 ;  /* 0x000000921490723c */ /* 0x040fe8000004180c */
[----:B--2---:R-:W-:Y:S05]  /*98a0*/  @P0 IMAD R0, R0, 0x4800, R31 ;  /* 0x0000480000000824 */ /* 0x004fea00078e021f */
[----:B------:R-:W-:Y:S05]  /*98b0*/  @P0 SHF.L.U32 R0, R0, 0x1, RZ ;  /* 0x0000000100000819 */ /* 0x000fea00000006ff */
[----:B------:R-:W-:Y:S01]  /*98c0*/  @!PT LDS RZ, [RZ] ;  /* 0x00000000fffff984 */ /* 0x000fe20000000800 */
[----:B------:R-:W-:Y:S01]  /*98d0*/  @!PT LDS RZ, [RZ] ;  /* 0x00000000fffff984 */ /* 0x000fe20000000800 */
[----:B------:R-:W-:Y:S01]  /*98e0*/  @!PT LDS RZ, [RZ] ;  /* 0x00000000fffff984 */ /* 0x000fe20000000800 */
[----:B------:R1:W-:Y:S08]  /*98f0*/  @P0 LDGSTS.E.BYPASS.LTC128B.128 [R0+0x12100], [R24.64], !P4 ;  /* 0x1210000018000fae */ /* 0x0003f0000e101d54 */
[----:B------:R2:W-:Y:S08]  /*9900*/  @P0 LDGSTS.E.BYPASS.LTC128B.128 [R0+0x15100], [R26.64], !P3 ;  /* 0x151000001a000fae */ /* 0x0005f0000d901d54 */
[----:B------:R3:W-:Y:S01]  /*9910*/  @P0 LDGSTS.E.BYPASS.LTC128B.128 [R0+0x18100], [R6.64], !P2 ;  /* 0x1810000006000fae */ /* 0x0007e2000d101d54 */
[----:B--2---:R-:W-:Y:S02]  /*9920*/  FADD.FTZ R26, R167, R2 ;  /* 0x00000002a71a7221 */ /* 0x004fe40000010000 */
[----:B------:R-:W-:Y:S01]  /*9930*/  FADD.FTZ R2, R150, R5 ;  /* 0x0000000596027221 */ /* 0x000fe20000010000 */
[----:B------:R-:W-:Y:S01]  /*9940*/  @P0 IADD3.X R5, R25, UR13, RZ, P1, !PT ;  /* 0x0000000d19050c10 */ /* 0x000fe20008ffe4ff */
[----:B-1----:R-:W-:Y:S02]  /*9950*/  FADD.FTZ R24, R151, R26 ;  /* 0x0000001a97187221 */ /* 0x002fe40000010000 */
[----:B------:R-:W-:Y:S02]  /*9960*/  FADD.FTZ R2, R149, R2 ;  /* 0x0000000295027221 */ /* 0x000fe40000010000 */
[----:B------:R1:W-:Y:S01]  /*9970*/  @P0 LDGSTS.E.BYPASS.LTC128B.128 [R0+0x13100], [R4.64], !P4 ;  /* 0x1310000004000fae */ /* 0x0003e2000e101d54 */
[----:B---3--:R-:W-:Y:S01]  /*9980*/  @P0 IADD3 R6, P1, R4, UR10, RZ ;  /* 0x0000000a04060c10 */ /* 0x008fe2000ff3e0ff */
[----:B------:R-:W-:Y:S01]  /*9990*/  FADD.FTZ R2, R165, R2 ;  /* 0x00000002a5027221 */ /* 0x000fe20000010000 */
[----:B------:R-:W-:Y:S02]  /*99a0*/  UIADD3 UR10, UR5, 0x1, URZ ;  /* 0x00000001050a7890 */ /* 0x000fe4000fffe03f */
[----:B------:R-:W-:Y:S01]  /*99b0*/  @P0 IADD3.X R7, R5, UR13, RZ, P1, !PT ;  /* 0x0000000d05070c10 */ /* 0x000fe20008ffe4ff */
[----:B------:R-:W-:Y:S01]  /*99c0*/  FADD.FTZ R2, R164, R2 ;  /* 0x00000002a4027221 */ /* 0x000fe20000010000 */
[----:B------:R-:W-:Y:S01]  /*99d0*/  USEL UR5, UR10, URZ, !UP0 ;  /* 0x0000003f0a057287 */ /* 0x000fe2000c000000 */
[----:B------:R1:W-:Y:S08]  /*99e0*/  @P0 LDGSTS.E.BYPASS.LTC128B.128 [R0+0x16100], [R4.64+0x80], !P3 ;  /* 0x1610008004000fae */ /* 0x0003f0000d901d54 */
[----:B------:R1:W-:Y:S08]  /*99f0*/  @P0 LDGSTS.E.BYPASS.LTC128B.128 [R0+0x19100], [R4.64+0x100], !P2 ;  /* 0x1910010004000fae */ /* 0x0003f0000d101d54 */
[----:B------:R2:W-:Y:S08]  /*9a00*/  @P0 LDGSTS.E.BYPASS.LTC128B.128 [R0+0x14100], [R6.64], !P4 ;  /* 0x1410000006000fae */ /* 0x0005f0000e101d54 */
[----:B------:R2:W-:Y:S08]  /*9a10*/  @P0 LDGSTS.E.BYPASS.LTC128B.128 [R0+0x17100], [R6.64+0x80], !P3 ;  /* 0x1710008006000fae */ /* 0x0005f0000d901d54 */
[----:B------:R2:W-:Y:S01]  /*9a20*/  @P0 LDGSTS.E.BYPASS.LTC128B.128 [R0+0x1a100], [R6.64+0x100], !P2 ;  /* 0x1a10010006000fae */ /* 0x0005e2000d101d54 */
[----:B------:R-:W-:Y:S01]  /*9a30*/  ISETP.LT.AND P0, PT, RZ, UR16, PT ;  /* 0x00000010ff007c0c */ /* 0x000fe2000bf01270 */
[----:B------:R-:W-:Y:S01]  /*9a40*/  UMOV UR16, UR14 ;  /* 0x0000000e00107c82 */ /* 0x000fe20008000000 */
[----:B-1----:R-:W-:Y:S02]  /*9a50*/  FADD.FTZ R4, R148, R24 ;  /* 0x0000001894047221 */ /* 0x002fe40000010000 */
[C---:B----4-:R-:W-:Y:S03]  /*9a60*/  HMMA.16816.F32.BF16 R148, R20.reuse, R8, R16 ;  /* 0x000000081494723c */ /* 0x050fe60000041810 */
[----:B------:R-:W0:Y:S05]  /*9a70*/  LDGDEPBAR ;  /* 0x00000000000079af */ /* 0x000e2a0000000000 */
[----:B------:R-:W-:Y:S04]  /*9a80*/  HMMA.16816.F32.BF16 R128, R20, R10, R128 ;  /* 0x0000000a1480723c */ /* 0x000fe80000041880 */
[----:B--2---:R-:W-:Y:S02]  /*9a90*/  FADD.FTZ R0, R166, R4 ;  /* 0x00000004a6007221 */ /* 0x004fe40000010000 */
        /* <DEDUP_REMOVED lines=10> */
.L_x_1994:
[----:B-1----:R-:W1:Y:S01]  /*9b40*/  SHFL.BFLY PT, R6, R248, 0x2, 0x1f ;  /* 0x0c401f00f8067f89 */ /* 0x002e6200000e0000 */
[----:B------:R-:W-:-:S02]  /*9b50*/  MOV R42, 0xff800000 ;  /* 0xff800000002a7802 */ /* 0x000fc40000000f00 */
[----:B------:R-:W-:Y:S01]  /*9b60*/  MOV R43, 0xff800000 ;  /* 0xff800000002b7802 */ /* 0x000fe20000000f00 */
[----:B------:R-:W2:Y:S01]  /*9b70*/  SHFL.BFLY PT, R0, R249, 0x2, 0x1f ;  /* 0x0c401f00f9007f89 */ /* 0x000ea200000e0000 */
[----:B------:R-:W-:Y:S01]  /*9b80*/  PLOP3.LUT P2, PT, PT, PT, PT, 0x8, 0x0 ;  /* 0x000000000000781c */ /* 0x000fe20003f4e170 */
        /* <DEDUP_REMOVED lines=118> */
.L_x_1990:
        /* <DEDUP_REMOVED lines=77> */
[----:B------:R-:W-:Y:S01]  /*a7c0*/  IMAD.IADD R4, R6, 0x1, R3 ;  /* 0x0000000106047824 */ /* 0x000fe200078e0203 */
        /* <DEDUP_REMOVED lines=59> */
[----:B-1---5:R-:W-:-:S03]  /*ab80*/  IMAD.WIDE R8, R252, R2, c[0x0][0x500] ;  /* 0x00014000fc087625 */ /* 0x022fc600078e0202 */
        /* <DEDUP_REMOVED lines=13> */
.L_x_1997:
        /* <DEDUP_REMOVED lines=139> */
.L_x_1999:
[----:B---3--:R-:W-:Y:S05]  /*b510*/  BSYNC B0 ;  /* 0x0000000000007941 */ /* 0x008fea0003800000 */
.L_x_1998:
        /* <DEDUP_REMOVED lines=23> */
.L_x_2001:
[----:B------:R-:W-:Y:S05]  /*b690*/  BSYNC B0 ;  /* 0x0000000000007941 */ /* 0x000fea0003800000 */
.L_x_2000:
        /* <DEDUP_REMOVED lines=23> */
.L_x_2003:
[----:B------:R-:W-:Y:S05]  /*b810*/  BSYNC B0 ;  /* 0x0000000000007941 */ /* 0x000fea0003800000 */
.L_x_2002:
        /* <DEDUP_REMOVED lines=24> */
.L_x_1996:
[----:B------:R-:W-:Y:S01]  /*b9a0*/  ISETP.NE.U32.AND P0, PT, RZ, c[0x0][0x508], PT ;  /* 0x00014200ff007a0c */ /* 0x000fe20003f05070 */
[----:B------:R-:W-:Y:S01]  /*b9b0*/  IMAD.MOV.U32 R2, RZ, RZ, 0x4 ;  /* 0x00000004ff027424 */ /* 0x000fe200078e00ff */
[----:B------:R-:W-:Y:S02]  /*b9c0*/  ISETP.NE.U32.AND P1, PT, RZ, c[0x0][0x500], PT ;  /* 0x00014000ff007a0c */ /* 0x000fe40003f25070 */
[----:B------:R-:W-:Y:S01]  /*b9d0*/  ISETP.NE.AND.EX P0, PT, RZ, c[0x0][0x50c], PT, P0 ;  /* 0x00014300ff007a0c */ /* 0x000fe20003f05300 */
[----:B-----5:R-:W-:Y:S01]  /*b9e0*/  IMAD.WIDE R6, R252, R2, c[0x0][0x500] ;  /* 0x00014000fc067625 */ /* 0x020fe200078e0202 */
        /* <DEDUP_REMOVED lines=13> */
.L_x_2004:
        /* <DEDUP_REMOVED lines=42> */
.L_x_2006:
[----:B------:R-:W-:Y:S05]  /*bd60*/  BSYNC B0 ;  /* 0x0000000000007941 */ /* 0x000fea0003800000 */
.L_x_2005:
        /* <DEDUP_REMOVED lines=66> */
.L_x_2008:
[----:B------:R-:W-:Y:S05]  /*c190*/  BSYNC B0 ;  /* 0x0000000000007941 */ /* 0x000fea0003800000 */
.L_x_2007:
        /* <DEDUP_REMOVED lines=21> */
.L_x_2010:
[----:B------:R-:W-:Y:S05]  /*c2f0*/  BSYNC B0 ;  /* 0x0000000000007941 */ /* 0x000fea0003800000 */
.L_x_2009:
        /* <DEDUP_REMOVED lines=21> */
.L_x_2012:
[----:B------:R-:W-:Y:S05]  /*c450*/  BSYNC B0 ;  /* 0x0000000000007941 */ /* 0x000fea0003800000 */
.L_x_2011:
        /* <DEDUP_REMOVED lines=22> */
.L_x_2013:
        /* <DEDUP_REMOVED lines=12> */
.L_x_2651:


//--------------------- .text._ZN7cutlass13device_kernelIN5flash19enable_sm80_to_sm89INS1_16FlashAttnFwdSm80INS1_25CollectiveMainloopFwdSm80ILi8ELi2ELb0EN4cute5tupleIJNS5_1CILi128EEENS7_ILi64EEENS7_ILi192EEEEEELi192ENS_10bfloat16_tEfNS_4arch4Sm80ELb0ELb0ELb0ELb1ELb0ELb1ELb1ELb0EEENS1_21CollectiveEpilogueFwdINS6_IJS8_SA_S9_EEENS6_IJNS7_ILi1EEESI_SI_EEESC_SE_Li256ELb1ELb1ELb0ELb0EEENS1_19SingleTileSchedulerILb1ELb0ELb1ELi128EEEEEEEEEvNT_6ParamsE --------------------------
	.section	.text._ZN7cutlass13device_kernelIN5flash19enable_sm80_to_sm89INS1_16FlashAttnFwdSm80INS1_25CollectiveMainloopFwdSm80ILi8ELi2ELb0EN4cute5tupleIJNS5_1CILi128EEENS7_ILi64EEENS7_ILi192EEEEEELi192ENS_10bfloat16_tEfNS_4arch4Sm80ELb0ELb0ELb0ELb1ELb0ELb1ELb1ELb0EEENS1_21CollectiveEpilogueFwdINS6_IJS8_SA_S9_EEENS6_IJNS7_ILi1EEESI_SI_EEESC_SE_Li256ELb1ELb1ELb0ELb0EEENS1_19SingleTileSchedulerILb1ELb0ELb1ELi128EEEEEEEEEvNT_6ParamsE,"ax",@progbits
	.sectioninfo	@"SHI_REGISTERS=234"
	.align	128
.text._ZN7cutlass13device_kernelIN5flash19enable_sm80_to_sm89INS1_16FlashAttnFwdSm80INS1_25CollectiveMainloopFwdSm80ILi8ELi2ELb0EN4cute5tupleIJNS5_1CILi128EEENS7_ILi64EEENS7_ILi192EEEEEELi192ENS_10bfloat16_tEfNS_4arch4Sm80ELb0ELb0ELb0ELb1ELb0ELb1ELb1ELb0EEENS1_21CollectiveEpilogueFwdINS6_IJS8_SA_S9_EEENS6_IJNS7_ILi1EEESI_SI_EEESC_SE_Li256ELb1ELb1ELb0ELb0EEENS1_19SingleTileSchedulerILb1ELb0ELb1ELi128EEEEEEEEEvNT_6ParamsE:
        .type           _ZN7cutlass13device_kernelIN5flash19enable_sm80_to_sm89INS1_16FlashAttnFwdSm80INS1_25CollectiveMainloopFwdSm80ILi8ELi2ELb0EN4cute5tupleIJNS5_1CILi128EEENS7_ILi64EEENS7_ILi192EEEEEELi192ENS_10bfloat16_tEfNS_4arch4Sm80ELb0ELb0ELb0ELb1ELb0ELb1ELb1ELb0EEENS1_21CollectiveEpilogueFwdINS6_IJS8_SA_S9_EEENS6_IJNS7_ILi1EEESI_SI_EEESC_SE_Li256ELb1ELb1ELb0ELb0EEENS1_19SingleTileSchedulerILb1ELb0ELb1ELi128EEEEEEEEEvNT_6ParamsE,@function
        .size           _ZN7cutlass13device_kernelIN5flash19enable_sm80_to_sm89INS1_16FlashAttnFwdSm80INS1_25CollectiveMainloopFwdSm80ILi8ELi2ELb0EN4cute5tupleIJNS5_1CILi128EEENS7_ILi64EEENS7_ILi192EEEEEELi192ENS_10bfloat16_tEfNS_4arch4Sm80ELb0ELb0ELb0ELb1ELb0ELb1ELb1ELb0EEENS1_21CollectiveEpilogueFwdINS6_IJS8_SA_S9_EEENS6_IJNS7_ILi1EEESI_SI_EEESC_SE_Li256ELb1ELb1ELb0ELb0EEENS1_19SingleTileSchedulerILb1ELb0ELb1ELi128EEEEEEEEEvNT_6ParamsE,(.L_x_2652 - _ZN7cutlass13device_kernelIN5flash19enable_sm80_to_sm89INS1_16FlashAttnFwdSm80INS1_25CollectiveMainloopFwdSm80ILi8ELi2ELb0EN4cute5tupleIJNS5_1CILi128EEENS7_ILi64EEENS7_ILi192EEEEEELi192ENS_10bfloat16_tEfNS_4arch4Sm80ELb0ELb0ELb0ELb1ELb0ELb1ELb1ELb0EEENS1_21CollectiveEpilogueFwdINS6_IJS8_SA_S9_EEENS6_IJNS7_ILi1EEESI_SI_EEESC_SE_Li256ELb1ELb1ELb0ELb0EEENS1_19SingleTileSchedulerILb1ELb0ELb1ELi128EEEEEEEEEvNT_6ParamsE)
        .other          _ZN7cutlass13device_kernelIN5flash19enable_sm80_to_sm89INS1_16FlashAttnFwdSm80INS1_25CollectiveMainloopFwdSm80ILi8ELi2ELb0EN4cute5tupleIJNS5_1CILi128EEENS7_ILi64EEENS7_ILi192EEEEEELi192ENS_10bfloat16_tEfNS_4arch4Sm80ELb0ELb0ELb0ELb1ELb0ELb1ELb1ELb0EEENS1_21CollectiveEpilogueFwdINS6_IJS8_SA_S9_EEENS6_IJNS7_ILi1EEESI_SI_EEESC_SE_Li256ELb1ELb1ELb0ELb0EEENS1_19SingleTileSchedulerILb1ELb0ELb1ELi128EEEEEEEEEvNT_6ParamsE,@"STO_CUDA_ENTRY STV_DEFAULT"
_ZN7cutlass13device_kernelIN5flash19enable_sm80_to_sm89INS1_16FlashAttnFwdSm80INS1_25CollectiveMainloopFwdSm80ILi8ELi2ELb0EN4cute5tupleIJNS5_1CILi128EEENS7_ILi64EEENS7_ILi192EEEEEELi192ENS_10bfloat16_tEfNS_4arch4Sm80ELb0ELb0ELb0ELb1ELb0ELb1ELb1ELb0EEENS1_21CollectiveEpilogueFwdINS6_IJS8_SA_S9_EEENS6_IJNS7_ILi1EEESI_SI_EEESC_SE_Li256ELb1ELb1ELb0ELb0EEENS1_19SingleTileSchedulerILb1ELb0ELb1ELi128EEEEEEEEEvNT_6ParamsE:
        /* <DEDUP_REMOVED lines=16> */
.L_x_2015:
        /* <DEDUP_REMOVED lines=8> */
.L_x_2017:
[----:B------:R-:W-:-:S05]  /*0180*/  MOV R5, c[0x0][0x54c] ;  /* 0x0001530000057a02 */ /* 0x000fca0000000f00 */
.L_x_2016:
[----:B-----5:R-:W-:Y:S01]  /*0190*/  IMAD R5, R5, c[0x0][0x548], RZ ;  /* 0x0001520005057a24 */ /* 0x020fe200078e02ff */
[----:B------:R-:W-:-:S04]  /*01a0*/  SHF.L.U32 R0, R90, 0x7, RZ ;  /* 0x000000075a007819 */ /* 0x000fc800000006ff */
[----:B------:R-:W-:-:S04]  /*01b0*/  ISETP.GE.AND P0, PT, R0, R5, PT ;  /* 0x000000050000720c */ /* 0x000fc80003f06270 */
[----:B------:R-:W-:Y:S01]  /*01c0*/  SEL R184, R184, 0xffffffff, !P0 ;  /* 0xffffffffb8b87807 */ /* 0x000fe20004000000 */
[----:B------:R-:W-:Y:S05]  /*01d0*/  BRA `(.L_x_2018) ;  /* 0x0000012000007947 */ /* 0x000fea0003800000 */
.L_x_2014:
[----:B---3--:R-:W-:-:S04]  /*01e0*/  ISETP.NE.U32.AND P0, PT, RZ, c[0x0][0x568], PT ;  /* 0x00015a00ff007a0c */ /* 0x008fc80003f05070 */
[----:B------:R-:W-:-:S13]  /*01f0*/  ISETP.NE.AND.EX P0, PT, RZ, c[0x0][0x56c], PT, P0 ;  /* 0x00015b00ff007a0c */ /* 0x000fda0003f05300 */
[----:B------:R-:W-:Y:S05]  /*0200*/  @!P0 BRA `(.L_x_2019) ;  /* 0x0000002000008947 */ /* 0x000fea0003800000 */
[----:B------:R1:W5:Y:S01]  /*0210*/  LDG.E R5, [R4.64] ;  /* 0x0000000604057981 */ /* 0x000362000c1e1900 */
[----:B------:R-:W-:Y:S05]  /*0220*/  BRA `(.L_x_2020) ;  /* 0x0000009000007947 */ /* 0x000fea0003800000 */
.L_x_2019:
        /* <DEDUP_REMOVED lines=8> */
.L_x_2021:
[----:B------:R-:W-:-:S05]  /*02b0*/  MOV R5, c[0x0][0x54c] ;  /* 0x0001530000057a02 */ /* 0x000fca0000000f00 */
.L_x_2020:
[----:B-----5:R-:W-:Y:S01]  /*02c0*/  IMAD R5, R5, c[0x0][0x548], RZ ;  /* 0x0001520005057a24 */ /* 0x020fe200078e02ff */
[----:B------:R-:W-:-:S04]  /*02d0*/  SHF.L.U32 R0, R90, 0x7, RZ ;  /* 0x000000075a007819 */ /* 0x000fc800000006ff */
[----:B------:R-:W-:-:S04]  /*02e0*/  ISETP.GE.AND P0, PT, R0, R5, PT ;  /* 0x000000050000720c */ /* 0x000fc80003f06270 */
[----:B------:R-:W-:-:S04]  /*02f0*/  SEL R184, R184, 0xffffffff, !P0 ;  /* 0xffffffffb8b87807 */ /* 0x000fc80004000000 */
.L_x_2018:
        /* <DEDUP_REMOVED lines=36> */
.L_x_2022:
[----:B--2---:R-:W-:-:S04]  /*0540*/  ISETP.NE.U32.AND P0, PT, RZ, c[0x0][0x368], PT ;  /* 0x0000da00ff007a0c */ /* 0x004fc80003f05070 */
[----:B------:R-:W-:-:S13]  /*0550*/  ISETP.NE.AND.EX P0, PT, RZ, c[0x0][0x36c], PT, P0 ;  /* 0x0000db00ff007a0c */ /* 0x000fda0003f05300 */
[----:B------:R-:W-:Y:S05]  /*0560*/  @!P0 BRA `(.L_x_2023) ;  /* 0x0000003000008947 */ /* 0x000fea0003800000 */
[----:B------:R-:W-:-:S06]  /*0570*/  IMAD.WIDE R4, R184, R3, c[0x0][0x368] ;  /* 0x0000da00b8047625 */ /* 0x000fcc00078e0203 */
[----:B------:R1:W5:Y:S01]  /*0580*/  LDG.E R4, [R4.64] ;  /* 0x0000000604047981 */ /* 0x000362000c1e1900 */
[----:B------:R-:W-:Y:S05]  /*0590*/  BRA `(.L_x_2024) ;  /* 0x0000004000007947 */ /* 0x000fea0003800000 */
.L_x_2023:
[----:B------:R-:W-:Y:S05]  /*05a0*/  @!P5 BRA `(.L_x_2024) ;  /* 0x000000300000d947 */ /* 0x000fea0003800000 */
[----:B------:R-:W2:Y:S04]  /*05b0*/  LDG.E R4, [R10.64] ;  /* 0x000000060a047981 */ /* 0x000ea8000c1e1900 */
[----:B------:R-:W2:Y:S02]  /*05c0*/  LDG.E R5, [R10.64+0x4] ;  /* 0x000004060a057981 */ /* 0x000ea4000c1e1900 */
[----:B--2---:R-:W-:Y:S02]  /*05d0*/  IADD3 R4, -R4, R5, RZ ;  /* 0x0000000504047210 */ /* 0x004fe40007ffe1ff */
.L_x_2024:
[----:B------:R-:W2:Y:S04]  /*05e0*/  @P4 LDG.E R2, [R6.64] ;  /* 0x0000000606024981 */ /* 0x000ea8000c1e1900 */
[----:B-1----:R-:W2:Y:S01]  /*05f0*/  @P4 LDG.E R5, [R6.64+0x4] ;  /* 0x0000040606054981 */ /* 0x002ea2000c1e1900 */
        /* <DEDUP_REMOVED lines=28> */
[----:B------:R1:W2:Y:S01]  /*07c0*/  @P3 LDG.E R14, [R14.64] ;  /* 0x000000060e0e3981 */ /* 0x0002a2000c1e1900 */
[----:B------:R-:W-:Y:S01]  /*07d0*/  SHF.R.S32.HI R2, RZ, 0x1f, R89 ;  /* 0x0000001fff027819 */ /* 0x000fe20000011459 */
[----:B------:R-:W-:Y:S01]  /*07e0*/  IMAD R22, R94, c[0x0][0x240], RZ ;  /* 0x000090005e167a24 */ /* 0x000fe200078e02ff */
[----:B------:R-:W-:Y:S01]  /*07f0*/  SHF.R.S32.HI R3, RZ, 0x1f, R21 ;  /* 0x0000001fff037819 */ /* 0x000fe20000011415 */
[----:B------:R-:W-:Y:S01]  /*0800*/  IMAD.MOV.U32 R102, RZ, RZ, c[0x0][0x238] ;  /* 0x00008e00ff667624 */ /* 0x000fe200078e00ff */
[----:B------:R-:W-:Y:S01]  /*0810*/  LEA.HI R12, R2, R89, RZ, 0x3 ;  /* 0x00000059020c7211 */ /* 0x000fe200078f18ff */
[----:B------:R-:W-:Y:S01]  /*0820*/  IMAD.MOV.U32 R137, RZ, RZ, 0x6 ;  /* 0x00000006ff897424 */ /* 0x000fe200078e00ff */
[----:B------:R-:W-:Y:S01]  /*0830*/  IADD3 R18, R0, -0x1, RZ ;  /* 0xffffffff00127810 */ /* 0x000fe20007ffe0ff */
[----:B------:R-:W-:Y:S01]  /*0840*/  IMAD.MOV.U32 R7, RZ, RZ, c[0x0][0x258] ;  /* 0x00009600ff077624 */ /* 0x000fe200078e00ff */
[----:B------:R-:W-:Y:S01]  /*0850*/  SHF.R.S32.HI R6, RZ, 0x3, R12 ;  /* 0x00000003ff067819 */ /* 0x000fe2000001140c */
[----:B------:R-:W-:Y:S01]  /*0860*/  IMAD.SHL.U32 R103, R102, 0x40, RZ ;  /* 0x0000004066677824 */ /* 0x000fe200078e00ff */
[----:B------:R-:W-:Y:S01]  /*0870*/  LOP3.LUT R12, R12, 0x1ffffff8, RZ, 0xc0, !PT ;  /* 0x1ffffff80c0c7812 */ /* 0x000fe200078ec0ff */
[----:B------:R-:W-:Y:S01]  /*0880*/  IMAD.SHL.U32 R100, R7, 0x40, RZ ;  /* 0x0000004007647824 */ /* 0x000fe200078e00ff */
[----:B------:R-:W-:Y:S01]  /*0890*/  IADD3 R21, P0, R6, R21, RZ ;  /* 0x0000001506157210 */ /* 0x000fe20007f1e0ff */
[C---:B------:R-:W-:Y:S01]  /*08a0*/  IMAD.SHL.U32 R105, R102.reuse, 0x20, RZ ;  /* 0x0000002066697824 */ /* 0x040fe200078e00ff */
[----:B------:R-:W-:Y:S01]  /*08b0*/  SHF.L.U64.HI R101, R102, R137, c[0x0][0x23c] ;  /* 0x00008f0066657619 */ /* 0x000fe20000010289 */
[----:B------:R-:W-:Y:S01]  /*08c0*/  IMAD.IADD R12, R89, 0x1, -R12 ;  /* 0x00000001590c7824 */ /* 0x000fe200078e0a0c */
[----:B------:R-:W-:Y:S01]  /*08d0*/  LEA.HI.X.SX32 R10, R6, R3, 0x1, P0 ;  /* 0x00000003060a7211 */ /* 0x000fe200000f0eff */
[----:B------:R-:W-:Y:S01]  /*08e0*/  IMAD.MOV.U32 R106, RZ, RZ, 0x5 ;  /* 0x00000005ff6a7424 */ /* 0x000fe200078e00ff */
        /* <DEDUP_REMOVED lines=8> */
[----:B------:R-:W-:Y:S01]  /*0970*/  ISETP.GE.AND P5, PT, R12, c[0x0][0x1d4], PT ;  /* 0x000075000c007a0c */ /* 0x000fe20003fa6270 */
[C---:B------:R-:W-:Y:S01]  /*0980*/  IMAD R3, R21.reuse, c[0x0][0x25c], R10 ;  /* 0x0000970015037a24 */ /* 0x040fe200078e020a */
[-C--:B------:R-:W-:Y:S01]  /*0990*/  SHF.L.U64.HI R102, R102, R106.reuse, c[0x0][0x23c] ;  /* 0x00008f0066667619 */ /* 0x080fe2000001026a */
[----:B------:R-:W-:Y:S01]  /*09a0*/  IMAD.WIDE.U32 R16, R21, c[0x0][0x238], R12 ;  /* 0x00008e0015107a25 */ /* 0x000fe200078e000c */
[----:B------:R-:W-:Y:S01]  /*09b0*/  LEA.HI R26, R2, R89, RZ, 0x2 ;  /* 0x00000059021a7211 */ /* 0x000fe200078f10ff */
[----:B------:R-:W-:Y:S01]  /*09c0*/  ULDC.U8 UR4, c[0x0][0x298] ;  /* 0x0000a60000047ab9 */ /* 0x000fe20000000000 */
[----:B------:R-:W-:Y:S01]  /*09d0*/  SHF.L.U64.HI R106, R7, R106, c[0x0][0x25c] ;  /* 0x00009700076a7619 */ /* 0x000fe2000001026a */
[----:B------:R-:W-:Y:S01]  /*09e0*/  IMAD.IADD R153, R17, 0x1, R152 ;  /* 0x0000000111997824 */ /* 0x000fe200078e0298 */
[----:B------:R-:W-:Y:S01]  /*09f0*/  LOP3.LUT R186, R186, 0xfffffffd, RZ, 0xc0, !PT ;  /* 0xfffffffdbaba7812 */ /* 0x000fe200078ec0ff */
[----:B------:R-:W-:Y:S01]  /*0a00*/  IMAD.WIDE.U32 R20, R21, c[0x0][0x258], R12 ;  /* 0x0000960015147a25 */ /* 0x000fe200078e000c */
[----:B------:R-:W-:-:S02]  /*0a10*/  SHF.R.S32.HI R13, RZ, 0x1f, R184 ;  /* 0x0000001fff0d7819 */ /* 0x000fc400000114b8 */
[----:B------:R-:W-:Y:S01]  /*0a20*/  SHF.R.S32.HI R115, RZ, 0x2, R26 ;  /* 0x00000002ff737819 */ /* 0x000fe2000001141a */
[----:B------:R-:W-:Y:S01]  /*0a30*/  IMAD.MOV.U32 R152, RZ, RZ, R16 ;  /* 0x000000ffff987224 */ /* 0x000fe200078e0010 */
[----:B------:R-:W-:Y:S01]  /*0a40*/  SEL R155, R13, RZ, !P4 ;  /* 0x000000ff0d9b7207 */ /* 0x000fe20006000000 */
[----:B------:R-:W-:Y:S02]  /*0a50*/  IMAD.IADD R21, R21, 0x1, R3 ;  /* 0x0000000115157824 */ /* 0x000fe400078e0203 */
[C---:B------:R-:W-:Y:S02]  /*0a60*/  IMAD R3, R185.reuse, c[0x0][0x244], R22 ;  /* 0x00009100b9037a24 */ /* 0x040fe400078e0216 */
[----:B------:R-:W-:-:S04]  /*0a70*/  IMAD.WIDE.U32 R152, R185, c[0x0][0x240], R152 ;  /* 0x00009000b9987a25 */ /* 0x000fc800078e0098 */
[----:B------:R-:W-:Y:S02]  /*0a80*/  IMAD.IADD R153, R153, 0x1, R3 ;  /* 0x0000000199997824 */ /* 0x000fe400078e0203 */
[----:B-1----:R-:W-:Y:S02]  /*0a90*/  IMAD.IADD R15, R99, 0x1, -R6 ;  /* 0x00000001630f7824 */ /* 0x002fe400078e0a06 */
[----:B------:R-:W-:Y:S01]  /*0aa0*/  IMAD.SHL.U32 R3, R6, 0x40, RZ ;  /* 0x0000004006037824 */ /* 0x000fe200078e00ff */
[----:B------:R-:W-:Y:S01]  /*0ab0*/  IADD3 R6, R12, 0x40, RZ ;  /* 0x000000400c067810 */ /* 0x000fe20007ffe0ff */
[-C--:B------:R-:W-:Y:S02]  /*0ac0*/  IMAD R16, R101, R18.reuse, RZ ;  /* 0x0000001265107224 */ /* 0x080fe400078e02ff */
[----:B------:R-:W-:Y:S01]  /*0ad0*/  IMAD R15, R18, -0x40, R15 ;  /* 0xffffffc0120f7824 */ /* 0x000fe200078e020f */
[----:B------:R-:W-:Y:S01]  /*0ae0*/  LOP3.LUT R3, R3, 0x1c0, RZ, 0xc0, !PT ;  /* 0x000001c003037812 */ /* 0x000fe200078ec0ff */
[----:B------:R-:W-:Y:S01]  /*0af0*/  IMAD R10, R98, R18, RZ ;  /* 0x00000012620a7224 */ /* 0x000fe200078e02ff */
[----:B------:R-:W-:Y:S01]  /*0b00*/  ISETP.GE.AND P4, PT, R6, c[0x0][0x1d4], PT ;  /* 0x0000750006007a0c */ /* 0x000fe20003f86270 */
[----:B------:R-:W-:Y:S01]  /*0b10*/  IMAD R157, R155, c[0x0][0x248], RZ ;  /* 0x000092009b9d7a24 */ /* 0x000fe200078e02ff */
[----:B------:R-:W-:Y:S01]  /*0b20*/  ISETP.GE.AND P1, PT, R15, 0x21, PT ;  /* 0x000000210f00780c */ /* 0x000fe20003f26270 */
[----:B------:R-:W-:Y:S01]  /*0b30*/  IMAD R9, R5, R103, R16 ;  /* 0x0000006705097224 */ /* 0x000fe200078e0210 */
[----:B------:R-:W-:Y:S01]  /*0b40*/  ISETP.GE.AND P2, PT, R15, 0x1, PT ;  /* 0x000000010f00780c */ /* 0x000fe20003f46270 */
[----:B------:R-:W-:-:S02]  /*0b50*/  IMAD R22, R94, c[0x0][0x260], RZ ;  /* 0x000098005e167a24 */ /* 0x000fc400078e02ff */
[----:B------:R-:W-:Y:S01]  /*0b60*/  IMAD R5, R5, R100, R10 ;  /* 0x0000006405057224 */ /* 0x000fe200078e020a */
[----:B------:R-:W-:Y:S01]  /*0b70*/  LOP3.LUT R10, R3, 0x38, R12, 0xf8, !PT ;  /* 0x00000038030a7812 */ /* 0x000fe200078ef80c */
[C---:B------:R-:W-:Y:S01]  /*0b80*/  IMAD R157, R150.reuse, c[0x0][0x24c], R157 ;  /* 0x00009300969d7a24 */ /* 0x040fe200078e029d */
[----:B------:R-:W-:Y:S01]  /*0b90*/  SHF.R.U32.HI R3, RZ, 0x3, R3 ;  /* 0x00000003ff037819 */ /* 0x000fe20000011603 */
[----:B------:R-:W-:Y:S01]  /*0ba0*/  IMAD.WIDE.U32 R152, R150, c[0x0][0x248], R152 ;  /* 0x0000920096987a25 */ /* 0x000fe200078e0098 */
[----:B------:R-:W-:Y:S02]  /*0bb0*/  IADD3 R12, R12, 0x80, RZ ;  /* 0x000000800c0c7810 */ /* 0x000fe40007ffe0ff */
[----:B------:R-:W-:Y:S01]  /*0bc0*/  LOP3.LUT R3, R10, R3, RZ, 0x3c, !PT ;  /* 0x000000030a037212 */ /* 0x000fe200078e3cff */
[C---:B------:R-:W-:Y:S01]  /*0bd0*/  IMAD R22, R185.reuse, c[0x0][0x264], R22 ;  /* 0x00009900b9167a24 */ /* 0x040fe200078e0216 */
[CC--:B------:R-:W-:Y:S01]  /*0be0*/  LEA.HI R10, R2.reuse, R89.reuse, RZ, 0x6 ;  /* 0x00000059020a7211 */ /* 0x0c0fe200078f30ff */
[----:B------:R-:W-:Y:S01]  /*0bf0*/  IMAD.WIDE.U32 R20, R185, c[0x0][0x260], R20 ;  /* 0x00009800b9147a25 */ /* 0x000fe200078e0014 */
[----:B------:R-:W-:-:S03]  /*0c00*/  LEA.HI R2, R2, R89, RZ, 0x5 ;  /* 0x0000005902027211 */ /* 0x000fc600078f28ff */
[----:B------:R-:W-:Y:S02]  /*0c10*/  IMAD.IADD R157, R153, 0x1, R157 ;  /* 0x00000001999d7824 */ /* 0x000fe400078e029d */
[----:B------:R-:W-:Y:S02]  /*0c20*/  IMAD.MOV.U32 R156, RZ, RZ, R152 ;  /* 0x000000ffff9c7224 */ /* 0x000fe400078e0098 */
[----:B------:R-:W-:Y:S02]  /*0c30*/  IMAD.IADD R23, R21, 0x1, R22 ;  /* 0x0000000115177824 */ /* 0x000fe400078e0216 */
[----:B------:R-:W-:Y:S02]  /*0c40*/  IMAD R155, R155, c[0x0][0x268], RZ ;  /* 0x00009a009b9b7a24 */ /* 0x000fe400078e02ff */
[----:B------:R-:W-:-:S04]  /*0c50*/  IMAD.WIDE.U32 R16, R18, R103, R156 ;  /* 0x0000006712107225 */ /* 0x000fc800078e009c */
[----:B------:R-:W-:Y:S01]  /*0c60*/  IMAD.MOV.U32 R22, RZ, RZ, R20 ;  /* 0x000000ffff167224 */ /* 0x000fe200078e0014 */
[----:B------:R-:W-:Y:S01]  /*0c70*/  @P1 IADD3 R6, P6, R105, R16, RZ ;  /* 0x0000001069061210 */ /* 0x000fe20007fde0ff */
[----:B------:R-:W-:Y:S01]  /*0c80*/  IMAD R155, R150, c[0x0][0x26c], R155 ;  /* 0x00009b00969b7a24 */ /* 0x000fe200078e029b */
[----:B------:R-:W-:Y:S01]  /*0c90*/  @P2 LEA R20, P0, R16, c[0x0][0x220], 0x1 ;  /* 0x0000880010142a11 */ /* 0x000fe200078008ff */
[----:B------:R-:W-:-:S04]  /*0ca0*/  IMAD.WIDE.U32 R150, R150, c[0x0][0x268], R22 ;  /* 0x00009a0096967a25 */ /* 0x000fc800078e0016 */
[----:B------:R-:W-:Y:S02]  /*0cb0*/  IMAD.SHL.U32 R10, R10, 0x8, RZ ;  /* 0x000000080a0a7824 */ /* 0x000fe400078e00ff */
[----:B------:R-:W-:Y:S02]  /*0cc0*/  IMAD.IADD R9, R17, 0x1, R9 ;  /* 0x0000000111097824 */ /* 0x000fe400078e0209 */
[----:B------:R-:W-:Y:S01]  /*0cd0*/  IMAD.IADD R155, R151, 0x1, R155 ;  /* 0x00000001979b7824 */ /* 0x000fe200078e029b */
[----:B------:R-:W-:Y:S01]  /*0ce0*/  LOP3.LUT R10, R3, 0xfffffe00, R10, 0xf8, !PT ;  /* 0xfffffe00030a7812 */ /* 0x000fe200078ef80a */
[----:B------:R-:W-:Y:S01]  /*0cf0*/  IMAD.MOV.U32 R154, RZ, RZ, R150 ;  /* 0x000000ffff9a7224 */ /* 0x000fe200078e0096 */
[--C-:B------:R-:W-:Y:S01]  /*0d00*/  @P2 LEA.HI.X R21, R16, c[0x0][0x224], R9.reuse, 0x1, P0 ;  /* 0x0000890010152a11 */ /* 0x100fe200000f0c09 */
[----:B------:R-:W-:Y:S01]  /*0d10*/  @P1 IMAD.X R3, R102, 0x1, R9, P6 ;  /* 0x0000000166031824 */ /* 0x000fe200030e0609 */
[----:B------:R-:W-:Y:S01]  /*0d20*/  ISETP.NE.AND P6, PT, R8, RZ, PT ;  /* 0x000000ff0800720c */ /* 0x000fe20003fc5270 */
[----:B------:R-:W-:Y:S01]  /*0d30*/  IMAD.WIDE.U32 R8, R18, R100, R154 ;  /* 0x0000006412087225 */ /* 0x000fe200078e009a */
[----:B------:R-:W-:-:S03]  /*0d40*/  @P1 LEA R22, P0, R6, c[0x0][0x220], 0x1 ;  /* 0x0000880006161a11 */ /* 0x000fc600078008ff */
[----:B------:R-:W-:Y:S01]  /*0d50*/  IMAD.IADD R5, R9, 0x1, R5 ;  /* 0x0000000109057824 */ /* 0x000fe200078e0205 */
[----:B------:R-:W-:Y:S01]  /*0d60*/  @P1 LEA.HI.X R23, R6, c[0x0][0x224], R3, 0x1, P0 ;  /* 0x0000890006171a11 */ /* 0x000fe200000f0c03 */
[----:B------:R-:W-:Y:S01]  /*0d70*/  @P1 IMAD.SHL.U32 R9, R10, 0x2, RZ ;  /* 0x000000020a091824 */ /* 0x000fe200078e00ff */
[----:B------:R-:W-:Y:S01]  /*0d80*/  ISETP.GT.AND P0, PT, R18, R11, PT ;  /* 0x0000000b1200720c */ /* 0x000fe20003f04270 */
[----:B------:R-:W-:Y:S02]  /*0d90*/  IMAD.SHL.U32 R107, R7, 0x20, RZ ;  /* 0x00000020076b7824 */ /* 0x000fe400078e00ff */
[----:B------:R-:W-:Y:S02]  /*0da0*/  IMAD.MOV.U32 R104, RZ, RZ, 0x1 ;  /* 0x00000001ff687424 */ /* 0x000fe400078e00ff */
[----:B------:R-:W-:Y:S02]  /*0db0*/  IMAD.IADD R170, R95, 0x1, R4 ;  /* 0x000000015faa7824 */ /* 0x000fe400078e0204 */
[----:B------:R-:W-:-:S02]  /*0dc0*/  IMAD R168, R94, c[0x0][0x1e8], RZ ;  /* 0x00007a005ea87a24 */ /* 0x000fc400078e02ff */
[----:B------:R-:W-:Y:S01]  /*0dd0*/  IMAD.WIDE.U32 R28, R170, c[0x0][0x1e0], RZ ;  /* 0x00007800aa1c7a25 */ /* 0x000fe200078e00ff */
[----:B------:R-:W-:-:S03]  /*0de0*/  SHF.R.S32.HI R4, RZ, 0x1f, R170 ;  /* 0x0000001fff047819 */ /* 0x000fc600000114aa */
[----:B------:R-:W-:Y:S02]  /*0df0*/  IMAD R168, R185, c[0x0][0x1ec], R168 ;  /* 0x00007b00b9a87a24 */ /* 0x000fe400078e02a8 */
[----:B------:R-:W-:Y:S02]  /*0e00*/  IMAD.SHL.U32 R2, R2, 0x10, RZ ;  /* 0x0000001002027824 */ /* 0x000fe400078e00ff */
[----:B------:R-:W-:-:S03]  /*0e10*/  IMAD.WIDE.U32 R172, R115, c[0x0][0x1e0], RZ ;  /* 0x0000780073ac7a25 */ /* 0x000fc600078e00ff */
[----:B------:R-:W-:Y:S01]  /*0e20*/  LOP3.LUT R2, R2, 0xfffffe00, RZ, 0xc0, !PT ;  /* 0xfffffe0002027812 */ /* 0x000fe200078ec0ff */
[----:B------:R-:W-:Y:S02]  /*0e30*/  IMAD.MOV.U32 R67, RZ, RZ, 0x1 ;  /* 0x00000001ff437424 */ /* 0x000fe400078e00ff */
[----:B------:R-:W-:Y:S01]  /*0e40*/  IMAD.MOV.U32 R55, RZ, RZ, RZ ;  /* 0x000000ffff377224 */ /* 0x000fe200078e00ff */
[----:B--2---:R-:W-:Y:S01]  /*0e50*/  @P3 SHF.R.S32.HI R15, RZ, 0x1f, R14 ;  /* 0x0000001fff0f3819 */ /* 0x004fe2000001140e */
[----:B------:R-:W-:Y:S02]  /*0e60*/  @!P3 IMAD.MOV.U32 R14, RZ, RZ, R184 ;  /* 0x000000ffff0eb224 */ /* 0x000fe400078e00b8 */
[----:B------:R-:W-:Y:S01]  /*0e70*/  @!P3 IMAD.MOV.U32 R15, RZ, RZ, R13 ;  /* 0x000000ffff0fb224 */ /* 0x000fe200078e000d */
[----:B------:R-:W-:Y:S01]  /*0e80*/  ISETP.GE.AND P3, PT, R12, c[0x0][0x1d4], PT ;  /* 0x000075000c007a0c */ /* 0x000fe20003f66270 */
[----:B------:R-:W-:Y:S01]  /*0e90*/  @P2 IMAD.SHL.U32 R12, R10, 0x2, RZ ;  /* 0x000000020a0c2824 */ /* 0x000fe200078e00ff */
[----:B------:R-:W-:Y:S01]  /*0ea0*/  SEL R166, R14, RZ, !P6 ;  /* 0x000000ff0ea67207 */ /* 0x000fe20007000000 */
[----:B------:R-:W-:Y:S01]  /*0eb0*/  IMAD.MOV.U32 R13, RZ, RZ, c[0x0][0x27c] ;  /* 0x00009f00ff0d7624 */ /* 0x000fe200078e00ff */
[----:B------:R-:W-:-:S02]  /*0ec0*/  SEL R6, R15, RZ, !P6 ;  /* 0x000000ff0f067207 */ /* 0x000fc40007000000 */
[----:B------:R-:W-:Y:S01]  /*0ed0*/  @!PT LDS RZ, [RZ] ;  /* 0x00000000fffff984 */ /* 0x000fe20000000800 */
[----:B------:R-:W-:Y:S01]  /*0ee0*/  @!PT LDS RZ, [RZ] ;  /* 0x00000000fffff984 */ /* 0x000fe20000000800 */
[----:B------:R-:W-:Y:S01]  /*0ef0*/  @!PT LDS RZ, [RZ] ;  /* 0x00000000fffff984 */ /* 0x000fe20000000800 */
[----:B------:R1:W-:Y:S01]  /*0f00*/  @P2 LDGSTS.E.BYPASS.LTC128B.128 [R12+0xc100], [R20.64], !P5 ;  /* 0x0c100000140c2fae */ /* 0x0003e2000e901d46 */
[----:B------:R-:W-:Y:S01]  /*0f10*/  @P2 LEA R16, P6, R8, c[0x0][0x250], 0x1 ;  /* 0x0000940008102a11 */ /* 0x000fe200078c08ff */
[----:B------:R-:W-:Y:S01]  /*0f20*/  IMAD.SHL.U32 R13, R13, 0x2, RZ ;  /* 0x000000020d0d7824 */ /* 0x000fe200078e00ff */
[----:B------:R-:W-:Y:S01]  /*0f30*/  @P0 IADD3 R14, R0, -0x2, RZ ;  /* 0xfffffffe000e0810 */ /* 0x000fe20007ffe0ff */
[----:B------:R1:W-:Y:S01]  /*0f40*/  @P2 LDGSTS.E.BYPASS.LTC128B.128 [R12+0xe100], [R20.64+0x80], !P4 ;  /* 0x0e100080140c2fae */ /* 0x0003e2000e101d46 */
[----:B------:R-:W-:Y:S01]  /*0f50*/  @P2 LEA.HI.X R17, R8, c[0x0][0x254], R5, 0x1, P6 ;  /* 0x0000950008112a11 */ /* 0x000fe200030f0c05 */
[----:B------:R-:W-:Y:S01]  /*0f60*/  IMAD R125, R6, c[0x0][0x1f0], RZ ;  /* 0x00007c00067d7a24 */ /* 0x000fe200078e02ff */
[----:B------:R-:W-:Y:S01]  /*0f70*/  @P1 IADD3 R3, P6, R107, R8, RZ ;  /* 0x000000086b031210 */ /* 0x000fe20007fde0ff */
[----:B------:R1:W-:Y:S01]  /*0f80*/  @P2 LDGSTS.E.BYPASS.LTC128B.128 [R12+0x10100], [R20.64+0x100], !P3 ;  /* 0x10100100140c2fae */ /* 0x0003e2000d901d46 */
[----:B------:R-:W-:Y:S01]  /*0f90*/  @P2 IMAD.SHL.U32 R8, R10, 0x2, RZ ;  /* 0x000000020a082824 */ /* 0x000fe200078e00ff */
[----:B------:R-:W-:Y:S01]  /*0fa0*/  @P0 SHF.R.S32.HI R7, RZ, 0x1f, R14 ;  /* 0x0000001fff070819 */ /* 0x000fe2000001140e */
[----:B------:R-:W-:Y:S01]  /*0fb0*/  @P0 IMAD R0, R101, R14, RZ ;  /* 0x0000000e65000224 */ /* 0x000fe200078e02ff */
[----:B------:R2:W-:Y:S01]  /*0fc0*/  @P1 LDGSTS.E.BYPASS.LTC128B.128 [R9+0xd100], [R22.64], !P5 ;  /* 0x0d10000016091fae */ /* 0x0005e2000e901d46 */
[----:B------:R-:W-:-:S02]  /*0fd0*/  IMAD R125, R166, c[0x0][0x1f4], R125 ;  /* 0x00007d00a67d7a24 */ /* 0x000fc400078e027d */
[----:B------:R-:W-:Y:S01]  /*0fe0*/  @P0 IMAD R7, R7, R103, R0 ;  /* 0x0000006707070224 */ /* 0x000fe200078e0200 */
[----:B------:R2:W-:Y:S01]  /*0ff0*/  @P1 LDGSTS.E.BYPASS.LTC128B.128 [R9+0xf100], [R22.64+0x80], !P4 ;  /* 0x0f10008016091fae */ /* 0x0005e2000e101d46 */
[----:B------:R-:W-:Y:S01]  /*1000*/  @P1 IMAD.X R0, R106, 0x1, R5, P6 ;  /* 0x000000016a001824 */ /* 0x000fe200030e0605 */
[----:B------:R-:W-:Y:S01]  /*1010*/  SHF.R.S32.HI R5, RZ, 0x1f, R115 ;  /* 0x0000001fff057819 */ /* 0x000fe20000011473 */
[----:B------:R-:W-:Y:S01]  /*1020*/  IMAD R123, R6, c[0x0][0x218], RZ ;  /* 0x00008600067b7a24 */ /* 0x000fe200078e02ff */
[----:B------:R2:W-:Y:S01]  /*1030*/  @P1 LDGSTS.E.BYPASS.LTC128B.128 [R9+0x11100], [R22.64+0x100], !P3 ;  /* 0x1110010016091fae */ /* 0x0005e2000d901d46 */
[----:B------:R-:W-:Y:S02]  /*1040*/  IMAD.MOV.U32 R6, RZ, RZ, c[0x0][0x1e0] ;  /* 0x00007800ff067624 */ /* 0x000fe400078e00ff */
[C---:B------:R-:W-:Y:S01]  /*1050*/  IMAD R160, R5.reuse, c[0x0][0x290], RZ ;  /* 0x0000a40005a07a24 */ /* 0x040fe200078e02ff */
[----:B------:R-:W0:Y:S01]  /*1060*/  LDGDEPBAR ;  /* 0x00000000000079af */ /* 0x000e220000000000 */
[----:B------:R-:W-:-:S02]  /*1070*/  IMAD R158, R5, c[0x0][0x280], RZ ;  /* 0x0000a000059e7a24 */ /* 0x000fc400078e02ff */
[C---:B------:R-:W-:Y:S01]  /*1080*/  IMAD R160, R115.reuse, c[0x0][0x294], R160 ;  /* 0x0000a50073a07a24 */ /* 0x040fe200078e02a0 */
[----:B------:R-:W-:Y:S01]  /*1090*/  BAR.SYNC.DEFER_BLOCKING 0x0 ;  /* 0x0000000000007b1d */ /* 0x000fe20000010000 */
[----:B------:R-:W-:Y:S02]  /*10a0*/  IMAD R158, R115, c[0x0][0x284], R158 ;  /* 0x0000a100739e7a24 */ /* 0x000fe400078e029e */
[----:B------:R-:W-:Y:S02]  /*10b0*/  IMAD R123, R166, c[0x0][0x21c], R123 ;  /* 0x00008700a67b7a24 */ /* 0x000fe400078e027b */
[----:B------:R-:W-:Y:S01]  /*10c0*/  IMAD.SHL.U32 R139, R6, 0x40, RZ ;  /* 0x00000040068b7824 */ /* 0x000fe200078e00ff */
[----:B--2---:R-:W-:Y:S02]  /*10d0*/  LOP3.LUT R22, R26, 0xfffffffc, RZ, 0xc0, !PT ;  /* 0xfffffffc1a167812 */ /* 0x004fe400078ec0ff */
[----:B------:R-:W-:Y:S01]  /*10e0*/  SHF.R.S32.HI R26, RZ, 0x1f, R26 ;  /* 0x0000001fff1a7819 */ /* 0x000fe2000001141a */
[----:B------:R-:W-:Y:S01]  /*10f0*/  @!PT LDS RZ, [RZ] ;  /* 0x00000000fffff984 */ /* 0x000fe20000000800 */
[----:B------:R-:W-:Y:S01]  /*1100*/  @!PT LDS RZ, [RZ] ;  /* 0x00000000fffff984 */ /* 0x000fe20000000800 */
[----:B------:R-:W-:Y:S01]  /*1110*/  @!PT LDS RZ, [RZ] ;  /* 0x00000000fffff984 */ /* 0x000fe20000000800 */
[----:B------:R2:W-:Y:S02]  /*1120*/  @P2 LDGSTS.E.BYPASS.LTC128B.128 [R8+0x100], [R16.64], !P5 ;  /* 0x0010000010082fae */ /* 0x0005e4000e901d46 */
[----:B------:R-:W-:Y:S01]  /*1130*/  IMAD.IADD R22, R89, 0x1, -R22 ;  /* 0x0000000159167824 */ /* 0x000fe200078e0a16 */
[----:B------:R-:W-:Y:S01]  /*1140*/  LEA.HI R26, R26, R115, RZ, 0x3 ;  /* 0x000000731a1a7211 */ /* 0x000fe200078f18ff */
[----:B------:R2:W-:Y:S02]  /*1150*/  @P2 LDGSTS.E.BYPASS.LTC128B.128 [R8+0x2100], [R16.64+0x80], !P4 ;  /* 0x0210008010082fae */ /* 0x0005e4000e101d46 */
[----:B-1----:R-:W-:Y:S01]  /*1160*/  IMAD.SHL.U32 R20, R22, 0x4, RZ ;  /* 0x0000000416147824 */ /* 0x002fe200078e00ff */
[----:B------:R-:W-:Y:S01]  /*1170*/  LOP3.LUT R26, R26, 0xfffffff8, RZ, 0xc0, !PT ;  /* 0xfffffff81a1a7812 */ /* 0x000fe200078ec0ff */
[----:B------:R-:W-:Y:S01]  /*1180*/  IMAD.SHL.U32 R22, R22, 0x8, RZ ;  /* 0x0000000816167824 */ /* 0x000fe200078e00ff */
[----:B------:R2:W-:Y:S01]  /*1190*/  @P2 LDGSTS.E.BYPASS.LTC128B.128 [R8+0x4100], [R16.64+0x100], !P3 ;  /* 0x0410010010082fae */ /* 0x0005e2000d901d46 */
[----:B------:R-:W-:-:S02]  /*11a0*/  ISETP.LE.AND P2, PT, R104, c[0x0][0x27c], PT ;  /* 0x00009f0068007a0c */ /* 0x000fc40003f43270 */
[C---:B------:R-:W-:Y:S02]  /*11b0*/  IADD3 R19, R20.reuse, 0x20, RZ ;  /* 0x0000002014137810 */ /* 0x040fe40007ffe0ff */
[----:B------:R-:W-:Y:S02]  /*11c0*/  SHF.R.S32.HI R23, RZ, 0x1f, R22 ;  /* 0x0000001fff177819 */ /* 0x000fe40000011416 */
[----:B------:R-:W-:Y:S01]  /*11d0*/  SHF.R.S32.HI R21, RZ, 0x1f, R20 ;  /* 0x0000001fff157819 */ /* 0x000fe20000011414 */
[----:B------:R-:W-:Y:S01]  /*11e0*/  IMAD.IADD R15, R20, 0x1, R19 ;  /* 0x00000001140f7824 */ /* 0x000fe200078e0213 */
[C---:B------:R-:W-:Y:S01]  /*11f0*/  IADD3 R145, R22.reuse, 0x60, RZ ;  /* 0x0000006016917810 */ /* 0x040fe20007ffe0ff */
[----:B------:R-:W-:Y:S01]  /*1200*/  IMAD.WIDE.U32 R164, R115, c[0x0][0x290], R22 ;  /* 0x0000a40073a47a25 */ /* 0x000fe200078e0016 */
[C---:B------:R-:W-:Y:S02]  /*1210*/  IADD3 R144, R22.reuse, 0x80, RZ ;  /* 0x0000008016907810 */ /* 0x040fe40007ffe0ff */
[----:B------:R-:W-:Y:S01]  /*1220*/  IADD3 R143, R22, 0xa0, RZ ;  /* 0x000000a0168f7810 */ /* 0x000fe20007ffe0ff */
[----:B------:R-:W-:Y:S01]  /*1230*/  IMAD.IADD R165, R165, 0x1, R160 ;  /* 0x00000001a5a57824 */ /* 0x000fe200078e02a0 */
[----:B------:R-:W-:Y:S01]  /*1240*/  @P2 LOP3.LUT R186, R186, 0x2, RZ, 0xfc, !PT ;  /* 0x00000002baba2812 */ /* 0x000fe200078efcff */
[----:B------:R-:W-:Y:S01]  /*1250*/  IMAD.WIDE.U32 R30, R185, c[0x0][0x210], R22 ;  /* 0x00008400b91e7a25 */ /* 0x000fe200078e0016 */
[----:B------:R-:W-:-:S02]  /*1260*/  @P1 LEA R32, P2, R3, c[0x0][0x250], 0x1 ;  /* 0x0000940003201a11 */ /* 0x000fc400078408ff */
[----:B------:R-:W-:Y:S01]  /*1270*/  LOP3.LUT R186, R186, 0xfffffffe, RZ, 0xc0, !PT ;  /* 0xfffffffebaba7812 */ /* 0x000fe200078ec0ff */
[----:B------:R-:W-:Y:S01]  /*1280*/  IMAD.WIDE.U32 R162, R115, c[0x0][0x280], R22 ;  /* 0x0000a00073a27a25 */ /* 0x000fe200078e0016 */
[----:B------:R-:W-:Y:S02]  /*1290*/  @P1 LEA.HI.X R33, R3, c[0x0][0x254], R0, 0x1, P2 ;  /* 0x0000950003211a11 */ /* 0x000fe400010f0c00 */
[----:B------:R-:W-:Y:S01]  /*12a0*/  IADD3 R0, -R13, c[0x0][0x1d4], RZ ;  /* 0x000075000d007a10 */ /* 0x000fe20007ffe1ff */
[----:B------:R-:W-:Y:S01]  /*12b0*/  IMAD R3, R4, c[0x0][0x1e0], RZ ;  /* 0x0000780004037a24 */ /* 0x000fe200078e02ff */
[----:B------:R-:W-:Y:S01]  /*12c0*/  ISETP.GE.AND P2, PT, R22, c[0x0][0x27c], PT ;  /* 0x00009f0016007a0c */ /* 0x000fe20003f46270 */
[----:B------:R-:W-:Y:S01]  /*12d0*/  IMAD.WIDE.U32 R34, R115, c[0x0][0x280], R20 ;  /* 0x0000a00073227a25 */ /* 0x000fe200078e0014 */
[----:B--2---:R-:W-:Y:S02]  /*12e0*/  IADD3 R17, R20, 0x40, RZ ;  /* 0x0000004014117810 */ /* 0x004fe40007ffe0ff */
[----:B------:R-:W-:Y:S01]  /*12f0*/  SEL R9, RZ, c[0x0][0x27c], !P2 ;  /* 0x00009f00ff097a07 */ /* 0x000fe20005000000 */
[----:B------:R-:W-:Y:S01]  /*1300*/  IMAD R3, R170, c[0x0][0x1e4], R3 ;  /* 0x00007900aa037a24 */ /* 0x000fe200078e0203 */
[----:B------:R-:W-:Y:S01]  /*1310*/  SEL R8, R13, R0, !P2 ;  /* 0x000000000d087207 */ /* 0x000fe20005000000 */
[----:B------:R-:W-:Y:S01]  /*1320*/  IMAD.IADD R16, R20, 0x1, R17 ;  /* 0x0000000114107824 */ /* 0x000fe200078e0211 */
[----:B------:R-:W-:Y:S01]  /*1330*/  ISETP.GE.AND P2, PT, R15, c[0x0][0x27c], PT ;  /* 0x00009f000f007a0c */ /* 0x000fe20003f46270 */
[----:B------:R-:W-:-:S02]  /*1340*/  IMAD.IADD R29, R29, 0x1, R3 ;  /* 0x000000011d1d7824 */ /* 0x000fc400078e0203 */
[----:B------:R-:W-:Y:S01]  /*1350*/  IMAD.IADD R9, R22, 0x1, R9 ;  /* 0x0000000116097824 */ /* 0x000fe200078e0209 */
[----:B------:R-:W-:Y:S01]  /*1360*/  SEL R24, RZ, c[0x0][0x27c], !P2 ;  /* 0x00009f00ff187a07 */ /* 0x000fe20005000000 */
[----:B------:R-:W-:Y:S01]  /*1370*/  IMAD.WIDE.U32 R28, R185, c[0x0][0x1e8], R28 ;  /* 0x00007a00b91c7a25 */ /* 0x000fe200078e001c */
[-C--:B------:R-:W-:Y:S02]  /*1380*/  SEL R3, R13, R0.reuse, !P2 ;  /* 0x000000000d037207 */ /* 0x080fe40005000000 */
[----:B------:R-:W-:Y:S01]  /*1390*/  ISETP.GE.AND P2, PT, R16, c[0x0][0x27c], PT ;  /* 0x00009f0010007a0c */ /* 0x000fe20003f46270 */
[----:B------:R-:W-:Y:S01]  /*13a0*/  IMAD.IADD R169, R29, 0x1, R168 ;  /* 0x000000011da97824 */ /* 0x000fe200078e02a8 */
[----:B------:R-:W-:Y:S01]  /*13b0*/  SHF.R.S32.HI R12, RZ, 0x1f, R9 ;  /* 0x0000001fff0c7819 */ /* 0x000fe20000011409 */
[----:B------:R-:W-:Y:S01]  /*13c0*/  IMAD.MOV.U32 R168, RZ, RZ, R28 ;  /* 0x000000ffffa87224 */ /* 0x000fe200078e001c */
[----:B------:R-:W-:Y:S01]  /*13d0*/  SEL R0, R13, R0, !P2 ;  /* 0x000000000d007207 */ /* 0x000fe20005000000 */
[----:B------:R-:W-:Y:S01]  /*13e0*/  IMAD R28, R94, c[0x0][0x210], RZ ;  /* 0x000084005e1c7a24 */ /* 0x000fe200078e02ff */
[----:B------:R-:W-:Y:S01]  /*13f0*/  SHF.R.S32.HI R13, RZ, 0x1f, R8 ;  /* 0x0000001fff0d7819 */ /* 0x000fe20000011408 */
[----:B------:R-:W-:Y:S01]  /*1400*/  IMAD.WIDE.U32 R168, R166, c[0x0][0x1f0], R168 ;  /* 0x00007c00a6a87a25 */ /* 0x000fe200078e00a8 */
[----:B------:R-:W-:-:S02]  /*1410*/  LEA.HI R142, R12, R9, RZ, 0x3 ;  /* 0x000000090c8e7211 */ /* 0x000fc400078f18ff */
[----:B------:R-:W-:Y:S01]  /*1420*/  LEA.HI R13, R13, R8, RZ, 0x4 ;  /* 0x000000080d0d7211 */ /* 0x000fe200078f20ff */
[----:B------:R-:W-:Y:S01]  /*1430*/  IMAD R28, R185, c[0x0][0x214], R28 ;  /* 0x00008500b91c7a24 */ /* 0x000fe200078e021c */
[----:B------:R-:W-:Y:S01]  /*1440*/  LEA.HI R12, R12, R9, RZ, 0x6 ;  /* 0x000000090c0c7211 */ /* 0x000fe200078f30ff */
[----:B------:R-:W-:Y:S01]  /*1450*/  IMAD.WIDE.U32 R8, R115, c[0x0][0x290], R20 ;  /* 0x0000a40073087a25 */ /* 0x000fe200078e0014 */
[----:B------:R-:W-:Y:S02]  /*1460*/  SHF.R.S32.HI R25, RZ, 0x1f, R0 ;  /* 0x0000001fff197819 */ /* 0x000fe40000011400 */
[----:B------:R-:W-:Y:S01]  /*1470*/  SHF.R.S32.HI R13, RZ, 0x4, R13 ;  /* 0x00000004ff0d7819 */ /* 0x000fe2000001140d */
[----:B------:R-:W-:Y:S01]  /*1480*/  IMAD.IADD R161, R160, 0x1, R9 ;  /* 0x00000001a0a17824 */ /* 0x000fe200078e0209 */
[----:B------:R-:W-:Y:S01]  /*1490*/  LEA.HI R25, R25, R0, RZ, 0x4 ;  /* 0x0000000019197211 */ /* 0x000fe200078f20ff */
[----:B------:R-:W-:Y:S01]  /*14a0*/  IMAD.MOV.U32 R160, RZ, RZ, R8 ;  /* 0x000000ffffa07224 */ /* 0x000fe200078e0008 */
[----:B------:R-:W-:Y:S01]  /*14b0*/  SHF.R.S32.HI R8, RZ, 0x1f, R3 ;  /* 0x0000001fff087819 */ /* 0x000fe20000011403 */
[----:B------:R-:W-:Y:S01]  /*14c0*/  IMAD.IADD R9, R115, 0x1, -R26 ;  /* 0x0000000173097824 */ /* 0x000fe200078e0a1a */
[----:B------:R-:W-:Y:S01]  /*14d0*/  SHF.R.S32.HI R25, RZ, 0x4, R25 ;  /* 0x00000004ff197819 */ /* 0x000fe20000011419 */
[----:B------:R-:W-:Y:S01]  /*14e0*/  IMAD.IADD R29, R31, 0x1, R28 ;  /* 0x000000011f1d7824 */ /* 0x000fe200078e021c */
[----:B------:R-:W-:Y:S01]  /*14f0*/  LEA.HI R8, R8, R3, RZ, 0x4 ;  /* 0x0000000308087211 */ /* 0x000fe200078f20ff */
[----:B------:R-:W-:Y:S01]  /*1500*/  IMAD.IADD R3, R24, 0x1, R15 ;  /* 0x0000000118037824 */ /* 0x000fe200078e020f */
[C---:B------:R-:W-:Y:S01]  /*1510*/  LOP3.LUT P6, RZ, R9.reuse, 0x4, RZ, 0xc0, !PT ;  /* 0x0000000409ff7812 */ /* 0x040fe200078cc0ff */
[----:B------:R-:W-:Y:S01]  /*1520*/  IMAD.SHL.U32 R9, R9, 0x40, RZ ;  /* 0x0000004009097824 */ /* 0x000fe200078e00ff */
[----:B------:R-:W-:Y:S01]  /*1530*/  SEL R31, RZ, c[0x0][0x27c], !P2 ;  /* 0x00009f00ff1f7a07 */ /* 0x000fe20005000000 */
[----:B------:R-:W-:Y:S01]  /*1540*/  IMAD.SHL.U32 R12, R12, 0x40, RZ ;  /* 0x000000400c0c7824 */ /* 0x000fe200078e00ff */
[----:B------:R-:W-:Y:S01]  /*1550*/  SHF.R.S32.HI R112, RZ, 0x1f, R3 ;  /* 0x0000001fff707819 */ /* 0x000fe20000011403 */
[----:B------:R-:W-:Y:S01]  /*1560*/  IMAD.MOV.U32 R28, RZ, RZ, R30 ;  /* 0x000000ffff1c7224 */ /* 0x000fe200078e001e */
[----:B------:R-:W-:Y:S01]  /*1570*/  LOP3.LUT R9, R9, 0x1c0, RZ, 0xc0, !PT ;  /* 0x000001c009097812 */ /* 0x000fe200078ec0ff */
[----:B------:R-:W-:Y:S01]  /*1580*/  IMAD.IADD R31, R31, 0x1, R16 ;  /* 0x000000011f1f7824 */ /* 0x000fe200078e0210 */
[CC--:B------:R-:W-:Y:S01]  /*1590*/  LEA.HI R141, R112.reuse, R3.reuse, RZ, 0x3 ;  /* 0x00000003708d7211 */ /* 0x0c0fe200078f18ff */
[----:B------:R-:W-:Y:S01]  /*15a0*/  IMAD.IADD R125, R169, 0x1, R125 ;  /* 0x00000001a97d7824 */ /* 0x000fe200078e027d */
[----:B------:R-:W-:Y:S01]  /*15b0*/  LEA.HI R112, R112, R3, RZ, 0x6 ;  /* 0x0000000370707211 */ /* 0x000fe200078f30ff */
[----:B------:R-:W-:Y:S01]  /*15c0*/  IMAD.IADD R163, R163, 0x1, R158 ;  /* 0x00000001a3a37824 */ /* 0x000fe200078e029e */
[----:B------:R-:W-:Y:S01]  /*15d0*/  SHF.R.U32.HI R3, RZ, 0x3, R9 ;  /* 0x00000003ff037819 */ /* 0x000fe20000011609 */
[----:B------:R-:W-:Y:S01]  /*15e0*/  IMAD.IADD R159, R158, 0x1, R35 ;  /* 0x000000019e9f7824 */ /* 0x000fe200078e0223 */
[----:B------:R-:W-:Y:S01]  /*15f0*/  LOP3.LUT R26, R9, 0x38, R142, 0xf8, !PT ;  /* 0x00000038091a7812 */ /* 0x000fe200078ef88e */
[----:B------:R-:W-:Y:S01]  /*1600*/  IMAD.SHL.U32 R112, R112, 0x40, RZ ;  /* 0x0000004070707824 */ /* 0x000fe200078e00ff */
[----:B------:R-:W-:Y:S01]  /*1610*/  SHF.R.S32.HI R0, RZ, 0x1f, R31 ;  /* 0x0000001fff007819 */ /* 0x000fe2000001141f */
[----:B------:R-:W-:Y:S01]  /*1620*/  IMAD.MOV.U32 R158, RZ, RZ, R34 ;  /* 0x000000ffff9e7224 */ /* 0x000fe200078e0022 */
[----:B------:R-:W-:Y:S01]  /*1630*/  LOP3.LUT R12, R12, 0xfffff000, RZ, 0xc0, !PT ;  /* 0xfffff0000c0c7812 */ /* 0x000fe200078ec0ff */
[----:B-----5:R-:W-:Y:S01]  /*1640*/  IMAD.WIDE.U32 R162, R91, c[0x0][0x280], R162 ;  /* 0x0000a0005ba27a25 */ /* 0x020fe200078e00a2 */
[----:B------:R-:W-:-:S02]  /*1650*/  LOP3.LUT R113, R26, R3, RZ, 0x3c, !PT ;  /* 0x000000031a717212 */ /* 0x000fc400078e3cff */
[-C--:B------:R-:W-:Y:S01]  /*1660*/  LEA.HI R140, R0, R31.reuse, RZ, 0x3 ;  /* 0x0000001f008c7211 */ /* 0x080fe200078f18ff */
[----:B------:R-:W-:Y:S01]  /*1670*/  IMAD.WIDE.U32 R166, R166, c[0x0][0x218], R28 ;  /* 0x00008600a6a67a25 */ /* 0x000fe200078e001c */
[----:B------:R-:W-:Y:S02]  /*1680*/  SHF.R.S32.HI R8, RZ, 0x4, R8 ;  /* 0x00000004ff087819 */ /* 0x000fe40000011408 */
[----:B------:R-:W-:Y:S01]  /*1690*/  IADD3 R113, R113, R12, R2 ;  /* 0x0000000c71717210 */ /* 0x000fe20007ffe002 */
[----:B------:R-:W-:Y:S01]  /*16a0*/  IMAD.WIDE.U32 R164, R91, c[0x0][0x290], R164 ;  /* 0x0000a4005ba47a25 */ /* 0x000fe200078e00a4 */
[----:B------:R-:W-:Y:S02]  /*16b0*/  LOP3.LUT R12, R9, 0x38, R140, 0xf8, !PT ;  /* 0x00000038090c7812 */ /* 0x000fe400078ef88c */
[----:B------:R-:W-:Y:S01]  /*16c0*/  LEA.HI.SX32 R109, R141, R8, 0x1d ;  /* 0x000000088d6d7211 */ /* 0x000fe200078feaff */
[----:B------:R-:W-:Y:S01]  /*16d0*/  IMAD.WIDE.U32 R160, R91, c[0x0][0x290], R160 ;  /* 0x0000a4005ba07a25 */ /* 0x000fe200078e00a0 */
[----:B------:R-:W-:-:S02]  /*16e0*/  LEA.HI R0, R0, R31, RZ, 0x6 ;  /* 0x0000001f00007211 */ /* 0x000fc400078f30ff */
[----:B------:R-:W-:Y:S01]  /*16f0*/  LEA.HI.SX32 R110, R142, R13, 0x1d ;  /* 0x0000000d8e6e7211 */ /* 0x000fe200078feaff */
[----:B------:R-:W-:Y:S01]  /*1700*/  IMAD.WIDE.U32 R158, R91, c[0x0][0x280], R158 ;  /* 0x0000a0005b9e7a25 */ /* 0x000fe200078e009e */
[----:B------:R-:W-:Y:S02]  /*1710*/  LOP3.LUT R111, R12, R3, RZ, 0x3c, !PT ;  /* 0x000000030c6f7212 */ /* 0x000fe400078e3cff */
[----:B------:R-:W-:Y:S01]  /*1720*/  LEA.HI.SX32 R108, R140, R25, 0x1d ;  /* 0x000000198c6c7211 */ /* 0x000fe200078feaff */
[----:B------:R-:W-:Y:S01]  /*1730*/  IMAD.SHL.U32 R0, R0, 0x40, RZ ;  /* 0x0000004000007824 */ /* 0x000fe200078e00ff */
[----:B------:R-:W-:Y:S01]  /*1740*/  SHF.R.S32.HI R12, RZ, 0x1f, R109 ;  /* 0x0000001fff0c7819 */ /* 0x000fe2000001146d */
[----:B------:R-:W-:Y:S01]  /*1750*/  IMAD.IADD R123, R167, 0x1, R123 ;  /* 0x00000001a77b7824 */ /* 0x000fe200078e027b */
[----:B------:R-:W-:Y:S02]  /*1760*/  SHF.R.S32.HI R13, RZ, 0x1f, R110 ;  /* 0x0000001fff0d7819 */ /* 0x000fe4000001146e */
[----:B------:R-:W-:-:S02]  /*1770*/  SHF.R.S32.HI R25, RZ, 0x1f, R108 ;  /* 0x0000001fff197819 */ /* 0x000fc4000001146c */
[----:B------:R-:W-:Y:S01]  /*1780*/  LEA.HI R12, R12, R109, RZ, 0x3 ;  /* 0x0000006d0c0c7211 */ /* 0x000fe200078f18ff */
[----:B------:R-:W-:Y:S01]  /*1790*/  IMAD.SHL.U32 R109, R109, 0x8, RZ ;  /* 0x000000086d6d7824 */ /* 0x000fe200078e00ff */
[----:B------:R-:W-:Y:S02]  /*17a0*/  LOP3.LUT R24, R9, 0x38, R141, 0xf8, !PT ;  /* 0x0000003809187812 */ /* 0x000fe400078ef88d */
[----:B------:R-:W-:Y:S01]  /*17b0*/  LEA.HI R13, R13, R110, RZ, 0x3 ;  /* 0x0000006e0d0d7211 */ /* 0x000fe200078f18ff */
[----:B------:R-:W-:Y:S01]  /*17c0*/  IMAD.SHL.U32 R110, R110, 0x8, RZ ;  /* 0x000000086e6e7824 */ /* 0x000fe200078e00ff */
[----:B------:R-:W-:Y:S01]  /*17d0*/  LEA.HI R8, R25, R108, RZ, 0x3 ;  /* 0x0000006c19087211 */ /* 0x000fe200078f18ff */
[----:B------:R-:W-:Y:S01]  /*17e0*/  IMAD.SHL.U32 R108, R108, 0x8, RZ ;  /* 0x000000086c6c7824 */ /* 0x000fe200078e00ff */
[----:B------:R-:W-:Y:S01]  /*17f0*/  LOP3.LUT R0, R0, 0xfffff000, RZ, 0xc0, !PT ;  /* 0xfffff00000007812 */ /* 0x000fe200078ec0ff */
[----:B------:R-:W-:Y:S01]  /*1800*/  IMAD.SHL.U32 R13, R13, 0x200, RZ ;  /* 0x000002000d0d7824 */ /* 0x000fe200078e00ff */
[----:B------:R-:W-:Y:S01]  /*1810*/  LOP3.LUT R112, R112, 0xfffff000, RZ, 0xc0, !PT ;  /* 0xfffff00070707812 */ /* 0x000fe200078ec0ff */
[----:B------:R-:W-:Y:S01]  /*1820*/  IMAD.SHL.U32 R8, R8, 0x200, RZ ;  /* 0x0000020008087824 */ /* 0x000fe200078e00ff */
[----:B------:R-:W-:Y:S01]  /*1830*/  LOP3.LUT R27, R24, R3, RZ, 0x3c, !PT ;  /* 0x00000003181b7212 */ /* 0x000fe200078e3cff */
[----:B------:R-:W-:Y:S01]  /*1840*/  IMAD.SHL.U32 R12, R12, 0x200, RZ ;  /* 0x000002000c0c7824 */ /* 0x000fe200078e00ff */
[----:B------:R-:W-:-:S02]  /*1850*/  LOP3.LUT R26, R9, 0x38, R109, 0xf8, !PT ;  /* 0x00000038091a7812 */ /* 0x000fc400078ef86d */
[----:B------:R-:W-:Y:S02]  /*1860*/  IADD3 R111, R111, R0, R2 ;  /* 0x000000006f6f7210 */ /* 0x000fe40007ffe002 */
[C---:B------:R-:W-:Y:S02]  /*1870*/  LOP3.LUT R0, R9.reuse, 0x18, R22, 0xf8, !PT ;  /* 0x0000001809007812 */ /* 0x040fe400078ef816 */
[C---:B------:R-:W-:Y:S02]  /*1880*/  LOP3.LUT R30, R9.reuse, 0x38, R110, 0xf8, !PT ;  /* 0x00000038091e7812 */ /* 0x040fe400078ef86e */
[----:B------:R-:W-:Y:S02]  /*1890*/  LOP3.LUT R24, R9, 0x38, R108, 0xf8, !PT ;  /* 0x0000003809187812 */ /* 0x000fe400078ef86c */
[----:B------:R-:W-:Y:S02]  /*18a0*/  IADD3 R112, R27, R112, R2 ;  /* 0x000000701b707210 */ /* 0x000fe40007ffe002 */
[----:B------:R-:W-:Y:S01]  /*18b0*/  LOP3.LUT R9, R26, R3, RZ, 0x3c, !PT ;  /* 0x000000031a097212 */ /* 0x000fe200078e3cff */
[----:B------:R-:W-:Y:S01]  /*18c0*/  @P0 IMAD.WIDE.U32 R26, R14, R103, R156 ;  /* 0x000000670e1a0225 */ /* 0x000fe200078e009c */
[----:B------:R-:W-:-:S02]  /*18d0*/  LOP3.LUT R0, R2, R0, R3, 0xf6, !PT ;  /* 0x0000000002007212 */ /* 0x000fc400078ef603 */
[-C--:B------:R-:W-:Y:S01]  /*18e0*/  LOP3.LUT R25, R30, R3.reuse, RZ, 0x3c, !PT ;  /* 0x000000031e197212 */ /* 0x080fe200078e3cff */
[----:B------:R-:W-:Y:S01]  /*18f0*/  @P1 IMAD.SHL.U32 R14, R10, 0x2, RZ ;  /* 0x000000020a0e1824 */ /* 0x000fe200078e00ff */
[----:B------:R-:W-:Y:S01]  /*1900*/  LOP3.LUT R3, R24, R3, RZ, 0x3c, !PT ;  /* 0x0000000318037212 */ /* 0x000fe200078e3cff */
[----:B------:R-:W-:Y:S01]  /*1910*/  @P0 IMAD.IADD R7, R27, 0x1, R7 ;  /* 0x000000011b070824 */ /* 0x000fe200078e0207 */
[----:B------:R-:W-:Y:S02]  /*1920*/  LOP3.LUT R116, R13, 0xfffff000, RZ, 0xc0, !PT ;  /* 0xfffff0000d747812 */ /* 0x000fe400078ec0ff */
[----:B------:R1:W-:Y:S01]  /*1930*/  @P1 LDGSTS.E.BYPASS.LTC128B.128 [R14+0x1100], [R32.64], !P5 ;  /* 0x01100000200e1fae */ /* 0x0003e2000e901d46 */
[----:B------:R-:W-:Y:S01]  /*1940*/  LOP3.LUT R138, R8, 0xfffff000, RZ, 0xc0, !PT ;  /* 0xfffff000088a7812 */ /* 0x000fe200078ec0ff */
[----:B------:R-:W-:Y:S01]  /*1950*/  IMAD.MOV.U32 R8, RZ, RZ, c[0x0][0x280] ;  /* 0x0000a000ff087624 */ /* 0x000fe200078e00ff */
[--C-:B------:R-:W-:Y:S01]  /*1960*/  IADD3 R116, R25, R116, R2.reuse ;  /* 0x0000007419747210 */ /* 0x100fe20007ffe002 */
[----:B------:R1:W-:Y:S01]  /*1970*/  @P1 LDGSTS.E.BYPASS.LTC128B.128 [R14+0x3100], [R32.64+0x80], !P4 ;  /* 0x03100080200e1fae */ /* 0x0003e2000e101d46 */
[--C-:B------:R-:W-:Y:S01]  /*1980*/  IADD3 R138, R3, R138, R2.reuse ;  /* 0x0000008a038a7210 */ /* 0x100fe20007ffe002 */
[----:B------:R-:W-:Y:S01]  /*1990*/  @P0 IMAD.SHL.U32 R3, R10, 0x2, RZ ;  /* 0x000000020a030824 */ /* 0x000fe200078e00ff */
[----:B------:R-:W-:Y:S01]  /*19a0*/  LOP3.LUT R114, R12, 0xfffff000, RZ, 0xc0, !PT ;  /* 0xfffff0000c727812 */ /* 0x000fe200078ec0ff */
[----:B------:R1:W-:Y:S01]  /*19b0*/  @P1 LDGSTS.E.BYPASS.LTC128B.128 [R14+0x5100], [R32.64+0x100], !P3 ;  /* 0x05100100200e1fae */ /* 0x0003e2000d901d46 */
[C---:B------:R-:W-:Y:S01]  /*19c0*/  @P0 LEA R24, P1, R26.reuse, c[0x0][0x220], 0x1 ;  /* 0x000088001a180a11 */ /* 0x040fe200078208ff */
[----:B------:R-:W-:Y:S01]  /*19d0*/  IMAD.MOV.U32 R12, RZ, RZ, c[0x0][0x290] ;  /* 0x0000a400ff0c7624 */ /* 0x000fe200078e00ff */
[----:B------:R-:W-:Y:S01]  /*19e0*/  IADD3 R114, R9, R114, R2 ;  /* 0x0000007209727210 */ /* 0x000fe20007ffe002 */
[----:B------:R-:W0:Y:S01]  /*19f0*/  LDGDEPBAR ;  /* 0x00000000000079af */ /* 0x000e220000000000 */
[----:B------:R-:W-:Y:S01]  /*1a00*/  @P0 LEA.HI.X R25, R26, c[0x0][0x224], R7, 0x1, P1 ;  /* 0x000089001a190a11 */ /* 0x000fe200008f0c07 */
[----:B------:R-:W-:Y:S01]  /*1a10*/  IMAD.SHL.U32 R129, R12, 0x40, RZ ;  /* 0x000000400c817824 */ /* 0x000fe200078e00ff */
[C---:B------:R-:W-:Y:S01]  /*1a20*/  @P0 LEA R26, P1, R105.reuse, R24, 0x1 ;  /* 0x00000018691a0211 */ /* 0x040fe200078208ff */
[----:B------:R-:W-:Y:S01]  /*1a30*/  IMAD.SHL.U32 R135, R8, 0x40, RZ ;  /* 0x0000004008877824 */ /* 0x000fe200078e00ff */
[----:B------:R-:W-:Y:S01]  /*1a40*/  SHF.R.S32.HI R2, RZ, 0x1f, R91 ;  /* 0x0000001fff027819 */ /* 0x000fe2000001145b */
[----:B------:R2:W-:Y:S01]  /*1a50*/  @P0 LDGSTS.E.BYPASS.LTC128B.128 [R3+0x12100], [R24.64], !P5 ;  /* 0x1210000018030fae */ /* 0x0005e2000e901d46 */
[----:B------:R-:W-:-:S02]  /*1a60*/  @P0 LEA.HI.X R27, R105, R25, R102, 0x1, P1 ;  /* 0x00000019691b0211 */ /* 0x000fc400008f0c66 */
[----:B------:R-:W-:Y:S01]  /*1a70*/  LOP3.LUT R142, R142, 0xfffffff8, RZ, 0xc0, !PT ;  /* 0xfffffff88e8e7812 */ /* 0x000fe200078ec0ff */
[----:B------:R2:W-:Y:S01]  /*1a80*/  @P0 LDGSTS.E.BYPASS.LTC128B.128 [R3+0x14100], [R24.64+0x80], !P4 ;  /* 0x1410008018030fae */ /* 0x0005e2000e101d46 */
[----:B------:R-:W-:Y:S02]  /*1a90*/  LOP3.LUT R141, R141, 0xfffffff8, RZ, 0xc0, !PT ;  /* 0xfffffff88d8d7812 */ /* 0x000fe400078ec0ff */
[----:B------:R-:W-:Y:S01]  /*1aa0*/  LOP3.LUT R140, R140, 0xfffffff8, RZ, 0xc0, !PT ;  /* 0xfffffff88c8c7812 */ /* 0x000fe200078ec0ff */
[----:B------:R2:W-:Y:S01]  /*1ab0*/  @P0 LDGSTS.E.BYPASS.LTC128B.128 [R3+0x16100], [R24.64+0x100], !P3 ;  /* 0x1610010018030fae */ /* 0x0005e2000d901d46 */
[-C--:B------:R-:W-:Y:S02]  /*1ac0*/  SHF.L.U64.HI R127, R12, R137.reuse, c[0x0][0x294] ;  /* 0x0000a5000c7f7619 */ /* 0x080fe40000010289 */
[-C--:B------:R-:W-:Y:S01]  /*1ad0*/  SHF.L.U64.HI R131, R8, R137.reuse, c[0x0][0x284] ;  /* 0x0000a10008837619 */ /* 0x080fe20000010289 */
[----:B------:R2:W-:Y:S01]  /*1ae0*/  @P0 LDGSTS.E.BYPASS.LTC128B.128 [R3+0x13100], [R26.64], !P5 ;  /* 0x131000001a030fae */ /* 0x0005e2000e901d46 */
[----:B------:R-:W-:-:S02]  /*1af0*/  SHF.L.U64.HI R137, R6, R137, c[0x0][0x1e4] ;  /* 0x0000790006897619 */ /* 0x000fc40000010289 */
[C---:B------:R-:W-:Y:S01]  /*1b00*/  IADD3 R13, R20.reuse, 0x30, RZ ;  /* 0x00000030140d7810 */ /* 0x040fe20007ffe0ff */
[----:B------:R2:W-:Y:S01]  /*1b10*/  @P0 LDGSTS.E.BYPASS.LTC128B.128 [R3+0x15100], [R26.64+0x80], !P4 ;  /* 0x151000801a030fae */ /* 0x0005e2000e101d46 */
[----:B-1----:R-:W-:Y:S01]  /*1b20*/  IMAD R14, R5, c[0x0][0x1e0], RZ ;  /* 0x00007800050e7a24 */ /* 0x002fe200078e02ff */
[----:B------:R-:W-:Y:S02]  /*1b30*/  IADD3 R12, R20, 0x50, RZ ;  /* 0x00000050140c7810 */ /* 0x000fe40007ffe0ff */
[----:B------:R2:W-:Y:S01]  /*1b40*/  @P0 LDGSTS.E.BYPASS.LTC128B.128 [R3+0x17100], [R26.64+0x100], !P3 ;  /* 0x171001001a030fae */ /* 0x0005e2000d901d46 */
[----:B------:R-:W-:Y:S02]  /*1b50*/  IADD3 R170, P0, R170, R115, RZ ;  /* 0x00000073aaaa7210 */ /* 0x000fe40007f1e0ff */
[----:B------:R-:W-:Y:S01]  /*1b60*/  SHF.R.S32.HI R136, RZ, 0x1f, R142 ;  /* 0x0000001fff887819 */ /* 0x000fe2000001148e */
[----:B------:R-:W0:Y:S01]  /*1b70*/  LDGDEPBAR ;  /* 0x00000000000079af */ /* 0x000e220000000000 */
[----:B------:R-:W-:Y:S01]  /*1b80*/  SHF.R.S32.HI R130, RZ, 0x1f, R110 ;  /* 0x0000001fff827819 */ /* 0x000fe2000001146e */
[----:B------:R-:W-:Y:S01]  /*1b90*/  IMAD.X R171, R4, 0x1, R5, P0 ;  /* 0x0000000104ab7824 */ /* 0x000fe200000e0605 */
[----:B------:R-:W-:Y:S01]  /*1ba0*/  IADD3 R122, P1, P0, R168, R172, R22 ;  /* 0x000000aca87a7210 */ /* 0x000fe2000783e016 */
[C---:B------:R-:W-:Y:S01]  /*1bb0*/  IMAD R4, R2.reuse, c[0x0][0x290], RZ ;  /* 0x0000a40002047a24 */ /* 0x040fe200078e02ff */
[----:B------:R-:W-:Y:S01]  /*1bc0*/  SHF.R.S32.HI R134, RZ, 0x1f, R141 ;  /* 0x0000001fff867819 */ /* 0x000fe2000001148d */
[----:B------:R-:W-:Y:S01]  /*1bd0*/  IMAD R2, R2, c[0x0][0x280], RZ ;  /* 0x0000a00002027a24 */ /* 0x000fe200078e02ff */
[----:B------:R-:W-:-:S02]  /*1be0*/  SHF.R.S32.HI R132, RZ, 0x1f, R140 ;  /* 0x0000001fff847819 */ /* 0x000fc4000001148c */
[----:B------:R-:W-:Y:S01]  /*1bf0*/  SHF.R.S32.HI R128, RZ, 0x1f, R109 ;  /* 0x0000001fff807819 */ /* 0x000fe2000001146d */
[----:B------:R-:W-:Y:S01]  /*1c00*/  IMAD R117, R91, c[0x0][0x284], R2 ;  /* 0x0000a1005b757a24 */ /* 0x000fe200078e0202 */
[----:B------:R-:W-:-:S03]  /*1c10*/  SHF.R.S32.HI R126, RZ, 0x1f, R108 ;  /* 0x0000001fff7e7819 */ /* 0x000fc6000001146c */
[----:B------:R-:W-:Y:S02]  /*1c20*/  IMAD.IADD R119, R163, 0x1, R117 ;  /* 0x00000001a3777824 */ /* 0x000fe400078e0275 */
[----:B------:R-:W-:Y:S02]  /*1c30*/  IMAD.IADD R117, R117, 0x1, R159 ;  /* 0x0000000175757824 */ /* 0x000fe400078e029f */
[----:B--2---:R-:W-:Y:S01]  /*1c40*/  IMAD R3, R115, c[0x0][0x1e4], R14 ;  /* 0x0000790073037a24 */ /* 0x004fe200078e020e */
[----:B------:R-:W-:-:S03]  /*1c50*/  IADD3 R14, R20, 0x10, RZ ;  /* 0x00000010140e7810 */ /* 0x000fc60007ffe0ff */
[----:B------:R-:W-:Y:S02]  /*1c60*/  IMAD.IADD R124, R173, 0x1, R3 ;  /* 0x00000001ad7c7824 */ /* 0x000fe400078e0203 */
[----:B------:R-:W-:-:S03]  /*1c70*/  IMAD R3, R91, c[0x0][0x294], R4 ;  /* 0x0000a5005b037a24 */ /* 0x000fc600078e0204 */
[----:B------:R-:W-:Y:S01]  /*1c80*/  IADD3.X R121, R125, R124, R23, P1, P0 ;  /* 0x0000007c7d797210 */ /* 0x000fe20000fe0417 */
[----:B------:R-:W-:Y:S01]  /*1c90*/  IMAD.IADD R120, R165, 0x1, R3 ;  /* 0x00000001a5787824 */ /* 0x000fe200078e0203 */
[----:B------:R-:W-:Y:S01]  /*1ca0*/  ISETP.NE.AND P0, PT, RZ, UR4, PT ;  /* 0x00000004ff007c0c */ /* 0x000fe2000bf05270 */
[----:B------:R-:W-:-:S12]  /*1cb0*/  IMAD.IADD R118, R3, 0x1, R161 ;  /* 0x0000000103767824 */ /* 0x000fd800078e02a1 */
[----:B------:R-:W-:Y:S02]  /*1cc0*/  @P0 LOP3.LUT R186, R186, 0x1, RZ, 0xfc, !PT ;  /* 0x00000001baba0812 */ /* 0x000fe400078efcff */
.L_x_2050:
        /* <DEDUP_REMOVED lines=90> */
.L_x_2030:
[----:B------:R-:W-:Y:S05]  /*2270*/  BSYNC B0 ;  /* 0x0000000000007941 */ /* 0x000fea0003800000 */
.L_x_2029:
        /* <DEDUP_REMOVED lines=99> */
.L_x_2033:
[----:B------:R-:W-:Y:S05]  /*28b0*/  BSYNC B0 ;  /* 0x0000000000007941 */ /* 0x000fea0003800000 */
.L_x_2032:
        /* <DEDUP_REMOVED lines=56> */
.L_x_2035:
[----:B------:R-:W-:Y:S05]  /*2c40*/  BSYNC B0 ;  /* 0x0000000000007941 */ /* 0x000fea0003800000 */
.L_x_2034:
        /* <DEDUP_REMOVED lines=56> */
.L_x_2037:
[----:B------:R-:W-:Y:S05]  /*2fd0*/  BSYNC B0 ;  /* 0x0000000000007941 */ /* 0x000fea0003800000 */
.L_x_2036:
        /* <DEDUP_REMOVED lines=56> */
.L_x_2039:
[----:B------:R-:W-:Y:S05]  /*3360*/  BSYNC B0 ;  /* 0x0000000000007941 */ /* 0x000fea0003800000 */
.L_x_2038:
        /* <DEDUP_REMOVED lines=56> */
.L_x_2041:
[----:B------:R-:W-:Y:S05]  /*36f0*/  BSYNC B0 ;  /* 0x0000000000007941 */ /* 0x000fea0003800000 */
.L_x_2040:
        /* <DEDUP_REMOVED lines=56> */
.L_x_2028:
        /* <DEDUP_REMOVED lines=47> */
.L_x_2043:
[----:B------:R-:W-:Y:S05]  /*3d70*/  BSYNC B0 ;  /* 0x0000000000007941 */ /* 0x000fea0003800000 */
.L_x_2042:
        /* <DEDUP_REMOVED lines=161> */
.L_x_2045:
[----:B------:R-:W-:Y:S05]  /*4790*/  BSYNC B0 ;  /* 0x0000000000007941 */ /* 0x000fea0003800000 */
.L_x_2044:
        /* <DEDUP_REMOVED lines=118> */
.L_x_2047:
[----:B------:R-:W-:Y:S05]  /*4f00*/  BSYNC B0 ;  /* 0x0000000000007941 */ /* 0x000fea0003800000 */
.L_x_2046:
        /* <DEDUP_REMOVED lines=120> */
.L_x_2027:
        /* <DEDUP_REMOVED lines=29> */
.L_x_2031:
[----:B------:R-:W-:Y:S05]  /*5860*/  BSYNC B1 ;  /* 0x0000000000017941 */ /* 0x000fea0003800000 */
.L_x_2026:
        /* <DEDUP_REMOVED lines=68> */
.L_x_2049:
[----:B-1----:R-:W-:Y:S05]  /*5cb0*/  BSYNC B0 ;  /* 0x0000000000007941 */ /* 0x002fea0003800000 */
.L_x_2048:
        /* <DEDUP_REMOVED lines=33> */
.L_x_2025:
        /* <DEDUP_REMOVED lines=62> */
[----:B------:R-:W-:Y:S01]  /*62b0*/  IMAD.MOV.U32 R3, RZ, RZ, 0x1 ;  /* 0x00000001ff037424 */ /* 0x000fe200078e00ff */
[----:B------:R-:W-:Y:S01]  /*62c0*/  SHF.R.S32.HI R8, RZ, 0x1f, R89 ;  /* 0x0000001fff087819 */ /* 0x000fe20000011459 */
[----:B------:R-:W-:Y:S01]  /*62d0*/  IMAD.WIDE.U32 R14, R97, c[0x0][0x178], RZ ;  /* 0x00005e00610e7a25 */ /* 0x000fe200078e00ff */
[----:B------:R-:W-:Y:S01]  /*62e0*/  ISETP.NE.U32.AND P3, PT, RZ, c[0x0][0x348], PT ;  /* 0x0000d200ff007a0c */ /* 0x000fe20003f65070 */
[----:B------:R-:W-:Y:S01]  /*62f0*/  BSSY B0, `(.L_x_2052) ;  /* 0x000009e000007945 */ /* 0x000fe20003800000 */
[-C--:B------:R-:W-:Y:S01]  /*6300*/  LEA.HI R13, R8, R89.reuse, RZ, 0x3 ;  /* 0x00000059080d7211 */ /* 0x080fe200078f18ff */
[----:B------:R-:W-:Y:S01]  /*6310*/  IMAD R6, R6, c[0x0][0x178], RZ ;  /* 0x00005e0006067a24 */ /* 0x000fe200078e02ff */
[----:B------:R-:W-:Y:S01]  /*6320*/  LEA.HI R0, R8, R89, RZ, 0x4 ;  /* 0x0000005908007211 */ /* 0x000fe200078f20ff */
[----:B------:R-:W-:Y:S01]  /*6330*/  IMAD R41, R93, c[0x0][0x2c4], RZ ;  /* 0x0000b1005d297a24 */ /* 0x000fe200078e02ff */
[----:B------:R-:W-:Y:S01]  /*6340*/  ISETP.NE.AND P4, PT, R3, c[0x0][0x2c4], PT ;  /* 0x0000b10003007a0c */ /* 0x000fe20003f85270 */
[----:B------:R-:W-:Y:S01]  /*6350*/  IMAD R17, R97, c[0x0][0x17c], R6 ;  /* 0x00005f0061117a24 */ /* 0x000fe200078e0206 */
[----:B------:R-:W-:-:S02]  /*6360*/  LOP3.LUT R6, R13, 0xfffffff8, RZ, 0xc0, !PT ;  /* 0xfffffff80d067812 */ /* 0x000fc400078ec0ff */
[----:B------:R-:W-:Y:S01]  /*6370*/  SHF.R.S32.HI R9, RZ, 0x4, R0 ;  /* 0x00000004ff097819 */ /* 0x000fe20000011400 */
[----:B------:R-:W-:Y:S01]  /*6380*/  IMAD.IADD R15, R15, 0x1, R17 ;  /* 0x000000010f0f7824 */ /* 0x000fe200078e0211 */
[----:B------:R-:W-:Y:S01]  /*6390*/  SHF.R.S32.HI R5, RZ, 0x3, R13 ;  /* 0x00000003ff057819 */ /* 0x000fe2000001140d */
[----:B------:R-:W-:Y:S01]  /*63a0*/  IMAD.IADD R6, R89, 0x1, -R6 ;  /* 0x0000000159067824 */ /* 0x000fe200078e0a06 */
[----:B------:R-:W-:Y:S01]  /*63b0*/  LEA.HI R7, R0, R9, RZ, 0x1 ;  /* 0x0000000900077211 */ /* 0x000fe200078f08ff */
[----:B------:R-:W-:Y:S01]  /*63c0*/  IMAD.WIDE.U32 R14, R185, c[0x0][0x1b8], R14 ;  /* 0x00006e00b90e7a25 */ /* 0x000fe200078e000e */
[----:B------:R-:W-:Y:S02]  /*63d0*/  LOP3.LUT R186, R186, 0xfffffffe, RZ, 0xc0, !PT ;  /* 0xfffffffebaba7812 */ /* 0x000fe400078ec0ff */
[----:B------:R-:W-:Y:S01]  /*63e0*/  LOP3.LUT R3, R7, 0xfffffffe, RZ, 0xc0, !PT ;  /* 0xfffffffe07037812 */ /* 0x000fe200078ec0ff */
[----:B------:R-:W-:Y:S01]  /*63f0*/  IMAD.SHL.U32 R16, R6, 0x8, RZ ;  /* 0x0000000806107824 */ /* 0x000fe200078e00ff */
[----:B------:R-:W-:Y:S01]  /*6400*/  ISETP.NE.AND.EX P3, PT, RZ, c[0x0][0x34c], PT, P3 ;  /* 0x0000d300ff007a0c */ /* 0x000fe20003f65330 */
[----:B-1----:R-:W-:Y:S01]  /*6410*/  IMAD.SHL.U32 R11, R5, 0x40, RZ ;  /* 0x00000040050b7824 */ /* 0x002fe200078e00ff */
[----:B------:R-:W-:Y:S01]  /*6420*/  LOP3.LUT R0, R0, 0xfffffff0, RZ, 0xc0, !PT ;  /* 0xfffffff000007812 */ /* 0x000fe200078ec0ff */
[----:B------:R-:W-:Y:S01]  /*6430*/  IMAD.IADD R3, R9, 0x1, -R3 ;  /* 0x0000000109037824 */ /* 0x000fe200078e0a03 */
[----:B------:R-:W-:Y:S01]  /*6440*/  IADD3 R9, R16, 0x80, RZ ;  /* 0x0000008010097810 */ /* 0x000fe20007ffe0ff */
[----:B------:R-:W-:Y:S01]  /*6450*/  IMAD R10, R94, c[0x0][0x1b8], RZ ;  /* 0x00006e005e0a7a24 */ /* 0x000fe200078e02ff */
[----:B------:R-:W-:Y:S01]  /*6460*/  LOP3.LUT R11, R11, 0x1c0, RZ, 0xc0, !PT ;  /* 0x000001c00b0b7812 */ /* 0x000fe200078ec0ff */
[C---:B------:R-:W-:Y:S01]  /*6470*/  IMAD.SHL.U32 R12, R6.reuse, 0x40, RZ ;  /* 0x00000040060c7824 */ /* 0x040fe200078e00ff */
[----:B------:R-:W-:Y:S01]  /*6480*/  ISETP.GE.AND P2, PT, R9, c[0x0][0x1d4], PT ;  /* 0x0000750009007a0c */ /* 0x000fe20003f46270 */
[----:B------:R-:W-:Y:S01]  /*6490*/  IMAD R17, R185, c[0x0][0x1bc], R10 ;  /* 0x00006f00b9117a24 */ /* 0x000fe200078e020a */
[----:B------:R-:W-:Y:S01]  /*64a0*/  LOP3.LUT R7, R11, 0x38, R16, 0xf8, !PT ;  /* 0x000000380b077812 */ /* 0x000fe200078ef810 */
[----:B------:R-:W-:Y:S01]  /*64b0*/  IMAD.IADD R0, R89, 0x1, -R0 ;  /* 0x0000000159007824 */ /* 0x000fe200078e0a00 */
[----:B------:R-:W-:Y:S01]  /*64c0*/  SHF.R.U32.HI R192, RZ, 0x3, R11 ;  /* 0x00000003ffc07819 */ /* 0x000fe2000001160b */
[----:B------:R-:W-:Y:S01]  /*64d0*/  IMAD R11, R6, 0x20, R5 ;  /* 0x00000020060b7824 */ /* 0x000fe200078e0205 */
[----:B------:R-:W-:Y:S01]  /*64e0*/  ISETP.GE.AND P1, PT, R9, c[0x0][0x198], PT ;  /* 0x0000660009007a0c */ /* 0x000fe20003f26270 */
[----:B------:R-:W-:Y:S01]  /*64f0*/  IMAD.IADD R15, R15, 0x1, R17 ;  /* 0x000000010f0f7824 */ /* 0x000fe200078e0211 */
[----:B------:R-:W-:Y:S01]  /*6500*/  SHF.R.S32.HI R9, RZ, 0x1f, R184 ;  /* 0x0000001fff097819 */ /* 0x000fe200000114b8 */
[----:B------:R-:W-:Y:S01]  /*6510*/  IMAD R11, R90, 0x80, R11 ;  /* 0x000000805a0b7824 */ /* 0x000fe200078e020b */
[----:B------:R-:W-:-:S02]  /*6520*/  P2R R10, PR, RZ, 0x2 ;  /* 0x00000002ff0a7803 */ /* 0x000fc40000000000 */
[----:B------:R-:W-:Y:S01]  /*6530*/  LOP3.LUT P1, RZ, R6, 0x2, RZ, 0xc0, !PT ;  /* 0x0000000206ff7812 */ /* 0x000fe2000782c0ff */
[----:B------:R-:W-:Y:S01]  /*6540*/  IMAD.MOV.U32 R24, RZ, RZ, R11 ;  /* 0x000000ffff187224 */ /* 0x000fe200078e000b */
[----:B------:R-:W-:Y:S02]  /*6550*/  @P2 LOP3.LUT R186, R186, 0x1, RZ, 0xfc, !PT ;  /* 0x00000001baba2812 */ /* 0x000fe400078efcff */
[----:B------:R-:W-:Y:S01]  /*6560*/  LOP3.LUT P2, RZ, R6, 0x4, RZ, 0xc0, !PT ;  /* 0x0000000406ff7812 */ /* 0x000fe2000784c0ff */
[----:B------:R-:W-:Y:S01]  /*6570*/  @P4 IMAD.HI.U32 R6, R11, c[0x0][0x2c8], RZ ;  /* 0x0000b2000b064a27 */ /* 0x000fe200078e00ff */
[----:B------:R-:W-:Y:S02]  /*6580*/  LOP3.LUT R192, R7, R192, RZ, 0x3c, !PT ;  /* 0x000000c007c07212 */ /* 0x000fe400078e3cff */
[----:B------:R-:W-:Y:S02]  /*6590*/  SEL R7, R9, RZ, !P3 ;  /* 0x000000ff09077207 */ /* 0x000fe40005800000 */
[----:B------:R-:W-:-:S02]  /*65a0*/  SEL R22, R184, RZ, !P3 ;  /* 0x000000ffb8167207 */ /* 0x000fc40005800000 */
[----:B------:R-:W-:Y:S01]  /*65b0*/  @P4 SHF.R.U32.HI R24, RZ, c[0x0][0x2cc], R6 ;  /* 0x0000b300ff184a19 */ /* 0x000fe20000011606 */
[----:B------:R-:W-:Y:S01]  /*65c0*/  IMAD R7, R7, c[0x0][0x1c0], RZ ;  /* 0x0000700007077a24 */ /* 0x000fe200078e02ff */
[----:B------:R-:W-:Y:S02]  /*65d0*/  LOP3.LUT R12, R12, 0x1c0, RZ, 0xc0, !PT ;  /* 0x000001c00c0c7812 */ /* 0x000fe400078ec0ff */
[----:B------:R-:W-:Y:S01]  /*65e0*/  IADD3 R18, -R24, RZ, RZ ;  /* 0x000000ff18127210 */ /* 0x000fe20007ffe1ff */
[C---:B------:R-:W-:Y:S01]  /*65f0*/  IMAD R7, R22.reuse, c[0x0][0x1c4], R7 ;  /* 0x0000710016077a24 */ /* 0x040fe200078e0207 */
[----:B------:R-:W-:Y:S01]  /*6600*/  SHF.R.S32.HI R6, RZ, 0x1f, R24 ;  /* 0x0000001fff067819 */ /* 0x000fe20000011418 */
[----:B------:R-:W-:Y:S01]  /*6610*/  IMAD.WIDE.U32 R22, R22, c[0x0][0x1c0], R14 ;  /* 0x0000700016167a25 */ /* 0x000fe200078e000e */
[----:B------:R-:W-:Y:S02]  /*6620*/  LOP3.LUT R13, R12, 0x8, R13, 0xf8, !PT ;  /* 0x000000080c0d7812 */ /* 0x000fe400078ef80d */
[----:B------:R-:W-:Y:S01]  /*6630*/  SHF.R.S32.HI R14, RZ, 0x1f, R2 ;  /* 0x0000001fff0e7819 */ /* 0x000fe20000011402 */
[----:B------:R-:W-:Y:S01]  /*6640*/  IMAD R18, R18, c[0x0][0x2c4], R11 ;  /* 0x0000b10012127a24 */ /* 0x000fe200078e020b */
[----:B------:R-:W-:Y:S01]  /*6650*/  IADD3 R21, P3, R5, R2, RZ ;  /* 0x0000000205157210 */ /* 0x000fe20007f7e0ff */
[----:B------:R-:W-:Y:S01]  /*6660*/  IMAD R11, R6, c[0x0][0x1b0], RZ ;  /* 0x00006c00060b7a24 */ /* 0x000fe200078e02ff */
[----:B------:R-:W-:Y:S01]  /*6670*/  SHF.R.U32.HI R12, RZ, 0x3, R12 ;  /* 0x00000003ff0c7819 */ /* 0x000fe2000001160c */
[----:B------:R-:W-:Y:S01]  /*6680*/  IMAD.IADD R7, R23, 0x1, R7 ;  /* 0x0000000117077824 */ /* 0x000fe200078e0207 */
[----:B------:R-:W-:Y:S01]  /*6690*/  LEA.HI.X.SX32 R2, R5, R14, 0x1, P3 ;  /* 0x0000000e05027211 */ /* 0x000fe200018f0eff */
[----:B------:R-:W-:Y:S01]  /*66a0*/  IMAD.MOV.U32 R6, RZ, RZ, R22 ;  /* 0x000000ffff067224 */ /* 0x000fe200078e0016 */
[----:B------:R-:W-:Y:S01]  /*66b0*/  LOP3.LUT R12, R13, R12, RZ, 0x3c, !PT ;  /* 0x0000000c0d0c7212 */ /* 0x000fe200078e3cff */
[C---:B------:R-:W-:Y:S01]  /*66c0*/  IMAD R11, R24.reuse, c[0x0][0x1b4], R11 ;  /* 0x00006d00180b7a24 */ /* 0x040fe200078e020b */
[----:B------:R-:W-:Y:S01]  /*66d0*/  SHF.R.S32.HI R13, RZ, 0x1f, R0 ;  /* 0x0000001fff0d7819 */ /* 0x000fe20000011400 */
[----:B------:R-:W-:Y:S01]  /*66e0*/  IMAD.WIDE.U32 R24, R24, c[0x0][0x1b0], R6 ;  /* 0x00006c0018187a25 */ /* 0x000fe200078e0006 */
[----:B------:R-:W-:-:S02]  /*66f0*/  SHF.R.S32.HI R15, RZ, 0x1f, R18 ;  /* 0x0000001fff0f7819 */ /* 0x000fc40000011412 */
[----:B------:R-:W-:Y:S01]  /*6700*/  SHF.R.S32.HI R17, RZ, 0x1f, R16 ;  /* 0x0000001fff117819 */ /* 0x000fe20000011410 */
[----:B------:R-:W-:Y:S01]  /*6710*/  IMAD R14, R2, c[0x0][0x1e0], RZ ;  /* 0x00007800020e7a24 */ /* 0x000fe200078e02ff */
[-C--:B------:R-:W-:Y:S01]  /*6720*/  LEA.HI R80, R8, R89.reuse, RZ, 0x5 ;  /* 0x0000005908507211 */ /* 0x080fe200078f28ff */
[----:B------:R-:W-:Y:S01]  /*6730*/  IMAD R6, R2, c[0x0][0x208], RZ ;  /* 0x0000820002067a24 */ /* 0x000fe200078e02ff */
[----:B------:R-:W-:Y:S01]  /*6740*/  LEA.HI R2, R13, R0, RZ, 0x3 ;  /* 0x000000000d027211 */ /* 0x000fe200078f18ff */
[----:B------:R-:W-:Y:S01]  /*6750*/  IMAD.IADD R25, R25, 0x1, R11 ;  /* 0x0000000119197824 */ /* 0x000fe200078e020b */
[----:B------:R-:W-:Y:S01]  /*6760*/  LEA.HI R11, R8, R89, RZ, 0x6 ;  /* 0x00000059080b7211 */ /* 0x000fe200078f30ff */
[----:B------:R-:W-:Y:S01]  /*6770*/  IMAD R15, R15, c[0x0][0x1a8], RZ ;  /* 0x00006a000f0f7a24 */ /* 0x000fe200078e02ff */
[----:B------:R-:W-:Y:S01]  /*6780*/  LOP3.LUT R7, R2, 0xfffffff8, RZ, 0xc0, !PT ;  /* 0xfffffff802077812 */ /* 0x000fe200078ec0ff */
[C---:B------:R-:W-:Y:S01]  /*6790*/  IMAD R13, R21.reuse, c[0x0][0x1e4], R14 ;  /* 0x00007900150d7a24 */ /* 0x040fe200078e020e */
[----:B------:R-:W-:Y:S01]  /*67a0*/  ISETP.GE.AND P6, PT, R16, c[0x0][0x1d4], PT ;  /* 0x0000750010007a0c */ /* 0x000fe20003fc6270 */
[----:B------:R-:W-:-:S02]  /*67b0*/  IMAD R6, R21, c[0x0][0x20c], R6 ;  /* 0x0000830015067a24 */ /* 0x000fc400078e0206 */
[----:B------:R-:W-:Y:S02]  /*67c0*/  IMAD.IADD R7, R0, 0x1, -R7 ;  /* 0x0000000100077824 */ /* 0x000fe400078e0a07 */
[----:B------:R-:W-:-:S03]  /*67d0*/  IMAD.WIDE.U32 R22, R21, c[0x0][0x1e0], R16 ;  /* 0x0000780015167a25 */ /* 0x000fc600078e0010 */
[----:B------:R-:W-:Y:S01]  /*67e0*/  LOP3.LUT P4, RZ, R7, 0x4, RZ, 0xc0, !PT ;  /* 0x0000000407ff7812 */ /* 0x000fe2000788c0ff */
[----:B------:R-:W-:Y:S02]  /*67f0*/  IMAD R0, R18, c[0x0][0x1ac], R15 ;  /* 0x00006b0012007a24 */ /* 0x000fe400078e020f */
[----:B------:R-:W-:Y:S02]  /*6800*/  IMAD.SHL.U32 R11, R11, 0x8, RZ ;  /* 0x000000080b0b7824 */ /* 0x000fe400078e00ff */
[----:B------:R-:W-:-:S03]  /*6810*/  IMAD.WIDE.U32 R20, R21, c[0x0][0x208], R16 ;  /* 0x0000820015147a25 */ /* 0x000fc600078e0010 */
[----:B------:R-:W-:Y:S01]  /*6820*/  LOP3.LUT R192, R192, 0xfffffe00, R11, 0xf8, !PT ;  /* 0xfffffe00c0c07812 */ /* 0x000fe200078ef80b */
[----:B------:R-:W-:-:S04]  /*6830*/  IMAD.WIDE.U32 R18, R18, c[0x0][0x1a8], R24 ;  /* 0x00006a0012127a25 */ /* 0x000fc800078e0018 */
[----:B------:R-:W-:Y:S01]  /*6840*/  IMAD.IADD R23, R23, 0x1, R13 ;  /* 0x0000000117177824 */ /* 0x000fe200078e020d */
[----:B------:R-:W-:Y:S01]  /*6850*/  IADD3 R13, R19, R0, RZ ;  /* 0x00000000130d7210 */ /* 0x000fe20007ffe0ff */
[----:B------:R-:W-:Y:S01]  /*6860*/  IMAD.IADD R21, R21, 0x1, R6 ;  /* 0x0000000115157824 */ /* 0x000fe200078e0206 */
[----:B------:R-:W-:Y:S01]  /*6870*/  LEA R6, P3, R18, c[0x0][0x160], 0x1 ;  /* 0x0000580012067a11 */ /* 0x000fe200078608ff */
[----:B------:R-:W-:Y:S02]  /*6880*/  IMAD.SHL.U32 R11, R7, 0x40, RZ ;  /* 0x00000040070b7824 */ /* 0x000fe400078e00ff */
[----:B------:R-:W-:Y:S01]  /*6890*/  IMAD.SHL.U32 R2, R2, 0x40, RZ ;  /* 0x0000004002027824 */ /* 0x000fe200078e00ff */
[----:B------:R-:W-:Y:S01]  /*68a0*/  LEA.HI.X R0, R18, c[0x0][0x164], R13, 0x1, P3 ;  /* 0x0000590012007a11 */ /* 0x000fe200018f0c0d */
[----:B------:R-:W-:Y:S01]  /*68b0*/  IMAD.WIDE.U32 R196, R185, c[0x0][0x1e8], R22 ;  /* 0x00007a00b9c47a25 */ /* 0x000fe200078e0016 */
[----:B------:R-:W-:-:S03]  /*68c0*/  ISETP.NE.U32.AND P3, PT, RZ, c[0x0][0x350], PT ;  /* 0x0000d400ff007a0c */ /* 0x000fc60003f65070 */
[C---:B------:R-:W-:Y:S01]  /*68d0*/  IMAD.WIDE.U32 R20, R185.reuse, c[0x0][0x210], R20 ;  /* 0x00008400b9147a25 */ /* 0x040fe200078e0014 */
[----:B------:R-:W-:Y:S02]  /*68e0*/  ISETP.NE.AND.EX P3, PT, RZ, c[0x0][0x354], PT, P3 ;  /* 0x0000d500ff007a0c */ /* 0x000fe40003f65330 */
[--C-:B--2---:R-:W-:Y:S01]  /*68f0*/  @P0 SHF.R.S32.HI R15, RZ, 0x1f, R4.reuse ;  /* 0x0000001fff0f0819 */ /* 0x104fe20000011404 */
[----:B------:R-:W-:Y:S02]  /*6900*/  @P0 IMAD.MOV.U32 R14, RZ, RZ, R4 ;  /* 0x000000ffff0e0224 */ /* 0x000fe400078e0004 */
[----:B------:R-:W-:Y:S02]  /*6910*/  IMAD R4, R94, c[0x0][0x1e8], RZ ;  /* 0x00007a005e047a24 */ /* 0x000fe400078e02ff */
[----:B------:R-:W-:Y:S01]  /*6920*/  @!P0 IMAD.MOV.U32 R15, RZ, RZ, R9 ;  /* 0x000000ffff0f8224 */ /* 0x000fe200078e0009 */
[----:B------:R-:W-:Y:S01]  /*6930*/  P2R R9, PR, RZ, 0x10 ;  /* 0x00000010ff097803 */ /* 0x000fe20000000000 */
[----:B------:R-:W-:-:S02]  /*6940*/  IMAD R9, R185, c[0x0][0x1ec], R4 ;  /* 0x00007b00b9097a24 */ /* 0x000fc400078e0204 */
[----:B------:R-:W-:Y:S01]  /*6950*/  IMAD R4, R3, 0x200, R12 ;  /* 0x0000020003047824 */ /* 0x000fe200078e020c */
[----:B------:R-:W-:Y:S01]  /*6960*/  LOP3.LUT R12, R11, 0x1c0, RZ, 0xc0, !PT ;  /* 0x000001c00b0c7812 */ /* 0x000fe200078ec0ff */
[----:B------:R-:W-:Y:S01]  /*6970*/  IMAD.SHL.U32 R3, R3, 0x8, RZ ;  /* 0x0000000803037824 */ /* 0x000fe200078e00ff */
[----:B------:R-:W-:Y:S01]  /*6980*/  IADD3 R11, R16, 0x40, RZ ;  /* 0x00000040100b7810 */ /* 0x000fe20007ffe0ff */
[----:B------:R-:W-:Y:S01]  /*6990*/  @!P0 IMAD.MOV.U32 R14, RZ, RZ, R184 ;  /* 0x000000ffff0e8224 */ /* 0x000fe200078e00b8 */
[----:B------:R-:W-:Y:S01]  /*69a0*/  LOP3.LUT P0, RZ, R7, 0x2, RZ, 0xc0, !PT ;  /* 0x0000000207ff7812 */ /* 0x000fe2000780c0ff */
[----:B------:R-:W-:Y:S01]  /*69b0*/  IMAD R94, R94, c[0x0][0x210], RZ ;  /* 0x000084005e5e7a24 */ /* 0x000fe200078e02ff */
[----:B------:R-:W-:Y:S01]  /*69c0*/  LOP3.LUT R3, R12, 0x8, R3, 0xf8, !PT ;  /* 0x000000080c037812 */ /* 0x000fe200078ef803 */
[----:B------:R-:W-:Y:S01]  /*69d0*/  IMAD.IADD R197, R9, 0x1, R197 ;  /* 0x0000000109c57824 */ /* 0x000fe200078e02c5 */
[----:B------:R-:W-:Y:S01]  /*69e0*/  SHF.R.U32.HI R12, RZ, 0x3, R12 ;  /* 0x00000003ff0c7819 */ /* 0x000fe2000001160c */
[----:B------:R-:W-:Y:S01]  /*69f0*/  IMAD R94, R185, c[0x0][0x214], R94 ;  /* 0x00008500b95e7a24 */ /* 0x000fe200078e025e */
[----:B------:R-:W-:-:S02]  /*6a00*/  SEL R194, R14, RZ, !P3 ;  /* 0x000000ff0ec27207 */ /* 0x000fc40005800000 */
[----:B------:R-:W-:Y:S01]  /*6a10*/  LOP3.LUT R3, R3, R12, RZ, 0x3c, !PT ;  /* 0x0000000c03037212 */ /* 0x000fe200078e3cff */
[----:B------:R-:W-:Y:S01]  /*6a20*/  IMAD.IADD R95, R94, 0x1, R21 ;  /* 0x000000015e5f7824 */ /* 0x000fe200078e0215 */
[----:B------:R-:W-:Y:S01]  /*6a30*/  SEL R14, R15, RZ, !P3 ;  /* 0x000000ff0f0e7207 */ /* 0x000fe20005800000 */
[----:B------:R-:W-:Y:S01]  /*6a40*/  IMAD.WIDE.U32 R196, R194, c[0x0][0x1f0], R196 ;  /* 0x00007c00c2c47a25 */ /* 0x000fe200078e00c4 */
[----:B------:R-:W-:Y:S01]  /*6a50*/  LOP3.LUT R2, R3, 0xfffffe00, R2, 0xf8, !PT ;  /* 0xfffffe0003027812 */ /* 0x000fe200078ef802 */
[----:B------:R1:W2:Y:S01]  /*6a60*/  SHFL.IDX PT, R21, R0, RZ, 0x181f ;  /* 0x00181fff00157589 */ /* 0x0002a200000e0000 */
[----:B------:R-:W-:Y:S01]  /*6a70*/  LEA.HI R12, R8, R89, RZ, 0x3 ;  /* 0x00000059080c7211 */ /* 0x000fe200078f18ff */
[C---:B------:R-:W-:Y:S01]  /*6a80*/  IMAD R201, R14.reuse, c[0x0][0x1f0], RZ ;  /* 0x00007c000ec97a24 */ /* 0x040fe200078e02ff */
[----:B------:R-:W-:Y:S01]  /*6a90*/  MOV R94, R20 ;  /* 0x00000014005e7202 */ /* 0x000fe20000000f00 */
[----:B------:R-:W-:Y:S01]  /*6aa0*/  IMAD R199, R14, c[0x0][0x218], RZ ;  /* 0x000086000ec77a24 */ /* 0x000fe200078e02ff */
[----:B------:R-:W-:Y:S01]  /*6ab0*/  LOP3.LUT R12, R12, 0xfffffff8, RZ, 0xc0, !PT ;  /* 0xfffffff80c0c7812 */ /* 0x000fe200078ec0ff */
[----:B------:R-:W-:Y:S01]  /*6ac0*/  IMAD.MOV.U32 R3, RZ, RZ, 0x10 ;  /* 0x00000010ff037424 */ /* 0x000fe200078e00ff */
[----:B------:R1:W3:Y:S01]  /*6ad0*/  SHFL.IDX PT, R20, R6, RZ, 0x181f ;  /* 0x00181fff06147589 */ /* 0x0002e200000e0000 */
[----:B------:R-:W-:Y:S01]  /*6ae0*/  IMAD R14, R90, 0x80, R5 ;  /* 0x000000805a0e7824 */ /* 0x000fe200078e0205 */
[----:B------:R-:W-:Y:S01]  /*6af0*/  ISETP.GE.AND P5, PT, R11, c[0x0][0x1d4], PT ;  /* 0x000075000b007a0c */ /* 0x000fe20003fa6270 */
[----:B------:R-:W-:Y:S01]  /*6b00*/  IMAD.IADD R9, R89, 0x1, -R12 ;  /* 0x0000000159097824 */ /* 0x000fe200078e0a0c */
[----:B------:R-:W-:Y:S01]  /*6b10*/  SEL R3, R3, 0xfffffff0, !P0 ;  /* 0xfffffff003037807 */ /* 0x000fe20004000000 */
[----:B------:R-:W-:Y:S01]  /*6b20*/  IMAD R201, R194, c[0x0][0x1f4], R201 ;  /* 0x00007d00c2c97a24 */ /* 0x000fe200078e02c9 */
[----:B------:R-:W-:Y:S01]  /*6b30*/  ISETP.GE.AND P0, PT, R14, R41, PT ;  /* 0x000000290e00720c */ /* 0x000fe20003f06270 */
[----:B------:R-:W-:Y:S01]  /*6b40*/  IMAD R199, R194, c[0x0][0x21c], R199 ;  /* 0x00008700c2c77a24 */ /* 0x000fe200078e02c7 */
[----:B------:R-:W-:Y:S01]  /*6b50*/  ISETP.GE.AND P4, PT, R11, c[0x0][0x198], PT ;  /* 0x000066000b007a0c */ /* 0x000fe20003f86270 */
[----:B------:R-:W-:-:S02]  /*6b60*/  IMAD.SHL.U32 R9, R9, 0x8, RZ ;  /* 0x0000000809097824 */ /* 0x000fc400078e00ff */
[----:B------:R-:W-:-:S03]  /*6b70*/  IMAD.WIDE.U32 R194, R194, c[0x0][0x218], R94 ;  /* 0x00008600c2c27a25 */ /* 0x000fc600078e005e */
[----:B------:R-:W-:Y:S01]  /*6b80*/  ISETP.GE.AND P3, PT, R9, c[0x0][0x198], PT ;  /* 0x0000660009007a0c */ /* 0x000fe20003f66270 */
[----:B------:R-:W-:Y:S02]  /*6b90*/  IMAD.IADD R201, R197, 0x1, R201 ;  /* 0x00000001c5c97824 */ /* 0x000fe400078e02c9 */
[----:B------:R-:W-:Y:S02]  /*6ba0*/  IMAD.IADD R199, R195, 0x1, R199 ;  /* 0x00000001c3c77824 */ /* 0x000fe400078e02c7 */
[----:B------:R-:W-:Y:S05]  /*6bb0*/  @P0 BRA `(.L_x_2053) ;  /* 0x0000011000000947 */ /* 0x000fea0003800000 */
[C---:B--2---:R-:W-:Y:S02]  /*6bc0*/  IADD3 R12, R9.reuse, 0x80, RZ ;  /* 0x00000080090c7810 */ /* 0x044fe40007ffe0ff */
[----:B------:R-:W-:Y:S02]  /*6bd0*/  SHF.R.S32.HI R18, RZ, 0x1f, R11 ;  /* 0x0000001fff127819 */ /* 0x000fe4000001140b */
[----:B---3--:R-:W-:Y:S02]  /*6be0*/  LEA R22, P0, R9, R20, 0x1 ;  /* 0x0000001409167211 */ /* 0x008fe400078008ff */
        /* <DEDUP_REMOVED lines=14> */
.L_x_2053:
[----:B--2---:R-:W-:Y:S05]  /*6cd0*/  BSYNC B0 ;  /* 0x0000000000007941 */ /* 0x004fea0003800000 */
.L_x_2052:
[----:B------:R-:W-:Y:S01]  /*6ce0*/  IADD3 R12, R14, 0x20, RZ ;  /* 0x000000200e0c7810 */ /* 0x000fe20007ffe0ff */
[----:B------:R2:W4:Y:S01]  /*6cf0*/  SHFL.IDX PT, R21, R0, 0x1, 0x181f ;  /* 0x00381f0000157f89 */ /* 0x00052200000e0000 */
[----:B------:R-:W-:Y:S02]  /*6d00*/  BSSY B0, `(.L_x_2054) ;  /* 0x0000015000007945 */ /* 0x000fe40003800000 */
[----:B------:R-:W-:Y:S01]  /*6d10*/  ISETP.GE.AND P0, PT, R12, R41, PT ;  /* 0x000000290c00720c */ /* 0x000fe20003f06270 */
[----:B---3--:R2:W3:-:S12]  /*6d20*/  SHFL.IDX PT, R20, R6, 0x1, 0x181f ;  /* 0x00381f0006147f89 */ /* 0x0084d800000e0000 */
[----:B------:R-:W-:Y:S05]  /*6d30*/  @P0 BRA `(.L_x_2055) ;  /* 0x0000011000000947 */ /* 0x000fea0003800000 */
[C---:B------:R-:W-:Y:S02]  /*6d40*/  IADD3 R13, R9.reuse, 0x80, RZ ;  /* 0x00000080090d7810 */ /* 0x040fe40007ffe0ff */
[----:B------:R-:W-:Y:S02]  /*6d50*/  SHF.R.S32.HI R18, RZ, 0x1f, R11 ;  /* 0x0000001fff127819 */ /* 0x000fe4000001140b */
[C---:B---3--:R-:W-:Y:S02]  /*6d60*/  LEA R22, P0, R9.reuse, R20, 0x1 ;  /* 0x0000001409167211 */ /* 0x048fe400078008ff */
        /* <DEDUP_REMOVED lines=14> */
.L_x_2055:
[----:B------:R-:W-:Y:S05]  /*6e50*/  BSYNC B0 ;  /* 0x0000000000007941 */ /* 0x000fea0003800000 */
.L_x_2054:
[----:B------:R-:W-:Y:S01]  /*6e60*/  IADD3 R12, R14, 0x40, RZ ;  /* 0x000000400e0c7810 */ /* 0x000fe20007ffe0ff */
[----:B---34-:R3:W4:Y:S01]  /*6e70*/  SHFL.IDX PT, R21, R0, 0x2, 0x181f ;  /* 0x00581f0000157f89 */ /* 0x01872200000e0000 */
[----:B------:R-:W-:Y:S02]  /*6e80*/  BSSY B0, `(.L_x_2056) ;  /* 0x0000015000007945 */ /* 0x000fe40003800000 */
[----:B------:R-:W-:Y:S01]  /*6e90*/  ISETP.GE.AND P0, PT, R12, R41, PT ;  /* 0x000000290c00720c */ /* 0x000fe20003f06270 */
[----:B------:R3:W1:-:S12]  /*6ea0*/  SHFL.IDX PT, R20, R6, 0x2, 0x181f ;  /* 0x00581f0006147f89 */ /* 0x00065800000e0000 */
[----:B------:R-:W-:Y:S05]  /*6eb0*/  @P0 BRA `(.L_x_2057) ;  /* 0x0000011000000947 */ /* 0x000fea0003800000 */
[C---:B------:R-:W-:Y:S02]  /*6ec0*/  IADD3 R13, R9.reuse, 0x80, RZ ;  /* 0x00000080090d7810 */ /* 0x040fe40007ffe0ff */
[----:B------:R-:W-:Y:S02]  /*6ed0*/  SHF.R.S32.HI R18, RZ, 0x1f, R11 ;  /* 0x0000001fff127819 */ /* 0x000fe4000001140b */
[C---:B-1----:R-:W-:Y:S02]  /*6ee0*/  LEA R22, P0, R9.reuse, R20, 0x1 ;  /* 0x0000001409167211 */ /* 0x042fe400078008ff */
        /* <DEDUP_REMOVED lines=14> */
.L_x_2057:
[----:B------:R-:W-:Y:S05]  /*6fd0*/  BSYNC B0 ;  /* 0x0000000000007941 */ /* 0x000fea0003800000 */
.L_x_2056:
[----:B------:R-:W-:Y:S01]  /*6fe0*/  IADD3 R14, R14, 0x60, RZ ;  /* 0x000000600e0e7810 */ /* 0x000fe20007ffe0ff */
[----:B-1----:R-:W1:Y:S01]  /*6ff0*/  SHFL.IDX PT, R18, R6, 0x3, 0x181f ;  /* 0x00781f0006127f89 */ /* 0x002e6200000e0000 */
[----:B------:R-:W-:Y:S01]  /*7000*/  P2R R13, PR, RZ, 0x4 ;  /* 0x00000004ff0d7803 */ /* 0x000fe20000000000 */
[----:B------:R-:W-:Y:S01]  /*7010*/  IMAD.SHL.U32 R134, R192, 0x2, RZ ;  /* 0x00000002c0867824 */ /* 0x000fe200078e00ff */
[----:B------:R-:W-:Y:S01]  /*7020*/  ISETP.GE.AND P0, PT, R14, R41, PT ;  /* 0x000000290e00720c */ /* 0x000fe20003f06270 */
[----:B------:R5:W2:Y:S01]  /*7030*/  SHFL.IDX PT, R19, R0, 0x3, 0x181f ;  /* 0x00781f0000137f89 */ /* 0x000aa200000e0000 */
[----:B------:R-:W-:Y:S01]  /*7040*/  ISETP.NE.AND P2, PT, R10, RZ, PT ;  /* 0x000000ff0a00720c */ /* 0x000fe20003f45270 */
[----:B------:R-:W-:Y:S01]  /*7050*/  IMAD.MOV.U32 R198, RZ, RZ, R194 ;  /* 0x000000ffffc67224 */ /* 0x000fe200078e00c2 */
[----:B------:R-:W-:Y:S01]  /*7060*/  P2R R12, PR, RZ, 0x2 ;  /* 0x00000002ff0c7803 */ /* 0x000fe20000000000 */
[----:B------:R-:W-:Y:S01]  /*7070*/  IMAD.MOV.U32 R200, RZ, RZ, R196 ;  /* 0x000000ffffc87224 */ /* 0x000fe200078e00c4 */
[----:B------:R-:W-:Y:S01]  /*7080*/  LEA.HI.SX32 R81, R133, 0xffffffff, 0x1a ;  /* 0xffffffff85517811 */ /* 0x000fe200078fd2ff */
[----:B------:R-:W-:Y:S01]  /*7090*/  IMAD.MOV.U32 R189, RZ, RZ, 0x5 ;  /* 0x00000005ffbd7424 */ /* 0x000fe200078e00ff */
[----:B------:R-:W-:-:S02]  /*70a0*/  SHF.R.S32.HI R45, RZ, 0x5, R80 ;  /* 0x00000005ff2d7819 */ /* 0x000fc40000011450 */
[----:B------:R-:W-:-:S03]  /*70b0*/  IADD3 R191, R134, 0x100, RZ ;  /* 0x0000010086bf7810 */ /* 0x000fc60007ffe0ff */
[----:B------:R-:W-:-:S04]  /*70c0*/  @!P0 SHF.R.S32.HI R10, RZ, 0x1f, R11 ;  /* 0x0000001fff0a8819 */ /* 0x000fc8000001140b */
[----:B------:R-:W-:Y:S02]  /*70d0*/  @!P0 LEA.HI R15, R10, R11, RZ, 0x3 ;  /* 0x0000000b0a0f8211 */ /* 0x000fe400078f18ff */
[----:B------:R-:W-:Y:S02]  /*70e0*/  SHF.R.S32.HI R10, RZ, 0x1f, R81 ;  /* 0x0000001fff0a7819 */ /* 0x000fe40000011451 */
[----:B------:R-:W-:Y:S02]  /*70f0*/  @!P0 LOP3.LUT R15, R15, 0xfffffff8, RZ, 0xc0, !PT ;  /* 0xfffffff80f0f8812 */ /* 0x000fe400078ec0ff */
[C---:B-1----:R-:W-:Y:S02]  /*7100*/  @!P0 LEA R16, P1, R9.reuse, R18, 0x1 ;  /* 0x0000001209108211 */ /* 0x042fe400078208ff */
[----:B--23-5:R-:W-:Y:S01]  /*7110*/  IADD3 R0, R9, 0x80, RZ ;  /* 0x0000008009007810 */ /* 0x02cfe20007ffe0ff */
[----:B------:R-:W-:Y:S01]  /*7120*/  @!P0 IMAD.WIDE R22, R15, 0x2, R18 ;  /* 0x000000020f168825 */ /* 0x000fe200078e0212 */
[----:B------:R-:W-:-:S02]  /*7130*/  @!P0 LEA.HI.X R17, R9, R19, R17, 0x1, P1 ;  /* 0x0000001309118211 */ /* 0x000fc400008f0c11 */
[----:B------:R-:W-:Y:S02]  /*7140*/  @!P0 SHF.R.S32.HI R15, RZ, 0x1f, R0 ;  /* 0x0000001fff0f8819 */ /* 0x000fe40000011400 */
[----:B------:R-:W-:Y:S01]  /*7150*/  LOP3.LUT P1, RZ, R186, 0x1, RZ, 0xc0, !PT ;  /* 0x00000001baff7812 */ /* 0x000fe2000782c0ff */
[----:B------:R-:W-:Y:S01]  /*7160*/  @!PT LDS RZ, [RZ] ;  /* 0x00000000fffff984 */ /* 0x000fe20000000800 */
[----:B------:R1:W-:Y:S01]  /*7170*/  @!P0 LDGSTS.E.BYPASS.LTC128B.128 [R134+0x1b100], [R16.64], !P3 ;  /* 0x1b10000010868fae */ /* 0x0003e2000d901d46 */
[----:B------:R-:W-:Y:S01]  /*7180*/  @!P0 LEA.HI R6, R15, R0, RZ, 0x3 ;  /* 0x000000000f068211 */ /* 0x000fe200078f18ff */
[----:B------:R-:W-:Y:S01]  /*7190*/  IMAD.MOV.U32 R15, RZ, RZ, 0x6 ;  /* 0x00000006ff0f7424 */ /* 0x000fe200078e00ff */
[----:B------:R-:W-:Y:S01]  /*71a0*/  ISETP.GE.AND P3, PT, R92, 0x41, PT ;  /* 0x000000415c00780c */ /* 0x000fe20003f66270 */
[----:B------:R2:W-:Y:S01]  /*71b0*/  @!P0 LDGSTS.E.BYPASS.LTC128B.128 [R134+0x1f100], [R22.64], !P4 ;  /* 0x1f10000016868fae */ /* 0x0005e2000e101d46 */
[----:B------:R-:W-:-:S05]  /*71c0*/  @!P0 LOP3.LUT R6, R6, 0xfffffff8, RZ, 0xc0, !PT ;  /* 0xfffffff806068812 */ /* 0x000fca00078ec0ff */
[----:B----4-:R-:W-:-:S04]  /*71d0*/  @!P0 IMAD.WIDE R20, R6, 0x2, R18 ;  /* 0x0000000206148825 */ /* 0x010fc800078e0212 */
[----:B------:R-:W-:Y:S01]  /*71e0*/  IMAD.MOV.U32 R6, RZ, RZ, c[0x0][0x208] ;  /* 0x00008200ff067624 */ /* 0x000fe200078e00ff */
[----:B------:R3:W-:Y:S03]  /*71f0*/  @!P0 LDGSTS.E.BYPASS.LTC128B.128 [R134+0x23100], [R20.64], !P2 ;  /* 0x2310000014868fae */ /* 0x0007e6000d101d46 */
[C---:B------:R-:W-:Y:S01]  /*7200*/  IMAD.SHL.U32 R190, R6.reuse, 0x20, RZ ;  /* 0x0000002006be7824 */ /* 0x040fe200078e00ff */
[----:B------:R-:W0:Y:S01]  /*7210*/  LDGDEPBAR ;  /* 0x00000000000079af */ /* 0x000e220000000000 */
[C---:B-1----:R-:W-:Y:S01]  /*7220*/  SHF.L.U64.HI R16, R6.reuse, R15, c[0x0][0x20c] ;  /* 0x0000830006107619 */ /* 0x042fe2000001020f */
[----:B------:R-:W-:-:S04]  /*7230*/  IMAD.SHL.U32 R17, R6, 0x40, RZ ;  /* 0x0000004006117824 */ /* 0x000fc800078e00ff */
[----:B------:R-:W-:Y:S02]  /*7240*/  IMAD R14, R16, R81, RZ ;  /* 0x00000051100e7224 */ /* 0x000fe400078e02ff */
[----:B------:R-:W-:-:S04]  /*7250*/  IMAD.WIDE.U32 R18, R81, R17, R198 ;  /* 0x0000001151127225 */ /* 0x000fc800078e00c6 */
[----:B------:R-:W-:Y:S01]  /*7260*/  IMAD R14, R10, R17, R14 ;  /* 0x000000110a0e7224 */ /* 0x000fe200078e020e */
[----:B------:R-:W-:Y:S01]  /*7270*/  BAR.SYNC.DEFER_BLOCKING 0x0 ;  /* 0x0000000000007b1d */ /* 0x000fe20000010000 */
[----:B--2---:R-:W-:Y:S02]  /*7280*/  LEA R22, P0, R18, c[0x0][0x1f8], 0x1 ;  /* 0x00007e0012167a11 */ /* 0x004fe400078008ff */
[----:B------:R-:W-:Y:S01]  /*7290*/  IMAD.IADD R14, R19, 0x1, R14 ;  /* 0x00000001130e7824 */ /* 0x000fe200078e020e */
[----:B------:R-:W-:-:S04]  /*72a0*/  @P3 LEA.HI.SX32 R19, R133, 0xfffffffe, 0x1a ;  /* 0xfffffffe85133811 */ /* 0x000fc800078fd2ff */
[----:B------:R-:W-:Y:S01]  /*72b0*/  LEA.HI.X R23, R18, c[0x0][0x1fc], R14, 0x1, P0 ;  /* 0x00007f0012177a11 */ /* 0x000fe200000f0c0e */
[----:B------:R-:W-:-:S04]  /*72c0*/  IMAD.MOV.U32 R14, RZ, RZ, c[0x0][0x1e0] ;  /* 0x00007800ff0e7624 */ /* 0x000fc800078e00ff */
[C---:B------:R-:W-:Y:S01]  /*72d0*/  IMAD.SHL.U32 R153, R14.reuse, 0x40, RZ ;  /* 0x000000400e997824 */ /* 0x040fe200078e00ff */
[C---:B------:R-:W-:Y:S01]  /*72e0*/  SHF.L.U64.HI R152, R14.reuse, R15, c[0x0][0x1e4] ;  /* 0x000079000e987619 */ /* 0x040fe2000001020f */
[C---:B------:R-:W-:Y:S01]  /*72f0*/  IMAD.SHL.U32 R188, R14.reuse, 0x20, RZ ;  /* 0x000000200ebc7824 */ /* 0x040fe200078e00ff */
[----:B------:R-:W-:Y:S01]  /*7300*/  @P3 SHF.R.S32.HI R15, RZ, 0x1f, R19 ;  /* 0x0000001fff0f3819 */ /* 0x000fe20000011413 */
[--C-:B---3--:R-:W-:Y:S01]  /*7310*/  @P3 IMAD.WIDE.U32 R20, R19, R153, R200.reuse ;  /* 0x0000009913143225 */ /* 0x108fe200078e00c8 */
[-C--:B------:R-:W-:Y:S02]  /*7320*/  SHF.L.U64.HI R187, R14, R189.reuse, c[0x0][0x1e4] ;  /* 0x000079000ebb7619 */ /* 0x080fe400000102bd */
[----:B------:R-:W-:Y:S01]  /*7330*/  SHF.L.U64.HI R189, R6, R189, c[0x0][0x20c] ;  /* 0x0000830006bd7619 */ /* 0x000fe200000102bd */
[----:B------:R-:W-:Y:S01]  /*7340*/  @P3 IMAD R18, R152, R19, RZ ;  /* 0x0000001398123224 */ /* 0x000fe200078e02ff */
[----:B------:R-:W-:Y:S01]  /*7350*/  P2R R14, PR, RZ, 0x8 ;  /* 0x00000008ff0e7803 */ /* 0x000fe20000000000 */
[----:B------:R-:W-:-:S04]  /*7360*/  IMAD.WIDE.U32 R24, R81, R153, R200 ;  /* 0x0000009951187225 */ /* 0x000fc800078e00c8 */
[----:B------:R-:W-:Y:S01]  /*7370*/  @P3 IMAD R15, R15, R153, R18 ;  /* 0x000000990f0f3224 */ /* 0x000fe200078e0212 */
[----:B------:R-:W-:Y:S01]  /*7380*/  @P3 LEA R18, P0, R20, c[0x0][0x1c8], 0x1 ;  /* 0x0000720014123a11 */ /* 0x000fe200078008ff */
[----:B------:R-:W-:Y:S02]  /*7390*/  IMAD.SHL.U32 R6, R190, 0x2, RZ ;  /* 0x00000002be067824 */ /* 0x000fe400078e00ff */
[----:B------:R-:W-:-:S05]  /*73a0*/  @P3 IMAD.IADD R15, R21, 0x1, R15 ;  /* 0x00000001150f3824 */ /* 0x000fca00078e020f */
[----:B------:R-:W-:Y:S01]  /*73b0*/  @P3 LEA.HI.X R19, R20, c[0x0][0x1cc], R15, 0x1, P0 ;  /* 0x0000730014133a11 */ /* 0x000fe200000f0c0f */
[----:B------:R-:W-:Y:S02]  /*73c0*/  IMAD R15, R152, R81, RZ ;  /* 0x00000051980f7224 */ /* 0x000fe400078e02ff */
[----:B------:R-:W-:Y:S02]  /*73d0*/  IMAD.IADD R20, R92, 0x1, -R5 ;  /* 0x000000015c147824 */ /* 0x000fe400078e0a05 */
[----:B------:R-:W-:Y:S02]  /*73e0*/  IMAD R15, R10, R153, R15 ;  /* 0x000000990a0f7224 */ /* 0x000fe400078e020f */
[----:B------:R-:W-:Y:S02]  /*73f0*/  IMAD R10, R81, -0x40, R20 ;  /* 0xffffffc0510a7824 */ /* 0x000fe400078e0214 */
[----:B------:R-:W-:-:S03]  /*7400*/  IMAD.IADD R20, R25, 0x1, R15 ;  /* 0x0000000119147824 */ /* 0x000fc600078e020f */
        /* <DEDUP_REMOVED lines=9> */
[----:B------:R1:W-:Y:S01]  /*74a0*/  @P4 LDGSTS.E.BYPASS.LTC128B.128 [R134+0x10100], [R26.64+0x100], !P1 ;  /* 0x101001001a864fae */ /* 0x0003e2000c901d46 */
[----:B------:R-:W-:Y:S02]  /*74b0*/  IADD3 R28, P4, R6, R22, RZ ;  /* 0x00000016061c7210 */ /* 0x000fe40007f9e0ff */
[----:B------:R-:W-:-:S05]  /*74c0*/  @P0 IADD3 R5, P2, R188, R24, RZ ;  /* 0x00000018bc050210 */ /* 0x000fca0007f5e0ff */
[----:B------:R-:W-:Y:S01]  /*74d0*/  @P0 IMAD.X R20, R187, 0x1, R20, P2 ;  /* 0x00000001bb140824 */ /* 0x000fe200010e0614 */
[----:B------:R-:W-:-:S04]  /*74e0*/  @P0 LEA R24, P2, R5, c[0x0][0x1c8], 0x1 ;  /* 0x0000720005180a11 */ /* 0x000fc800078408ff */
[----:B------:R-:W-:Y:S02]  /*74f0*/  @P0 LEA.HI.X R25, R5, c[0x0][0x1cc], R20, 0x1, P2 ;  /* 0x0000730005190a11 */ /* 0x000fe400010f0c14 */
[----:B------:R-:W-:Y:S02]  /*7500*/  ISETP.GE.AND P2, PT, R9, c[0x0][0x1d4], PT ;  /* 0x0000750009007a0c */ /* 0x000fe40003f46270 */
[----:B------:R-:W-:Y:S01]  /*7510*/  SHF.L.U64.HI R5, R190, 0x1, R189 ;  /* 0x00000001be057819 */ /* 0x000fe200000102bd */
[----:B------:R1:W-:Y:S04]  /*7520*/  @P0 LDGSTS.E.BYPASS.LTC128B.128 [R134+0xd100], [R24.64], !P6 ;  /* 0x0d10000018860fae */ /* 0x0003e8000f101d46 */
[----:B------:R1:W-:Y:S01]  /*7530*/  @P0 LDGSTS.E.BYPASS.LTC128B.128 [R134+0xf100], [R24.64+0x80], !P5 ;  /* 0x0f10008018860fae */ /* 0x0003e2000e901d46 */
[----:B------:R-:W-:Y:S01]  /*7540*/  IMAD.X R29, R5, 0x1, R23, P4 ;  /* 0x00000001051d7824 */ /* 0x000fe200020e0617 */
[----:B------:R-:W-:-:S02]  /*7550*/  @P3 LEA R20, P4, R188, R18, 0x1 ;  /* 0x00000012bc143211 */ /* 0x000fc400078808ff */
[----:B------:R1:W-:Y:S01]  /*7560*/  @P0 LDGSTS.E.BYPASS.LTC128B.128 [R134+0x11100], [R24.64+0x100], !P1 ;  /* 0x1110010018860fae */ /* 0x0003e2000c901d46 */
[----:B------:R-:W-:Y:S02]  /*7570*/  ISETP.LT.OR P0, PT, R10, 0x1, P2 ;  /* 0x000000010a00780c */ /* 0x000fe40001701670 */
        /* <DEDUP_REMOVED lines=31> */
.L_x_2058:
[----:B------:R-:W-:Y:S01]  /*7770*/  SHF.R.S32.HI R9, RZ, 0x1f, R91 ;  /* 0x0000001fff097819 */ /* 0x000fe2000001145b */
[----:B------:R-:W-:Y:S01]  /*7780*/  IMAD.WIDE.U32 R12, R91, c[0x0][0x280], RZ ;  /* 0x0000a0005b0c7a25 */ /* 0x000fe200078e00ff */
[----:B------:R-:W-:Y:S01]  /*7790*/  ULDC.U8 UR4, c[0x0][0x298] ;  /* 0x0000a60000047ab9 */ /* 0x000fe20000000000 */
[----:B------:R-:W-:Y:S01]  /*77a0*/  LEA.HI R8, R8, R89, RZ, 0x2 ;  /* 0x0000005908087211 */ /* 0x000fe200078f10ff */
[----:B------:R-:W-:Y:S01]  /*77b0*/  BSSY B2, `(.L_x_2059) ;  /* 0x00005bc000027945 */ /* 0x000fe20003800000 */
[----:B------:R-:W-:Y:S01]  /*77c0*/  IMAD R10, R9, c[0x0][0x280], RZ ;  /* 0x0000a000090a7a24 */ /* 0x000fe200078e02ff */
[----:B------:R-:W-:Y:S02]  /*77d0*/  LEA R42, P0, R12, c[0x0][0x270], 0x1 ;  /* 0x00009c000c2a7a11 */ /* 0x000fe400078008ff */
[----:B------:R-:W-:Y:S01]  /*77e0*/  LOP3.LUT R44, R8, 0xfffffffc, RZ, 0xc0, !PT ;  /* 0xfffffffc082c7812 */ /* 0x000fe200078ec0ff */
[----:B------:R-:W-:Y:S01]  /*77f0*/  IMAD R10, R91, c[0x0][0x284], R10 ;  /* 0x0000a1005b0a7a24 */ /* 0x000fe200078e020a */
[----:B-1----:R-:W-:-:S02]  /*7800*/  SHF.R.S32.HI R19, RZ, 0x2, R8 ;  /* 0x00000002ff137819 */ /* 0x002fc40000011408 */
[----:B------:R-:W-:Y:S01]  /*7810*/  IADD3 R44, -R44, R89, RZ ;  /* 0x000000592c2c7210 */ /* 0x000fe20007ffe1ff */
[----:B------:R-:W-:Y:S02]  /*7820*/  IMAD.IADD R10, R10, 0x1, R13 ;  /* 0x000000010a0a7824 */ /* 0x000fe400078e020d */
[----:B------:R-:W-:Y:S01]  /*7830*/  IMAD R36, R90, 0x80, R19 ;  /* 0x000000805a247824 */ /* 0x000fe200078e0213 */
[----:B------:R-:W-:Y:S02]  /*7840*/  SHF.L.U32 R18, R44, 0x3, RZ ;  /* 0x000000032c127819 */ /* 0x000fe400000006ff */
[----:B------:R-:W-:Y:S01]  /*7850*/  LEA.HI.X R43, R12, c[0x0][0x274], R10, 0x1, P0 ;  /* 0x00009d000c2b7a11 */ /* 0x000fe200000f0c0a */
[----:B------:R-:W-:Y:S02]  /*7860*/  IMAD R10, R9, c[0x0][0x290], RZ ;  /* 0x0000a400090a7a24 */ /* 0x000fe400078e02ff */
[----:B------:R-:W-:-:S04]  /*7870*/  IMAD.WIDE.U32 R12, R91, c[0x0][0x290], RZ ;  /* 0x0000a4005b0c7a25 */ /* 0x000fc800078e00ff */
[----:B------:R-:W-:Y:S01]  /*7880*/  IMAD R9, R91, c[0x0][0x294], R10 ;  /* 0x0000a5005b097a24 */ /* 0x000fe200078e020a */
[----:B------:R-:W-:-:S03]  /*7890*/  LEA R46, P0, R12, c[0x0][0x288], 0x1 ;  /* 0x0000a2000c2e7a11 */ /* 0x000fc600078008ff */
[----:B------:R-:W-:-:S05]  /*78a0*/  IMAD.IADD R9, R9, 0x1, R13 ;  /* 0x0000000109097824 */ /* 0x000fca00078e020d */
        /* <DEDUP_REMOVED lines=81> */
.L_x_2062:
[----:B------:R-:W-:Y:S05]  /*7dc0*/  BSYNC B0 ;  /* 0x0000000000007941 */ /* 0x000fea0003800000 */
.L_x_2061:
[----:B------:R-:W-:Y:S01]  /*7dd0*/  SHF.R.S32.HI R20, RZ, 0x1f, R19 ;  /* 0x0000001fff147819 */ /* 0x000fe20000011413 */
[----:B--2---:R-:W-:Y:S01]  /*7de0*/  IMAD R42, R90, -0x80, R41 ;  /* 0xffffff805a2a7824 */ /* 0x004fe200078e0229 */
[--C-:B-----5:R-:W-:Y:S01]  /*7df0*/  SHF.R.U64 R37, R32, 0x10, R33.reuse ;  /* 0x0000001020257819 */ /* 0x120fe20000001221 */
        /* <DEDUP_REMOVED lines=9> */
[--C-:B------:R-:W-:Y:S01]  /*7e90*/  SHF.R.U64 R33, R28, 0x10, R29.reuse ;  /* 0x000000101c217819 */ /* 0x100fe2000000121d */
        /* <DEDUP_REMOVED lines=89> */
[C---:B-1----:R-:W-:Y:S02]  /*8430*/  LOP3.LUT R43, R8.reuse, 0xffff0000, RZ, 0xc0, !PT ;  /* 0xffff0000082b7812 */ /* 0x042fe400078ec0ff */
[----:B------:R-:W-:Y:S02]  /*8440*/  LOP3.LUT R52, R9, 0xffff0000, RZ, 0xc0, !PT ;  /* 0xffff000009347812 */ /* 0x000fe400078ec0ff */
[----:B------:R-:W-:-:S02]  /*8450*/  SHF.L.U32 R44, R8, 0x10, RZ ;  /* 0x00000010082c7819 */ /* 0x000fc400000006ff */
[----:B------:R-:W-:Y:S01]  /*8460*/  SHF.L.U32 R8, R9, 0x10, RZ ;  /* 0x0000001009087819 */ /* 0x000fe200000006ff */
[C---:B------:R-:W-:Y:S01]  /*8470*/  FMUL.FTZ R9, R43.reuse, R46 ;  /* 0x0000002e2b097220 */ /* 0x040fe20000410000 */
[C---:B------:R-:W-:Y:S01]  /*8480*/  SHF.L.U32 R50, R10.reuse, 0x10, RZ ;  /* 0x000000100a327819 */ /* 0x040fe200000006ff */
[-C--:B------:R-:W-:Y:S01]  /*8490*/  FMUL.FTZ R43, R43, R48.reuse ;  /* 0x000000302b2b7220 */ /* 0x080fe20000410000 */
[----:B------:R-:W-:Y:S01]  /*84a0*/  LOP3.LUT R49, R10, 0xffff0000, RZ, 0xc0, !PT ;  /* 0xffff00000a317812 */ /* 0x000fe200078ec0ff */
[C---:B------:R-:W-:Y:S01]  /*84b0*/  IMAD.U32 R10, R11.reuse, 0x10000, RZ ;  /* 0x000100000b0a7824 */ /* 0x040fe200078e00ff */
[----:B------:R-:W-:Y:S01]  /*84c0*/  LOP3.LUT R51, R11, 0xffff0000, RZ, 0xc0, !PT ;  /* 0xffff00000b337812 */ /* 0x000fe200078ec0ff */
[----:B------:R-:W-:Y:S02]  /*84d0*/  FMUL.FTZ R11, R52, R45 ;  /* 0x0000002d340b7220 */ /* 0x000fe40000410000 */
[----:B------:R-:W-:Y:S01]  /*84e0*/  FFMA.FTZ R9, R44, R48, -R9 ;  /* 0x000000302c097223 */ /* 0x000fe20000010809 */
        /* <DEDUP_REMOVED lines=8> */
[----:B------:R-:W-:Y:S02]  /*8570*/  FMUL.FTZ R45, R49, R46 ;  /* 0x0000002e312d7220 */ /* 0x000fe40000410000 */
[----:B------:R-:W-:Y:S02]  /*8580*/  FMUL.FTZ R8, R51, R43 ;  /* 0x0000002b33087220 */ /* 0x000fe40000410000 */
[-C--:B------:R-:W-:Y:S02]  /*8590*/  FMUL.FTZ R49, R49, R48.reuse ;  /* 0x0000003031317220 */ /* 0x080fe40000410000 */
[----:B------:R-:W-:Y:S02]  /*85a0*/  FMUL.FTZ R51, R51, R47 ;  /* 0x0000002f33337220 */ /* 0x000fe40000410000 */
[C---:B------:R-:W-:Y:S02]  /*85b0*/  FFMA.FTZ R45, R50.reuse, R48, -R45 ;  /* 0x00000030322d7223 */ /* 0x040fe4000001082d */
[----:B------:R-:W-:-:S02]  /*85c0*/  FFMA.FTZ R46, R50, R46, R49 ;  /* 0x0000002e322e7223 */ /* 0x000fc40000010031 */
[----:B------:R-:W-:Y:S01]  /*85d0*/  FFMA.FTZ R47, R10, R47, -R8 ;  /* 0x0000002f0a2f7223 */ /* 0x000fe20000010808 */
[----:B------:R-:W-:Y:S01]  /*85e0*/  F2FP.BF16.PACK_AB R8, R44, R9 ;  /* 0x000000092c08723e */ /* 0x000fe200000010ff */
[----:B------:R-:W-:Y:S01]  /*85f0*/  FFMA.FTZ R48, R10, R43, R51 ;  /* 0x0000002b0a307223 */ /* 0x000fe20000010033 */
[----:B------:R-:W-:Y:S02]  /*8600*/  F2FP.BF16.PACK_AB R9, R52, R11 ;  /* 0x0000000b3409723e */ /* 0x000fe400000010ff */
[----:B------:R-:W-:Y:S02]  /*8610*/  F2FP.BF16.PACK_AB R10, R46, R45 ;  /* 0x0000002d2e0a723e */ /* 0x000fe400000010ff */
[----:B------:R-:W-:-:S05]  /*8620*/  F2FP.BF16.PACK_AB R11, R48, R47 ;  /* 0x0000002f300b723e */ /* 0x000fca00000010ff */
[----:B------:R1:W-:Y:S02]  /*8630*/  STS.128 [R21], R8 ;  /* 0x0000000815007388 */ /* 0x0003e40000000c00 */
.L_x_2066:
[----:B------:R-:W-:Y:S05]  /*8640*/  BSYNC B0 ;  /* 0x0000000000007941 */ /* 0x000fea0003800000 */
.L_x_2065:
        /* <DEDUP_REMOVED lines=42> */
.L_x_2068:
[----:B------:R-:W-:Y:S05]  /*88f0*/  BSYNC B0 ;  /* 0x0000000000007941 */ /* 0x000fea0003800000 */
.L_x_2067:
        /* <DEDUP_REMOVED lines=41> */
[----:B------:R1:W-:Y:S02]  /*8b90*/  STS.128 [R21+0x4000], R8 ;  /* 0x0040000815007388 */ /* 0x0003e40000000c00 */
.L_x_2070:
[----:B------:R-:W-:Y:S05]  /*8ba0*/  BSYNC B0 ;  /* 0x0000000000007941 */ /* 0x000fea0003800000 */
.L_x_2069:
        /* <DEDUP_REMOVED lines=42> */
.L_x_2072:
[----:B------:R-:W-:Y:S05]  /*8e50*/  BSYNC B0 ;  /* 0x0000000000007941 */ /* 0x000fea0003800000 */
.L_x_2071:
        /* <DEDUP_REMOVED lines=42> */
.L_x_2074:
[----:B------:R-:W-:Y:S05]  /*9100*/  BSYNC B0 ;  /* 0x0000000000007941 */ /* 0x000fea0003800000 */
.L_x_2073:
        /* <DEDUP_REMOVED lines=41> */
.L_x_2064:
[----:B------:R-:W-:Y:S05]  /*93a0*/  BSYNC B1 ;  /* 0x0000000000017941 */ /* 0x000fea0003800000 */
.L_x_2063:
        /* <DEDUP_REMOVED lines=36> */
[----:B------:R-:W-:-:S02]  /*95f0*/  FFMA.FTZ R46, R11, R47, R46 ;  /* 0x0000002f0b2e7223 */ /* 0x000fc4000001002e */
[----:B------:R-:W-:Y:S01]  /*9600*/  FFMA.FTZ R41, R41, R47, -R8 ;  /* 0x0000002f29297223 */ /* 0x000fe20000010808 */
[----:B------:R-:W-:Y:S01]  /*9610*/  F2FP.BF16.PACK_AB R8, R19, R10 ;  /* 0x0000000a1308723e */ /* 0x000fe200000010ff */
[-C--:B------:R-:W-:Y:S02]  /*9620*/  FFMA.FTZ R11, R40, R45.reuse, -R39 ;  /* 0x0000002d280b7223 */ /* 0x080fe40000010827 */
[----:B------:R-:W-:Y:S01]  /*9630*/  FFMA.FTZ R48, R38, R45, R48 ;  /* 0x0000002d26307223 */ /* 0x000fe20000010030 */
[----:B------:R-:W-:-:S04]  /*9640*/  F2FP.BF16.PACK_AB R10, R46, R41 ;  /* 0x000000292e0a723e */ /* 0x000fc800000010ff */
[----:B------:R-:W-:-:S05]  /*9650*/  F2FP.BF16.PACK_AB R11, R48, R11 ;  /* 0x0000000b300b723e */ /* 0x000fca00000010ff */
[----:B------:R1:W-:Y:S02]  /*9660*/  STS.128 [R21+0x2000], R8 ;  /* 0x0020000815007388 */ /* 0x0003e40000000c00 */
.L_x_2077:
[----:B------:R-:W-:Y:S05]  /*9670*/  BSYNC B0 ;  /* 0x0000000000007941 */ /* 0x000fea0003800000 */
.L_x_2076:
        /* <DEDUP_REMOVED lines=42> */
.L_x_2079:
[----:B------:R-:W-:Y:S05]  /*9920*/  BSYNC B0 ;  /* 0x0000000000007941 */ /* 0x000fea0003800000 */
.L_x_2078:
        /* <DEDUP_REMOVED lines=42> */
.L_x_2081:
[----:B------:R-:W-:Y:S05]  /*9bd0*/  BSYNC B0 ;  /* 0x0000000000007941 */ /* 0x000fea0003800000 */
.L_x_2080:
        /* <DEDUP_REMOVED lines=42> */
.L_x_2083:
[----:B------:R-:W-:Y:S05]  /*9e80*/  BSYNC B0 ;  /* 0x0000000000007941 */ /* 0x000fea0003800000 */
.L_x_2082:
        /* <DEDUP_REMOVED lines=42> */
.L_x_2085:
[----:B------:R-:W-:Y:S05]  /*a130*/  BSYNC B0 ;  /* 0x0000000000007941 */ /* 0x000fea0003800000 */
.L_x_2084:
[----:B------:R-:W-:-:S04]  /*a140*/  IADD3 R13, R13, 0x50, RZ ;  /* 0x000000500d0d7810 */ /* 0x000fc80007ffe0ff */
[----:B------:R-:W-:-:S13]  /*a150*/  ISETP.GE.AND P0, PT, R13, c[0x0][0x27c], PT ;  /* 0x00009f000d007a0c */ /* 0x000fda0003f06270 */
[----:B------:R-:W-:Y:S05]  /*a160*/  @P0 BRA `(.L_x_2075) ;  /* 0x0000320000000947 */ /* 0x000fea0003800000 */
[----:B-1----:R-:W1:Y:S01]  /*a170*/  LDS.128 R8, [R12+0xa000] ;  /* 0x00a000000c087984 */ /* 0x002e620000000c00 */
[C---:B------:R-:W-:Y:S02]  /*a180*/  SHF.L.U32 R22, R20.reuse, 0x10, RZ ;  /* 0x0000001014167819 */ /* 0x040fe400000006ff */
[----:B------:R-:W-:Y:S01]  /*a190*/  LOP3.LUT R21, R20, 0xffff0000, RZ, 0xc0, !PT ;  /* 0xffff000014157812 */ /* 0x000fe200078ec0ff */
[C---:B------:R-:W-:Y:S01]  /*a1a0*/  IMAD.U32 R20, R15.reuse, 0x10000, RZ ;  /* 0x000100000f147824 */ /* 0x040fe200078e00ff */
[----:B------:R-:W-:Y:S02]  /*a1b0*/  LOP3.LUT R15, R15, 0xffff0000, RZ, 0xc0, !PT ;  /* 0xffff00000f0f7812 */ /* 0x000fe400078ec0ff */
[C---:B-1----:R-:W-:Y:S01]  /*a1c0*/  LOP3.LUT R13, R8.reuse, 0xffff0000, RZ, 0xc0, !PT ;  /* 0xffff0000080d7812 */ /* 0x042fe200078ec0ff */
[----:B------:R-:W-:Y:S01]  /*a1d0*/  IMAD.U32 R23, R11, 0x10000, RZ ;  /* 0x000100000b177824 */ /* 0x000fe200078e00ff */
[----:B------:R-:W-:Y:S02]  /*a1e0*/  SHF.L.U32 R19, R8, 0x10, RZ ;  /* 0x0000001008137819 */ /* 0x000fe400000006ff */
[----:B------:R-:W-:-:S02]  /*a1f0*/  SHF.L.U32 R25, R10, 0x10, RZ ;  /* 0x000000100a197819 */ /* 0x000fc400000006ff */
[----:B------:R-:W-:Y:S01]  /*a200*/  LOP3.LUT R24, R10, 0xffff0000, RZ, 0xc0, !PT ;  /* 0xffff00000a187812 */ /* 0x000fe200078ec0ff */
[-C--:B------:R-:W-:Y:S01]  /*a210*/  FMUL.FTZ R10, R20, R13.reuse ;  /* 0x0000000d140a7220 */ /* 0x080fe20000410000 */
[C---:B------:R-:W-:Y:S01]  /*a220*/  SHF.L.U32 R8, R9.reuse, 0x10, RZ ;  /* 0x0000001009087819 */ /* 0x040fe200000006ff */
[C---:B------:R-:W-:Y:S01]  /*a230*/  FMUL.FTZ R13, R22.reuse, R13 ;  /* 0x0000000d160d7220 */ /* 0x040fe20000410000 */
[----:B------:R-:W-:Y:S01]  /*a240*/  LOP3.LUT R9, R9, 0xffff0000, RZ, 0xc0, !PT ;  /* 0xffff000009097812 */ /* 0x000fe200078ec0ff */
[-C--:B------:R-:W-:Y:S01]  /*a250*/  FFMA.FTZ R10, R22, R19.reuse, -R10 ;  /* 0x00000013160a7223 */ /* 0x080fe2000001080a */
[----:B------:R-:W-:Y:S01]  /*a260*/  LOP3.LUT R26, R11, 0xffff0000, RZ, 0xc0, !PT ;  /* 0xffff00000b1a7812 */ /* 0x000fe200078ec0ff */
[----:B------:R-:W-:Y:S01]  /*a270*/  FFMA.FTZ R13, R20, R19, R13 ;  /* 0x00000013140d7223 */ /* 0x000fe2000001000d */
[----:B------:R-:W-:Y:S01]  /*a280*/  SHF.L.U32 R19, R14, 0x10, RZ ;  /* 0x000000100e137819 */ /* 0x000fe200000006ff */
[-C--:B------:R-:W-:Y:S01]  /*a290*/  FMUL.FTZ R11, R15, R9.reuse ;  /* 0x000000090f0b7220 */ /* 0x080fe20000410000 */
[----:B------:R-:W-:Y:S01]  /*a2a0*/  SHF.L.U32 R20, R18, 0x10, RZ ;  /* 0x0000001012147819 */ /* 0x000fe200000006ff */
[C---:B------:R-:W-:Y:S01]  /*a2b0*/  FMUL.FTZ R9, R21.reuse, R9 ;  /* 0x0000000915097220 */ /* 0x040fe20000410000 */
[----:B------:R-:W-:Y:S01]  /*a2c0*/  LOP3.LUT R14, R14, 0xffff0000, RZ, 0xc0, !PT ;  /* 0xffff00000e0e7812 */ /* 0x000fe200078ec0ff */
[-C--:B------:R-:W-:Y:S01]  /*a2d0*/  FFMA.FTZ R11, R21, R8.reuse, -R11 ;  /* 0x00000008150b7223 */ /* 0x080fe2000001080b */
[----:B------:R-:W-:Y:S01]  /*a2e0*/  LOP3.LUT R18, R18, 0xffff0000, RZ, 0xc0, !PT ;  /* 0xffff000012127812 */ /* 0x000fe200078ec0ff */
[----:B------:R-:W-:-:S02]  /*a2f0*/  FFMA.FTZ R22, R15, R8, R9 ;  /* 0x000000080f167223 */ /* 0x000fc40000010009 */
[----:B------:R-:W-:Y:S02]  /*a300*/  FMUL.FTZ R8, R19, R24 ;  /* 0x0000001813087220 */ /* 0x000fe40000410000 */
[----:B------:R-:W-:Y:S02]  /*a310*/  FMUL.FTZ R9, R14, R26 ;  /* 0x0000001a0e097220 */ /* 0x000fe40000410000 */
[----:B------:R-:W-:Y:S02]  /*a320*/  FMUL.FTZ R24, R20, R24 ;  /* 0x0000001814187220 */ /* 0x000fe40000410000 */
[C---:B------:R-:W-:Y:S02]  /*a330*/  FMUL.FTZ R26, R18.reuse, R26 ;  /* 0x0000001a121a7220 */ /* 0x040fe40000410000 */
[----:B------:R-:W-:Y:S01]  /*a340*/  FFMA.FTZ R18, R18, R23, -R9 ;  /* 0x0000001712127223 */ /* 0x000fe20000010809 */
[----:B------:R-:W-:Y:S01]  /*a350*/  F2FP.BF16.PACK_AB R9, R22, R11 ;  /* 0x0000000b1609723e */ /* 0x000fe200000010ff */
[-C--:B------:R-:W-:Y:S01]  /*a360*/  FFMA.FTZ R20, R20, R25.reuse, -R8 ;  /* 0x0000001914147223 */ /* 0x080fe20000010808 */
[----:B------:R-:W-:Y:S01]  /*a370*/  F2FP.BF16.PACK_AB R8, R13, R10 ;  /* 0x0000000a0d08723e */ /* 0x000fe200000010ff */
[----:B------:R-:W-:-:S02]  /*a380*/  FFMA.FTZ R19, R19, R25, R24 ;  /* 0x0000001913137223 */ /* 0x000fc40000010018 */
[----:B------:R-:W-:-:S03]  /*a390*/  FFMA.FTZ R23, R14, R23, R26 ;  /* 0x000000170e177223 */ /* 0x000fc6000001001a */
[----:B------:R-:W-:Y:S02]  /*a3a0*/  F2FP.BF16.PACK_AB R10, R19, R20 ;  /* 0x00000014130a723e */ /* 0x000fe400000010ff */
[----:B------:R-:W-:-:S05]  /*a3b0*/  F2FP.BF16.PACK_AB R11, R23, R18 ;  /* 0x00000012170b723e */ /* 0x000fca00000010ff */
[----:B------:R1:W-:Y:S01]  /*a3c0*/  STS.128 [R12+0xa000], R8 ;  /* 0x00a000080c007388 */ /* 0x0003e20000000c00 */
[----:B------:R-:W-:Y:S05]  /*a3d0*/  BRA `(.L_x_2075) ;  /* 0x00002f9000007947 */ /* 0x000fea0003800000 */
.L_x_2060:
        /* <DEDUP_REMOVED lines=50> */
.L_x_2087:
[----:B------:R-:W-:Y:S05]  /*a700*/  BSYNC B0 ;  /* 0x0000000000007941 */ /* 0x000fea0003800000 */
.L_x_2086:
[----:B---3-5:R-:W-:Y:S01]  /*a710*/  IMAD.MOV.U32 R46, RZ, RZ, R8 ;  /* 0x000000ffff2e7224 */ /* 0x028fe200078e0008 */
[----:B------:R-:W-:Y:S01]  /*a720*/  SHF.R.U64 R39, R8, 0x10, R9 ;  /* 0x0000001008277819 */ /* 0x000fe20000001209 */
[----:B------:R-:W-:Y:S01]  /*a730*/  IMAD R90, R90, -0x80, R41 ;  /* 0xffffff805a5a7824 */ /* 0x000fe200078e0229 */
[----:B------:R-:W-:Y:S01]  /*a740*/  SHF.R.U64 R43, R32, 0x10, R33 ;  /* 0x00000010202b7819 */ /* 0x000fe20000001221 */
[----:B------:R-:W-:Y:S01]  /*a750*/  IMAD.MOV.U32 R66, RZ, RZ, R32 ;  /* 0x000000ffff427224 */ /* 0x000fe200078e0020 */
[----:B------:R-:W-:Y:S01]  /*a760*/  PRMT R39, R46, 0x5410, R39 ;  /* 0x000054102e277816 */ /* 0x000fe20000000027 */
[--C-:B------:R-:W-:Y:S01]  /*a770*/  IMAD.MOV.U32 R67, RZ, RZ, R33.reuse ;  /* 0x000000ffff437224 */ /* 0x100fe200078e0021 */
[----:B------:R-:W-:Y:S01]  /*a780*/  IMNMX R46, R90, 0x80, PT ;  /* 0x000000805a2e7817 */ /* 0x000fe20003800200 */
[----:B------:R-:W-:Y:S01]  /*a790*/  IMAD.MOV.U32 R65, RZ, RZ, R34 ;  /* 0x000000ffff417224 */ /* 0x000fe200078e0022 */
[----:B------:R-:W-:Y:S01]  /*a7a0*/  SHF.R.U32.HI R42, RZ, 0x10, R33 ;  /* 0x00000010ff2a7819 */ /* 0x000fe20000011621 */
[----:B------:R-:W-:Y:S01]  /*a7b0*/  IMAD.MOV.U32 R63, RZ, RZ, R35 ;  /* 0x000000ffff3f7224 */ /* 0x000fe200078e0023 */
[----:B------:R-:W-:Y:S01]  /*a7c0*/  ISETP.GE.AND P0, PT, R19, R46, PT ;  /* 0x0000002e1300720c */ /* 0x000fe20003f06270 */
[----:B------:R-:W-:Y:S01]  /*a7d0*/  IMAD.MOV.U32 R38, RZ, RZ, R9 ;  /* 0x000000ffff267224 */ /* 0x000fe200078e0009 */
[----:B------:R-:W-:Y:S01]  /*a7e0*/  SHF.R.U64 R64, R34, 0x10, R35 ;  /* 0x0000001022407819 */ /* 0x000fe20000001223 */
[----:B------:R-:W-:Y:S01]  /*a7f0*/  IMAD.MOV.U32 R61, RZ, RZ, R29 ;  /* 0x000000ffff3d7224 */ /* 0x000fe200078e001d */
[----:B------:R-:W-:Y:S01]  /*a800*/  SHF.R.U32.HI R40, RZ, 0x10, R35 ;  /* 0x00000010ff287819 */ /* 0x000fe20000011623 */
[----:B------:R-:W-:Y:S01]  /*a810*/  IMAD.MOV.U32 R60, RZ, RZ, R30 ;  /* 0x000000ffff3c7224 */ /* 0x000fe200078e001e */
[----:B------:R-:W-:Y:S01]  /*a820*/  SHF.R.U32.HI R51, RZ, 0x10, R9 ;  /* 0x00000010ff337819 */ /* 0x000fe20000011609 */
[----:B------:R-:W-:Y:S01]  /*a830*/  IMAD.MOV.U32 R59, RZ, RZ, R31 ;  /* 0x000000ffff3b7224 */ /* 0x000fe200078e001f */
[--C-:B------:R-:W-:Y:S01]  /*a840*/  SHF.R.U64 R35, R28, 0x10, R29.reuse ;  /* 0x000000101c237819 */ /* 0x100fe2000000121d */
[----:B------:R-:W-:Y:S01]  /*a850*/  IMAD.MOV.U32 R50, RZ, RZ, R12 ;  /* 0x000000ffff327224 */ /* 0x000fe200078e000c */
[----:B------:R-:W-:Y:S01]  /*a860*/  SHF.R.U32.HI R34, RZ, 0x10, R29 ;  /* 0x00000010ff227819 */ /* 0x000fe2000001161d */
[----:B------:R-:W-:Y:S01]  /*a870*/  IMAD.MOV.U32 R62, RZ, RZ, R28 ;  /* 0x000000ffff3e7224 */ /* 0x000fe200078e001c */
[--C-:B------:R-:W-:Y:S01]  /*a880*/  SHF.R.U64 R33, R30, 0x10, R31.reuse ;  /* 0x000000101e217819 */ /* 0x100fe2000000121f */
[----:B------:R-:W-:Y:S01]  /*a890*/  IMAD.MOV.U32 R54, RZ, RZ, R24 ;  /* 0x000000ffff367224 */ /* 0x000fe200078e0018 */
[----:B------:R-:W-:Y:S01]  /*a8a0*/  SHF.R.U32.HI R32, RZ, 0x10, R31 ;  /* 0x00000010ff207819 */ /* 0x000fe2000001161f */
        /* <DEDUP_REMOVED lines=15> */
[--C-:B------:R-:W-:Y:S01]  /*a9a0*/  SHF.R.U64 R11, R14, 0x10, R15.reuse ;  /* 0x000000100e0b7819 */ /* 0x100fe2000000120f */
[--C-:B------:R-:W-:Y:S01]  /*a9b0*/  IMAD.MOV.U32 R28, RZ, RZ, R15.reuse ;  /* 0x000000ffff1c7224 */ /* 0x100fe200078e000f */
[----:B------:R-:W-:Y:S01]  /*a9c0*/  SHF.R.U32.HI R57, RZ, 0x10, R15 ;  /* 0x00000010ff397819 */ /* 0x000fe2000001160f */
[--C-:B------:R-:W-:Y:S01]  /*a9d0*/  IMAD.MOV.U32 R8, RZ, RZ, R21.reuse ;  /* 0x000000ffff087224 */ /* 0x100fe200078e0015 */
        /* <DEDUP_REMOVED lines=51> */
[----:B------:R-:W-:Y:S02]  /*ad10*/  LOP3.LUT R8, R13, 0x38, R8, 0xf8, !PT ;  /* 0x000000380d087812 */ /* 0x000fe400078ef808 */
        /* <DEDUP_REMOVED lines=79> */
.L_x_2091:
[----:B------:R-:W-:Y:S05]  /*b210*/  BSYNC B0 ;  /* 0x0000000000007941 */ /* 0x000fea0003800000 */
.L_x_2090:
        /* <DEDUP_REMOVED lines=106> */
.L_x_2093:
[----:B------:R-:W-:Y:S05]  /*b8c0*/  BSYNC B0 ;  /* 0x0000000000007941 */ /* 0x000fea0003800000 */
.L_x_2092:
        /* <DEDUP_REMOVED lines=105> */
.L_x_2089:
[----:B------:R-:W-:Y:S05]  /*bf60*/  BSYNC B1 ;  /* 0x0000000000017941 */ /* 0x000fea0003800000 */
.L_x_2088:
        /* <DEDUP_REMOVED lines=16> */
[C---:B------:R-:W-:Y:S01]  /*c070*/  LOP3.LUT R14, R9.reuse, 0x38, R18, 0xf8, !PT ;  /* 0x00000038090e7812 */ /* 0x040fe200078ef812 */
        /* <DEDUP_REMOVED lines=86> */
.L_x_2095:
[----:B------:R-:W-:Y:S05]  /*c5e0*/  BSYNC B0 ;  /* 0x0000000000007941 */ /* 0x000fea0003800000 */
.L_x_2094:
        /* <DEDUP_REMOVED lines=108> */
.L_x_2097:
[----:B------:R-:W-:Y:S05]  /*ccb0*/  BSYNC B0 ;  /* 0x0000000000007941 */ /* 0x000fea0003800000 */
.L_x_2096:
        /* <DEDUP_REMOVED lines=107> */
.L_x_2075:
[----:B------:R-:W-:Y:S05]  /*d370*/  BSYNC B2 ;  /* 0x0000000000027941 */ /* 0x000fea0003800000 */
.L_x_2059:
[----:B------:R-:W-:-:S04]  /*d380*/  DEPBAR.LE SB0, 0x2 ;  /* 0x000080800000791a */ /* 0x000fc80000000000 */
[----:B------:R-:W-:Y:S01]  /*d390*/  IMAD.SHL.U32 R44, R0, 0x2, RZ ;  /* 0x00000002002c7824 */ /* 0x000fe200078e00ff */
[----:B------:R-:W-:Y:S01]  /*d3a0*/  BAR.SYNC.DEFER_BLOCKING 0x0 ;  /* 0x0000000000007b1d */ /* 0x000fe20000010000 */
[----:B------:R-:W-:Y:S01]  /*d3b0*/  IMAD.SHL.U32 R183, R4, 0x2, RZ ;  /* 0x0000000204b77824 */ /* 0x000fe200078e00ff */
[----:B-1----:R-:W-:Y:S01]  /*d3c0*/  @P3 LEA.HI.SX32 R9, R133, 0xfffffffe, 0x1a ;  /* 0xfffffffe85093811 */ /* 0x002fe200078fd2ff */
[----:B------:R-:W-:Y:S01]  /*d3d0*/  IMAD.MOV.U32 R4, RZ, RZ, 0x20 ;  /* 0x00000020ff047424 */ /* 0x000fe200078e00ff */
[----:B------:R-:W-:Y:S01]  /*d3e0*/  LEA R182, R0, 0x18100, 0x1 ;  /* 0x0001810000b67811 */ /* 0x000fe200078e08ff */
[----:B------:R-:W-:Y:S01]  /*d3f0*/  IMAD.SHL.U32 R181, R3, 0x2, RZ ;  /* 0x0000000203b57824 */ /* 0x000fe200078e00ff */
[----:B------:R-:W-:Y:S01]  /*d400*/  @P3 SHF.R.S32.HI R8, RZ, 0x1f, R9 ;  /* 0x0000001fff083819 */ /* 0x000fe20000011409 */
[----:B------:R-:W-:Y:S01]  /*d410*/  @P3 IMAD R16, R16, R9, RZ ;  /* 0x0000000910103224 */ /* 0x000fe200078e02ff */
[----:B------:R-:W-:Y:S01]  /*d420*/  SEL R0, R4, 0xffffffe0, !P1 ;  /* 0xffffffe004007807 */ /* 0x000fe20004800000 */
[----:B------:R-:W-:Y:S01]  /*d430*/  @P3 IMAD.WIDE.U32 R10, R9, R17, R198 ;  /* 0x00000011090a3225 */ /* 0x000fe200078e00c6 */
[----:B------:R-:W-:-:S02]  /*d440*/  P2R R135, PR, RZ, 0x2 ;  /* 0x00000002ff877803 */ /* 0x000fc40000000000 */
[----:B------:R-:W-:Y:S01]  /*d450*/  LOP3.LUT P1, RZ, R186, 0x1, RZ, 0xc0, !PT ;  /* 0x00000001baff7812 */ /* 0x000fe2000782c0ff */
[----:B------:R-:W-:Y:S01]  /*d460*/  @P3 IMAD R8, R8, R17, R16 ;  /* 0x0000001108083224 */ /* 0x000fe200078e0210 */
[----:B------:R-:W-:Y:S01]  /*d470*/  @P3 LEA R20, P0, R10, c[0x0][0x1f8], 0x1 ;  /* 0x00007e000a143a11 */ /* 0x000fe200078008ff */
[----:B------:R-:W-:Y:S01]  /*d480*/  IMAD.IADD R3, R182, 0x1, R181 ;  /* 0x00000001b6037824 */ /* 0x000fe200078e02b5 */
[----:B------:R-:W-:Y:S01]  /*d490*/  LOP3.LUT P4, RZ, R7, 0x4, RZ, 0xc0, !PT ;  /* 0x0000000407ff7812 */ /* 0x000fe2000788c0ff */
[----:B------:R-:W-:Y:S01]  /*d4a0*/  @P3 IMAD.IADD R8, R11, 0x1, R8 ;  /* 0x000000010b083824 */ /* 0x000fe200078e0208 */
[----:B------:R-:W-:Y:S01]  /*d4b0*/  LOP3.LUT R80, R80, 0xffffffe0, RZ, 0xc0, !PT ;  /* 0xffffffe050507812 */ /* 0x000fe200078ec0ff */
[----:B------:R-:W-:Y:S02]  /*d4c0*/  IMAD.IADD R85, R183, 0x1, R0 ;  /* 0x00000001b7557824 */ /* 0x000fe400078e0200 */
[----:B------:R-:W-:Y:S01]  /*d4d0*/  IMAD.MOV.U32 R4, RZ, RZ, 0x40 ;  /* 0x00000040ff047424 */ /* 0x000fe200078e00ff */
[----:B------:R-:W-:Y:S01]  /*d4e0*/  @P3 LEA.HI.X R21, R10, c[0x0][0x1fc], R8, 0x1, P0 ;  /* 0x00007f000a153a11 */ /* 0x000fe200000f0c08 */
[----:B------:R-:W-:Y:S01]  /*d4f0*/  IMAD.IADD R89, R89, 0x1, -R80 ;  /* 0x0000000159597824 */ /* 0x000fe200078e0a50 */
[----:B------:R-:W-:Y:S01]  /*d500*/  LDSM.16.M88.4 R44, [R44+0x18100] ;  /* 0x018100002c2c783b */ /* 0x000fe20000000200 */
[----:B------:R-:W-:Y:S01]  /*d510*/  @P3 IADD3 R68, P0, R6, R20, RZ ;  /* 0x0000001406443210 */ /* 0x000fe20007f1e0ff */
[----:B------:R-:W-:Y:S01]  /*d520*/  IMAD.SHL.U32 R177, R2, 0x2, RZ ;  /* 0x0000000202b17824 */ /* 0x000fe200078e00ff */
[C---:B------:R-:W-:Y:S01]  /*d530*/  SEL R0, R4.reuse, 0xffffffc0, !P4 ;  /* 0xffffffc004007807 */ /* 0x040fe20006000000 */
[----:B------:R-:W1:Y:S01]  /*d540*/  LDSM.16.M88.4 R32, [R183+0xc100] ;  /* 0x00c10000b720783b */ /* 0x000e620000000200 */
[----:B------:R-:W-:Y:S01]  /*d550*/  SEL R180, R4, 0xffffffc0, !P2 ;  /* 0xffffffc004b47807 */ /* 0x000fe20005000000 */
[----:B------:R-:W-:-:S02]  /*d560*/  @P3 IMAD.X R69, R5, 0x1, R21, P0 ;  /* 0x0000000105453824 */ /* 0x000fc400000e0615 */
[----:B------:R-:W2:Y:S01]  /*d570*/  LDSM.16.M88.4 R24, [R183+0xc900] ;  /* 0x00c90000b718783b */ /* 0x000ea20000000200 */
[----:B------:R-:W-:Y:S02]  /*d580*/  IMAD.IADD R179, R182, 0x1, R0 ;  /* 0x00000001b6b37824 */ /* 0x000fe400078e0200 */
[----:B------:R-:W-:Y:S01]  /*d590*/  IMAD.IADD R83, R183, 0x1, R180 ;  /* 0x00000001b7537824 */ /* 0x000fe200078e02b4 */
[----:B------:R-:W3:Y:S01]  /*d5a0*/  LDSM.16.M88.4 R16, [R183+0xd100] ;  /* 0x00d10000b710783b */ /* 0x000ee20000000200 */
[----:B------:R-:W-:Y:S02]  /*d5b0*/  IMAD.IADD R178, R3, 0x1, R0 ;  /* 0x0000000103b27824 */ /* 0x000fe400078e0200 */
[----:B------:R-:W-:Y:S01]  /*d5c0*/  IMAD.IADD R82, R180, 0x1, R85 ;  /* 0x00000001b4527824 */ /* 0x000fe200078e0255 */
[----:B------:R-:W4:Y:S01]  /*d5d0*/  LDSM.16.M88.4 R40, [R183+0xd900] ;  /* 0x00d90000b728783b */ /* 0x000f220000000200 */
[--C-:B------:R-:W-:Y:S02]  /*d5e0*/  IMAD.IADD R173, R181, 0x1, R177.reuse ;  /* 0x00000001b5ad7824 */ /* 0x100fe400078e02b1 */
[C---:B------:R-:W-:Y:S01]  /*d5f0*/  IMAD.IADD R176, R0.reuse, 0x1, R177 ;  /* 0x0000000100b07824 */ /* 0x040fe200078e02b1 */
[----:B------:R-:W-:Y:S01]  /*d600*/  LDSM.16.M88.4 R60, [R3] ;  /* 0x00000000033c783b */ /* 0x000fe20000000200 */
[----:B------:R-:W-:-:S02]  /*d610*/  IMAD.IADD R0, R0, 0x1, R173 ;  /* 0x0000000100007824 */ /* 0x000fc400078e02ad */
[----:B------:R-:W-:Y:S01]  /*d620*/  IMAD.IADD R164, R181, 0x1, R176 ;  /* 0x00000001b5a47824 */ /* 0x000fe200078e02b0 */
[----:B------:R-:W5:Y:S04]  /*d630*/  LDSM.16.M88.4 R8, [R85+0xc100] ;  /* 0x00c100005508783b */ /* 0x000f680000000200 */
[----:B------:R-:W3:Y:S04]  /*d640*/  LDSM.16.M88.4 R56, [R85+0xc900] ;  /* 0x00c900005538783b */ /* 0x000ee80000000200 */
[----:B------:R-:W3:Y:S04]  /*d650*/  LDSM.16.M88.4 R52, [R85+0xd100] ;  /* 0x00d100005534783b */ /* 0x000ee80000000200 */
[----:B------:R-:W3:Y:S04]  /*d660*/  LDSM.16.M88.4 R48, [R85+0xd900] ;  /* 0x00d900005530783b */ /* 0x000ee80000000200 */
        /* <DEDUP_REMOVED lines=15> */
[----:B------:R-:W-:Y:S01]  /*d760*/  LDSM.16.M88.4 R72, [R182+0x4000] ;  /* 0x00400000b648783b */ /* 0x000fe20000000200 */
[C---:B---3--:R-:W-:Y:S03]  /*d770*/  HMMA.16816.F32.BF16 R20, R44.reuse, R16, RZ ;  /* 0x000000102c14723c */ /* 0x048fe600000418ff */
[----:B------:R-:W-:Y:S04]  /*d780*/  LDSM.16.M88.4 R76, [R183+0xf100] ;  /* 0x00f10000b74c783b */ /* 0x000fe80000000200 */
[----:B------:R-:W0:Y:S01]  /*d790*/  LDGDEPBAR ;  /* 0x00000000000079af */ /* 0x000e220000000000 */
[C---:B------:R-:W-:Y:S03]  /*d7a0*/  HMMA.16816.F32.BF16 R16, R44.reuse, R18, RZ ;  /* 0x000000122c10723c */ /* 0x040fe600000418ff */
[----:B-1----:R-:W-:Y:S05]  /*d7b0*/  LDSM.16.M88.4 R68, [R183+0xf900] ;  /* 0x00f90000b744783b */ /* 0x002fea0000000200 */
[C---:B----4-:R-:W-:Y:S08]  /*d7c0*/  HMMA.16816.F32.BF16 R64, R44.reuse, R40, RZ ;  /* 0x000000282c40723c */ /* 0x050ff000000418ff */
[----:B------:R-:W-:Y:S01]  /*d7d0*/  HMMA.16816.F32.BF16 R44, R44, R42, RZ ;  /* 0x0000002a2c2c723c */ /* 0x000fe200000418ff */
[----:B------:R-:W1:Y:S07]  /*d7e0*/  LDSM.16.M88.4 R40, [R83+0xc900] ;  /* 0x00c900005328783b */ /* 0x000e6e0000000200 */
[C---:B-----5:R-:W-:Y:S08]  /*d7f0*/  HMMA.16816.F32.BF16 R36, R60.reuse, R8, R36 ;  /* 0x000000083c24723c */ /* 0x060ff00000041824 */
[C---:B------:R-:W-:Y:S01]  /*d800*/  HMMA.16816.F32.BF16 R32, R60.reuse, R10, R32 ;  /* 0x0000000a3c20723c */ /* 0x040fe20000041820 */
[----:B------:R-:W3:Y:S07]  /*d810*/  LDSM.16.M88.4 R8, [R83+0xd100] ;  /* 0x00d100005308783b */ /* 0x000eee0000000200 */
        /* <DEDUP_REMOVED lines=8> */
[----:B------:R-:W-:Y:S04]  /*d8a0*/  LDSM.16.M88.4 R48, [R82+0xc900] ;  /* 0x00c900005230783b */ /* 0x000fe80000000200 */
[----:B------:R-:W-:Y:S03]  /*d8b0*/  LDSM.16.M88.4 R44, [R82+0xd100] ;  /* 0x00d10000522c783b */ /* 0x000fe60000000200 */
[C---:B--2---:R-:W-:Y:S08]  /*d8c0*/  HMMA.16816.F32.BF16 R36, R4.reuse, R12, R36 ;  /* 0x0000000c0424723c */ /* 0x044ff00000041824 */
[C---:B------:R-:W-:Y:S01]  /*d8d0*/  HMMA.16816.F32.BF16 R32, R4.reuse, R14, R32 ;  /* 0x0000000e0420723c */ /* 0x040fe20000041820 */
[----:B------:R-:W2:Y:S07]  /*d8e0*/  LDSM.16.M88.4 R12, [R178] ;  /* 0x00000000b20c783b */ /* 0x000eae0000000200 */
        /* <DEDUP_REMOVED lines=15> */
[----:B------:R-:W5:Y:S07]  /*d9e0*/  LDSM.16.M88.4 R48, [R85+0xe900] ;  /* 0x00e900005530783b */ /* 0x000f6e0000000200 */
[C---:B------:R-:W-:Y:S08]  /*d9f0*/  HMMA.16816.F32.BF16 R20, R12.reuse, R44, R20 ;  /* 0x0000002c0c14723c */ /* 0x040ff00000041814 */
[C---:B------:R-:W-:Y:S01]  /*da00*/  HMMA.16816.F32.BF16 R16, R12.reuse, R46, R16 ;  /* 0x0000002e0c10723c */ /* 0x040fe20000041810 */
[----:B------:R-:W2:Y:S07]  /*da10*/  LDSM.16.M88.4 R44, [R85+0xf100] ;  /* 0x00f10000552c783b */ /* 0x000eae0000000200 */
[C---:B-1----:R-:W-:Y:S08]  /*da20*/  HMMA.16816.F32.BF16 R64, R12.reuse, R40, R64 ;  /* 0x000000280c40723c */ /* 0x042ff00000041840 */
[----:B------:R-:W-:Y:S01]  /*da30*/  HMMA.16816.F32.BF16 R60, R12, R42, R60 ;  /* 0x0000002a0c3c723c */ /* 0x000fe2000004183c */
[----:B------:R-:W1:Y:S04]  /*da40*/  LDSM.16.M88.4 R40, [R85+0xf900] ;  /* 0x00f900005528783b */ /* 0x000e680000000200 */
[----:B------:R-:W-:Y:S03]  /*da50*/  LDSM.16.M88.4 R12, [R179+0x4000] ;  /* 0x00400000b30c783b */ /* 0x000fe60000000200 */
        /* <DEDUP_REMOVED lines=8> */
[C---:B------:R-:W-:Y:S08]  /*dae0*/  HMMA.16816.F32.BF16 R64, R72.reuse, R68, R64 ;  /* 0x000000444840723c */ /* 0x040ff00000041840 */
[----:B------:R-:W-:Y:S01]  /*daf0*/  HMMA.16816.F32.BF16 R60, R72, R70, R60 ;  /* 0x00000046483c723c */ /* 0x000fe2000004183c */
[----:B------:R-:W-:Y:S04]  /*db00*/  LDSM.16.M88.4 R68, [R82+0xf900] ;  /* 0x00f900005244783b */ /* 0x000fe80000000200 */
[----:B------:R-:W-:Y:S03]  /*db10*/  LDSM.16.M88.4 R72, [R3+0x8000] ;  /* 0x008000000348783b */ /* 0x000fe60000000200 */
[C---:B--2---:R-:W-:Y:S08]  /*db20*/  HMMA.16816.F32.BF16 R36, R56.reuse, R52, R36 ;  /* 0x000000343824723c */ /* 0x044ff00000041824 */
[C---:B------:R-:W-:Y:S01]  /*db30*/  HMMA.16816.F32.BF16 R32, R56.reuse, R54, R32 ;  /* 0x000000363820723c */ /* 0x040fe20000041820 */
[----:B------:R-:W-:Y:S07]  /*db40*/  LDSM.16.M88.4 R52, [R183+0x10100] ;  /* 0x01010000b734783b */ /* 0x000fee0000000200 */
[C---:B-----5:R-:W-:Y:S08]  /*db50*/  HMMA.16816.F32.BF16 R28, R56.reuse, R48, R28 ;  /* 0x00000030381c723c */ /* 0x060ff0000004181c */
[C---:B------:R-:W-:Y:S01]  /*db60*/  HMMA.16816.F32.BF16 R24, R56.reuse, R50, R24 ;  /* 0x000000323818723c */ /* 0x040fe20000041818 */
[----:B------:R-:W2:Y:S07]  /*db70*/  LDSM.16.M88.4 R48, [R83+0xf100] ;  /* 0x00f100005330783b */ /* 0x000eae0000000200 */
[C---:B------:R-:W-:Y:S08]  /*db80*/  HMMA.16816.F32.BF16 R20, R56.reuse, R44, R20 ;  /* 0x0000002c3814723c */ /* 0x040ff00000041814 */
[C---:B------:R-:W-:Y:S01]  /*db90*/  HMMA.16816.F32.BF16 R16, R56.reuse, R46, R16 ;  /* 0x0000002e3810723c */ /* 0x040fe20000041810 */
[----:B------:R-:W5:Y:S07]  /*dba0*/  LDSM.16.M88.4 R44, [R83+0xf900] ;  /* 0x00f90000532c783b */ /* 0x000f6e0000000200 */
[C---:B-1----:R-:W-:Y:S08]  /*dbb0*/  HMMA.16816.F32.BF16 R64, R56.reuse, R40, R64 ;  /* 0x000000283840723c */ /* 0x042ff00000041840 */
[----:B------:R-:W-:Y:S01]  /*dbc0*/  HMMA.16816.F32.BF16 R60, R56, R42, R60 ;  /* 0x0000002a383c723c */ /* 0x000fe2000004183c */
[----:B------:R-:W-:Y:S04]  /*dbd0*/  LDSM.16.M88.4 R40, [R178+0x4000] ;  /* 0x00400000b228783b */ /* 0x000fe80000000200 */
[----:B------:R-:W-:Y:S03]  /*dbe0*/  LDSM.16.M88.4 R56, [R182+0x8000] ;  /* 0x00800000b638783b */ /* 0x000fe60000000200 */
[C---:B---3--:R-:W-:Y:S08]  /*dbf0*/  HMMA.16816.F32.BF16 R36, R12.reuse, R8, R36 ;  /* 0x000000080c24723c */ /* 0x048ff00000041824 */
[C---:B------:R-:W-:Y:S01]  /*dc00*/  HMMA.16816.F32.BF16 R32, R12.reuse, R10, R32 ;  /* 0x0000000a0c20723c */ /* 0x040fe20000041820 */
[----:B------:R-:W1:Y:S07]  /*dc10*/  LDSM.16.M88.4 R8, [R82+0xe100] ;  /* 0x00e100005208783b */ /* 0x000e6e0000000200 */
[C---:B----4-:R-:W-:Y:S08]  /*dc20*/  HMMA.16816.F32.BF16 R28, R12.reuse, R4, R28 ;  /* 0x000000040c1c723c */ /* 0x050ff0000004181c */
[C---:B------:R-:W-:Y:S01]  /*dc30*/  HMMA.16816.F32.BF16 R24, R12.reuse, R6, R24 ;  /* 0x000000060c18723c */ /* 0x040fe20000041818 */
[----:B------:R-:W3:Y:S07]  /*dc40*/  LDSM.16.M88.4 R4, [R82+0xe900] ;  /* 0x00e900005204783b */ /* 0x000eee0000000200 */
[C---:B--2---:R-:W-:Y:S08]  /*dc50*/  HMMA.16816.F32.BF16 R20, R12.reuse, R48, R20 ;  /* 0x000000300c14723c */ /* 0x044ff00000041814 */
[C---:B------:R-:W-:Y:S01]  /*dc60*/  HMMA.16816.F32.BF16 R16, R12.reuse, R50, R16 ;  /* 0x000000320c10723c */ /* 0x040fe20000041810 */
[----:B------:R-:W2:Y:S07]  /*dc70*/  LDSM.16.M88.4 R48, [R82+0xf100] ;  /* 0x00f100005230783b */ /* 0x000eae0000000200 */
[C---:B-----5:R-:W-:Y:S08]  /*dc80*/  HMMA.16816.F32.BF16 R64, R12.reuse, R44, R64 ;  /* 0x0000002c0c40723c */ /* 0x060ff00000041840 */
        /* <DEDUP_REMOVED lines=14> */
[----:B------:R-:W2:Y:S04]  /*dd70*/  LDSM.16.M88.4 R40, [R85+0x10900] ;  /* 0x010900005528783b */ /* 0x000ea80000000200 */
[----:B------:R-:W-:Y:S03]  /*dd80*/  LDSM.16.M88.4 R68, [R85+0x11900] ;  /* 0x011900005544783b */ /* 0x000fe60000000200 */
[C---:B------:R-:W-:Y:S08]  /*dd90*/  HMMA.16816.F32.BF16 R36, R56.reuse, R52, R36 ;  /* 0x000000343824723c */ /* 0x040ff00000041824 */
[C---:B------:R-:W-:Y:S08]  /*dda0*/  HMMA.16816.F32.BF16 R32, R56.reuse, R54, R32 ;  /* 0x000000363820723c */ /* 0x040ff00000041820 */
[C---:B----4-:R-:W-:Y:S08]  /*ddb0*/  HMMA.16816.F32.BF16 R28, R56.reuse, R12, R28 ;  /* 0x0000000c381c723c */ /* 0x050ff0000004181c */
[C---:B------:R-:W-:Y:S01]  /*ddc0*/  HMMA.16816.F32.BF16 R24, R56.reuse, R14, R24 ;  /* 0x0000000e3818723c */ /* 0x040fe20000041818 */
[----:B------:R-:W-:Y:S07]  /*ddd0*/  LDSM.16.M88.4 R12, [R83+0x10100] ;  /* 0x01010000530c783b */ /* 0x000fee0000000200 */
[C---:B-1----:R-:W-:Y:S01]  /*dde0*/  HMMA.16816.F32.BF16 R52, R56.reuse, R8, R20 ;  /* 0x000000083834723c */ /* 0x042fe20000041814 */
[----:B------:R-:W1:Y:S07]  /*ddf0*/  LDSM.16.M88.4 R20, [R179+0x8000] ;  /* 0x00800000b314783b */ /* 0x000e6e0000000200 */
[C---:B------:R-:W-:Y:S01]  /*de00*/  HMMA.16816.F32.BF16 R16, R56.reuse, R10, R16 ;  /* 0x0000000a3810723c */ /* 0x040fe20000041810 */
[----:B------:R-:W-:Y:S07]  /*de10*/  LDSM.16.M88.4 R8, [R83+0x11100] ;  /* 0x011100005308783b */ /* 0x000fee0000000200 */
[C---:B---3--:R-:W-:Y:S08]  /*de20*/  HMMA.16816.F32.BF16 R64, R56.reuse, R4, R64 ;  /* 0x000000043840723c */ /* 0x048ff00000041840 */
[----:B------:R-:W-:Y:S01]  /*de30*/  HMMA.16816.F32.BF16 R60, R56, R6, R60 ;  /* 0x00000006383c723c */ /* 0x000fe2000004183c */
[----:B------:R-:W3:Y:S04]  /*de40*/  LDSM.16.M88.4 R4, [R83+0x10900] ;  /* 0x010900005304783b */ /* 0x000ee80000000200 */
[----:B------:R-:W-:Y:S03]  /*de50*/  LDSM.16.M88.4 R56, [R82+0x11100] ;  /* 0x011100005238783b */ /* 0x000fe60000000200 */
        /* <DEDUP_REMOVED lines=8> */
[----:B------:R-:W4:Y:S07]  /*dee0*/  LDSM.16.M88.4 R48, [R83+0x11900] ;  /* 0x011900005330783b */ /* 0x000f2e0000000200 */
[C---:B-1----:R-:W-:Y:S08]  /*def0*/  HMMA.16816.F32.BF16 R36, R20.reuse, R12, R36 ;  /* 0x0000000c1424723c */ /* 0x042ff00000041824 */
[----:B------:R-:W-:Y:S01]  /*df00*/  HMMA.16816.F32.BF16 R32, R20, R14, R32 ;  /* 0x0000000e1420723c */ /* 0x000fe20000041820 */
[----:B------:R-:W1:Y:S07]  /*df10*/  LDSM.16.M88.4 R12, [R82+0x10900] ;  /* 0x01090000520c783b */ /* 0x000e6e0000000200 */
[----:B------:R-:W-:Y:S08]  /*df20*/  HMMA.16816.F32.BF16 R64, R72, R68, R64 ;  /* 0x000000444840723c */ /* 0x000ff00000041840 */
[C---:B---3--:R-:W-:Y:S08]  /*df30*/  HMMA.16816.F32.BF16 R28, R20.reuse, R4, R28 ;  /* 0x00000004141c723c */ /* 0x048ff0000004181c */
[----:B------:R-:W-:Y:S01]  /*df40*/  HMMA.16816.F32.BF16 R24, R20, R6, R24 ;  /* 0x000000061418723c */ /* 0x000fe20000041818 */
[----:B------:R-:W3:Y:S01]  /*df50*/  LDSM.16.M88.4 R4, [R82+0x11900] ;  /* 0x011900005204783b */ /* 0x000ee20000000200 */
[----:B------:R-:W-:-:S04]  /*df60*/  DEPBAR.LE SB0, 0x2 ;  /* 0x000080800000791a */ /* 0x000fc80000000000 */
[----:B------:R-:W-:Y:S02]  /*df70*/  BAR.SYNC.DEFER_BLOCKING 0x0 ;  /* 0x0000000000007b1d */ /* 0x000fe40000010000 */
[----:B------:R-:W-:Y:S08]  /*df80*/  HMMA.16816.F32.BF16 R60, R72, R70, R60 ;  /* 0x00000046483c723c */ /* 0x000ff0000004183c */
[----:B------:R-:W-:Y:S07]  /*df90*/  HMMA.16816.F32.BF16 R52, R20, R8, R52 ;  /* 0x000000081434723c */ /* 0x000fee0000041834 */
[----:B------:R-:W-:Y:S01]  /*dfa0*/  SHF.R.S32.HI R8, RZ, 0x1f, R89 ;  /* 0x0000001fff087819 */ /* 0x000fe20000011459 */
[----:B--2---:R-:W-:Y:S03]  /*dfb0*/  HMMA.16816.F32.BF16 R36, R44, R40, R36 ;  /* 0x000000282c24723c */ /* 0x004fe60000041824 */
[----:B------:R-:W-:Y:S01]  /*dfc0*/  LEA.HI R3, R8, R89, RZ, 0x2 ;  /* 0x0000005908037211 */ /* 0x000fe200078f10ff */
[----:B------:R-:W-:Y:S03]  /*dfd0*/  LDSM.16.MT88.4 R124, [R177+0x100] ;  /* 0x00010000b17c783b */ /* 0x000fe60000004200 */
[----:B------:R-:W-:Y:S01]  /*dfe0*/  LOP3.LUT R8, R3, 0x7ffffffc, RZ, 0xc0, !PT ;  /* 0x7ffffffc03087812 */ /* 0x000fe200078ec0ff */
[----:B----4-:R-:W-:Y:S01]  /*dff0*/  HMMA.16816.F32.BF16 R64, R20, R48, R64 ;  /* 0x000000301440723c */ /* 0x010fe20000041840 */
[----:B------:R-:W-:Y:S03]  /*e000*/  LDSM.16.MT88.4 R72, [R173+0x2100] ;  /* 0x00210000ad48783b */ /* 0x000fe60000004200 */
[----:B------:R-:W-:-:S02]  /*e010*/  IMAD.IADD R3, R89, 0x1, -R8 ;  /* 0x0000000159037824 */ /* 0x000fc400078e0a08 */
[----:B------:R-:W-:Y:S01]  /*e020*/  IMAD R8, R81, -0x40, R92 ;  /* 0xffffffc051087824 */ /* 0x000fe200078e025c */
[----:B------:R-:W-:Y:S01]  /*e030*/  LDSM.16.MT88.4 R88, [R164+0x2100] ;  /* 0x00210000a458783b */ /* 0x000fe20000004200 */
[----:B------:R-:W-:Y:S02]  /*e040*/  HMMA.16816.F32.BF16 R32, R44, R42, R32 ;  /* 0x0000002a2c20723c */ /* 0x000fe40000041820 */
[----:B------:R-:W-:Y:S01]  /*e050*/  IMAD R3, R3, -0x2, R8 ;  /* 0xfffffffe03037824 */ /* 0x000fe200078e0208 */
[----:B------:R-:W-:Y:S04]  /*e060*/  LDSM.16.MT88.4 R40, [R173+0x100] ;  /* 0x00010000ad28783b */ /* 0x000fe80000004200 */
[C---:B------:R-:W-:Y:S01]  /*e070*/  ISETP.GT.AND P0, PT, R3.reuse, RZ, PT ;  /* 0x000000ff0300720c */ /* 0x040fe20003f04270 */
[----:B------:R-:W-:Y:S01]  /*e080*/  HMMA.16816.F32.BF16 R60, R20, R50, R60 ;  /* 0x00000032143c723c */ /* 0x000fe2000004183c */
[----:B------:R-:W-:Y:S01]  /*e090*/  ISETP.GT.AND P2, PT, R3, 0x1, PT ;  /* 0x000000010300780c */ /* 0x000fe20003f44270 */
[----:B------:R-:W-:Y:S01]  /*e0a0*/  LDSM.16.MT88.4 R48, [R176+0x100] ;  /* 0x00010000b030783b */ /* 0x000fe20000004200 */
[----:B------:R-:W-:-:S02]  /*e0b0*/  FSEL R38, R38, -INF , P0 ;  /* 0xff80000026267808 */ /* 0x000fc40000000000 */
[----:B------:R-:W-:Y:S01]  /*e0c0*/  FSEL R37, R37, -INF , P2 ;  /* 0xff80000025257808 */ /* 0x000fe20001000000 */
[----:B------:R-:W-:Y:S01]  /*e0d0*/  LDSM.16.MT88.4 R80, [R176+0x2100] ;  /* 0x00210000b050783b */ /* 0x000fe20000004200 */
[----:B------:R-:W-:Y:S01]  /*e0e0*/  FSEL R39, R39, -INF , P2 ;  /* 0xff80000027277808 */ /* 0x000fe20001000000 */
[----:B------:R-:W-:Y:S01]  /*e0f0*/  HMMA.16816.F32.BF16 R16, R20, R10, R16 ;  /* 0x0000000a1410723c */ /* 0x000fe20000041810 */
[C---:B------:R-:W-:Y:S01]  /*e100*/  ISETP.GT.AND P2, PT, R3.reuse, 0x9, PT ;  /* 0x000000090300780c */ /* 0x040fe20003f44270 */
[----:B------:R-:W-:Y:S01]  /*e110*/  LDSM.16.MT88.4 R96, [R177+0x4100] ;  /* 0x00410000b160783b */ /* 0x000fe20000004200 */
[----:B------:R-:W-:-:S03]  /*e120*/  ISETP.GT.AND P4, PT, R3, 0x21, PT ;  /* 0x000000210300780c */ /* 0x000fc60003f84270 */
[----:B------:R-:W-:Y:S01]  /*e130*/  LDSM.16.MT88.4 R104, [R173+0x4100] ;  /* 0x00410000ad68783b */ /* 0x000fe20000004200 */
[----:B------:R-:W-:Y:S01]  /*e140*/  FSEL R21, R36, -INF , P0 ;  /* 0xff80000024157808 */ /* 0x000fe20000000000 */
[C---:B-1----:R-:W-:Y:S01]  /*e150*/  HMMA.16816.F32.BF16 R28, R44.reuse, R12, R28 ;  /* 0x0000000c2c1c723c */ /* 0x042fe2000004181c */
[----:B------:R-:W-:Y:S01]  /*e160*/  ISETP.GT.AND P0, PT, R3, 0x8, PT ;  /* 0x000000080300780c */ /* 0x000fe20003f04270 */
[----:B------:R-:W-:Y:S01]  /*e170*/  LDSM.16.MT88.4 R108, [R176+0x4100] ;  /* 0x00410000b06c783b */ /* 0x000fe20000004200 */
[----:B------:R-:W-:Y:S02]  /*e180*/  FSEL R33, R33, -INF , P2 ;  /* 0xff80000021217808 */ /* 0x000fe40001000000 */
[----:B------:R-:W-:Y:S01]  /*e190*/  FSEL R23, R32, -INF , P0 ;  /* 0xff80000020177808 */ /* 0x000fe20000000000 */
[----:B------:R-:W-:Y:S01]  /*e1a0*/  LDSM.16.MT88.4 R140, [R173+0x900] ;  /* 0x00090000ad8c783b */ /* 0x000fe20000004200 */
[----:B------:R-:W-:Y:S01]  /*e1b0*/  FSEL R35, R35, -INF , P2 ;  /* 0xff80000023237808 */ /* 0x000fe20001000000 */
[C---:B------:R-:W-:Y:S01]  /*e1c0*/  HMMA.16816.F32.BF16 R24, R44.reuse, R14, R24 ;  /* 0x0000000e2c18723c */ /* 0x040fe20000041818 */
[C---:B------:R-:W-:Y:S01]  /*e1d0*/  ISETP.GT.AND P2, PT, R3.reuse, 0x11, PT ;  /* 0x000000110300780c */ /* 0x040fe20003f44270 */
[----:B------:R-:W-:Y:S05]  /*e1e0*/  LDSM.16.MT88.4 R136, [R176+0x900] ;  /* 0x00090000b088783b */ /* 0x000fea0000004200 */
[----:B------:R-:W-:Y:S01]  /*e1f0*/  FSEL R15, R34, -INF , P0 ;  /* 0xff800000220f7808 */ /* 0x000fe20000000000 */
[----:B---3--:R-:W-:Y:S01]  /*e200*/  HMMA.16816.F32.BF16 R64, R44, R4, R64 ;  /* 0x000000042c40723c */ /* 0x008fe20000041840 */
[----:B------:R-:W-:-:S06]  /*e210*/  ISETP.GT.AND P0, PT, R3, 0x10, PT ;  /* 0x000000100300780c */ /* 0x000fcc0003f04270 */
[----:B------:R-:W-:Y:S01]  /*e220*/  FMNMX.FTZ R4, R21, R37, !PT ;  /* 0x0000002515047209 */ /* 0x000fe20007810000 */
[C---:B------:R-:W-:Y:S01]  /*e230*/  HMMA.16816.F32.BF16 R52, R44.reuse, R56, R52 ;  /* 0x000000382c34723c */ /* 0x040fe20000041834 */
[----:B------:R-:W-:Y:S02]  /*e240*/  FSEL R13, R30, -INF , P0 ;  /* 0xff8000001e0d7808 */ /* 0x000fe40000000000 */
[----:B------:R-:W-:Y:S02]  /*e250*/  FMNMX.FTZ R4, R23, R4, !PT ;  /* 0x0000000417047209 */ /* 0x000fe40007810000 */
[----:B------:R-:W-:Y:S02]  /*e260*/  FSEL R29, R29, -INF , P2 ;  /* 0xff8000001d1d7808 */ /* 0x000fe40001000000 */
[----:B------:R-:W-:Y:S01]  /*e270*/  FMNMX.FTZ R4, R33, R4, !PT ;  /* 0x0000000421047209 */ /* 0x000fe20007810000 */
[----:B------:R-:W-:Y:S01]  /*e280*/  HMMA.16816.F32.BF16 R60, R44, R6, R60 ;  /* 0x000000062c3c723c */ /* 0x000fe2000004183c */
[----:B------:R-:W-:-:S02]  /*e290*/  FSEL R31, R31, -INF , P2 ;  /* 0xff8000001f1f7808 */ /* 0x000fc40001000000 */
[----:B------:R-:W-:-:S04]  /*e2a0*/  ISETP.GT.AND P2, PT, R3, 0x19, PT ;  /* 0x000000190300780c */ /* 0x000fc80003f44270 */
[----:B------:R-:W-:Y:S01]  /*e2b0*/  FSEL R7, R28, -INF , P0 ;  /* 0xff8000001c077808 */ /* 0x000fe20000000000 */
[----:B------:R-:W-:Y:S01]  /*e2c0*/  HMMA.16816.F32.BF16 R16, R44, R58, R16 ;  /* 0x0000003a2c10723c */ /* 0x000fe20000041810 */
[----:B------:R-:W-:Y:S01]  /*e2d0*/  ISETP.GT.AND P0, PT, R3, 0x18, PT ;  /* 0x000000180300780c */ /* 0x000fe20003f04270 */
[----:B------:R-:W-:Y:S01]  /*e2e0*/  LDSM.16.MT88.4 R56, [R0+0x100] ;  /* 0x000100000038783b */ /* 0x000fe20000004200 */
[----:B------:R-:W-:Y:S02]  /*e2f0*/  FMNMX.FTZ R4, R7, R4, !PT ;  /* 0x0000000407047209 */ /* 0x000fe40007810000 */
[----:B------:R-:W-:Y:S02]  /*e300*/  FSEL R5, R24, -INF , P0 ;  /* 0xff80000018057808 */ /* 0x000fe40000000000 */
[----:B------:R-:W-:Y:S02]  /*e310*/  FMNMX.FTZ R4, R29, R4, !PT ;  /* 0x000000041d047209 */ /* 0x000fe40007810000 */
[----:B------:R-:W-:-:S02]  /*e320*/  FSEL R11, R26, -INF , P0 ;  /* 0xff8000001a0b7808 */ /* 0x000fc40000000000 */
[----:B------:R-:W-:Y:S02]  /*e330*/  ISETP.GT.AND P0, PT, R3, 0x20, PT ;  /* 0x000000200300780c */ /* 0x000fe40003f04270 */
[----:B------:R-:W-:Y:S02]  /*e340*/  FSEL R25, R25, -INF , P2 ;  /* 0xff80000019197808 */ /* 0x000fe40001000000 */
[----:B------:R-:W-:Y:S02]  /*e350*/  FMNMX.FTZ R4, R5, R4, !PT ;  /* 0x0000000405047209 */ /* 0x000fe40007810000 */
        /* <DEDUP_REMOVED lines=35> */
[----:B------:R-:W-:Y:S02]  /*e590*/  FMNMX.FTZ R4, R203, R4, !PT ;  /* 0x00000004cb047209 */ /* 0x000fe40007810000 */
[----:B------:R-:W-:Y:S02]  /*e5a0*/  FSEL R175, R55, -INF , P4 ;  /* 0xff80000037af7808 */ /* 0x000fe40002000000 */
[----:B------:R-:W-:Y:S02]  /*e5b0*/  FMNMX.FTZ R6, R211, R6, !PT ;  /* 0x00000006d3067209 */ /* 0x000fe40007810000 */
[----:B------:R-:W-:Y:S02]  /*e5c0*/  FMNMX.FTZ R4, R151, R4, !PT ;  /* 0x0000000497047209 */ /* 0x000fe40007810000 */
[----:B------:R-:W-:-:S02]  /*e5d0*/  FMNMX.FTZ R6, R175, R6, !PT ;  /* 0x00000006af067209 */ /* 0x000fc40007810000 */
[----:B------:R-:W-:Y:S01]  /*e5e0*/  FSEL R145, R62, -INF , P2 ;  /* 0xff8000003e917808 */ /* 0x000fe20001000000 */
[----:B------:R-:W1:Y:S01]  /*e5f0*/  SHFL.BFLY PT, R3, R4, 0x2, 0x1f ;  /* 0x0c401f0004037f89 */ /* 0x000e6200000e0000 */
[----:B------:R-:W-:Y:S02]  /*e600*/  FMNMX.FTZ R6, R209, R6, !PT ;  /* 0x00000006d1067209 */ /* 0x000fe40007810000 */
[----:B------:R-:W-:Y:S02]  /*e610*/  FSEL R171, R63, -INF , P0 ;  /* 0xff8000003fab7808 */ /* 0x000fe40000000000 */
[----:B------:R-:W-:-:S04]  /*e620*/  FMNMX.FTZ R6, R193, R6, !PT ;  /* 0x00000006c1067209 */ /* 0x000fc80007810000 */
        /* <DEDUP_REMOVED lines=18> */
[--C-:B------:R-:W-:Y:S01]  /*e750*/  FFMA.FTZ R161, R7, c[0x0][0x2d0], -R144.reuse ;  /* 0x0000b40007a17a23 */ /* 0x100fe20000010890 */
[----:B------:R-:W-:Y:S01]  /*e760*/  LDSM.16.MT88.4 R20, [R164+0x2900] ;  /* 0x00290000a414783b */ /* 0x000fe20000004200 */
[----:B-1----:R-:W-:Y:S01]  /*e770*/  FMNMX.FTZ R3, R4, R3, !PT ;  /* 0x0000000304037209 */ /* 0x002fe20007810000 */
[----:B------:R-:W-:-:S02]  /*e780*/  FFMA.FTZ R157, R5, c[0x0][0x2d0], -R144 ;  /* 0x0000b400059d7a23 */ /* 0x000fc40000010890 */
[----:B------:R1:W2:Y:S01]  /*e790*/  LDSM.16.MT88.4 R4, [R0+0x4100] ;  /* 0x004100000004783b */ /* 0x0002a20000004200 */
[C---:B------:R-:W-:Y:S01]  /*e7a0*/  FSETP.NEU.FTZ.AND P0, PT, R3.reuse, -INF , PT ;  /* 0xff8000000300780b */ /* 0x040fe20003f1d000 */
[----:B------:R-:W-:Y:S01]  /*e7b0*/  FMUL.FTZ R170, R3, c[0x0][0x2d0] ;  /* 0x0000b40003aa7a20 */ /* 0x000fe20000410000 */
[----:B------:R-:W3:Y:S01]  /*e7c0*/  MUFU.EX2 R93, R93 ;  /* 0x0000005d005d7308 */ /* 0x000ee20000000800 */
[--C-:B------:R-:W-:Y:S02]  /*e7d0*/  FFMA.FTZ R156, R29, c[0x0][0x2d0], -R144.reuse ;  /* 0x0000b4001d9c7a23 */ /* 0x100fe40000010890 */
[--C-:B------:R-:W-:Y:S01]  /*e7e0*/  FFMA.FTZ R154, R25, c[0x0][0x2d0], -R144.reuse ;  /* 0x0000b400199a7a23 */ /* 0x100fe20000010890 */
[----:B------:R-:W-:Y:S01]  /*e7f0*/  FSEL R170, R170, RZ, P0 ;  /* 0x000000ffaaaa7208 */ /* 0x000fe20000000000 */
[----:B------:R-:W-:Y:S01]  /*e800*/  LDSM.16.MT88.4 R24, [R177+0x900] ;  /* 0x00090000b118783b */ /* 0x000fe20000004200 */
[----:B------:R-:W-:Y:S01]  /*e810*/  FFMA.FTZ R168, R215, c[0x0][0x2d0], -R144 ;  /* 0x0000b400d7a87a23 */ /* 0x000fe20000010890 */
[----:B------:R-:W-:Y:S01]  /*e820*/  ISETP.GE.AND P0, PT, R92, 0x81, PT ;  /* 0x000000815c00780c */ /* 0x000fe20003f06270 */
[----:B------:R-:W-:Y:S01]  /*e830*/  MUFU.EX2 R163, R163 ;  /* 0x000000a300a37308 */ /* 0x000fe20000000800 */
[----:B------:R-:W-:-:S02]  /*e840*/  FFMA.FTZ R162, R38, c[0x0][0x2d0], -R170 ;  /* 0x0000b40026a27a23 */ /* 0x000fc400000108aa */
[--C-:B------:R-:W-:Y:S02]  /*e850*/  FFMA.FTZ R95, R39, c[0x0][0x2d0], -R170.reuse ;  /* 0x0000b400275f7a23 */ /* 0x100fe400000108aa */
[--C-:B------:R-:W-:Y:S02]  /*e860*/  FFMA.FTZ R165, R15, c[0x0][0x2d0], -R170.reuse ;  /* 0x0000b4000fa57a23 */ /* 0x100fe400000108aa */
[--C-:B------:R-:W-:Y:S01]  /*e870*/  FFMA.FTZ R160, R35, c[0x0][0x2d0], -R170.reuse ;  /* 0x0000b40023a07a23 */ /* 0x100fe200000108aa */
[----:B------:R-:W4:Y:S01]  /*e880*/  MUFU.EX2 R158, R158 ;  /* 0x0000009e009e7308 */ /* 0x000f220000000800 */
[--C-:B------:R-:W-:Y:S01]  /*e890*/  FFMA.FTZ R155, R11, c[0x0][0x2d0], -R170.reuse ;  /* 0x0000b4000b9b7a23 */ /* 0x100fe200000108aa */
[----:B---3--:R-:W-:Y:S01]  /*e8a0*/  F2FP.BF16.PACK_AB R112, R93, R94 ;  /* 0x0000005e5d70723e */ /* 0x008fe200000010ff */
[--C-:B------:R-:W-:Y:S01]  /*e8b0*/  FFMA.FTZ R159, R13, c[0x0][0x2d0], -R170.reuse ;  /* 0x0000b4000d9f7a23 */ /* 0x100fe200000108aa */
[----:B------:R-:W-:Y:S01]  /*e8c0*/  LDSM.16.MT88.4 R32, [R164+0x900] ;  /* 0x00090000a420783b */ /* 0x000fe20000004200 */
[----:B-1----:R-:W-:-:S02]  /*e8d0*/  FFMA.FTZ R0, R9, c[0x0][0x2d0], -R170 ;  /* 0x0000b40009007a23 */ /* 0x002fc400000108aa */
[----:B------:R-:W-:Y:S01]  /*e8e0*/  FFMA.FTZ R2, R31, c[0x0][0x2d0], -R170 ;  /* 0x0000b4001f027a23 */ /* 0x000fe200000108aa */
[----:B------:R-:W-:Y:S01]  /*e8f0*/  MUFU.EX2 R162, R162 ;  /* 0x000000a200a27308 */ /* 0x000fe20000000800 */
[----:B------:R-:W1:Y:S01]  /*e900*/  LDSM.16.MT88.4 R8, [R177+0x2900] ;  /* 0x00290000b108783b */ /* 0x000e620000004200 */
[--C-:B------:R-:W-:Y:S02]  /*e910*/  FFMA.FTZ R169, R169, c[0x0][0x2d0], -R144.reuse ;  /* 0x0000b400a9a97a23 */ /* 0x100fe40000010890 */
[--C-:B------:R-:W-:Y:S01]  /*e920*/  FFMA.FTZ R166, R213, c[0x0][0x2d0], -R144.reuse ;  /* 0x0000b400d5a67a23 */ /* 0x100fe20000010890 */
[----:B------:R-:W3:Y:S01]  /*e930*/  LDSM.16.MT88.4 R12, [R176+0x2900] ;  /* 0x00290000b00c783b */ /* 0x000ee20000004200 */
[----:B------:R-:W-:Y:S02]  /*e940*/  FFMA.FTZ R167, R167, c[0x0][0x2d0], -R144 ;  /* 0x0000b400a7a77a23 */ /* 0x000fe40000010890 */
[----:B------:R-:W5:Y:S01]  /*e950*/  MUFU.EX2 R95, R95 ;  /* 0x0000005f005f7308 */ /* 0x000f620000000800 */
[----:B----4-:R-:W-:Y:S01]  /*e960*/  F2FP.BF16.PACK_AB R114, R158, R163 ;  /* 0x000000a39e72723e */ /* 0x010fe200000010ff */
[----:B------:R-:W-:Y:S01]  /*e970*/  LDSM.16.MT88.4 R28, [R173+0x2900] ;  /* 0x00290000ad1c783b */ /* 0x000fe20000004200 */
        /* <DEDUP_REMOVED lines=8> */
[----:B------:R-:W4:Y:S01]  /*ea00*/  MUFU.EX2 R160, R160 ;  /* 0x000000a000a07308 */ /* 0x000f220000000800 */
[----:B-----5:R-:W-:Y:S01]  /*ea10*/  F2FP.BF16.PACK_AB R113, R95, R162 ;  /* 0x000000a25f71723e */ /* 0x020fe200000010ff */
[----:B------:R-:W-:-:S02]  /*ea20*/  FFMA.FTZ R204, R151, c[0x0][0x2d0], -R144 ;  /* 0x0000b40097cc7a23 */ /* 0x000fc40000010890 */
[--C-:B------:R-:W-:Y:S02]  /*ea30*/  FFMA.FTZ R206, R149, c[0x0][0x2d0], -R170.reuse ;  /* 0x0000b40095ce7a23 */ /* 0x100fe400000108aa */
[--C-:B------:R-:W-:Y:S01]  /*ea40*/  FFMA.FTZ R207, R147, c[0x0][0x2d0], -R170.reuse ;  /* 0x0000b40093cf7a23 */ /* 0x100fe200000108aa */
[----:B------:R-:W-:Y:S01]  /*ea50*/  LDSM.16.MT88.4 R148, [R173+0x1900] ;  /* 0x00190000ad94783b */ /* 0x000fe20000004200 */
[----:B------:R-:W-:Y:S01]  /*ea60*/  MUFU.EX2 R161, R161 ;  /* 0x000000a100a17308 */ /* 0x000fe20000000800 */
[--C-:B------:R-:W-:Y:S02]  /*ea70*/  FFMA.FTZ R208, R145, c[0x0][0x2d0], -R170.reuse ;  /* 0x0000b40091d07a23 */ /* 0x100fe400000108aa */
[----:B------:R-:W-:Y:S01]  /*ea80*/  FFMA.FTZ R211, R171, c[0x0][0x2d0], -R170 ;  /* 0x0000b400abd37a23 */ /* 0x000fe200000108aa */
[----:B------:R-:W-:Y:S01]  /*ea90*/  LDSM.16.MT88.4 R144, [R173+0x3900] ;  /* 0x00390000ad90783b */ /* 0x000fe20000004200 */
[----:B------:R-:W-:Y:S01]  /*eaa0*/  FADD.FTZ R162, R162, R95 ;  /* 0x0000005fa2a27221 */ /* 0x000fe20000010000 */
[----:B----4-:R-:W-:-:S02]  /*eab0*/  F2FP.BF16.PACK_AB R115, R160, R165 ;  /* 0x000000a5a073723e */ /* 0x010fc400000010ff */
        /* <DEDUP_REMOVED lines=60> */
[C---:B---3--:R-:W-:Y:S08]  /*ee80*/  HMMA.16816.F32.BF16 R76, R4.reuse, R12, R76 ;  /* 0x0000000c044c723c */ /* 0x048ff0000004184c */
        /* <DEDUP_REMOVED lines=32> */
[----:B------:R-:W-:-:S02]  /*f090*/  F2FP.BF16.PACK_AB R4, R169, R168 ;  /* 0x000000a8a904723e */ /* 0x000fc400000010ff */
[----:B------:R-:W-:Y:S02]  /*f0a0*/  F2FP.BF16.PACK_AB R6, R167, R166 ;  /* 0x000000a6a706723e */ /* 0x000fe400000010ff */
[----:B------:R-:W-:Y:S01]  /*f0b0*/  F2FP.BF16.PACK_AB R5, R175, R172 ;  /* 0x000000acaf05723e */ /* 0x000fe200000010ff */
[----:B------:R-:W-:Y:S01]  /*f0c0*/  FADD.FTZ R172, R172, R155 ;  /* 0x0000009bacac7221 */ /* 0x000fe20000010000 */
[----:B------:R-:W-:-:S03]  /*f0d0*/  F2FP.BF16.PACK_AB R7, R193, R174 ;  /* 0x000000aec107723e */ /* 0x000fc600000010ff */
[----:B------:R-:W-:-:S04]  /*f0e0*/  FADD.FTZ R175, R175, R172 ;  /* 0x000000acafaf7221 */ /* 0x000fc80000010000 */
[----:B-1----:R-:W-:Y:S01]  /*f0f0*/  HMMA.16816.F32.BF16 R128, R4, R8, R128 ;  /* 0x000000080480723c */ /* 0x002fe20000041880 */
[----:B------:R-:W-:-:S04]  /*f100*/  FADD.FTZ R174, R174, R175 ;  /* 0x000000afaeae7221 */ /* 0x000fc80000010000 */
        /* <DEDUP_REMOVED lines=18> */
[C---:B---3--:R-:W-:Y:S08]  /*f230*/  HMMA.16816.F32.BF16 R100, R4.reuse, R20, R100 ;  /* 0x000000140464723c */ /* 0x048ff00000041864 */
        /* <DEDUP_REMOVED lines=28> */
[C---:B------:R-:W-:Y:S07]  /*f400*/  HMMA.16816.F32.BF16 R76, R4.reuse, R24, R76 ;  /* 0x00000018044c723c */ /* 0x040fee000004184c */
        /* <DEDUP_REMOVED lines=8> */
[----:B--2---:R-:W-:Y:S03]  /*f490*/  HMMA.16816.F32.BF16 R92, R4, R12, R16 ;  /* 0x0000000c045c723c */ /* 0x004fe60000041810 */
[----:B------:R-:W-:-:S04]  /*f4a0*/  FADD.FTZ R157, R157, R156 ;  /* 0x0000009c9d9d7221 */ /* 0x000fc80000010000 */
[----:B------:R-:W-:Y:S01]  /*f4b0*/  @P0 LEA.HI.SX32 R13, R133, 0xfffffffd, 0x1a ;  /* 0xfffffffd850d0811 */ /* 0x000fe200078fd2ff */
[----:B------:R-:W-:Y:S01]  /*f4c0*/  FADD.FTZ R157, R154, R157 ;  /* 0x0000009d9a9d7221 */ /* 0x000fe20000010000 */
[C---:B------:R-:W-:Y:S02]  /*f4d0*/  HMMA.16816.F32.BF16 R96, R4.reuse, R14, R96 ;  /* 0x0000000e0460723c */ /* 0x040fe40000041860 */
[----:B------:R-:W-:Y:S01]  /*f4e0*/  @P0 SHF.R.S32.HI R12, RZ, 0x1f, R13 ;  /* 0x0000001fff0c0819 */ /* 0x000fe2000001140d */
[----:B------:R-:W-:Y:S02]  /*f4f0*/  @P0 IMAD R152, R152, R13, RZ ;  /* 0x0000000d98980224 */ /* 0x000fe400078e02ff */
[----:B------:R-:W-:Y:S02]  /*f500*/  FADD.FTZ R168, R168, R157 ;  /* 0x0000009da8a87221 */ /* 0x000fe40000010000 */
[-C--:B------:R-:W-:Y:S01]  /*f510*/  @P0 IMAD.WIDE.U32 R14, R13, R153.reuse, R200 ;  /* 0x000000990d0e0225 */ /* 0x080fe200078e00c8 */
[----:B-1----:R-:W-:Y:S03]  /*f520*/  HMMA.16816.F32.BF16 R120, R4, R8, R120 ;  /* 0x000000080478723c */ /* 0x002fe60000041878 */
[----:B------:R-:W-:-:S02]  /*f530*/  @P0 IMAD R153, R12, R153, R152 ;  /* 0x000000990c990224 */ /* 0x000fc400078e0298 */
[----:B------:R-:W-:Y:S02]  /*f540*/  FADD.FTZ R169, R169, R168 ;  /* 0x000000a8a9a97221 */ /* 0x000fe40000010000 */
[----:B------:R-:W-:Y:S01]  /*f550*/  @P0 IMAD.IADD R153, R15, 0x1, R153 ;  /* 0x000000010f990824 */ /* 0x000fe200078e0299 */
[----:B------:R-:W-:Y:S01]  /*f560*/  @P0 LEA R8, P2, R14, c[0x0][0x1c8], 0x1 ;  /* 0x000072000e080a11 */ /* 0x000fe200078408ff */
[----:B------:R-:W-:Y:S01]  /*f570*/  FADD.FTZ R166, R166, R169 ;  /* 0x000000a9a6a67221 */ /* 0x000fe20000010000 */
[----:B------:R-:W-:Y:S02]  /*f580*/  HMMA.16816.F32.BF16 R108, R4, R10, R108 ;  /* 0x0000000a046c723c */ /* 0x000fe4000004186c */
[----:B------:R-:W-:Y:S01]  /*f590*/  @P0 LEA.HI.X R9, R14, c[0x0][0x1cc], R153, 0x1, P2 ;  /* 0x000073000e090a11 */ /* 0x000fe200010f0c99 */
[----:B------:R-:W-:-:S04]  /*f5a0*/  FADD.FTZ R167, R167, R166 ;  /* 0x000000a6a7a77221 */ /* 0x000fc80000010000 */
[----:B------:R-:W-:Y:S01]  /*f5b0*/  @P0 LEA R10, P2, R188, R8, 0x1 ;  /* 0x00000008bc0a0211 */ /* 0x000fe200078408ff */
        /* <DEDUP_REMOVED lines=48> */
.L_x_2099:
        /* <DEDUP_REMOVED lines=17> */
[C---:B-1----:R-:W-:Y:S02]  /*f9d0*/  @P0 IADD3 R34, P2, R157.reuse, R194, RZ ;  /* 0x000000c29d220210 */ /* 0x042fe40007f5e0ff */
[----:B------:R-:W-:Y:S02]  /*f9e0*/  @P0 IADD3 R156, P1, R157, R208, RZ ;  /* 0x000000d09d9c0210 */ /* 0x000fe40007f3e0ff */
[----:B------:R-:W-:Y:S02]  /*f9f0*/  @P0 IADD3 R2, R25, R2, RZ ;  /* 0x0000000219020210 */ /* 0x000fe40007ffe0ff */
[----:B------:R-:W1:Y:S01]  /*fa00*/  LDSM.16.M88.4 R140, [R183+UR4+0xc100] ;  /* 0x00c10004b78c783b */ /* 0x000e620008000200 */
[----:B------:R-:W-:Y:S02]  /*fa10*/  @P0 LEA R160, P4, R34, c[0x0][0x1f8], 0x1 ;  /* 0x00007e0022a00a11 */ /* 0x000fe400078808ff */
[----:B------:R-:W-:Y:S02]  /*fa20*/  @P0 SHF.L.U64.HI R2, R24, 0x6, R2 ;  /* 0x0000000618020819 */ /* 0x000fe40000010202 */
[----:B------:R-:W-:Y:S02]  /*fa30*/  @P0 IADD3 R32, P3, R157, R206, RZ ;  /* 0x000000ce9d200210 */ /* 0x000fe40007f7e0ff */
[----:B------:R-:W-:Y:S01]  /*fa40*/  @P0 IADD3.X R33, R2, R199, RZ, P2, !PT ;  /* 0x000000c702210210 */ /* 0x000fe200017fe4ff */
[----:B------:R-:W2:Y:S01]  /*fa50*/  LDSM.16.M88.4 R144, [R183+UR4+0xc900] ;  /* 0x00c90004b790783b */ /* 0x000ea20008000200 */
[----:B------:R-:W-:Y:S02]  /*fa60*/  @P0 LEA R164, P2, R32, c[0x0][0x1f8], 0x1 ;  /* 0x00007e0020a40a11 */ /* 0x000fe400078408ff */
[----:B------:R-:W-:Y:S02]  /*fa70*/  @P0 LEA.HI.X R161, R34, c[0x0][0x1fc], R33, 0x1, P4 ;  /* 0x00007f0022a10a11 */ /* 0x000fe400020f0c21 */
[----:B------:R-:W-:Y:S02]  /*fa80*/  LOP3.LUT P4, RZ, R186, 0x1, RZ, 0xc0, !PT ;  /* 0x00000001baff7812 */ /* 0x000fe4000788c0ff */
[----:B------:R-:W-:Y:S01]  /*fa90*/  @P0 IADD3.X R35, R2, R207, RZ, P1, !PT ;  /* 0x000000cf02230210 */ /* 0x000fe20000ffe4ff */
[----:B------:R-:W3:Y:S01]  /*faa0*/  LDSM.16.M88.4 R148, [R183+UR4+0xd100] ;  /* 0x00d10004b794783b */ /* 0x000ee20008000200 */
[----:B------:R-:W-:Y:S02]  /*fab0*/  @P0 LEA R166, P1, R156, c[0x0][0x1f8], 0x1 ;  /* 0x00007e009ca60a11 */ /* 0x000fe400078208ff */
[----:B------:R-:W-:Y:S02]  /*fac0*/  @P0 IADD3.X R159, R2, R205, RZ, P3, !PT ;  /* 0x000000cd029f0210 */ /* 0x000fe40001ffe4ff */
[----:B------:R-:W-:Y:S02]  /*fad0*/  @P0 LEA.HI.X R167, R156, c[0x0][0x1fc], R35, 0x1, P1 ;  /* 0x00007f009ca70a11 */ /* 0x000fe400008f0c23 */
[----:B------:R-:W-:Y:S01]  /*fae0*/  @P0 LEA.HI.X R165, R32, c[0x0][0x1fc], R159, 0x1, P2 ;  /* 0x00007f0020a50a11 */ /* 0x000fe200010f0c9f */
[----:B------:R-:W4:Y:S01]  /*faf0*/  LDSM.16.M88.4 R152, [R183+UR4+0xd900] ;  /* 0x00d90004b798783b */ /* 0x000f220008000200 */
[----:B------:R-:W-:Y:S04]  /*fb00*/  @P0 IADD3 R157, P1, R190, R157, RZ ;  /* 0x0000009dbe9d0210 */ /* 0x000fe80007f3e0ff */
[C---:B------:R-:W-:Y:S02]  /*fb10*/  @P0 IADD3 R159, P3, R157.reuse, R194, RZ ;  /* 0x000000c29d9f0210 */ /* 0x040fe40007f7e0ff */
[----:B------:R-:W-:Y:S02]  /*fb20*/  @P0 IADD3 R163, P2, R157, R208, RZ ;  /* 0x000000d09da30210 */ /* 0x000fe40007f5e0ff */
[----:B------:R-:W-:Y:S02]  /*fb30*/  @P0 IADD3.X R2, R189, R2, RZ, P1, !PT ;  /* 0x00000002bd020210 */ /* 0x000fe40000ffe4ff */
[----:B------:R-:W-:Y:S02]  /*fb40*/  @P0 IADD3 R157, P1, R157, R206, RZ ;  /* 0x000000ce9d9d0210 */ /* 0x000fe40007f3e0ff */
[C---:B------:R-:W-:Y:S02]  /*fb50*/  @P0 IADD3.X R156, R2.reuse, R199, RZ, P3, !PT ;  /* 0x000000c7029c0210 */ /* 0x040fe40001ffe4ff */
[C---:B------:R-:W-:Y:S01]  /*fb60*/  @P0 LEA R172, P3, R159.reuse, c[0x0][0x1f8], 0x1 ;  /* 0x00007e009fac0a11 */ /* 0x040fe200078608ff */
[C---:B-1----:R-:W-:Y:S03]  /*fb70*/  HMMA.16816.F32.BF16 R4, R136.reuse, R140, RZ ;  /* 0x0000008c8804723c */ /* 0x042fe600000418ff */
[C---:B------:R-:W-:Y:S02]  /*fb80*/  @P0 IADD3.X R158, R2.reuse, R207, RZ, P2, !PT ;  /* 0x000000cf029e0210 */ /* 0x040fe400017fe4ff */
[----:B------:R-:W-:Y:S02]  /*fb90*/  @P0 LEA.HI.X R173, R159, c[0x0][0x1fc], R156, 0x1, P3 ;  /* 0x00007f009fad0a11 */ /* 0x000fe400018f0c9c */
[C---:B------:R-:W-:Y:S01]  /*fba0*/  @P0 LEA R174, P2, R163.reuse, c[0x0][0x1f8], 0x1 ;  /* 0x00007e00a3ae0a11 */ /* 0x040fe200078408ff */
[C---:B------:R-:W-:Y:S01]  /*fbb0*/  HMMA.16816.F32.BF16 R8, R136.reuse, R142, RZ ;  /* 0x0000008e8808723c */ /* 0x040fe200000418ff */
[----:B------:R-:W-:Y:S03]  /*fbc0*/  LDSM.16.M88.4 R140, [R134] ;  /* 0x00000000868c783b */ /* 0x000fe60000000200 */
[----:B------:R-:W-:Y:S02]  /*fbd0*/  @P0 LEA.HI.X R175, R163, c[0x0][0x1fc], R158, 0x1, P2 ;  /* 0x00007f00a3af0a11 */ /* 0x000fe400010f0c9e */
[----:B------:R-:W-:Y:S02]  /*fbe0*/  @P0 IADD3.X R2, R2, R205, RZ, P1, !PT ;  /* 0x000000cd02020210 */ /* 0x000fe40000ffe4ff */
[C---:B--2---:R-:W-:Y:S01]  /*fbf0*/  HMMA.16816.F32.BF16 R12, R136.reuse, R144, RZ ;  /* 0x00000090880c723c */ /* 0x044fe200000418ff */
[C---:B------:R-:W-:Y:S04]  /*fc00*/  @P0 LEA R170, P1, R157.reuse, c[0x0][0x1f8], 0x1 ;  /* 0x00007e009daa0a11 */ /* 0x040fe800078208ff */
[----:B------:R-:W-:Y:S02]  /*fc10*/  @P0 LEA.HI.X R171, R157, c[0x0][0x1fc], R2, 0x1, P1 ;  /* 0x00007f009dab0a11 */ /* 0x000fe400008f0c02 */
[-C--:B------:R-:W-:Y:S01]  /*fc20*/  IADD3 R2, R180, R132.reuse, RZ ;  /* 0x00000084b4027210 */ /* 0x080fe20007ffe0ff */
[C---:B------:R-:W-:Y:S01]  /*fc30*/  HMMA.16816.F32.BF16 R16, R136.reuse, R146, RZ ;  /* 0x000000928810723c */ /* 0x040fe200000418ff */
[----:B------:R-:W1:Y:S03]  /*fc40*/  LDSM.16.M88.4 R144, [R3+0xc100] ;  /* 0x00c100000390783b */ /* 0x000e660000000200 */
[----:B------:R-:W-:Y:S04]  /*fc50*/  IADD3 R132, R135, R132, R180 ;  /* 0x0000008487847210 */ /* 0x000fe80007ffe0b4 */
[C---:B---3--:R-:W-:Y:S08]  /*fc60*/  HMMA.16816.F32.BF16 R20, R136.reuse, R148, RZ ;  /* 0x000000948814723c */ /* 0x048ff000000418ff */
[C---:B------:R-:W-:Y:S01]  /*fc70*/  HMMA.16816.F32.BF16 R24, R136.reuse, R150, RZ ;  /* 0x000000968818723c */ /* 0x040fe200000418ff */
[----:B------:R-:W-:Y:S07]  /*fc80*/  LDSM.16.M88.4 R148, [R3+0xd100] ;  /* 0x00d100000394783b */ /* 0x000fee0000000200 */
[C---:B----4-:R-:W-:Y:S08]  /*fc90*/  HMMA.16816.F32.BF16 R28, R136.reuse, R152, RZ ;  /* 0x00000098881c723c */ /* 0x050ff000000418ff */
[----:B------:R-:W-:Y:S01]  /*fca0*/  HMMA.16816.F32.BF16 R32, R136, R154, RZ ;  /* 0x0000009a8820723c */ /* 0x000fe200000418ff */
[----:B------:R-:W2:Y:S07]  /*fcb0*/  LDSM.16.M88.4 R136, [R3+0xc900] ;  /* 0x00c900000388783b */ /* 0x000eae0000000200 */
[C---:B-1----:R-:W-:Y:S01]  /*fcc0*/  HMMA.16816.F32.BF16 R4, R140.reuse, R144, R4 ;  /* 0x000000908c04723c */ /* 0x042fe20000041804 */
[----:B------:R-:W1:Y:S07]  /*fcd0*/  LDSM.16.M88.4 R152, [R3+0xd900] ;  /* 0x00d900000398783b */ /* 0x000e6e0000000200 */
[C---:B------:R-:W-:Y:S01]  /*fce0*/  HMMA.16816.F32.BF16 R8, R140.reuse, R146, R8 ;  /* 0x000000928c08723c */ /* 0x040fe20000041808 */
[----:B------:R-:W-:Y:S01]  /*fcf0*/  @!PT LDS RZ, [RZ] ;  /* 0x00000000fffff984 */ /* 0x000fe20000000800 */
[----:B------:R-:W-:Y:S01]  /*fd00*/  @!PT LDS RZ, [RZ] ;  /* 0x00000000fffff984 */ /* 0x000fe20000000800 */
[----:B------:R-:W-:Y:S01]  /*fd10*/  @!PT LDS RZ, [RZ] ;  /* 0x00000000fffff984 */ /* 0x000fe20000000800 */
[----:B------:R3:W-:Y:S08]  /*fd20*/  @P0 LDGSTS.E.BYPASS.LTC128B.128 [R168], [R160.64], !P6 ;  /* 0x00000000a0a80fae */ /* 0x0007f0000f101d46 */
[----:B------:R4:W-:Y:S08]  /*fd30*/  @P0 LDGSTS.E.BYPASS.LTC128B.128 [R168+0x2000], [R166.64], !P5 ;  /* 0x02000000a6a80fae */ /* 0x0009f0000e901d46 */
[----:B------:R4:W-:Y:S01]  /*fd40*/  @P0 LDGSTS.E.BYPASS.LTC128B.128 [R168+0x4000], [R164.64], !P4 ;  /* 0x04000000a4a80fae */ /* 0x0009e2000e101d46 */
[C---:B--2---:R-:W-:Y:S07]  /*fd50*/  HMMA.16816.F32.BF16 R12, R140.reuse, R136, R12 ;  /* 0x000000888c0c723c */ /* 0x044fee000004180c */
[----:B------:R2:W-:Y:S01]  /*fd60*/  @P0 LDGSTS.E.BYPASS.LTC128B.128 [R168+0x1000], [R172.64], !P6 ;  /* 0x01000000aca80fae */ /* 0x0005e2000f101d46 */
[C---:B------:R-:W-:Y:S07]  /*fd70*/  HMMA.16816.F32.BF16 R16, R140.reuse, R138, R16 ;  /* 0x0000008a8c10723c */ /* 0x040fee0000041810 */
[----:B------:R5:W-:Y:S01]  /*fd80*/  @P0 LDGSTS.E.BYPASS.LTC128B.128 [R168+0x3000], [R174.64], !P5 ;  /* 0x03000000aea80fae */ /* 0x000be2000e901d46 */
[C---:B------:R-:W-:Y:S07]  /*fd90*/  HMMA.16816.F32.BF16 R20, R140.reuse, R148, R20 ;  /* 0x000000948c14723c */ /* 0x040fee0000041814 */
[----:B------:R5:W-:Y:S01]  /*fda0*/  @P0 LDGSTS.E.BYPASS.LTC128B.128 [R168+0x5000], [R170.64], !P4 ;  /* 0x05000000aaa80fae */ /* 0x000be2000e101d46 */
[----:B------:R-:W-:Y:S01]  /*fdb0*/  ISETP.GE.AND P0, PT, R210, 0x2, PT ;  /* 0x00000002d200780c */ /* 0x000fe20003f06270 */
[C---:B------:R-:W-:Y:S06]  /*fdc0*/  HMMA.16816.F32.BF16 R24, R140.reuse, R150, R24 ;  /* 0x000000968c18723c */ /* 0x040fec0000041818 */
[----:B------:R-:W-:Y:S01]  /*fdd0*/  LDSM.16.M88.4 R144, [R179] ;  /* 0x00000000b390783b */ /* 0x000fe20000000200 */
[----:B--2---:R-:W-:Y:S01]  /*fde0*/  IADD3 R172, R180, R3, RZ ;  /* 0x00000003b4ac7210 */ /* 0x004fe20007ffe0ff */
[C---:B-1----:R-:W-:Y:S06]  /*fdf0*/  HMMA.16816.F32.BF16 R28, R140.reuse, R152, R28 ;  /* 0x000000988c1c723c */ /* 0x042fec000004181c */
[----:B------:R-:W1:Y:S02]  /*fe00*/  LDSM.16.M88.4 R156, [R2+0xc100] ;  /* 0x00c10000029c783b */ /* 0x000e640000000200 */
[----:B------:R-:W-:Y:S06]  /*fe10*/  HMMA.16816.F32.BF16 R32, R140, R154, R32 ;  /* 0x0000009a8c20723c */ /* 0x000fec0000041820 */
[----:B---3--:R-:W2:Y:S08]  /*fe20*/  LDSM.16.M88.4 R160, [R2+0xc900] ;  /* 0x00c9000002a0783b */ /* 0x008eb00000000200 */
[----:B------:R-:W3:Y:S08]  /*fe30*/  LDSM.16.M88.4 R136, [R2+0xd100] ;  /* 0x00d100000288783b */ /* 0x000ef00000000200 */
[----:B------:R-:W0:Y:S08]  /*fe40*/  LDGDEPBAR ;  /* 0x00000000000079af */ /* 0x000e300000000000 */
[----:B----4-:R-:W4:Y:S01]  /*fe50*/  LDSM.16.M88.4 R164, [R2+0xd900] ;  /* 0x00d9000002a4783b */ /* 0x010f220000000200 */
[C---:B-1----:R-:W-:Y:S07]  /*fe60*/  HMMA.16816.F32.BF16 R4, R144.reuse, R156, R4 ;  /* 0x0000009c9004723c */ /* 0x042fee0000041804 */
[----:B------:R-:W-:Y:S01]  /*fe70*/  LDSM.16.M88.4 R148, [R178] ;  /* 0x00000000b294783b */ /* 0x000fe20000000200 */
[C---:B------:R-:W-:Y:S07]  /*fe80*/  HMMA.16816.F32.BF16 R8, R144.reuse, R158, R8 ;  /* 0x0000009e9008723c */ /* 0x040fee0000041808 */
[----:B-----5:R-:W1:Y:S01]  /*fe90*/  LDSM.16.M88.4 R168, [R172+0xc100] ;  /* 0x00c10000aca8783b */ /* 0x020e620000000200 */
[C---:B--2---:R-:W-:Y:S07]  /*fea0*/  HMMA.16816.F32.BF16 R12, R144.reuse, R160, R12 ;  /* 0x000000a0900c723c */ /* 0x044fee000004180c */
[----:B------:R-:W2:Y:S01]  /*feb0*/  LDSM.16.M88.4 R140, [R172+0xc900] ;  /* 0x00c90000ac8c783b */ /* 0x000ea20000000200 */
[C---:B------:R-:W-:Y:S07]  /*fec0*/  HMMA.16816.F32.BF16 R16, R144.reuse, R162, R16 ;  /* 0x000000a29010723c */ /* 0x040fee0000041810 */
[----:B------:R-:W5:Y:S01]  /*fed0*/  LDSM.16.M88.4 R152, [R172+0xd100] ;  /* 0x00d10000ac98783b */ /* 0x000f620000000200 */
[C---:B---3--:R-:W-:Y:S07]  /*fee0*/  HMMA.16816.F32.BF16 R20, R144.reuse, R136, R20 ;  /* 0x000000889014723c */ /* 0x048fee0000041814 */
[----:B------:R-:W3:Y:S01]  /*fef0*/  LDSM.16.M88.4 R156, [R172+0xd900] ;  /* 0x00d90000ac9c783b */ /* 0x000ee20000000200 */
[C---:B------:R-:W-:Y:S07]  /*ff00*/  HMMA.16816.F32.BF16 R24, R144.reuse, R138, R24 ;  /* 0x0000008a9018723c */ /* 0x040fee0000041818 */
[----:B------:R-:W-:Y:S01]  /*ff10*/  LDSM.16.M88.4 R136, [R182+0x4000] ;  /* 0x00400000b688783b */ /* 0x000fe20000000200 */
[C---:B----4-:R-:W-:Y:S07]  /*ff20*/  HMMA.16816.F32.BF16 R28, R144.reuse, R164, R28 ;  /* 0x000000a4901c723c */ /* 0x050fee000004181c */
[----:B------:R-:W-:Y:S01]  /*ff30*/  LDSM.16.M88.4 R160, [R183+UR4+0xe900] ;  /* 0x00e90004b7a0783b */ /* 0x000fe20008000200 */
[----:B------:R-:W-:Y:S07]  /*ff40*/  HMMA.16816.F32.BF16 R32, R144, R166, R32 ;  /* 0x000000a69020723c */ /* 0x000fee0000041820 */
[----:B------:R-:W4:Y:S01]  /*ff50*/  LDSM.16.M88.4 R144, [R183+UR4+0xe100] ;  /* 0x00e10004b790783b */ /* 0x000f220008000200 */
[C---:B-1----:R-:W-:Y:S07]  /*ff60*/  HMMA.16816.F32.BF16 R4, R148.reuse, R168, R4 ;  /* 0x000000a89404723c */ /* 0x042fee0000041804 */
[----:B------:R-:W-:Y:S01]  /*ff70*/  LDSM.16.M88.4 R164, [R134+0x4000] ;  /* 0x0040000086a4783b */ /* 0x000fe20000000200 */
[C---:B------:R-:W-:Y:S07]  /*ff80*/  HMMA.16816.F32.BF16 R8, R148.reuse, R170, R8 ;  /* 0x000000aa9408723c */ /* 0x040fee0000041808 */
[----:B------:R-:W-:Y:S01]  /*ff90*/  LDSM.16.M88.4 R168, [R3+0xe100] ;  /* 0x00e1000003a8783b */ /* 0x000fe20000000200 */
[C---:B--2---:R-:W-:Y:S08]  /*ffa0*/  HMMA.16816.F32.BF16 R12, R148.reuse, R140, R12 ;  /* 0x0000008c940c723c */ /* 0x044ff0000004180c */
[C---:B------:R-:W-:Y:S01]  /*ffb0*/  HMMA.16816.F32.BF16 R16, R148.reuse, R142, R16 ;  /* 0x0000008e9410723c */ /* 0x040fe20000041810 */
[----:B------:R-:W1:Y:S07]  /*ffc0*/  LDSM.16.M88.4 R140, [R183+UR4+0xf100] ;  /* 0x00f10004b78c783b */ /* 0x000e6e0008000200 */
[C---:B-----5:R-:W-:Y:S08]  /*ffd0*/  HMMA.16816.F32.BF16 R20, R148.reuse, R152, R20 ;  /* 0x000000989414723c */ /* 0x060ff00000041814 */
[C---:B------:R-:W-:Y:S01]  /*ffe0*/  HMMA.16816.F32.BF16 R24, R148.reuse, R154, R24 ;  /* 0x0000009a9418723c */ /* 0x040fe20000041818 */
[----:B------:R-:W2:Y:S07]  /*fff0*/  LDSM.16.M88.4 R152, [R183+UR4+0xf900] ;  /* 0x00f90004b798783b */ /* 0x000eae0008000200 */
[C---:B---3--:R-:W-:Y:S08]  /*10000*/  HMMA.16816.F32.BF16 R28, R148.reuse, R156, R28 ;  /* 0x0000009c941c723c */ /* 0x048ff0000004181c */
[----:B------:R-:W-:Y:S01]  /*10010*/  HMMA.16816.F32.BF16 R32, R148, R158, R32 ;  /* 0x0000009e9420723c */ /* 0x000fe20000041820 */
[----:B------:R-:W3:Y:S07]  /*10020*/  LDSM.16.M88.4 R148, [R3+0xe900] ;  /* 0x00e900000394783b */ /* 0x000eee0000000200 */
[C---:B----4-:R-:W-:Y:S01]  /*10030*/  HMMA.16816.F32.BF16 R4, R136.reuse, R144, R4 ;  /* 0x000000908804723c */ /* 0x050fe20000041804 */
[----:B------:R-:W-:Y:S07]  /*10040*/  LDSM.16.M88.4 R156, [R3+0xf900] ;  /* 0x00f90000039c783b */ /* 0x000fee0000000200 */
        /* <DEDUP_REMOVED lines=11> */
[C---:B------:R-:W-:Y:S01]  /*10100*/  HMMA.16816.F32.BF16 R4, R164.reuse, R168, R4 ;  /* 0x000000a8a404723c */ /* 0x040fe20000041804 */
[----:B------:R-:W-:Y:S07]  /*10110*/  LDSM.16.M88.4 R152, [R178+0x4000] ;  /* 0x00400000b298783b */ /* 0x000fee0000000200 */
[C---:B------:R-:W-:Y:S01]  /*10120*/  HMMA.16816.F32.BF16 R8, R164.reuse, R170, R8 ;  /* 0x000000aaa408723c */ /* 0x040fe20000041808 */
[----:B------:R-:W-:Y:S07]  /*10130*/  LDSM.16.M88.4 R168, [R172+0xe100] ;  /* 0x00e10000aca8783b */ /* 0x000fee0000000200 */
[C---:B---3--:R-:W-:Y:S01]  /*10140*/  HMMA.16816.F32.BF16 R12, R164.reuse, R148, R12 ;  /* 0x00000094a40c723c */ /* 0x048fe2000004180c */
[----:B------:R-:W-:Y:S07]  /*10150*/  LDSM.16.M88.4 R172, [R172+0x10100] ;  /* 0x01010000acac783b */ /* 0x000fee0000000200 */
[C---:B------:R-:W-:Y:S01]  /*10160*/  HMMA.16816.F32.BF16 R16, R164.reuse, R150, R16 ;  /* 0x00000096a410723c */ /* 0x040fe20000041810 */
[----:B------:R-:W3:Y:S07]  /*10170*/  LDSM.16.M88.4 R148, [R2+0xf100] ;  /* 0x00f100000294783b */ /* 0x000eee0000000200 */
[C---:B----4-:R-:W-:Y:S08]  /*10180*/  HMMA.16816.F32.BF16 R20, R164.reuse, R144, R20 ;  /* 0x00000090a414723c */ /* 0x050ff00000041814 */
[C---:B------:R-:W-:Y:S01]  /*10190*/  HMMA.16816.F32.BF16 R24, R164.reuse, R146, R24 ;  /* 0x00000092a418723c */ /* 0x040fe20000041818 */
[----:B------:R-:W4:Y:S07]  /*101a0*/  LDSM.16.M88.4 R144, [R2+0xf900] ;  /* 0x00f900000290783b */ /* 0x000f2e0000000200 */
[C---:B------:R-:W-:Y:S08]  /*101b0*/  HMMA.16816.F32.BF16 R28, R164.reuse, R156, R28 ;  /* 0x0000009ca41c723c */ /* 0x040ff0000004181c */
[----:B------:R-:W-:Y:S01]  /*101c0*/  HMMA.16816.F32.BF16 R32, R164, R158, R32 ;  /* 0x0000009ea420723c */ /* 0x000fe20000041820 */
[----:B------:R-:W5:Y:S07]  /*101d0*/  LDSM.16.M88.4 R156, [R132+0xe900] ;  /* 0x00e90000849c783b */ /* 0x000f6e0000000200 */
[C---:B-1----:R-:W-:Y:S01]  /*101e0*/  HMMA.16816.F32.BF16 R4, R140.reuse, R160, R4 ;  /* 0x000000a08c04723c */ /* 0x042fe20000041804 */
[----:B------:R-:W-:Y:S07]  /*101f0*/  LDSM.16.M88.4 R164, [R183+UR4+0x11100] ;  /* 0x01110004b7a4783b */ /* 0x000fee0008000200 */
[C---:B------:R-:W-:Y:S01]  /*10200*/  HMMA.16816.F32.BF16 R8, R140.reuse, R162, R8 ;  /* 0x000000a28c08723c */ /* 0x040fe20000041808 */
[----:B------:R-:W-:Y:S07]  /*10210*/  LDSM.16.M88.4 R160, [R183+UR4+0x10900] ;  /* 0x01090004b7a0783b */ /* 0x000fee0008000200 */
[C---:B--2---:R-:W-:Y:S08]  /*10220*/  HMMA.16816.F32.BF16 R12, R140.reuse, R136, R12 ;  /* 0x000000888c0c723c */ /* 0x044ff0000004180c */
[C---:B------:R-:W-:Y:S01]  /*10230*/  HMMA.16816.F32.BF16 R16, R140.reuse, R138, R16 ;  /* 0x0000008a8c10723c */ /* 0x040fe20000041810 */
[----:B------:R-:W1:Y:S07]  /*10240*/  LDSM.16.M88.4 R136, [R132+0xf100] ;  /* 0x00f100008488783b */ /* 0x000e6e0000000200 */
[C---:B---3--:R-:W-:Y:S08]  /*10250*/  HMMA.16816.F32.BF16 R20, R140.reuse, R148, R20 ;  /* 0x000000948c14723c */ /* 0x048ff00000041814 */
[C---:B------:R-:W-:Y:S01]  /*10260*/  HMMA.16816.F32.BF16 R24, R140.reuse, R150, R24 ;  /* 0x000000968c18723c */ /* 0x040fe20000041818 */
[----:B------:R-:W2:Y:S07]  /*10270*/  LDSM.16.M88.4 R148, [R132+0xf900] ;  /* 0x00f900008494783b */ /* 0x000eae0000000200 */
[C---:B----4-:R-:W-:Y:S08]  /*10280*/  HMMA.16816.F32.BF16 R28, R140.reuse, R144, R28 ;  /* 0x000000908c1c723c */ /* 0x050ff0000004181c */
[----:B------:R-:W-:Y:S01]  /*10290*/  HMMA.16816.F32.BF16 R32, R140, R146, R32 ;  /* 0x000000928c20723c */ /* 0x000fe20000041820 */
[----:B------:R-:W-:Y:S07]  /*102a0*/  LDSM.16.M88.4 R140, [R182+0x8000] ;  /* 0x00800000b68c783b */ /* 0x000fee0000000200 */
[C---:B------:R-:W-:Y:S01]  /*102b0*/  HMMA.16816.F32.BF16 R4, R152.reuse, R168, R4 ;  /* 0x000000a89804723c */ /* 0x040fe20000041804 */
[----:B------:R-:W3:Y:S07]  /*102c0*/  LDSM.16.M88.4 R144, [R183+UR4+0x10100] ;  /* 0x01010004b790783b */ /* 0x000eee0008000200 */
[C---:B------:R-:W-:Y:S01]  /*102d0*/  HMMA.16816.F32.BF16 R8, R152.reuse, R170, R8 ;  /* 0x000000aa9808723c */ /* 0x040fe20000041808 */
[----:B------:R-:W-:Y:S07]  /*102e0*/  LDSM.16.M88.4 R168, [R3+0x10100] ;  /* 0x0101000003a8783b */ /* 0x000fee0000000200 */
[C---:B-----5:R-:W-:Y:S08]  /*102f0*/  HMMA.16816.F32.BF16 R12, R152.reuse, R156, R12 ;  /* 0x0000009c980c723c */ /* 0x060ff0000004180c */
[C---:B------:R-:W-:Y:S01]  /*10300*/  HMMA.16816.F32.BF16 R16, R152.reuse, R158, R16 ;  /* 0x0000009e9810723c */ /* 0x040fe20000041810 */
[----:B------:R-:W4:Y:S07]  /*10310*/  LDSM.16.M88.4 R156, [R183+UR4+0x11900] ;  /* 0x01190004b79c783b */ /* 0x000f2e0008000200 */
        /* <DEDUP_REMOVED lines=29> */
[C---:B------:R-:W-:Y:S08]  /*104f0*/  HMMA.16816.F32.BF16 R28, R136.reuse, R152, R28 ;  /* 0x00000098881c723c */ /* 0x040ff0000004181c */
[----:B------:R-:W-:Y:S01]  /*10500*/  HMMA.16816.F32.BF16 R32, R136, R154, R32 ;  /* 0x0000009a8820723c */ /* 0x000fe20000041820 */
[----:B------:R-:W3:Y:S07]  /*10510*/  LDSM.16.M88.4 R136, [R132+0x10900] ;  /* 0x010900008488783b */ /* 0x000eee0000000200 */
[C---:B-----5:R-:W-:Y:S08]  /*10520*/  HMMA.16816.F32.BF16 R4, R160.reuse, R164, R4 ;  /* 0x000000a4a004723c */ /* 0x060ff00000041804 */
[C---:B------:R-:W-:Y:S08]  /*10530*/  HMMA.16816.F32.BF16 R8, R160.reuse, R166, R8 ;  /* 0x000000a6a008723c */ /* 0x040ff00000041808 */
[C---:B----4-:R-:W-:Y:S08]  /*10540*/  HMMA.16816.F32.BF16 R12, R160.reuse, R140, R12 ;  /* 0x0000008ca00c723c */ /* 0x050ff0000004180c */
[C---:B------:R-:W-:Y:S01]  /*10550*/  HMMA.16816.F32.BF16 R16, R160.reuse, R142, R16 ;  /* 0x0000008ea010723c */ /* 0x040fe20000041810 */
[----:B------:R-:W4:Y:S01]  /*10560*/  LDSM.16.M88.4 R140, [R132+0x11100] ;  /* 0x01110000848c783b */ /* 0x000f220000000200 */
[----:B------:R-:W-:Y:S06]  /*10570*/  DEPBAR.LE SB0, 0x2 ;  /* 0x000080800000791a */ /* 0x000fec0000000000 */
[C---:B-1----:R-:W-:Y:S01]  /*10580*/  HMMA.16816.F32.BF16 R20, R160.reuse, R156, R20 ;  /* 0x0000009ca014723c */ /* 0x042fe20000041814 */
[----:B------:R-:W-:Y:S07]  /*10590*/  BAR.SYNC.DEFER_BLOCKING 0x0 ;  /* 0x0000000000007b1d */ /* 0x000fee0000010000 */
[C---:B------:R-:W-:Y:S08]  /*105a0*/  HMMA.16816.F32.BF16 R24, R160.reuse, R158, R24 ;  /* 0x0000009ea018723c */ /* 0x040ff00000041818 */
[C---:B--2---:R-:W-:Y:S08]  /*105b0*/  HMMA.16816.F32.BF16 R28, R160.reuse, R148, R28 ;  /* 0x00000094a01c723c */ /* 0x044ff0000004181c */
[----:B------:R-:W-:Y:S01]  /*105c0*/  HMMA.16816.F32.BF16 R32, R160, R150, R32 ;  /* 0x00000096a020723c */ /* 0x000fe20000041820 */
[----:B------:R-:W-:Y:S07]  /*105d0*/  LDSM.16.MT88.4 R148, [R177+UR4+0x2900] ;  /* 0x00290004b194783b */ /* 0x000fee0008004200 */
[C---:B------:R-:W-:Y:S08]  /*105e0*/  HMMA.16816.F32.BF16 R4, R168.reuse, R172, R4 ;  /* 0x000000aca804723c */ /* 0x040ff00000041804 */
[C---:B------:R-:W-:Y:S08]  /*105f0*/  HMMA.16816.F32.BF16 R8, R168.reuse, R174, R8 ;  /* 0x000000aea808723c */ /* 0x040ff00000041808 */
[C---:B---3--:R-:W-:Y:S08]  /*10600*/  HMMA.16816.F32.BF16 R12, R168.reuse, R136, R12 ;  /* 0x00000088a80c723c */ /* 0x048ff0000004180c */
[C---:B------:R-:W-:Y:S01]  /*10610*/  HMMA.16816.F32.BF16 R16, R168.reuse, R138, R16 ;  /* 0x0000008aa810723c */ /* 0x040fe20000041810 */
[----:B------:R-:W-:Y:S03]  /*10620*/  LDSM.16.MT88.4 R136, [R177+UR4+0x100] ;  /* 0x00010004b188783b */ /* 0x000fe60008004200 */
        /* <DEDUP_REMOVED lines=8> */
[C---:B------:R-:W-:Y:S04]  /*106b0*/  HMMA.16816.F32.BF16 R28, R168.reuse, R144, R28 ;  /* 0x00000090a81c723c */ /* 0x040fe8000004181c */
        /* <DEDUP_REMOVED lines=21> */
[----:B------:R-:W-:Y:S04]  /*10810*/  FMNMX.FTZ R3, R29, R2, !PT ;  /* 0x000000021d037209 */ /* 0x000fe80007810000 */
        /* <DEDUP_REMOVED lines=12> */
[C---:B------:R-:W-:Y:S02]  /*108e0*/  FADD.FTZ R133, -R132.reuse, R133 ;  /* 0x0000008584857221 */ /* 0x040fe40000010100 */
[----:B------:R-:W-:Y:S01]  /*108f0*/  FMUL.FTZ R172, R132, c[0x0][0x2d0] ;  /* 0x0000b40084ac7a20 */ /* 0x000fe20000410000 */
[----:B--2---:R-:W-:Y:S01]  /*10900*/  FMNMX.FTZ R3, R156, R3, !PT ;  /* 0x000000039c037209 */ /* 0x004fe20007810000 */
[----:B------:R-:W-:Y:S01]  /*10910*/  FMUL.FTZ R2, R133, c[0x0][0x2d0] ;  /* 0x0000b40085027a20 */ /* 0x000fe20000410000 */
[----:B------:R-:W-:Y:S01]  /*10920*/  LDSM.16.MT88.4 R156, [R176+UR4+0x2900] ;  /* 0x00290004b09c783b */ /* 0x000fe20008004200 */
[----:B------:R-:W-:Y:S02]  /*10930*/  FFMA.FTZ R162, R4, c[0x0][0x2d0], -R172 ;  /* 0x0000b40004a27a23 */ /* 0x000fe400000108ac */
[C---:B------:R-:W-:Y:S02]  /*10940*/  FADD.FTZ R133, -R3.reuse, R0 ;  /* 0x0000000003857221 */ /* 0x040fe40000010100 */
[----:B------:R-:W-:Y:S01]  /*10950*/  FMUL.FTZ R169, R3, c[0x0][0x2d0] ;  /* 0x0000b40003a97a20 */ /* 0x000fe20000410000 */
[----:B------:R-:W1:Y:S01]  /*10960*/  MUFU.EX2 R2, R2 ;  /* 0x0000000200027308 */ /* 0x000e620000000800 */
[----:B------:R-:W-:Y:S02]  /*10970*/  FMUL.FTZ R0, R133, c[0x0][0x2d0] ;  /* 0x0000b40085007a20 */ /* 0x000fe40000410000 */
[--C-:B------:R-:W-:Y:S02]  /*10980*/  FFMA.FTZ R163, R5, c[0x0][0x2d0], -R172.reuse ;  /* 0x0000b40005a37a23 */ /* 0x100fe400000108ac */
[--C-:B------:R-:W-:Y:S01]  /*10990*/  FFMA.FTZ R166, R8, c[0x0][0x2d0], -R172.reuse ;  /* 0x0000b40008a67a23 */ /* 0x100fe200000108ac */
[----:B------:R-:W-:Y:S01]  /*109a0*/  IADD3 R8, R177, UR4, RZ ;  /* 0x00000004b1087c10 */ /* 0x000fe2000fffe0ff */
[--C-:B------:R-:W-:Y:S02]  /*109b0*/  FFMA.FTZ R161, R9, c[0x0][0x2d0], -R172.reuse ;  /* 0x0000b40009a17a23 */ /* 0x100fe400000108ac */
[--C-:B------:R-:W-:Y:S01]  /*109c0*/  FFMA.FTZ R167, R6, c[0x0][0x2d0], -R169.reuse ;  /* 0x0000b40006a77a23 */ /* 0x100fe200000108a9 */
[----:B------:R-:W2:Y:S01]  /*109d0*/  MUFU.EX2 R0, R0 ;  /* 0x0000000000007308 */ /* 0x000ea20000000800 */
[--C-:B------:R-:W-:Y:S01]  /*109e0*/  FFMA.FTZ R168, R7, c[0x0][0x2d0], -R169.reuse ;  /* 0x0000b40007a87a23 */ /* 0x100fe200000108a9 */
[----:B------:R-:W-:Y:S01]  /*109f0*/  IADD3 R133, R181, R8, RZ ;  /* 0x00000008b5857210 */ /* 0x000fe20007ffe0ff */
[--C-:B------:R-:W-:Y:S02]  /*10a00*/  FFMA.FTZ R164, R10, c[0x0][0x2d0], -R169.reuse ;  /* 0x0000b4000aa47a23 */ /* 0x100fe400000108a9 */
[--C-:B------:R-:W-:Y:S02]  /*10a10*/  FFMA.FTZ R165, R11, c[0x0][0x2d0], -R169.reuse ;  /* 0x0000b4000ba57a23 */ /* 0x100fe400000108a9 */
[----:B------:R-:W3:Y:S01]  /*10a20*/  LDSM.16.MT88.4 R140, [R133+0x100] ;  /* 0x00010000858c783b */ /* 0x000ee20000004200 */
[--C-:B------:R-:W-:Y:S02]  /*10a30*/  FFMA.FTZ R219, R26, c[0x0][0x2d0], -R169.reuse ;  /* 0x0000b4001adb7a23 */ /* 0x100fe400000108a9 */
[----:B------:R-:W-:Y:S01]  /*10a40*/  MUFU.EX2 R162, R162 ;  /* 0x000000a200a27308 */ /* 0x000fe20000000800 */
[--C-:B------:R-:W-:Y:S02]  /*10a50*/  FFMA.FTZ R220, R27, c[0x0][0x2d0], -R169.reuse ;  /* 0x0000b4001bdc7a23 */ /* 0x100fe400000108a9 */
[--C-:B------:R-:W-:Y:S02]  /*10a60*/  FFMA.FTZ R221, R28, c[0x0][0x2d0], -R172.reuse ;  /* 0x0000b4001cdd7a23 */ /* 0x100fe400000108ac */
[C---:B-1----:R-:W-:Y:S01]  /*10a70*/  FMUL.FTZ R4, R2.reuse, R128 ;  /* 0x0000008002047220 */ /* 0x042fe20000410000 */
[----:B------:R-:W-:Y:S01]  /*10a80*/  LDSM.16.MT88.4 R152, [R133+0x2900] ;  /* 0x002900008598783b */ /* 0x000fe20000004200 */
[C---:B------:R-:W-:Y:S02]  /*10a90*/  FMUL.FTZ R5, R2.reuse, R129 ;  /* 0x0000008102057220 */ /* 0x040fe40000410000 */
[C---:B------:R-:W-:Y:S01]  /*10aa0*/  FMUL.FTZ R8, R2.reuse, R124 ;  /* 0x0000007c02087220 */ /* 0x040fe20000410000 */
[----:B------:R-:W1:Y:S01]  /*10ab0*/  MUFU.EX2 R163, R163 ;  /* 0x000000a300a37308 */ /* 0x000e620000000800 */
[C---:B------:R-:W-:Y:S02]  /*10ac0*/  FMUL.FTZ R9, R2.reuse, R125 ;  /* 0x0000007d02097220 */ /* 0x040fe40000410000 */
[----:B------:R-:W-:Y:S02]  /*10ad0*/  FMUL.FTZ R36, R2, R36 ;  /* 0x0000002402247220 */ /* 0x000fe40000410000 */
[C---:B--2---:R-:W-:Y:S02]  /*10ae0*/  FMUL.FTZ R6, R0.reuse, R130 ;  /* 0x0000008200067220 */ /* 0x044fe40000410000 */
[C---:B------:R-:W-:Y:S02]  /*10af0*/  FMUL.FTZ R7, R0.reuse, R131 ;  /* 0x0000008300077220 */ /* 0x040fe40000410000 */
[C---:B------:R-:W-:Y:S01]  /*10b00*/  FMUL.FTZ R10, R0.reuse, R126 ;  /* 0x0000007e000a7220 */ /* 0x040fe20000410000 */
[----:B------:R-:W-:Y:S01]  /*10b10*/  MUFU.EX2 R166, R166 ;  /* 0x000000a600a67308 */ /* 0x000fe20000000800 */
[----:B------:R-:W-:Y:S02]  /*10b20*/  FMUL.FTZ R11, R0, R127 ;  /* 0x0000007f000b7220 */ /* 0x000fe40000410000 */
[----:B------:R-:W2:Y:S01]  /*10b30*/  LDSM.16.MT88.4 R124, [R176+UR4+0x100] ;  /* 0x00010004b07c783b */ /* 0x000ea20008004200 */
[----:B------:R-:W-:Y:S02]  /*10b40*/  FMUL.FTZ R37, R2, R37 ;  /* 0x0000002502257220 */ /* 0x000fe40000410000 */
[C---:B------:R-:W-:Y:S02]  /*10b50*/  FMUL.FTZ R38, R0.reuse, R38 ;  /* 0x0000002600267220 */ /* 0x040fe40000410000 */
[----:B------:R-:W-:Y:S02]  /*10b60*/  FMUL.FTZ R39, R0, R39 ;  /* 0x0000002700277220 */ /* 0x000fe40000410000 */
[----:B------:R-:W4:Y:S01]  /*10b70*/  MUFU.EX2 R161, R161 ;  /* 0x000000a100a17308 */ /* 0x000f220000000800 */
        /* <DEDUP_REMOVED lines=15> */
[----:B----4-:R-:W-:Y:S01]  /*10c70*/  F2FP.BF16.PACK_AB R130, R161, R166 ;  /* 0x000000a6a182723e */ /* 0x010fe200000010ff */
        /* <DEDUP_REMOVED lines=9> */
[----:B------:R-:W4:Y:S01]  /*10d10*/  MUFU.EX2 R165, R165 ;  /* 0x000000a500a57308 */ /* 0x000f220000000800 */
[--C-:B------:R-:W-:Y:S02]  /*10d20*/  FFMA.FTZ R222, R29, c[0x0][0x2d0], -R172.reuse ;  /* 0x0000b4001dde7a23 */ /* 0x100fe400000108ac */
[----:B------:R-:W-:Y:S01]  /*10d30*/  FFMA.FTZ R223, R32, c[0x0][0x2d0], -R172 ;  /* 0x0000b40020df7a23 */ /* 0x000fe200000108ac */
[----:B-1----:R-:W-:Y:S01]  /*10d40*/  F2FP.BF16.PACK_AB R129, R168, R167 ;  /* 0x000000a7a881723e */ /* 0x002fe200000010ff */
[--C-:B------:R-:W-:Y:S02]  /*10d50*/  FFMA.FTZ R224, R30, c[0x0][0x2d0], -R169.reuse ;  /* 0x0000b4001ee07a23 */ /* 0x100fe400000108a9 */
[--C-:B------:R-:W-:Y:S02]  /*10d60*/  FFMA.FTZ R225, R31, c[0x0][0x2d0], -R169.reuse ;  /* 0x0000b4001fe17a23 */ /* 0x100fe400000108a9 */
[----:B------:R-:W-:Y:S01]  /*10d70*/  LDSM.16.MT88.4 R28, [R133+0x1900] ;  /* 0x00190000851c783b */ /* 0x000fe20000004200 */
[--C-:B------:R-:W-:Y:S01]  /*10d80*/  FFMA.FTZ R226, R34, c[0x0][0x2d0], -R169.reuse ;  /* 0x0000b40022e27a23 */ /* 0x100fe200000108a9 */
[----:B------:R-:W-:Y:S01]  /*10d90*/  MUFU.EX2 R219, R219 ;  /* 0x000000db00db7308 */ /* 0x000fe20000000800 */
[C---:B------:R-:W-:Y:S02]  /*10da0*/  FFMA.FTZ R162, R2.reuse, R213, R162 ;  /* 0x000000d502a27223 */ /* 0x040fe400000100a2 */
[C---:B------:R-:W-:Y:S02]  /*10db0*/  FMUL.FTZ R60, R2.reuse, R60 ;  /* 0x0000003c023c7220 */ /* 0x040fe40000410000 */
[----:B------:R-:W-:Y:S02]  /*10dc0*/  FMUL.FTZ R61, R2, R61 ;  /* 0x0000003d023d7220 */ /* 0x000fe40000410000 */
[C---:B------:R-:W-:Y:S02]  /*10dd0*/  FMUL.FTZ R62, R0.reuse, R62 ;  /* 0x0000003e003e7220 */ /* 0x040fe40000410000 */
[----:B------:R-:W-:Y:S01]  /*10de0*/  FMUL.FTZ R63, R0, R63 ;  /* 0x0000003f003f7220 */ /* 0x000fe20000410000 */
[----:B------:R-:W-:Y:S01]  /*10df0*/  MUFU.EX2 R220, R220 ;  /* 0x000000dc00dc7308 */ /* 0x000fe20000000800 */
[C---:B------:R-:W-:Y:S01]  /*10e00*/  FMUL.FTZ R64, R2.reuse, R64 ;  /* 0x0000004002407220 */ /* 0x040fe20000410000 */
[----:B----4-:R-:W-:Y:S01]  /*10e10*/  F2FP.BF16.PACK_AB R131, R165, R164 ;  /* 0x000000a4a583723e */ /* 0x010fe200000010ff */
[----:B------:R-:W-:Y:S02]  /*10e20*/  FMUL.FTZ R65, R2, R65 ;  /* 0x0000004102417220 */ /* 0x000fe40000410000 */
[C---:B------:R-:W-:Y:S02]  /*10e30*/  FMUL.FTZ R66, R0.reuse, R66 ;  /* 0x0000004200427220 */ /* 0x040fe40000410000 */
[----:B------:R-:W-:Y:S02]  /*10e40*/  FMUL.FTZ R67, R0, R67 ;  /* 0x0000004300437220 */ /* 0x000fe40000410000 */
[C---:B------:R-:W-:Y:S01]  /*10e50*/  HMMA.16816.F32.BF16 R4, R128.reuse, R136, R4 ;  /* 0x000000888004723c */ /* 0x040fe20000041804 */
[----:B------:R-:W-:Y:S04]  /*10e60*/  MUFU.EX2 R221, R221 ;  /* 0x000000dd00dd7308 */ /* 0x000fe80000000800 */
[----:B------:R-:W-:Y:S02]  /*10e70*/  FMUL.FTZ R68, R2, R68 ;  /* 0x0000004402447220 */ /* 0x000fe40000410000 */
[----:B------:R-:W-:Y:S01]  /*10e80*/  IADD3 R136, R176, UR4, RZ ;  /* 0x00000004b0887c10 */ /* 0x000fe2000fffe0ff */
[C---:B------:R-:W-:Y:S03]  /*10e90*/  HMMA.16816.F32.BF16 R8, R128.reuse, R138, R8 ;  /* 0x0000008a8008723c */ /* 0x040fe60000041808 */
[----:B------:R-:W-:Y:S01]  /*10ea0*/  MUFU.EX2 R222, R222 ;  /* 0x000000de00de7308 */ /* 0x000fe20000000800 */
[----:B------:R-:W-:Y:S01]  /*10eb0*/  IADD3 R160, R181, R136, RZ ;  /* 0x00000088b5a07210 */ /* 0x000fe20007ffe0ff */
[----:B------:R-:W-:Y:S02]  /*10ec0*/  FMUL.FTZ R69, R2, R69 ;  /* 0x0000004502457220 */ /* 0x000fe40000410000 */
[C---:B------:R-:W-:Y:S01]  /*10ed0*/  FMUL.FTZ R70, R0.reuse, R70 ;  /* 0x0000004600467220 */ /* 0x040fe20000410000 */
[C---:B---3--:R-:W-:Y:S01]  /*10ee0*/  HMMA.16816.F32.BF16 R36, R128.reuse, R140, R36 ;  /* 0x0000008c8024723c */ /* 0x048fe20000041824 */
[----:B------:R-:W1:Y:S03]  /*10ef0*/  LDSM.16.MT88.4 R136, [R160+0x100] ;  /* 0x00010000a088783b */ /* 0x000e660000004200 */
[----:B------:R-:W-:Y:S01]  /*10f00*/  FMUL.FTZ R71, R0, R71 ;  /* 0x0000004700477220 */ /* 0x000fe20000410000 */
[----:B------:R-:W-:Y:S01]  /*10f10*/  MUFU.EX2 R223, R223 ;  /* 0x000000df00df7308 */ /* 0x000fe20000000800 */
[C---:B------:R-:W-:Y:S02]  /*10f20*/  FMUL.FTZ R72, R2.reuse, R72 ;  /* 0x0000004802487220 */ /* 0x040fe40000410000 */
[C---:B------:R-:W-:Y:S01]  /*10f30*/  HMMA.16816.F32.BF16 R40, R128.reuse, R142, R40 ;  /* 0x0000008e8028723c */ /* 0x040fe20000041828 */
[----:B------:R-:W3:Y:S03]  /*10f40*/  LDSM.16.MT88.4 R140, [R177+UR4+0x2100] ;  /* 0x00210004b18c783b */ /* 0x000ee60008004200 */
[----:B------:R-:W-:Y:S02]  /*10f50*/  FMUL.FTZ R73, R2, R73 ;  /* 0x0000004902497220 */ /* 0x000fe40000410000 */
[C---:B------:R-:W-:Y:S01]  /*10f60*/  FMUL.FTZ R74, R0.reuse, R74 ;  /* 0x0000004a004a7220 */ /* 0x040fe20000410000 */
[----:B------:R-:W-:Y:S01]  /*10f70*/  MUFU.EX2 R224, R224 ;  /* 0x000000e000e07308 */ /* 0x000fe20000000800 */
[C---:B--2---:R-:W-:Y:S01]  /*10f80*/  HMMA.16816.F32.BF16 R44, R128.reuse, R124, R44 ;  /* 0x0000007c802c723c */ /* 0x044fe2000004182c */
[----:B------:R-:W-:Y:S03]  /*10f90*/  LDSM.16.MT88.4 R144, [R160+0x900] ;  /* 0x00090000a090783b */ /* 0x000fe60000004200 */
[----:B------:R-:W-:Y:S02]  /*10fa0*/  FMUL.FTZ R75, R0, R75 ;  /* 0x0000004b004b7220 */ /* 0x000fe40000410000 */
[C---:B------:R-:W-:Y:S02]  /*10fb0*/  FMUL.FTZ R76, R2.reuse, R76 ;  /* 0x0000004c024c7220 */ /* 0x040fe40000410000 */
[C---:B------:R-:W-:Y:S01]  /*10fc0*/  HMMA.16816.F32.BF16 R48, R128.reuse, R126, R48 ;  /* 0x0000007e8030723c */ /* 0x040fe20000041830 */
[----:B------:R-:W2:Y:S01]  /*10fd0*/  LDSM.16.MT88.4 R124, [R133+0x2100] ;  /* 0x00210000857c783b */ /* 0x000ea20000004200 */
[----:B------:R-:W-:Y:S02]  /*10fe0*/  MUFU.EX2 R225, R225 ;  /* 0x000000e100e17308 */ /* 0x000fe40000000800 */
[----:B------:R-:W-:Y:S02]  /*10ff0*/  FMUL.FTZ R77, R2, R77 ;  /* 0x0000004d024d7220 */ /* 0x000fe40000410000 */
[C---:B------:R-:W-:Y:S02]  /*11000*/  FMUL.FTZ R78, R0.reuse, R78 ;  /* 0x0000004e004e7220 */ /* 0x040fe40000410000 */
[----:B------:R-:W-:Y:S04]  /*11010*/  FMUL.FTZ R79, R0, R79 ;  /* 0x0000004f004f7220 */ /* 0x000fe80000410000 */
[C---:B------:R-:W-:Y:S01]  /*11020*/  FMUL.FTZ R80, R2.reuse, R80 ;  /* 0x0000005002507220 */ /* 0x040fe20000410000 */
[----:B------:R-:W-:Y:S01]  /*11030*/  MUFU.EX2 R226, R226 ;  /* 0x000000e200e27308 */ /* 0x000fe20000000800 */
[----:B------:R-:W-:Y:S02]  /*11040*/  FMUL.FTZ R81, R2, R81 ;  /* 0x0000005102517220 */ /* 0x000fe40000410000 */
[C---:B------:R-:W-:Y:S01]  /*11050*/  FMUL.FTZ R82, R0.reuse, R82 ;  /* 0x0000005200527220 */ /* 0x040fe20000410000 */
[C---:B-1----:R-:W-:Y:S03]  /*11060*/  HMMA.16816.F32.BF16 R52, R128.reuse, R136, R52 ;  /* 0x000000888034723c */ /* 0x042fe60000041834 */
[----:B------:R-:W-:Y:S02]  /*11070*/  FMUL.FTZ R83, R0, R83 ;  /* 0x0000005300537220 */ /* 0x000fe40000410000 */
[C---:B------:R-:W-:Y:S02]  /*11080*/  FMUL.FTZ R84, R2.reuse, R84 ;  /* 0x0000005402547220 */ /* 0x040fe40000410000 */
[----:B------:R-:W-:Y:S01]  /*11090*/  FMUL.FTZ R85, R2, R85 ;  /* 0x0000005502557220 */ /* 0x000fe20000410000 */
[C---:B------:R-:W-:Y:S01]  /*110a0*/  HMMA.16816.F32.BF16 R56, R128.reuse, R138, R56 ;  /* 0x0000008a8038723c */ /* 0x040fe20000041838 */
[----:B------:R-:W1:Y:S03]  /*110b0*/  LDSM.16.MT88.4 R136, [R176+UR4+0x2100] ;  /* 0x00210004b088783b */ /* 0x000e660008004200 */
        /* <DEDUP_REMOVED lines=9> */
[C---:B--2---:R-:W-:Y:S04]  /*11150*/  HMMA.16816.F32.BF16 R68, R128.reuse, R124, R68 ;  /* 0x0000007c8044723c */ /* 0x044fe80000041844 */
[C---:B------:R-:W-:Y:S02]  /*11160*/  FMUL.FTZ R92, R2.reuse, R92 ;  /* 0x0000005c025c7220 */ /* 0x040fe40000410000 */
[----:B------:R-:W-:Y:S02]  /*11170*/  FMUL.FTZ R93, R2, R93 ;  /* 0x0000005d025d7220 */ /* 0x000fe40000410000 */
[C---:B------:R-:W-:Y:S01]  /*11180*/  HMMA.16816.F32.BF16 R72, R128.reuse, R126, R72 ;  /* 0x0000007e8048723c */ /* 0x040fe20000041848 */
[----:B------:R-:W2:Y:S03]  /*11190*/  LDSM.16.MT88.4 R124, [R177+UR4+0x4100] ;  /* 0x00410004b17c783b */ /* 0x000ea60008004200 */
[C---:B------:R-:W-:Y:S02]  /*111a0*/  FMUL.FTZ R94, R0.reuse, R94 ;  /* 0x0000005e005e7220 */ /* 0x040fe40000410000 */
[----:B------:R-:W-:Y:S02]  /*111b0*/  FMUL.FTZ R95, R0, R95 ;  /* 0x0000005f005f7220 */ /* 0x000fe40000410000 */
[C---:B------:R-:W-:Y:S01]  /*111c0*/  FMUL.FTZ R96, R2.reuse, R96 ;  /* 0x0000006002607220 */ /* 0x040fe20000410000 */
[C---:B-1----:R-:W-:Y:S03]  /*111d0*/  HMMA.16816.F32.BF16 R76, R128.reuse, R136, R76 ;  /* 0x00000088804c723c */ /* 0x042fe6000004184c */
[----:B------:R-:W-:Y:S02]  /*111e0*/  FMUL.FTZ R97, R2, R97 ;  /* 0x0000006102617220 */ /* 0x000fe40000410000 */
        /* <DEDUP_REMOVED lines=10> */
[----:B------:R-:W3:Y:S03]  /*11290*/  LDSM.16.MT88.4 R140, [R176+UR4+0x4100] ;  /* 0x00410004b08c783b */ /* 0x000ee60008004200 */
[C---:B------:R-:W-:Y:S02]  /*112a0*/  FMUL.FTZ R104, R2.reuse, R104 ;  /* 0x0000006802687220 */ /* 0x040fe40000410000 */
[----:B------:R-:W-:Y:S02]  /*112b0*/  FMUL.FTZ R105, R2, R105 ;  /* 0x0000006902697220 */ /* 0x000fe40000410000 */
[C---:B--2---:R-:W-:Y:S04]  /*112c0*/  HMMA.16816.F32.BF16 R92, R128.reuse, R124, R92 ;  /* 0x0000007c805c723c */ /* 0x044fe8000004185c */
[C---:B------:R-:W-:Y:S02]  /*112d0*/  FMUL.FTZ R106, R0.reuse, R106 ;  /* 0x0000006a006a7220 */ /* 0x040fe40000410000 */
[----:B------:R-:W-:Y:S02]  /*112e0*/  FMUL.FTZ R107, R0, R107 ;  /* 0x0000006b006b7220 */ /* 0x000fe40000410000 */
[C---:B------:R-:W-:Y:S01]  /*112f0*/  HMMA.16816.F32.BF16 R96, R128.reuse, R126, R96 ;  /* 0x0000007e8060723c */ /* 0x040fe20000041860 */
[----:B------:R-:W2:Y:S03]  /*11300*/  LDSM.16.MT88.4 R124, [R160+0x4100] ;  /* 0x00410000a07c783b */ /* 0x000ea60000004200 */
[--C-:B------:R-:W-:Y:S02]  /*11310*/  FFMA.FTZ R170, R12, c[0x0][0x2d0], -R172.reuse ;  /* 0x0000b4000caa7a23 */ /* 0x100fe400000108ac */
[C---:B------:R-:W-:Y:S02]  /*11320*/  FMUL.FTZ R12, R2.reuse, R120 ;  /* 0x00000078020c7220 */ /* 0x040fe40000410000 */
[--C-:B------:R-:W-:Y:S01]  /*11330*/  FFMA.FTZ R171, R13, c[0x0][0x2d0], -R172.reuse ;  /* 0x0000b4000dab7a23 */ /* 0x100fe200000108ac */
[C---:B-1----:R-:W-:Y:S01]  /*11340*/  HMMA.16816.F32.BF16 R100, R128.reuse, R136, R100 ;  /* 0x000000888064723c */ /* 0x042fe20000041864 */
[----:B------:R-:W-:Y:S02]  /*11350*/  MUFU.EX2 R170, R170 ;  /* 0x000000aa00aa7308 */ /* 0x000fe40000000800 */
[----:B------:R-:W-:Y:S02]  /*11360*/  FMUL.FTZ R13, R2, R121 ;  /* 0x00000079020d7220 */ /* 0x000fe40000410000 */
[--C-:B------:R-:W-:Y:S02]  /*11370*/  FFMA.FTZ R175, R14, c[0x0][0x2d0], -R169.reuse ;  /* 0x0000b4000eaf7a23 */ /* 0x100fe400000108a9 */
[C---:B------:R-:W-:Y:S01]  /*11380*/  FMUL.FTZ R14, R0.reuse, R122 ;  /* 0x0000007a000e7220 */ /* 0x040fe20000410000 */
[C---:B------:R-:W-:Y:S01]  /*11390*/  HMMA.16816.F32.BF16 R104, R128.reuse, R138, R104 ;  /* 0x0000008a8068723c */ /* 0x040fe20000041868 */
[----:B------:R-:W-:Y:S02]  /*113a0*/  LDSM.16.MT88.4 R136, [R133+0x900] ;  /* 0x000900008588783b */ /* 0x000fe40000004200 */
[----:B------:R-:W1:Y:S01]  /*113b0*/  MUFU.EX2 R171, R171 ;  /* 0x000000ab00ab7308 */ /* 0x000e620000000800 */
[--C-:B------:R-:W-:Y:S02]  /*113c0*/  FFMA.FTZ R214, R15, c[0x0][0x2d0], -R169.reuse ;  /* 0x0000b4000fd67a23 */ /* 0x100fe400000108a9 */
[----:B------:R-:W-:Y:S02]  /*113d0*/  FMUL.FTZ R15, R0, R123 ;  /* 0x0000007b000f7220 */ /* 0x000fe40000410000 */
[--C-:B------:R-:W-:Y:S01]  /*113e0*/  FFMA.FTZ R173, R16, c[0x0][0x2d0], -R172.reuse ;  /* 0x0000b40010ad7a23 */ /* 0x100fe200000108ac */
[----:B------:R-:W4:Y:S03]  /*113f0*/  LDSM.16.MT88.4 R120, [R177+UR4+0x900] ;  /* 0x00090004b178783b */ /* 0x000f260008004200 */
[--C-:B------:R-:W-:Y:S01]  /*11400*/  FFMA.FTZ R174, R17, c[0x0][0x2d0], -R172.reuse ;  /* 0x0000b40011ae7a23 */ /* 0x100fe200000108ac */
[C---:B---3--:R-:W-:Y:S01]  /*11410*/  HMMA.16816.F32.BF16 R12, R128.reuse, R140, R12 ;  /* 0x0000008c800c723c */ /* 0x048fe2000004180c */
[----:B------:R-:W-:Y:S02]  /*11420*/  MUFU.EX2 R173, R173 ;  /* 0x000000ad00ad7308 */ /* 0x000fe40000000800 */
[--C-:B------:R-:W-:Y:S02]  /*11430*/  FFMA.FTZ R215, R18, c[0x0][0x2d0], -R169.reuse ;  /* 0x0000b40012d77a23 */ /* 0x100fe400000108a9 */
[--C-:B------:R-:W-:Y:S02]  /*11440*/  FFMA.FTZ R216, R19, c[0x0][0x2d0], -R169.reuse ;  /* 0x0000b40013d87a23 */ /* 0x100fe400000108a9 */
[C---:B------:R-:W-:Y:S02]  /*11450*/  FMUL.FTZ R108, R2.reuse, R108 ;  /* 0x0000006c026c7220 */ /* 0x040fe40000410000 */
[----:B------:R-:W-:Y:S02]  /*11460*/  FMUL.FTZ R109, R2, R109 ;  /* 0x0000006d026d7220 */ /* 0x000fe40000410000 */
[----:B------:R-:W3:Y:S01]  /*11470*/  MUFU.EX2 R174, R174 ;  /* 0x000000ae00ae7308 */ /* 0x000ee20000000800 */
[C---:B------:R-:W-:Y:S02]  /*11480*/  FMUL.FTZ R110, R0.reuse, R110 ;  /* 0x0000006e006e7220 */ /* 0x040fe40000410000 */
[----:B------:R-:W-:Y:S02]  /*11490*/  FMUL.FTZ R111, R0, R111 ;  /* 0x0000006f006f7220 */ /* 0x000fe40000410000 */
[C---:B------:R-:W-:Y:S01]  /*114a0*/  FMUL.FTZ R16, R2.reuse, R116 ;  /* 0x0000007402107220 */ /* 0x040fe20000410000 */
[----:B-1----:R-:W-:Y:S01]  /*114b0*/  F2FP.BF16.PACK_AB R116, R171, R170 ;  /* 0x000000aaab74723e */ /* 0x002fe200000010ff */
[----:B------:R-:W-:Y:S02]  /*114c0*/  FMUL.FTZ R17, R2, R117 ;  /* 0x0000007502117220 */ /* 0x000fe40000410000 */
[C---:B------:R-:W-:Y:S01]  /*114d0*/  FMUL.FTZ R18, R0.reuse, R118 ;  /* 0x0000007600127220 */ /* 0x040fe20000410000 */
[C---:B------:R-:W-:Y:S01]  /*114e0*/  HMMA.16816.F32.BF16 R108, R128.reuse, R142, R108 ;  /* 0x0000008e806c723c */ /* 0x040fe2000004186c */
[----:B------:R-:W-:Y:S01]  /*114f0*/  MUFU.EX2 R175, R175 ;  /* 0x000000af00af7308 */ /* 0x000fe20000000800 */
[----:B------:R-:W1:Y:S01]  /*11500*/  LDSM.16.MT88.4 R140, [R176+UR4+0x900] ;  /* 0x00090004b08c783b */ /* 0x000e620008004200 */
[----:B------:R-:W-:Y:S02]  /*11510*/  FMUL.FTZ R19, R0, R119 ;  /* 0x0000007700137220 */ /* 0x000fe40000410000 */
[C---:B------:R-:W-:Y:S02]  /*11520*/  FMUL.FTZ R112, R2.reuse, R112 ;  /* 0x0000007002707220 */ /* 0x040fe40000410000 */
[----:B------:R-:W-:Y:S02]  /*11530*/  FMUL.FTZ R113, R2, R113 ;  /* 0x0000007102717220 */ /* 0x000fe40000410000 */
[C---:B------:R-:W-:Y:S01]  /*11540*/  FMUL.FTZ R114, R0.reuse, R114 ;  /* 0x0000007200727220 */ /* 0x040fe20000410000 */
[C---:B--2---:R-:W-:Y:S01]  /*11550*/  HMMA.16816.F32.BF16 R16, R128.reuse, R124, R16 ;  /* 0x0000007c8010723c */ /* 0x044fe20000041810 */
[----:B------:R-:W2:Y:S02]  /*11560*/  MUFU.EX2 R214, R214 ;  /* 0x000000d600d67308 */ /* 0x000ea40000000800 */
[----:B------:R-:W-:Y:S01]  /*11570*/  FMUL.FTZ R115, R0, R115 ;  /* 0x0000007300737220 */ /* 0x000fe20000410000 */
[----:B---3--:R-:W-:Y:S01]  /*11580*/  F2FP.BF16.PACK_AB R118, R174, R173 ;  /* 0x000000adae76723e */ /* 0x008fe200000010ff */
[----:B------:R-:W-:Y:S02]  /*11590*/  FFMA.FTZ R217, R20, c[0x0][0x2d0], -R172 ;  /* 0x0000b40014d97a23 */ /* 0x000fe400000108ac */
[----:B------:R-:W-:Y:S01]  /*115a0*/  FFMA.FTZ R218, R23, c[0x0][0x2d0], -R169 ;  /* 0x0000b40017da7a23 */ /* 0x000fe200000108a9 */
[----:B------:R-:W-:Y:S01]  /*115b0*/  F2FP.BF16.PACK_AB R23, R220, R219 ;  /* 0x000000dbdc17723e */ /* 0x000fe200000010ff */
[----:B------:R-:W-:Y:S01]  /*115c0*/  FADD.FTZ R163, R163, R162 ;  /* 0x000000a2a3a37221 */ /* 0x000fe20000010000 */
[----:B------:R-:W-:Y:S01]  /*115d0*/  HMMA.16816.F32.BF16 R112, R128, R126, R112 ;  /* 0x0000007e8070723c */ /* 0x000fe20000041870 */
[----:B------:R-:W-:Y:S01]  /*115e0*/  MUFU.EX2 R215, R215 ;  /* 0x000000d700d77308 */ /* 0x000fe20000000800 */
[----:B------:R-:W-:Y:S01]  /*115f0*/  LDSM.16.MT88.4 R124, [R177+UR4+0x4900] ;  /* 0x00490004b17c783b */ /* 0x000fe20008004200 */
[----:B------:R-:W-:Y:S02]  /*11600*/  FADD.FTZ R166, R166, R163 ;  /* 0x000000a3a6a67221 */ /* 0x000fe40000010000 */
[----:B------:R-:W-:Y:S02]  /*11610*/  FFMA.FTZ R167, R0, R211, R167 ;  /* 0x000000d300a77223 */ /* 0x000fe400000100a7 */
[----:B------:R-:W-:Y:S02]  /*11620*/  FADD.FTZ R161, R161, R166 ;  /* 0x000000a6a1a17221 */ /* 0x000fe40000010000 */
[----:B------:R-:W-:Y:S01]  /*11630*/  FADD.FTZ R167, R168, R167 ;  /* 0x000000a7a8a77221 */ /* 0x000fe20000010000 */
[----:B------:R-:W-:Y:S01]  /*11640*/  LDSM.16.MT88.4 R128, [R133+0x4900] ;  /* 0x004900008580783b */ /* 0x000fe20000004200 */
[----:B------:R-:W3:Y:S01]  /*11650*/  MUFU.EX2 R216, R216 ;  /* 0x000000d800d87308 */ /* 0x000ee20000000800 */
[----:B------:R-:W-:Y:S01]  /*11660*/  FADD.FTZ R170, R170, R161 ;  /* 0x000000a1aaaa7221 */ /* 0x000fe20000010000 */
[----:B--2---:R-:W-:Y:S03]  /*11670*/  F2FP.BF16.PACK_AB R117, R214, R175 ;  /* 0x000000afd675723e */ /* 0x004fe600000010ff */
[----:B------:R-:W-:Y:S04]  /*11680*/  FADD.FTZ R170, R171, R170 ;  /* 0x000000aaabaa7221 */ /* 0x000fe80000010000 */
[----:B------:R-:W-:Y:S01]  /*11690*/  FADD.FTZ R173, R173, R170 ;  /* 0x000000aaadad7221 */ /* 0x000fe20000010000 */
[----:B------:R-:W-:Y:S03]  /*116a0*/  MUFU.EX2 R217, R217 ;  /* 0x000000d900d97308 */ /* 0x000fe60000000800 */
[----:B------:R-:W-:Y:S07]  /*116b0*/  FADD.FTZ R174, R174, R173 ;  /* 0x000000adaeae7221 */ /* 0x000fee0000010000 */
[----:B------:R-:W-:Y:S01]  /*116c0*/  MUFU.EX2 R218, R218 ;  /* 0x000000da00da7308 */ /* 0x000fe20000000800 */
[----:B---3--:R-:W-:Y:S07]  /*116d0*/  F2FP.BF16.PACK_AB R119, R216, R215 ;  /* 0x000000d7d877723e */ /* 0x008fee00000010ff */
[C---:B----4-:R-:W-:Y:S08]  /*116e0*/  HMMA.16816.F32.BF16 R4, R116.reuse, R120, R4 ;  /* 0x000000787404723c */ /* 0x050ff00000041804 */
[C---:B------:R-:W-:Y:S01]  /*116f0*/  HMMA.16816.F32.BF16 R8, R116.reuse, R122, R8 ;  /* 0x0000007a7408723c */ /* 0x040fe20000041808 */
[----:B------:R-:W2:Y:S07]  /*11700*/  LDSM.16.MT88.4 R120, [R160+0x2900] ;  /* 0x00290000a078783b */ /* 0x000eae0000004200 */
[C---:B------:R-:W-:Y:S08]  /*11710*/  HMMA.16816.F32.BF16 R36, R116.reuse, R136, R36 ;  /* 0x000000887424723c */ /* 0x040ff00000041824 */
[C---:B------:R-:W-:Y:S01]  /*11720*/  HMMA.16816.F32.BF16 R40, R116.reuse, R138, R40 ;  /* 0x0000008a7428723c */ /* 0x040fe20000041828 */
[----:B------:R-:W3:Y:S07]  /*11730*/  LDSM.16.MT88.4 R136, [R176+UR4+0x4900] ;  /* 0x00490004b088783b */ /* 0x000eee0008004200 */
[C---:B-1----:R-:W-:Y:S08]  /*11740*/  HMMA.16816.F32.BF16 R44, R116.reuse, R140, R44 ;  /* 0x0000008c742c723c */ /* 0x042ff0000004182c */
[C---:B------:R-:W-:Y:S01]  /*11750*/  HMMA.16816.F32.BF16 R48, R116.reuse, R142, R48 ;  /* 0x0000008e7430723c */ /* 0x040fe20000041830 */
[----:B------:R-:W-:Y:S07]  /*11760*/  LDSM.16.MT88.4 R140, [R177+UR4+0x3100] ;  /* 0x00310004b18c783b */ /* 0x000fee0008004200 */
[C---:B------:R-:W-:Y:S08]  /*11770*/  HMMA.16816.F32.BF16 R52, R116.reuse, R144, R52 ;  /* 0x000000907434723c */ /* 0x040ff00000041834 */
[C---:B------:R-:W-:Y:S08]  /*11780*/  HMMA.16816.F32.BF16 R56, R116.reuse, R146, R56 ;  /* 0x000000927438723c */ /* 0x040ff00000041838 */
[C---:B------:R-:W-:Y:S08]  /*11790*/  HMMA.16816.F32.BF16 R60, R116.reuse, R148, R60 ;  /* 0x00000094743c723c */ /* 0x040ff0000004183c */
[C---:B------:R-:W-:Y:S08]  /*117a0*/  HMMA.16816.F32.BF16 R64, R116.reuse, R150, R64 ;  /* 0x000000967440723c */ /* 0x040ff00000041840 */
[C---:B------:R-:W-:Y:S08]  /*117b0*/  HMMA.16816.F32.BF16 R68, R116.reuse, R152, R68 ;  /* 0x000000987444723c */ /* 0x040ff00000041844 */
[C---:B------:R-:W-:Y:S08]  /*117c0*/  HMMA.16816.F32.BF16 R72, R116.reuse, R154, R72 ;  /* 0x0000009a7448723c */ /* 0x040ff00000041848 */
[C---:B------:R-:W-:Y:S07]  /*117d0*/  HMMA.16816.F32.BF16 R76, R116.reuse, R156, R76 ;  /* 0x0000009c744c723c */ /* 0x040fee000004184c */
[--C-:B------:R-:W-:Y:S01]  /*117e0*/  FFMA.FTZ R157, R24, c[0x0][0x2d0], -R172.reuse ;  /* 0x0000b400189d7a23 */ /* 0x100fe200000108ac */
[C---:B------:R-:W-:Y:S04]  /*117f0*/  HMMA.16816.F32.BF16 R80, R116.reuse, R158, R80 ;  /* 0x0000009e7450723c */ /* 0x040fe80000041850 */
[--C-:B------:R-:W-:Y:S01]  /*11800*/  FFMA.FTZ R156, R21, c[0x0][0x2d0], -R172.reuse ;  /* 0x0000b400159c7a23 */ /* 0x100fe200000108ac */
[----:B------:R-:W-:Y:S02]  /*11810*/  MUFU.EX2 R157, R157 ;  /* 0x0000009d009d7308 */ /* 0x000fe40000000800 */
[--C-:B------:R-:W-:Y:S01]  /*11820*/  FFMA.FTZ R158, R25, c[0x0][0x2d0], -R172.reuse ;  /* 0x0000b400199e7a23 */ /* 0x100fe200000108ac */
[C---:B--2---:R-:W-:Y:S01]  /*11830*/  HMMA.16816.F32.BF16 R84, R116.reuse, R120, R84 ;  /* 0x000000787454723c */ /* 0x044fe20000041854 */
[----:B------:R-:W-:Y:S03]  /*11840*/  LDSM.16.MT88.4 R24, [R133+0x1100] ;  /* 0x001100008518783b */ /* 0x000fe60000004200 */
[----:B------:R-:W-:Y:S02]  /*11850*/  FFMA.FTZ R172, R33, c[0x0][0x2d0], -R172 ;  /* 0x0000b40021ac7a23 */ /* 0x000fe400000108ac */
[--C-:B------:R-:W-:Y:S01]  /*11860*/  FFMA.FTZ R159, R22, c[0x0][0x2d0], -R169.reuse ;  /* 0x0000b400169f7a23 */ /* 0x100fe200000108a9 */
[----:B------:R-:W1:Y:S01]  /*11870*/  MUFU.EX2 R156, R156 ;  /* 0x0000009c009c7308 */ /* 0x000e620000000800 */
[C---:B------:R-:W-:Y:S01]  /*11880*/  HMMA.16816.F32.BF16 R88, R116.reuse, R122, R88 ;  /* 0x0000007a7458723c */ /* 0x040fe20000041858 */
[----:B------:R-:W2:Y:S03]  /*11890*/  LDSM.16.MT88.4 R120, [R160+0x4900] ;  /* 0x00490000a078783b */ /* 0x000ea60000004200 */
[----:B------:R-:W-:Y:S04]  /*118a0*/  FFMA.FTZ R169, R35, c[0x0][0x2d0], -R169 ;  /* 0x0000b40023a97a23 */ /* 0x000fe800000108a9 */
[C---:B------:R-:W-:Y:S01]  /*118b0*/  HMMA.16816.F32.BF16 R92, R116.reuse, R124, R92 ;  /* 0x0000007c745c723c */ /* 0x040fe2000004185c */
[----:B------:R-:W-:Y:S01]  /*118c0*/  LDSM.16.MT88.4 R32, [R176+UR4+0x1900] ;  /* 0x00190004b020783b */ /* 0x000fe20008004200 */
[----:B------:R-:W4:Y:S06]  /*118d0*/  MUFU.EX2 R158, R158 ;  /* 0x0000009e009e7308 */ /* 0x000f2c0000000800 */
[C---:B------:R-:W-:Y:S01]  /*118e0*/  HMMA.16816.F32.BF16 R96, R116.reuse, R126, R96 ;  /* 0x0000007e7460723c */ /* 0x040fe20000041860 */
[----:B------:R-:W5:Y:S03]  /*118f0*/  LDSM.16.MT88.4 R124, [R177+UR4+0x1100] ;  /* 0x00110004b17c783b */ /* 0x000f660008004200 */
[----:B------:R-:W2:Y:S01]  /*11900*/  MUFU.EX2 R159, R159 ;  /* 0x0000009f009f7308 */ /* 0x000ea20000000800 */
[----:B-1----:R-:W-:Y:S03]  /*11910*/  F2FP.BF16.PACK_AB R20, R156, R217 ;  /* 0x000000d99c14723e */ /* 0x002fe600000010ff */
[C---:B------:R-:W-:Y:S04]  /*11920*/  HMMA.16816.F32.BF16 R100, R116.reuse, R128, R100 ;  /* 0x000000807464723c */ /* 0x040fe80000041864 */
[----:B------:R-:W-:Y:S02]  /*11930*/  FADD.FTZ R217, R217, R174 ;  /* 0x000000aed9d97221 */ /* 0x000fe40000010000 */
[----:B------:R-:W1:Y:S02]  /*11940*/  MUFU.EX2 R172, R172 ;  /* 0x000000ac00ac7308 */ /* 0x000e640000000800 */
[C---:B------:R-:W-:Y:S01]  /*11950*/  HMMA.16816.F32.BF16 R104, R116.reuse, R130, R104 ;  /* 0x000000827468723c */ /* 0x040fe20000041868 */
[----:B------:R-:W1:Y:S03]  /*11960*/  LDSM.16.MT88.4 R128, [R176+UR4+0x1100] ;  /* 0x00110004b080783b */ /* 0x000e660008004200 */
[----:B----4-:R-:W-:Y:S01]  /*11970*/  F2FP.BF16.PACK_AB R22, R158, R157 ;  /* 0x0000009d9e16723e */ /* 0x010fe200000010ff */
[----:B------:R-:W-:Y:S03]  /*11980*/  FADD.FTZ R156, R156, R217 ;  /* 0x000000d99c9c7221 */ /* 0x000fe60000010000 */
[C---:B---3--:R-:W-:Y:S01]  /*11990*/  HMMA.16816.F32.BF16 R12, R116.reuse, R136, R12 ;  /* 0x00000088740c723c */ /* 0x048fe2000004180c */
[----:B------:R-:W3:Y:S03]  /*119a0*/  MUFU.EX2 R169, R169 ;  /* 0x000000a900a97308 */ /* 0x000ee60000000800 */
[----:B--2---:R-:W-:Y:S01]  /*119b0*/  F2FP.BF16.PACK_AB R21, R218, R159 ;  /* 0x0000009fda15723e */ /* 0x004fe200000010ff */
[----:B------:R-:W-:Y:S03]  /*119c0*/  FADD.FTZ R157, R157, R156 ;  /* 0x0000009c9d9d7221 */ /* 0x000fe60000010000 */
[C---:B------:R-:W-:Y:S01]  /*119d0*/  HMMA.16816.F32.BF16 R108, R116.reuse, R138, R108 ;  /* 0x0000008a746c723c */ /* 0x040fe2000004186c */
[----:B------:R-:W2:Y:S03]  /*119e0*/  LDSM.16.MT88.4 R136, [R160+0x1100] ;  /* 0x00110000a088783b */ /* 0x000ea60000004200 */
[----:B------:R-:W-:Y:S04]  /*119f0*/  FADD.FTZ R158, R158, R157 ;  /* 0x0000009d9e9e7221 */ /* 0x000fe80000010000 */
[C---:B------:R-:W-:Y:S08]  /*11a00*/  HMMA.16816.F32.BF16 R16, R116.reuse, R120, R16 ;  /* 0x000000787410723c */ /* 0x040ff00000041810 */
[----:B------:R-:W-:Y:S01]  /*11a10*/  HMMA.16816.F32.BF16 R112, R116, R122, R112 ;  /* 0x0000007a7470723c */ /* 0x000fe20000041870 */
[----:B------:R-:W4:Y:S07]  /*11a20*/  LDSM.16.MT88.4 R116, [R133+0x3100] ;  /* 0x003100008574783b */ /* 0x000f2e0000004200 */
[C---:B-----5:R-:W-:Y:S01]  /*11a30*/  HMMA.16816.F32.BF16 R4, R20.reuse, R124, R4 ;  /* 0x0000007c1404723c */ /* 0x060fe20000041804 */
[----:B------:R-:W5:Y:S07]  /*11a40*/  LDSM.16.MT88.4 R120, [R176+UR4+0x3100] ;  /* 0x00310004b078783b */ /* 0x000f6e0008004200 */
[C---:B------:R-:W-:Y:S01]  /*11a50*/  HMMA.16816.F32.BF16 R8, R20.reuse, R126, R8 ;  /* 0x0000007e1408723c */ /* 0x040fe20000041808 */
[----:B------:R-:W-:Y:S07]  /*11a60*/  LDSM.16.MT88.4 R124, [R177+UR4+0x5100] ;  /* 0x00510004b17c783b */ /* 0x000fee0008004200 */
[C---:B------:R-:W-:Y:S08]  /*11a70*/  HMMA.16816.F32.BF16 R36, R20.reuse, R24, R36 ;  /* 0x000000181424723c */ /* 0x040ff00000041824 */
[C---:B------:R-:W-:Y:S01]  /*11a80*/  HMMA.16816.F32.BF16 R40, R20.reuse, R26, R40 ;  /* 0x0000001a1428723c */ /* 0x040fe20000041828 */
[----:B------:R-:W3:Y:S07]  /*11a90*/  LDSM.16.MT88.4 R24, [R160+0x3100] ;  /* 0x00310000a018783b */ /* 0x000eee0000004200 */
[C---:B-1----:R-:W-:Y:S08]  /*11aa0*/  HMMA.16816.F32.BF16 R44, R20.reuse, R128, R44 ;  /* 0x00000080142c723c */ /* 0x042ff0000004182c */
[C---:B------:R-:W-:Y:S01]  /*11ab0*/  HMMA.16816.F32.BF16 R48, R20.reuse, R130, R48 ;  /* 0x000000821430723c */ /* 0x040fe20000041830 */
[----:B------:R-:W-:Y:S07]  /*11ac0*/  LDSM.16.MT88.4 R128, [R160+0x5100] ;  /* 0x00510000a080783b */ /* 0x000fee0000004200 */
[C---:B--2---:R-:W-:Y:S08]  /*11ad0*/  HMMA.16816.F32.BF16 R52, R20.reuse, R136, R52 ;  /* 0x000000881434723c */ /* 0x044ff00000041834 */
[C---:B------:R-:W-:Y:S01]  /*11ae0*/  HMMA.16816.F32.BF16 R56, R20.reuse, R138, R56 ;  /* 0x0000008a1438723c */ /* 0x040fe20000041838 */
[----:B------:R-:W-:Y:S07]  /*11af0*/  LDSM.16.MT88.4 R136, [R160+0x1900] ;  /* 0x00190000a088783b */ /* 0x000fee0000004200 */
[C---:B------:R-:W-:Y:S08]  /*11b00*/  HMMA.16816.F32.BF16 R60, R20.reuse, R140, R60 ;  /* 0x0000008c143c723c */ /* 0x040ff0000004183c */
[C---:B------:R-:W-:Y:S01]  /*11b10*/  HMMA.16816.F32.BF16 R64, R20.reuse, R142, R64 ;  /* 0x0000008e1440723c */ /* 0x040fe20000041840 */
[----:B------:R-:W-:Y:S07]  /*11b20*/  LDSM.16.MT88.4 R140, [R177+UR4+0x3900] ;  /* 0x00390004b18c783b */ /* 0x000fee0008004200 */
[C---:B----4-:R-:W-:Y:S08]  /*11b30*/  HMMA.16816.F32.BF16 R68, R20.reuse, R116, R68 ;  /* 0x000000741444723c */ /* 0x050ff00000041844 */
[C---:B------:R-:W-:Y:S01]  /*11b40*/  HMMA.16816.F32.BF16 R72, R20.reuse, R118, R72 ;  /* 0x000000761448723c */ /* 0x040fe20000041848 */
[----:B------:R-:W1:Y:S07]  /*11b50*/  LDSM.16.MT88.4 R116, [R133+0x5100] ;  /* 0x005100008574783b */ /* 0x000e6e0000004200 */
[C---:B-----5:R-:W-:Y:S08]  /*11b60*/  HMMA.16816.F32.BF16 R76, R20.reuse, R120, R76 ;  /* 0x00000078144c723c */ /* 0x060ff0000004184c */
[C---:B------:R-:W-:Y:S01]  /*11b70*/  HMMA.16816.F32.BF16 R80, R20.reuse, R122, R80 ;  /* 0x0000007a1450723c */ /* 0x040fe20000041850 */
[----:B------:R-:W2:Y:S07]  /*11b80*/  LDSM.16.MT88.4 R120, [R176+UR4+0x5100] ;  /* 0x00510004b078783b */ /* 0x000eae0008004200 */
[C---:B---3--:R-:W-:Y:S08]  /*11b90*/  HMMA.16816.F32.BF16 R84, R20.reuse, R24, R84 ;  /* 0x000000181454723c */ /* 0x048ff00000041854 */
[C---:B------:R-:W-:Y:S01]  /*11ba0*/  HMMA.16816.F32.BF16 R88, R20.reuse, R26, R88 ;  /* 0x0000001a1458723c */ /* 0x040fe20000041858 */
[----:B------:R-:W3:Y:S07]  /*11bb0*/  LDSM.16.MT88.4 R24, [R177+UR4+0x1900] ;  /* 0x00190004b118783b */ /* 0x000eee0008004200 */
[C---:B------:R-:W-:Y:S08]  /*11bc0*/  HMMA.16816.F32.BF16 R92, R20.reuse, R124, R92 ;  /* 0x0000007c145c723c */ /* 0x040ff0000004185c */
[C---:B------:R-:W-:Y:S08]  /*11bd0*/  HMMA.16816.F32.BF16 R96, R20.reuse, R126, R96 ;  /* 0x0000007e1460723c */ /* 0x040ff00000041860 */
[C---:B-1----:R-:W-:Y:S08]  /*11be0*/  HMMA.16816.F32.BF16 R100, R20.reuse, R116, R100 ;  /* 0x000000741464723c */ /* 0x042ff00000041864 */
[C---:B------:R-:W-:Y:S01]  /*11bf0*/  HMMA.16816.F32.BF16 R104, R20.reuse, R118, R104 ;  /* 0x000000761468723c */ /* 0x040fe20000041868 */
[----:B------:R-:W1:Y:S07]  /*11c00*/  LDSM.16.MT88.4 R116, [R133+0x3900] ;  /* 0x003900008574783b */ /* 0x000e6e0000004200 */
[C---:B--2---:R-:W-:Y:S08]  /*11c10*/  HMMA.16816.F32.BF16 R12, R20.reuse, R120, R12 ;  /* 0x00000078140c723c */ /* 0x044ff0000004180c */
[C---:B------:R-:W-:Y:S01]  /*11c20*/  HMMA.16816.F32.BF16 R108, R20.reuse, R122, R108 ;  /* 0x0000007a146c723c */ /* 0x040fe2000004186c */
[----:B------:R-:W2:Y:S07]  /*11c30*/  LDSM.16.MT88.4 R120, [R176+UR4+0x3900] ;  /* 0x00390004b078783b */ /* 0x000eae0008004200 */
[C---:B------:R-:W-:Y:S08]  /*11c40*/  HMMA.16816.F32.BF16 R16, R20.reuse, R128, R16 ;  /* 0x000000801410723c */ /* 0x040ff00000041810 */
[----:B------:R-:W-:Y:S07]  /*11c50*/  HMMA.16816.F32.BF16 R112, R20, R130, R112 ;  /* 0x000000821470723c */ /* 0x000fee0000041870 */
        /* <DEDUP_REMOVED lines=8> */
[----:B------:R-:W-:Y:S05]  /*11ce0*/  FADD.FTZ R213, R172, R213 ;  /* 0x000000d5acd57221 */ /* 0x000fea0000010000 */
[C---:B------:R-:W-:Y:S01]  /*11cf0*/  HMMA.16816.F32.BF16 R124, R20.reuse, R26, R8 ;  /* 0x0000001a147c723c */ /* 0x040fe20000041808 */
[----:B------:R-:W3:Y:S07]  /*11d00*/  LDSM.16.MT88.4 R8, [R160+0x3900] ;  /* 0x00390000a008783b */ /* 0x000eee0000004200 */
[C---:B------:R-:W-:Y:S01]  /*11d10*/  HMMA.16816.F32.BF16 R36, R20.reuse, R28, R36 ;  /* 0x0000001c1424723c */ /* 0x040fe20000041824 */
[----:B------:R-:W4:Y:S07]  /*11d20*/  LDSM.16.MT88.4 R24, [R177+UR4+0x5900] ;  /* 0x00590004b118783b */ /* 0x000f2e0008004200 */
[C---:B------:R-:W-:Y:S01]  /*11d30*/  HMMA.16816.F32.BF16 R40, R20.reuse, R30, R40 ;  /* 0x0000001e1428723c */ /* 0x040fe20000041828 */
[----:B------:R5:W1:Y:S07]  /*11d40*/  LDSM.16.MT88.4 R28, [R133+0x5900] ;  /* 0x00590000851c783b */ /* 0x000a6e0000004200 */
[C---:B------:R-:W-:Y:S07]  /*11d50*/  HMMA.16816.F32.BF16 R44, R20.reuse, R32, R44 ;  /* 0x00000020142c723c */ /* 0x040fee000004182c */
[----:B------:R-:W-:Y:S01]  /*11d60*/  @P0 IADD3 R32, R210, -0x2, RZ ;  /* 0xfffffffed2200810 */ /* 0x000fe20007ffe0ff */
[C---:B------:R-:W-:Y:S04]  /*11d70*/  HMMA.16816.F32.BF16 R48, R20.reuse, R34, R48 ;  /* 0x000000221430723c */ /* 0x040fe80000041830 */
[----:B------:R-:W-:Y:S04]  /*11d80*/  @P0 SHF.R.S32.HI R33, RZ, 0x1f, R32 ;  /* 0x0000001fff210819 */ /* 0x000fe80000011420 */
[C---:B------:R-:W-:Y:S04]  /*11d90*/  HMMA.16816.F32.BF16 R52, R20.reuse, R136, R52 ;  /* 0x000000881434723c */ /* 0x040fe80000041834 */
[----:B------:R-:W-:Y:S01]  /*11da0*/  @P0 IMAD R33, R33, c[0x0][0x1e0], RZ ;  /* 0x0000780021210a24 */ /* 0x000fe200078e02ff */
[----:B-----5:R-:W-:Y:S03]  /*11db0*/  MOV R133, R132 ;  /* 0x0000008400857202 */ /* 0x020fe60000000f00 */
[C---:B------:R-:W-:Y:S04]  /*11dc0*/  HMMA.16816.F32.BF16 R56, R20.reuse, R138, R56 ;  /* 0x0000008a1438723c */ /* 0x040fe80000041838 */
[C---:B------:R-:W-:Y:S04]  /*11dd0*/  @P0 IMAD R33, R32.reuse, c[0x0][0x1e4], R33 ;  /* 0x0000790020210a24 */ /* 0x040fe800078e0221 */
[C---:B------:R-:W-:Y:S08]  /*11de0*/  HMMA.16816.F32.BF16 R60, R20.reuse, R140, R60 ;  /* 0x0000008c143c723c */ /* 0x040ff0000004183c */
[C---:B------:R-:W-:Y:S08]  /*11df0*/  HMMA.16816.F32.BF16 R64, R20.reuse, R142, R64 ;  /* 0x0000008e1440723c */ /* 0x040ff00000041840 */
[C---:B-1----:R-:W-:Y:S07]  /*11e00*/  HMMA.16816.F32.BF16 R68, R20.reuse, R116, R68 ;  /* 0x000000741444723c */ /* 0x042fee0000041844 */
[----:B------:R-:W-:Y:S01]  /*11e10*/  @P0 IMAD.WIDE.U32 R116, R32, c[0x0][0x1e0], RZ ;  /* 0x0000780020740a25 */ /* 0x000fe200078e00ff */
[C---:B------:R-:W-:Y:S04]  /*11e20*/  HMMA.16816.F32.BF16 R72, R20.reuse, R118, R72 ;  /* 0x000000761448723c */ /* 0x040fe80000041848 */
[----:B------:R-:W-:Y:S03]  /*11e30*/  @P0 IADD3 R33, R117, R33, RZ ;  /* 0x0000002175210210 */ /* 0x000fe60007ffe0ff */
[C---:B------:R-:W-:Y:S01]  /*11e40*/  @P0 SHF.L.U32 R119, R116.reuse, 0x6, RZ ;  /* 0x0000000674770819 */ /* 0x040fe200000006ff */
[C---:B--2---:R-:W-:Y:S04]  /*11e50*/  HMMA.16816.F32.BF16 R76, R20.reuse, R120, R76 ;  /* 0x00000078144c723c */ /* 0x044fe8000004184c */
[----:B------:R-:W-:Y:S04]  /*11e60*/  @P0 SHF.L.U64.HI R116, R116, 0x6, R33 ;  /* 0x0000000674740819 */ /* 0x000fe80000010221 */
[C---:B------:R-:W-:Y:S08]  /*11e70*/  HMMA.16816.F32.BF16 R80, R20.reuse, R122, R80 ;  /* 0x0000007a1450723c */ /* 0x040ff00000041850 */
[C---:B---3--:R-:W-:Y:S07]  /*11e80*/  HMMA.16816.F32.BF16 R84, R20.reuse, R8, R84 ;  /* 0x000000081454723c */ /* 0x048fee0000041854 */
[C---:B------:R-:W-:Y:S01]  /*11e90*/  @P0 IADD3 R8, P1, R119.reuse, R196, RZ ;  /* 0x000000c477080210 */ /* 0x040fe20007f3e0ff */
[C---:B------:R-:W-:Y:S04]  /*11ea0*/  HMMA.16816.F32.BF16 R88, R20.reuse, R10, R88 ;  /* 0x0000000a1458723c */ /* 0x040fe80000041858 */
[----:B------:R-:W-:Y:S02]  /*11eb0*/  @P0 IADD3.X R9, R116, R201, RZ, P1, !PT ;  /* 0x000000c974090210 */ /* 0x000fe40000ffe4ff */
[----:B------:R-:W-:Y:S02]  /*11ec0*/  @P0 LEA R34, P3, R8, c[0x0][0x1c8], 0x1 ;  /* 0x0000720008220a11 */ /* 0x000fe400078608ff */
[----:B------:R-:W-:Y:S01]  /*11ed0*/  @P0 IADD3 R11, P2, R119, R204, RZ ;  /* 0x000000cc770b0210 */ /* 0x000fe20007f5e0ff */
[C---:B----4-:R-:W-:Y:S03]  /*11ee0*/  HMMA.16816.F32.BF16 R92, R20.reuse, R24, R92 ;  /* 0x00000018145c723c */ /* 0x050fe6000004185c */
[C---:B------:R-:W-:Y:S02]  /*11ef0*/  @P0 LEA R32, P1, R11.reuse, c[0x0][0x1c8], 0x1 ;  /* 0x000072000b200a11 */ /* 0x040fe400078208ff */
[----:B------:R-:W-:Y:S02]  /*11f00*/  @P0 IADD3.X R10, R116, R203, RZ, P2, !PT ;  /* 0x000000cb740a0210 */ /* 0x000fe400017fe4ff */
[----:B------:R-:W-:Y:S01]  /*11f10*/  @P0 LEA.HI.X R35, R8, c[0x0][0x1cc], R9, 0x1, P3 ;  /* 0x0000730008230a11 */ /* 0x000fe200018f0c09 */
[C---:B------:R-:W-:Y:S04]  /*11f20*/  HMMA.16816.F32.BF16 R96, R20.reuse, R26, R96 ;  /* 0x0000001a1460723c */ /* 0x040fe80000041860 */
[----:B------:R-:W-:Y:S02]  /*11f30*/  @P0 LEA.HI.X R33, R11, c[0x0][0x1cc], R10, 0x1, P1 ;  /* 0x000073000b210a11 */ /* 0x000fe400008f0c0a */
[----:B------:R-:W1:Y:S01]  /*11f40*/  LDSM.16.MT88.4 R8, [R176+UR4+0x5900] ;  /* 0x00590004b008783b */ /* 0x000e620008004200 */
[----:B------:R-:W-:Y:S01]  /*11f50*/  @P0 IADD3 R117, P1, R188, R119, RZ ;  /* 0x00000077bc750210 */ /* 0x000fe20007f3e0ff */
[C---:B------:R-:W-:Y:S04]  /*11f60*/  HMMA.16816.F32.BF16 R100, R20.reuse, R28, R100 ;  /* 0x0000001c1464723c */ /* 0x040fe80000041864 */
        /* <DEDUP_REMOVED lines=10> */
[----:B------:R-:W2:Y:S01]  /*12010*/  LDSM.16.MT88.4 R24, [R160+0x5900] ;  /* 0x00590000a018783b */ /* 0x000ea20000004200 */
        /* <DEDUP_REMOVED lines=8> */
[----:B------:R-:W-:Y:S01]  /*120a0*/  FADD.FTZ R216, R216, R215 ;  /* 0x000000d7d8d87221 */ /* 0x000fe20000010000 */
[----:B------:R-:W-:Y:S01]  /*120b0*/  @P0 LEA.HI.X R229, R119, c[0x0][0x1cc], R116, 0x1, P2 ;  /* 0x0000730077e50a11 */ /* 0x000fe200010f0c74 */
[----:B------:R-:W-:Y:S01]  /*120c0*/  @P0 IMAD R116, R209, 0x3000, R192 ;  /* 0x00003000d1740824 */ /* 0x000fe200078e02c0 */
[----:B------:R-:W-:Y:S01]  /*120d0*/  @P0 LEA R162, P3, R0, c[0x0][0x1c8], 0x1 ;  /* 0x0000720000a20a11 */ /* 0x000fe200078608ff */
[----:B------:R-:W-:Y:S01]  /*120e0*/  FADD.FTZ R159, R159, R216 ;  /* 0x000000d89f9f7221 */ /* 0x000fe20000010000 */
[----:B------:R-:W-:Y:S02]  /*120f0*/  @P0 IADD3.X R29, R2, R203, RZ, P4, !PT ;  /* 0x000000cb021d0210 */ /* 0x000fe400027fe4ff */
[----:B------:R-:W-:Y:S01]  /*12100*/  LOP3.LUT P4, RZ, R186, 0x1, RZ, 0xc0, !PT ;  /* 0x00000001baff7812 */ /* 0x000fe2000788c0ff */
[C---:B-1----:R-:W-:Y:S03]  /*12110*/  HMMA.16816.F32.BF16 R120, R20.reuse, R8, R12 ;  /* 0x000000081478723c */ /* 0x042fe6000004180c */
[----:B------:R-:W-:Y:S01]  /*12120*/  @P0 LEA.HI.X R163, R0, c[0x0][0x1cc], R29, 0x1, P3 ;  /* 0x0000730000a30a11 */ /* 0x000fe200018f0c1d */
[----:B------:R-:W-:Y:S01]  /*12130*/  FADD.FTZ R218, R218, R159 ;  /* 0x0000009fdada7221 */ /* 0x000fe20000010000 */
[----:B------:R-:W-:Y:S02]  /*12140*/  @P0 SHF.L.U32 R29, R116, 0x1, RZ ;  /* 0x00000001741d0819 */ /* 0x000fe400000006ff */
[----:B------:R-:W-:Y:S01]  /*12150*/  @P0 IADD3 R117, P2, R117, R202, RZ ;  /* 0x000000ca75750210 */ /* 0x000fe20007f5e0ff */
        /* <DEDUP_REMOVED lines=12> */
[----:B------:R-:W-:Y:S01]  /*12220*/  FADD.FTZ R224, R224, R219 ;  /* 0x000000dbe0e07221 */ /* 0x000fe20000010000 */
[C---:B--2---:R-:W-:Y:S03]  /*12230*/  HMMA.16816.F32.BF16 R116, R20.reuse, R24, R16 ;  /* 0x000000181474723c */ /* 0x044fe60000041810 */
[----:B------:R-:W-:Y:S01]  /*12240*/  FADD.FTZ R225, R225, R224 ;  /* 0x000000e0e1e17221 */ /* 0x000fe20000010000 */
[----:B------:R1:W-:Y:S03]  /*12250*/  @P0 LDGSTS.E.BYPASS.LTC128B.128 [R29+0x10100], [R228.64], !P4 ;  /* 0x10100000e41d0fae */ /* 0x0003e6000e101d46 */
[----:B------:R-:W-:Y:S01]  /*12260*/  FADD.FTZ R226, R226, R225 ;  /* 0x000000e1e2e27221 */ /* 0x000fe20000010000 */
[----:B------:R-:W-:Y:S04]  /*12270*/  HMMA.16816.F32.BF16 R112, R20, R26, R112 ;  /* 0x0000001a1470723c */ /* 0x000fe80000041870 */
[----:B------:R1:W-:Y:S01]  /*12280*/  @P0 LDGSTS.E.BYPASS.LTC128B.128 [R29+0xd100], [R230.64], !P6 ;  /* 0x0d100000e61d0fae */ /* 0x0003e2000f101d46 */
[----:B------:R-:W-:Y:S07]  /*12290*/  FADD.FTZ R211, R169, R226 ;  /* 0x000000e2a9d37221 */ /* 0x000fee0000010000 */
[----:B------:R1:W-:Y:S08]  /*122a0*/  @P0 LDGSTS.E.BYPASS.LTC128B.128 [R29+0xf100], [R162.64], !P5 ;  /* 0x0f100000a21d0fae */ /* 0x0003f0000e901d46 */
[----:B------:R1:W-:Y:S01]  /*122b0*/  @P0 LDGSTS.E.BYPASS.LTC128B.128 [R29+0x11100], [R30.64], !P4 ;  /* 0x111000001e1d0fae */ /* 0x0003e2000e101d46 */
[----:B------:R-:W-:Y:S02]  /*122c0*/  ISETP.GT.AND P0, PT, R210, RZ, PT ;  /* 0x000000ffd200720c */ /* 0x000fe40003f04270 */
[----:B------:R-:W-:Y:S05]  /*122d0*/  MOV R210, R212 ;  /* 0x000000d400d27202 */ /* 0x000fea0000000f00 */
[----:B------:R-:W0:Y:S06]  /*122e0*/  LDGDEPBAR ;  /* 0x00000000000079af */ /* 0x000e2c0000000000 */
[----:B------:R-:W-:-:S05]  /*122f0*/  @P0 BRA `(.L_x_2099) ;  /* 0xffffd5c000000947 */ /* 0x000fca000383ffff */
.L_x_2098:
        /* <DEDUP_REMOVED lines=123> */
.L_x_2051:
        /* <DEDUP_REMOVED lines=22> */
[----:B------:R-:W-:Y:S02]  /*12c10*/  LOP3.LUT R16, R5, 0xfffffffc, RZ, 0xc0, !PT ;  /* 0xfffffffc05107812 */ /* 0x000fe400078ec0ff */
[----:B------:R-:W-:Y:S02]  /*12c20*/  LEA.HI R14, R14, R15, RZ, 0x3 ;  /* 0x0000000f0e0e7211 */ /* 0x000fe400078f18ff */
[----:B------:R-:W-:Y:S01]  /*12c30*/  SHF.R.S32.HI R5, RZ, 0x5, R9 ;  /* 0x00000005ff057819 */ /* 0x000fe20000011409 */
[----:B------:R-:W-:Y:S01]  /*12c40*/  IMAD.IADD R16, R3, 0x1, -R16 ;  /* 0x0000000103107824 */ /* 0x000fe200078e0a10 */
[----:B------:R-:W-:-:S02]  /*12c50*/  LOP3.LUT R14, R14, 0xfffffff8, RZ, 0xc0, !PT ;  /* 0xfffffff80e0e7812 */ /* 0x000fc400078ec0ff */
[----:B------:R-:W-:Y:S02]  /*12c60*/  F2FP.BF16.PACK_AB R50, R51, R50 ;  /* 0x000000323332723e */ /* 0x000fe400000010ff */
[----:B------:R-:W-:Y:S01]  /*12c70*/  F2FP.BF16.PACK_AB R52, R53, R52 ;  /* 0x000000343534723e */ /* 0x000fe200000010ff */
[----:B------:R-:W-:Y:S01]  /*12c80*/  IMAD.IADD R14, R15, 0x1, -R14 ;  /* 0x000000010f0e7824 */ /* 0x000fe200078e0a0e */
[----:B------:R-:W-:Y:S01]  /*12c90*/  F2FP.BF16.PACK_AB R54, R55, R54 ;  /* 0x000000363736723e */ /* 0x000fe200000010ff */
[----:B------:R-:W-:Y:S01]  /*12ca0*/  IMAD R15, R5, 0x200, R16 ;  /* 0x00000200050f7824 */ /* 0x000fe200078e0210 */
[----:B------:R-:W-:Y:S01]  /*12cb0*/  F2FP.BF16.PACK_AB R56, R57, R56 ;  /* 0x000000383938723e */ /* 0x000fe200000010ff */
[C---:B------:R-:W-:Y:S01]  /*12cc0*/  IMAD.SHL.U32 R13, R14.reuse, 0x40, RZ ;  /* 0x000000400e0d7824 */ /* 0x040fe200078e00ff */
[----:B------:R-:W-:Y:S02]  /*12cd0*/  LOP3.LUT R17, R14, 0x1, RZ, 0xc0, !PT ;  /* 0x000000010e117812 */ /* 0x000fe400078ec0ff */
[----:B------:R-:W-:-:S02]  /*12ce0*/  F2FP.BF16.PACK_AB R58, R59, R58 ;  /* 0x0000003a3b3a723e */ /* 0x000fc400000010ff */
[----:B------:R-:W-:Y:S02]  /*12cf0*/  LOP3.LUT R13, R13, 0x1c0, RZ, 0xc0, !PT ;  /* 0x000001c00d0d7812 */ /* 0x000fe400078ec0ff */
        /* <DEDUP_REMOVED lines=90> */
[----:B------:R1:W-:Y:S04]  /*132a0*/  STS [R19+0x8480], R102 ;  /* 0x0084806613007388 */ /* 0x0003e80000000800 */
[----:B------:R2:W-:Y:S04]  /*132b0*/  STS [R17+0x8000], R104 ;  /* 0x0080006811007388 */ /* 0x0005e80000000800 */
[----:B------:R2:W-:Y:S04]  /*132c0*/  STS [R17+0x8400], R106 ;  /* 0x0084006a11007388 */ /* 0x0005e80000000800 */
[----:B------:R2:W-:Y:S04]  /*132d0*/  STS [R21+0x8080], R120 ;  /* 0x0080807815007388 */ /* 0x0005e80000000800 */
[----:B------:R2:W-:Y:S04]  /*132e0*/  STS [R21+0x8480], R122 ;  /* 0x0084807a15007388 */ /* 0x0005e80000000800 */
[----:B------:R2:W-:Y:S04]  /*132f0*/  STS [R23+0x8000], R108 ;  /* 0x0080006c17007388 */ /* 0x0005e80000000800 */
[----:B------:R2:W-:Y:S01]  /*13300*/  STS [R23+0x8400], R110 ;  /* 0x0084006e17007388 */ /* 0x0005e20000000800 */
[----:B-1----:R-:W-:-:S03]  /*13310*/  IMAD.WIDE R18, R184, R7, c[0x0][0x500] ;  /* 0x00014000b8127625 */ /* 0x002fc600078e0207 */
[----:B------:R2:W-:Y:S04]  /*13320*/  STS [R25+0x8080], R116 ;  /* 0x0080807419007388 */ /* 0x0005e80000000800 */
[----:B------:R2:W-:Y:S04]  /*13330*/  STS [R25+0x8480], R118 ;  /* 0x0084807619007388 */ /* 0x0005e80000000800 */
[----:B------:R2:W-:Y:S04]  /*13340*/  STS [R27+0x8000], R112 ;  /* 0x008000701b007388 */ /* 0x0005e80000000800 */
[----:B------:R2:W-:Y:S04]  /*13350*/  STS [R27+0x8400], R114 ;  /* 0x008400721b007388 */ /* 0x0005e80000000800 */
[----:B------:R-:W-:Y:S01]  /*13360*/  BAR.SYNC.DEFER_BLOCKING 0x1, 0x100 ;  /* 0x0044000000007b1d */ /* 0x000fe20000010000 */
[----:B------:R-:W-:-:S02]  /*13370*/  IMAD.MOV.U32 R4, RZ, RZ, c[0x0][0x388] ;  /* 0x0000e200ff047624 */ /* 0x000fc400078e00ff */
[----:B------:R-:W-:-:S03]  /*13380*/  @P1 IMAD.WIDE R6, R184, R7, c[0x0][0x508] ;  /* 0x00014200b8061625 */ /* 0x000fc600078e0207 */
        /* <DEDUP_REMOVED lines=10> */
.L_x_2101:
        /* <DEDUP_REMOVED lines=14> */
[----:B------:R-:W-:Y:S02]  /*13510*/  IADD3 R5, R5, -R18, RZ ;  /* 0x8000001205057210 */ /* 0x000fe40007ffe0ff */
[----:B------:R-:W-:Y:S02]  /*13520*/  SHF.R.S32.HI R6, RZ, 0x2, R6 ;  /* 0x00000002ff067819 */ /* 0x000fe40000011406 */
[----:B------:R-:W-:Y:S02]  /*13530*/  ISETP.NE.AND P1, PT, R8, 0x1, PT ;  /* 0x000000010800780c */ /* 0x000fe40003f25270 */
[----:B------:R-:W-:Y:S01]  /*13540*/  MOV R18, R14 ;  /* 0x0000000e00127202 */ /* 0x000fe20000000f00 */
[----:B------:R-:W-:Y:S01]  /*13550*/  IMAD R5, R5, 0x10, R6 ;  /* 0x0000001005057824 */ /* 0x000fe200078e0206 */
[----:B------:R-:W-:Y:S01]  /*13560*/  LOP3.LUT P2, RZ, R7, 0x3, RZ, 0xc0, !PT ;  /* 0x0000000307ff7812 */ /* 0x000fe2000784c0ff */
[----:B------:R-:W-:Y:S01]  /*13570*/  IMAD R6, R2, c[0x0][0x490], RZ ;  /* 0x0001240002067a24 */ /* 0x000fe200078e02ff */
[-C--:B------:R-:W-:Y:S01]  /*13580*/  LEA.HI R9, R12, R3.reuse, RZ, 0x3 ;  /* 0x000000030c097211 */ /* 0x080fe200078f18ff */
[----:B------:R-:W-:Y:S01]  /*13590*/  IMAD R13, R16, 0x8, R5 ;  /* 0x00000008100d7824 */ /* 0x000fe200078e0205 */
[----:B------:R-:W-:Y:S01]  /*135a0*/  LEA.HI R12, R12, R3, RZ, 0x6 ;  /* 0x000000030c0c7211 */ /* 0x000fe200078f30ff */
[----:B------:R-:W-:-:S02]  /*135b0*/  IMAD R7, R15, c[0x0][0x3a0], RZ ;  /* 0x0000e8000f077a24 */ /* 0x000fc400078e02ff */
[----:B------:R-:W-:Y:S01]  /*135c0*/  IMAD.WIDE.U32 R18, R185, c[0x0][0x490], R18 ;  /* 0x00012400b9127a25 */ /* 0x000fe200078e0012 */
[----:B-1----:R-:W-:-:S03]  /*135d0*/  LEA R8, R54, R13, 0x7 ;  /* 0x0000000d36087211 */ /* 0x002fc600078e38ff */
[----:B------:R-:W-:Y:S01]  /*135e0*/  IMAD R11, R185, c[0x0][0x494], R6 ;  /* 0x00012500b90b7a24 */ /* 0x000fe200078e0206 */
[----:B------:R-:W-:Y:S01]  /*135f0*/  LOP3.LUT R6, R9, 0xfffffff8, RZ, 0xc0, !PT ;  /* 0xfffffff809067812 */ /* 0x000fe200078ec0ff */
        /* <DEDUP_REMOVED lines=13> */
[----:B------:R-:W-:Y:S02]  /*136d0*/  SEL R3, R3, RZ, !P0 ;  /* 0x000000ff03037207 */ /* 0x000fe40004000000 */
[----:B------:R-:W-:Y:S01]  /*136e0*/  LEA R21, R6, R9, 0x5 ;  /* 0x0000000906157211 */ /* 0x000fe200078e28ff */
[--C-:B------:R-:W-:Y:S01]  /*136f0*/  IMAD.MOV R11, RZ, RZ, -R7.reuse ;  /* 0x000000ffff0b7224 */ /* 0x100fe200078e0a07 */
[----:B------:R-:W-:Y:S01]  /*13700*/  SHF.R.S32.HI R16, RZ, 0x1f, R7 ;  /* 0x0000001fff107819 */ /* 0x000fe20000011407 */
[----:B------:R-:W-:-:S04]  /*13710*/  IMAD.WIDE.U32 R18, R184, c[0x0][0x498], R18 ;  /* 0x00012600b8127a25 */ /* 0x000fc800078e0012 */
[----:B------:R-:W-:Y:S01]  /*13720*/  IMAD R11, R11, c[0x0][0x4e8], R8 ;  /* 0x00013a000b0b7a24 */ /* 0x000fe200078e0208 */
[----:B------:R-:W-:Y:S01]  /*13730*/  IADD3 R20, P0, R7, R18, RZ ;  /* 0x0000001207147210 */ /* 0x000fe20007f1e0ff */
[----:B------:R-:W-:Y:S02]  /*13740*/  IMAD R13, R3, c[0x0][0x498], RZ ;  /* 0x00012600030d7a24 */ /* 0x000fe400078e02ff */
[----:B------:R-:W-:Y:S01]  /*13750*/  IMAD R17, R185, c[0x0][0x3ec], R2 ;  /* 0x0000fb00b9117a24 */ /* 0x000fe200078e0202 */
[----:B------:R-:W-:Y:S01]  /*13760*/  SHF.R.S32.HI R18, RZ, 0x1f, R11 ;  /* 0x0000001fff127819 */ /* 0x000fe2000001140b */
[----:B------:R-:W-:Y:S02]  /*13770*/  IMAD R13, R184, c[0x0][0x49c], R13 ;  /* 0x00012700b80d7a24 */ /* 0x000fe400078e020d */
[----:B------:R-:W-:Y:S01]  /*13780*/  IMAD.SHL.U32 R2, R9, 0x40, RZ ;  /* 0x0000004009027824 */ /* 0x000fe200078e00ff */
[----:B------:R-:W-:Y:S01]  /*13790*/  IADD3 R15, R15, R17, RZ ;  /* 0x000000110f0f7210 */ /* 0x000fe20007ffe0ff */
[----:B------:R-:W-:Y:S01]  /*137a0*/  IMAD R8, R54, 0x80, R21 ;  /* 0x0000008036087824 */ /* 0x000fe200078e0215 */
[----:B------:R-:W-:Y:S01]  /*137b0*/  IADD3.X R21, R16, R19, R13, P0, !PT ;  /* 0x0000001310157210 */ /* 0x000fe200007fe40d */
[----:B------:R-:W-:Y:S01]  /*137c0*/  IMAD R18, R18, c[0x0][0x488], RZ ;  /* 0x0001220012127a24 */ /* 0x000fe200078e02ff */
[----:B------:R-:W-:Y:S01]  /*137d0*/  LOP3.LUT R13, R2, 0x1c0, RZ, 0xc0, !PT ;  /* 0x000001c0020d7812 */ /* 0x000fe200078ec0ff */
[----:B------:R-:W-:-:S04]  /*137e0*/  @P1 IMAD.HI.U32 R17, R8, c[0x0][0x4ec], RZ ;  /* 0x00013b0008111a27 */ /* 0x000fc800078e00ff */
[----:B------:R-:W-:Y:S02]  /*137f0*/  IMAD.SHL.U32 R2, R6, 0x8, RZ ;  /* 0x0000000806027824 */ /* 0x000fe400078e00ff */
[----:B------:R-:W-:-:S03]  /*13800*/  IMAD.WIDE.U32 R20, R11, c[0x0][0x488], R20 ;  /* 0x000122000b147a25 */ /* 0x000fc600078e0014 */
[----:B------:R-:W-:Y:S01]  /*13810*/  LOP3.LUT R6, R13, 0x38, R2, 0xf8, !PT ;  /* 0x000000380d067812 */ /* 0x000fe200078ef802 */
[----:B------:R-:W-:Y:S02]  /*13820*/  IMAD R18, R11, c[0x0][0x48c], R18 ;  /* 0x000123000b127a24 */ /* 0x000fe400078e0212 */
[----:B------:R-:W-:Y:S01]  /*13830*/  IMAD.MOV.U32 R7, RZ, RZ, R8 ;  /* 0x000000ffff077224 */ /* 0x000fe200078e0008 */
[----:B------:R-:W-:Y:S01]  /*13840*/  @P1 SHF.R.U32.HI R7, RZ, c[0x0][0x4f0], R17 ;  /* 0x00013c00ff071a19 */ /* 0x000fe20000011611 */
[----:B------:R-:W-:Y:S01]  /*13850*/  IMAD R11, R3, c[0x0][0x3f0], RZ ;  /* 0x0000fc00030b7a24 */ /* 0x000fe200078e02ff */
[----:B------:R-:W-:Y:S01]  /*13860*/  SHF.R.U32.HI R3, RZ, 0x3, R13 ;  /* 0x00000003ff037819 */ /* 0x000fe2000001160d */
[----:B------:R-:W-:Y:S01]  /*13870*/  IMAD.WIDE.U32 R14, R184, c[0x0][0x3f0], R14 ;  /* 0x0000fc00b80e7a25 */ /* 0x000fe200078e000e */
[----:B------:R-:W-:Y:S02]  /*13880*/  LEA R13, P0, R20, c[0x0][0x450], 0x2 ;  /* 0x00011400140d7a11 */ /* 0x000fe400078010ff */
[----:B------:R-:W-:Y:S01]  /*13890*/  IADD3 R17, R21, R18, RZ ;  /* 0x0000001215117210 */ /* 0x000fe20007ffe0ff */
[----:B------:R-:W-:Y:S01]  /*138a0*/  IMAD R11, R184, c[0x0][0x3f4], R11 ;  /* 0x0000fd00b80b7a24 */ /* 0x000fe200078e020b */
[----:B------:R-:W-:Y:S01]  /*138b0*/  LOP3.LUT R6, R6, R3, RZ, 0x3c, !PT ;  /* 0x0000000306067212 */ /* 0x000fe200078e3cff */
[----:B------:R-:W-:Y:S01]  /*138c0*/  IMAD.MOV R3, RZ, RZ, -R7 ;  /* 0x000000ffff037224 */ /* 0x000fe200078e0a07 */
[----:B------:R-:W-:Y:S01]  /*138d0*/  LEA.HI.X R17, R20, c[0x0][0x454], R17, 0x2, P0 ;  /* 0x0001150014117a11 */ /* 0x000fe200000f1411 */
[----:B------:R-:W-:Y:S01]  /*138e0*/  SHFL.IDX PT, R32, R13, RZ, 0x1c1f ;  /* 0x001c1fff0d207589 */ /* 0x000fe200000e0000 */
[----:B------:R-:W-:Y:S01]  /*138f0*/  SHF.R.S32.HI R16, RZ, 0x1f, R7 ;  /* 0x0000001fff107819 */ /* 0x000fe20000011407 */
[----:B------:R-:W-:Y:S01]  /*13900*/  IMAD R56, R3, c[0x0][0x4e8], R8 ;  /* 0x00013a0003387a24 */ /* 0x000fe200078e0208 */
[----:B------:R-:W-:Y:S01]  /*13910*/  IADD3 R15, R15, R11, RZ ;  /* 0x0000000b0f0f7210 */ /* 0x000fe20007ffe0ff */
[----:B------:R-:W1:Y:S01]  /*13920*/  SHFL.IDX PT, R33, R17, RZ, 0x1c1f ;  /* 0x001c1fff11217589 */ /* 0x000e6200000e0000 */
[C---:B------:R-:W-:Y:S01]  /*13930*/  IMAD R8, R54.reuse, 0x80, R5 ;  /* 0x0000008036087824 */ /* 0x040fe200078e0205 */
[----:B------:R-:W-:Y:S01]  /*13940*/  LEA R54, R54, R9, 0x7 ;  /* 0x0000000936367211 */ /* 0x000fe200078e38ff */
[----:B-----5:R-:W-:Y:S01]  /*13950*/  IMAD R3, R4, c[0x0][0x4e8], RZ ;  /* 0x00013a0004037a24 */ /* 0x020fe200078e02ff */
[----:B------:R-:W-:Y:S01]  /*13960*/  SHFL.IDX PT, R34, R13, 0x1, 0x1c1f ;  /* 0x003c1f000d227f89 */ /* 0x000fe200000e0000 */
[----:B------:R-:W-:Y:S01]  /*13970*/  IMAD R16, R16, c[0x0][0x3e0], RZ ;  /* 0x0000f80010107a24 */ /* 0x000fe200078e02ff */
[C---:B------:R-:W-:Y:S01]  /*13980*/  IADD3 R4, R8.reuse, 0x8, RZ ;  /* 0x0000000808047810 */ /* 0x040fe20007ffe0ff */
[----:B------:R-:W-:Y:S01]  /*13990*/  IMAD.WIDE.U32 R14, R7, c[0x0][0x3e0], R14 ;  /* 0x0000f800070e7a25 */ /* 0x000fe200078e000e */
[----:B------:R-:W2:Y:S01]  /*139a0*/  SHFL.IDX PT, R35, R17, 0x1, 0x1c1f ;  /* 0x003c1f0011237f89 */ /* 0x000ea200000e0000 */
[----:B------:R-:W-:-:S02]  /*139b0*/  ISETP.GE.OR P1, PT, R8, R3, P2 ;  /* 0x000000030800720c */ /* 0x000fc40001726670 */
[----:B------:R-:W-:Y:S01]  /*139c0*/  IMAD R16, R7, c[0x0][0x3e4], R16 ;  /* 0x0000f90007107a24 */ /* 0x000fe200078e0210 */
[----:B------:R-:W-:Y:S02]  /*139d0*/  ISETP.GE.OR P0, PT, R4, R3, P2 ;  /* 0x000000030400720c */ /* 0x000fe40001706670 */
[----:B------:R-:W-:Y:S01]  /*139e0*/  SHF.L.U32 R7, R12, 0x3, RZ ;  /* 0x000000030c077819 */ /* 0x000fe200000006ff */
[----:B------:R-:W-:Y:S01]  /*139f0*/  IMAD.IADD R15, R15, 0x1, R16 ;  /* 0x000000010f0f7824 */ /* 0x000fe200078e0210 */
[----:B------:R-:W-:Y:S02]  /*13a00*/  SHF.R.S32.HI R5, RZ, 0x1f, R56 ;  /* 0x0000001fff057819 */ /* 0x000fe40000011438 */
[----:B------:R-:W-:-:S03]  /*13a10*/  LOP3.LUT R6, R6, 0x7ffffe00, R7, 0xf8, !PT ;  /* 0x7ffffe0006067812 */ /* 0x000fc600078ef807 */
[----:B------:R-:W-:Y:S01]  /*13a20*/  IMAD R5, R5, c[0x0][0x3d8], RZ ;  /* 0x0000f60005057a24 */ /* 0x000fe200078e02ff */
[----:B------:R-:W-:Y:S01]  /*13a30*/  SHF.L.U32 R58, R6, 0x1, RZ ;  /* 0x00000001063a7819 */ /* 0x000fe200000006ff */
[----:B-1----:R1:W-:Y:S02]  /*13a40*/  @!P1 ST.E [R32.64], R0 ;  /* 0x0000000020009985 */ /* 0x0023e4000c101906 */
[C---:B------:R-:W-:Y:S02]  /*13a50*/  IMAD R8, R56.reuse, c[0x0][0x3dc], R5 ;  /* 0x0000f70038087a24 */ /* 0x040fe400078e0205 */
[----:B------:R-:W-:-:S04]  /*13a60*/  IMAD.WIDE.U32 R56, R56, c[0x0][0x3d8], R14 ;  /* 0x0000f60038387a25 */ /* 0x000fc800078e000e */
[----:B------:R-:W-:Y:S01]  /*13a70*/  IMAD.IADD R8, R57, 0x1, R8 ;  /* 0x0000000139087824 */ /* 0x000fe200078e0208 */
[----:B--2---:R1:W-:Y:S01]  /*13a80*/  @!P0 ST.E [R34.64], R10 ;  /* 0x0000000a22008985 */ /* 0x0043e2000c101906 */
[----:B------:R-:W-:-:S03]  /*13a90*/  LEA R57, P0, R56, c[0x0][0x380], 0x1 ;  /* 0x0000e00038397a11 */ /* 0x000fc600078008ff */
[----:B------:R1:W2:Y:S01]  /*13aa0*/  LDS.128 R44, [R58+0x1080] ;  /* 0x001080003a2c7984 */ /* 0x0002a20000000c00 */
[----:B------:R-:W-:Y:S02]  /*13ab0*/  LEA.HI.X R56, R56, c[0x0][0x384], R8, 0x1, P0 ;  /* 0x0000e10038387a11 */ /* 0x000fe400000f0c08 */
[----:B------:R-:W-:Y:S01]  /*13ac0*/  ISETP.GE.AND P0, PT, R54, R3, PT ;  /* 0x000000033600720c */ /* 0x000fe20003f06270 */
        /* <DEDUP_REMOVED lines=31> */
.L_x_2103:
[----:B--2---:R-:W-:Y:S05]  /*13cc0*/  BSYNC B0 ;  /* 0x0000000000007941 */ /* 0x004fea0003800000 */
.L_x_2102:
        /* <DEDUP_REMOVED lines=23> */
.L_x_2105:
[----:B------:R-:W-:Y:S05]  /*13e40*/  BSYNC B0 ;  /* 0x0000000000007941 */ /* 0x000fea0003800000 */
.L_x_2104:
        /* <DEDUP_REMOVED lines=23> */
.L_x_2107:
[----:B------:R-:W-:Y:S05]  /*13fc0*/  BSYNC B0 ;  /* 0x0000000000007941 */ /* 0x000fea0003800000 */
.L_x_2106:
        /* <DEDUP_REMOVED lines=24> */
.L_x_2100:
        /* <DEDUP_REMOVED lines=18> */
.L_x_2108:
        /* <DEDUP_REMOVED lines=41> */
.L_x_2110:
[----:B------:R-:W-:Y:S05]  /*14500*/  BSYNC B0 ;  /* 0x0000000000007941 */ /* 0x000fea0003800000 */
.L_x_2109:
        /* <DEDUP_REMOVED lines=64> */
.L_x_2112:
[----:B------:R-:W-:Y:S05]  /*14910*/  BSYNC B0 ;  /* 0x0000000000007941 */ /* 0x000fea0003800000 */
.L_x_2111:
        /* <DEDUP_REMOVED lines=21> */
.L_x_2114:
[----:B------:R-:W-:Y:S05]  /*14a70*/  BSYNC B0 ;  /* 0x0000000000007941 */ /* 0x000fea0003800000 */
.L_x_2113:
        /* <DEDUP_REMOVED lines=21> */
.L_x_2116:
[----:B------:R-:W-:Y:S05]  /*14bd0*/  BSYNC B0 ;  /* 0x0000000000007941 */ /* 0x000fea0003800000 */
.L_x_2115:
        /* <DEDUP_REMOVED lines=22> */
.L_x_2117:
        /* <DEDUP_REMOVED lines=12> */
.L_x_2652:


//--------------------- .text._ZN7cutlass13device_kernelIN5flash19enable_sm80_to_sm89INS1_16FlashAttnFwdSm80INS1_25CollectiveMainloopFwdSm80ILi8ELi2ELb0EN4cute5tupleIJNS5_1CILi128EEENS7_ILi64EEENS7_ILi192EEEEEELi192ENS_10bfloat16_tEfNS_4arch4Sm80ELb0ELb1ELb0ELb0ELb0ELb0ELb1ELb0EEENS1_21CollectiveEpilogueFwdINS6_IJS8_SA_S9_EEENS6_IJNS7_ILi1EEESI_SI_EEESC_SE_Li256ELb0ELb1ELb0ELb0EEENS1_19SingleTileSchedulerILb0ELb0ELb1ELi128EEEEEEEEEvNT_6ParamsE --------------------------
	.section	.text._ZN7cutlass13device_kernelIN5flash19enable_sm80_to_sm89INS1_16FlashAttnFwdSm80INS1_25CollectiveMainloopFwdSm80ILi8ELi2ELb0EN4cute5tupleIJNS5_1CILi128EEENS7_ILi64EEENS7_ILi192EEEEEELi192ENS_10bfloat16_tEfNS_4arch4Sm80ELb0ELb1ELb0ELb0ELb0ELb0ELb1ELb0EEENS1_21CollectiveEpilogueFwdINS6_IJS8_SA_S9_EEENS6_IJNS7_ILi1EEESI_SI_EEESC_SE_Li256ELb0ELb1ELb0ELb0EEENS1_19SingleTileSchedulerILb0ELb0ELb1ELi128EEEEEEEEEvNT_6ParamsE,"ax",@progbits
	.sectioninfo	@"SHI_REGISTERS=233"
	.align	128
.text._ZN7cutlass13device_kernelIN5flash19enable_sm80_to_sm89INS1_16FlashAttnFwdSm80INS1_25CollectiveMainloopFwdSm80ILi8ELi2ELb0EN4cute5tupleIJNS5_1CILi128EEENS7_ILi64EEENS7_ILi192EEEEEELi192ENS_10bfloat16_tEfNS_4arch4Sm80ELb0ELb1ELb0ELb0ELb0ELb0ELb1ELb0EEENS1_21CollectiveEpilogueFwdINS6_IJS8_SA_S9_EEENS6_IJNS7_ILi1EEESI_SI_EEESC_SE_Li256ELb0ELb1ELb0ELb0EEENS1_19SingleTileSchedulerILb0ELb0ELb1ELi128EEEEEEEEEvNT_6ParamsE:
        .type           _ZN7cutlass13device_kernelIN5flash19enable_sm80_to_sm89INS1_16FlashAttnFwdSm80INS1_25CollectiveMainloopFwdSm80ILi8ELi2ELb0EN4cute5tupleIJNS5_1CILi128EEENS7_ILi64EEENS7_ILi192EEEEEELi192ENS_10bfloat16_tEfNS_4arch4Sm80ELb0ELb1ELb0ELb0ELb0ELb0ELb1ELb0EEENS1_21CollectiveEpilogueFwdINS6_IJS8_SA_S9_EEENS6_IJNS7_ILi1EEESI_SI_EEESC_SE_Li256ELb0ELb1ELb0ELb0EEENS1_19SingleTileSchedulerILb0ELb0ELb1ELi128EEEEEEEEEvNT_6ParamsE,@function
        .size           _ZN7cutlass13device_kernelIN5flash19enable_sm80_to_sm89INS1_16FlashAttnFwdSm80INS1_25CollectiveMainloopFwdSm80ILi8ELi2ELb0EN4cute5tupleIJNS5_1CILi128EEENS7_ILi64EEENS7_ILi192EEEEEELi192ENS_10bfloat16_tEfNS_4arch4Sm80ELb0ELb1ELb0ELb0ELb0ELb0ELb1ELb0EEENS1_21CollectiveEpilogueFwdINS6_IJS8_SA_S9_EEENS6_IJNS7_ILi1EEESI_SI_EEESC_SE_Li256ELb0ELb1ELb0ELb0EEENS1_19SingleTileSchedulerILb0ELb0ELb1ELi128EEEEEEEEEvNT_6ParamsE,(.L_x_2653 - _ZN7cutlass13device_kernelIN5flash19enable_sm80_to_sm89INS1_16FlashAttnFwdSm80INS1_25CollectiveMainloopFwdSm80ILi8ELi2ELb0EN4cute5tupleIJNS5_1CILi128EEENS7_ILi64EEENS7_ILi192EEEEEELi192ENS_10bfloat16_tEfNS_4arch4Sm80ELb0ELb1ELb0ELb0ELb0ELb0ELb1ELb0EEENS1_21CollectiveEpilogueFwdINS6_IJS8_SA_S9_EEENS6_IJNS7_ILi1EEESI_SI_EEESC_SE_Li256ELb0ELb1ELb0ELb0EEENS1_19SingleTileSchedulerILb0ELb0ELb1ELi128EEEEEEEEEvNT_6ParamsE)
        .other          _ZN7cutlass13device_kernelIN5flash19enable_sm80_to_sm89INS1_16FlashAttnFwdSm80INS1_25CollectiveMainloopFwdSm80ILi8ELi2ELb0EN4cute5tupleIJNS5_1CILi128EEENS7_ILi64EEENS7_ILi192EEEEEELi192ENS_10bfloat16_tEfNS_4arch4Sm80ELb0ELb1ELb0ELb0ELb0ELb0ELb1ELb0EEENS1_21CollectiveEpilogueFwdINS6_IJS8_SA_S9_EEENS6_IJNS7_ILi1EEESI_SI_EEESC_SE_Li256ELb0ELb1ELb0ELb0EEENS1_19SingleTileSchedulerILb0ELb0ELb1ELi128EEEEEEEEEvNT_6ParamsE,@"STO_CUDA_ENTRY STV_DEFAULT"
_ZN7cutlass13device_kernelIN5flash19enable_sm80_to_sm89INS1_16FlashAttnFwdSm80INS1_25CollectiveMainloopFwdSm80ILi8ELi2ELb0EN4cute5tupleIJNS5_1CILi128EEENS7_ILi64EEENS7_ILi192EEEEEELi192ENS_10bfloat16_tEfNS_4arch4Sm80ELb0ELb1ELb0ELb0ELb0ELb0ELb1ELb0EEENS1_21CollectiveEpilogueFwdINS6_IJS8_SA_S9_EEENS6_IJNS7_ILi1EEESI_SI_EEESC_SE_Li256ELb0ELb1ELb0ELb0EEENS1_19SingleTileSchedulerILb0ELb0ELb1ELi128EEEEEEEEEvNT_6ParamsE:
        /* <DEDUP_REMOVED lines=35> */
.L_x_2119:
[----:B------:R-:W-:Y:S02]  /*0230*/  ULDC UR4, c[0x0][0x32c] ;  /* 0x0000cb0000047ab9 */ /* 0x000fe40000000800 */
[----:B------:R-:W-:-:S03]  /*0240*/  UISETP.NE.AND UP0, UPT, UR6, UR4, UPT ;  /* 0x000000040600728c */ /* 0x000fc6000bf05270 */
[----:B------:R-:W-:Y:S02]  /*0250*/  ULDC.64 UR4, c[0x0][0x330] ;  /* 0x0000cc0000047ab9 */ /* 0x000fe40000000a00 */
[----:B------:R-:W-:-:S06]  /*0260*/  UIMAD.WIDE.U32 UR12, UR10, UR4, URZ ;  /* 0x000000040a0c72a5 */ /* 0x000fcc000f8e003f */
[----:B------:R-:W-:Y:S02]  /*0270*/  @UP0 USHF.R.U32.HI UR10, URZ, UR5, UR13 ;  /* 0x000000053f0a0299 */ /* 0x000fe4000801160d */
.L_x_2120:
[----:B------:R-:W-:Y:S02]  /*0280*/  ULDC UR4, c[0x0][0x32c] ;  /* 0x0000cb0000047ab9 */ /* 0x000fe40000000800 */
[----:B------:R-:W-:-:S04]  /*0290*/  UIMAD UR4, UR10, UR4, UR4 ;  /* 0x000000040a0472a4 */ /* 0x000fc8000f8e0204 */
[----:B------:R-:W-:-:S04]  /*02a0*/  UISETP.LT.AND UP0, UPT, UR7, UR4, UPT ;  /* 0x000000040700728c */ /* 0x000fc8000bf01270 */
[----:B------:R-:W-:-:S03]  /*02b0*/  USEL UR7, UR7, UR4, UP0 ;  /* 0x0000000407077287 */ /* 0x000fc60008000000 */
.L_x_2118:
        /* <DEDUP_REMOVED lines=35> */
.L_x_2122:
[----:B------:R-:W-:Y:S02]  /*04f0*/  ULDC UR4, c[0x0][0x32c] ;  /* 0x0000cb0000047ab9 */ /* 0x000fe40000000800 */
[----:B------:R-:W-:-:S03]  /*0500*/  UISETP.NE.AND UP0, UPT, UR4, 0x1, UPT ;  /* 0x000000010400788c */ /* 0x000fc6000bf05270 */
[----:B------:R-:W-:Y:S02]  /*0510*/  ULDC.64 UR4, c[0x0][0x330] ;  /* 0x0000cc0000047ab9 */ /* 0x000fe40000000a00 */
[----:B------:R-:W-:-:S06]  /*0520*/  UIMAD.WIDE.U32 UR12, UR11, UR4, URZ ;  /* 0x000000040b0c72a5 */ /* 0x000fcc000f8e003f */
[----:B------:R-:W-:Y:S02]  /*0530*/  @UP0 USHF.R.U32.HI UR11, URZ, UR5, UR13 ;  /* 0x000000053f0b0299 */ /* 0x000fe4000801160d */
.L_x_2123:
[----:B------:R-:W-:Y:S02]  /*0540*/  ULDC UR4, c[0x0][0x32c] ;  /* 0x0000cb0000047ab9 */ /* 0x000fe40000000800 */
[----:B------:R-:W-:-:S04]  /*0550*/  UIMAD UR4, UR11, UR4, URZ ;  /* 0x000000040b0472a4 */ /* 0x000fc8000f8e023f */
[----:B------:R-:W-:-:S04]  /*0560*/  UISETP.LT.AND UP0, UPT, UR10, UR4, UPT ;  /* 0x000000040a00728c */ /* 0x000fc8000bf01270 */
[----:B------:R-:W-:-:S04]  /*0570*/  USEL UR10, UR10, UR4, !UP0 ;  /* 0x000000040a0a7287 */ /* 0x000fc8000c000000 */
.L_x_2121:
        /* <DEDUP_REMOVED lines=92> */
[----:B------:R-:W-:Y:S01]  /*0b40*/  LEA.HI R76, R78, R5, RZ, 0x5 ;  /* 0x000000054e4c7211 */ /* 0x000fe200078f28ff */
        /* <DEDUP_REMOVED lines=8> */
[----:B------:R-:W-:-:S02]  /*0bd0*/  UIMAD UR24, UR21, UR15, UR24 ;  /* 0x0000000f151872a4 */ /* 0x000fc4000f8e0218 */
[----:B------:R-:W-:Y:S01]  /*0be0*/  USHF.L.U64.HI UR13, UR12, UR11, UR13 ;  /* 0x0000000b0c0d7299 */ /* 0x000fe2000801020d */
[----:B------:R-:W-:Y:S01]  /*0bf0*/  IMAD R6, R0, c[0x0][0x1c4], R9 ;  /* 0x0000710000067a24 */ /* 0x000fe200078e0209 */
[--C-:B------:R-:W-:Y:S01]  /*0c00*/  SHF.R.S32.HI R9, RZ, 0x1f, R10.reuse ;  /* 0x0000001fff097819 */ /* 0x100fe2000001140a */
[----:B------:R-:W-:Y:S02]  /*0c10*/  IMAD.MOV R4, RZ, RZ, -R10 ;  /* 0x000000ffff047224 */ /* 0x000fe400078e0a0a */
        /* <DEDUP_REMOVED lines=131> */
[----:B------:R-:W-:Y:S02]  /*1450*/  IMAD.U32 R7, RZ, RZ, UR14 ;  /* 0x0000000eff077e24 */ /* 0x000fe4000f8e00ff */
[----:B------:R-:W-:Y:S01]  /*1460*/  IMAD.MOV.U32 R20, RZ, RZ, R12 ;  /* 0x000000ffff147224 */ /* 0x000fe200078e000c */
        /* <DEDUP_REMOVED lines=15> */
[----:B-1----:R-:W-:Y:S02]  /*1560*/  @P6 LEA R14, P6, R16, c[0x0][0x1c8], 0x1 ;  /* 0x00007200100e6a11 */ /* 0x002fe400078c08ff */
        /* <DEDUP_REMOVED lines=22> */
[----:B------:R-:W-:Y:S02]  /*16d0*/  ISETP.GE.AND P1, PT, R3, c[0x0][0x1d4], PT ;  /* 0x0000750003007a0c */ /* 0x000fe40003f26270 */
        /* <DEDUP_REMOVED lines=23> */
[----:B------:R-:W-:-:S03]  /*1850*/  LEA R12, P0, R10, c[0x0][0x1f8], 0x1 ;  /* 0x00007e000a0c7a11 */ /* 0x000fc600078008ff */
[----:B------:R-:W0:Y:S01]  /*1860*/  LDGDEPBAR ;  /* 0x00000000000079af */ /* 0x000e220000000000 */
[----:B------:R-:W-:Y:S02]  /*1870*/  LEA.HI.X R13, R10, c[0x0][0x1fc], R4, 0x1, P0 ;  /* 0x00007f000a0d7a11 */ /* 0x000fe400000f0c04 */
[C---:B------:R-:W-:Y:S02]  /*1880*/  ISETP.LT.OR P0, PT, R8.reuse, 0x1, P4 ;  /* 0x000000010800780c */ /* 0x040fe40002701670 */
[----:B------:R-:W-:Y:S01]  /*1890*/  ISETP.LT.OR P4, PT, R8, 0x21, P4 ;  /* 0x000000210800780c */ /* 0x000fe20002781670 */
[----:B------:R3:W-:Y:S01]  /*18a0*/  LDGSTS.E.BYPASS.LTC128B.128 [R132+0x100], [R12.64], !P6 ;  /* 0x001000000c847fae */ /* 0x0007e2000f101d52 */
[----:B------:R-:W-:Y:S02]  /*18b0*/  ISETP.GE.AND P6, PT, R3, c[0x0][0x1d4], PT ;  /* 0x0000750003007a0c */ /* 0x000fe40003fc6270 */
[----:B------:R-:W-:-:S04]  /*18c0*/  LEA.HI R4, R78, R5, RZ, 0x4 ;  /* 0x000000054e047211 */ /* 0x000fc800078f20ff */
[----:B------:R-:W-:-:S03]  /*18d0*/  LOP3.LUT R20, R4, 0xfffffff0, RZ, 0xc0, !PT ;  /* 0xfffffff004147812 */ /* 0x000fc600078ec0ff */
[----:B------:R3:W-:Y:S01]  /*18e0*/  LDGSTS.E.BYPASS.LTC128B.128 [R132+0x2100], [R12.64+0x80], !P0 ;  /* 0x021000800c847fae */ /* 0x0007e2000c101d52 */
[C---:B------:R-:W-:Y:S01]  /*18f0*/  ISETP.LT.OR P0, PT, R8.reuse, 0x1, P6 ;  /* 0x000000010800780c */ /* 0x040fe20003701670 */
[----:B------:R-:W-:Y:S01]  /*1900*/  IMAD.IADD R20, R5, 0x1, -R20 ;  /* 0x0000000105147824 */ /* 0x000fe200078e0a14 */
[----:B------:R-:W-:-:S04]  /*1910*/  ISETP.LT.OR P6, PT, R8, 0x21, P6 ;  /* 0x000000210800780c */ /* 0x000fc800037c1670 */
[----:B------:R-:W-:-:S04]  /*1920*/  SHF.R.S32.HI R3, RZ, 0x1f, R20 ;  /* 0x0000001fff037819 */ /* 0x000fc80000011414 */
[----:B------:R-:W-:-:S03]  /*1930*/  LEA.HI R3, R3, R20, RZ, 0x3 ;  /* 0x0000001403037211 */ /* 0x000fc600078f18ff */
[----:B------:R3:W-:Y:S01]  /*1940*/  LDGSTS.E.BYPASS.LTC128B.128 [R132+0x4100], [R12.64+0x100], !P0 ;  /* 0x041001000c847fae */ /* 0x0007e2000c101d52 */
[----:B------:R-:W-:-:S04]  /*1950*/  IADD3 R10, P0, R12, UR22, RZ ;  /* 0x000000160c0a7c10 */ /* 0x000fc8000ff1e0ff */
[----:B------:R-:W-:Y:S02]  /*1960*/  IADD3.X R11, R13, UR21, RZ, P0, !PT ;  /* 0x000000150d0b7c10 */ /* 0x000fe400087fe4ff */
[----:B------:R-:W-:-:S03]  /*1970*/  PLOP3.LUT P0, PT, PT, PT, UP0, 0x80, 0x0 ;  /* 0x000000000000781c */ /* 0x000fc60003f0f008 */
[----:B------:R4:W-:Y:S01]  /*1980*/  LDGSTS.E.BYPASS.LTC128B.128 [R132+0x1100], [R10.64], !P5 ;  /* 0x011000000a847fae */ /* 0x0009e2000e901d52 */
[----:B------:R-:W-:-:S03]  /*1990*/  PLOP3.LUT P5, PT, PT, PT, UP0, 0x80, 0x0 ;  /* 0x000000000000781c */ /* 0x000fc60003faf008 */
[----:B------:R4:W-:Y:S01]  /*19a0*/  LDGSTS.E.BYPASS.LTC128B.128 [R132+0x3100], [R10.64+0x80], !P4 ;  /* 0x031000800a847fae */ /* 0x0009e2000e101d52 */
[----:B------:R-:W-:-:S03]  /*19b0*/  PLOP3.LUT P4, PT, PT, PT, UP0, 0x80, 0x0 ;  /* 0x000000000000781c */ /* 0x000fc60003f8f008 */
[----:B------:R4:W-:Y:S01]  /*19c0*/  LDGSTS.E.BYPASS.LTC128B.128 [R132+0x5100], [R10.64+0x100], !P6 ;  /* 0x051001000a847fae */ /* 0x0009e2000f101d52 */
[----:B------:R-:W-:Y:S02]  /*19d0*/  PLOP3.LUT P6, PT, PT, PT, UP0, 0x80, 0x0 ;  /* 0x000000000000781c */ /* 0x000fe40003fcf008 */
[----:B------:R-:W-:Y:S01]  /*19e0*/  PLOP3.LUT P6, PT, PT, PT, UP0, 0x80, 0x0 ;  /* 0x000000000000781c */ /* 0x000fe20003fcf008 */
[----:B------:R-:W0:Y:S04]  /*19f0*/  LDGDEPBAR ;  /* 0x00000000000079af */ /* 0x000e280000000000 */
[----:B------:R1:W-:Y:S01]  /*1a00*/  @P5 LDGSTS.E.BYPASS.LTC128B.128 [R132+0x12100], [R14.64], !P3 ;  /* 0x121000000e845fae */ /* 0x0003e2000d901d52 */
[----:B------:R-:W-:Y:S02]  /*1a10*/  PLOP3.LUT P5, PT, PT, PT, UP0, 0x80, 0x0 ;  /* 0x000000000000781c */ /* 0x000fe40003faf008 */
[C---:B---3--:R-:W-:Y:S01]  /*1a20*/  LOP3.LUT R13, R3.reuse, 0xfffffff8, RZ, 0xc0, !PT ;  /* 0xfffffff8030d7812 */ /* 0x048fe200078ec0ff */
[----:B------:R1:W-:Y:S01]  /*1a30*/  @P4 LDGSTS.E.BYPASS.LTC128B.128 [R132+0x14100], [R14.64+0x80], !P2 ;  /* 0x141000800e844fae */ /* 0x0003e2000d101d52 */
[----:B------:R-:W-:Y:S01]  /*1a40*/  PLOP3.LUT P4, PT, PT, PT, UP0, 0x80, 0x0 ;  /* 0x000000000000781c */ /* 0x000fe20003f8f008 */
[----:B------:R-:W-:-:S02]  /*1a50*/  IMAD.SHL.U32 R3, R3, 0x40, RZ ;  /* 0x0000004003037824 */ /* 0x000fc400078e00ff */
[----:B------:R1:W-:Y:S01]  /*1a60*/  @P0 LDGSTS.E.BYPASS.LTC128B.128 [R132+0x16100], [R14.64+0x100], !P1 ;  /* 0x161001000e840fae */ /* 0x0003e2000c901d52 */
[----:B------:R-:W-:Y:S01]  /*1a70*/  PLOP3.LUT P0, PT, PT, PT, UP0, 0x80, 0x0 ;  /* 0x000000000000781c */ /* 0x000fe20003f0f008 */
[----:B------:R-:W-:-:S04]  /*1a80*/  IMAD.IADD R20, R20, 0x1, -R13 ;  /* 0x0000000114147824 */ /* 0x000fc800078e0a0d */
[----:B------:R-:W-:Y:S01]  /*1a90*/  IMAD.SHL.U32 R8, R20, 0x40, RZ ;  /* 0x0000004014087824 */ /* 0x000fe200078e00ff */
[----:B----4-:R-:W-:-:S04]  /*1aa0*/  SHF.R.S32.HI R11, RZ, 0x4, R4 ;  /* 0x00000004ff0b7819 */ /* 0x010fc80000011404 */
[----:B------:R-:W-:Y:S02]  /*1ab0*/  LOP3.LUT R13, R8, 0x1c0, RZ, 0xc0, !PT ;  /* 0x000001c0080d7812 */ /* 0x000fe400078ec0ff */
[----:B------:R-:W-:-:S04]  /*1ac0*/  LEA.HI R4, R4, R11, RZ, 0x1 ;  /* 0x0000000b04047211 */ /* 0x000fc800078f08ff */
[----:B------:R-:W-:-:S05]  /*1ad0*/  LOP3.LUT R4, R4, 0xfffffffe, RZ, 0xc0, !PT ;  /* 0xfffffffe04047812 */ /* 0x000fca00078ec0ff */
[----:B------:R-:W-:Y:S02]  /*1ae0*/  IMAD.IADD R11, R11, 0x1, -R4 ;  /* 0x000000010b0b7824 */ /* 0x000fe400078e0a04 */
[----:B------:R-:W-:Y:S02]  /*1af0*/  IMAD.SHL.U32 R4, R203, 0x40, RZ ;  /* 0x00000040cb047824 */ /* 0x000fe400078e00ff */
[----:B-1----:R-:W-:Y:S02]  /*1b00*/  @P6 IMAD.MOV.U32 R14, RZ, RZ, R0 ;  /* 0x000000ffff0e6224 */ /* 0x002fe400078e0000 */
[----:B------:R-:W-:Y:S01]  /*1b10*/  @P6 IMAD.MOV.U32 R15, RZ, RZ, R7 ;  /* 0x000000ffff0f6224 */ /* 0x000fe200078e0007 */
[----:B------:R-:W-:Y:S01]  /*1b20*/  LOP3.LUT R7, R4, 0x1c0, RZ, 0xc0, !PT ;  /* 0x000001c004077812 */ /* 0x000fe200078ec0ff */
[----:B------:R-:W-:Y:S01]  /*1b30*/  IMAD.SHL.U32 R0, R11, 0x8, RZ ;  /* 0x000000080b007824 */ /* 0x000fe200078e00ff */
[----:B------:R-:W-:Y:S02]  /*1b40*/  PLOP3.LUT P6, PT, PT, PT, UP0, 0x80, 0x0 ;  /* 0x000000000000781c */ /* 0x000fe40003fcf008 */
[----:B------:R1:W-:Y:S01]  /*1b50*/  @P5 LDGSTS.E.BYPASS.LTC128B.128 [R132+0x13100], [R14.64], !P3 ;  /* 0x131000000e845fae */ /* 0x0003e2000d901d52 */
[----:B------:R-:W-:-:S02]  /*1b60*/  LOP3.LUT R2, R7, 0x8, R2, 0xf8, !PT ;  /* 0x0000000807027812 */ /* 0x000fc400078ef802 */
[----:B------:R-:W-:Y:S01]  /*1b70*/  SHF.R.U32.HI R7, RZ, 0x3, R7 ;  /* 0x00000003ff077819 */ /* 0x000fe20000011607 */
[----:B------:R1:W-:Y:S01]  /*1b80*/  @P4 LDGSTS.E.BYPASS.LTC128B.128 [R132+0x15100], [R14.64+0x80], !P2 ;  /* 0x151000800e844fae */ /* 0x0003e2000d101d52 */
[----:B------:R-:W-:Y:S02]  /*1b90*/  LOP3.LUT R0, R13, 0x8, R0, 0xf8, !PT ;  /* 0x000000080d007812 */ /* 0x000fe400078ef800 */
[----:B------:R-:W-:Y:S01]  /*1ba0*/  SHF.R.U32.HI R13, RZ, 0x3, R13 ;  /* 0x00000003ff0d7819 */ /* 0x000fe2000001160d */
[----:B------:R1:W-:Y:S01]  /*1bb0*/  @P0 LDGSTS.E.BYPASS.LTC128B.128 [R132+0x17100], [R14.64+0x100], !P1 ;  /* 0x171001000e840fae */ /* 0x0003e2000c901d52 */
[----:B------:R-:W-:Y:S02]  /*1bc0*/  PLOP3.LUT P0, PT, PT, PT, UP0, 0x80, 0x0 ;  /* 0x000000000000781c */ /* 0x000fe40003f0f008 */
[----:B------:R-:W-:Y:S01]  /*1bd0*/  PLOP3.LUT P5, PT, PT, PT, UP0, 0x80, 0x0 ;  /* 0x000000000000781c */ /* 0x000fe20003faf008 */
[----:B------:R-:W0:Y:S01]  /*1be0*/  LDGDEPBAR ;  /* 0x00000000000079af */ /* 0x000e220000000000 */
[----:B------:R-:W-:-:S02]  /*1bf0*/  LOP3.LUT R2, R2, R7, RZ, 0x3c, !PT ;  /* 0x0000000702027212 */ /* 0x000fc400078e3cff */
[----:B------:R-:W-:Y:S02]  /*1c00*/  LOP3.LUT R0, R0, R13, RZ, 0x3c, !PT ;  /* 0x0000000d00007212 */ /* 0x000fe400078e3cff */
[----:B------:R-:W-:Y:S01]  /*1c10*/  PLOP3.LUT P4, PT, PT, PT, UP0, 0x80, 0x0 ;  /* 0x000000000000781c */ /* 0x000fe20003f8f008 */
[----:B------:R-:W-:Y:S01]  /*1c20*/  IMAD R184, R11, 0x200, R2 ;  /* 0x000002000bb87824 */ /* 0x000fe200078e0202 */
[----:B------:R-:W-:Y:S02]  /*1c30*/  LOP3.LUT R4, R0, 0xfffffe00, R3, 0xf8, !PT ;  /* 0xfffffe0000047812 */ /* 0x000fe400078ef803 */
[----:B------:R-:W-:Y:S01]  /*1c40*/  SHF.R.S32.HI R7, RZ, 0x5, R76 ;  /* 0x00000005ff077819 */ /* 0x000fe2000001144c */
[----:B------:R-:W-:Y:S01]  /*1c50*/  @P0 IMAD.WIDE.U32 R2, R9, UR5, R194 ;  /* 0x0000000509020c25 */ /* 0x000fe2000f8e00c2 */
[----:B------:R-:W-:Y:S01]  /*1c60*/  @UP0 UIMAD UR5, UR23, UR5, URZ ;  /* 0x00000005170502a4 */ /* 0x000fe2000f8e023f */
[----:B------:R-:W-:Y:S02]  /*1c70*/  PLOP3.LUT P0, PT, PT, PT, UP0, 0x80, 0x0 ;  /* 0x000000000000781c */ /* 0x000fe40003f0f008 */
[----:B------:R-:W-:Y:S01]  /*1c80*/  IMAD R0, R7, 0x400, R4 ;  /* 0x0000040007007824 */ /* 0x000fe200078e0204 */
[----:B------:R-:W-:Y:S01]  /*1c90*/  @P5 LEA R22, P5, R2, c[0x0][0x1f8], 0x1 ;  /* 0x00007e0002165a11 */ /* 0x000fe200078a08ff */
[----:B------:R-:W-:Y:S01]  /*1ca0*/  @UP0 UIMAD UR4, UR4, UR24, UR5 ;  /* 0x00000018040402a4 */ /* 0x000fe2000f8e0205 */
[----:B------:R-:W-:-:S02]  /*1cb0*/  IMAD.SHL.U32 R184, R184, 0x2, RZ ;  /* 0x00000002b8b87824 */ /* 0x000fc400078e00ff */
[----:B------:R-:W-:Y:S01]  /*1cc0*/  IMAD.SHL.U32 R16, R0, 0x2, RZ ;  /* 0x0000000200107824 */ /* 0x000fe200078e00ff */
[----:B------:R-:W-:Y:S02]  /*1cd0*/  @P6 IADD3 R80, P6, R22, UR22, RZ ;  /* 0x0000001616506c10 */ /* 0x000fe4000ffde0ff */
[----:B------:R-:W-:Y:S01]  /*1ce0*/  @P4 IADD3 R23, R3, UR4, RZ ;  /* 0x0000000403174c10 */ /* 0x000fe2000fffe0ff */
[----:B------:R-:W-:Y:S01]  /*1cf0*/  IMAD.MOV.U32 R3, RZ, RZ, 0x20 ;  /* 0x00000020ff037424 */ /* 0x000fe200078e00ff */
[----:B------:R-:W-:-:S04]  /*1d00*/  DEPBAR.LE SB0, 0x3 ;  /* 0x000080c00000791a */ /* 0x000fc80000000000 */
[----:B------:R-:W-:-:S04]  /*1d10*/  DEPBAR.LE SB0, 0x2 ;  /* 0x000080800000791a */ /* 0x000fc80000000000 */
[----:B------:R-:W-:Y:S01]  /*1d20*/  BAR.SYNC.DEFER_BLOCKING 0x0 ;  /* 0x0000000000007b1d */ /* 0x000fe20000010000 */
[----:B------:R-:W-:Y:S01]  /*1d30*/  @P0 LEA.HI.X R23, R2, c[0x0][0x1fc], R23, 0x1, P5 ;  /* 0x00007f0002170a11 */ /* 0x000fe200028f0c17 */
[----:B------:R-:W-:Y:S01]  /*1d40*/  IMAD.MOV.U32 R2, RZ, RZ, 0x10 ;  /* 0x00000010ff027424 */ /* 0x000fe200078e00ff */
[----:B------:R-:W-:Y:S02]  /*1d50*/  PLOP3.LUT P5, PT, PT, PT, UP0, 0x80, 0x0 ;  /* 0x000000000000781c */ /* 0x000fe40003faf008 */
[----:B------:R-:W-:Y:S01]  /*1d60*/  LOP3.LUT P4, RZ, R20, 0x2, RZ, 0xc0, !PT ;  /* 0x0000000214ff7812 */ /* 0x000fe2000788c0ff */
[----:B------:R-:W-:Y:S01]  /*1d70*/  ULDC UR4, c[0x0][0x1d0] ;  /* 0x0000740000047ab9 */ /* 0x000fe20000000800 */
[----:B------:R-:W-:Y:S01]  /*1d80*/  PLOP3.LUT P0, PT, PT, PT, UP0, 0x80, 0x0 ;  /* 0x000000000000781c */ /* 0x000fe20003f0f008 */
[----:B------:R-:W-:Y:S01]  /*1d90*/  UIADD3 UR4, -UR16, UR4, UR6 ;  /* 0x0000000410047290 */ /* 0x000fe2000fffe106 */
[----:B------:R-:W-:Y:S02]  /*1da0*/  SEL R2, R2, 0xfffffff0, !P4 ;  /* 0xfffffff002027807 */ /* 0x000fe40006000000 */
[----:B------:R-:W-:Y:S01]  /*1db0*/  LOP3.LUT P4, RZ, R203, 0x2, RZ, 0xc0, !PT ;  /* 0x00000002cbff7812 */ /* 0x000fe2000788c0ff */
[----:B------:R-:W-:Y:S01]  /*1dc0*/  ULDC UR16, c[0x0][0x324] ;  /* 0x0000c90000107ab9 */ /* 0x000fe20000000800 */
[----:B------:R-:W-:Y:S01]  /*1dd0*/  LEA R186, R0, 0x18100, 0x1 ;  /* 0x0001810000ba7811 */ /* 0x000fe200078e08ff */
[----:B------:R-:W-:Y:S01]  /*1de0*/  IMAD.SHL.U32 R183, R2, 0x2, RZ ;  /* 0x0000000202b77824 */ /* 0x000fe200078e00ff */
[----:B------:R-:W-:Y:S01]  /*1df0*/  SEL R185, R3, 0xffffffe0, !P4 ;  /* 0xffffffe003b97807 */ /* 0x000fe20006000000 */
[----:B------:R-:W-:Y:S01]  /*1e00*/  IMAD.MOV.U32 R0, RZ, RZ, 0x40 ;  /* 0x00000040ff007424 */ /* 0x000fe200078e00ff */
[----:B------:R-:W-:Y:S01]  /*1e10*/  @P5 IADD3.X R81, R23, UR21, RZ, P6, !PT ;  /* 0x0000001517515c10 */ /* 0x000fe2000b7fe4ff */
[----:B------:R-:W-:Y:S01]  /*1e20*/  IMAD.IADD R182, R186, 0x1, R183 ;  /* 0x00000001bab67824 */ /* 0x000fe200078e02b7 */
[----:B------:R-:W-:Y:S01]  /*1e30*/  PLOP3.LUT P5, PT, PT, PT, UP0, 0x80, 0x0 ;  /* 0x000000000000781c */ /* 0x000fe20003faf008 */
[----:B------:R-:W-:Y:S01]  /*1e40*/  IMAD.IADD R77, R184, 0x1, R185 ;  /* 0x00000001b84d7824 */ /* 0x000fe200078e02b9 */
[----:B------:R-:W-:Y:S01]  /*1e50*/  PLOP3.LUT P6, PT, PT, PT, UP0, 0x80, 0x0 ;  /* 0x000000000000781c */ /* 0x000fe20003fcf008 */
[----:B------:R-:W-:Y:S01]  /*1e60*/  ULOP3.LUT UR16, URZ, UR16, URZ, 0x33, !UPT ;  /* 0x000000103f107292 */ /* 0x000fe2000f8e333f */
[----:B------:R-:W-:Y:S01]  /*1e70*/  PLOP3.LUT P0, PT, PT, PT, UP0, 0x80, 0x0 ;  /* 0x000000000000781c */ /* 0x000fe20003f0f008 */
[----:B--2---:R-:W-:Y:S04]  /*1e80*/  LDSM.16.M88.4 R16, [R16+0x18100] ;  /* 0x018100001010783b */ /* 0x004fe80000000200 */
[----:B------:R-:W1:Y:S04]  /*1e90*/  LDSM.16.M88.4 R8, [R184+0xc100] ;  /* 0x00c10000b808783b */ /* 0x000e680000000200 */
[----:B------:R-:W2:Y:S04]  /*1ea0*/  LDSM.16.M88.4 R52, [R184+0xc900] ;  /* 0x00c90000b834783b */ /* 0x000ea80000000200 */
[----:B------:R-:W3:Y:S04]  /*1eb0*/  LDSM.16.M88.4 R44, [R184+0xd100] ;  /* 0x00d10000b82c783b */ /* 0x000ee80000000200 */
[----:B-----5:R-:W4:Y:S04]  /*1ec0*/  LDSM.16.M88.4 R24, [R184+0xd900] ;  /* 0x00d90000b818783b */ /* 0x020f280000000200 */
[----:B------:R-:W-:Y:S04]  /*1ed0*/  LDSM.16.M88.4 R36, [R182] ;  /* 0x00000000b624783b */ /* 0x000fe80000000200 */
[----:B------:R-:W5:Y:S04]  /*1ee0*/  LDSM.16.M88.4 R72, [R77+0xc100] ;  /* 0x00c100004d48783b */ /* 0x000f680000000200 */
[----:B------:R-:W3:Y:S04]  /*1ef0*/  LDSM.16.M88.4 R68, [R77+0xc900] ;  /* 0x00c900004d44783b */ /* 0x000ee80000000200 */
[----:B------:R-:W4:Y:S04]  /*1f00*/  LDSM.16.M88.4 R64, [R77+0xd100] ;  /* 0x00d100004d40783b */ /* 0x000f280000000200 */
[----:B------:R-:W4:Y:S04]  /*1f10*/  LDSM.16.M88.4 R28, [R77+0xd900] ;  /* 0x00d900004d1c783b */ /* 0x000f280000000200 */
[----:B------:R-:W-:Y:S01]  /*1f20*/  @!PT LDS RZ, [RZ] ;  /* 0x00000000fffff984 */ /* 0x000fe20000000800 */
[----:B------:R-:W-:Y:S01]  /*1f30*/  @!PT LDS RZ, [RZ] ;  /* 0x00000000fffff984 */ /* 0x000fe20000000800 */
[----:B------:R-:W-:Y:S01]  /*1f40*/  @!PT LDS RZ, [RZ] ;  /* 0x00000000fffff984 */ /* 0x000fe20000000800 */
[----:B------:R3:W-:Y:S01]  /*1f50*/  @P5 LDGSTS.E.BYPASS.LTC128B.128 [R132+0x6100], [R22.64], !P3 ;  /* 0x0610000016845fae */ /* 0x0007e2000d901d52 */
[----:B------:R-:W-:-:S02]  /*1f60*/  PLOP3.LUT P5, PT, PT, PT, UP0, 0x80, 0x0 ;  /* 0x000000000000781c */ /* 0x000fc40003faf008 */
[----:B------:R-:W-:Y:S01]  /*1f70*/  PLOP3.LUT P5, PT, PT, PT, UP0, 0x80, 0x0 ;  /* 0x000000000000781c */ /* 0x000fe20003faf008 */
[----:B------:R4:W-:Y:S01]  /*1f80*/  @P6 LDGSTS.E.BYPASS.LTC128B.128 [R132+0x8100], [R22.64+0x80], !P2 ;  /* 0x0810008016846fae */ /* 0x0009e2000d101d52 */
[----:B------:R-:W-:Y:S01]  /*1f90*/  LOP3.LUT P6, RZ, R20, 0x4, RZ, 0xc0, !PT ;  /* 0x0000000414ff7812 */ /* 0x000fe200078cc0ff */
[C---:B-1----:R-:W-:Y:S02]  /*1fa0*/  HMMA.16816.F32.BF16 R12, R16.reuse, R8, RZ ;  /* 0x00000008100c723c */ /* 0x042fe400000418ff */
[----:B------:R4:W-:Y:S01]  /*1fb0*/  @P0 LDGSTS.E.BYPASS.LTC128B.128 [R132+0xa100], [R22.64+0x100], !P1 ;  /* 0x0a10010016840fae */ /* 0x0009e2000c901d52 */
[----:B------:R-:W-:Y:S02]  /*1fc0*/  LOP3.LUT P0, RZ, R203, 0x4, RZ, 0xc0, !PT ;  /* 0x00000004cbff7812 */ /* 0x000fe4000780c0ff */
[----:B------:R-:W-:Y:S02]  /*1fd0*/  SEL R3, R3, 0xffffffe0, !P6 ;  /* 0xffffffe003037807 */ /* 0x000fe40007000000 */
[----:B------:R-:W-:Y:S01]  /*1fe0*/  PLOP3.LUT P6, PT, PT, PT, UP0, 0x80, 0x0 ;  /* 0x000000000000781c */ /* 0x000fe20003fcf008 */
[----:B------:R-:W-:Y:S01]  /*1ff0*/  HMMA.16816.F32.BF16 R8, R16, R10, RZ ;  /* 0x0000000a1008723c */ /* 0x000fe200000418ff */
[----:B------:R-:W-:Y:S01]  /*2000*/  SEL R188, R0, 0xffffffc0, !P0 ;  /* 0xffffffc000bc7807 */ /* 0x000fe20004000000 */
[C---:B------:R-:W-:Y:S01]  /*2010*/  IMAD R181, R3.reuse, 0x2, R186 ;  /* 0x0000000203b57824 */ /* 0x040fe200078e02ba */
[----:B------:R-:W-:Y:S01]  /*2020*/  PLOP3.LUT P0, PT, PT, PT, UP0, 0x80, 0x0 ;  /* 0x000000000000781c */ /* 0x000fe20003f0f008 */
[----:B------:R-:W-:-:S02]  /*2030*/  IMAD R180, R3, 0x2, R182 ;  /* 0x0000000203b47824 */ /* 0x000fc400078e02b6 */
[----:B------:R-:W-:Y:S02]  /*2040*/  IMAD.IADD R0, R184, 0x1, R188 ;  /* 0x00000001b8007824 */ /* 0x000fe400078e02bc */
[----:B--2---:R-:W-:Y:S01]  /*2050*/  HMMA.16816.F32.BF16 R56, R16, R52, RZ ;  /* 0x000000341038723c */ /* 0x004fe200000418ff */
[----:B------:R-:W-:-:S03]  /*2060*/  IMAD.IADD R2, R188, 0x1, R77 ;  /* 0x00000001bc027824 */ /* 0x000fc600078e024d */
[----:B------:R1:W-:Y:S04]  /*2070*/  @P6 LDGSTS.E.BYPASS.LTC128B.128 [R132+0x7100], [R80.64], !P3 ;  /* 0x0710000050846fae */ /* 0x0003e8000d901d52 */
[----:B---3--:R-:W-:Y:S01]  /*2080*/  HMMA.16816.F32.BF16 R48, R16, R44, RZ ;  /* 0x0000002c1030723c */ /* 0x008fe200000418ff */
[----:B------:R1:W-:Y:S01]  /*2090*/  @P5 LDGSTS.E.BYPASS.LTC128B.128 [R132+0x9100], [R80.64+0x80], !P2 ;  /* 0x0910008050845fae */ /* 0x0003e2000d101d52 */
[----:B------:R-:W-:-:S03]  /*20a0*/  PLOP3.LUT P5, PT, PT, PT, UP3, 0x80, 0x0 ;  /* 0x000000000000781c */ /* 0x000fc60003faf038 */
[----:B------:R1:W-:Y:S01]  /*20b0*/  @P0 LDGSTS.E.BYPASS.LTC128B.128 [R132+0xb100], [R80.64+0x100], !P1 ;  /* 0x0b10010050840fae */ /* 0x0003e2000c901d52 */
[----:B------:R-:W-:Y:S02]  /*20c0*/  PLOP3.LUT P0, PT, PT, PT, UP3, 0x80, 0x0 ;  /* 0x000000000000781c */ /* 0x000fe40003f0f038 */
[C---:B------:R-:W-:Y:S01]  /*20d0*/  HMMA.16816.F32.BF16 R52, R16.reuse, R54, RZ ;  /* 0x000000361034723c */ /* 0x040fe200000418ff */
[----:B----4-:R-:W-:Y:S04]  /*20e0*/  LDSM.16.M88.4 R20, [R181] ;  /* 0x00000000b514783b */ /* 0x010fe80000000200 */
[----:B------:R-:W2:Y:S03]  /*20f0*/  LDSM.16.M88.4 R60, [R0+0xc100] ;  /* 0x00c10000003c783b */ /* 0x000ea60000000200 */
[C---:B------:R-:W-:Y:S01]  /*2100*/  HMMA.16816.F32.BF16 R44, R16.reuse, R46, RZ ;  /* 0x0000002e102c723c */ /* 0x040fe200000418ff */
[----:B------:R-:W3:Y:S04]  /*2110*/  LDSM.16.M88.4 R32, [R0+0xc900] ;  /* 0x00c900000020783b */ /* 0x000ee80000000200 */
[----:B------:R-:W0:Y:S03]  /*2120*/  LDGDEPBAR ;  /* 0x00000000000079af */ /* 0x000e260000000000 */
[C---:B------:R-:W-:Y:S08]  /*2130*/  HMMA.16816.F32.BF16 R40, R16.reuse, R24, RZ ;  /* 0x000000181028723c */ /* 0x040ff000000418ff */
[----:B------:R-:W-:Y:S01]  /*2140*/  HMMA.16816.F32.BF16 R16, R16, R26, RZ ;  /* 0x0000001a1010723c */ /* 0x000fe200000418ff */
        /* <DEDUP_REMOVED lines=12> */
[----:B------:R-:W-:Y:S04]  /*2210*/  LDSM.16.M88.4 R28, [R180] ;  /* 0x00000000b41c783b */ /* 0x000fe80000000200 */
[----:B------:R-:W1:Y:S03]  /*2220*/  LDSM.16.M88.4 R16, [R2+0xc100] ;  /* 0x00c100000210783b */ /* 0x000e660000000200 */
[C---:B--2---:R-:W-:Y:S08]  /*2230*/  HMMA.16816.F32.BF16 R12, R20.reuse, R60, R12 ;  /* 0x0000003c140c723c */ /* 0x044ff0000004180c */
        /* <DEDUP_REMOVED lines=23> */
[----:B------:R-:W5:Y:S04]  /*23b0*/  LDSM.16.M88.4 R28, [R77+0xe900] ;  /* 0x00e900004d1c783b */ /* 0x000f680000000200 */
[----:B------:R-:W-:Y:S03]  /*23c0*/  LDSM.16.M88.4 R64, [R77+0xf900] ;  /* 0x00f900004d40783b */ /* 0x000fe60000000200 */
[C---:B---3--:R-:W-:Y:S08]  /*23d0*/  HMMA.16816.F32.BF16 R12, R32.reuse, R24, R12 ;  /* 0x00000018200c723c */ /* 0x048ff0000004180c */
[C---:B------:R-:W-:Y:S01]  /*23e0*/  HMMA.16816.F32.BF16 R8, R32.reuse, R26, R8 ;  /* 0x0000001a2008723c */ /* 0x040fe20000041808 */
[----:B------:R-:W3:Y:S07]  /*23f0*/  LDSM.16.M88.4 R24, [R77+0xf100] ;  /* 0x00f100004d18783b */ /* 0x000eee0000000200 */
[C---:B----4-:R-:W-:Y:S08]  /*2400*/  HMMA.16816.F32.BF16 R56, R32.reuse, R20, R56 ;  /* 0x000000142038723c */ /* 0x050ff00000041838 */
[C---:B------:R-:W-:Y:S01]  /*2410*/  HMMA.16816.F32.BF16 R52, R32.reuse, R22, R52 ;  /* 0x000000162034723c */ /* 0x040fe20000041834 */
[----:B------:R-:W-:Y:S07]  /*2420*/  LDSM.16.M88.4 R20, [R181+0x4000] ;  /* 0x00400000b514783b */ /* 0x000fee0000000200 */
[C---:B-1----:R-:W-:Y:S08]  /*2430*/  HMMA.16816.F32.BF16 R48, R32.reuse, R16, R48 ;  /* 0x000000102030723c */ /* 0x042ff00000041830 */
[----:B------:R-:W-:Y:S01]  /*2440*/  HMMA.16816.F32.BF16 R44, R32, R18, R44 ;  /* 0x00000012202c723c */ /* 0x000fe2000004182c */
[----:B------:R-:W1:Y:S07]  /*2450*/  LDSM.16.M88.4 R16, [R0+0xe100] ;  /* 0x00e100000010783b */ /* 0x000e6e0000000200 */
[C---:B--2---:R-:W-:Y:S08]  /*2460*/  HMMA.16816.F32.BF16 R12, R60.reuse, R68, R12 ;  /* 0x000000443c0c723c */ /* 0x044ff0000004180c */
[----:B------:R-:W-:Y:S01]  /*2470*/  HMMA.16816.F32.BF16 R8, R60, R70, R8 ;  /* 0x000000463c08723c */ /* 0x000fe20000041808 */
[----:B------:R-:W-:Y:S07]  /*2480*/  LDSM.16.M88.4 R68, [R2+0xe900] ;  /* 0x00e900000244783b */ /* 0x000fee0000000200 */
[C---:B------:R-:W-:Y:S08]  /*2490*/  HMMA.16816.F32.BF16 R40, R32.reuse, R72, R40 ;  /* 0x000000482028723c */ /* 0x040ff00000041828 */
[----:B------:R-:W-:Y:S01]  /*24a0*/  HMMA.16816.F32.BF16 R36, R32, R74, R36 ;  /* 0x0000004a2024723c */ /* 0x000fe20000041824 */
[----:B------:R-:W2:Y:S04]  /*24b0*/  LDSM.16.M88.4 R32, [R0+0xe900] ;  /* 0x00e900000020783b */ /* 0x000ea80000000200 */
[----:B------:R-:W-:Y:S03]  /*24c0*/  LDSM.16.M88.4 R72, [R180+0x4000] ;  /* 0x00400000b448783b */ /* 0x000fe60000000200 */
[C---:B-----5:R-:W-:Y:S08]  /*24d0*/  HMMA.16816.F32.BF16 R56, R60.reuse, R28, R56 ;  /* 0x0000001c3c38723c */ /* 0x060ff00000041838 */
[C---:B------:R-:W-:Y:S01]  /*24e0*/  HMMA.16816.F32.BF16 R52, R60.reuse, R30, R52 ;  /* 0x0000001e3c34723c */ /* 0x040fe20000041834 */
[----:B------:R-:W4:Y:S07]  /*24f0*/  LDSM.16.M88.4 R28, [R0+0xf100] ;  /* 0x00f10000001c783b */ /* 0x000f2e0000000200 */
[C---:B---3--:R-:W-:Y:S08]  /*2500*/  HMMA.16816.F32.BF16 R48, R60.reuse, R24, R48 ;  /* 0x000000183c30723c */ /* 0x048ff00000041830 */
[----:B------:R-:W-:Y:S01]  /*2510*/  HMMA.16816.F32.BF16 R44, R60, R26, R44 ;  /* 0x0000001a3c2c723c */ /* 0x000fe2000004182c */
[----:B------:R-:W3:Y:S07]  /*2520*/  LDSM.16.M88.4 R24, [R0+0xf900] ;  /* 0x00f900000018783b */ /* 0x000eee0000000200 */
[C---:B-1----:R-:W-:Y:S08]  /*2530*/  HMMA.16816.F32.BF16 R12, R20.reuse, R16, R12 ;  /* 0x00000010140c723c */ /* 0x042ff0000004180c */
[----:B------:R-:W-:Y:S01]  /*2540*/  HMMA.16816.F32.BF16 R8, R20, R18, R8 ;  /* 0x000000121408723c */ /* 0x000fe20000041808 */
[----:B------:R-:W1:Y:S07]  /*2550*/  LDSM.16.M88.4 R16, [R2+0xe100] ;  /* 0x00e100000210783b */ /* 0x000e6e0000000200 */
[C---:B------:R-:W-:Y:S08]  /*2560*/  HMMA.16816.F32.BF16 R40, R60.reuse, R64, R40 ;  /* 0x000000403c28723c */ /* 0x040ff00000041828 */
[----:B------:R-:W-:Y:S01]  /*2570*/  HMMA.16816.F32.BF16 R36, R60, R66, R36 ;  /* 0x000000423c24723c */ /* 0x000fe20000041824 */
[----:B------:R-:W5:Y:S04]  /*2580*/  LDSM.16.M88.4 R64, [R2+0xf100] ;  /* 0x00f100000240783b */ /* 0x000f680000000200 */
[----:B------:R-:W1:Y:S03]  /*2590*/  LDSM.16.M88.4 R60, [R2+0xf900] ;  /* 0x00f90000023c783b */ /* 0x000e660000000200 */
[C---:B--2---:R-:W-:Y:S08]  /*25a0*/  HMMA.16816.F32.BF16 R56, R20.reuse, R32, R56 ;  /* 0x000000201438723c */ /* 0x044ff00000041838 */
[C---:B------:R-:W-:Y:S01]  /*25b0*/  HMMA.16816.F32.BF16 R52, R20.reuse, R34, R52 ;  /* 0x000000221434723c */ /* 0x040fe20000041834 */
[----:B------:R-:W-:Y:S07]  /*25c0*/  LDSM.16.M88.4 R32, [R186+0x8000] ;  /* 0x00800000ba20783b */ /* 0x000fee0000000200 */
[C---:B----4-:R-:W-:Y:S08]  /*25d0*/  HMMA.16816.F32.BF16 R48, R20.reuse, R28, R48 ;  /* 0x0000001c1430723c */ /* 0x050ff00000041830 */
[C---:B------:R-:W-:Y:S01]  /*25e0*/  HMMA.16816.F32.BF16 R44, R20.reuse, R30, R44 ;  /* 0x0000001e142c723c */ /* 0x040fe2000004182c */
[----:B------:R-:W2:Y:S07]  /*25f0*/  LDSM.16.M88.4 R28, [R184+0x10100] ;  /* 0x01010000b81c783b */ /* 0x000eae0000000200 */
[C---:B---3--:R-:W-:Y:S08]  /*2600*/  HMMA.16816.F32.BF16 R40, R20.reuse, R24, R40 ;  /* 0x000000181428723c */ /* 0x048ff00000041828 */
[----:B------:R-:W-:Y:S01]  /*2610*/  HMMA.16816.F32.BF16 R36, R20, R26, R36 ;  /* 0x0000001a1424723c */ /* 0x000fe20000041824 */
[----:B------:R-:W3:Y:S04]  /*2620*/  LDSM.16.M88.4 R20, [R184+0x11100] ;  /* 0x01110000b814783b */ /* 0x000ee80000000200 */
[----:B------:R-:W4:Y:S03]  /*2630*/  LDSM.16.M88.4 R24, [R184+0x10900] ;  /* 0x01090000b818783b */ /* 0x000f260000000200 */
[C---:B-1----:R-:W-:Y:S08]  /*2640*/  HMMA.16816.F32.BF16 R12, R72.reuse, R16, R12 ;  /* 0x00000010480c723c */ /* 0x042ff0000004180c */
[C---:B------:R-:W-:Y:S01]  /*2650*/  HMMA.16816.F32.BF16 R8, R72.reuse, R18, R8 ;  /* 0x000000124808723c */ /* 0x040fe20000041808 */
[----:B------:R-:W1:Y:S07]  /*2660*/  LDSM.16.M88.4 R16, [R184+0x11900] ;  /* 0x01190000b810783b */ /* 0x000e6e0000000200 */
[C---:B-----5:R-:W-:Y:S08]  /*2670*/  HMMA.16816.F32.BF16 R48, R72.reuse, R64, R48 ;  /* 0x000000404830723c */ /* 0x060ff00000041830 */
[C---:B------:R-:W-:Y:S01]  /*2680*/  HMMA.16816.F32.BF16 R44, R72.reuse, R66, R44 ;  /* 0x00000042482c723c */ /* 0x040fe2000004182c */
[----:B------:R-:W-:Y:S07]  /*2690*/  LDSM.16.M88.4 R64, [R182+0x8000] ;  /* 0x00800000b640783b */ /* 0x000fee0000000200 */
[C---:B------:R-:W-:Y:S08]  /*26a0*/  HMMA.16816.F32.BF16 R56, R72.reuse, R68, R56 ;  /* 0x000000444838723c */ /* 0x040ff00000041838 */
[C---:B------:R-:W-:Y:S08]  /*26b0*/  HMMA.16816.F32.BF16 R52, R72.reuse, R70, R52 ;  /* 0x000000464834723c */ /* 0x040ff00000041834 */
[----:B------:R-:W-:Y:S01]  /*26c0*/  HMMA.16816.F32.BF16 R68, R72, R60, R40 ;  /* 0x0000003c4844723c */ /* 0x000fe20000041828 */
[----:B------:R-:W5:Y:S07]  /*26d0*/  LDSM.16.M88.4 R40, [R77+0x10100] ;  /* 0x010100004d28783b */ /* 0x000f6e0000000200 */
[C---:B--2---:R-:W-:Y:S08]  /*26e0*/  HMMA.16816.F32.BF16 R12, R32.reuse, R28, R12 ;  /* 0x0000001c200c723c */ /* 0x044ff0000004180c */
[----:B------:R-:W-:Y:S01]  /*26f0*/  HMMA.16816.F32.BF16 R8, R32, R30, R8 ;  /* 0x0000001e2008723c */ /* 0x000fe20000041808 */
[----:B------:R-:W2:Y:S07]  /*2700*/  LDSM.16.M88.4 R28, [R77+0x11100] ;  /* 0x011100004d1c783b */ /* 0x000eae0000000200 */
[----:B------:R-:W-:Y:S01]  /*2710*/  HMMA.16816.F32.BF16 R60, R72, R62, R36 ;  /* 0x0000003e483c723c */ /* 0x000fe20000041824 */
[----:B------:R-:W2:Y:S04]  /*2720*/  LDSM.16.M88.4 R36, [R77+0x10900] ;  /* 0x010900004d24783b */ /* 0x000ea80000000200 */
[----:B------:R-:W2:Y:S03]  /*2730*/  LDSM.16.M88.4 R72, [R77+0x11900] ;  /* 0x011900004d48783b */ /* 0x000ea60000000200 */
[C---:B---3--:R-:W-:Y:S08]  /*2740*/  HMMA.16816.F32.BF16 R48, R32.reuse, R20, R48 ;  /* 0x000000142030723c */ /* 0x048ff00000041830 */
[C---:B------:R-:W-:Y:S01]  /*2750*/  HMMA.16816.F32.BF16 R44, R32.reuse, R22, R44 ;  /* 0x00000016202c723c */ /* 0x040fe2000004182c */
[----:B------:R-:W-:Y:S07]  /*2760*/  LDSM.16.M88.4 R20, [R0+0x10100] ;  /* 0x010100000014783b */ /* 0x000fee0000000200 */
[C---:B----4-:R-:W-:Y:S08]  /*2770*/  HMMA.16816.F32.BF16 R56, R32.reuse, R24, R56 ;  /* 0x000000182038723c */ /* 0x050ff00000041838 */
[C---:B------:R-:W-:Y:S01]  /*2780*/  HMMA.16816.F32.BF16 R52, R32.reuse, R26, R52 ;  /* 0x0000001a2034723c */ /* 0x040fe20000041834 */
[----:B------:R-:W3:Y:S07]  /*2790*/  LDSM.16.M88.4 R24, [R181+0x8000] ;  /* 0x00800000b518783b */ /* 0x000eee0000000200 */
[C---:B-1----:R-:W-:Y:S08]  /*27a0*/  HMMA.16816.F32.BF16 R68, R32.reuse, R16, R68 ;  /* 0x000000102044723c */ /* 0x042ff00000041844 */
[----:B------:R-:W-:Y:S01]  /*27b0*/  HMMA.16816.F32.BF16 R60, R32, R18, R60 ;  /* 0x00000012203c723c */ /* 0x000fe2000004183c */
[----:B------:R-:W1:Y:S04]  /*27c0*/  LDSM.16.M88.4 R16, [R0+0x10900] ;  /* 0x010900000010783b */ /* 0x000e680000000200 */
[----:B------:R-:W-:Y:S03]  /*27d0*/  LDSM.16.M88.4 R32, [R180+0x8000] ;  /* 0x00800000b420783b */ /* 0x000fe60000000200 */
[C---:B-----5:R-:W-:Y:S08]  /*27e0*/  HMMA.16816.F32.BF16 R12, R64.reuse, R40, R12 ;  /* 0x00000028400c723c */ /* 0x060ff0000004180c */
[C---:B------:R-:W-:Y:S01]  /*27f0*/  HMMA.16816.F32.BF16 R8, R64.reuse, R42, R8 ;  /* 0x0000002a4008723c */ /* 0x040fe20000041808 */
[----:B------:R-:W-:Y:S07]  /*2800*/  LDSM.16.M88.4 R40, [R0+0x11900] ;  /* 0x011900000028783b */ /* 0x000fee0000000200 */
[C---:B--2---:R-:W-:Y:S08]  /*2810*/  HMMA.16816.F32.BF16 R48, R64.reuse, R28, R48 ;  /* 0x0000001c4030723c */ /* 0x044ff00000041830 */
[C---:B------:R-:W-:Y:S01]  /*2820*/  HMMA.16816.F32.BF16 R44, R64.reuse, R30, R44 ;  /* 0x0000001e402c723c */ /* 0x040fe2000004182c */
[----:B------:R2:W4:Y:S07]  /*2830*/  LDSM.16.M88.4 R28, [R0+0x11100] ;  /* 0x01110000001c783b */ /* 0x00052e0000000200 */
[C---:B------:R-:W-:Y:S08]  /*2840*/  HMMA.16816.F32.BF16 R56, R64.reuse, R36, R56 ;  /* 0x000000244038723c */ /* 0x040ff00000041838 */
[C---:B------:R-:W-:Y:S01]  /*2850*/  HMMA.16816.F32.BF16 R52, R64.reuse, R38, R52 ;  /* 0x000000264034723c */ /* 0x040fe20000041834 */
[----:B------:R-:W-:Y:S07]  /*2860*/  LDSM.16.M88.4 R36, [R2+0x10100] ;  /* 0x010100000224783b */ /* 0x000fee0000000200 */
[----:B------:R-:W-:Y:S01]  /*2870*/  HMMA.16816.F32.BF16 R68, R64, R72, R68 ;  /* 0x000000484044723c */ /* 0x000fe20000041844 */
[----:B--2---:R-:W-:-:S05]  /*2880*/  LOP3.LUT R0, R76, 0xffffffe0, RZ, 0xc0, !PT ;  /* 0xffffffe04c007812 */ /* 0x004fca00078ec0ff */
[----:B------:R-:W-:Y:S02]  /*2890*/  IMAD.IADD R0, R5, 0x1, -R0 ;  /* 0x0000000105007824 */ /* 0x000fe400078e0a00 */
[----:B------:R-:W-:Y:S01]  /*28a0*/  HMMA.16816.F32.BF16 R60, R64, R74, R60 ;  /* 0x0000004a403c723c */ /* 0x000fe2000004183c */
[----:B------:R-:W-:Y:S07]  /*28b0*/  LDSM.16.M88.4 R64, [R2+0x10900] ;  /* 0x010900000240783b */ /* 0x000fee0000000200 */
[C---:B---3--:R-:W-:Y:S08]  /*28c0*/  HMMA.16816.F32.BF16 R12, R24.reuse, R20, R12 ;  /* 0x00000014180c723c */ /* 0x048ff0000004180c */
[C---:B------:R-:W-:Y:S01]  /*28d0*/  HMMA.16816.F32.BF16 R8, R24.reuse, R22, R8 ;  /* 0x000000161808723c */ /* 0x040fe20000041808 */
[----:B------:R-:W2:Y:S07]  /*28e0*/  LDSM.16.M88.4 R20, [R2+0x11100] ;  /* 0x011100000214783b */ /* 0x000eae0000000200 */
[C---:B-1----:R-:W-:Y:S08]  /*28f0*/  HMMA.16816.F32.BF16 R56, R24.reuse, R16, R56 ;  /* 0x000000101838723c */ /* 0x042ff00000041838 */
[C---:B------:R-:W-:Y:S01]  /*2900*/  HMMA.16816.F32.BF16 R52, R24.reuse, R18, R52 ;  /* 0x000000121834723c */ /* 0x040fe20000041834 */
[----:B------:R-:W1:Y:S07]  /*2910*/  LDSM.16.M88.4 R16, [R2+0x11900] ;  /* 0x011900000210783b */ /* 0x000e6e0000000200 */
[C---:B----4-:R-:W-:Y:S08]  /*2920*/  HMMA.16816.F32.BF16 R48, R24.reuse, R28, R48 ;  /* 0x0000001c1830723c */ /* 0x050ff00000041830 */
[C---:B------:R-:W-:Y:S08]  /*2930*/  HMMA.16816.F32.BF16 R44, R24.reuse, R30, R44 ;  /* 0x0000001e182c723c */ /* 0x040ff0000004182c */
[C---:B------:R-:W-:Y:S08]  /*2940*/  HMMA.16816.F32.BF16 R68, R24.reuse, R40, R68 ;  /* 0x000000281844723c */ /* 0x040ff00000041844 */
[----:B------:R-:W-:Y:S07]  /*2950*/  HMMA.16816.F32.BF16 R60, R24, R42, R60 ;  /* 0x0000002a183c723c */ /* 0x000fee000004183c */
[----:B------:R-:W-:Y:S01]  /*2960*/  LEA.HI R24, R78, R5, RZ, 0x2 ;  /* 0x000000054e187211 */ /* 0x000fe200078f10ff */
[----:B--2---:R-:W-:Y:S01]  /*2970*/  HMMA.16816.F32.BF16 R48, R32, R20, R48 ;  /* 0x000000142030723c */ /* 0x004fe20000041830 */
[----:B------:R-:W-:-:S02]  /*2980*/  SHF.R.S32.HI R26, RZ, 0x1f, R7 ;  /* 0x0000001fff1a7819 */ /* 0x000fc40000011407 */
[----:B------:R-:W-:Y:S02]  /*2990*/  LOP3.LUT R24, R24, 0xfffffffc, RZ, 0xc0, !PT ;  /* 0xfffffffc18187812 */ /* 0x000fe400078ec0ff */
[----:B------:R-:W-:Y:S02]  /*29a0*/  LEA.HI R26, R26, R7, RZ, 0x3 ;  /* 0x000000071a1a7211 */ /* 0x000fe400078f18ff */
[----:B------:R-:W-:Y:S01]  /*29b0*/  SHF.R.S32.HI R25, RZ, 0x1f, R0 ;  /* 0x0000001fff197819 */ /* 0x000fe20000011400 */
[----:B------:R-:W-:Y:S01]  /*29c0*/  IMAD.IADD R24, R5, 0x1, -R24 ;  /* 0x0000000105187824 */ /* 0x000fe200078e0a18 */
[----:B------:R-:W-:Y:S01]  /*29d0*/  LOP3.LUT R26, R26, 0xffffff8, RZ, 0xc0, !PT ;  /* 0x0ffffff81a1a7812 */ /* 0x000fe200078ec0ff */
[----:B-1----:R-:W-:Y:S01]  /*29e0*/  HMMA.16816.F32.BF16 R68, R32, R16, R68 ;  /* 0x000000102044723c */ /* 0x002fe20000041844 */
[----:B------:R-:W-:Y:S02]  /*29f0*/  LEA.HI R2, R25, R0, RZ, 0x2 ;  /* 0x0000000019027211 */ /* 0x000fe400078f10ff */
[----:B------:R-:W-:Y:S01]  /*2a00*/  LEA.HI R5, R24, R24, RZ, 0x1 ;  /* 0x0000001818057211 */ /* 0x000fe200078f08ff */
[----:B------:R-:W-:Y:S01]  /*2a10*/  IMAD.IADD R26, R7, 0x1, -R26 ;  /* 0x00000001071a7824 */ /* 0x000fe200078e0a1a */
[----:B------:R-:W-:-:S02]  /*2a20*/  LEA.HI.SX32 R7, R2, UR8, 0x1e ;  /* 0x0000000802077c11 */ /* 0x000fc4000f8ff2ff */
[----:B------:R-:W-:Y:S01]  /*2a30*/  LOP3.LUT R5, R5, 0x1ffffffe, RZ, 0xc0, !PT ;  /* 0x1ffffffe05057812 */ /* 0x000fe200078ec0ff */
[----:B------:R-:W-:Y:S01]  /*2a40*/  IMAD.U32 R16, RZ, RZ, UR4 ;  /* 0x00000004ff107e24 */ /* 0x000fe2000f8e00ff */
[----:B------:R-:W-:Y:S01]  /*2a50*/  LOP3.LUT R197, R2, 0x7ffffffc, RZ, 0xc0, !PT ;  /* 0x7ffffffc02c57812 */ /* 0x000fe200078ec0ff */
[----:B------:R-:W-:Y:S01]  /*2a60*/  IMAD R196, R26, 0x10, R7 ;  /* 0x000000101ac47824 */ /* 0x000fe200078e0207 */
[C---:B------:R-:W-:Y:S01]  /*2a70*/  HMMA.16816.F32.BF16 R60, R32.reuse, R18, R60 ;  /* 0x00000012203c723c */ /* 0x040fe2000004183c */
[----:B------:R-:W-:Y:S02]  /*2a80*/  IMAD.IADD R5, R24, 0x1, -R5 ;  /* 0x0000000118057824 */ /* 0x000fe400078e0a05 */
[----:B------:R-:W-:Y:S02]  /*2a90*/  IMAD.IADD R197, R0, 0x1, -R197 ;  /* 0x0000000100c57824 */ /* 0x000fe400078e0ac5 */
[----:B------:R-:W-:Y:S02]  /*2aa0*/  IMAD R196, R5, 0x8, R196 ;  /* 0x0000000805c47824 */ /* 0x000fe400078e02c4 */
[----:B------:R-:W-:Y:S01]  /*2ab0*/  IMAD.SHL.U32 R197, R197, 0x2, RZ ;  /* 0x00000002c5c57824 */ /* 0x000fe200078e00ff */
[----:B------:R-:W-:Y:S01]  /*2ac0*/  HMMA.16816.F32.BF16 R44, R32, R22, R44 ;  /* 0x00000016202c723c */ /* 0x000fe2000004182c */
[----:B------:R-:W-:-:S03]  /*2ad0*/  @P5 IMAD.HI.U32 R5, R196, c[0x0][0x2c8], RZ ;  /* 0x0000b200c4055a27 */ /* 0x000fc600078e00ff */
[----:B------:R-:W-:Y:S01]  /*2ae0*/  IADD3 R16, R16, -c[0x0][0x168], -R197 ;  /* 0x80005a0010107a10 */ /* 0x000fe20007ffe8c5 */
[----:B------:R-:W-:Y:S01]  /*2af0*/  IMAD.MOV.U32 R20, RZ, RZ, R196 ;  /* 0x000000ffff147224 */ /* 0x000fe200078e00c4 */
[----:B------:R-:W-:Y:S02]  /*2b00*/  @P0 SHF.R.U32.HI R20, RZ, c[0x0][0x2cc], R5 ;  /* 0x0000b300ff140a19 */ /* 0x000fe40000011605 */
[----:B------:R-:W-:Y:S01]  /*2b10*/  PLOP3.LUT P0, PT, PT, PT, UP2, 0x40, 0x0 ;  /* 0x000000000000781c */ /* 0x000fe20003f0e828 */
[----:B------:R-:W-:Y:S01]  /*2b20*/  HMMA.16816.F32.BF16 R12, R32, R36, R12 ;  /* 0x00000024200c723c */ /* 0x000fe2000004180c */
[C---:B------:R-:W-:Y:S01]  /*2b30*/  IADD3 R18, R16.reuse, c[0x0][0x328], RZ ;  /* 0x0000ca0010127a10 */ /* 0x040fe20007ffe0ff */
[----:B------:R-:W1:Y:S01]  /*2b40*/  SHFL.IDX PT, R5, R20, RZ, 0x1c1f ;  /* 0x001c1fff14057589 */ /* 0x000e6200000e0000 */
[----:B------:R-:W-:Y:S02]  /*2b50*/  IADD3 R16, R16, UR16, RZ ;  /* 0x0000001010107c10 */ /* 0x000fe4000fffe0ff */
[----:B------:R-:W-:-:S03]  /*2b60*/  IADD3 R2, -R197, c[0x0][0x1d0], -R6 ;  /* 0x00007400c5027a10 */ /* 0x000fc60007ffe906 */
[C---:B------:R-:W-:Y:S08]  /*2b70*/  HMMA.16816.F32.BF16 R8, R32.reuse, R38, R8 ;  /* 0x000000262008723c */ /* 0x040ff00000041808 */
[C---:B------:R-:W-:Y:S08]  /*2b80*/  HMMA.16816.F32.BF16 R56, R32.reuse, R64, R56 ;  /* 0x000000402038723c */ /* 0x040ff00000041838 */
[----:B------:R-:W-:Y:S01]  /*2b90*/  HMMA.16816.F32.BF16 R52, R32, R66, R52 ;  /* 0x000000422034723c */ /* 0x000fe20000041834 */
[----:B-1----:R-:W-:-:S02]  /*2ba0*/  IMAD.IADD R23, R18, 0x1, R5 ;  /* 0x0000000112177824 */ /* 0x002fc400078e0205 */
[----:B------:R-:W-:-:S03]  /*2bb0*/  IMAD.IADD R22, R16, 0x1, R5 ;  /* 0x0000000110167824 */ /* 0x000fc600078e0205 */
[----:B------:R-:W-:Y:S01]  /*2bc0*/  IMNMX R23, R23, R2, PT ;  /* 0x0000000217177217 */ /* 0x000fe20003800200 */
        /* <DEDUP_REMOVED lines=14> */
.L_x_2127:
[----:B------:R-:W-:Y:S02]  /*2cb0*/  ULDC UR4, c[0x0][0x32c] ;  /* 0x0000cb0000047ab9 */ /* 0x000fe40000000800 */
[----:B------:R-:W-:-:S06]  /*2cc0*/  UISETP.NE.AND UP0, UPT, UR6, UR4, UPT ;  /* 0x000000040600728c */ /* 0x000fcc000bf05270 */
[----:B------:R-:W-:-:S13]  /*2cd0*/  PLOP3.LUT P0, PT, PT, PT, UP0, 0x80, 0x0 ;  /* 0x000000000000781c */ /* 0x000fda0003f0f008 */
[----:B------:R-:W-:-:S05]  /*2ce0*/  @P0 IMAD.HI.U32 R0, R5, c[0x0][0x330], RZ ;  /* 0x0000cc0005000a27 */ /* 0x000fca00078e00ff */
[----:B------:R-:W-:Y:S02]  /*2cf0*/  @P0 SHF.R.U32.HI R5, RZ, c[0x0][0x334], R0 ;  /* 0x0000cd00ff050a19 */ /* 0x000fe40000011600 */
.L_x_2128:
[----:B------:R-:W-:Y:S05]  /*2d00*/  BSYNC B0 ;  /* 0x0000000000007941 */ /* 0x000fea0003800000 */
.L_x_2126:
[----:B------:R-:W-:-:S04]  /*2d10*/  IMAD R0, R5, c[0x0][0x32c], -R6 ;  /* 0x0000cb0005007a24 */ /* 0x000fc800078e0a06 */
[----:B------:R-:W-:-:S05]  /*2d20*/  IMAD.IADD R5, R0, 0x1, -R197 ;  /* 0x0000000100057824 */ /* 0x000fca00078e0ac5 */
[----:B------:R-:W-:Y:S02]  /*2d30*/  IADD3 R0, R5, c[0x0][0x32c], RZ ;  /* 0x0000cb0005007a10 */ /* 0x000fe40007ffe0ff */
[----:B------:R-:W-:Y:S02]  /*2d40*/  IMNMX R22, R22, R5, !PT ;  /* 0x0000000516167217 */ /* 0x000fe40007800200 */
[----:B------:R-:W-:Y:S02]  /*2d50*/  IMNMX R23, R23, R0, PT ;  /* 0x0000000017177217 */ /* 0x000fe40003800200 */
.L_x_2125:
[----:B------:R-:W-:Y:S01]  /*2d60*/  ISETP.LT.AND P6, PT, RZ, UR17, PT ;  /* 0x00000011ff007c0c */ /* 0x000fe2000bfc1270 */
[----:B------:R-:W1:Y:S03]  /*2d70*/  SHFL.IDX PT, R25, R20, 0x1, 0x1c1f ;  /* 0x003c1f0014197f89 */ /* 0x000e6600000e0000 */
[C---:B------:R-:W-:Y:S02]  /*2d80*/  ISETP.GT.AND P0, PT, R22.reuse, RZ, P6 ;  /* 0x000000ff1600720c */ /* 0x040fe40003704270 */
[----:B------:R-:W-:-:S02]  /*2d90*/  ISETP.GT.AND P5, PT, R22, 0x1, P6 ;  /* 0x000000011600780c */ /* 0x000fc400037a4270 */
[C---:B------:R-:W-:Y:S02]  /*2da0*/  ISETP.LT.OR P0, PT, R23.reuse, 0x1, P0 ;  /* 0x000000011700780c */ /* 0x040fe40000701670 */
[----:B------:R-:W-:Y:S02]  /*2db0*/  ISETP.LT.OR P5, PT, R23, 0x2, P5 ;  /* 0x000000021700780c */ /* 0x000fe40002fa1670 */
[----:B------:R-:W-:Y:S02]  /*2dc0*/  FSEL R0, R12, -INF , !P0 ;  /* 0xff8000000c007808 */ /* 0x000fe40004000000 */
[----:B------:R-:W-:Y:S02]  /*2dd0*/  ISETP.GT.AND P0, PT, R22, 0x8, P6 ;  /* 0x000000081600780c */ /* 0x000fe40003704270 */
[----:B------:R-:W-:Y:S02]  /*2de0*/  FSEL R21, R13, -INF , !P5 ;  /* 0xff8000000d157808 */ /* 0x000fe40006800000 */
[----:B------:R-:W-:-:S02]  /*2df0*/  ISETP.LT.OR P0, PT, R23, 0x9, P0 ;  /* 0x000000091700780c */ /* 0x000fc40000701670 */
[----:B------:R-:W-:Y:S02]  /*2e00*/  ISETP.GT.AND P5, PT, R22, 0x9, P6 ;  /* 0x000000091600780c */ /* 0x000fe400037a4270 */
[----:B------:R-:W-:Y:S02]  /*2e10*/  FSEL R19, R8, -INF , !P0 ;  /* 0xff80000008137808 */ /* 0x000fe40004000000 */
[----:B------:R-:W-:Y:S02]  /*2e20*/  ISETP.GT.AND P0, PT, R22, 0x10, P6 ;  /* 0x000000101600780c */ /* 0x000fe40003704270 */
[C---:B------:R-:W-:Y:S02]  /*2e30*/  ISETP.LT.OR P5, PT, R23.reuse, 0xa, P5 ;  /* 0x0000000a1700780c */ /* 0x040fe40002fa1670 */
[----:B------:R-:W-:Y:S02]  /*2e40*/  ISETP.LT.OR P0, PT, R23, 0x11, P0 ;  /* 0x000000111700780c */ /* 0x000fe40000701670 */
[----:B------:R-:W-:-:S02]  /*2e50*/  FSEL R17, R9, -INF , !P5 ;  /* 0xff80000009117808 */ /* 0x000fc40006800000 */
[----:B------:R-:W-:Y:S02]  /*2e60*/  FSEL R7, R56, -INF , !P0 ;  /* 0xff80000038077808 */ /* 0x000fe40004000000 */
[C---:B------:R-:W-:Y:S02]  /*2e70*/  ISETP.GT.AND P0, PT, R22.reuse, 0x18, P6 ;  /* 0x000000181600780c */ /* 0x040fe40003704270 */
[----:B------:R-:W-:Y:S02]  /*2e80*/  ISETP.GT.AND P5, PT, R22, 0x11, P6 ;  /* 0x000000111600780c */ /* 0x000fe400037a4270 */
[C---:B------:R-:W-:Y:S02]  /*2e90*/  ISETP.LT.OR P0, PT, R23.reuse, 0x19, P0 ;  /* 0x000000191700780c */ /* 0x040fe40000701670 */
[----:B------:R-:W-:Y:S02]  /*2ea0*/  ISETP.LT.OR P5, PT, R23, 0x12, P5 ;  /* 0x000000121700780c */ /* 0x000fe40002fa1670 */
[----:B------:R-:W-:-:S02]  /*2eb0*/  FSEL R13, R52, -INF , !P0 ;  /* 0xff800000340d7808 */ /* 0x000fc40004000000 */
[C---:B------:R-:W-:Y:S02]  /*2ec0*/  ISETP.GT.AND P0, PT, R22.reuse, 0x20, P6 ;  /* 0x000000201600780c */ /* 0x040fe40003704270 */
[----:B------:R-:W-:Y:S02]  /*2ed0*/  FSEL R5, R57, -INF , !P5 ;  /* 0xff80000039057808 */ /* 0x000fe40006800000 */
[C---:B------:R-:W-:Y:S02]  /*2ee0*/  ISETP.LT.OR P0, PT, R23.reuse, 0x21, P0 ;  /* 0x000000211700780c */ /* 0x040fe40000701670 */
[----:B------:R-:W-:Y:S02]  /*2ef0*/  ISETP.GT.AND P5, PT, R22, 0x19, P6 ;  /* 0x000000191600780c */ /* 0x000fe400037a4270 */
[----:B------:R-:W-:Y:S02]  /*2f00*/  FSEL R175, R48, -INF , !P0 ;  /* 0xff80000030af7808 */ /* 0x000fe40004000000 */
[----:B------:R-:W-:-:S02]  /*2f10*/  ISETP.LT.OR P5, PT, R23, 0x1a, P5 ;  /* 0x0000001a1700780c */ /* 0x000fc40002fa1670 */
        /* <DEDUP_REMOVED lines=18> */
[----:B------:R-:W-:Y:S02]  /*3040*/  PLOP3.LUT P0, PT, PT, PT, UP2, 0x40, 0x0 ;  /* 0x000000000000781c */ /* 0x000fe40003f0e828 */
[----:B------:R-:W-:Y:S02]  /*3050*/  FSEL R169, R69, -INF , !P5 ;  /* 0xff80000045a97808 */ /* 0x000fe40006800000 */
[----:B------:R-:W-:Y:S01]  /*3060*/  ISETP.GT.AND P5, PT, R22, 0x39, P6 ;  /* 0x000000391600780c */ /* 0x000fe200037a4270 */
[----:B-1----:R-:W-:-:S03]  /*3070*/  IMAD.IADD R22, R16, 0x1, R25 ;  /* 0x0000000110167824 */ /* 0x002fc600078e0219 */
[----:B------:R-:W-:Y:S01]  /*3080*/  ISETP.LT.OR P5, PT, R23, 0x3a, P5 ;  /* 0x0000003a1700780c */ /* 0x000fe20002fa1670 */
[----:B------:R-:W-:-:S03]  /*3090*/  IMAD.IADD R23, R18, 0x1, R25 ;  /* 0x0000000112177824 */ /* 0x000fc600078e0219 */
[----:B------:R-:W-:Y:S02]  /*30a0*/  FSEL R165, R61, -INF , !P5 ;  /* 0xff8000003da57808 */ /* 0x000fe40006800000 */
        /* <DEDUP_REMOVED lines=16> */
.L_x_2131:
[----:B------:R-:W-:Y:S02]  /*31b0*/  ULDC UR4, c[0x0][0x32c] ;  /* 0x0000cb0000047ab9 */ /* 0x000fe40000000800 */
[----:B------:R-:W-:-:S06]  /*31c0*/  UISETP.NE.AND UP0, UPT, UR6, UR4, UPT ;  /* 0x000000040600728c */ /* 0x000fcc000bf05270 */
[----:B------:R-:W-:Y:S02]  /*31d0*/  PLOP3.LUT P5, PT, PT, PT, UP0, 0x80, 0x0 ;  /* 0x000000000000781c */ /* 0x000fe40003faf008 */
[----:B------:R-:W-:-:S11]  /*31e0*/  PLOP3.LUT P0, PT, PT, PT, UP0, 0x80, 0x0 ;  /* 0x000000000000781c */ /* 0x000fd60003f0f008 */
[----:B------:R-:W-:-:S05]  /*31f0*/  @P5 IMAD.HI.U32 R8, R23, c[0x0][0x330], RZ ;  /* 0x0000cc0017085a27 */ /* 0x000fca00078e00ff */
[----:B------:R-:W-:Y:S02]  /*3200*/  @P0 SHF.R.U32.HI R23, RZ, c[0x0][0x334], R8 ;  /* 0x0000cd00ff170a19 */ /* 0x000fe40000011608 */
.L_x_2132:
[----:B------:R-:W-:Y:S05]  /*3210*/  BSYNC B0 ;  /* 0x0000000000007941 */ /* 0x000fea0003800000 */
.L_x_2130:
[----:B------:R-:W-:-:S04]  /*3220*/  IMAD R6, R23, c[0x0][0x32c], -R6 ;  /* 0x0000cb0017067a24 */ /* 0x000fc800078e0a06 */
[----:B------:R-:W-:-:S05]  /*3230*/  IMAD.IADD R25, R6, 0x1, -R197 ;  /* 0x0000000106197824 */ /* 0x000fca00078e0ac5 */
[----:B------:R-:W-:Y:S02]  /*3240*/  IADD3 R23, R25, c[0x0][0x32c], RZ ;  /* 0x0000cb0019177a10 */ /* 0x000fe40007ffe0ff */
[----:B------:R-:W-:Y:S02]  /*3250*/  IMNMX R22, R22, R25, !PT ;  /* 0x0000001916167217 */ /* 0x000fe40007800200 */
[----:B------:R-:W-:Y:S02]  /*3260*/  IMNMX R2, R2, R23, PT ;  /* 0x0000001702027217 */ /* 0x000fe40003800200 */
.L_x_2129:
[----:B------:R-:W-:Y:S01]  /*3270*/  ISETP.GT.AND P5, PT, R22, 0x8, P6 ;  /* 0x000000081600780c */ /* 0x000fe200037a4270 */
[----:B------:R-:W-:-:S04]  /*3280*/  DEPBAR.LE SB0, 0x2 ;  /* 0x000080800000791a */ /* 0x000fc80000000000 */
[----:B------:R-:W-:Y:S01]  /*3290*/  BAR.SYNC.DEFER_BLOCKING 0x0 ;  /* 0x0000000000007b1d */ /* 0x000fe20000010000 */
[----:B------:R-:W-:Y:S01]  /*32a0*/  ISETP.LT.OR P5, PT, R2, 0x9, P5 ;  /* 0x000000090200780c */ /* 0x000fe20002fa1670 */
[----:B------:R-:W-:Y:S01]  /*32b0*/  IMAD.SHL.U32 R135, R4, 0x2, RZ ;  /* 0x0000000204877824 */ /* 0x000fe200078e00ff */
[----:B------:R-:W-:Y:S01]  /*32c0*/  ISETP.GT.AND P0, PT, R22, 0x1, P6 ;  /* 0x000000011600780c */ /* 0x000fe20003704270 */
[----:B------:R-:W-:Y:S01]  /*32d0*/  UIADD3 UR4, UR17, -0x3, URZ ;  /* 0xfffffffd11047890 */ /* 0x000fe2000fffe03f */
[----:B------:R-:W-:Y:S01]  /*32e0*/  FSEL R18, R10, -INF , !P5 ;  /* 0xff8000000a127808 */ /* 0x000fe20006800000 */
[--C-:B------:R-:W-:Y:S01]  /*32f0*/  IMAD R134, R3, 0x2, R135.reuse ;  /* 0x0000000203867824 */ /* 0x100fe200078e0287 */
[----:B------:R-:W-:Y:S01]  /*3300*/  ISETP.GT.AND P5, PT, R22, 0x10, P6 ;  /* 0x000000101600780c */ /* 0x000fe200037a4270 */
[C---:B------:R-:W-:Y:S01]  /*3310*/  IMAD.IADD R166, R183.reuse, 0x1, R135 ;  /* 0x00000001b7a67824 */ /* 0x040fe200078e0287 */
[C---:B------:R-:W-:Y:S01]  /*3320*/  ISETP.LT.OR P0, PT, R2.reuse, 0x2, P0 ;  /* 0x000000020200780c */ /* 0x040fe20000701670 */
[----:B------:R-:W-:Y:S01]  /*3330*/  IMAD.IADD R155, R183, 0x1, R134 ;  /* 0x00000001b79b7824 */ /* 0x000fe200078e0286 */
[----:B------:R-:W-:Y:S01]  /*3340*/  ISETP.LT.OR P5, PT, R2, 0x11, P5 ;  /* 0x000000110200780c */ /* 0x000fe20002fa1670 */
[----:B------:R-:W-:Y:S01]  /*3350*/  IMAD R3, R3, 0x2, R166 ;  /* 0x0000000203037824 */ /* 0x000fe200078e02a6 */
[----:B------:R-:W-:Y:S01]  /*3360*/  FMNMX.FTZ R8, R0, R21, !PT ;  /* 0x0000001500087209 */ /* 0x000fe20007810000 */
[----:B------:R-:W-:Y:S01]  /*3370*/  UISETP.GE.AND UP0, UPT, UR4, UR10, UPT ;  /* 0x0000000a0400728c */ /* 0x000fe2000bf06270 */
[----:B------:R-:W-:Y:S01]  /*3380*/  FSEL R20, R15, -INF , !P0 ;  /* 0xff8000000f147808 */ /* 0x000fe20004000000 */
[----:B------:R-:W-:Y:S01]  /*3390*/  UIADD3 UR17, UR17, -0x2, URZ ;  /* 0xfffffffe11117890 */ /* 0x000fe2000fffe03f */
[----:B------:R-:W-:-:S02]  /*33a0*/  ISETP.GT.AND P0, PT, R22, 0x9, P6 ;  /* 0x000000091600780c */ /* 0x000fc40003704270 */
[----:B------:R-:W-:Y:S02]  /*33b0*/  FSEL R16, R58, -INF , !P5 ;  /* 0xff8000003a107808 */ /* 0x000fe40006800000 */
[----:B------:R-:W-:Y:S02]  /*33c0*/  FMNMX.FTZ R8, R19, R8, !PT ;  /* 0x0000000813087209 */ /* 0x000fe40007810000 */
[----:B------:R-:W-:Y:S01]  /*33d0*/  ISETP.GT.AND P5, PT, R22, RZ, P6 ;  /* 0x000000ff1600720c */ /* 0x000fe200037a4270 */
[----:B------:R-:W-:Y:S01]  /*33e0*/  LDSM.16.MT88.4 R40, [R135+0x2100] ;  /* 0x002100008728783b */ /* 0x000fe20000004200 */
[C---:B------:R-:W-:Y:S01]  /*33f0*/  ISETP.LT.OR P0, PT, R2.reuse, 0xa, P0 ;  /* 0x0000000a0200780c */ /* 0x040fe20000701670 */
[----:B------:R-:W-:Y:S01]  /*3400*/  @UP0 USHF.R.S32.HI UR5, URZ, 0x1f, UR4 ;  /* 0x0000001f3f050899 */ /* 0x000fe20008011404 */
[----:B------:R-:W-:Y:S01]  /*3410*/  FMNMX.FTZ R8, R17, R8, !PT ;  /* 0x0000000811087209 */ /* 0x000fe20007810000 */
[----:B------:R-:W-:Y:S01]  /*3420*/  LDSM.16.MT88.4 R64, [R155+0x2100] ;  /* 0x002100009b40783b */ /* 0x000fe20000004200 */
[----:B------:R-:W-:-:S02]  /*3430*/  ISETP.LT.OR P5, PT, R2, 0x1, P5 ;  /* 0x000000010200780c */ /* 0x000fc40002fa1670 */
[----:B------:R-:W-:Y:S01]  /*3440*/  FSEL R6, R11, -INF , !P0 ;  /* 0xff8000000b067808 */ /* 0x000fe20004000000 */
[----:B------:R-:W-:Y:S01]  /*3450*/  LDSM.16.MT88.4 R72, [R135+0x4100] ;  /* 0x004100008748783b */ /* 0x000fe20000004200 */
[----:B------:R-:W-:Y:S02]  /*3460*/  ISETP.GT.AND P0, PT, R22, 0x11, P6 ;  /* 0x000000111600780c */ /* 0x000fe40003704270 */
[----:B------:R-:W-:Y:S01]  /*3470*/  FMNMX.FTZ R8, R7, R8, !PT ;  /* 0x0000000807087209 */ /* 0x000fe20007810000 */
[----:B------:R-:W-:Y:S01]  /*3480*/  LDSM.16.MT88.4 R124, [R135+0x100] ;  /* 0x00010000877c783b */ /* 0x000fe20000004200 */
[----:B------:R-:W-:Y:S02]  /*3490*/  FSEL R14, R14, -INF , !P5 ;  /* 0xff8000000e0e7808 */ /* 0x000fe40006800000 */
[----:B------:R-:W-:Y:S01]  /*34a0*/  ISETP.LT.OR P0, PT, R2, 0x12, P0 ;  /* 0x000000120200780c */ /* 0x000fe20000701670 */
[----:B------:R-:W-:Y:S01]  /*34b0*/  LDSM.16.MT88.4 R104, [R166+0x100] ;  /* 0x00010000a668783b */ /* 0x000fe20000004200 */
[----:B------:R-:W-:-:S02]  /*34c0*/  FMNMX.FTZ R8, R5, R8, !PT ;  /* 0x0000000805087209 */ /* 0x000fc40007810000 */
[----:B------:R-:W-:Y:S01]  /*34d0*/  FMNMX.FTZ R11, R14, R20, !PT ;  /* 0x000000140e0b7209 */ /* 0x000fe20007810000 */
[----:B------:R-:W-:Y:S01]  /*34e0*/  LDSM.16.MT88.4 R112, [R134+0x100] ;  /* 0x000100008670783b */ /* 0x000fe20000004200 */
[----:B------:R-:W-:Y:S02]  /*34f0*/  FSEL R12, R59, -INF , !P0 ;  /* 0xff8000003b0c7808 */ /* 0x000fe40004000000 */
[----:B------:R-:W-:Y:S01]  /*3500*/  FMNMX.FTZ R8, R13, R8, !PT ;  /* 0x000000080d087209 */ /* 0x000fe20007810000 */
[----:B------:R-:W-:Y:S01]  /*3510*/  LDSM.16.MT88.4 R120, [R3+0x100] ;  /* 0x000100000378783b */ /* 0x000fe20000004200 */
[----:B------:R-:W-:Y:S02]  /*3520*/  ISETP.GT.AND P0, PT, R22, 0x19, P6 ;  /* 0x000000191600780c */ /* 0x000fe40003704270 */
[----:B------:R-:W-:Y:S01]  /*3530*/  FMNMX.FTZ R11, R18, R11, !PT ;  /* 0x0000000b120b7209 */ /* 0x000fe20007810000 */
[----:B------:R-:W-:Y:S01]  /*3540*/  LDSM.16.MT88.4 R56, [R134+0x2100] ;  /* 0x002100008638783b */ /* 0x000fe20000004200 */
[----:B------:R-:W-:-:S02]  /*3550*/  ISETP.GT.AND P5, PT, R22, 0x18, P6 ;  /* 0x000000181600780c */ /* 0x000fc400037a4270 */
[----:B------:R-:W-:Y:S01]  /*3560*/  FMNMX.FTZ R24, R9, R8, !PT ;  /* 0x0000000809187209 */ /* 0x000fe20007810000 */
[----:B------:R-:W-:Y:S01]  /*3570*/  LDSM.16.MT88.4 R80, [R166+0x4100] ;  /* 0x00410000a650783b */ /* 0x000fe20000004200 */
[----:B------:R-:W-:Y:S02]  /*3580*/  ISETP.LT.OR P0, PT, R2, 0x1a, P0 ;  /* 0x0000001a0200780c */ /* 0x000fe40000701670 */
[----:B------:R-:W-:Y:S01]  /*3590*/  FMNMX.FTZ R11, R6, R11, !PT ;  /* 0x0000000b060b7209 */ /* 0x000fe20007810000 */
[----:B------:R-:W-:Y:S01]  /*35a0*/  LDSM.16.MT88.4 R88, [R134+0x4100] ;  /* 0x004100008658783b */ /* 0x000fe20000004200 */
[----:B------:R-:W-:Y:S02]  /*35b0*/  ISETP.LT.OR P5, PT, R2, 0x19, P5 ;  /* 0x000000190200780c */ /* 0x000fe40002fa1670 */
[----:B------:R-:W-:Y:S01]  /*35c0*/  FMNMX.FTZ R24, R175, R24, !PT ;  /* 0x00000018af187209 */ /* 0x000fe20007810000 */
[----:B------:R-:W-:Y:S01]  /*35d0*/  LDSM.16.MT88.4 R140, [R135+0x900] ;  /* 0x00090000878c783b */ /* 0x000fe20000004200 */
[----:B------:R-:W-:-:S02]  /*35e0*/  FSEL R8, R55, -INF , !P0 ;  /* 0xff80000037087808 */ /* 0x000fc40004000000 */
[----:B------:R-:W-:Y:S01]  /*35f0*/  FMNMX.FTZ R11, R16, R11, !PT ;  /* 0x0000000b100b7209 */ /* 0x000fe20007810000 */
[----:B------:R-:W-:Y:S01]  /*3600*/  LDSM.16.MT88.4 R32, [R134+0x900] ;  /* 0x000900008620783b */ /* 0x000fe20000004200 */
[----:B------:R-:W-:Y:S02]  /*3610*/  ISETP.GT.AND P0, PT, R22, 0x21, P6 ;  /* 0x000000211600780c */ /* 0x000fe40003704270 */
[----:B------:R-:W-:Y:S01]  /*3620*/  FSEL R10, R54, -INF , !P5 ;  /* 0xff800000360a7808 */ /* 0x000fe20006800000 */
[----:B------:R-:W-:Y:S01]  /*3630*/  LDSM.16.MT88.4 R136, [R166+0x900] ;  /* 0x00090000a688783b */ /* 0x000fe20000004200 */
[----:B------:R-:W-:Y:S02]  /*3640*/  FMNMX.FTZ R24, R173, R24, !PT ;  /* 0x00000018ad187209 */ /* 0x000fe40007810000 */
[----:B------:R-:W-:Y:S01]  /*3650*/  ISETP.GT.AND P5, PT, R22, 0x20, P6 ;  /* 0x000000201600780c */ /* 0x000fe200037a4270 */
[----:B------:R-:W-:Y:S01]  /*3660*/  LDSM.16.MT88.4 R28, [R155+0x900] ;  /* 0x000900009b1c783b */ /* 0x000fe20000004200 */
        /* <DEDUP_REMOVED lines=11> */
[----:B------:R-:W-:Y:S02]  /*3720*/  ISETP.LT.OR P0, PT, R2, 0x29, P0 ;  /* 0x000000290200780c */ /* 0x000fe40000701670 */
[----:B------:R-:W-:Y:S02]  /*3730*/  ISETP.GT.AND P5, PT, R22, 0x29, P6 ;  /* 0x000000291600780c */ /* 0x000fe400037a4270 */
[----:B------:R-:W-:-:S02]  /*3740*/  FMNMX.FTZ R24, R171, R24, !PT ;  /* 0x00000018ab187209 */ /* 0x000fc40007810000 */
[----:B------:R-:W-:Y:S02]  /*3750*/  FMNMX.FTZ R15, R178, R15, !PT ;  /* 0x0000000fb20f7209 */ /* 0x000fe40007810000 */
[----:B------:R-:W-:Y:S02]  /*3760*/  FSEL R160, R46, -INF , !P0 ;  /* 0xff8000002ea07808 */ /* 0x000fe40004000000 */
[----:B------:R-:W-:Y:S02]  /*3770*/  ISETP.LT.OR P5, PT, R2, 0x2a, P5 ;  /* 0x0000002a0200780c */ /* 0x000fe40002fa1670 */
[----:B------:R-:W-:Y:S02]  /*3780*/  ISETP.GT.AND P0, PT, R22, 0x30, P6 ;  /* 0x000000301600780c */ /* 0x000fe40003704270 */
[----:B------:R-:W-:Y:S02]  /*3790*/  FMNMX.FTZ R24, R169, R24, !PT ;  /* 0x00000018a9187209 */ /* 0x000fe40007810000 */
[----:B------:R-:W-:-:S02]  /*37a0*/  FMNMX.FTZ R15, R162, R15, !PT ;  /* 0x0000000fa20f7209 */ /* 0x000fc40007810000 */
[----:B------:R-:W-:Y:S02]  /*37b0*/  FSEL R176, R47, -INF , !P5 ;  /* 0xff8000002fb07808 */ /* 0x000fe40006800000 */
[----:B------:R-:W-:Y:S02]  /*37c0*/  ISETP.LT.OR P0, PT, R2, 0x31, P0 ;  /* 0x000000310200780c */ /* 0x000fe40000701670 */
[----:B------:R-:W-:Y:S02]  /*37d0*/  FMNMX.FTZ R24, R167, R24, !PT ;  /* 0x00000018a7187209 */ /* 0x000fe40007810000 */
[----:B------:R-:W-:Y:S02]  /*37e0*/  ISETP.GT.AND P5, PT, R22, 0x31, P6 ;  /* 0x000000311600780c */ /* 0x000fe400037a4270 */
[----:B------:R-:W-:Y:S02]  /*37f0*/  FMNMX.FTZ R15, R160, R15, !PT ;  /* 0x0000000fa00f7209 */ /* 0x000fe40007810000 */
[----:B------:R-:W-:-:S02]  /*3800*/  FSEL R172, R70, -INF , !P0 ;  /* 0xff80000046ac7808 */ /* 0x000fc40004000000 */
[----:B------:R-:W-:Y:S02]  /*3810*/  FMNMX.FTZ R11, R165, R24, !PT ;  /* 0x00000018a50b7209 */ /* 0x000fe40007810000 */
[----:B------:R-:W-:Y:S02]  /*3820*/  ISETP.LT.OR P5, PT, R2, 0x32, P5 ;  /* 0x000000320200780c */ /* 0x000fe40002fa1670 */
[----:B------:R-:W-:Y:S01]  /*3830*/  ISETP.GT.AND P0, PT, R22, 0x38, P6 ;  /* 0x000000381600780c */ /* 0x000fe20003704270 */
[----:B------:R-:W1:Y:S01]  /*3840*/  SHFL.BFLY PT, R24, R11, 0x2, 0x1f ;  /* 0x0c401f000b187f89 */ /* 0x000e6200000e0000 */
[----:B------:R-:W-:Y:S02]  /*3850*/  FMNMX.FTZ R15, R176, R15, !PT ;  /* 0x0000000fb00f7209 */ /* 0x000fe40007810000 */
[----:B------:R-:W-:Y:S02]  /*3860*/  ISETP.GT.AND P6, PT, R22, 0x39, P6 ;  /* 0x000000391600780c */ /* 0x000fe400037c4270 */
[----:B------:R-:W-:-:S02]  /*3870*/  FSEL R170, R71, -INF , !P5 ;  /* 0xff80000047aa7808 */ /* 0x000fc40006800000 */
[----:B------:R-:W-:Y:S02]  /*3880*/  ISETP.LT.OR P0, PT, R2, 0x39, P0 ;  /* 0x000000390200780c */ /* 0x000fe40000701670 */
[----:B------:R-:W-:Y:S02]  /*3890*/  FMNMX.FTZ R15, R172, R15, !PT ;  /* 0x0000000fac0f7209 */ /* 0x000fe40007810000 */
[----:B------:R-:W-:Y:S02]  /*38a0*/  ISETP.LT.OR P6, PT, R2, 0x3a, P6 ;  /* 0x0000003a0200780c */ /* 0x000fe400037c1670 */
[----:B------:R-:W-:Y:S02]  /*38b0*/  FSEL R168, R62, -INF , !P0 ;  /* 0xff8000003ea87808 */ /* 0x000fe40004000000 */
[----:B------:R-:W-:Y:S02]  /*38c0*/  FMNMX.FTZ R15, R170, R15, !PT ;  /* 0x0000000faa0f7209 */ /* 0x000fe40007810000 */
[----:B------:R-:W-:-:S02]  /*38d0*/  FSEL R164, R63, -INF , !P6 ;  /* 0xff8000003fa47808 */ /* 0x000fc40007000000 */
[----:B------:R-:W-:Y:S02]  /*38e0*/  FMNMX.FTZ R15, R168, R15, !PT ;  /* 0x0000000fa80f7209 */ /* 0x000fe40007810000 */
[----:B------:R-:W-:Y:S02]  /*38f0*/  PLOP3.LUT P6, PT, PT, PT, UP0, 0x80, 0x0 ;  /* 0x000000000000781c */ /* 0x000fe40003fcf008 */
[----:B------:R-:W-:Y:S02]  /*3900*/  FMNMX.FTZ R15, R164, R15, !PT ;  /* 0x0000000fa40f7209 */ /* 0x000fe40007810000 */
[----:B-1----:R-:W-:Y:S02]  /*3910*/  FMNMX.FTZ R23, R11, R24, !PT ;  /* 0x000000180b177209 */ /* 0x002fe40007810000 */
[----:B------:R-:W-:Y:S01]  /*3920*/  LDSM.16.MT88.4 R24, [R166+0x2900] ;  /* 0x00290000a618783b */ /* 0x000fe20000004200 */
[----:B------:R-:W-:-:S03]  /*3930*/  PLOP3.LUT P5, PT, PT, PT, UP0, 0x80, 0x0 ;  /* 0x000000000000781c */ /* 0x000fc60003faf008 */
        /* <DEDUP_REMOVED lines=15> */
[----:B------:R-:W-:-:S02]  /*3a30*/  FFMA.FTZ R149, R5, c[0x0][0x2d0], -R174 ;  /* 0x0000b40005957a23 */ /* 0x000fc400000108ae */
[--C-:B------:R-:W-:Y:S01]  /*3a40*/  FFMA.FTZ R146, R13, c[0x0][0x2d0], -R174.reuse ;  /* 0x0000b4000d927a23 */ /* 0x100fe200000108ae */
[C---:B------:R-:W-:Y:S01]  /*3a50*/  FSETP.NEU.FTZ.AND P0, PT, R0.reuse, -INF , PT ;  /* 0xff8000000000780b */ /* 0x040fe20003f1d000 */
[----:B------:R-:W-:Y:S01]  /*3a60*/  FMUL.FTZ R161, R0, c[0x0][0x2d0] ;  /* 0x0000b40000a17a20 */ /* 0x000fe20000410000 */
[----:B------:R-:W1:Y:S01]  /*3a70*/  MUFU.EX2 R157, R157 ;  /* 0x0000009d009d7308 */ /* 0x000e620000000800 */
[--C-:B------:R-:W-:Y:S02]  /*3a80*/  FFMA.FTZ R145, R9, c[0x0][0x2d0], -R174.reuse ;  /* 0x0000b40009917a23 */ /* 0x100fe400000108ae */
[----:B------:R-:W-:Y:S01]  /*3a90*/  FFMA.FTZ R201, R165, c[0x0][0x2d0], -R174 ;  /* 0x0000b400a5c97a23 */ /* 0x000fe200000108ae */
[----:B------:R-:W-:Y:S02]  /*3aa0*/  FSEL R161, R161, RZ, P0 ;  /* 0x000000ffa1a17208 */ /* 0x000fe40000000000 */
[----:B------:R-:W-:Y:S02]  /*3ab0*/  PLOP3.LUT P0, PT, PT, PT, UP0, 0x80, 0x0 ;  /* 0x000000000000781c */ /* 0x000fe40003f0f008 */
[----:B------:R-:W-:Y:S01]  /*3ac0*/  MUFU.EX2 R156, R156 ;  /* 0x0000009c009c7308 */ /* 0x000fe20000000800 */
[----:B------:R-:W-:-:S02]  /*3ad0*/  FFMA.FTZ R154, R14, c[0x0][0x2d0], -R161 ;  /* 0x0000b4000e9a7a23 */ /* 0x000fc400000108a1 */
[--C-:B------:R-:W-:Y:S02]  /*3ae0*/  FFMA.FTZ R153, R20, c[0x0][0x2d0], -R161.reuse ;  /* 0x0000b40014997a23 */ /* 0x100fe400000108a1 */
[--C-:B------:R-:W-:Y:S01]  /*3af0*/  FFMA.FTZ R150, R18, c[0x0][0x2d0], -R161.reuse ;  /* 0x0000b40012967a23 */ /* 0x100fe200000108a1 */
[----:B------:R-:W-:Y:S01]  /*3b00*/  LDSM.16.MT88.4 R20, [R134+0x2900] ;  /* 0x002900008614783b */ /* 0x000fe20000004200 */
[--C-:B------:R-:W-:Y:S01]  /*3b10*/  FFMA.FTZ R147, R6, c[0x0][0x2d0], -R161.reuse ;  /* 0x0000b40006937a23 */ /* 0x100fe200000108a1 */
[----:B------:R-:W2:Y:S01]  /*3b20*/  MUFU.EX2 R151, R151 ;  /* 0x0000009700977308 */ /* 0x000ea20000000800 */
[--C-:B------:R-:W-:Y:S01]  /*3b30*/  FFMA.FTZ R148, R16, c[0x0][0x2d0], -R161.reuse ;  /* 0x0000b40010947a23 */ /* 0x100fe200000108a1 */
[----:B------:R3:W4:Y:S01]  /*3b40*/  LDSM.16.MT88.4 R4, [R3+0x4100] ;  /* 0x004100000304783b */ /* 0x0007220000004200 */
[----:B-1----:R-:W-:Y:S01]  /*3b50*/  F2FP.BF16.PACK_AB R96, R157, R158 ;  /* 0x0000009e9d60723e */ /* 0x002fe200000010ff */
[--C-:B------:R-:W-:Y:S02]  /*3b60*/  FFMA.FTZ R133, R12, c[0x0][0x2d0], -R161.reuse ;  /* 0x0000b4000c857a23 */ /* 0x100fe400000108a1 */
[----:B------:R-:W1:Y:S01]  /*3b70*/  LDSM.16.MT88.4 R16, [R135+0x2900] ;  /* 0x002900008710783b */ /* 0x000e620000004200 */
[--C-:B------:R-:W-:Y:S01]  /*3b80*/  FFMA.FTZ R144, R10, c[0x0][0x2d0], -R161.reuse ;  /* 0x0000b4000a907a23 */ /* 0x100fe200000108a1 */
[----:B------:R-:W-:Y:S01]  /*3b90*/  MUFU.EX2 R154, R154 ;  /* 0x0000009a009a7308 */ /* 0x000fe20000000800 */
[--C-:B------:R-:W-:Y:S01]  /*3ba0*/  FFMA.FTZ R162, R162, c[0x0][0x2d0], -R161.reuse ;  /* 0x0000b400a2a27a23 */ /* 0x100fe200000108a1 */
[----:B------:R-:W5:Y:S01]  /*3bb0*/  LDSM.16.MT88.4 R12, [R155+0x2900] ;  /* 0x002900009b0c783b */ /* 0x000f620000004200 */
[----:B------:R-:W-:-:S02]  /*3bc0*/  FFMA.FTZ R160, R160, c[0x0][0x2d0], -R161 ;  /* 0x0000b400a0a07a23 */ /* 0x000fc400000108a1 */
[--C-:B------:R-:W-:Y:S02]  /*3bd0*/  FFMA.FTZ R170, R170, c[0x0][0x2d0], -R161.reuse ;  /* 0x0000b400aaaa7a23 */ /* 0x100fe400000108a1 */
[--C-:B------:R-:W-:Y:S01]  /*3be0*/  FFMA.FTZ R165, R168, c[0x0][0x2d0], -R161.reuse ;  /* 0x0000b400a8a57a23 */ /* 0x100fe200000108a1 */
[----:B------:R-:W3:Y:S01]  /*3bf0*/  MUFU.EX2 R153, R153 ;  /* 0x0000009900997308 */ /* 0x000ee20000000800 */
[----:B--2---:R-:W-:Y:S01]  /*3c00*/  F2FP.BF16.PACK_AB R98, R151, R156 ;  /* 0x0000009c9762723e */ /* 0x004fe200000010ff */
[----:B------:R-:W-:Y:S02]  /*3c10*/  FFMA.FTZ R202, R164, c[0x0][0x2d0], -R161 ;  /* 0x0000b400a4ca7a23 */ /* 0x000fe400000108a1 */
[----:B------:R-:W-:-:S04]  /*3c20*/  FADD.FTZ R157, R158, R157 ;  /* 0x0000009d9e9d7221 */ /* 0x000fc80000010000 */
[----:B------:R-:W-:Y:S01]  /*3c30*/  MUFU.EX2 R150, R150 ;  /* 0x0000009600967308 */ /* 0x000fe20000000800 */
[----:B---3--:R-:W-:Y:S02]  /*3c40*/  FFMA.FTZ R3, R8, c[0x0][0x2d0], -R161 ;  /* 0x0000b40008037a23 */ /* 0x008fe400000108a1 */
[----:B------:R-:W2:Y:S01]  /*3c50*/  LDSM.16.MT88.4 R8, [R135+0x4900] ;  /* 0x004900008708783b */ /* 0x000ea20000004200 */
[----:B------:R-:W-:-:S04]  /*3c60*/  FADD.FTZ R156, R156, R157 ;  /* 0x0000009d9c9c7221 */ /* 0x000fc80000010000 */
[----:B------:R-:W3:Y:S01]  /*3c70*/  MUFU.EX2 R147, R147 ;  /* 0x0000009300937308 */ /* 0x000ee20000000800 */
[----:B------:R-:W-:Y:S01]  /*3c80*/  F2FP.BF16.PACK_AB R97, R153, R154 ;  /* 0x0000009a9961723e */ /* 0x000fe200000010ff */
[----:B------:R-:W-:Y:S02]  /*3c90*/  FADD.FTZ R153, R154, R153 ;  /* 0x000000999a997221 */ /* 0x000fe40000010000 */
[----:B------:R-:W-:-:S04]  /*3ca0*/  FADD.FTZ R151, R151, R156 ;  /* 0x0000009c97977221 */ /* 0x000fc80000010000 */
[----:B------:R-:W-:Y:S01]  /*3cb0*/  MUFU.EX2 R152, R152 ;  /* 0x0000009800987308 */ /* 0x000fe20000000800 */
[----:B---3--:R-:W-:-:S07]  /*3cc0*/  F2FP.BF16.PACK_AB R99, R147, R150 ;  /* 0x000000969363723e */ /* 0x008fce00000010ff */
        /* <DEDUP_REMOVED lines=37> */
[C---:B----4-:R-:W-:Y:S07]  /*3f20*/  HMMA.16816.F32.BF16 R92, R96.reuse, R4, RZ ;  /* 0x00000004605c723c */ /* 0x050fee00000418ff */
[----:B---3--:R-:W-:Y:S01]  /*3f30*/  F2FP.BF16.PACK_AB R4, R149, R152 ;  /* 0x000000989504723e */ /* 0x008fe200000010ff */
[----:B------:R-:W-:Y:S01]  /*3f40*/  HMMA.16816.F32.BF16 R96, R96, R6, RZ ;  /* 0x000000066060723c */ /* 0x000fe200000418ff */
[----:B-1----:R-:W-:Y:S01]  /*3f50*/  F2FP.BF16.PACK_AB R5, R133, R148 ;  /* 0x000000948505723e */ /* 0x002fe200000010ff */
        /* <DEDUP_REMOVED lines=9> */
[----:B------:R-:W-:Y:S01]  /*3ff0*/  HMMA.16816.F32.BF16 R36, R4, R16, R36 ;  /* 0x000000100424723c */ /* 0x000fe20000041824 */
[----:B------:R-:W-:-:S07]  /*4000*/  FADD.FTZ R144, R3, R144 ;  /* 0x0000009003907221 */ /* 0x000fce0000010000 */
[C---:B------:R-:W-:Y:S01]  /*4010*/  HMMA.16816.F32.BF16 R40, R4.reuse, R18, R40 ;  /* 0x000000120428723c */ /* 0x040fe20000041828 */
[----:B------:R-:W1:Y:S07]  /*4020*/  LDSM.16.MT88.4 R16, [R166+0x4900] ;  /* 0x00490000a610783b */ /* 0x000e6e0000004200 */
[C---:B-----5:R-:W-:Y:S08]  /*4030*/  HMMA.16816.F32.BF16 R60, R4.reuse, R12, R60 ;  /* 0x0000000c043c723c */ /* 0x060ff0000004183c */
        /* <DEDUP_REMOVED lines=192> */
.L_x_2134:
[----:B------:R-:W-:Y:S02]  /*4c40*/  ULDC UR4, c[0x0][0x32c] ;  /* 0x0000cb0000047ab9 */ /* 0x000fe40000000800 */
[----:B------:R-:W-:-:S03]  /*4c50*/  UISETP.NE.AND UP0, UPT, UR6, UR4, UPT ;  /* 0x000000040600728c */ /* 0x000fc6000bf05270 */
[----:B------:R-:W-:Y:S02]  /*4c60*/  ULDC.64 UR4, c[0x0][0x330] ;  /* 0x0000cc0000047ab9 */ /* 0x000fe40000000a00 */
[----:B------:R-:W-:-:S07]  /*4c70*/  UIMAD.WIDE.U32 UR22, UR8, UR4, URZ ;  /* 0x00000004081672a5 */ /* 0x000fce000f8e003f */
[----:B------:R-:W-:Y:S02]  /*4c80*/  @UP0 UMOV UR9, UR23 ;  /* 0x0000001700090c82 */ /* 0x000fe40008000000 */
[----:B------:R-:W-:Y:S02]  /*4c90*/  @UP0 USHF.R.U32.HI UR8, URZ, UR5, UR9 ;  /* 0x000000053f080299 */ /* 0x000fe40008011609 */
.L_x_2135:
[----:B------:R-:W-:Y:S02]  /*4ca0*/  ULDC UR4, c[0x0][0x32c] ;  /* 0x0000cb0000047ab9 */ /* 0x000fe40000000800 */
[----:B------:R-:W-:-:S04]  /*4cb0*/  UIMAD UR4, UR8, UR4, UR4 ;  /* 0x00000004080472a4 */ /* 0x000fc8000f8e0204 */
[----:B------:R-:W-:-:S04]  /*4cc0*/  UISETP.LT.AND UP0, UPT, UR7, UR4, UPT ;  /* 0x000000040700728c */ /* 0x000fc8000bf01270 */
[----:B------:R-:W-:-:S04]  /*4cd0*/  USEL UR7, UR7, UR4, UP0 ;  /* 0x0000000407077287 */ /* 0x000fc80008000000 */
.L_x_2133:
        /* <DEDUP_REMOVED lines=29> */
.L_x_2145:
[----:B------:R-:W-:Y:S04]  /*4eb0*/  DEPBAR.LE SB0, 0x2 ;  /* 0x000080800000791a */ /* 0x000fe80000000000 */
[----:B------:R-:W-:Y:S01]  /*4ec0*/  BAR.SYNC.DEFER_BLOCKING 0x0 ;  /* 0x0000000000007b1d */ /* 0x000fe20000010000 */
[----:B------:R-:W-:Y:S02]  /*4ed0*/  UIMAD UR4, UR5, 0x6000, URZ ;  /* 0x00006000050478a4 */ /* 0x000fe4000f8e023f */
[----:B------:R-:W-:Y:S04]  /*4ee0*/  UISETP.GE.AND UP1, UPT, UR10, UR17, UPT ;  /* 0x000000110a00728c */ /* 0x000fe8000bf26270 */
[----:B------:R-:W-:Y:S02]  /*4ef0*/  IADD3 R187, R184, UR4, RZ ;  /* 0x00000004b8bb7c10 */ /* 0x000fe4000fffe0ff */
[----:B------:R-:W-:Y:S03]  /*4f00*/  PLOP3.LUT P0, PT, PT, PT, UP1, 0x80, 0x0 ;  /* 0x000000000000781c */ /* 0x000fe60003f0f018 */
[C-C-:B------:R-:W-:Y:S02]  /*4f10*/  IMAD.IADD R133, R185.reuse, 0x1, R187.reuse ;  /* 0x00000001b9857824 */ /* 0x140fe400078e02bb */
[----:B------:R-:W-:Y:S01]  /*4f20*/  @!UP1 UIADD3 UR7, UR17, -0x1, URZ ;  /* 0xffffffff11079890 */ /* 0x000fe2000fffe03f */
[C---:B------:R-:W-:Y:S01]  /*4f30*/  IMAD.IADD R0, R188.reuse, 0x1, R187 ;  /* 0x00000001bc007824 */ /* 0x040fe200078e02bb */
[----:B------:R-:W-:Y:S01]  /*4f40*/  IADD3 R187, R185, R187, R188 ;  /* 0x000000bbb9bb7210 */ /* 0x000fe20007ffe0bc */
[----:B------:R-:W-:Y:S01]  /*4f50*/  IMAD.IADD R2, R188, 0x1, R133 ;  /* 0x00000001bc027824 */ /* 0x000fe200078e0285 */
[----:B------:R-:W-:Y:S02]  /*4f60*/  @!UP1 USHF.R.S32.HI UR6, URZ, 0x1f, UR7 ;  /* 0x0000001f3f069899 */ /* 0x000fe40008011407 */
[----:B------:R-:W-:Y:S02]  /*4f70*/  @!UP1 UIMAD.WIDE.U32 UR22, UR7, UR8, URZ ;  /* 0x00000008071692a5 */ /* 0x000fe4000f8e003f */
[----:B------:R-:W-:Y:S01]  /*4f80*/  @!UP1 UIMAD UR6, UR6, UR8, URZ ;  /* 0x00000008060692a4 */ /* 0x000fe2000f8e023f */
[----:B------:R-:W-:Y:S03]  /*4f90*/  LDSM.16.M88.4 R136, [R186] ;  /* 0x00000000ba88783b */ /* 0x000fe60000000200 */
[----:B------:R-:W-:Y:S02]  /*4fa0*/  @!UP1 UIMAD UR6, UR7, UR9, UR6 ;  /* 0x00000009070692a4 */ /* 0x000fe4000f8e0206 */
[----:B------:R-:W-:Y:S01]  /*4fb0*/  @!UP1 USHF.L.U32 UR7, UR22, 0x6, URZ ;  /* 0x0000000616079899 */ /* 0x000fe2000800063f */
[----:B------:R-:W1:Y:S01]  /*4fc0*/  LDSM.16.M88.4 R140, [R184+UR4+0xc100] ;  /* 0x00c10004b88c783b */ /* 0x000e620008000200 */
[----:B------:R-:W-:Y:S04]  /*4fd0*/  @!UP1 UIADD3 UR6, UR23, UR6, URZ ;  /* 0x0000000617069290 */ /* 0x000fe8000fffe03f */
[----:B------:R-:W2:Y:S01]  /*4fe0*/  LDSM.16.M88.4 R144, [R184+UR4+0xc900] ;  /* 0x00c90004b890783b */ /* 0x000ea20008000200 */
[----:B------:R-:W-:Y:S01]  /*4ff0*/  @!P0 IADD3 R216, P5, R190, UR7, RZ ;  /* 0x00000007bed88c10 */ /* 0x000fe2000ffbe0ff */
[----:B------:R-:W-:Y:S01]  /*5000*/  @!UP1 USHF.L.U64.HI UR6, UR22, 0x6, UR6 ;  /* 0x0000000616069899 */ /* 0x000fe20008010206 */
[----:B------:R-:W-:Y:S02]  /*5010*/  @!P0 IADD3 R218, P6, R212, UR7, RZ ;  /* 0x00000007d4da8c10 */ /* 0x000fe4000ffde0ff */
[----:B------:R-:W3:Y:S01]  /*5020*/  LDSM.16.M88.4 R148, [R184+UR4+0xd100] ;  /* 0x00d10004b894783b */ /* 0x000ee20008000200 */
[C---:B------:R-:W-:Y:S02]  /*5030*/  @!P0 LEA R214, P4, R216.reuse, c[0x0][0x1f8], 0x1 ;  /* 0x00007e00d8d68a11 */ /* 0x040fe400078808ff */
[----:B------:R-:W-:Y:S02]  /*5040*/  @!P0 IADD3.X R213, R195, UR6, RZ, P5, !PT ;  /* 0x00000006c3d58c10 */ /* 0x000fe4000affe4ff */
[----:B------:R-:W-:Y:S01]  /*5050*/  LDSM.16.M88.4 R152, [R182] ;  /* 0x00000000b698783b */ /* 0x000fe20000000200 */
[----:B------:R-:W-:Y:S02]  /*5060*/  @!P0 IADD3.X R217, R211, UR6, RZ, P6, !PT ;  /* 0x00000006d3d98c10 */ /* 0x000fe4000b7fe4ff */
[----:B------:R-:W-:Y:S02]  /*5070*/  @!P0 LEA.HI.X R215, R216, c[0x0][0x1fc], R213, 0x1, P4 ;  /* 0x00007f00d8d78a11 */ /* 0x000fe400020f0cd5 */
[----:B------:R-:W-:Y:S01]  /*5080*/  LDSM.16.M88.4 R156, [R133+0xc100] ;  /* 0x00c10000859c783b */ /* 0x000fe20000000200 */
[----:B------:R-:W-:Y:S02]  /*5090*/  @!P0 LEA R216, P5, R218, c[0x0][0x1f8], 0x1 ;  /* 0x00007e00dad88a11 */ /* 0x000fe400078a08ff */
[----:B------:R-:W-:Y:S01]  /*50a0*/  @!P0 IADD3 R213, P4, R210, UR7, RZ ;  /* 0x00000007d2d58c10 */ /* 0x000fe2000ff9e0ff */
[----:B------:R-:W-:Y:S01]  /*50b0*/  @!UP1 UIADD3 UR7, UP0, UR12, UR7, URZ ;  /* 0x000000070c079290 */ /* 0x000fe2000ff1e03f */
[----:B------:R-:W-:Y:S01]  /*50c0*/  LDSM.16.M88.4 R160, [R133+0xd100] ;  /* 0x00d1000085a0783b */ /* 0x000fe20000000200 */
[----:B------:R-:W-:Y:S02]  /*50d0*/  @!P0 LEA.HI.X R217, R218, c[0x0][0x1fc], R217, 0x1, P5 ;  /* 0x00007f00dad98a11 */ /* 0x000fe400028f0cd9 */
[----:B------:R-:W-:Y:S02]  /*50e0*/  @!P0 LEA R222, P5, R213, c[0x0][0x1f8], 0x1 ;  /* 0x00007e00d5de8a11 */ /* 0x000fe400078a08ff */
[----:B------:R-:W-:Y:S01]  /*50f0*/  LDSM.16.M88.4 R164, [R133+0xd900] ;  /* 0x00d9000085a4783b */ /* 0x000fe20000000200 */
[----:B------:R-:W-:Y:S01]  /*5100*/  @!P0 IADD3.X R218, R209, UR6, RZ, P4, !PT ;  /* 0x00000006d1da8c10 */ /* 0x000fe2000a7fe4ff */
[----:B------:R-:W-:Y:S01]  /*5110*/  @!UP1 UIADD3.X UR6, UR11, UR6, URZ, UP0, !UPT ;  /* 0x000000060b069290 */ /* 0x000fe200087fe43f */
[----:B------:R-:W-:Y:S01]  /*5120*/  @!P0 IADD3 R221, P6, R190, UR7, RZ ;  /* 0x00000007bedd8c10 */ /* 0x000fe2000ffde0ff */
[----:B------:R-:W-:Y:S01]  /*5130*/  UISETP.GE.AND UP0, UPT, UR15, 0x1, UPT ;  /* 0x000000010f00788c */ /* 0x000fe2000bf06270 */
[----:B------:R-:W-:Y:S01]  /*5140*/  @!P0 LEA.HI.X R223, R213, c[0x0][0x1fc], R218, 0x1, P5 ;  /* 0x00007f00d5df8a11 */ /* 0x000fe200028f0cda */
[----:B------:R-:W-:Y:S01]  /*5150*/  IMAD.U32 R213, RZ, RZ, UR15 ;  /* 0x0000000fffd57e24 */ /* 0x000fe2000f8e00ff */
[----:B------:R-:W-:Y:S02]  /*5160*/  @!P0 IADD3 R219, P5, R212, UR7, RZ ;  /* 0x00000007d4db8c10 */ /* 0x000fe4000ffbe0ff */
[----:B------:R-:W-:Y:S01]  /*5170*/  @!P0 IADD3.X R230, R195, UR6, RZ, P6, !PT ;  /* 0x00000006c3e68c10 */ /* 0x000fe2000b7fe4ff */
[C---:B-1----:R-:W-:Y:S03]  /*5180*/  HMMA.16816.F32.BF16 R4, R136.reuse, R140, RZ ;  /* 0x0000008c8804723c */ /* 0x042fe600000418ff */
[----:B------:R-:W-:Y:S01]  /*5190*/  @!P0 IMAD R213, R213, 0x6000, R200 ;  /* 0x00006000d5d58824 */ /* 0x000fe200078e02c8 */
[----:B------:R-:W-:Y:S02]  /*51a0*/  @!P0 LEA R224, P6, R221, c[0x0][0x1f8], 0x1 ;  /* 0x00007e00dde08a11 */ /* 0x000fe400078c08ff */
[----:B------:R-:W-:Y:S02]  /*51b0*/  @!P0 IADD3.X R226, R211, UR6, RZ, P5, !PT ;  /* 0x00000006d3e28c10 */ /* 0x000fe4000affe4ff */
[C---:B------:R-:W-:Y:S01]  /*51c0*/  HMMA.16816.F32.BF16 R8, R136.reuse, R142, RZ ;  /* 0x0000008e8808723c */ /* 0x040fe200000418ff */
[----:B------:R-:W1:Y:S03]  /*51d0*/  LDSM.16.M88.4 R140, [R184+UR4+0xd900] ;  /* 0x00d90004b88c783b */ /* 0x000e660008000200 */
[----:B------:R-:W-:Y:S02]  /*51e0*/  @!P0 LEA.HI.X R225, R221, c[0x0][0x1fc], R230, 0x1, P6 ;  /* 0x00007f00dde18a11 */ /* 0x000fe400030f0ce6 */
[C---:B------:R-:W-:Y:S02]  /*51f0*/  @!P0 LEA R220, P5, R219.reuse, c[0x0][0x1f8], 0x1 ;  /* 0x00007e00dbdc8a11 */ /* 0x040fe400078a08ff */
[C---:B--2---:R-:W-:Y:S01]  /*5200*/  HMMA.16816.F32.BF16 R12, R136.reuse, R144, RZ ;  /* 0x00000090880c723c */ /* 0x044fe200000418ff */
[----:B------:R-:W-:Y:S01]  /*5210*/  @!P0 IADD3 R228, P4, R210, UR7, RZ ;  /* 0x00000007d2e48c10 */ /* 0x000fe2000ff9e0ff */
[----:B------:R-:W-:Y:S02]  /*5220*/  UIADD3 UR7, UR15, 0x1, URZ ;  /* 0x000000010f077890 */ /* 0x000fe4000fffe03f */
[----:B------:R-:W-:Y:S02]  /*5230*/  @!P0 LEA.HI.X R221, R219, c[0x0][0x1fc], R226, 0x1, P5 ;  /* 0x00007f00dbdd8a11 */ /* 0x000fe400028f0ce2 */
[----:B------:R-:W-:Y:S01]  /*5240*/  @!P0 IADD3.X R227, R209, UR6, RZ, P4, !PT ;  /* 0x00000006d1e38c10 */ /* 0x000fe2000a7fe4ff */
[----:B------:R-:W-:Y:S01]  /*5250*/  USHF.L.U32 UR6, UR17, 0x6, URZ ;  /* 0x0000000611067899 */ /* 0x000fe2000800063f */
[C---:B------:R-:W-:Y:S01]  /*5260*/  HMMA.16816.F32.BF16 R16, R136.reuse, R146, RZ ;  /* 0x000000928810723c */ /* 0x040fe200000418ff */
[----:B------:R-:W2:Y:S01]  /*5270*/  LDSM.16.M88.4 R144, [R133+0xc900] ;  /* 0x00c900008590783b */ /* 0x000ea20000000200 */
[----:B------:R-:W-:Y:S02]  /*5280*/  USEL UR15, UR7, URZ, !UP0 ;  /* 0x0000003f070f7287 */ /* 0x000fe4000c000000 */
[C---:B------:R-:W-:Y:S02]  /*5290*/  @!P0 LEA R218, P4, R228.reuse, c[0x0][0x1f8], 0x1 ;  /* 0x00007e00e4da8a11 */ /* 0x040fe400078808ff */
[----:B------:R-:W-:Y:S01]  /*52a0*/  @!PT LDS RZ, [RZ] ;  /* 0x00000000fffff984 */ /* 0x000fe20000000800 */
[----:B------:R-:W-:Y:S01]  /*52b0*/  @!PT LDS RZ, [RZ] ;  /* 0x00000000fffff984 */ /* 0x000fe20000000800 */
[----:B------:R-:W-:Y:S01]  /*52c0*/  @!PT LDS RZ, [RZ] ;  /* 0x00000000fffff984 */ /* 0x000fe20000000800 */
[----:B------:R4:W-:Y:S02]  /*52d0*/  @!P0 LDGSTS.E.BYPASS.LTC128B.128 [R213], [R214.64], !P3 ;  /* 0x00000000d6d58fae */ /* 0x0009e4000d901d52 */
[C---:B---3--:R-:W-:Y:S01]  /*52e0*/  HMMA.16816.F32.BF16 R20, R136.reuse, R148, RZ ;  /* 0x000000948814723c */ /* 0x048fe200000418ff */
[----:B------:R-:W-:Y:S02]  /*52f0*/  @!P0 LEA.HI.X R219, R228, c[0x0][0x1fc], R227, 0x1, P4 ;  /* 0x00007f00e4db8a11 */ /* 0x000fe400020f0ce3 */
[----:B------:R3:W-:Y:S05]  /*5300*/  @!P0 LDGSTS.E.BYPASS.LTC128B.128 [R213+0x2000], [R216.64], !P2 ;  /* 0x02000000d8d58fae */ /* 0x0007ea000d101d52 */
[C---:B------:R-:W-:Y:S01]  /*5310*/  HMMA.16816.F32.BF16 R24, R136.reuse, R150, RZ ;  /* 0x000000968818723c */ /* 0x040fe200000418ff */
[----:B------:R3:W-:Y:S05]  /*5320*/  @!P0 LDGSTS.E.BYPASS.LTC128B.128 [R213+0x4000], [R222.64], !P1 ;  /* 0x04000000ded58fae */ /* 0x0007ea000c901d52 */
[----:B------:R3:W-:Y:S02]  /*5330*/  @!P0 LDGSTS.E.BYPASS.LTC128B.128 [R213+0x1000], [R224.64], !P3 ;  /* 0x01000000e0d58fae */ /* 0x0007e4000d901d52 */
[C---:B-1----:R-:W-:Y:S03]  /*5340*/  HMMA.16816.F32.BF16 R28, R136.reuse, R140, RZ ;  /* 0x0000008c881c723c */ /* 0x042fe600000418ff */
[----:B------:R3:W-:Y:S05]  /*5350*/  @!P0 LDGSTS.E.BYPASS.LTC128B.128 [R213+0x3000], [R220.64], !P2 ;  /* 0x03000000dcd58fae */ /* 0x0007ea000d101d52 */
[----:B------:R3:W-:Y:S01]  /*5360*/  @!P0 LDGSTS.E.BYPASS.LTC128B.128 [R213+0x5000], [R218.64], !P1 ;  /* 0x05000000dad58fae */ /* 0x0007e2000c901d52 */
[----:B------:R-:W-:Y:S01]  /*5370*/  HMMA.16816.F32.BF16 R32, R136, R142, RZ ;  /* 0x0000008e8820723c */ /* 0x000fe200000418ff */
[----:B------:R-:W-:Y:S03]  /*5380*/  PLOP3.LUT P0, PT, PT, PT, UP3, 0x80, 0x0 ;  /* 0x000000000000781c */ /* 0x000fe60003f0f038 */
[----:B------:R-:W-:Y:S01]  /*5390*/  LDSM.16.M88.4 R148, [R181] ;  /* 0x00000000b594783b */ /* 0x000fe20000000200 */
[----:B----4-:R-:W-:Y:S03]  /*53a0*/  IMAD.U32 R214, RZ, RZ, UR6 ;  /* 0x00000006ffd67e24 */ /* 0x010fe6000f8e00ff */
[C---:B------:R-:W-:Y:S01]  /*53b0*/  HMMA.16816.F32.BF16 R4, R152.reuse, R156, R4 ;  /* 0x0000009c9804723c */ /* 0x040fe20000041804 */
[----:B------:R-:W1:Y:S04]  /*53c0*/  LDSM.16.M88.4 R168, [R0+0xc100] ;  /* 0x00c1000000a8783b */ /* 0x000e680000000200 */
[----:B------:R-:W-:Y:S01]  /*53d0*/  IADD3 R214, -R197, 0x1, -R214 ;  /* 0x00000001c5d67810 */ /* 0x000fe20007ffe9d6 */
[----:B------:R-:W-:Y:S02]  /*53e0*/  LDSM.16.M88.4 R136, [R0+0xc900] ;  /* 0x00c900000088783b */ /* 0x000fe40000000200 */
[C---:B------:R-:W-:Y:S03]  /*53f0*/  HMMA.16816.F32.BF16 R8, R152.reuse, R158, R8 ;  /* 0x0000009e9808723c */ /* 0x040fe60000041808 */
[----:B------:R-:W-:Y:S01]  /*5400*/  LDSM.16.M88.4 R140, [R0+0xd100] ;  /* 0x00d10000008c783b */ /* 0x000fe20000000200 */
[----:B------:R-:W-:Y:S04]  /*5410*/  IADD3 R214, R214, c[0x0][0x1d0], RZ ;  /* 0x00007400d6d67a10 */ /* 0x000fe80007ffe0ff */
[C---:B--2---:R-:W-:Y:S01]  /*5420*/  HMMA.16816.F32.BF16 R12, R152.reuse, R144, R12 ;  /* 0x00000090980c723c */ /* 0x044fe2000004180c */
[----:B------:R-:W-:Y:S03]  /*5430*/  LDSM.16.M88.4 R156, [R180] ;  /* 0x00000000b49c783b */ /* 0x000fe60000000200 */
[----:B---3--:R-:W-:Y:S01]  /*5440*/  IMAD.MOV.U32 R213, RZ, RZ, R196 ;  /* 0x000000ffffd57224 */ /* 0x008fe200078e00c4 */
[----:B------:R-:W-:Y:S01]  /*5450*/  IADD3 R214, R214, -c[0x0][0x168], RZ ;  /* 0x80005a00d6d67a10 */ /* 0x000fe20007ffe0ff */
[----:B------:R-:W-:Y:S01]  /*5460*/  LDSM.16.M88.4 R172, [R2+0xc100] ;  /* 0x00c1000002ac783b */ /* 0x000fe20000000200 */
[----:B------:R-:W-:Y:S01]  /*5470*/  @P0 IMAD.MOV.U32 R213, RZ, RZ, R204 ;  /* 0x000000ffffd50224 */ /* 0x000fe200078e00cc */
[C---:B------:R-:W-:Y:S01]  /*5480*/  HMMA.16816.F32.BF16 R16, R152.reuse, R146, R16 ;  /* 0x000000929810723c */ /* 0x040fe20000041810 */
[----:B------:R-:W-:Y:S02]  /*5490*/  PLOP3.LUT P0, PT, PT, PT, UP2, 0x40, 0x0 ;  /* 0x000000000000781c */ /* 0x000fe40003f0e828 */
[----:B------:R-:W-:Y:S01]  /*54a0*/  LDSM.16.M88.4 R144, [R0+0xd900] ;  /* 0x00d900000090783b */ /* 0x000fe20000000200 */
[C---:B------:R-:W-:Y:S02]  /*54b0*/  IADD3 R215, R214.reuse, c[0x0][0x328], RZ ;  /* 0x0000ca00d6d77a10 */ /* 0x040fe40007ffe0ff */
[----:B------:R-:W-:Y:S02]  /*54c0*/  IADD3 R214, R214, UR16, RZ ;  /* 0x00000010d6d67c10 */ /* 0x000fe4000fffe0ff */
[C---:B------:R-:W-:Y:S01]  /*54d0*/  HMMA.16816.F32.BF16 R20, R152.reuse, R160, R20 ;  /* 0x000000a09814723c */ /* 0x040fe20000041814 */
[----:B------:R-:W-:Y:S05]  /*54e0*/  LDSM.16.M88.4 R176, [R2+0xc900] ;  /* 0x00c9000002b0783b */ /* 0x000fea0000000200 */
[----:B------:R-:W0:Y:S02]  /*54f0*/  LDGDEPBAR ;  /* 0x00000000000079af */ /* 0x000e240000000000 */
[C---:B------:R-:W-:Y:S03]  /*5500*/  HMMA.16816.F32.BF16 R24, R152.reuse, R162, R24 ;  /* 0x000000a29818723c */ /* 0x040fe60000041818 */
[----:B------:R-:W-:Y:S05]  /*5510*/  LDSM.16.M88.4 R160, [R184+UR4+0xf100] ;  /* 0x00f10004b8a0783b */ /* 0x000fea0008000200 */
[C---:B------:R-:W-:Y:S01]  /*5520*/  HMMA.16816.F32.BF16 R28, R152.reuse, R164, R28 ;  /* 0x000000a4981c723c */ /* 0x040fe2000004181c */
[----:B------:R-:W2:Y:S07]  /*5530*/  SHFL.IDX PT, R218, R213, RZ, 0x1c1f ;  /* 0x001c1fffd5da7589 */ /* 0x000eae00000e0000 */
[----:B------:R-:W-:Y:S01]  /*5540*/  HMMA.16816.F32.BF16 R32, R152, R166, R32 ;  /* 0x000000a69820723c */ /* 0x000fe20000041820 */
[----:B------:R-:W3:Y:S05]  /*5550*/  LDSM.16.M88.4 R152, [R2+0xd100] ;  /* 0x00d100000298783b */ /* 0x000eea0000000200 */
[----:B------:R-:W-:Y:S02]  /*5560*/  LDSM.16.M88.4 R164, [R184+UR4+0xf900] ;  /* 0x00f90004b8a4783b */ /* 0x000fe40008000200 */
[C---:B-1----:R-:W-:Y:S08]  /*5570*/  HMMA.16816.F32.BF16 R4, R148.reuse, R168, R4 ;  /* 0x000000a89404723c */ /* 0x042ff00000041804 */
[C---:B------:R-:W-:Y:S01]  /*5580*/  HMMA.16816.F32.BF16 R8, R148.reuse, R170, R8 ;  /* 0x000000aa9408723c */ /* 0x040fe20000041808 */
[----:B------:R-:W-:Y:S03]  /*5590*/  LDSM.16.M88.4 R168, [R133+0xe100] ;  /* 0x00e1000085a8783b */ /* 0x000fe60000000200 */
[--C-:B--2---:R-:W-:Y:S02]  /*55a0*/  IMAD.IADD R217, R215, 0x1, R218.reuse ;  /* 0x00000001d7d97824 */ /* 0x104fe400078e02da */
[----:B------:R-:W-:Y:S02]  /*55b0*/  IMAD.IADD R216, R214, 0x1, R218 ;  /* 0x00000001d6d87824 */ /* 0x000fe400078e02da */
[C---:B------:R-:W-:Y:S08]  /*55c0*/  HMMA.16816.F32.BF16 R12, R148.reuse, R136, R12 ;  /* 0x00000088940c723c */ /* 0x040ff0000004180c */
[C---:B------:R-:W-:Y:S01]  /*55d0*/  HMMA.16816.F32.BF16 R16, R148.reuse, R138, R16 ;  /* 0x0000008a9410723c */ /* 0x040fe20000041810 */
[----:B------:R-:W1:Y:S07]  /*55e0*/  LDSM.16.M88.4 R136, [R2+0xd900] ;  /* 0x00d900000288783b */ /* 0x000e6e0000000200 */
[C---:B------:R-:W-:Y:S08]  /*55f0*/  HMMA.16816.F32.BF16 R20, R148.reuse, R140, R20 ;  /* 0x0000008c9414723c */ /* 0x040ff00000041814 */
[C---:B------:R-:W-:Y:S01]  /*5600*/  HMMA.16816.F32.BF16 R24, R148.reuse, R142, R24 ;  /* 0x0000008e9418723c */ /* 0x040fe20000041818 */
[----:B------:R-:W-:Y:S07]  /*5610*/  LDSM.16.M88.4 R140, [R186+0x4000] ;  /* 0x00400000ba8c783b */ /* 0x000fee0000000200 */
[C---:B------:R-:W-:Y:S08]  /*5620*/  HMMA.16816.F32.BF16 R28, R148.reuse, R144, R28 ;  /* 0x00000090941c723c */ /* 0x040ff0000004181c */
[----:B------:R-:W-:Y:S01]  /*5630*/  HMMA.16816.F32.BF16 R32, R148, R146, R32 ;  /* 0x000000929420723c */ /* 0x000fe20000041820 */
[----:B------:R-:W2:Y:S05]  /*5640*/  LDSM.16.M88.4 R144, [R184+UR4+0xe100] ;  /* 0x00e10004b890783b */ /* 0x000eaa0008000200 */
[----:B------:R-:W4:Y:S02]  /*5650*/  LDSM.16.M88.4 R148, [R184+UR4+0xe900] ;  /* 0x00e90004b894783b */ /* 0x000f240008000200 */
[C---:B------:R-:W-:Y:S08]  /*5660*/  HMMA.16816.F32.BF16 R4, R156.reuse, R172, R4 ;  /* 0x000000ac9c04723c */ /* 0x040ff00000041804 */
[C---:B------:R-:W-:Y:S01]  /*5670*/  HMMA.16816.F32.BF16 R8, R156.reuse, R174, R8 ;  /* 0x000000ae9c08723c */ /* 0x040fe20000041808 */
[----:B------:R-:W-:Y:S07]  /*5680*/  LDSM.16.M88.4 R172, [R182+0x8000] ;  /* 0x00800000b6ac783b */ /* 0x000fee0000000200 */
        /* <DEDUP_REMOVED lines=8> */
[----:B------:R-:W1:Y:S05]  /*5710*/  LDSM.16.M88.4 R136, [R133+0xe900] ;  /* 0x00e900008588783b */ /* 0x000e6a0000000200 */
[----:B------:R-:W-:Y:S02]  /*5720*/  LDSM.16.M88.4 R156, [R133+0xf900] ;  /* 0x00f90000859c783b */ /* 0x000fe40000000200 */
[C---:B--2---:R-:W-:Y:S08]  /*5730*/  HMMA.16816.F32.BF16 R4, R140.reuse, R144, R4 ;  /* 0x000000908c04723c */ /* 0x044ff00000041804 */
[C---:B------:R-:W-:Y:S01]  /*5740*/  HMMA.16816.F32.BF16 R8, R140.reuse, R146, R8 ;  /* 0x000000928c08723c */ /* 0x040fe20000041808 */
[----:B------:R-:W2:Y:S07]  /*5750*/  LDSM.16.M88.4 R144, [R133+0xf100] ;  /* 0x00f100008590783b */ /* 0x000eae0000000200 */
        /* <DEDUP_REMOVED lines=8> */
[----:B------:R-:W4:Y:S05]  /*57e0*/  LDSM.16.M88.4 R140, [R181+0x4000] ;  /* 0x00400000b58c783b */ /* 0x000f2a0000000200 */
[----:B------:R-:W5:Y:S02]  /*57f0*/  LDSM.16.M88.4 R164, [R0+0xf100] ;  /* 0x00f1000000a4783b */ /* 0x000f640000000200 */
[C---:B---3--:R-:W-:Y:S08]  /*5800*/  HMMA.16816.F32.BF16 R4, R152.reuse, R168, R4 ;  /* 0x000000a89804723c */ /* 0x048ff00000041804 */
        /* <DEDUP_REMOVED lines=15> */
[C---:B------:R-:W-:Y:S08]  /*5900*/  HMMA.16816.F32.BF16 R12, R140.reuse, R160, R12 ;  /* 0x000000a08c0c723c */ /* 0x040ff0000004180c */
[C---:B------:R-:W-:Y:S01]  /*5910*/  HMMA.16816.F32.BF16 R16, R140.reuse, R162, R16 ;  /* 0x000000a28c10723c */ /* 0x040fe20000041810 */
[----:B------:R-:W-:Y:S07]  /*5920*/  LDSM.16.M88.4 R160, [R184+UR4+0x10100] ;  /* 0x01010004b8a0783b */ /* 0x000fee0008000200 */
[C---:B-----5:R-:W-:Y:S08]  /*5930*/  HMMA.16816.F32.BF16 R20, R140.reuse, R164, R20 ;  /* 0x000000a48c14723c */ /* 0x060ff00000041814 */
[C---:B------:R-:W-:Y:S01]  /*5940*/  HMMA.16816.F32.BF16 R24, R140.reuse, R166, R24 ;  /* 0x000000a68c18723c */ /* 0x040fe20000041818 */
[----:B------:R-:W-:Y:S07]  /*5950*/  LDSM.16.M88.4 R164, [R184+UR4+0x10900] ;  /* 0x01090004b8a4783b */ /* 0x000fee0008000200 */
[C---:B---3--:R-:W-:Y:S08]  /*5960*/  HMMA.16816.F32.BF16 R28, R140.reuse, R168, R28 ;  /* 0x000000a88c1c723c */ /* 0x048ff0000004181c */
[----:B------:R-:W-:Y:S01]  /*5970*/  HMMA.16816.F32.BF16 R32, R140, R170, R32 ;  /* 0x000000aa8c20723c */ /* 0x000fe20000041820 */
[----:B------:R-:W3:Y:S05]  /*5980*/  LDSM.16.M88.4 R140, [R187+0xf900] ;  /* 0x00f90000bb8c783b */ /* 0x000eea0000000200 */
[----:B------:R-:W-:Y:S02]  /*5990*/  LDSM.16.M88.4 R168, [R184+UR4+0x11900] ;  /* 0x01190004b8a8783b */ /* 0x000fe40008000200 */
[C---:B-1----:R-:W-:Y:S08]  /*59a0*/  HMMA.16816.F32.BF16 R4, R136.reuse, R144, R4 ;  /* 0x000000908804723c */ /* 0x042ff00000041804 */
[C---:B------:R-:W-:Y:S01]  /*59b0*/  HMMA.16816.F32.BF16 R8, R136.reuse, R146, R8 ;  /* 0x000000928808723c */ /* 0x040fe20000041808 */
[----:B------:R-:W1:Y:S07]  /*59c0*/  LDSM.16.M88.4 R144, [R184+UR4+0x11100] ;  /* 0x01110004b890783b */ /* 0x000e6e0008000200 */
[C---:B--2---:R-:W-:Y:S08]  /*59d0*/  HMMA.16816.F32.BF16 R12, R136.reuse, R152, R12 ;  /* 0x00000098880c723c */ /* 0x044ff0000004180c */
[C---:B------:R-:W-:Y:S01]  /*59e0*/  HMMA.16816.F32.BF16 R16, R136.reuse, R154, R16 ;  /* 0x0000009a8810723c */ /* 0x040fe20000041810 */
[----:B------:R-:W-:Y:S07]  /*59f0*/  LDSM.16.M88.4 R152, [R181+0x8000] ;  /* 0x00800000b598783b */ /* 0x000fee0000000200 */
[C---:B----4-:R-:W-:Y:S08]  /*5a00*/  HMMA.16816.F32.BF16 R20, R136.reuse, R148, R20 ;  /* 0x000000948814723c */ /* 0x050ff00000041814 */
[C---:B------:R-:W-:Y:S01]  /*5a10*/  HMMA.16816.F32.BF16 R24, R136.reuse, R150, R24 ;  /* 0x000000968818723c */ /* 0x040fe20000041818 */
[----:B------:R-:W-:Y:S07]  /*5a20*/  LDSM.16.M88.4 R148, [R133+0x11900] ;  /* 0x011900008594783b */ /* 0x000fee0000000200 */
[C---:B---3--:R-:W-:Y:S08]  /*5a30*/  HMMA.16816.F32.BF16 R28, R136.reuse, R140, R28 ;  /* 0x0000008c881c723c */ /* 0x048ff0000004181c */
[----:B------:R-:W-:Y:S01]  /*5a40*/  HMMA.16816.F32.BF16 R32, R136, R142, R32 ;  /* 0x0000008e8820723c */ /* 0x000fe20000041820 */
[----:B------:R-:W2:Y:S05]  /*5a50*/  LDSM.16.M88.4 R136, [R133+0x10900] ;  /* 0x010900008588783b */ /* 0x000eaa0000000200 */
[----:B------:R-:W3:Y:S02]  /*5a60*/  LDSM.16.M88.4 R140, [R133+0x11100] ;  /* 0x01110000858c783b */ /* 0x000ee40000000200 */
        /* <DEDUP_REMOVED lines=11> */
[----:B------:R-:W5:Y:S07]  /*5b20*/  LDSM.16.M88.4 R156, [R0+0x11100] ;  /* 0x01110000009c783b */ /* 0x000f6e0000000200 */
[C---:B------:R-:W-:Y:S08]  /*5b30*/  HMMA.16816.F32.BF16 R4, R172.reuse, R176, R4 ;  /* 0x000000b0ac04723c */ /* 0x040ff00000041804 */
[C---:B------:R-:W-:Y:S08]  /*5b40*/  HMMA.16816.F32.BF16 R8, R172.reuse, R178, R8 ;  /* 0x000000b2ac08723c */ /* 0x040ff00000041808 */
        /* <DEDUP_REMOVED lines=21> */
[C---:B----4-:R-:W-:Y:S08]  /*5ca0*/  HMMA.16816.F32.BF16 R12, R140.reuse, R160, R12 ;  /* 0x000000a08c0c723c */ /* 0x050ff0000004180c */
[C---:B------:R-:W-:Y:S08]  /*5cb0*/  HMMA.16816.F32.BF16 R16, R140.reuse, R162, R16 ;  /* 0x000000a28c10723c */ /* 0x040ff00000041810 */
[C---:B------:R-:W-:Y:S08]  /*5cc0*/  HMMA.16816.F32.BF16 R20, R140.reuse, R164, R20 ;  /* 0x000000a48c14723c */ /* 0x040ff00000041814 */
[C---:B------:R-:W-:Y:S08]  /*5cd0*/  HMMA.16816.F32.BF16 R24, R140.reuse, R166, R24 ;  /* 0x000000a68c18723c */ /* 0x040ff00000041818 */
[C---:B-1----:R-:W-:Y:S08]  /*5ce0*/  HMMA.16816.F32.BF16 R28, R140.reuse, R144, R28 ;  /* 0x000000908c1c723c */ /* 0x042ff0000004181c */
[----:B------:R-:W-:Y:S01]  /*5cf0*/  HMMA.16816.F32.BF16 R32, R140, R146, R32 ;  /* 0x000000928c20723c */ /* 0x000fe20000041820 */
[----:B------:R-:W-:-:S07]  /*5d00*/  @P0 BRA `(.L_x_2137) ;  /* 0x000001a000000947 */ /* 0x000fce0003800000 */
        /* <DEDUP_REMOVED lines=14> */
.L_x_2139:
[----:B------:R-:W-:Y:S04]  /*5df0*/  MOV R0, c[0x0][0x32c] ;  /* 0x0000cb0000007a02 */ /* 0x000fe80000000f00 */
[----:B------:R-:W-:Y:S11]  /*5e00*/  ISETP.NE.AND P0, PT, R0, 0x1, PT ;  /* 0x000000010000780c */ /* 0x000ff60003f05270 */
[----:B------:R-:W-:Y:S02]  /*5e10*/  @!UPT UIADD3 URZ, URZ, URZ, URZ ;  /* 0x0000003f3f3ff290 */ /* 0x000fe4000fffe03f */
[----:B------:R-:W-:Y:S05]  /*5e20*/  @P0 IMAD.HI.U32 R0, R133, c[0x0][0x330], RZ ;  /* 0x0000cc0085000a27 */ /* 0x000fea00078e00ff */
[----:B------:R-:W-:Y:S02]  /*5e30*/  @P0 SHF.R.U32.HI R133, RZ, c[0x0][0x334], R0 ;  /* 0x0000cd00ff850a19 */ /* 0x000fe40000011600 */
.L_x_2140:
[----:B------:R-:W-:Y:S05]  /*5e40*/  BSYNC B0 ;  /* 0x0000000000007941 */ /* 0x000fea0003800000 */
.L_x_2138:
[----:B------:R-:W-:Y:S04]  /*5e50*/  IMAD.MOV.U32 R0, RZ, RZ, c[0x0][0x32c] ;  /* 0x0000cb00ff007624 */ /* 0x000fe800078e00ff */
[----:B------:R-:W-:Y:S04]  /*5e60*/  IMAD R0, R133, R0, -UR6 ;  /* 0x8000000685007e24 */ /* 0x000fe8000f8e0200 */
[----:B------:R-:W-:Y:S05]  /*5e70*/  IMAD.IADD R133, R0, 0x1, -R197 ;  /* 0x0000000100857824 */ /* 0x000fea00078e0ac5 */
[----:B------:R-:W-:Y:S02]  /*5e80*/  IADD3 R0, R133, c[0x0][0x32c], RZ ;  /* 0x0000cb0085007a10 */ /* 0x000fe40007ffe0ff */
[----:B------:R-:W-:Y:S02]  /*5e90*/  IMNMX R216, R216, R133, !PT ;  /* 0x00000085d8d87217 */ /* 0x000fe40007800200 */
[----:B------:R-:W-:Y:S02]  /*5ea0*/  IMNMX R217, R217, R0, PT ;  /* 0x00000000d9d97217 */ /* 0x000fe40003800200 */
.L_x_2137:
[----:B------:R-:W-:Y:S01]  /*5eb0*/  UISETP.GT.AND UP0, UPT, UR17, -0x1, UPT ;  /* 0xffffffff1100788c */ /* 0x000fe2000bf04270 */
[----:B------:R-:W1:Y:S05]  /*5ec0*/  SHFL.IDX PT, R2, R213, 0x1, 0x1c1f ;  /* 0x003c1f00d5027f89 */ /* 0x000e6a00000e0000 */
        /* <DEDUP_REMOVED lines=67> */
.L_x_2143:
[----:B------:R-:W-:Y:S04]  /*6300*/  MOV R2, c[0x0][0x32c] ;  /* 0x0000cb0000027a02 */ /* 0x000fe80000000f00 */
[----:B------:R-:W-:Y:S11]  /*6310*/  ISETP.NE.AND P4, PT, R2, 0x1, PT ;  /* 0x000000010200780c */ /* 0x000ff60003f85270 */
[----:B------:R-:W-:Y:S02]  /*6320*/  @!UPT UIADD3 URZ, URZ, URZ, URZ ;  /* 0x0000003f3f3ff290 */ /* 0x000fe4000fffe03f */
[----:B------:R-:W-:Y:S05]  /*6330*/  @P4 IMAD.HI.U32 R2, R13, c[0x0][0x330], RZ ;  /* 0x0000cc000d024a27 */ /* 0x000fea00078e00ff */
[----:B------:R-:W-:Y:S02]  /*6340*/  @P4 SHF.R.U32.HI R13, RZ, c[0x0][0x334], R2 ;  /* 0x0000cd00ff0d4a19 */ /* 0x000fe40000011602 */
.L_x_2144:
[----:B------:R-:W-:Y:S05]  /*6350*/  BSYNC B0 ;  /* 0x0000000000007941 */ /* 0x000fea0003800000 */
.L_x_2142:
[----:B------:R-:W-:Y:S04]  /*6360*/  IMAD.MOV.U32 R2, RZ, RZ, c[0x0][0x32c] ;  /* 0x0000cb00ff027624 */ /* 0x000fe800078e00ff */
[----:B------:R-:W-:Y:S04]  /*6370*/  IMAD R2, R13, R2, -UR6 ;  /* 0x800000060d027e24 */ /* 0x000fe8000f8e0202 */
[----:B------:R-:W-:Y:S05]  /*6380*/  IMAD.IADD R17, R2, 0x1, -R197 ;  /* 0x0000000102117824 */ /* 0x000fea00078e0ac5 */
[----:B------:R-:W-:Y:S02]  /*6390*/  IADD3 R13, R17, c[0x0][0x32c], RZ ;  /* 0x0000cb00110d7a10 */ /* 0x000fe40007ffe0ff */
[----:B------:R-:W-:Y:S02]  /*63a0*/  IMNMX R214, R214, R17, !PT ;  /* 0x00000011d6d67217 */ /* 0x000fe40007800200 */
[----:B------:R-:W-:Y:S02]  /*63b0*/  IMNMX R0, R0, R13, PT ;  /* 0x0000000d00007217 */ /* 0x000fe40003800200 */
.L_x_2141:
[----:B------:R-:W-:Y:S01]  /*63c0*/  FMNMX.FTZ R2, R137, R132, !PT ;  /* 0x0000008489027209 */ /* 0x000fe20007810000 */
[----:B------:R-:W-:Y:S04]  /*63d0*/  DEPBAR.LE SB0, 0x2 ;  /* 0x000080800000791a */ /* 0x000fe80000000000 */
[----:B------:R-:W-:Y:S01]  /*63e0*/  BAR.SYNC.DEFER_BLOCKING 0x0 ;  /* 0x0000000000007b1d */ /* 0x000fe20000010000 */
[----:B------:R-:W-:Y:S01]  /*63f0*/  ISETP.GT.AND P6, PT, R214, RZ, P0 ;  /* 0x000000ffd600720c */ /* 0x000fe200007c4270 */
[----:B------:R-:W-:Y:S01]  /*6400*/  UIADD3 UR22, UR17, -0x2, URZ ;  /* 0xfffffffe11167890 */ /* 0x000fe2000fffe03f */
[----:B------:R-:W-:Y:S02]  /*6410*/  FMNMX.FTZ R2, R133, R2, !PT ;  /* 0x0000000285027209 */ /* 0x000fe40007810000 */
[----:B------:R-:W-:Y:S01]  /*6420*/  ISETP.LT.OR P6, PT, R0, 0x1, P6 ;  /* 0x000000010000780c */ /* 0x000fe200037c1670 */
[----:B------:R-:W-:Y:S01]  /*6430*/  UISETP.GE.AND UP1, UPT, UR22, UR10, UPT ;  /* 0x0000000a1600728c */ /* 0x000fe2000bf26270 */
[----:B------:R-:W-:Y:S02]  /*6440*/  ISETP.GT.AND P5, PT, R214, 0x1, P0 ;  /* 0x00000001d600780c */ /* 0x000fe400007a4270 */
[----:B------:R-:W-:Y:S02]  /*6450*/  FMNMX.FTZ R2, R5, R2, !PT ;  /* 0x0000000205027209 */ /* 0x000fe40007810000 */
[----:B------:R-:W-:Y:S02]  /*6460*/  FSEL R12, R6, -INF , !P6 ;  /* 0xff800000060c7808 */ /* 0x000fe40007000000 */
[----:B------:R-:W-:Y:S02]  /*6470*/  ISETP.LT.OR P5, PT, R0, 0x2, P5 ;  /* 0x000000020000780c */ /* 0x000fe40002fa1670 */
[----:B------:R-:W-:Y:S02]  /*6480*/  ISETP.GT.AND P4, PT, R214, 0x8, P0 ;  /* 0x00000008d600780c */ /* 0x000fe40000784270 */
[----:B------:R-:W-:Y:S01]  /*6490*/  FMNMX.FTZ R2, R9, R2, !PT ;  /* 0x0000000209027209 */ /* 0x000fe20007810000 */
[----:B------:R-:W-:Y:S01]  /*64a0*/  @UP1 USHF.R.S32.HI UR23, URZ, 0x1f, UR22 ;  /* 0x0000001f3f171899 */ /* 0x000fe20008011416 */
[----:B------:R-:W-:Y:S02]  /*64b0*/  FSEL R8, R7, -INF , !P5 ;  /* 0xff80000007087808 */ /* 0x000fe40006800000 */
[----:B------:R-:W-:Y:S02]  /*64c0*/  FMNMX.FTZ R7, R12, R3, !PT ;  /* 0x000000030c077209 */ /* 0x000fe40007810000 */
[----:B------:R-:W-:Y:S02]  /*64d0*/  ISETP.LT.OR P4, PT, R0, 0x9, P4 ;  /* 0x000000090000780c */ /* 0x000fe40002781670 */
[----:B------:R-:W-:Y:S02]  /*64e0*/  ISETP.GT.AND P6, PT, R214, 0x9, P0 ;  /* 0x00000009d600780c */ /* 0x000fe400007c4270 */
[----:B------:R-:W-:Y:S02]  /*64f0*/  FMNMX.FTZ R2, R165, R2, !PT ;  /* 0x00000002a5027209 */ /* 0x000fe40007810000 */
[----:B------:R-:W-:Y:S02]  /*6500*/  ISETP.LT.OR P6, PT, R0, 0xa, P6 ;  /* 0x0000000a0000780c */ /* 0x000fe400037c1670 */
[----:B------:R-:W-:Y:S02]  /*6510*/  FSEL R10, R10, -INF , !P4 ;  /* 0xff8000000a0a7808 */ /* 0x000fe40006000000 */
[----:B------:R-:W-:Y:S02]  /*6520*/  FMNMX.FTZ R7, R8, R7, !PT ;  /* 0x0000000708077209 */ /* 0x000fe40007810000 */
[C---:B------:R-:W-:Y:S02]  /*6530*/  ISETP.GT.AND P5, PT, R214.reuse, 0x10, P0 ;  /* 0x00000010d600780c */ /* 0x040fe400007a4270 */
        /* <DEDUP_REMOVED lines=13> */
[C---:B------:R-:W-:Y:S02]  /*6610*/  ISETP.LT.OR P5, PT, R0.reuse, 0x19, P5 ;  /* 0x000000190000780c */ /* 0x040fe40002fa1670 */
[----:B------:R-:W-:Y:S02]  /*6620*/  ISETP.LT.OR P4, PT, R0, 0x1a, P4 ;  /* 0x0000001a0000780c */ /* 0x000fe40002781670 */
[----:B------:R-:W-:Y:S02]  /*6630*/  FMNMX.FTZ R11, R172, R7, !PT ;  /* 0x00000007ac0b7209 */ /* 0x000fe40007810000 */
[----:B------:R-:W-:Y:S02]  /*6640*/  FMNMX.FTZ R2, R177, R2, !PT ;  /* 0x00000002b1027209 */ /* 0x000fe40007810000 */
[----:B------:R-:W-:Y:S02]  /*6650*/  FSEL R142, R18, -INF , !P5 ;  /* 0xff800000128e7808 */ /* 0x000fe40006800000 */
[----:B------:R-:W-:Y:S02]  /*6660*/  FSEL R140, R19, -INF , !P4 ;  /* 0xff800000138c7808 */ /* 0x000fe40006000000 */
[----:B------:R-:W-:Y:S02]  /*6670*/  FMNMX.FTZ R11, R170, R11, !PT ;  /* 0x0000000baa0b7209 */ /* 0x000fe40007810000 */
[----:B------:R-:W-:Y:S02]  /*6680*/  ISETP.GT.AND P4, PT, R214, 0x20, P0 ;  /* 0x00000020d600780c */ /* 0x000fe40000784270 */
[----:B------:R-:W-:Y:S02]  /*6690*/  FMNMX.FTZ R2, R175, R2, !PT ;  /* 0x00000002af027209 */ /* 0x000fe40007810000 */
        /* <DEDUP_REMOVED lines=10> */
[----:B------:R-:W-:Y:S02]  /*6740*/  ISETP.LT.OR P5, PT, R0, 0x29, P5 ;  /* 0x000000290000780c */ /* 0x000fe40002fa1670 */
[----:B------:R-:W-:Y:S02]  /*6750*/  FMNMX.FTZ R11, R178, R11, !PT ;  /* 0x0000000bb20b7209 */ /* 0x000fe40007810000 */
[----:B------:R-:W-:Y:S02]  /*6760*/  ISETP.GT.AND P4, PT, R214, 0x29, P0 ;  /* 0x00000029d600780c */ /* 0x000fe40000784270 */
[----:B------:R-:W-:Y:S02]  /*6770*/  FMNMX.FTZ R2, R153, R2, !PT ;  /* 0x0000000299027209 */ /* 0x000fe40007810000 */
[----:B------:R-:W-:Y:S02]  /*6780*/  ISETP.LT.OR P4, PT, R0, 0x2a, P4 ;  /* 0x0000002a0000780c */ /* 0x000fe40002781670 */
[----:B------:R-:W-:Y:S02]  /*6790*/  FSEL R174, R26, -INF , !P5 ;  /* 0xff8000001aae7808 */ /* 0x000fe40006800000 */
[----:B------:R-:W-:Y:S02]  /*67a0*/  ISETP.GT.AND P6, PT, R214, 0x30, P0 ;  /* 0x00000030d600780c */ /* 0x000fe400007c4270 */
[----:B------:R-:W-:Y:S02]  /*67b0*/  FMNMX.FTZ R11, R176, R11, !PT ;  /* 0x0000000bb00b7209 */ /* 0x000fe40007810000 */
        /* <DEDUP_REMOVED lines=14> */
[----:B------:R-:W-:Y:S01]  /*68a0*/  ISETP.LT.OR P4, PT, R0, 0x39, P4 ;  /* 0x000000390000780c */ /* 0x000fe20002781670 */
[----:B------:R-:W-:Y:S01]  /*68b0*/  ULDC.64 UR6, c[0x0][0x1e0] ;  /* 0x0000780000067ab9 */ /* 0x000fe20000000a00 */
[----:B------:R-:W-:Y:S02]  /*68c0*/  ISETP.GT.AND P0, PT, R214, 0x39, P0 ;  /* 0x00000039d600780c */ /* 0x000fe40000704270 */
[----:B------:R-:W-:Y:S02]  /*68d0*/  FSEL R146, R34, -INF , !P4 ;  /* 0xff80000022927808 */ /* 0x000fe40006000000 */
[----:B------:R-:W-:Y:S01]  /*68e0*/  FMNMX.FTZ R11, R148, R11, !PT ;  /* 0x0000000b940b7209 */ /* 0x000fe20007810000 */
[----:B------:R-:W-:Y:S01]  /*68f0*/  LDSM.16.MT88.4 R28, [R134+UR4+0x100] ;  /* 0x00010004861c783b */ /* 0x000fe20008004200 */
[----:B------:R-:W-:Y:S01]  /*6900*/  ISETP.LT.OR P0, PT, R0, 0x3a, P0 ;  /* 0x0000003a0000780c */ /* 0x000fe20000701670 */
[----:B------:R-:W-:Y:S01]  /*6910*/  @UP1 UIMAD UR23, UR23, UR6, URZ ;  /* 0x00000006171712a4 */ /* 0x000fe2000f8e023f */
[----:B------:R-:W-:Y:S01]  /*6920*/  FMNMX.FTZ R15, R146, R11, !PT ;  /* 0x0000000b920f7209 */ /* 0x000fe20007810000 */
[----:B------:R-:W-:Y:S01]  /*6930*/  @UP1 UIMAD.WIDE.U32 UR24, UR22, UR6, URZ ;  /* 0x00000006161812a5 */ /* 0x000fe2000f8e003f */
[----:B------:R-:W-:Y:S01]  /*6940*/  FSEL R144, R35, -INF , !P0 ;  /* 0xff80000023907808 */ /* 0x000fe20004000000 */
[----:B------:R-:W-:Y:S01]  /*6950*/  @UP1 UIMAD UR23, UR22, UR7, UR23 ;  /* 0x00000007161712a4 */ /* 0x000fe2000f8e0217 */
[----:B------:R-:W-:Y:S01]  /*6960*/  IADD3 R16, R134, UR4, RZ ;  /* 0x0000000486107c10 */ /* 0x000fe2000fffe0ff */
[----:B------:R-:W-:Y:S01]  /*6970*/  @UP1 USHF.L.U32 UR6, UR24, 0x6, URZ ;  /* 0x0000000618061899 */ /* 0x000fe2000800063f */
[----:B------:R-:W-:Y:S01]  /*6980*/  FMNMX.FTZ R13, R144, R15, !PT ;  /* 0x0000000f900d7209 */ /* 0x000fe20007810000 */
[----:B------:R-:W-:Y:S01]  /*6990*/  @UP1 UIADD3 UR23, UR25, UR23, URZ ;  /* 0x0000001719171290 */ /* 0x000fe2000fffe03f */
[----:B------:R-:W-:Y:S01]  /*69a0*/  IADD3 R156, R183, R16, RZ ;  /* 0x00000010b79c7210 */ /* 0x000fe20007ffe0ff */
[----:B------:R-:W-:Y:S02]  /*69b0*/  @UP1 UIADD3 UR7, UP0, UR14, UR6, URZ ;  /* 0x000000060e071290 */ /* 0x000fe4000ff1e03f */
[----:B------:R-:W2:Y:S01]  /*69c0*/  SHFL.BFLY PT, R0, R13, 0x2, 0x1f ;  /* 0x0c401f000d007f89 */ /* 0x000ea200000e0000 */
[----:B------:R-:W-:Y:S01]  /*69d0*/  @UP1 USHF.L.U64.HI UR23, UR24, 0x6, UR23 ;  /* 0x0000000618171899 */ /* 0x000fe20008010217 */
[----:B-1----:R-:W-:Y:S06]  /*69e0*/  FMNMX.FTZ R4, R7, R2, !PT ;  /* 0x0000000207047209 */ /* 0x002fec0007810000 */
[----:B------:R-:W1:Y:S01]  /*69f0*/  SHFL.BFLY PT, R11, R4, 0x1, 0x1f ;  /* 0x0c201f00040b7f89 */ /* 0x000e6200000e0000 */
[----:B--2---:R-:W-:Y:S07]  /*6a00*/  FMNMX.FTZ R7, R13, R0, !PT ;  /* 0x000000000d077209 */ /* 0x004fee0007810000 */
[----:B------:R-:W2:Y:S01]  /*6a10*/  SHFL.BFLY PT, R0, R7, 0x1, 0x1f ;  /* 0x0c201f0007007f89 */ /* 0x000ea200000e0000 */
[----:B-1----:R-:W-:Y:S04]  /*6a20*/  FMNMX.FTZ R2, R4, R11, !PT ;  /* 0x0000000b04027209 */ /* 0x002fe80007810000 */
[C---:B------:R-:W-:Y:S01]  /*6a30*/  FSETP.NEU.FTZ.AND P0, PT, R2.reuse, -INF , PT ;  /* 0xff8000000200780b */ /* 0x040fe20003f1d000 */
[----:B------:R-:W-:Y:S05]  /*6a40*/  FMUL.FTZ R152, R2, c[0x0][0x2d0] ;  /* 0x0000b40002987a20 */ /* 0x000fea0000410000 */
[----:B------:R-:W-:Y:S05]  /*6a50*/  FSEL R152, R152, RZ, P0 ;  /* 0x000000ff98987208 */ /* 0x000fea0000000000 */
[--C-:B------:R-:W-:Y:S01]  /*6a60*/  FFMA.FTZ R158, R5, c[0x0][0x2d0], -R152.reuse ;  /* 0x0000b400059e7a23 */ /* 0x100fe20000010898 */
[----:B------:R-:W-:Y:S01]  /*6a70*/  FSEL R5, R2, RZ, P0 ;  /* 0x000000ff02057208 */ /* 0x000fe20000000000 */
[--C-:B------:R-:W-:Y:S02]  /*6a80*/  FFMA.FTZ R164, R137, c[0x0][0x2d0], -R152.reuse ;  /* 0x0000b40089a47a23 */ /* 0x100fe40000010898 */
[----:B------:R-:W-:Y:S01]  /*6a90*/  FFMA.FTZ R163, R133, c[0x0][0x2d0], -R152 ;  /* 0x0000b40085a37a23 */ /* 0x000fe20000010898 */
[----:B--2---:R-:W-:Y:S01]  /*6aa0*/  FMNMX.FTZ R0, R7, R0, !PT ;  /* 0x0000000007007209 */ /* 0x004fe20007810000 */
[----:B------:R-:W-:Y:S02]  /*6ab0*/  FADD.FTZ R4, -R5, R132 ;  /* 0x0000008405047221 */ /* 0x000fe40000010100 */
[----:B------:R-:W-:Y:S01]  /*6ac0*/  MUFU.EX2 R164, R164 ;  /* 0x000000a400a47308 */ /* 0x000fe20000000800 */
[--C-:B------:R-:W-:Y:S01]  /*6ad0*/  FFMA.FTZ R159, R9, c[0x0][0x2d0], -R152.reuse ;  /* 0x0000b400099f7a23 */ /* 0x100fe20000010898 */
[C---:B------:R-:W-:Y:S01]  /*6ae0*/  FSETP.NEU.FTZ.AND P0, PT, R0.reuse, -INF , PT ;  /* 0xff8000000000780b */ /* 0x040fe20003f1d000 */
[----:B------:R-:W-:Y:S02]  /*6af0*/  FMUL.FTZ R145, R0, c[0x0][0x2d0] ;  /* 0x0000b40000917a20 */ /* 0x000fe40000410000 */
[----:B------:R-:W-:Y:S01]  /*6b00*/  FMUL.FTZ R132, R4, c[0x0][0x2d0] ;  /* 0x0000b40004847a20 */ /* 0x000fe20000410000 */
[----:B------:R-:W-:Y:S01]  /*6b10*/  FSEL R4, R0, RZ, P0 ;  /* 0x000000ff00047208 */ /* 0x000fe20000000000 */
[--C-:B------:R-:W-:Y:S01]  /*6b20*/  FFMA.FTZ R168, R141, c[0x0][0x2d0], -R152.reuse ;  /* 0x0000b4008da87a23 */ /* 0x100fe20000010898 */
[----:B------:R-:W-:Y:S01]  /*6b30*/  FSEL R145, R145, RZ, P0 ;  /* 0x000000ff91917208 */ /* 0x000fe20000000000 */
[--C-:B------:R-:W-:Y:S01]  /*6b40*/  FFMA.FTZ R216, R155, c[0x0][0x2d0], -R152.reuse ;  /* 0x0000b4009bd87a23 */ /* 0x100fe20000010898 */
[----:B------:R-:W1:Y:S01]  /*6b50*/  MUFU.EX2 R163, R163 ;  /* 0x000000a300a37308 */ /* 0x000e620000000800 */
[----:B------:R-:W-:Y:S01]  /*6b60*/  FADD.FTZ R4, -R4, R3 ;  /* 0x0000000304047221 */ /* 0x000fe20000010100 */
[----:B------:R-:W-:Y:S01]  /*6b70*/  PLOP3.LUT P0, PT, PT, PT, UP1, 0x80, 0x0 ;  /* 0x000000000000781c */ /* 0x000fe20003f0f018 */
[--C-:B------:R-:W-:Y:S02]  /*6b80*/  FFMA.FTZ R162, R12, c[0x0][0x2d0], -R145.reuse ;  /* 0x0000b4000ca27a23 */ /* 0x100fe40000010891 */
[----:B------:R-:W2:Y:S01]  /*6b90*/  LDSM.16.MT88.4 R12, [R135+UR4+0x100] ;  /* 0x00010004870c783b */ /* 0x000ea20008004200 */
[--C-:B------:R-:W-:Y:S02]  /*6ba0*/  FFMA.FTZ R161, R8, c[0x0][0x2d0], -R145.reuse ;  /* 0x0000b40008a17a23 */ /* 0x100fe40000010891 */
[--C-:B------:R-:W-:Y:S02]  /*6bb0*/  FFMA.FTZ R157, R10, c[0x0][0x2d0], -R145.reuse ;  /* 0x0000b4000a9d7a23 */ /* 0x100fe40000010891 */
[--C-:B------:R-:W-:Y:S01]  /*6bc0*/  FFMA.FTZ R160, R6, c[0x0][0x2d0], -R145.reuse ;  /* 0x0000b40006a07a23 */ /* 0x100fe20000010891 */
[----:B------:R-:W3:Y:S01]  /*6bd0*/  MUFU.EX2 R132, R132 ;  /* 0x0000008400847308 */ /* 0x000ee20000000800 */
[----:B------:R-:W-:Y:S01]  /*6be0*/  FMUL.FTZ R3, R4, c[0x0][0x2d0] ;  /* 0x0000b40004037a20 */ /* 0x000fe20000410000 */
[----:B------:R-:W-:Y:S01]  /*6bf0*/  IADD3 R4, R135, UR4, RZ ;  /* 0x0000000487047c10 */ /* 0x000fe2000fffe0ff */
[--C-:B------:R-:W-:Y:S02]  /*6c00*/  FFMA.FTZ R171, R142, c[0x0][0x2d0], -R145.reuse ;  /* 0x0000b4008eab7a23 */ /* 0x100fe40000010891 */
[--C-:B------:R-:W-:Y:S01]  /*6c10*/  FFMA.FTZ R179, R154, c[0x0][0x2d0], -R145.reuse ;  /* 0x0000b4009ab37a23 */ /* 0x100fe20000010891 */
[----:B------:R-:W-:Y:S01]  /*6c20*/  IADD3 R133, R183, R4, RZ ;  /* 0x00000004b7857210 */ /* 0x000fe20007ffe0ff */
[--C-:B------:R-:W-:Y:S02]  /*6c30*/  FFMA.FTZ R187, R151, c[0x0][0x2d0], -R152.reuse ;  /* 0x0000b40097bb7a23 */ /* 0x100fe40000010898 */
[--C-:B------:R-:W-:Y:S01]  /*6c40*/  FFMA.FTZ R213, R149, c[0x0][0x2d0], -R152.reuse ;  /* 0x0000b40095d57a23 */ /* 0x100fe20000010898 */
[----:B------:R-:W4:Y:S01]  /*6c50*/  MUFU.EX2 R3, R3 ;  /* 0x0000000300037308 */ /* 0x000f220000000800 */
[----:B------:R-:W5:Y:S01]  /*6c60*/  LDSM.16.MT88.4 R20, [R133+0x100] ;  /* 0x000100008514783b */ /* 0x000f620000004200 */
[--C-:B------:R-:W-:Y:S01]  /*6c70*/  FFMA.FTZ R215, R150, c[0x0][0x2d0], -R145.reuse ;  /* 0x0000b40096d77a23 */ /* 0x100fe20000010891 */
[----:B-1----:R-:W-:Y:S01]  /*6c80*/  F2FP.BF16.PACK_AB R136, R163, R164 ;  /* 0x000000a4a388723e */ /* 0x002fe200000010ff */
[--C-:B------:R-:W-:Y:S02]  /*6c90*/  FFMA.FTZ R220, R148, c[0x0][0x2d0], -R145.reuse ;  /* 0x0000b40094dc7a23 */ /* 0x100fe40000010891 */
[--C-:B------:R-:W-:Y:S02]  /*6ca0*/  FFMA.FTZ R217, R146, c[0x0][0x2d0], -R145.reuse ;  /* 0x0000b40092d97a23 */ /* 0x100fe40000010891 */
[--C-:B------:R-:W-:Y:S01]  /*6cb0*/  FFMA.FTZ R165, R165, c[0x0][0x2d0], -R152.reuse ;  /* 0x0000b400a5a57a23 */ /* 0x100fe20000010898 */
[----:B------:R-:W-:Y:S01]  /*6cc0*/  LDSM.16.MT88.4 R148, [R133+0x3900] ;  /* 0x003900008594783b */ /* 0x000fe20000004200 */
[----:B------:R-:W-:Y:S01]  /*6cd0*/  MUFU.EX2 R158, R158 ;  /* 0x0000009e009e7308 */ /* 0x000fe20000000800 */
[--C-:B------:R-:W-:Y:S02]  /*6ce0*/  FFMA.FTZ R166, R167, c[0x0][0x2d0], -R152.reuse ;  /* 0x0000b400a7a67a23 */ /* 0x100fe40000010898 */
[--C-:B------:R-:W-:Y:S02]  /*6cf0*/  FFMA.FTZ R167, R143, c[0x0][0x2d0], -R152.reuse ;  /* 0x0000b4008fa77a23 */ /* 0x100fe40000010898 */
[C---:B---3--:R-:W-:Y:S02]  /*6d00*/  FMUL.FTZ R4, R132.reuse, R128 ;  /* 0x0000008084047220 */ /* 0x048fe40000410000 */
[C---:B------:R-:W-:Y:S02]  /*6d10*/  FMUL.FTZ R5, R132.reuse, R129 ;  /* 0x0000008184057220 */ /* 0x040fe40000410000 */
[C---:B------:R-:W-:Y:S01]  /*6d20*/  FMUL.FTZ R8, R132.reuse, R124 ;  /* 0x0000007c84087220 */ /* 0x040fe20000410000 */
[----:B------:R-:W1:Y:S01]  /*6d30*/  MUFU.EX2 R159, R159 ;  /* 0x0000009f009f7308 */ /* 0x000e620000000800 */
[C---:B------:R-:W-:Y:S02]  /*6d40*/  FMUL.FTZ R9, R132.reuse, R125 ;  /* 0x0000007d84097220 */ /* 0x040fe40000410000 */
[C---:B------:R-:W-:Y:S02]  /*6d50*/  FMUL.FTZ R16, R132.reuse, R104 ;  /* 0x0000006884107220 */ /* 0x040fe40000410000 */
[C---:B----4-:R-:W-:Y:S02]  /*6d60*/  FMUL.FTZ R6, R3.reuse, R130 ;  /* 0x0000008203067220 */ /* 0x050fe40000410000 */
[C---:B------:R-:W-:Y:S02]  /*6d70*/  FMUL.FTZ R7, R3.reuse, R131 ;  /* 0x0000008303077220 */ /* 0x040fe40000410000 */
[C---:B------:R-:W-:Y:S01]  /*6d80*/  FMUL.FTZ R10, R3.reuse, R126 ;  /* 0x0000007e030a7220 */ /* 0x040fe20000410000 */
[----:B------:R-:W-:Y:S01]  /*6d90*/  MUFU.EX2 R162, R162 ;  /* 0x000000a200a27308 */ /* 0x000fe20000000800 */
[C---:B------:R-:W-:Y:S01]  /*6da0*/  FMUL.FTZ R11, R3.reuse, R127 ;  /* 0x0000007f030b7220 */ /* 0x040fe20000410000 */
[----:B------:R-:W-:Y:S01]  /*6db0*/  LDSM.16.MT88.4 R128, [R133+0x2900] ;  /* 0x002900008580783b */ /* 0x000fe20000004200 */
[C---:B------:R-:W-:Y:S02]  /*6dc0*/  FMUL.FTZ R17, R132.reuse, R105 ;  /* 0x0000006984117220 */ /* 0x040fe40000410000 */
[C---:B------:R-:W-:Y:S02]  /*6dd0*/  FMUL.FTZ R18, R3.reuse, R106 ;  /* 0x0000006a03127220 */ /* 0x040fe40000410000 */
[----:B------:R-:W-:Y:S02]  /*6de0*/  FMUL.FTZ R19, R3, R107 ;  /* 0x0000006b03137220 */ /* 0x000fe40000410000 */
[C---:B------:R-:W-:Y:S01]  /*6df0*/  FMUL.FTZ R24, R132.reuse, R112 ;  /* 0x0000007084187220 */ /* 0x040fe20000410000 */
[----:B------:R-:W3:Y:S01]  /*6e00*/  MUFU.EX2 R161, R161 ;  /* 0x000000a100a17308 */ /* 0x000ee20000000800 */
[----:B------:R-:W-:Y:S01]  /*6e10*/  LDSM.16.MT88.4 R104, [R135+UR4+0x2100] ;  /* 0x002100048768783b */ /* 0x000fe20008004200 */
[C---:B------:R-:W-:Y:S01]  /*6e20*/  FMUL.FTZ R25, R132.reuse, R113 ;  /* 0x0000007184197220 */ /* 0x040fe20000410000 */
[----:B-1----:R-:W-:Y:S01]  /*6e30*/  F2FP.BF16.PACK_AB R138, R159, R158 ;  /* 0x0000009e9f8a723e */ /* 0x002fe200000010ff */
[C---:B------:R-:W-:Y:S02]  /*6e40*/  FMUL.FTZ R26, R3.reuse, R114 ;  /* 0x00000072031a7220 */ /* 0x040fe40000410000 */
[C---:B------:R-:W-:Y:S02]  /*6e50*/  FMUL.FTZ R27, R3.reuse, R115 ;  /* 0x00000073031b7220 */ /* 0x040fe40000410000 */
[C---:B------:R-:W-:Y:S02]  /*6e60*/  FMUL.FTZ R32, R132.reuse, R120 ;  /* 0x0000007884207220 */ /* 0x040fe40000410000 */
        /* <DEDUP_REMOVED lines=8> */
[----:B------:R-:W-:Y:S01]  /*6ef0*/  LDSM.16.MT88.4 R120, [R156+0x900] ;  /* 0x000900009c78783b */ /* 0x000fe20000004200 */
[----:B------:R-:W-:Y:S01]  /*6f00*/  FMUL.FTZ R38, R3, R38 ;  /* 0x0000002603267220 */ /* 0x000fe20000410000 */
[----:B---3--:R-:W-:Y:S01]  /*6f10*/  F2FP.BF16.PACK_AB R137, R161, R162 ;  /* 0x000000a2a189723e */ /* 0x008fe200000010ff */
[C---:B------:R-:W-:Y:S02]  /*6f20*/  FMUL.FTZ R39, R3.reuse, R39 ;  /* 0x0000002703277220 */ /* 0x040fe40000410000 */
[C---:B------:R-:W-:Y:S03]  /*6f30*/  FMUL.FTZ R40, R132.reuse, R40 ;  /* 0x0000002884287220 */ /* 0x040fe60000410000 */
[----:B------:R-:W-:Y:S01]  /*6f40*/  LDSM.16.MT88.4 R124, [R135+UR4+0x2900] ;  /* 0x00290004877c783b */ /* 0x000fe20008004200 */
[C---:B------:R-:W-:Y:S01]  /*6f50*/  FMUL.FTZ R41, R132.reuse, R41 ;  /* 0x0000002984297220 */ /* 0x040fe20000410000 */
[----:B------:R-:W-:Y:S01]  /*6f60*/  MUFU.EX2 R165, R165 ;  /* 0x000000a500a57308 */ /* 0x000fe20000000800 */
[C---:B------:R-:W-:Y:S02]  /*6f70*/  FMUL.FTZ R42, R3.reuse, R42 ;  /* 0x0000002a032a7220 */ /* 0x040fe40000410000 */
[C---:B------:R-:W-:Y:S02]  /*6f80*/  FMUL.FTZ R43, R3.reuse, R43 ;  /* 0x0000002b032b7220 */ /* 0x040fe40000410000 */
[C---:B------:R-:W-:Y:S02]  /*6f90*/  FMUL.FTZ R44, R132.reuse, R44 ;  /* 0x0000002c842c7220 */ /* 0x040fe40000410000 */
[----:B------:R-:W-:Y:S02]  /*6fa0*/  FMUL.FTZ R45, R132, R45 ;  /* 0x0000002d842d7220 */ /* 0x000fe40000410000 */
[C---:B------:R-:W-:Y:S01]  /*6fb0*/  FMUL.FTZ R46, R3.reuse, R46 ;  /* 0x0000002e032e7220 */ /* 0x040fe20000410000 */
[----:B------:R-:W3:Y:S01]  /*6fc0*/  MUFU.EX2 R166, R166 ;  /* 0x000000a600a67308 */ /* 0x000ee20000000800 */
[C---:B------:R-:W-:Y:S01]  /*6fd0*/  FMUL.FTZ R47, R3.reuse, R47 ;  /* 0x0000002f032f7220 */ /* 0x040fe20000410000 */
[----:B-1----:R-:W-:Y:S01]  /*6fe0*/  F2FP.BF16.PACK_AB R139, R160, R157 ;  /* 0x0000009da08b723e */ /* 0x002fe200000010ff */
[C---:B------:R-:W-:Y:S02]  /*6ff0*/  FMUL.FTZ R48, R132.reuse, R48 ;  /* 0x0000003084307220 */ /* 0x040fe40000410000 */
[C---:B------:R-:W-:Y:S02]  /*7000*/  FMUL.FTZ R49, R132.reuse, R49 ;  /* 0x0000003184317220 */ /* 0x040fe40000410000 */
[C---:B------:R-:W-:Y:S02]  /*7010*/  FMUL.FTZ R50, R3.reuse, R50 ;  /* 0x0000003203327220 */ /* 0x040fe40000410000 */
[C---:B--2---:R-:W-:Y:S01]  /*7020*/  HMMA.16816.F32.BF16 R4, R136.reuse, R12, R4 ;  /* 0x0000000c8804723c */ /* 0x044fe20000041804 */
        /* <DEDUP_REMOVED lines=13> */
[C---:B-----5:R-:W-:Y:S03]  /*7100*/  HMMA.16816.F32.BF16 R12, R136.reuse, R20, R12 ;  /* 0x00000014880c723c */ /* 0x060fe6000004180c */
        /* <DEDUP_REMOVED lines=10> */
[----:B------:R-:W2:Y:S01]  /*71b0*/  LDSM.16.MT88.4 R108, [R133+0x2100] ;  /* 0x00210000856c783b */ /* 0x000ea20000004200 */
        /* <DEDUP_REMOVED lines=14> */
[----:B------:R-:W-:Y:S01]  /*72a0*/  LDSM.16.MT88.4 R116, [R133+0x900] ;  /* 0x000900008574783b */ /* 0x000fe20000004200 */
        /* <DEDUP_REMOVED lines=8> */
[----:B------:R-:W1:Y:S03]  /*7330*/  LDSM.16.MT88.4 R100, [R134+UR4+0x2100] ;  /* 0x002100048664783b */ /* 0x000e660008004200 */
[C---:B------:R-:W-:Y:S01]  /*7340*/  FMUL.FTZ R68, R132.reuse, R68 ;  /* 0x0000004484447220 */ /* 0x040fe20000410000 */
[----:B------:R-:W-:Y:S01]  /*7350*/  MUFU.EX2 R217, R217 ;  /* 0x000000d900d97308 */ /* 0x000fe20000000800 */
        /* <DEDUP_REMOVED lines=12> */
[----:B------:R-:W2:Y:S03]  /*7420*/  LDSM.16.MT88.4 R108, [R135+UR4+0x4100] ;  /* 0x00410004876c783b */ /* 0x000ea60008004200 */
[C---:B------:R-:W-:Y:S02]  /*7430*/  FMUL.FTZ R84, R132.reuse, R84 ;  /* 0x0000005484547220 */ /* 0x040fe40000410000 */
[----:B------:R-:W-:Y:S02]  /*7440*/  FMUL.FTZ R85, R132, R85 ;  /* 0x0000005584557220 */ /* 0x000fe40000410000 */
[C---:B------:R-:W-:Y:S01]  /*7450*/  FMUL.FTZ R86, R3.reuse, R86 ;  /* 0x0000005603567220 */ /* 0x040fe20000410000 */
[C---:B-1----:R-:W-:Y:S03]  /*7460*/  HMMA.16816.F32.BF16 R52, R136.reuse, R100, R52 ;  /* 0x000000648834723c */ /* 0x042fe60000041834 */
[C---:B------:R-:W-:Y:S02]  /*7470*/  FMUL.FTZ R87, R3.reuse, R87 ;  /* 0x0000005703577220 */ /* 0x040fe40000410000 */
[--C-:B------:R-:W-:Y:S02]  /*7480*/  FFMA.FTZ R169, R172, c[0x0][0x2d0], -R145.reuse ;  /* 0x0000b400aca97a23 */ /* 0x100fe40000010891 */
[--C-:B------:R-:W-:Y:S01]  /*7490*/  FFMA.FTZ R172, R140, c[0x0][0x2d0], -R145.reuse ;  /* 0x0000b4008cac7a23 */ /* 0x100fe20000010891 */
[C---:B------:R-:W-:Y:S01]  /*74a0*/  HMMA.16816.F32.BF16 R56, R136.reuse, R102, R56 ;  /* 0x000000668838723c */ /* 0x040fe20000041838 */
[----:B------:R-:W1:Y:S02]  /*74b0*/  LDSM.16.MT88.4 R100, [R133+0x4100] ;  /* 0x004100008564783b */ /* 0x000e640000004200 */
[----:B------:R-:W-:Y:S01]  /*74c0*/  MUFU.EX2 R169, R169 ;  /* 0x000000a900a97308 */ /* 0x000fe20000000800 */
[--C-:B------:R-:W-:Y:S02]  /*74d0*/  FFMA.FTZ R170, R170, c[0x0][0x2d0], -R145.reuse ;  /* 0x0000b400aaaa7a23 */ /* 0x100fe40000010891 */
[C---:B------:R-:W-:Y:S02]  /*74e0*/  FMUL.FTZ R88, R132.reuse, R88 ;  /* 0x0000005884587220 */ /* 0x040fe40000410000 */
[C---:B----4-:R-:W-:Y:S01]  /*74f0*/  HMMA.16816.F32.BF16 R60, R136.reuse, R104, R60 ;  /* 0x00000068883c723c */ /* 0x050fe2000004183c */
[----:B------:R-:W-:Y:S03]  /*7500*/  LDSM.16.MT88.4 R140, [R134+UR4+0x2900] ;  /* 0x00290004868c783b */ /* 0x000fe60008004200 */
[C---:B------:R-:W-:Y:S01]  /*7510*/  FMUL.FTZ R89, R132.reuse, R89 ;  /* 0x0000005984597220 */ /* 0x040fe20000410000 */
[----:B------:R-:W4:Y:S01]  /*7520*/  MUFU.EX2 R170, R170 ;  /* 0x000000aa00aa7308 */ /* 0x000f220000000800 */
[C---:B------:R-:W-:Y:S02]  /*7530*/  FMUL.FTZ R90, R3.reuse, R90 ;  /* 0x0000005a035a7220 */ /* 0x040fe40000410000 */
[C---:B------:R-:W-:Y:S01]  /*7540*/  HMMA.16816.F32.BF16 R64, R136.reuse, R106, R64 ;  /* 0x0000006a8840723c */ /* 0x040fe20000041840 */
[----:B------:R-:W5:Y:S03]  /*7550*/  LDSM.16.MT88.4 R104, [R134+UR4+0x4100] ;  /* 0x004100048668783b */ /* 0x000f660008004200 */
[C---:B------:R-:W-:Y:S02]  /*7560*/  FMUL.FTZ R91, R3.reuse, R91 ;  /* 0x0000005b035b7220 */ /* 0x040fe40000410000 */
[C---:B------:R-:W-:Y:S01]  /*7570*/  FMUL.FTZ R92, R132.reuse, R92 ;  /* 0x0000005c845c7220 */ /* 0x040fe20000410000 */
[----:B------:R-:W1:Y:S01]  /*7580*/  MUFU.EX2 R172, R172 ;  /* 0x000000ac00ac7308 */ /* 0x000e620000000800 */
[C---:B--2---:R-:W-:Y:S04]  /*7590*/  HMMA.16816.F32.BF16 R68, R136.reuse, R108, R68 ;  /* 0x0000006c8844723c */ /* 0x044fe80000041844 */
[C---:B------:R-:W-:Y:S02]  /*75a0*/  FMUL.FTZ R93, R132.reuse, R93 ;  /* 0x0000005d845d7220 */ /* 0x040fe40000410000 */
[C---:B------:R-:W-:Y:S02]  /*75b0*/  FMUL.FTZ R94, R3.reuse, R94 ;  /* 0x0000005e035e7220 */ /* 0x040fe40000410000 */
[C---:B------:R-:W-:Y:S01]  /*75c0*/  HMMA.16816.F32.BF16 R72, R136.reuse, R110, R72 ;  /* 0x0000006e8848723c */ /* 0x040fe20000041848 */
[----:B------:R-:W2:Y:S03]  /*75d0*/  LDSM.16.MT88.4 R108, [R156+0x4100] ;  /* 0x004100009c6c783b */ /* 0x000ea60000004200 */
[C---:B------:R-:W-:Y:S02]  /*75e0*/  FMUL.FTZ R78, R3.reuse, R78 ;  /* 0x0000004e034e7220 */ /* 0x040fe40000410000 */
[C---:B------:R-:W-:Y:S02]  /*75f0*/  FMUL.FTZ R76, R132.reuse, R76 ;  /* 0x0000004c844c7220 */ /* 0x040fe40000410000 */
[C---:B------:R-:W-:Y:S04]  /*7600*/  FMUL.FTZ R79, R3.reuse, R79 ;  /* 0x0000004f034f7220 */ /* 0x040fe80000410000 */
[C---:B------:R-:W-:Y:S02]  /*7610*/  FMUL.FTZ R77, R132.reuse, R77 ;  /* 0x0000004d844d7220 */ /* 0x040fe40000410000 */
[C---:B------:R-:W-:Y:S02]  /*7620*/  FMUL.FTZ R95, R3.reuse, R95 ;  /* 0x0000005f035f7220 */ /* 0x040fe40000410000 */
[C---:B------:R-:W-:Y:S02]  /*7630*/  FMUL.FTZ R96, R132.reuse, R96 ;  /* 0x0000006084607220 */ /* 0x040fe40000410000 */
[C---:B------:R-:W-:Y:S01]  /*7640*/  FMUL.FTZ R97, R132.reuse, R97 ;  /* 0x0000006184617220 */ /* 0x040fe20000410000 */
[C---:B-1----:R-:W-:Y:S03]  /*7650*/  HMMA.16816.F32.BF16 R76, R136.reuse, R100, R76 ;  /* 0x00000064884c723c */ /* 0x042fe6000004184c */
[C---:B------:R-:W-:Y:S02]  /*7660*/  FMUL.FTZ R82, R3.reuse, R82 ;  /* 0x0000005203527220 */ /* 0x040fe40000410000 */
[----:B------:R-:W-:Y:S02]  /*7670*/  FMUL.FTZ R80, R132, R80 ;  /* 0x0000005084507220 */ /* 0x000fe40000410000 */
[C---:B------:R-:W-:Y:S01]  /*7680*/  FMUL.FTZ R83, R3.reuse, R83 ;  /* 0x0000005303537220 */ /* 0x040fe20000410000 */
[----:B---3--:R-:W-:Y:S01]  /*7690*/  F2FP.BF16.PACK_AB R100, R166, R165 ;  /* 0x000000a5a664723e */ /* 0x008fe200000010ff */
[----:B------:R-:W-:Y:S03]  /*76a0*/  FMUL.FTZ R81, R132, R81 ;  /* 0x0000005184517220 */ /* 0x000fe60000410000 */
[C---:B------:R-:W-:Y:S01]  /*76b0*/  FMUL.FTZ R98, R3.reuse, R98 ;  /* 0x0000006203627220 */ /* 0x040fe20000410000 */
[----:B----4-:R-:W-:Y:S01]  /*76c0*/  F2FP.BF16.PACK_AB R101, R170, R169 ;  /* 0x000000a9aa65723e */ /* 0x010fe200000010ff */
[----:B------:R-:W-:Y:S02]  /*76d0*/  FMUL.FTZ R99, R3, R99 ;  /* 0x0000006303637220 */ /* 0x000fe40000410000 */
[C---:B------:R-:W-:Y:S03]  /*76e0*/  HMMA.16816.F32.BF16 R80, R136.reuse, R102, R80 ;  /* 0x000000668850723c */ /* 0x040fe60000041850 */
[--C-:B------:R-:W-:Y:S02]  /*76f0*/  FFMA.FTZ R177, R177, c[0x0][0x2d0], -R152.reuse ;  /* 0x0000b400b1b17a23 */ /* 0x100fe40000010898 */
[--C-:B------:R-:W-:Y:S02]  /*7700*/  FFMA.FTZ R214, R175, c[0x0][0x2d0], -R152.reuse ;  /* 0x0000b400afd67a23 */ /* 0x100fe40000010898 */
[----:B------:R-:W-:Y:S01]  /*7710*/  F2FP.BF16.PACK_AB R102, R168, R167 ;  /* 0x000000a7a866723e */ /* 0x000fe200000010ff */
[C---:B-----5:R-:W-:Y:S01]  /*7720*/  HMMA.16816.F32.BF16 R84, R136.reuse, R104, R84 ;  /* 0x000000688854723c */ /* 0x060fe20000041854 */
[----:B------:R-:W-:Y:S03]  /*7730*/  MUFU.EX2 R177, R177 ;  /* 0x000000b100b17308 */ /* 0x000fe60000000800 */
[----:B------:R-:W-:Y:S01]  /*7740*/  F2FP.BF16.PACK_AB R103, R172, R171 ;  /* 0x000000abac67723e */ /* 0x000fe200000010ff */
[--C-:B------:R-:W-:Y:S02]  /*7750*/  FFMA.FTZ R173, R173, c[0x0][0x2d0], -R152.reuse ;  /* 0x0000b400adad7a23 */ /* 0x100fe40000010898 */
[--C-:B------:R-:W-:Y:S01]  /*7760*/  FFMA.FTZ R175, R178, c[0x0][0x2d0], -R145.reuse ;  /* 0x0000b400b2af7a23 */ /* 0x100fe20000010891 */
[C---:B------:R-:W-:Y:S01]  /*7770*/  HMMA.16816.F32.BF16 R88, R136.reuse, R106, R88 ;  /* 0x0000006a8858723c */ /* 0x040fe20000041858 */
[----:B------:R-:W1:Y:S02]  /*7780*/  LDSM.16.MT88.4 R104, [R134+UR4+0x900] ;  /* 0x000900048668783b */ /* 0x000e640008004200 */
[----:B------:R-:W-:Y:S01]  /*7790*/  MUFU.EX2 R214, R214 ;  /* 0x000000d600d67308 */ /* 0x000fe20000000800 */
[--C-:B------:R-:W-:Y:S02]  /*77a0*/  FFMA.FTZ R178, R153, c[0x0][0x2d0], -R152.reuse ;  /* 0x0000b40099b27a23 */ /* 0x100fe40000010898 */
[----:B------:R-:W-:Y:S02]  /*77b0*/  FFMA.FTZ R152, R147, c[0x0][0x2d0], -R152 ;  /* 0x0000b40093987a23 */ /* 0x000fe40000010898 */
[C---:B--2---:R-:W-:Y:S04]  /*77c0*/  HMMA.16816.F32.BF16 R92, R136.reuse, R108, R92 ;  /* 0x0000006c885c723c */ /* 0x044fe8000004185c */
[--C-:B------:R-:W-:Y:S01]  /*77d0*/  FFMA.FTZ R176, R176, c[0x0][0x2d0], -R145.reuse ;  /* 0x0000b400b0b07a23 */ /* 0x100fe20000010891 */
[----:B------:R-:W2:Y:S01]  /*77e0*/  MUFU.EX2 R218, R152 ;  /* 0x0000009800da7308 */ /* 0x000ea20000000800 */
[--C-:B------:R-:W-:Y:S02]  /*77f0*/  FFMA.FTZ R174, R174, c[0x0][0x2d0], -R145.reuse ;  /* 0x0000b400aeae7a23 */ /* 0x100fe40000010891 */
[----:B------:R-:W-:Y:S01]  /*7800*/  HMMA.16816.F32.BF16 R96, R136, R110, R96 ;  /* 0x0000006e8860723c */ /* 0x000fe20000041860 */
[----:B------:R-:W3:Y:S03]  /*7810*/  LDSM.16.MT88.4 R108, [R156+0x2900] ;  /* 0x002900009c6c783b */ /* 0x000ee60000004200 */
[----:B------:R-:W-:Y:S02]  /*7820*/  FFMA.FTZ R145, R144, c[0x0][0x2d0], -R145 ;  /* 0x0000b40090917a23 */ /* 0x000fe40000010891 */
[----:B------:R-:W-:Y:S01]  /*7830*/  FFMA.FTZ R162, R3, R202, R162 ;  /* 0x000000ca03a27223 */ /* 0x000fe200000100a2 */
[----:B------:R-:W-:Y:S01]  /*7840*/  F2FP.BF16.PACK_AB R137, R220, R215 ;  /* 0x000000d7dc89723e */ /* 0x000fe200000010ff */
[C---:B------:R-:W-:Y:S01]  /*7850*/  HMMA.16816.F32.BF16 R4, R100.reuse, R112, R4 ;  /* 0x000000706404723c */ /* 0x040fe20000041804 */
[----:B------:R-:W4:Y:S04]  /*7860*/  MUFU.EX2 R222, R145 ;  /* 0x0000009100de7308 */ /* 0x000f280000000800 */
[----:B------:R-:W-:Y:S01]  /*7870*/  FFMA.FTZ R164, R132, R201, R164 ;  /* 0x000000c984a47223 */ /* 0x000fe200000100a4 */
[----:B------:R-:W-:Y:S01]  /*7880*/  MOV R132, R2 ;  /* 0x0000000200847202 */ /* 0x000fe20000000f00 */
[----:B------:R-:W-:Y:S01]  /*7890*/  FADD.FTZ R162, R161, R162 ;  /* 0x000000a2a1a27221 */ /* 0x000fe20000010000 */
[C---:B------:R-:W-:Y:S01]  /*78a0*/  HMMA.16816.F32.BF16 R8, R100.reuse, R114, R8 ;  /* 0x000000726408723c */ /* 0x040fe20000041808 */
[----:B------:R-:W-:Y:S02]  /*78b0*/  LDSM.16.MT88.4 R112, [R133+0x4900] ;  /* 0x004900008570783b */ /* 0x000fe40000004200 */
[----:B------:R-:W-:Y:S01]  /*78c0*/  MUFU.EX2 R173, R173 ;  /* 0x000000ad00ad7308 */ /* 0x000fe20000000800 */
[----:B------:R-:W-:Y:S01]  /*78d0*/  FADD.FTZ R163, R163, R164 ;  /* 0x000000a4a3a37221 */ /* 0x000fe20000010000 */
[----:B--2---:R-:W-:Y:S01]  /*78e0*/  F2FP.BF16.PACK_AB R138, R218, R213 ;  /* 0x000000d5da8a723e */ /* 0x004fe200000010ff */
[----:B------:R-:W-:Y:S02]  /*78f0*/  FADD.FTZ R157, R157, R162 ;  /* 0x000000a29d9d7221 */ /* 0x000fe40000010000 */
[C---:B------:R-:W-:Y:S01]  /*7900*/  HMMA.16816.F32.BF16 R12, R100.reuse, R116, R12 ;  /* 0x00000074640c723c */ /* 0x040fe2000004180c */
[----:B------:R-:W-:Y:S03]  /*7910*/  LDSM.16.MT88.4 R152, [R134+UR4+0x3900] ;  /* 0x003900048698783b */ /* 0x000fe60008004200 */
[----:B------:R-:W-:Y:S01]  /*7920*/  FADD.FTZ R160, R160, R157 ;  /* 0x0000009da0a07221 */ /* 0x000fe20000010000 */
[----:B------:R-:W-:Y:S03]  /*7930*/  MUFU.EX2 R175, R175 ;  /* 0x000000af00af7308 */ /* 0x000fe60000000800 */
[C---:B------:R-:W-:Y:S01]  /*7940*/  HMMA.16816.F32.BF16 R16, R100.reuse, R118, R16 ;  /* 0x000000766410723c */ /* 0x040fe20000041810 */
[----:B------:R-:W-:Y:S03]  /*7950*/  LDSM.16.MT88.4 R116, [R134+UR4+0x4900] ;  /* 0x004900048674783b */ /* 0x000fe60008004200 */
[----:B----4-:R-:W-:Y:S01]  /*7960*/  F2FP.BF16.PACK_AB R139, R222, R217 ;  /* 0x000000d9de8b723e */ /* 0x010fe200000010ff */
[----:B------:R-:W-:Y:S02]  /*7970*/  FADD.FTZ R169, R169, R160 ;  /* 0x000000a0a9a97221 */ /* 0x000fe40000010000 */
[----:B------:R-:W-:Y:S01]  /*7980*/  MUFU.EX2 R176, R176 ;  /* 0x000000b000b07308 */ /* 0x000fe20000000800 */
[C---:B-1----:R-:W-:Y:S01]  /*7990*/  HMMA.16816.F32.BF16 R20, R100.reuse, R104, R20 ;  /* 0x000000686414723c */ /* 0x042fe20000041814 */
[----:B------:R-:W-:Y:S03]  /*79a0*/  LDSM.16.MT88.4 R144, [R135+UR4+0x3900] ;  /* 0x003900048790783b */ /* 0x000fe60008004200 */
[----:B------:R-:W-:Y:S04]  /*79b0*/  FADD.FTZ R170, R170, R169 ;  /* 0x000000a9aaaa7221 */ /* 0x000fe80000010000 */
[C---:B------:R-:W-:Y:S01]  /*79c0*/  HMMA.16816.F32.BF16 R24, R100.reuse, R106, R24 ;  /* 0x0000006a6418723c */ /* 0x040fe20000041818 */
[----:B------:R-:W1:Y:S01]  /*79d0*/  LDSM.16.MT88.4 R104, [R135+UR4+0x4900] ;  /* 0x004900048768783b */ /* 0x000e620008004200 */
[----:B------:R-:W-:Y:S02]  /*79e0*/  MUFU.EX2 R174, R174 ;  /* 0x000000ae00ae7308 */ /* 0x000fe40000000800 */
[----:B------:R-:W-:Y:S04]  /*79f0*/  FADD.FTZ R171, R171, R170 ;  /* 0x000000aaabab7221 */ /* 0x000fe80000010000 */
[C---:B------:R-:W-:Y:S04]  /*7a00*/  HMMA.16816.F32.BF16 R28, R100.reuse, R120, R28 ;  /* 0x00000078641c723c */ /* 0x040fe8000004181c */
[----:B------:R-:W2:Y:S01]  /*7a10*/  MUFU.EX2 R178, R178 ;  /* 0x000000b200b27308 */ /* 0x000ea20000000800 */
[----:B------:R-:W-:Y:S03]  /*7a20*/  FADD.FTZ R172, R172, R171 ;  /* 0x000000abacac7221 */ /* 0x000fe60000010000 */
[C---:B------:R-:W-:Y:S01]  /*7a30*/  HMMA.16816.F32.BF16 R32, R100.reuse, R122, R32 ;  /* 0x0000007a6420723c */ /* 0x040fe20000041820 */
[----:B------:R-:W-:Y:S07]  /*7a40*/  LDSM.16.MT88.4 R120, [R133+0x1100] ;  /* 0x001100008578783b */ /* 0x000fee0000004200 */
[C---:B------:R-:W-:Y:S08]  /*7a50*/  HMMA.16816.F32.BF16 R36, R100.reuse, R124, R36 ;  /* 0x0000007c6424723c */ /* 0x040ff00000041824 */
[C---:B------:R-:W-:Y:S01]  /*7a60*/  HMMA.16816.F32.BF16 R40, R100.reuse, R126, R40 ;  /* 0x0000007e6428723c */ /* 0x040fe20000041828 */
[----:B------:R-:W-:Y:S03]  /*7a70*/  LDSM.16.MT88.4 R124, [R156+0x1100] ;  /* 0x001100009c7c783b */ /* 0x000fe60000004200 */
[----:B--2---:R-:W-:Y:S04]  /*7a80*/  F2FP.BF16.PACK_AB R136, R187, R178 ;  /* 0x000000b2bb88723e */ /* 0x004fe800000010ff */
        /* <DEDUP_REMOVED lines=10> */
[----:B------:R-:W1:Y:S07]  /*7b30*/  LDSM.16.MT88.4 R104, [R135+UR4+0x1100] ;  /* 0x001100048768783b */ /* 0x000e6e0008004200 */
[C---:B------:R-:W-:Y:S08]  /*7b40*/  HMMA.16816.F32.BF16 R76, R100.reuse, R112, R76 ;  /* 0x00000070644c723c */ /* 0x040ff0000004184c */
[C---:B------:R-:W-:Y:S01]  /*7b50*/  HMMA.16816.F32.BF16 R80, R100.reuse, R114, R80 ;  /* 0x000000726450723c */ /* 0x040fe20000041850 */
[----:B------:R-:W3:Y:S07]  /*7b60*/  LDSM.16.MT88.4 R112, [R134+UR4+0x1100] ;  /* 0x001100048670783b */ /* 0x000eee0008004200 */
[C---:B------:R-:W-:Y:S08]  /*7b70*/  HMMA.16816.F32.BF16 R84, R100.reuse, R116, R84 ;  /* 0x000000746454723c */ /* 0x040ff00000041854 */
[C---:B------:R-:W-:Y:S01]  /*7b80*/  HMMA.16816.F32.BF16 R88, R100.reuse, R118, R88 ;  /* 0x000000766458723c */ /* 0x040fe20000041858 */
[----:B------:R-:W4:Y:S07]  /*7b90*/  LDSM.16.MT88.4 R116, [R135+UR4+0x3100] ;  /* 0x003100048774783b */ /* 0x000f2e0008004200 */
[C---:B--2---:R-:W-:Y:S08]  /*7ba0*/  HMMA.16816.F32.BF16 R92, R100.reuse, R108, R92 ;  /* 0x0000006c645c723c */ /* 0x044ff0000004185c */
[----:B------:R-:W-:Y:S01]  /*7bb0*/  HMMA.16816.F32.BF16 R96, R100, R110, R96 ;  /* 0x0000006e6460723c */ /* 0x000fe20000041860 */
[----:B------:R-:W2:Y:S06]  /*7bc0*/  LDSM.16.MT88.4 R108, [R133+0x3100] ;  /* 0x00310000856c783b */ /* 0x000eac0000004200 */
[----:B------:R-:W-:Y:S02]  /*7bd0*/  F2FP.BF16.PACK_AB R100, R214, R177 ;  /* 0x000000b1d664723e */ /* 0x000fe400000010ff */
[----:B------:R-:W-:Y:S03]  /*7be0*/  F2FP.BF16.PACK_AB R102, R216, R173 ;  /* 0x000000add866723e */ /* 0x000fe600000010ff */
[C---:B------:R-:W-:Y:S01]  /*7bf0*/  F2FP.BF16.PACK_AB R101, R176.reuse, R175 ;  /* 0x000000afb065723e */ /* 0x040fe200000010ff */
        /* <DEDUP_REMOVED lines=11> */
[C---:B------:R-:W-:Y:S01]  /*7cb0*/  HMMA.16816.F32.BF16 R16, R100.reuse, R122, R16 ;  /* 0x0000007a6410723c */ /* 0x040fe20000041810 */
[----:B------:R-:W-:Y:S03]  /*7cc0*/  LDSM.16.MT88.4 R120, [R134+UR4+0x1900] ;  /* 0x001900048678783b */ /* 0x000fe60008004200 */
[----:B------:R-:W-:Y:S04]  /*7cd0*/  FADD.FTZ R217, R217, R220 ;  /* 0x000000dcd9d97221 */ /* 0x000fe80000010000 */
[C---:B---3--:R-:W-:Y:S04]  /*7ce0*/  HMMA.16816.F32.BF16 R20, R100.reuse, R112, R20 ;  /* 0x000000706414723c */ /* 0x048fe80000041814 */
[----:B------:R-:W-:Y:S04]  /*7cf0*/  FADD.FTZ R202, R222, R217 ;  /* 0x000000d9deca7221 */ /* 0x000fe80000010000 */
[C---:B------:R-:W-:Y:S01]  /*7d00*/  HMMA.16816.F32.BF16 R24, R100.reuse, R114, R24 ;  /* 0x000000726418723c */ /* 0x040fe20000041818 */
[----:B------:R-:W3:Y:S07]  /*7d10*/  LDSM.16.MT88.4 R112, [R156+0x3100] ;  /* 0x003100009c70783b */ /* 0x000eee0000004200 */
[C---:B------:R-:W-:Y:S08]  /*7d20*/  HMMA.16816.F32.BF16 R28, R100.reuse, R124, R28 ;  /* 0x0000007c641c723c */ /* 0x040ff0000004181c */
[C---:B------:R-:W-:Y:S01]  /*7d30*/  HMMA.16816.F32.BF16 R32, R100.reuse, R126, R32 ;  /* 0x0000007e6420723c */ /* 0x040fe20000041820 */
[----:B------:R-:W-:Y:S07]  /*7d40*/  LDSM.16.MT88.4 R124, [R135+UR4+0x1900] ;  /* 0x00190004877c783b */ /* 0x000fee0008004200 */
[C---:B----4-:R-:W-:Y:S08]  /*7d50*/  HMMA.16816.F32.BF16 R36, R100.reuse, R116, R36 ;  /* 0x000000746424723c */ /* 0x050ff00000041824 */
[C---:B------:R-:W-:Y:S01]  /*7d60*/  HMMA.16816.F32.BF16 R40, R100.reuse, R118, R40 ;  /* 0x000000766428723c */ /* 0x040fe20000041828 */
[----:B------:R-:W4:Y:S07]  /*7d70*/  LDSM.16.MT88.4 R116, [R135+UR4+0x5100] ;  /* 0x005100048774783b */ /* 0x000f2e0008004200 */
[C---:B--2---:R-:W-:Y:S08]  /*7d80*/  HMMA.16816.F32.BF16 R44, R100.reuse, R108, R44 ;  /* 0x0000006c642c723c */ /* 0x044ff0000004182c */
[C---:B------:R-:W-:Y:S01]  /*7d90*/  HMMA.16816.F32.BF16 R48, R100.reuse, R110, R48 ;  /* 0x0000006e6430723c */ /* 0x040fe20000041830 */
[----:B------:R-:W2:Y:S07]  /*7da0*/  LDSM.16.MT88.4 R108, [R133+0x5100] ;  /* 0x00510000856c783b */ /* 0x000eae0000004200 */
[C---:B-1----:R-:W-:Y:S08]  /*7db0*/  HMMA.16816.F32.BF16 R52, R100.reuse, R104, R52 ;  /* 0x000000686434723c */ /* 0x042ff00000041834 */
[C---:B------:R-:W-:Y:S01]  /*7dc0*/  HMMA.16816.F32.BF16 R56, R100.reuse, R106, R56 ;  /* 0x0000006a6438723c */ /* 0x040fe20000041838 */
[----:B------:R-:W1:Y:S07]  /*7dd0*/  LDSM.16.MT88.4 R104, [R134+UR4+0x5100] ;  /* 0x005100048668783b */ /* 0x000e6e0008004200 */
[C---:B---3--:R-:W-:Y:S08]  /*7de0*/  HMMA.16816.F32.BF16 R60, R100.reuse, R112, R60 ;  /* 0x00000070643c723c */ /* 0x048ff0000004183c */
[C---:B------:R-:W-:Y:S01]  /*7df0*/  HMMA.16816.F32.BF16 R64, R100.reuse, R114, R64 ;  /* 0x000000726440723c */ /* 0x040fe20000041840 */
[----:B------:R-:W3:Y:S07]  /*7e00*/  LDSM.16.MT88.4 R112, [R156+0x5100] ;  /* 0x005100009c70783b */ /* 0x000eee0000004200 */
[C---:B----4-:R-:W-:Y:S08]  /*7e10*/  HMMA.16816.F32.BF16 R68, R100.reuse, R116, R68 ;  /* 0x000000746444723c */ /* 0x050ff00000041844 */
[C---:B------:R-:W-:Y:S01]  /*7e20*/  HMMA.16816.F32.BF16 R72, R100.reuse, R118, R72 ;  /* 0x000000766448723c */ /* 0x040fe20000041848 */
[----:B------:R-:W4:Y:S07]  /*7e30*/  LDSM.16.MT88.4 R116, [R133+0x1900] ;  /* 0x001900008574783b */ /* 0x000f2e0000004200 */
[C---:B--2---:R-:W-:Y:S08]  /*7e40*/  HMMA.16816.F32.BF16 R76, R100.reuse, R108, R76 ;  /* 0x0000006c644c723c */ /* 0x044ff0000004184c */
        /* <DEDUP_REMOVED lines=38> */
[C---:B------:R-:W-:Y:S01]  /*80b0*/  @P0 LEA R16, P4, R4.reuse, c[0x0][0x1c8], 0x1 ;  /* 0x0000720004100a11 */ /* 0x040fe200078808ff */
        /* <DEDUP_REMOVED lines=55> */
.L_x_2136:
        /* <DEDUP_REMOVED lines=25> */
.L_x_2147:
[----:B------:R-:W-:Y:S02]  /*85c0*/  ULDC UR6, c[0x0][0x32c] ;  /* 0x0000cb0000067ab9 */ /* 0x000fe40000000800 */
[----:B------:R-:W-:-:S03]  /*85d0*/  UISETP.NE.AND UP0, UPT, UR6, 0x1, UPT ;  /* 0x000000010600788c */ /* 0x000fc6000bf05270 */
[----:B------:R-:W-:Y:S02]  /*85e0*/  ULDC.64 UR6, c[0x0][0x330] ;  /* 0x0000cc0000067ab9 */ /* 0x000fe40000000a00 */
[----:B------:R-:W-:-:S07]  /*85f0*/  UIMAD.WIDE.U32 UR20, UR8, UR6, URZ ;  /* 0x00000006081472a5 */ /* 0x000fce000f8e003f */
[----:B------:R-:W-:Y:S02]  /*8600*/  @UP0 UMOV UR9, UR21 ;  /* 0x0000001500090c82 */ /* 0x000fe40008000000 */
[----:B------:R-:W-:Y:S02]  /*8610*/  @UP0 USHF.R.U32.HI UR8, URZ, UR7, UR9 ;  /* 0x000000073f080299 */ /* 0x000fe40008011609 */
.L_x_2148:
[----:B------:R-:W-:Y:S02]  /*8620*/  ULDC UR6, c[0x0][0x32c] ;  /* 0x0000cb0000067ab9 */ /* 0x000fe40000000800 */
[----:B------:R-:W-:-:S04]  /*8630*/  UIMAD UR6, UR8, UR6, URZ ;  /* 0x00000006080672a4 */ /* 0x000fc8000f8e023f */
[----:B------:R-:W-:-:S04]  /*8640*/  UISETP.LT.AND UP0, UPT, UR4, UR6, UPT ;  /* 0x000000060400728c */ /* 0x000fc8000bf01270 */
[----:B------:R-:W-:-:S04]  /*8650*/  USEL UR4, UR4, UR6, !UP0 ;  /* 0x0000000604047287 */ /* 0x000fc8000c000000 */
.L_x_2146:
        /* <DEDUP_REMOVED lines=25> */
.L_x_2150:
        /* <DEDUP_REMOVED lines=9> */
[----:B------:R-:W-:Y:S01]  /*8880*/  @!UP1 USHF.R.S32.HI UR22, URZ, 0x1f, UR17 ;  /* 0x0000001f3f169899 */ /* 0x000fe20008011411 */
[----:B------:R-:W-:Y:S01]  /*8890*/  IADD3 R172, R188, R173, RZ ;  /* 0x000000adbcac7210 */ /* 0x000fe20007ffe0ff */
[----:B------:R-:W-:Y:S02]  /*88a0*/  @!UP1 UIMAD.WIDE.U32 UR24, UR17, UR8, URZ ;  /* 0x00000008111892a5 */ /* 0x000fe4000f8e003f */
[----:B------:R-:W-:Y:S02]  /*88b0*/  @!UP1 UIMAD UR22, UR22, UR8, URZ ;  /* 0x00000008161692a4 */ /* 0x000fe4000f8e023f */
[----:B------:R-:W-:Y:S02]  /*88c0*/  @!UP1 USHF.L.U32 UR23, UR24, 0x6, URZ ;  /* 0x0000000618179899 */ /* 0x000fe4000800063f */
[----:B------:R-:W-:Y:S01]  /*88d0*/  @!UP1 UIMAD UR22, UR17, UR9, UR22 ;  /* 0x00000009111692a4 */ /* 0x000fe2000f8e0216 */
[----:B------:R-:W-:Y:S03]  /*88e0*/  LDSM.16.M88.4 R32, [R186] ;  /* 0x00000000ba20783b */ /* 0x000fe60000000200 */
[----:B------:R-:W-:Y:S01]  /*88f0*/  @!UP1 UIADD3 UR22, UR25, UR22, URZ ;  /* 0x0000001619169290 */ /* 0x000fe2000fffe03f */
[----:B------:R-:W-:Y:S02]  /*8900*/  @!P0 IADD3 R149, P6, R190, UR23, RZ ;  /* 0x00000017be958c10 */ /* 0x000fe4000ffde0ff */
[----:B------:R-:W-:Y:S01]  /*8910*/  @!P0 IADD3 R151, P5, R206, UR23, RZ ;  /* 0x00000017ce978c10 */ /* 0x000fe2000ffbe0ff */
[----:B------:R-:W-:Y:S01]  /*8920*/  @!UP1 USHF.L.U64.HI UR22, UR24, 0x6, UR22 ;  /* 0x0000000618169899 */ /* 0x000fe20008010216 */
[----:B------:R-:W-:Y:S01]  /*8930*/  @!P0 IADD3 R148, P4, R204, UR23, RZ ;  /* 0x00000017cc948c10 */ /* 0x000fe2000ff9e0ff */
[----:B------:R-:W1:Y:S01]  /*8940*/  LDSM.16.M88.4 R8, [R184+UR4+0xc100] ;  /* 0x00c10004b808783b */ /* 0x000e620008000200 */
[----:B------:R-:W-:Y:S03]  /*8950*/  @!UP1 UIADD3 UR23, UP0, UR12, UR23, URZ ;  /* 0x000000170c179290 */ /* 0x000fe6000ff1e03f */
[----:B------:R-:W-:Y:S02]  /*8960*/  @!P0 IADD3.X R0, R195, UR22, RZ, P6, !PT ;  /* 0x00000016c3008c10 */ /* 0x000fe4000b7fe4ff */
[----:B------:R-:W-:Y:S02]  /*8970*/  @!P0 LEA R160, P6, R149, c[0x0][0x1f8], 0x1 ;  /* 0x00007e0095a08a11 */ /* 0x000fe400078c08ff */
[----:B------:R-:W2:Y:S01]  /*8980*/  LDSM.16.M88.4 R16, [R184+UR4+0xc900] ;  /* 0x00c90004b810783b */ /* 0x000ea20008000200 */
[----:B------:R-:W-:Y:S02]  /*8990*/  @!P0 IADD3.X R132, R205, UR22, RZ, P5, !PT ;  /* 0x00000016cd848c10 */ /* 0x000fe4000affe4ff */
[----:B------:R-:W-:Y:S02]  /*89a0*/  @!P0 LEA R166, P5, R151, c[0x0][0x1f8], 0x1 ;  /* 0x00007e0097a68a11 */ /* 0x000fe400078a08ff */
[----:B------:R-:W-:Y:S02]  /*89b0*/  @!P0 LEA.HI.X R161, R149, c[0x0][0x1fc], R0, 0x1, P6 ;  /* 0x00007f0095a18a11 */ /* 0x000fe400030f0c00 */
[----:B------:R-:W-:Y:S01]  /*89c0*/  @!P0 IADD3 R157, P6, R190, UR23, RZ ;  /* 0x00000017be9d8c10 */ /* 0x000fe2000ffde0ff */
[----:B------:R-:W3:Y:S01]  /*89d0*/  LDSM.16.M88.4 R24, [R184+UR4+0xd100] ;  /* 0x00d10004b818783b */ /* 0x000ee20008000200 */
[----:B------:R-:W-:Y:S02]  /*89e0*/  @!P0 LEA.HI.X R167, R151, c[0x0][0x1fc], R132, 0x1, P5 ;  /* 0x00007f0097a78a11 */ /* 0x000fe400028f0c84 */
[----:B------:R-:W-:Y:S05]  /*89f0*/  @!P0 IADD3 R159, P5, R206, UR23, RZ ;  /* 0x00000017ce9f8c10 */ /* 0x000fea000ffbe0ff */
[----:B------:R-:W4:Y:S08]  /*8a00*/  LDSM.16.M88.4 R136, [R184+UR4+0xd900] ;  /* 0x00d90004b888783b */ /* 0x000f300008000200 */
[----:B------:R-:W-:Y:S01]  /*8a10*/  LDSM.16.M88.4 R140, [R182] ;  /* 0x00000000b68c783b */ /* 0x000fe20000000200 */
[C---:B-1----:R-:W-:Y:S07]  /*8a20*/  HMMA.16816.F32.BF16 R4, R32.reuse, R8, RZ ;  /* 0x000000082004723c */ /* 0x042fee00000418ff */
[----:B------:R-:W1:Y:S01]  /*8a30*/  LDSM.16.M88.4 R144, [R173+0xc100] ;  /* 0x00c10000ad90783b */ /* 0x000e620000000200 */
[C---:B------:R-:W-:Y:S08]  /*8a40*/  HMMA.16816.F32.BF16 R8, R32.reuse, R10, RZ ;  /* 0x0000000a2008723c */ /* 0x040ff000000418ff */
[C---:B--2---:R-:W-:Y:S08]  /*8a50*/  HMMA.16816.F32.BF16 R12, R32.reuse, R16, RZ ;  /* 0x00000010200c723c */ /* 0x044ff000000418ff */
[C---:B------:R-:W-:Y:S08]  /*8a60*/  HMMA.16816.F32.BF16 R16, R32.reuse, R18, RZ ;  /* 0x000000122010723c */ /* 0x040ff000000418ff */
[C---:B---3--:R-:W-:Y:S08]  /*8a70*/  HMMA.16816.F32.BF16 R20, R32.reuse, R24, RZ ;  /* 0x000000182014723c */ /* 0x048ff000000418ff */
[C---:B------:R-:W-:Y:S08]  /*8a80*/  HMMA.16816.F32.BF16 R24, R32.reuse, R26, RZ ;  /* 0x0000001a2018723c */ /* 0x040ff000000418ff */
[C---:B----4-:R-:W-:Y:S07]  /*8a90*/  HMMA.16816.F32.BF16 R28, R32.reuse, R136, RZ ;  /* 0x00000088201c723c */ /* 0x050fee00000418ff */
[----:B------:R-:W-:Y:S01]  /*8aa0*/  @!P0 IADD3.X R137, R187, UR22, RZ, P4, !PT ;  /* 0x00000016bb898c10 */ /* 0x000fe2000a7fe4ff */
[----:B------:R-:W-:Y:S01]  /*8ab0*/  HMMA.16816.F32.BF16 R32, R32, R138, RZ ;  /* 0x0000008a2020723c */ /* 0x000fe200000418ff */
[C---:B------:R-:W-:Y:S01]  /*8ac0*/  @!P0 LEA R164, P4, R148.reuse, c[0x0][0x1f8], 0x1 ;  /* 0x00007e0094a48a11 */ /* 0x040fe200078808ff */
[----:B------:R-:W-:Y:S03]  /*8ad0*/  @!UP1 UIADD3.X UR22, UR11, UR22, URZ, UP0, !UPT ;  /* 0x000000160b169290 */ /* 0x000fe600087fe43f */
[----:B------:R-:W-:Y:S02]  /*8ae0*/  @!P0 LEA.HI.X R165, R148, c[0x0][0x1fc], R137, 0x1, P4 ;  /* 0x00007f0094a58a11 */ /* 0x000fe400020f0c89 */
[----:B------:R-:W-:Y:S01]  /*8af0*/  @!P0 IADD3 R153, P4, R204, UR23, RZ ;  /* 0x00000017cc998c10 */ /* 0x000fe2000ff9e0ff */
[C---:B-1----:R-:W-:Y:S01]  /*8b00*/  HMMA.16816.F32.BF16 R4, R140.reuse, R144, R4 ;  /* 0x000000908c04723c */ /* 0x042fe20000041804 */
[----:B------:R-:W1:Y:S04]  /*8b10*/  LDSM.16.M88.4 R136, [R173+0xc900] ;  /* 0x00c90000ad88783b */ /* 0x000e680000000200 */
[----:B------:R-:W-:Y:S02]  /*8b20*/  @!P0 IADD3.X R152, R205, UR22, RZ, P5, !PT ;  /* 0x00000016cd988c10 */ /* 0x000fe4000affe4ff */
[----:B------:R-:W-:Y:S01]  /*8b30*/  @!P0 LEA R170, P5, R159, c[0x0][0x1f8], 0x1 ;  /* 0x00007e009faa8a11 */ /* 0x000fe200078a08ff */
[C---:B------:R-:W-:Y:S01]  /*8b40*/  HMMA.16816.F32.BF16 R8, R140.reuse, R146, R8 ;  /* 0x000000928c08723c */ /* 0x040fe20000041808 */
[----:B------:R-:W2:Y:S03]  /*8b50*/  LDSM.16.M88.4 R148, [R173+0xd100] ;  /* 0x00d10000ad94783b */ /* 0x000ea60000000200 */
[----:B------:R-:W-:Y:S02]  /*8b60*/  @!P0 IADD3.X R132, R195, UR22, RZ, P6, !PT ;  /* 0x00000016c3848c10 */ /* 0x000fe4000b7fe4ff */
[----:B------:R-:W-:Y:S02]  /*8b70*/  @!P0 LEA R174, P6, R157, c[0x0][0x1f8], 0x1 ;  /* 0x00007e009dae8a11 */ /* 0x000fe400078c08ff */
[----:B------:R-:W-:Y:S01]  /*8b80*/  @!P0 IADD3.X R0, R187, UR22, RZ, P4, !PT ;  /* 0x00000016bb008c10 */ /* 0x000fe2000a7fe4ff */
[----:B------:R-:W-:Y:S03]  /*8b90*/  UIADD3 UR22, UR21, -0x2, URZ ;  /* 0xfffffffe15167890 */ /* 0x000fe6000fffe03f */
[----:B------:R-:W-:Y:S01]  /*8ba0*/  @!P0 LEA R168, P4, R153, c[0x0][0x1f8], 0x1 ;  /* 0x00007e0099a88a11 */ /* 0x000fe200078808ff */
[----:B------:R-:W-:Y:S01]  /*8bb0*/  UISETP.GE.AND UP1, UPT, UR22, UR10, UPT ;  /* 0x0000000a1600728c */ /* 0x000fe2000bf26270 */
[----:B------:R-:W-:Y:S01]  /*8bc0*/  @!P0 LEA.HI.X R175, R157, c[0x0][0x1fc], R132, 0x1, P6 ;  /* 0x00007f009daf8a11 */ /* 0x000fe200030f0c84 */
[----:B------:R-:W-:Y:S01]  /*8bd0*/  @!P0 IMAD R132, R155, 0x6000, R200 ;  /* 0x000060009b848824 */ /* 0x000fe200078e02c8 */
[----:B------:R-:W-:Y:S02]  /*8be0*/  @!P0 LEA.HI.X R171, R159, c[0x0][0x1fc], R152, 0x1, P5 ;  /* 0x00007f009fab8a11 */ /* 0x000fe400028f0c98 */
[----:B------:R-:W-:Y:S02]  /*8bf0*/  @!P0 LEA.HI.X R169, R153, c[0x0][0x1fc], R0, 0x1, P4 ;  /* 0x00007f0099a98a11 */ /* 0x000fe400020f0c00 */
[----:B------:R-:W3:Y:S01]  /*8c00*/  LDSM.16.M88.4 R152, [R173+0xd900] ;  /* 0x00d90000ad98783b */ /* 0x000ee20000000200 */
[-C--:B------:R-:W-:Y:S02]  /*8c10*/  IADD3 R0, R188, R2.reuse, RZ ;  /* 0x00000002bc007210 */ /* 0x080fe40007ffe0ff */
[----:B------:R-:W-:Y:S01]  /*8c20*/  IADD3 R2, R185, R2, R188 ;  /* 0x00000002b9027210 */ /* 0x000fe20007ffe0bc */
[----:B------:R-:W-:Y:S02]  /*8c30*/  @UP1 USHF.R.S32.HI UR23, URZ, 0x1f, UR22 ;  /* 0x0000001f3f171899 */ /* 0x000fe40008011416 */
[----:B------:R-:W-:Y:S02]  /*8c40*/  @UP1 UIMAD.WIDE.U32 UR24, UR22, UR6, URZ ;  /* 0x00000006161812a5 */ /* 0x000fe4000f8e003f */
[----:B------:R-:W-:Y:S01]  /*8c50*/  @!PT LDS RZ, [RZ] ;  /* 0x00000000fffff984 */ /* 0x000fe20000000800 */
[----:B------:R-:W-:Y:S01]  /*8c60*/  @!PT LDS RZ, [RZ] ;  /* 0x00000000fffff984 */ /* 0x000fe20000000800 */
[----:B------:R-:W-:Y:S01]  /*8c70*/  @!PT LDS RZ, [RZ] ;  /* 0x00000000fffff984 */ /* 0x000fe20000000800 */
[----:B------:R4:W-:Y:S01]  /*8c80*/  @!P0 LDGSTS.E.BYPASS.LTC128B.128 [R132], [R160.64], !P3 ;  /* 0x00000000a0848fae */ /* 0x0009e2000d901d52 */
[----:B------:R-:W-:Y:S01]  /*8c90*/  @UP1 UIMAD UR23, UR23, UR6, URZ ;  /* 0x00000006171712a4 */ /* 0x000fe2000f8e023f */
[C---:B-1----:R-:W-:Y:S03]  /*8ca0*/  HMMA.16816.F32.BF16 R12, R140.reuse, R136, R12 ;  /* 0x000000888c0c723c */ /* 0x042fe6000004180c */
[----:B------:R-:W-:Y:S03]  /*8cb0*/  @UP1 UIMAD UR23, UR22, UR7, UR23 ;  /* 0x00000007161712a4 */ /* 0x000fe6000f8e0217 */
[----:B------:R1:W-:Y:S01]  /*8cc0*/  @!P0 LDGSTS.E.BYPASS.LTC128B.128 [R132+0x2000], [R166.64], !P2 ;  /* 0x02000000a6848fae */ /* 0x0003e2000d101d52 */
[----:B------:R-:W-:Y:S02]  /*8cd0*/  @UP1 USHF.L.U32 UR22, UR24, 0x6, URZ ;  /* 0x0000000618161899 */ /* 0x000fe4000800063f */
[----:B------:R-:W-:Y:S01]  /*8ce0*/  @UP1 UIADD3 UR23, UR25, UR23, URZ ;  /* 0x0000001719171290 */ /* 0x000fe2000fffe03f */
[C---:B------:R-:W-:Y:S01]  /*8cf0*/  HMMA.16816.F32.BF16 R16, R140.reuse, R138, R16 ;  /* 0x0000008a8c10723c */ /* 0x040fe20000041810 */
[----:B------:R-:W-:Y:S03]  /*8d00*/  UIADD3 UR25, UR15, 0x1, URZ ;  /* 0x000000010f197890 */ /* 0x000fe6000fffe03f */
[----:B------:R1:W-:Y:S01]  /*8d10*/  @!P0 LDGSTS.E.BYPASS.LTC128B.128 [R132+0x4000], [R164.64], !P1 ;  /* 0x04000000a4848fae */ /* 0x0003e2000c901d52 */
[----:B------:R-:W-:Y:S02]  /*8d20*/  @UP1 USHF.L.U64.HI UR23, UR24, 0x6, UR23 ;  /* 0x0000000618171899 */ /* 0x000fe40008010217 */
[----:B------:R-:W-:Y:S01]  /*8d30*/  @UP1 UIADD3 UR24, UP0, UR14, UR22, URZ ;  /* 0x000000160e181290 */ /* 0x000fe2000ff1e03f */
[C---:B--2---:R-:W-:Y:S04]  /*8d40*/  HMMA.16816.F32.BF16 R20, R140.reuse, R148, R20 ;  /* 0x000000948c14723c */ /* 0x044fe80000041814 */
[----:B------:R2:W-:Y:S04]  /*8d50*/  @!P0 LDGSTS.E.BYPASS.LTC128B.128 [R132+0x1000], [R174.64], !P3 ;  /* 0x01000000ae848fae */ /* 0x0005e8000d901d52 */
[C---:B------:R-:W-:Y:S04]  /*8d60*/  HMMA.16816.F32.BF16 R24, R140.reuse, R150, R24 ;  /* 0x000000968c18723c */ /* 0x040fe80000041818 */
[----:B------:R5:W-:Y:S04]  /*8d70*/  @!P0 LDGSTS.E.BYPASS.LTC128B.128 [R132+0x3000], [R170.64], !P2 ;  /* 0x03000000aa848fae */ /* 0x000be8000d101d52 */
[C---:B---3--:R-:W-:Y:S04]  /*8d80*/  HMMA.16816.F32.BF16 R28, R140.reuse, R152, R28 ;  /* 0x000000988c1c723c */ /* 0x048fe8000004181c */
[----:B------:R5:W-:Y:S01]  /*8d90*/  @!P0 LDGSTS.E.BYPASS.LTC128B.128 [R132+0x5000], [R168.64], !P1 ;  /* 0x05000000a8848fae */ /* 0x000be2000c901d52 */
[----:B------:R-:W-:Y:S03]  /*8da0*/  PLOP3.LUT P0, PT, PT, PT, UP1, 0x80, 0x0 ;  /* 0x000000000000781c */ /* 0x000fe60003f0f018 */
[----:B------:R-:W-:Y:S04]  /*8db0*/  HMMA.16816.F32.BF16 R32, R140, R154, R32 ;  /* 0x0000009a8c20723c */ /* 0x000fe80000041820 */
[----:B------:R-:W-:Y:S08]  /*8dc0*/  LDSM.16.M88.4 R144, [R181] ;  /* 0x00000000b590783b */ /* 0x000ff00000000200 */
[----:B------:R-:W3:Y:S08]  /*8dd0*/  LDSM.16.M88.4 R156, [R0+0xc100] ;  /* 0x00c10000009c783b */ /* 0x000ef00000000200 */
[----:B----4-:R-:W4:Y:S08]  /*8de0*/  LDSM.16.M88.4 R160, [R0+0xc900] ;  /* 0x00c9000000a0783b */ /* 0x010f300000000200 */
[----:B------:R-:W2:Y:S08]  /*8df0*/  LDSM.16.M88.4 R136, [R0+0xd100] ;  /* 0x00d100000088783b */ /* 0x000eb00000000200 */
[----:B------:R-:W0:Y:S08]  /*8e00*/  LDGDEPBAR ;  /* 0x00000000000079af */ /* 0x000e300000000000 */
[----:B-1----:R-:W1:Y:S01]  /*8e10*/  LDSM.16.M88.4 R164, [R0+0xd900] ;  /* 0x00d9000000a4783b */ /* 0x002e620000000200 */
[C---:B---3--:R-:W-:Y:S07]  /*8e20*/  HMMA.16816.F32.BF16 R4, R144.reuse, R156, R4 ;  /* 0x0000009c9004723c */ /* 0x048fee0000041804 */
[----:B------:R-:W-:Y:S01]  /*8e30*/  LDSM.16.M88.4 R148, [R180] ;  /* 0x00000000b494783b */ /* 0x000fe20000000200 */
[C---:B------:R-:W-:Y:S07]  /*8e40*/  HMMA.16816.F32.BF16 R8, R144.reuse, R158, R8 ;  /* 0x0000009e9008723c */ /* 0x040fee0000041808 */
[----:B-----5:R-:W3:Y:S01]  /*8e50*/  LDSM.16.M88.4 R168, [R172+0xc100] ;  /* 0x00c10000aca8783b */ /* 0x020ee20000000200 */
[C---:B----4-:R-:W-:Y:S07]  /*8e60*/  HMMA.16816.F32.BF16 R12, R144.reuse, R160, R12 ;  /* 0x000000a0900c723c */ /* 0x050fee000004180c */
[----:B------:R-:W4:Y:S01]  /*8e70*/  LDSM.16.M88.4 R140, [R172+0xc900] ;  /* 0x00c90000ac8c783b */ /* 0x000f220000000200 */
[C---:B------:R-:W-:Y:S07]  /*8e80*/  HMMA.16816.F32.BF16 R16, R144.reuse, R162, R16 ;  /* 0x000000a29010723c */ /* 0x040fee0000041810 */
[----:B------:R-:W5:Y:S01]  /*8e90*/  LDSM.16.M88.4 R152, [R172+0xd100] ;  /* 0x00d10000ac98783b */ /* 0x000f620000000200 */
[C---:B--2---:R-:W-:Y:S07]  /*8ea0*/  HMMA.16816.F32.BF16 R20, R144.reuse, R136, R20 ;  /* 0x000000889014723c */ /* 0x044fee0000041814 */
[----:B------:R-:W2:Y:S01]  /*8eb0*/  LDSM.16.M88.4 R156, [R172+0xd900] ;  /* 0x00d90000ac9c783b */ /* 0x000ea20000000200 */
[C---:B------:R-:W-:Y:S07]  /*8ec0*/  HMMA.16816.F32.BF16 R24, R144.reuse, R138, R24 ;  /* 0x0000008a9018723c */ /* 0x040fee0000041818 */
[----:B------:R-:W-:Y:S01]  /*8ed0*/  LDSM.16.M88.4 R136, [R186+0x4000] ;  /* 0x00400000ba88783b */ /* 0x000fe20000000200 */
[C---:B-1----:R-:W-:Y:S07]  /*8ee0*/  HMMA.16816.F32.BF16 R28, R144.reuse, R164, R28 ;  /* 0x000000a4901c723c */ /* 0x042fee000004181c */
[----:B------:R-:W-:Y:S01]  /*8ef0*/  LDSM.16.M88.4 R160, [R184+UR4+0xe900] ;  /* 0x00e90004b8a0783b */ /* 0x000fe20008000200 */
[----:B------:R-:W-:Y:S07]  /*8f00*/  HMMA.16816.F32.BF16 R32, R144, R166, R32 ;  /* 0x000000a69020723c */ /* 0x000fee0000041820 */
[----:B------:R-:W1:Y:S01]  /*8f10*/  LDSM.16.M88.4 R144, [R184+UR4+0xe100] ;  /* 0x00e10004b890783b */ /* 0x000e620008000200 */
[C---:B---3--:R-:W-:Y:S07]  /*8f20*/  HMMA.16816.F32.BF16 R4, R148.reuse, R168, R4 ;  /* 0x000000a89404723c */ /* 0x048fee0000041804 */
[----:B------:R-:W-:Y:S01]  /*8f30*/  LDSM.16.M88.4 R164, [R182+0x4000] ;  /* 0x00400000b6a4783b */ /* 0x000fe20000000200 */
[C---:B------:R-:W-:Y:S07]  /*8f40*/  HMMA.16816.F32.BF16 R8, R148.reuse, R170, R8 ;  /* 0x000000aa9408723c */ /* 0x040fee0000041808 */
[----:B------:R-:W-:Y:S01]  /*8f50*/  LDSM.16.M88.4 R168, [R173+0xe100] ;  /* 0x00e10000ada8783b */ /* 0x000fe20000000200 */
[C---:B----4-:R-:W-:Y:S08]  /*8f60*/  HMMA.16816.F32.BF16 R12, R148.reuse, R140, R12 ;  /* 0x0000008c940c723c */ /* 0x050ff0000004180c */
[C---:B------:R-:W-:Y:S01]  /*8f70*/  HMMA.16816.F32.BF16 R16, R148.reuse, R142, R16 ;  /* 0x0000008e9410723c */ /* 0x040fe20000041810 */
[----:B------:R-:W3:Y:S07]  /*8f80*/  LDSM.16.M88.4 R140, [R184+UR4+0xf100] ;  /* 0x00f10004b88c783b */ /* 0x000eee0008000200 */
[C---:B-----5:R-:W-:Y:S08]  /*8f90*/  HMMA.16816.F32.BF16 R20, R148.reuse, R152, R20 ;  /* 0x000000989414723c */ /* 0x060ff00000041814 */
[C---:B------:R-:W-:Y:S01]  /*8fa0*/  HMMA.16816.F32.BF16 R24, R148.reuse, R154, R24 ;  /* 0x0000009a9418723c */ /* 0x040fe20000041818 */
[----:B------:R-:W4:Y:S07]  /*8fb0*/  LDSM.16.M88.4 R152, [R184+UR4+0xf900] ;  /* 0x00f90004b898783b */ /* 0x000f2e0008000200 */
[C---:B--2---:R-:W-:Y:S08]  /*8fc0*/  HMMA.16816.F32.BF16 R28, R148.reuse, R156, R28 ;  /* 0x0000009c941c723c */ /* 0x044ff0000004181c */
[----:B------:R-:W-:Y:S01]  /*8fd0*/  HMMA.16816.F32.BF16 R32, R148, R158, R32 ;  /* 0x0000009e9420723c */ /* 0x000fe20000041820 */
[----:B------:R-:W2:Y:S07]  /*8fe0*/  LDSM.16.M88.4 R148, [R173+0xe900] ;  /* 0x00e90000ad94783b */ /* 0x000eae0000000200 */
[C---:B-1----:R-:W-:Y:S01]  /*8ff0*/  HMMA.16816.F32.BF16 R4, R136.reuse, R144, R4 ;  /* 0x000000908804723c */ /* 0x042fe20000041804 */
[----:B------:R-:W-:Y:S07]  /*9000*/  LDSM.16.M88.4 R156, [R173+0xf900] ;  /* 0x00f90000ad9c783b */ /* 0x000fee0000000200 */
[C---:B------:R-:W-:Y:S01]  /*9010*/  HMMA.16816.F32.BF16 R8, R136.reuse, R146, R8 ;  /* 0x000000928808723c */ /* 0x040fe20000041808 */
        /* <DEDUP_REMOVED lines=8> */
[----:B------:R-:W-:Y:S01]  /*90a0*/  HMMA.16816.F32.BF16 R32, R136, R154, R32 ;  /* 0x0000009a8820723c */ /* 0x000fe20000041820 */
[----:B------:R-:W4:Y:S07]  /*90b0*/  LDSM.16.M88.4 R136, [R0+0xe900] ;  /* 0x00e900000088783b */ /* 0x000f2e0000000200 */
[C---:B------:R-:W-:Y:S01]  /*90c0*/  HMMA.16816.F32.BF16 R4, R164.reuse, R168, R4 ;  /* 0x000000a8a404723c */ /* 0x040fe20000041804 */
[----:B------:R-:W-:Y:S07]  /*90d0*/  LDSM.16.M88.4 R152, [R180+0x4000] ;  /* 0x00400000b498783b */ /* 0x000fee0000000200 */
[C---:B------:R-:W-:Y:S01]  /*90e0*/  HMMA.16816.F32.BF16 R8, R164.reuse, R170, R8 ;  /* 0x000000aaa408723c */ /* 0x040fe20000041808 */
[----:B------:R-:W-:Y:S07]  /*90f0*/  LDSM.16.M88.4 R168, [R172+0xe100] ;  /* 0x00e10000aca8783b */ /* 0x000fee0000000200 */
        /* <DEDUP_REMOVED lines=8> */
[----:B------:R-:W5:Y:S07]  /*9180*/  LDSM.16.M88.4 R156, [R2+0xe900] ;  /* 0x00e90000029c783b */ /* 0x000f6e0000000200 */
[C---:B---3--:R-:W-:Y:S01]  /*9190*/  HMMA.16816.F32.BF16 R4, R140.reuse, R160, R4 ;  /* 0x000000a08c04723c */ /* 0x048fe20000041804 */
[----:B------:R-:W-:Y:S07]  /*91a0*/  LDSM.16.M88.4 R164, [R184+UR4+0x11100] ;  /* 0x01110004b8a4783b */ /* 0x000fee0008000200 */
[C---:B------:R-:W-:Y:S01]  /*91b0*/  HMMA.16816.F32.BF16 R8, R140.reuse, R162, R8 ;  /* 0x000000a28c08723c */ /* 0x040fe20000041808 */
[----:B------:R-:W-:Y:S07]  /*91c0*/  LDSM.16.M88.4 R160, [R184+UR4+0x10900] ;  /* 0x01090004b8a0783b */ /* 0x000fee0008000200 */
[C---:B----4-:R-:W-:Y:S08]  /*91d0*/  HMMA.16816.F32.BF16 R12, R140.reuse, R136, R12 ;  /* 0x000000888c0c723c */ /* 0x050ff0000004180c */
[C---:B------:R-:W-:Y:S01]  /*91e0*/  HMMA.16816.F32.BF16 R16, R140.reuse, R138, R16 ;  /* 0x0000008a8c10723c */ /* 0x040fe20000041810 */
[----:B------:R-:W3:Y:S07]  /*91f0*/  LDSM.16.M88.4 R136, [R2+0xf100] ;  /* 0x00f100000288783b */ /* 0x000eee0000000200 */
[C---:B--2---:R-:W-:Y:S08]  /*9200*/  HMMA.16816.F32.BF16 R20, R140.reuse, R148, R20 ;  /* 0x000000948c14723c */ /* 0x044ff00000041814 */
[C---:B------:R-:W-:Y:S01]  /*9210*/  HMMA.16816.F32.BF16 R24, R140.reuse, R150, R24 ;  /* 0x000000968c18723c */ /* 0x040fe20000041818 */
[----:B------:R-:W2:Y:S07]  /*9220*/  LDSM.16.M88.4 R148, [R2+0xf900] ;  /* 0x00f900000294783b */ /* 0x000eae0000000200 */
[C---:B-1----:R-:W-:Y:S08]  /*9230*/  HMMA.16816.F32.BF16 R28, R140.reuse, R144, R28 ;  /* 0x000000908c1c723c */ /* 0x042ff0000004181c */
[----:B------:R-:W-:Y:S01]  /*9240*/  HMMA.16816.F32.BF16 R32, R140, R146, R32 ;  /* 0x000000928c20723c */ /* 0x000fe20000041820 */
[----:B------:R-:W-:Y:S07]  /*9250*/  LDSM.16.M88.4 R140, [R186+0x8000] ;  /* 0x00800000ba8c783b */ /* 0x000fee0000000200 */
[C---:B------:R-:W-:Y:S01]  /*9260*/  HMMA.16816.F32.BF16 R4, R152.reuse, R168, R4 ;  /* 0x000000a89804723c */ /* 0x040fe20000041804 */
[----:B------:R-:W1:Y:S07]  /*9270*/  LDSM.16.M88.4 R144, [R184+UR4+0x10100] ;  /* 0x01010004b890783b */ /* 0x000e6e0008000200 */
[C---:B------:R-:W-:Y:S01]  /*9280*/  HMMA.16816.F32.BF16 R8, R152.reuse, R170, R8 ;  /* 0x000000aa9808723c */ /* 0x040fe20000041808 */
[----:B------:R-:W-:Y:S07]  /*9290*/  LDSM.16.M88.4 R168, [R173+0x10100] ;  /* 0x01010000ada8783b */ /* 0x000fee0000000200 */
[C---:B-----5:R-:W-:Y:S08]  /*92a0*/  HMMA.16816.F32.BF16 R12, R152.reuse, R156, R12 ;  /* 0x0000009c980c723c */ /* 0x060ff0000004180c */
[C---:B------:R-:W-:Y:S01]  /*92b0*/  HMMA.16816.F32.BF16 R16, R152.reuse, R158, R16 ;  /* 0x0000009e9810723c */ /* 0x040fe20000041810 */
[----:B------:R-:W4:Y:S07]  /*92c0*/  LDSM.16.M88.4 R156, [R184+UR4+0x11900] ;  /* 0x01190004b89c783b */ /* 0x000f2e0008000200 */
[C---:B---3--:R-:W-:Y:S08]  /*92d0*/  HMMA.16816.F32.BF16 R20, R152.reuse, R136, R20 ;  /* 0x000000889814723c */ /* 0x048ff00000041814 */
[C---:B------:R-:W-:Y:S01]  /*92e0*/  HMMA.16816.F32.BF16 R24, R152.reuse, R138, R24 ;  /* 0x0000008a9818723c */ /* 0x040fe20000041818 */
[----:B------:R-:W3:Y:S07]  /*92f0*/  LDSM.16.M88.4 R136, [R182+0x8000] ;  /* 0x00800000b688783b */ /* 0x000eee0000000200 */
[C---:B--2---:R-:W-:Y:S08]  /*9300*/  HMMA.16816.F32.BF16 R28, R152.reuse, R148, R28 ;  /* 0x00000094981c723c */ /* 0x044ff0000004181c */
[----:B------:R-:W-:Y:S01]  /*9310*/  HMMA.16816.F32.BF16 R32, R152, R150, R32 ;  /* 0x000000969820723c */ /* 0x000fe20000041820 */
[----:B------:R-:W2:Y:S07]  /*9320*/  LDSM.16.M88.4 R148, [R173+0x10900] ;  /* 0x01090000ad94783b */ /* 0x000eae0000000200 */
[C---:B-1----:R-:W-:Y:S01]  /*9330*/  HMMA.16816.F32.BF16 R4, R140.reuse, R144, R4 ;  /* 0x000000908c04723c */ /* 0x042fe20000041804 */
[----:B------:R-:W-:Y:S07]  /*9340*/  LDSM.16.M88.4 R152, [R173+0x11900] ;  /* 0x01190000ad98783b */ /* 0x000fee0000000200 */
[C---:B------:R-:W-:Y:S01]  /*9350*/  HMMA.16816.F32.BF16 R8, R140.reuse, R146, R8 ;  /* 0x000000928c08723c */ /* 0x040fe20000041808 */
[----:B------:R-:W1:Y:S07]  /*9360*/  LDSM.16.M88.4 R144, [R173+0x11100] ;  /* 0x01110000ad90783b */ /* 0x000e6e0000000200 */
[C---:B------:R-:W-:Y:S01]  /*9370*/  HMMA.16816.F32.BF16 R12, R140.reuse, R160, R12 ;  /* 0x000000a08c0c723c */ /* 0x040fe2000004180c */
[----:B------:R-:W-:Y:S07]  /*9380*/  LDSM.16.M88.4 R172, [R172+0x10100] ;  /* 0x01010000acac783b */ /* 0x000fee0000000200 */
        /* <DEDUP_REMOVED lines=8> */
[C---:B---3--:R-:W-:Y:S01]  /*9410*/  HMMA.16816.F32.BF16 R4, R136.reuse, R168, R4 ;  /* 0x000000a88804723c */ /* 0x048fe20000041804 */
[----:B------:R-:W3:Y:S07]  /*9420*/  LDSM.16.M88.4 R156, [R0+0x11100] ;  /* 0x01110000009c783b */ /* 0x000eee0000000200 */
[C---:B------:R-:W-:Y:S01]  /*9430*/  HMMA.16816.F32.BF16 R8, R136.reuse, R170, R8 ;  /* 0x000000aa8808723c */ /* 0x040fe20000041808 */
[----:B------:R-:W-:Y:S07]  /*9440*/  LDSM.16.M88.4 R168, [R180+0x8000] ;  /* 0x00800000b4a8783b */ /* 0x000fee0000000200 */
[C---:B--2---:R-:W-:Y:S08]  /*9450*/  HMMA.16816.F32.BF16 R12, R136.reuse, R148, R12 ;  /* 0x00000094880c723c */ /* 0x044ff0000004180c */
[C---:B------:R-:W-:Y:S01]  /*9460*/  HMMA.16816.F32.BF16 R16, R136.reuse, R150, R16 ;  /* 0x000000968810723c */ /* 0x040fe20000041810 */
[----:B------:R-:W2:Y:S07]  /*9470*/  LDSM.16.M88.4 R148, [R0+0x11900] ;  /* 0x011900000094783b */ /* 0x000eae0000000200 */
[C---:B-1----:R-:W-:Y:S08]  /*9480*/  HMMA.16816.F32.BF16 R20, R136.reuse, R144, R20 ;  /* 0x000000908814723c */ /* 0x042ff00000041814 */
[C---:B------:R-:W-:Y:S01]  /*9490*/  HMMA.16816.F32.BF16 R24, R136.reuse, R146, R24 ;  /* 0x000000928818723c */ /* 0x040fe20000041818 */
[----:B------:R-:W-:Y:S07]  /*94a0*/  LDSM.16.M88.4 R144, [R2+0x11900] ;  /* 0x011900000290783b */ /* 0x000fee0000000200 */
[C---:B------:R-:W-:Y:S08]  /*94b0*/  HMMA.16816.F32.BF16 R28, R136.reuse, R152, R28 ;  /* 0x00000098881c723c */ /* 0x040ff0000004181c */
[----:B------:R-:W-:Y:S01]  /*94c0*/  HMMA.16816.F32.BF16 R32, R136, R154, R32 ;  /* 0x0000009a8820723c */ /* 0x000fe20000041820 */
[----:B------:R-:W1:Y:S07]  /*94d0*/  LDSM.16.M88.4 R136, [R2+0x10900] ;  /* 0x010900000288783b */ /* 0x000e6e0000000200 */
[C---:B-----5:R-:W-:Y:S08]  /*94e0*/  HMMA.16816.F32.BF16 R4, R160.reuse, R164, R4 ;  /* 0x000000a4a004723c */ /* 0x060ff00000041804 */
[C---:B------:R-:W-:Y:S08]  /*94f0*/  HMMA.16816.F32.BF16 R8, R160.reuse, R166, R8 ;  /* 0x000000a6a008723c */ /* 0x040ff00000041808 */
[C---:B----4-:R-:W-:Y:S08]  /*9500*/  HMMA.16816.F32.BF16 R12, R160.reuse, R140, R12 ;  /* 0x0000008ca00c723c */ /* 0x050ff0000004180c */
[C---:B------:R-:W-:Y:S01]  /*9510*/  HMMA.16816.F32.BF16 R16, R160.reuse, R142, R16 ;  /* 0x0000008ea010723c */ /* 0x040fe20000041810 */
[----:B------:R-:W4:Y:S01]  /*9520*/  LDSM.16.M88.4 R140, [R2+0x11100] ;  /* 0x01110000028c783b */ /* 0x000f220000000200 */
[----:B------:R-:W-:Y:S06]  /*9530*/  DEPBAR.LE SB0, 0x2 ;  /* 0x000080800000791a */ /* 0x000fec0000000000 */
[C---:B---3--:R-:W-:Y:S01]  /*9540*/  HMMA.16816.F32.BF16 R20, R160.reuse, R156, R20 ;  /* 0x0000009ca014723c */ /* 0x048fe20000041814 */
[----:B------:R-:W-:Y:S07]  /*9550*/  BAR.SYNC.DEFER_BLOCKING 0x0 ;  /* 0x0000000000007b1d */ /* 0x000fee0000010000 */
[C---:B------:R-:W-:Y:S08]  /*9560*/  HMMA.16816.F32.BF16 R24, R160.reuse, R158, R24 ;  /* 0x0000009ea018723c */ /* 0x040ff00000041818 */
[C---:B--2---:R-:W-:Y:S08]  /*9570*/  HMMA.16816.F32.BF16 R28, R160.reuse, R148, R28 ;  /* 0x00000094a01c723c */ /* 0x044ff0000004181c */
[----:B------:R-:W-:Y:S01]  /*9580*/  HMMA.16816.F32.BF16 R32, R160, R150, R32 ;  /* 0x00000096a020723c */ /* 0x000fe20000041820 */
[----:B------:R-:W-:Y:S07]  /*9590*/  LDSM.16.MT88.4 R148, [R135+UR4+0x2900] ;  /* 0x002900048794783b */ /* 0x000fee0008004200 */
[C---:B------:R-:W-:Y:S08]  /*95a0*/  HMMA.16816.F32.BF16 R4, R168.reuse, R172, R4 ;  /* 0x000000aca804723c */ /* 0x040ff00000041804 */
        /* <DEDUP_REMOVED lines=50> */
[----:B------:R-:W1:Y:S01]  /*98d0*/  LDSM.16.MT88.4 R136, [R135+UR4+0x100] ;  /* 0x000100048788783b */ /* 0x000e620008004200 */
[--C-:B------:R-:W-:Y:S01]  /*98e0*/  FFMA.FTZ R159, R4, c[0x0][0x2d0], -R166.reuse ;  /* 0x0000b400049f7a23 */ /* 0x100fe200000108a6 */
[----:B------:R-:W-:Y:S01]  /*98f0*/  IADD3 R4, R135, UR4, RZ ;  /* 0x0000000487047c10 */ /* 0x000fe2000fffe0ff */
[C---:B------:R-:W-:Y:S02]  /*9900*/  FADD.FTZ R133, -R0.reuse, R3 ;  /* 0x0000000300857221 */ /* 0x040fe40000010100 */
[----:B------:R-:W-:Y:S01]  /*9910*/  FMUL.FTZ R165, R0, c[0x0][0x2d0] ;  /* 0x0000b40000a57a20 */ /* 0x000fe20000410000 */
[----:B------:R-:W2:Y:S01]  /*9920*/  MUFU.EX2 R132, R132 ;  /* 0x0000008400847308 */ /* 0x000ea20000000800 */
[----:B------:R-:W-:Y:S01]  /*9930*/  FMUL.FTZ R3, R133, c[0x0][0x2d0] ;  /* 0x0000b40085037a20 */ /* 0x000fe20000410000 */
[----:B------:R-:W-:Y:S01]  /*9940*/  IADD3 R133, R183, R4, RZ ;  /* 0x00000004b7857210 */ /* 0x000fe20007ffe0ff */
[--C-:B------:R-:W-:Y:S02]  /*9950*/  FFMA.FTZ R162, R5, c[0x0][0x2d0], -R166.reuse ;  /* 0x0000b40005a27a23 */ /* 0x100fe400000108a6 */
[--C-:B------:R-:W-:Y:S02]  /*9960*/  FFMA.FTZ R157, R8, c[0x0][0x2d0], -R166.reuse ;  /* 0x0000b400089d7a23 */ /* 0x100fe400000108a6 */
[--C-:B------:R-:W-:Y:S01]  /*9970*/  FFMA.FTZ R160, R9, c[0x0][0x2d0], -R166.reuse ;  /* 0x0000b40009a07a23 */ /* 0x100fe200000108a6 */
[----:B------:R-:W3:Y:S01]  /*9980*/  LDSM.16.MT88.4 R140, [R133+0x100] ;  /* 0x00010000858c783b */ /* 0x000ee20000004200 */
[--C-:B------:R-:W-:Y:S01]  /*9990*/  FFMA.FTZ R164, R6, c[0x0][0x2d0], -R165.reuse ;  /* 0x0000b40006a47a23 */ /* 0x100fe200000108a5 */
[----:B------:R-:W4:Y:S01]  /*99a0*/  MUFU.EX2 R3, R3 ;  /* 0x0000000300037308 */ /* 0x000f220000000800 */
[--C-:B------:R-:W-:Y:S02]  /*99b0*/  FFMA.FTZ R161, R7, c[0x0][0x2d0], -R165.reuse ;  /* 0x0000b40007a17a23 */ /* 0x100fe400000108a5 */
[--C-:B------:R-:W-:Y:S02]  /*99c0*/  FFMA.FTZ R163, R10, c[0x0][0x2d0], -R165.reuse ;  /* 0x0000b4000aa37a23 */ /* 0x100fe400000108a5 */
[--C-:B------:R-:W-:Y:S01]  /*99d0*/  FFMA.FTZ R158, R11, c[0x0][0x2d0], -R165.reuse ;  /* 0x0000b4000b9e7a23 */ /* 0x100fe200000108a5 */
[----:B------:R-:W-:Y:S01]  /*99e0*/  LDSM.16.MT88.4 R144, [R133+0x900] ;  /* 0x000900008590783b */ /* 0x000fe20000004200 */
[--C-:B------:R-:W-:Y:S02]  /*99f0*/  FFMA.FTZ R169, R16, c[0x0][0x2d0], -R166.reuse ;  /* 0x0000b40010a97a23 */ /* 0x100fe400000108a6 */
[--C-:B------:R-:W-:Y:S01]  /*9a00*/  FFMA.FTZ R170, R17, c[0x0][0x2d0], -R166.reuse ;  /* 0x0000b40011aa7a23 */ /* 0x100fe200000108a6 */
[----:B------:R-:W-:Y:S01]  /*9a10*/  MUFU.EX2 R159, R159 ;  /* 0x0000009f009f7308 */ /* 0x000fe20000000800 */
[--C-:B------:R-:W-:Y:S02]  /*9a20*/  FFMA.FTZ R173, R18, c[0x0][0x2d0], -R165.reuse ;  /* 0x0000b40012ad7a23 */ /* 0x100fe400000108a5 */
[--C-:B------:R-:W-:Y:S01]  /*9a30*/  FFMA.FTZ R174, R19, c[0x0][0x2d0], -R165.reuse ;  /* 0x0000b40013ae7a23 */ /* 0x100fe200000108a5 */
[----:B------:R-:W-:Y:S01]  /*9a40*/  LDSM.16.MT88.4 R152, [R133+0x2900] ;  /* 0x002900008598783b */ /* 0x000fe20000004200 */
[C---:B--2---:R-:W-:Y:S02]  /*9a50*/  FMUL.FTZ R4, R132.reuse, R128 ;  /* 0x0000008084047220 */ /* 0x044fe40000410000 */
[C---:B------:R-:W-:Y:S02]  /*9a60*/  FMUL.FTZ R5, R132.reuse, R129 ;  /* 0x0000008184057220 */ /* 0x040fe40000410000 */
[C---:B------:R-:W-:Y:S01]  /*9a70*/  FMUL.FTZ R8, R132.reuse, R124 ;  /* 0x0000007c84087220 */ /* 0x040fe20000410000 */
[----:B------:R-:W2:Y:S01]  /*9a80*/  MUFU.EX2 R162, R162 ;  /* 0x000000a200a27308 */ /* 0x000ea20000000800 */
[C---:B------:R-:W-:Y:S01]  /*9a90*/  FMUL.FTZ R9, R132.reuse, R125 ;  /* 0x0000007d84097220 */ /* 0x040fe20000410000 */
[----:B------:R-:W-:Y:S01]  /*9aa0*/  LDSM.16.MT88.4 R16, [R134+UR4+0x900] ;  /* 0x000900048610783b */ /* 0x000fe20008004200 */
[C---:B------:R-:W-:Y:S02]  /*9ab0*/  FMUL.FTZ R100, R132.reuse, R100 ;  /* 0x0000006484647220 */ /* 0x040fe40000410000 */
[C---:B----4-:R-:W-:Y:S02]  /*9ac0*/  FMUL.FTZ R6, R3.reuse, R130 ;  /* 0x0000008203067220 */ /* 0x050fe40000410000 */
[C---:B------:R-:W-:Y:S02]  /*9ad0*/  FMUL.FTZ R7, R3.reuse, R131 ;  /* 0x0000008303077220 */ /* 0x040fe40000410000 */
[C---:B------:R-:W-:Y:S01]  /*9ae0*/  FMUL.FTZ R10, R3.reuse, R126 ;  /* 0x0000007e030a7220 */ /* 0x040fe20000410000 */
[----:B------:R-:W-:Y:S01]  /*9af0*/  MUFU.EX2 R157, R157 ;  /* 0x0000009d009d7308 */ /* 0x000fe20000000800 */
[C---:B------:R-:W-:Y:S02]  /*9b00*/  FMUL.FTZ R11, R3.reuse, R127 ;  /* 0x0000007f030b7220 */ /* 0x040fe40000410000 */
[----:B------:R-:W4:Y:S01]  /*9b10*/  LDSM.16.MT88.4 R124, [R134+UR4+0x100] ;  /* 0x00010004867c783b */ /* 0x000f220008004200 */
[C---:B------:R-:W-:Y:S02]  /*9b20*/  FMUL.FTZ R101, R132.reuse, R101 ;  /* 0x0000006584657220 */ /* 0x040fe40000410000 */
[C---:B------:R-:W-:Y:S02]  /*9b30*/  FMUL.FTZ R102, R3.reuse, R102 ;  /* 0x0000006603667220 */ /* 0x040fe40000410000 */
[C---:B------:R-:W-:Y:S02]  /*9b40*/  FMUL.FTZ R103, R3.reuse, R103 ;  /* 0x0000006703677220 */ /* 0x040fe40000410000 */
[----:B------:R-:W5:Y:S01]  /*9b50*/  MUFU.EX2 R160, R160 ;  /* 0x000000a000a07308 */ /* 0x000f620000000800 */
[C---:B------:R-:W-:Y:S02]  /*9b60*/  FMUL.FTZ R104, R132.reuse, R104 ;  /* 0x0000006884687220 */ /* 0x040fe40000410000 */
[----:B------:R-:W-:Y:S01]  /*9b70*/  FMUL.FTZ R105, R132, R105 ;  /* 0x0000006984697220 */ /* 0x000fe20000410000 */
[----:B--2---:R-:W-:Y:S01]  /*9b80*/  F2FP.BF16.PACK_AB R128, R162, R159 ;  /* 0x0000009fa280723e */ /* 0x004fe200000010ff */
        /* <DEDUP_REMOVED lines=10> */
[C---:B------:R-:W-:Y:S02]  /*9c30*/  FMUL.FTZ R114, R3.reuse, R114 ;  /* 0x0000007203727220 */ /* 0x040fe40000410000 */
[C---:B------:R-:W-:Y:S01]  /*9c40*/  FMUL.FTZ R115, R3.reuse, R115 ;  /* 0x0000007303737220 */ /* 0x040fe20000410000 */
[----:B-----5:R-:W-:Y:S01]  /*9c50*/  F2FP.BF16.PACK_AB R130, R160, R157 ;  /* 0x0000009da082723e */ /* 0x020fe200000010ff */
        /* <DEDUP_REMOVED lines=9> */
[----:B------:R-:W5:Y:S01]  /*9cf0*/  MUFU.EX2 R158, R158 ;  /* 0x0000009e009e7308 */ /* 0x000f620000000800 */
[C---:B------:R-:W-:Y:S02]  /*9d00*/  FMUL.FTZ R36, R132.reuse, R36 ;  /* 0x0000002484247220 */ /* 0x040fe40000410000 */
[----:B------:R-:W-:Y:S01]  /*9d10*/  FMUL.FTZ R37, R132, R37 ;  /* 0x0000002584257220 */ /* 0x000fe20000410000 */
[----:B--2---:R-:W-:Y:S01]  /*9d20*/  F2FP.BF16.PACK_AB R129, R161, R164 ;  /* 0x000000a4a181723e */ /* 0x004fe200000010ff */
[C---:B------:R-:W-:Y:S02]  /*9d30*/  FMUL.FTZ R38, R3.reuse, R38 ;  /* 0x0000002603267220 */ /* 0x040fe40000410000 */
[----:B------:R-:W-:Y:S02]  /*9d40*/  FMUL.FTZ R39, R3, R39 ;  /* 0x0000002703277220 */ /* 0x000fe40000410000 */
[--C-:B------:R-:W-:Y:S01]  /*9d50*/  FFMA.FTZ R175, R28, c[0x0][0x2d0], -R166.reuse ;  /* 0x0000b4001caf7a23 */ /* 0x100fe200000108a6 */
[----:B------:R-:W-:Y:S01]  /*9d60*/  MUFU.EX2 R169, R169 ;  /* 0x000000a900a97308 */ /* 0x000fe20000000800 */
[--C-:B------:R-:W-:Y:S02]  /*9d70*/  FFMA.FTZ R208, R29, c[0x0][0x2d0], -R166.reuse ;  /* 0x0000b4001dd07a23 */ /* 0x100fe400000108a6 */
[--C-:B------:R-:W-:Y:S02]  /*9d80*/  FFMA.FTZ R207, R32, c[0x0][0x2d0], -R166.reuse ;  /* 0x0000b40020cf7a23 */ /* 0x100fe400000108a6 */
[--C-:B------:R-:W-:Y:S02]  /*9d90*/  FFMA.FTZ R209, R30, c[0x0][0x2d0], -R165.reuse ;  /* 0x0000b4001ed17a23 */ /* 0x100fe400000108a5 */
[--C-:B------:R-:W-:Y:S02]  /*9da0*/  FFMA.FTZ R210, R31, c[0x0][0x2d0], -R165.reuse ;  /* 0x0000b4001fd27a23 */ /* 0x100fe400000108a5 */
[----:B------:R-:W-:Y:S01]  /*9db0*/  LDSM.16.MT88.4 R28, [R133+0x1900] ;  /* 0x00190000851c783b */ /* 0x000fe20000004200 */
[--C-:B------:R-:W-:Y:S01]  /*9dc0*/  FFMA.FTZ R211, R34, c[0x0][0x2d0], -R165.reuse ;  /* 0x0000b40022d37a23 */ /* 0x100fe200000108a5 */
[----:B------:R-:W2:Y:S01]  /*9dd0*/  MUFU.EX2 R170, R170 ;  /* 0x000000aa00aa7308 */ /* 0x000ea20000000800 */
[----:B------:R-:W-:Y:S01]  /*9de0*/  FMUL.FTZ R40, R132, R40 ;  /* 0x0000002884287220 */ /* 0x000fe20000410000 */
[----:B-----5:R-:W-:Y:S01]  /*9df0*/  F2FP.BF16.PACK_AB R131, R158, R163 ;  /* 0x000000a39e83723e */ /* 0x020fe200000010ff */
[C---:B------:R-:W-:Y:S02]  /*9e00*/  FMUL.FTZ R41, R132.reuse, R41 ;  /* 0x0000002984297220 */ /* 0x040fe40000410000 */
[C---:B------:R-:W-:Y:S02]  /*9e10*/  FMUL.FTZ R42, R3.reuse, R42 ;  /* 0x0000002a032a7220 */ /* 0x040fe40000410000 */
[----:B------:R-:W-:Y:S02]  /*9e20*/  FMUL.FTZ R43, R3, R43 ;  /* 0x0000002b032b7220 */ /* 0x000fe40000410000 */
[C---:B-1----:R-:W-:Y:S01]  /*9e30*/  HMMA.16816.F32.BF16 R4, R128.reuse, R136, R4 ;  /* 0x000000888004723c */ /* 0x042fe20000041804 */
[----:B------:R-:W-:Y:S04]  /*9e40*/  MUFU.EX2 R173, R173 ;  /* 0x000000ad00ad7308 */ /* 0x000fe80000000800 */
[----:B------:R-:W-:Y:S02]  /*9e50*/  FMUL.FTZ R44, R132, R44 ;  /* 0x0000002c842c7220 */ /* 0x000fe40000410000 */
[----:B------:R-:W-:Y:S01]  /*9e60*/  IADD3 R136, R134, UR4, RZ ;  /* 0x0000000486887c10 */ /* 0x000fe2000fffe0ff */
[C---:B------:R-:W-:Y:S03]  /*9e70*/  HMMA.16816.F32.BF16 R8, R128.reuse, R138, R8 ;  /* 0x0000008a8008723c */ /* 0x040fe60000041808 */
[----:B------:R-:W1:Y:S01]  /*9e80*/  MUFU.EX2 R174, R174 ;  /* 0x000000ae00ae7308 */ /* 0x000e620000000800 */
[----:B------:R-:W-:Y:S01]  /*9e90*/  IADD3 R156, R183, R136, RZ ;  /* 0x00000088b79c7210 */ /* 0x000fe20007ffe0ff */
[C---:B------:R-:W-:Y:S02]  /*9ea0*/  FMUL.FTZ R45, R132.reuse, R45 ;  /* 0x0000002d842d7220 */ /* 0x040fe40000410000 */
[C---:B------:R-:W-:Y:S01]  /*9eb0*/  FMUL.FTZ R46, R3.reuse, R46 ;  /* 0x0000002e032e7220 */ /* 0x040fe20000410000 */
[C---:B---3--:R-:W-:Y:S01]  /*9ec0*/  HMMA.16816.F32.BF16 R100, R128.reuse, R140, R100 ;  /* 0x0000008c8064723c */ /* 0x048fe20000041864 */
[----:B------:R-:W3:Y:S03]  /*9ed0*/  LDSM.16.MT88.4 R136, [R156+0x100] ;  /* 0x000100009c88783b */ /* 0x000ee60000004200 */
[C---:B------:R-:W-:Y:S01]  /*9ee0*/  FMUL.FTZ R47, R3.reuse, R47 ;  /* 0x0000002f032f7220 */ /* 0x040fe20000410000 */
[----:B------:R-:W-:Y:S01]  /*9ef0*/  MUFU.EX2 R175, R175 ;  /* 0x000000af00af7308 */ /* 0x000fe20000000800 */
[C---:B------:R-:W-:Y:S02]  /*9f00*/  FMUL.FTZ R48, R132.reuse, R48 ;  /* 0x0000003084307220 */ /* 0x040fe40000410000 */
[C---:B------:R-:W-:Y:S01]  /*9f10*/  HMMA.16816.F32.BF16 R104, R128.reuse, R142, R104 ;  /* 0x0000008e8068723c */ /* 0x040fe20000041868 */
[----:B------:R-:W5:Y:S03]  /*9f20*/  LDSM.16.MT88.4 R140, [R135+UR4+0x2100] ;  /* 0x00210004878c783b */ /* 0x000f660008004200 */
        /* <DEDUP_REMOVED lines=11> */
[C---:B------:R-:W-:Y:S04]  /*9fe0*/  FMUL.FTZ R55, R3.reuse, R55 ;  /* 0x0000003703377220 */ /* 0x040fe80000410000 */
[C---:B------:R-:W-:Y:S01]  /*9ff0*/  FMUL.FTZ R56, R132.reuse, R56 ;  /* 0x0000003884387220 */ /* 0x040fe20000410000 */
[----:B------:R-:W-:Y:S01]  /*a000*/  MUFU.EX2 R209, R209 ;  /* 0x000000d100d17308 */ /* 0x000fe20000000800 */
[C---:B------:R-:W-:Y:S02]  /*a010*/  FMUL.FTZ R57, R132.reuse, R57 ;  /* 0x0000003984397220 */ /* 0x040fe40000410000 */
[C---:B------:R-:W-:Y:S01]  /*a020*/  FMUL.FTZ R58, R3.reuse, R58 ;  /* 0x0000003a033a7220 */ /* 0x040fe20000410000 */
[C---:B---3--:R-:W-:Y:S03]  /*a030*/  HMMA.16816.F32.BF16 R116, R128.reuse, R136, R116 ;  /* 0x000000888074723c */ /* 0x048fe60000041874 */
[C---:B------:R-:W-:Y:S02]  /*a040*/  FMUL.FTZ R59, R3.reuse, R59 ;  /* 0x0000003b033b7220 */ /* 0x040fe40000410000 */
[C---:B------:R-:W-:Y:S01]  /*a050*/  FMUL.FTZ R60, R132.reuse, R60 ;  /* 0x0000003c843c7220 */ /* 0x040fe20000410000 */
[----:B------:R-:W-:Y:S01]  /*a060*/  MUFU.EX2 R210, R210 ;  /* 0x000000d200d27308 */ /* 0x000fe20000000800 */
[C---:B------:R-:W-:Y:S01]  /*a070*/  FMUL.FTZ R61, R132.reuse, R61 ;  /* 0x0000003d843d7220 */ /* 0x040fe20000410000 */
[C---:B------:R-:W-:Y:S01]  /*a080*/  HMMA.16816.F32.BF16 R120, R128.reuse, R138, R120 ;  /* 0x0000008a8078723c */ /* 0x040fe20000041878 */
[----:B------:R-:W3:Y:S03]  /*a090*/  LDSM.16.MT88.4 R136, [R134+UR4+0x2100] ;  /* 0x002100048688783b */ /* 0x000ee60008004200 */
[C---:B------:R-:W-:Y:S02]  /*a0a0*/  FMUL.FTZ R62, R3.reuse, R62 ;  /* 0x0000003e033e7220 */ /* 0x040fe40000410000 */
[C---:B------:R-:W-:Y:S02]  /*a0b0*/  FMUL.FTZ R63, R3.reuse, R63 ;  /* 0x0000003f033f7220 */ /* 0x040fe40000410000 */
[C---:B-----5:R-:W-:Y:S01]  /*a0c0*/  HMMA.16816.F32.BF16 R36, R128.reuse, R140, R36 ;  /* 0x0000008c8024723c */ /* 0x060fe20000041824 */
[----:B------:R-:W-:Y:S03]  /*a0d0*/  MUFU.EX2 R211, R211 ;  /* 0x000000d300d37308 */ /* 0x000fe60000000800 */
[C---:B------:R-:W-:Y:S02]  /*a0e0*/  FMUL.FTZ R64, R132.reuse, R64 ;  /* 0x0000004084407220 */ /* 0x040fe40000410000 */
[C---:B------:R-:W-:Y:S02]  /*a0f0*/  FMUL.FTZ R65, R132.reuse, R65 ;  /* 0x0000004184417220 */ /* 0x040fe40000410000 */
[C---:B------:R-:W-:Y:S01]  /*a100*/  HMMA.16816.F32.BF16 R40, R128.reuse, R142, R40 ;  /* 0x0000008e8028723c */ /* 0x040fe20000041828 */
[----:B------:R-:W5:Y:S03]  /*a110*/  LDSM.16.MT88.4 R140, [R156+0x2100] ;  /* 0x002100009c8c783b */ /* 0x000f660000004200 */
[C---:B------:R-:W-:Y:S02]  /*a120*/  FMUL.FTZ R66, R3.reuse, R66 ;  /* 0x0000004203427220 */ /* 0x040fe40000410000 */
[C---:B------:R-:W-:Y:S02]  /*a130*/  FMUL.FTZ R67, R3.reuse, R67 ;  /* 0x0000004303437220 */ /* 0x040fe40000410000 */
[C---:B----4-:R-:W-:Y:S04]  /*a140*/  HMMA.16816.F32.BF16 R44, R128.reuse, R124, R44 ;  /* 0x0000007c802c723c */ /* 0x050fe8000004182c */
[C---:B------:R-:W-:Y:S02]  /*a150*/  FMUL.FTZ R68, R132.reuse, R68 ;  /* 0x0000004484447220 */ /* 0x040fe40000410000 */
[C---:B------:R-:W-:Y:S02]  /*a160*/  FMUL.FTZ R69, R132.reuse, R69 ;  /* 0x0000004584457220 */ /* 0x040fe40000410000 */
[C---:B------:R-:W-:Y:S01]  /*a170*/  HMMA.16816.F32.BF16 R48, R128.reuse, R126, R48 ;  /* 0x0000007e8030723c */ /* 0x040fe20000041830 */
[----:B------:R-:W4:Y:S03]  /*a180*/  LDSM.16.MT88.4 R124, [R135+UR4+0x4100] ;  /* 0x00410004877c783b */ /* 0x000f260008004200 */
        /* <DEDUP_REMOVED lines=11> */
[C---:B-----5:R-:W-:Y:S04]  /*a240*/  HMMA.16816.F32.BF16 R60, R128.reuse, R140, R60 ;  /* 0x0000008c803c723c */ /* 0x060fe8000004183c */
[C---:B------:R-:W-:Y:S02]  /*a250*/  FMUL.FTZ R78, R3.reuse, R78 ;  /* 0x0000004e034e7220 */ /* 0x040fe40000410000 */
[C---:B------:R-:W-:Y:S02]  /*a260*/  FMUL.FTZ R79, R3.reuse, R79 ;  /* 0x0000004f034f7220 */ /* 0x040fe40000410000 */
[C---:B------:R-:W-:Y:S01]  /*a270*/  HMMA.16816.F32.BF16 R64, R128.reuse, R142, R64 ;  /* 0x0000008e8040723c */ /* 0x040fe20000041840 */
[----:B------:R-:W5:Y:S03]  /*a280*/  LDSM.16.MT88.4 R140, [R134+UR4+0x4100] ;  /* 0x00410004868c783b */ /* 0x000f660008004200 */
        /* <DEDUP_REMOVED lines=8> */
[----:B------:R-:W-:Y:S02]  /*a310*/  FMUL.FTZ R85, R132, R85 ;  /* 0x0000005584557220 */ /* 0x000fe40000410000 */
[C---:B------:R-:W-:Y:S01]  /*a320*/  FMUL.FTZ R86, R3.reuse, R86 ;  /* 0x0000005603567220 */ /* 0x040fe20000410000 */
[C---:B---3--:R-:W-:Y:S03]  /*a330*/  HMMA.16816.F32.BF16 R76, R128.reuse, R136, R76 ;  /* 0x00000088804c723c */ /* 0x048fe6000004184c */
[----:B------:R-:W-:Y:S02]  /*a340*/  FMUL.FTZ R87, R3, R87 ;  /* 0x0000005703577220 */ /* 0x000fe40000410000 */
[--C-:B------:R-:W-:Y:S02]  /*a350*/  FFMA.FTZ R167, R12, c[0x0][0x2d0], -R166.reuse ;  /* 0x0000b4000ca77a23 */ /* 0x100fe400000108a6 */
[----:B------:R-:W-:Y:S01]  /*a360*/  FFMA.FTZ R168, R13, c[0x0][0x2d0], -R166 ;  /* 0x0000b4000da87a23 */ /* 0x000fe200000108a6 */
[C---:B------:R-:W-:Y:S01]  /*a370*/  HMMA.16816.F32.BF16 R80, R128.reuse, R138, R80 ;  /* 0x0000008a8050723c */ /* 0x040fe20000041850 */
[----:B------:R-:W3:Y:S02]  /*a380*/  LDSM.16.MT88.4 R136, [R135+UR4+0x900] ;  /* 0x000900048788783b */ /* 0x000ee40008004200 */
[----:B------:R-:W-:Y:S01]  /*a390*/  MUFU.EX2 R167, R167 ;  /* 0x000000a700a77308 */ /* 0x000fe20000000800 */
[--C-:B------:R-:W-:Y:S01]  /*a3a0*/  FFMA.FTZ R171, R14, c[0x0][0x2d0], -R165.reuse ;  /* 0x0000b4000eab7a23 */ /* 0x100fe200000108a5 */
[----:B--2---:R-:W-:Y:S01]  /*a3b0*/  F2FP.BF16.PACK_AB R14, R170, R169 ;  /* 0x000000a9aa0e723e */ /* 0x004fe200000010ff */
[----:B------:R-:W-:Y:S01]  /*a3c0*/  FFMA.FTZ R172, R15, c[0x0][0x2d0], -R165 ;  /* 0x0000b4000fac7a23 */ /* 0x000fe200000108a5 */
[----:B-1----:R-:W-:Y:S01]  /*a3d0*/  F2FP.BF16.PACK_AB R15, R174, R173 ;  /* 0x000000adae0f723e */ /* 0x002fe200000010ff */
[C---:B-----5:R-:W-:Y:S04]  /*a3e0*/  HMMA.16816.F32.BF16 R84, R128.reuse, R140, R84 ;  /* 0x0000008c8054723c */ /* 0x060fe80000041854 */
[C---:B------:R-:W-:Y:S01]  /*a3f0*/  FMUL.FTZ R88, R132.reuse, R88 ;  /* 0x0000005884587220 */ /* 0x040fe20000410000 */
[----:B------:R-:W1:Y:S01]  /*a400*/  MUFU.EX2 R168, R168 ;  /* 0x000000a800a87308 */ /* 0x000e620000000800 */
[C---:B------:R-:W-:Y:S02]  /*a410*/  FMUL.FTZ R89, R132.reuse, R89 ;  /* 0x0000005984597220 */ /* 0x040fe40000410000 */
[C---:B------:R-:W-:Y:S04]  /*a420*/  FMUL.FTZ R90, R3.reuse, R90 ;  /* 0x0000005a035a7220 */ /* 0x040fe80000410000 */
[C---:B------:R-:W-:Y:S02]  /*a430*/  FMUL.FTZ R91, R3.reuse, R91 ;  /* 0x0000005b035b7220 */ /* 0x040fe40000410000 */
[C---:B------:R-:W-:Y:S01]  /*a440*/  FMUL.FTZ R92, R132.reuse, R92 ;  /* 0x0000005c845c7220 */ /* 0x040fe20000410000 */
[----:B------:R-:W-:Y:S01]  /*a450*/  MUFU.EX2 R171, R171 ;  /* 0x000000ab00ab7308 */ /* 0x000fe20000000800 */
[C---:B------:R-:W-:Y:S02]  /*a460*/  FMUL.FTZ R93, R132.reuse, R93 ;  /* 0x0000005d845d7220 */ /* 0x040fe40000410000 */
[C---:B------:R-:W-:Y:S01]  /*a470*/  FMUL.FTZ R94, R3.reuse, R94 ;  /* 0x0000005e035e7220 */ /* 0x040fe20000410000 */
[C---:B------:R-:W-:Y:S01]  /*a480*/  HMMA.16816.F32.BF16 R88, R128.reuse, R142, R88 ;  /* 0x0000008e8058723c */ /* 0x040fe20000041858 */
[----:B------:R-:W2:Y:S02]  /*a490*/  LDSM.16.MT88.4 R140, [R156+0x900] ;  /* 0x000900009c8c783b */ /* 0x000ea40000004200 */
[C---:B------:R-:W-:Y:S02]  /*a4a0*/  FMUL.FTZ R95, R3.reuse, R95 ;  /* 0x0000005f035f7220 */ /* 0x040fe40000410000 */
[C---:B------:R-:W-:Y:S01]  /*a4b0*/  FMUL.FTZ R96, R132.reuse, R96 ;  /* 0x0000006084607220 */ /* 0x040fe20000410000 */
[----:B------:R-:W5:Y:S01]  /*a4c0*/  MUFU.EX2 R172, R172 ;  /* 0x000000ac00ac7308 */ /* 0x000f620000000800 */
[----:B------:R-:W-:Y:S02]  /*a4d0*/  FMUL.FTZ R97, R132, R97 ;  /* 0x0000006184617220 */ /* 0x000fe40000410000 */
[C---:B------:R-:W-:Y:S01]  /*a4e0*/  FMUL.FTZ R98, R3.reuse, R98 ;  /* 0x0000006203627220 */ /* 0x040fe20000410000 */
[C---:B----4-:R-:W-:Y:S03]  /*a4f0*/  HMMA.16816.F32.BF16 R92, R128.reuse, R124, R92 ;  /* 0x0000007c805c723c */ /* 0x050fe6000004185c */
[C---:B------:R-:W-:Y:S01]  /*a500*/  FMUL.FTZ R99, R3.reuse, R99 ;  /* 0x0000006303637220 */ /* 0x040fe20000410000 */
[----:B-1----:R-:W-:Y:S01]  /*a510*/  F2FP.BF16.PACK_AB R12, R168, R167 ;  /* 0x000000a7a80c723e */ /* 0x002fe200000010ff */
[----:B------:R-:W-:Y:S01]  /*a520*/  FFMA.FTZ R164, R3, R202, R164 ;  /* 0x000000ca03a47223 */ /* 0x000fe200000100a4 */
[----:B------:R-:W-:Y:S01]  /*a530*/  @P0 IADD3 R3, P4, R192, UR22, RZ ;  /* 0x00000016c0030c10 */ /* 0x000fe2000ff9e0ff */
[----:B------:R-:W-:Y:S02]  /*a540*/  FFMA.FTZ R159, R132, R201, R159 ;  /* 0x000000c9849f7223 */ /* 0x000fe4000001009f */
[----:B------:R-:W-:Y:S01]  /*a550*/  FADD.FTZ R164, R161, R164 ;  /* 0x000000a4a1a47221 */ /* 0x000fe20000010000 */
[----:B------:R-:W-:Y:S01]  /*a560*/  HMMA.16816.F32.BF16 R96, R128, R126, R96 ;  /* 0x0000007e8060723c */ /* 0x000fe20000041860 */
[----:B------:R-:W1:Y:S02]  /*a570*/  LDSM.16.MT88.4 R124, [R134+UR4+0x2900] ;  /* 0x00290004867c783b */ /* 0x000e640008004200 */
[----:B------:R-:W-:Y:S02]  /*a580*/  FADD.FTZ R162, R162, R159 ;  /* 0x0000009fa2a27221 */ /* 0x000fe40000010000 */
[----:B------:R-:W-:Y:S02]  /*a590*/  FADD.FTZ R163, R163, R164 ;  /* 0x000000a4a3a37221 */ /* 0x000fe40000010000 */
[----:B------:R-:W-:Y:S02]  /*a5a0*/  FADD.FTZ R157, R157, R162 ;  /* 0x000000a29d9d7221 */ /* 0x000fe40000010000 */
[----:B------:R-:W4:Y:S03]  /*a5b0*/  LDSM.16.MT88.4 R128, [R156+0x2900] ;  /* 0x002900009c80783b */ /* 0x000f260000004200 */
[----:B-----5:R-:W-:Y:S01]  /*a5c0*/  F2FP.BF16.PACK_AB R13, R172, R171 ;  /* 0x000000abac0d723e */ /* 0x020fe200000010ff */
[----:B------:R-:W-:Y:S02]  /*a5d0*/  FADD.FTZ R160, R160, R157 ;  /* 0x0000009da0a07221 */ /* 0x000fe40000010000 */
[----:B------:R-:W-:Y:S02]  /*a5e0*/  FADD.FTZ R158, R158, R163 ;  /* 0x000000a39e9e7221 */ /* 0x000fe40000010000 */
[----:B------:R-:W-:Y:S02]  /*a5f0*/  FADD.FTZ R167, R167, R160 ;  /* 0x000000a0a7a77221 */ /* 0x000fe40000010000 */
[C---:B---3--:R-:W-:Y:S05]  /*a600*/  HMMA.16816.F32.BF16 R4, R12.reuse, R136, R4 ;  /* 0x000000880c04723c */ /* 0x048fea0000041804 */
        /* <DEDUP_REMOVED lines=11> */
[----:B------:R-:W-:Y:S04]  /*a6c0*/  FADD.FTZ R173, R174, R173 ;  /* 0x000000adaead7221 */ /* 0x000fe80000010000 */
[C---:B------:R-:W-:Y:S08]  /*a6d0*/  HMMA.16816.F32.BF16 R108, R12.reuse, R16, R108 ;  /* 0x000000100c6c723c */ /* 0x040ff0000004186c */
[C---:B------:R-:W-:Y:S01]  /*a6e0*/  HMMA.16816.F32.BF16 R112, R12.reuse, R18, R112 ;  /* 0x000000120c70723c */ /* 0x040fe20000041870 */
[----:B------:R-:W3:Y:S07]  /*a6f0*/  LDSM.16.MT88.4 R16, [R135+UR4+0x4900] ;  /* 0x004900048710783b */ /* 0x000eee0008004200 */
[C---:B--2---:R-:W-:Y:S08]  /*a700*/  HMMA.16816.F32.BF16 R116, R12.reuse, R140, R116 ;  /* 0x0000008c0c74723c */ /* 0x044ff00000041874 */
[C---:B------:R-:W-:Y:S01]  /*a710*/  HMMA.16816.F32.BF16 R120, R12.reuse, R142, R120 ;  /* 0x0000008e0c78723c */ /* 0x040fe20000041878 */
[----:B------:R-:W-:Y:S07]  /*a720*/  LDSM.16.MT88.4 R140, [R135+UR4+0x3100] ;  /* 0x00310004878c783b */ /* 0x000fee0008004200 */
        /* <DEDUP_REMOVED lines=9> */
[----:B------:R-:W2:Y:S01]  /*a7c0*/  MUFU.EX2 R149, R149 ;  /* 0x0000009500957308 */ /* 0x000ea20000000800 */
        /* <DEDUP_REMOVED lines=9> */
[----:B------:R-:W1:Y:S03]  /*a860*/  LDSM.16.MT88.4 R124, [R134+UR4+0x4900] ;  /* 0x00490004867c783b */ /* 0x000e660008004200 */
[----:B------:R-:W-:Y:S01]  /*a870*/  FFMA.FTZ R165, R35, c[0x0][0x2d0], -R165 ;  /* 0x0000b40023a57a23 */ /* 0x000fe200000108a5 */
[----:B------:R-:W5:Y:S03]  /*a880*/  MUFU.EX2 R151, R151 ;  /* 0x0000009700977308 */ /* 0x000f660000000800 */
[C---:B----4-:R-:W-:Y:S01]  /*a890*/  HMMA.16816.F32.BF16 R60, R12.reuse, R128, R60 ;  /* 0x000000800c3c723c */ /* 0x050fe2000004183c */
[----:B------:R-:W-:Y:S06]  /*a8a0*/  LDSM.16.MT88.4 R24, [R134+UR4+0x1100] ;  /* 0x001100048618783b */ /* 0x000fec0008004200 */
[----:B------:R-:W-:Y:S01]  /*a8b0*/  MUFU.EX2 R152, R152 ;  /* 0x0000009800987308 */ /* 0x000fe20000000800 */
[C---:B------:R-:W-:Y:S01]  /*a8c0*/  HMMA.16816.F32.BF16 R64, R12.reuse, R130, R64 ;  /* 0x000000820c40723c */ /* 0x040fe20000041840 */
[----:B------:R-:W4:Y:S07]  /*a8d0*/  LDSM.16.MT88.4 R128, [R156+0x4900] ;  /* 0x004900009c80783b */ /* 0x000f2e0000004200 */
[C---:B---3--:R-:W-:Y:S01]  /*a8e0*/  HMMA.16816.F32.BF16 R68, R12.reuse, R16, R68 ;  /* 0x000000100c44723c */ /* 0x048fe20000041844 */
[----:B------:R-:W-:Y:S01]  /*a8f0*/  LDSM.16.MT88.4 R32, [R156+0x1900] ;  /* 0x001900009c20783b */ /* 0x000fe20000004200 */
[----:B------:R-:W3:Y:S06]  /*a900*/  MUFU.EX2 R153, R153 ;  /* 0x0000009900997308 */ /* 0x000eec0000000800 */
[C---:B------:R-:W-:Y:S01]  /*a910*/  HMMA.16816.F32.BF16 R72, R12.reuse, R18, R72 ;  /* 0x000000120c48723c */ /* 0x040fe20000041848 */
[----:B------:R-:W2:Y:S03]  /*a920*/  LDSM.16.MT88.4 R16, [R135+UR4+0x1100] ;  /* 0x001100048710783b */ /* 0x000ea60008004200 */
[----:B------:R-:W-:Y:S04]  /*a930*/  MUFU.EX2 R154, R154 ;  /* 0x0000009a009a7308 */ /* 0x000fe80000000800 */
[C---:B------:R-:W-:Y:S06]  /*a940*/  HMMA.16816.F32.BF16 R76, R12.reuse, R136, R76 ;  /* 0x000000880c4c723c */ /* 0x040fec000004184c */
[----:B------:R-:W2:Y:S02]  /*a950*/  MUFU.EX2 R155, R155 ;  /* 0x0000009b009b7308 */ /* 0x000ea40000000800 */
[C---:B------:R-:W-:Y:S01]  /*a960*/  HMMA.16816.F32.BF16 R80, R12.reuse, R138, R80 ;  /* 0x0000008a0c50723c */ /* 0x040fe20000041850 */
[----:B------:R-:W3:Y:S07]  /*a970*/  LDSM.16.MT88.4 R136, [R156+0x1100] ;  /* 0x001100009c88783b */ /* 0x000eee0000004200 */
[C---:B-1----:R-:W-:Y:S01]  /*a980*/  HMMA.16816.F32.BF16 R84, R12.reuse, R124, R84 ;  /* 0x0000007c0c54723c */ /* 0x042fe20000041854 */
[----:B------:R-:W1:Y:S07]  /*a990*/  MUFU.EX2 R166, R166 ;  /* 0x000000a600a67308 */ /* 0x000e6e0000000800 */
[C---:B------:R-:W-:Y:S01]  /*a9a0*/  HMMA.16816.F32.BF16 R88, R12.reuse, R126, R88 ;  /* 0x0000007e0c58723c */ /* 0x040fe20000041858 */
[----:B------:R-:W1:Y:S02]  /*a9b0*/  LDSM.16.MT88.4 R124, [R134+UR4+0x3100] ;  /* 0x00310004867c783b */ /* 0x000e640008004200 */
[----:B------:R-:W1:Y:S05]  /*a9c0*/  MUFU.EX2 R212, R165 ;  /* 0x000000a500d47308 */ /* 0x000e6a0000000800 */
[C---:B----4-:R-:W-:Y:S08]  /*a9d0*/  HMMA.16816.F32.BF16 R92, R12.reuse, R128, R92 ;  /* 0x000000800c5c723c */ /* 0x050ff0000004185c */
[----:B------:R-:W-:Y:S07]  /*a9e0*/  HMMA.16816.F32.BF16 R96, R12, R130, R96 ;  /* 0x000000820c60723c */ /* 0x000fee0000041860 */
[----:B--2---:R-:W-:Y:S01]  /*a9f0*/  F2FP.BF16.PACK_AB R12, R149, R148 ;  /* 0x00000094950c723e */ /* 0x004fe200000010ff */
[----:B------:R-:W-:Y:S01]  /*aa00*/  FADD.FTZ R148, R148, R169 ;  /* 0x000000a994947221 */ /* 0x000fe20000010000 */
[----:B-----5:R-:W-:Y:S03]  /*aa10*/  F2FP.BF16.PACK_AB R14, R151, R150 ;  /* 0x00000096970e723e */ /* 0x020fe600000010ff */
[----:B---3--:R-:W-:Y:S01]  /*aa20*/  F2FP.BF16.PACK_AB R13, R153, R152 ;  /* 0x00000098990d723e */ /* 0x008fe200000010ff */
[----:B------:R-:W-:Y:S01]  /*aa30*/  FADD.FTZ R152, R152, R173 ;  /* 0x000000ad98987221 */ /* 0x000fe20000010000 */
[----:B------:R-:W-:Y:S01]  /*aa40*/  F2FP.BF16.PACK_AB R15, R155, R154 ;  /* 0x0000009a9b0f723e */ /* 0x000fe200000010ff */
[----:B------:R-:W-:Y:S02]  /*aa50*/  FADD.FTZ R149, R149, R148 ;  /* 0x0000009495957221 */ /* 0x000fe40000010000 */
[----:B------:R-:W-:Y:S02]  /*aa60*/  FADD.FTZ R153, R153, R152 ;  /* 0x0000009899997221 */ /* 0x000fe40000010000 */
[----:B------:R-:W-:Y:S02]  /*aa70*/  FADD.FTZ R150, R150, R149 ;  /* 0x0000009596967221 */ /* 0x000fe40000010000 */
[C---:B------:R-:W-:Y:S03]  /*aa80*/  HMMA.16816.F32.BF16 R4, R12.reuse, R16, R4 ;  /* 0x000000100c04723c */ /* 0x040fe60000041804 */
[----:B------:R-:W-:Y:S02]  /*aa90*/  FADD.FTZ R154, R154, R153 ;  /* 0x000000999a9a7221 */ /* 0x000fe40000010000 */
[----:B------:R-:W-:Y:S02]  /*aaa0*/  FADD.FTZ R150, R151, R150 ;  /* 0x0000009697967221 */ /* 0x000fe40000010000 */
[----:B------:R-:W-:Y:S01]  /*aab0*/  FADD.FTZ R154, R155, R154 ;  /* 0x0000009a9b9a7221 */ /* 0x000fe20000010000 */
[C---:B------:R-:W-:Y:S01]  /*aac0*/  HMMA.16816.F32.BF16 R8, R12.reuse, R18, R8 ;  /* 0x000000120c08723c */ /* 0x040fe20000041808 */
[----:B------:R-:W2:Y:S07]  /*aad0*/  LDSM.16.MT88.4 R16, [R156+0x3100] ;  /* 0x003100009c10783b */ /* 0x000eae0000004200 */
[C---:B------:R-:W-:Y:S08]  /*aae0*/  HMMA.16816.F32.BF16 R100, R12.reuse, R20, R100 ;  /* 0x000000140c64723c */ /* 0x040ff00000041864 */
[C---:B------:R-:W-:Y:S01]  /*aaf0*/  HMMA.16816.F32.BF16 R104, R12.reuse, R22, R104 ;  /* 0x000000160c68723c */ /* 0x040fe20000041868 */
[----:B------:R-:W3:Y:S07]  /*ab00*/  LDSM.16.MT88.4 R20, [R135+UR4+0x5100] ;  /* 0x005100048714783b */ /* 0x000eee0008004200 */
[C---:B------:R-:W-:Y:S08]  /*ab10*/  HMMA.16816.F32.BF16 R108, R12.reuse, R24, R108 ;  /* 0x000000180c6c723c */ /* 0x040ff0000004186c */
[C---:B------:R-:W-:Y:S01]  /*ab20*/  HMMA.16816.F32.BF16 R112, R12.reuse, R26, R112 ;  /* 0x0000001a0c70723c */ /* 0x040fe20000041870 */
[----:B------:R-:W4:Y:S07]  /*ab30*/  LDSM.16.MT88.4 R24, [R133+0x5100] ;  /* 0x005100008518783b */ /* 0x000f2e0000004200 */
        /* <DEDUP_REMOVED lines=11> */
[----:B------:R-:W1:Y:S07]  /*abf0*/  LDSM.16.MT88.4 R124, [R134+UR4+0x5100] ;  /* 0x00510004867c783b */ /* 0x000e6e0008004200 */
[C---:B--2---:R-:W-:Y:S08]  /*ac00*/  HMMA.16816.F32.BF16 R60, R12.reuse, R16, R60 ;  /* 0x000000100c3c723c */ /* 0x044ff0000004183c */
[C---:B------:R-:W-:Y:S01]  /*ac10*/  HMMA.16816.F32.BF16 R64, R12.reuse, R18, R64 ;  /* 0x000000120c40723c */ /* 0x040fe20000041840 */
[----:B------:R-:W2:Y:S07]  /*ac20*/  LDSM.16.MT88.4 R16, [R156+0x5100] ;  /* 0x005100009c10783b */ /* 0x000eae0000004200 */
[C---:B---3--:R-:W-:Y:S08]  /*ac30*/  HMMA.16816.F32.BF16 R68, R12.reuse, R20, R68 ;  /* 0x000000140c44723c */ /* 0x048ff00000041844 */
[C---:B------:R-:W-:Y:S01]  /*ac40*/  HMMA.16816.F32.BF16 R72, R12.reuse, R22, R72 ;  /* 0x000000160c48723c */ /* 0x040fe20000041848 */
[----:B------:R-:W3:Y:S07]  /*ac50*/  LDSM.16.MT88.4 R20, [R135+UR4+0x1900] ;  /* 0x001900048714783b */ /* 0x000eee0008004200 */
[C---:B----4-:R-:W-:Y:S08]  /*ac60*/  HMMA.16816.F32.BF16 R76, R12.reuse, R24, R76 ;  /* 0x000000180c4c723c */ /* 0x050ff0000004184c */
[C---:B------:R-:W-:Y:S01]  /*ac70*/  HMMA.16816.F32.BF16 R80, R12.reuse, R26, R80 ;  /* 0x0000001a0c50723c */ /* 0x040fe20000041850 */
[----:B------:R-:W4:Y:S07]  /*ac80*/  LDSM.16.MT88.4 R24, [R134+UR4+0x1900] ;  /* 0x001900048618783b */ /* 0x000f2e0008004200 */
[C---:B-1----:R-:W-:Y:S08]  /*ac90*/  HMMA.16816.F32.BF16 R84, R12.reuse, R124, R84 ;  /* 0x0000007c0c54723c */ /* 0x042ff00000041854 */
[C---:B------:R-:W-:Y:S08]  /*aca0*/  HMMA.16816.F32.BF16 R88, R12.reuse, R126, R88 ;  /* 0x0000007e0c58723c */ /* 0x040ff00000041858 */
[C---:B--2---:R-:W-:Y:S08]  /*acb0*/  HMMA.16816.F32.BF16 R92, R12.reuse, R16, R92 ;  /* 0x000000100c5c723c */ /* 0x044ff0000004185c */
[----:B------:R-:W-:Y:S01]  /*acc0*/  HMMA.16816.F32.BF16 R96, R12, R18, R96 ;  /* 0x000000120c60723c */ /* 0x000fe20000041860 */
[----:B------:R1:W-:Y:S06]  /*acd0*/  LDSM.16.MT88.4 R16, [R133+0x5900] ;  /* 0x005900008510783b */ /* 0x0003ec0000004200 */
        /* <DEDUP_REMOVED lines=9> */
[C---:B---3--:R-:W-:Y:S01]  /*ad70*/  HMMA.16816.F32.BF16 R128, R12.reuse, R20, R4 ;  /* 0x000000140c80723c */ /* 0x048fe20000041804 */
[----:B------:R-:W2:Y:S02]  /*ad80*/  LDSM.16.MT88.4 R4, [R156+0x3900] ;  /* 0x003900009c04783b */ /* 0x000ea40000004200 */
[----:B-1----:R-:W-:Y:S01]  /*ad90*/  MOV R133, R2 ;  /* 0x0000000200857202 */ /* 0x002fe20000000f00 */
[----:B------:R-:W-:Y:S02]  /*ada0*/  FADD.FTZ R211, R211, R210 ;  /* 0x000000d2d3d37221 */ /* 0x000fe40000010000 */
[----:B------:R-:W-:Y:S02]  /*adb0*/  FADD.FTZ R201, R166, R201 ;  /* 0x000000c9a6c97221 */ /* 0x000fe40000010000 */
[C---:B------:R-:W-:Y:S01]  /*adc0*/  HMMA.16816.F32.BF16 R124, R12.reuse, R22, R8 ;  /* 0x000000160c7c723c */ /* 0x040fe20000041808 */
[----:B------:R-:W1:Y:S03]  /*add0*/  LDSM.16.MT88.4 R8, [R135+UR4+0x5900] ;  /* 0x005900048708783b */ /* 0x000e660008004200 */
[----:B------:R-:W-:Y:S03]  /*ade0*/  FADD.FTZ R202, R212, R211 ;  /* 0x000000d3d4ca7221 */ /* 0x000fe60000010000 */
[----:B------:R-:W-:Y:S01]  /*adf0*/  @P0 LEA R22, P6, R3, c[0x0][0x1c8], 0x1 ;  /* 0x0000720003160a11 */ /* 0x000fe200078c08ff */
        /* <DEDUP_REMOVED lines=14> */
[----:B------:R-:W2:Y:S07]  /*aee0*/  LDSM.16.MT88.4 R4, [R134+UR4+0x5900] ;  /* 0x005900048604783b */ /* 0x000eae0008004200 */
[C---:B-1----:R-:W-:Y:S07]  /*aef0*/  HMMA.16816.F32.BF16 R68, R12.reuse, R8, R68 ;  /* 0x000000080c44723c */ /* 0x042fee0000041844 */
[----:B------:R-:W-:Y:S01]  /*af00*/  @P0 IADD3 R8, P5, R179, UR22, RZ ;  /* 0x00000016b3080c10 */ /* 0x000fe2000ffbe0ff */
[C---:B------:R-:W-:Y:S04]  /*af10*/  HMMA.16816.F32.BF16 R72, R12.reuse, R10, R72 ;  /* 0x0000000a0c48723c */ /* 0x040fe80000041848 */
[----:B------:R-:W-:Y:S02]  /*af20*/  @P0 IADD3.X R9, R178, UR23, RZ, P5, !PT ;  /* 0x00000017b2090c10 */ /* 0x000fe4000affe4ff */
[----:B------:R-:W-:Y:S02]  /*af30*/  @P0 IADD3 R28, P5, R192, UR24, RZ ;  /* 0x00000018c01c0c10 */ /* 0x000fe4000ffbe0ff */
[----:B------:R-:W-:Y:S01]  /*af40*/  @P0 IADD3.X R10, R199, UR23, RZ, P4, !PT ;  /* 0x00000017c70a0c10 */ /* 0x000fe2000a7fe4ff */
[C---:B------:R-:W-:Y:S03]  /*af50*/  HMMA.16816.F32.BF16 R76, R12.reuse, R16, R76 ;  /* 0x000000100c4c723c */ /* 0x040fe6000004184c */
[C---:B------:R-:W-:Y:S02]  /*af60*/  @P0 LEA R20, P4, R8.reuse, c[0x0][0x1c8], 0x1 ;  /* 0x0000720008140a11 */ /* 0x040fe400078808ff */
[----:B------:R-:W-:Y:S02]  /*af70*/  @P0 LEA.HI.X R23, R3, c[0x0][0x1cc], R10, 0x1, P6 ;  /* 0x0000730003170a11 */ /* 0x000fe400030f0c0a */
[----:B------:R-:W-:Y:S01]  /*af80*/  @P0 LEA.HI.X R21, R8, c[0x0][0x1cc], R9, 0x1, P4 ;  /* 0x0000730008150a11 */ /* 0x000fe200020f0c09 */
[C---:B------:R-:W-:Y:S01]  /*af90*/  HMMA.16816.F32.BF16 R80, R12.reuse, R18, R80 ;  /* 0x000000120c50723c */ /* 0x040fe20000041850 */
[----:B------:R-:W1:Y:S03]  /*afa0*/  LDSM.16.MT88.4 R8, [R156+0x5900] ;  /* 0x005900009c08783b */ /* 0x000e660000004200 */
[----:B------:R-:W-:Y:S01]  /*afb0*/  @P0 IADD3 R26, P4, R177, UR22, RZ ;  /* 0x00000016b11a0c10 */ /* 0x000fe2000ff9e0ff */
[----:B------:R-:W-:Y:S02]  /*afc0*/  @UP1 UIADD3.X UR22, UR13, UR23, URZ, UP0, !UPT ;  /* 0x000000170d161290 */ /* 0x000fe400087fe43f */
[----:B------:R-:W-:Y:S01]  /*afd0*/  UISETP.GE.AND UP0, UPT, UR15, 0x1, UPT ;  /* 0x000000010f00788c */ /* 0x000fe2000bf06270 */
[----:B------:R-:W-:Y:S01]  /*afe0*/  @P0 LEA R24, P6, R26, c[0x0][0x1c8], 0x1 ;  /* 0x000072001a180a11 */ /* 0x000fe200078c08ff */
[C---:B--2---:R-:W-:Y:S01]  /*aff0*/  HMMA.16816.F32.BF16 R84, R12.reuse, R4, R84 ;  /* 0x000000040c54723c */ /* 0x044fe20000041854 */
        /* <DEDUP_REMOVED lines=21> */
[C---:B-1----:R-:W-:Y:S02]  /*b150*/  HMMA.16816.F32.BF16 R92, R12.reuse, R8, R92 ;  /* 0x000000080c5c723c */ /* 0x042fe4000004185c */
        /* <DEDUP_REMOVED lines=16> */
.L_x_2149:
        /* <DEDUP_REMOVED lines=21> */
.L_x_2160:
[----:B------:R-:W-:Y:S04]  /*b3b0*/  DEPBAR.LE SB0, 0x2 ;  /* 0x000080800000791a */ /* 0x000fe80000000000 */
[----:B------:R-:W-:Y:S01]  /*b3c0*/  BAR.SYNC.DEFER_BLOCKING 0x0 ;  /* 0x0000000000007b1d */ /* 0x000fe20000010000 */
[----:B------:R-:W-:Y:S01]  /*b3d0*/  UIMAD UR4, UR5, 0x6000, URZ ;  /* 0x00006000050478a4 */ /* 0x000fe2000f8e023f */
[----:B------:R-:W-:Y:S01]  /*b3e0*/  IMAD.U32 R29, RZ, RZ, UR15 ;  /* 0x0000000fff1d7e24 */ /* 0x000fe2000f8e00ff */
[----:B------:R-:W-:Y:S06]  /*b3f0*/  UISETP.GE.AND UP1, UPT, UR10, UR17, UPT ;  /* 0x000000110a00728c */ /* 0x000fec000bf26270 */
[----:B------:R-:W-:Y:S05]  /*b400*/  PLOP3.LUT P0, PT, PT, PT, UP1, 0x80, 0x0 ;  /* 0x000000000000781c */ /* 0x000fea0003f0f018 */
[----:B------:R-:W-:Y:S04]  /*b410*/  @!UP1 UIADD3 UR7, UR17, -0x1, URZ ;  /* 0xffffffff11079890 */ /* 0x000fe8000fffe03f */
[----:B------:R-:W-:Y:S02]  /*b420*/  @!UP1 USHF.R.S32.HI UR6, URZ, 0x1f, UR7 ;  /* 0x0000001f3f069899 */ /* 0x000fe40008011407 */
[----:B------:R-:W-:Y:S02]  /*b430*/  @!UP1 UIMAD.WIDE.U32 UR20, UR7, UR8, URZ ;  /* 0x00000008071492a5 */ /* 0x000fe4000f8e003f */
[----:B------:R-:W-:Y:S01]  /*b440*/  @!UP1 UIMAD UR6, UR6, UR8, URZ ;  /* 0x00000008060692a4 */ /* 0x000fe2000f8e023f */
[----:B------:R-:W-:Y:S01]  /*b450*/  @!P0 IMAD R168, R29, 0x6000, R200 ;  /* 0x000060001da88824 */ /* 0x000fe200078e02c8 */
[----:B------:R-:W-:Y:S02]  /*b460*/  LDSM.16.M88.4 R32, [R186] ;  /* 0x00000000ba20783b */ /* 0x000fe40000000200 */
        /* <DEDUP_REMOVED lines=11> */
[----:B------:R-:W4:Y:S05]  /*b520*/  LDSM.16.M88.4 R136, [R184+UR4+0xd900] ;  /* 0x00d90004b888783b */ /* 0x000f2a0008000200 */
[----:B------:R-:W-:Y:S01]  /*b530*/  LDSM.16.M88.4 R140, [R182] ;  /* 0x00000000b68c783b */ /* 0x000fe20000000200 */
[C---:B-1----:R-:W-:Y:S07]  /*b540*/  HMMA.16816.F32.BF16 R4, R32.reuse, R8, RZ ;  /* 0x000000082004723c */ /* 0x042fee00000418ff */
[----:B------:R-:W-:Y:S02]  /*b550*/  @!P0 IADD3.X R9, R195, UR6, RZ, P5, !PT ;  /* 0x00000006c3098c10 */ /* 0x000fe4000affe4ff */
[C---:B------:R-:W-:Y:S03]  /*b560*/  @!P0 LEA R170, P5, R13.reuse, c[0x0][0x1f8], 0x1 ;  /* 0x00007e000daa8a11 */ /* 0x040fe600078a08ff */
[----:B------:R-:W-:Y:S02]  /*b570*/  @!P0 LEA.HI.X R173, R0, c[0x0][0x1fc], R9, 0x1, P4 ;  /* 0x00007f0000ad8a11 */ /* 0x000fe400020f0c09 */
[C---:B------:R-:W-:Y:S01]  /*b580*/  HMMA.16816.F32.BF16 R8, R32.reuse, R10, RZ ;  /* 0x0000000a2008723c */ /* 0x040fe200000418ff */
[----:B------:R-:W-:Y:S02]  /*b590*/  @!P0 LEA.HI.X R171, R13, c[0x0][0x1fc], R12, 0x1, P5 ;  /* 0x00007f000dab8a11 */ /* 0x000fe400028f0c0c */
[----:B------:R-:W-:Y:S02]  /*b5a0*/  IADD3 R0, R184, UR4, RZ ;  /* 0x00000004b8007c10 */ /* 0x000fe4000fffe0ff */
[----:B------:R-:W-:Y:S01]  /*b5b0*/  @!P0 IADD3 R2, P4, R210, UR7, RZ ;  /* 0x00000007d2028c10 */ /* 0x000fe2000ff9e0ff */
[----:B------:R-:W-:Y:S02]  /*b5c0*/  @!UP1 UIADD3 UR7, UP0, UR12, UR7, URZ ;  /* 0x000000070c079290 */ /* 0x000fe4000ff1e03f */
[C---:B--2---:R-:W-:Y:S01]  /*b5d0*/  HMMA.16816.F32.BF16 R12, R32.reuse, R16, RZ ;  /* 0x00000010200c723c */ /* 0x044fe200000418ff */
[--C-:B------:R-:W-:Y:S03]  /*b5e0*/  IMAD.IADD R188, R185, 0x1, R0.reuse ;  /* 0x00000001b9bc7824 */ /* 0x100fe600078e0200 */
[C---:B------:R-:W-:Y:S01]  /*b5f0*/  @!P0 LEA R178, P5, R2.reuse, c[0x0][0x1f8], 0x1 ;  /* 0x00007e0002b28a11 */ /* 0x040fe200078a08ff */
[----:B------:R-:W-:Y:S01]  /*b600*/  IMAD.IADD R0, R133, 0x1, R0 ;  /* 0x0000000185007824 */ /* 0x000fe200078e0200 */
[----:B------:R-:W1:Y:S01]  /*b610*/  LDSM.16.M88.4 R144, [R188+0xc100] ;  /* 0x00c10000bc90783b */ /* 0x000e620000000200 */
[----:B------:R-:W-:Y:S01]  /*b620*/  @!P0 IADD3.X R21, R209, UR6, RZ, P4, !PT ;  /* 0x00000006d1158c10 */ /* 0x000fe2000a7fe4ff */
[C---:B------:R-:W-:Y:S01]  /*b630*/  HMMA.16816.F32.BF16 R16, R32.reuse, R18, RZ ;  /* 0x000000122010723c */ /* 0x040fe200000418ff */
[----:B------:R-:W-:Y:S02]  /*b640*/  @!UP1 UIADD3.X UR6, UR11, UR6, URZ, UP0, !UPT ;  /* 0x000000060b069290 */ /* 0x000fe400087fe43f */
[----:B------:R-:W-:Y:S01]  /*b650*/  LDSM.16.M88.4 R156, [R188+0xd900] ;  /* 0x00d90000bc9c783b */ /* 0x000fe20000000200 */
[----:B------:R-:W-:Y:S01]  /*b660*/  @!P0 LEA.HI.X R179, R2, c[0x0][0x1fc], R21, 0x1, P5 ;  /* 0x00007f0002b38a11 */ /* 0x000fe200028f0c15 */
[----:B------:R-:W-:Y:S01]  /*b670*/  UISETP.GE.AND UP0, UPT, UR15, 0x1, UPT ;  /* 0x000000010f00788c */ /* 0x000fe2000bf06270 */
[----:B------:R-:W-:Y:S02]  /*b680*/  @!P0 IADD3 R30, P6, R190, UR7, RZ ;  /* 0x00000007be1e8c10 */ /* 0x000fe4000ffde0ff */
[C---:B---3--:R-:W-:Y:S01]  /*b690*/  HMMA.16816.F32.BF16 R20, R32.reuse, R24, RZ ;  /* 0x000000182014723c */ /* 0x048fe200000418ff */
[----:B------:R-:W-:Y:S03]  /*b6a0*/  @!P0 IADD3 R153, P4, R210, UR7, RZ ;  /* 0x00000007d2998c10 */ /* 0x000fe6000ff9e0ff */
[----:B------:R-:W-:Y:S02]  /*b6b0*/  @!P0 IADD3.X R149, R195, UR6, RZ, P6, !PT ;  /* 0x00000006c3958c10 */ /* 0x000fe4000b7fe4ff */
[C---:B------:R-:W-:Y:S02]  /*b6c0*/  @!P0 LEA R212, P6, R30.reuse, c[0x0][0x1f8], 0x1 ;  /* 0x00007e001ed48a11 */ /* 0x040fe400078c08ff */
[C---:B------:R-:W-:Y:S01]  /*b6d0*/  HMMA.16816.F32.BF16 R24, R32.reuse, R26, RZ ;  /* 0x0000001a2018723c */ /* 0x040fe200000418ff */
[----:B------:R-:W-:Y:S03]  /*b6e0*/  @!P0 IADD3 R2, P5, R203, UR7, RZ ;  /* 0x00000007cb028c10 */ /* 0x000fe6000ffbe0ff */
[----:B------:R-:W-:Y:S02]  /*b6f0*/  @!P0 LEA.HI.X R213, R30, c[0x0][0x1fc], R149, 0x1, P6 ;  /* 0x00007f001ed58a11 */ /* 0x000fe400030f0c95 */
[----:B------:R-:W2:Y:S01]  /*b700*/  LDSM.16.M88.4 R148, [R188+0xc900] ;  /* 0x00c90000bc94783b */ /* 0x000ea20000000200 */
[----:B------:R-:W-:Y:S02]  /*b710*/  @!P0 IADD3.X R31, R211, UR6, RZ, P5, !PT ;  /* 0x00000006d31f8c10 */ /* 0x000fe4000affe4ff */
[C---:B------:R-:W-:Y:S03]  /*b720*/  @!P0 LEA R176, P5, R2.reuse, c[0x0][0x1f8], 0x1 ;  /* 0x00007e0002b08a11 */ /* 0x040fe600078a08ff */
[----:B------:R-:W-:Y:S01]  /*b730*/  @!P0 IADD3.X R28, R209, UR6, RZ, P4, !PT ;  /* 0x00000006d11c8c10 */ /* 0x000fe2000a7fe4ff */
[----:B------:R-:W-:Y:S01]  /*b740*/  USHF.L.U32 UR6, UR17, 0x6, URZ ;  /* 0x0000000611067899 */ /* 0x000fe2000800063f */
[----:B------:R-:W-:Y:S02]  /*b750*/  @!P0 LEA R174, P4, R153, c[0x0][0x1f8], 0x1 ;  /* 0x00007e0099ae8a11 */ /* 0x000fe400078808ff */
[----:B------:R-:W-:Y:S01]  /*b760*/  @!P0 LEA.HI.X R177, R2, c[0x0][0x1fc], R31, 0x1, P5 ;  /* 0x00007f0002b18a11 */ /* 0x000fe200028f0c1f */
[----:B------:R-:W-:Y:S01]  /*b770*/  IMAD.IADD R2, R133, 0x1, R188 ;  /* 0x0000000185027824 */ /* 0x000fe200078e02bc */
[----:B------:R-:W-:Y:S02]  /*b780*/  @!P0 LEA.HI.X R175, R153, c[0x0][0x1fc], R28, 0x1, P4 ;  /* 0x00007f0099af8a11 */ /* 0x000fe400020f0c1c */
[C---:B----4-:R-:W-:Y:S01]  /*b790*/  HMMA.16816.F32.BF16 R28, R32.reuse, R136, RZ ;  /* 0x00000088201c723c */ /* 0x050fe200000418ff */
[----:B------:R-:W3:Y:S05]  /*b7a0*/  LDSM.16.M88.4 R152, [R188+0xd100] ;  /* 0x00d10000bc98783b */ /* 0x000eea0000000200 */
[----:B------:R-:W-:Y:S01]  /*b7b0*/  @!PT LDS RZ, [RZ] ;  /* 0x00000000fffff984 */ /* 0x000fe20000000800 */
[----:B------:R-:W-:Y:S01]  /*b7c0*/  @!PT LDS RZ, [RZ] ;  /* 0x00000000fffff984 */ /* 0x000fe20000000800 */
[----:B------:R-:W-:Y:S01]  /*b7d0*/  @!PT LDS RZ, [RZ] ;  /* 0x00000000fffff984 */ /* 0x000fe20000000800 */
[----:B------:R4:W-:Y:S02]  /*b7e0*/  @!P0 LDGSTS.E.BYPASS.LTC128B.128 [R168], [R172.64], !P3 ;  /* 0x00000000aca88fae */ /* 0x0009e4000d901d52 */
[----:B------:R-:W-:Y:S03]  /*b7f0*/  HMMA.16816.F32.BF16 R32, R32, R138, RZ ;  /* 0x0000008a2020723c */ /* 0x000fe600000418ff */
[----:B------:R4:W-:Y:S05]  /*b800*/  @!P0 LDGSTS.E.BYPASS.LTC128B.128 [R168+0x2000], [R170.64], !P2 ;  /* 0x02000000aaa88fae */ /* 0x0009ea000d101d52 */
[C---:B-1----:R-:W-:Y:S01]  /*b810*/  HMMA.16816.F32.BF16 R4, R140.reuse, R144, R4 ;  /* 0x000000908c04723c */ /* 0x042fe20000041804 */
[----:B------:R4:W-:Y:S05]  /*b820*/  @!P0 LDGSTS.E.BYPASS.LTC128B.128 [R168+0x4000], [R178.64], !P1 ;  /* 0x04000000b2a88fae */ /* 0x0009ea000c901d52 */
[----:B------:R4:W-:Y:S02]  /*b830*/  @!P0 LDGSTS.E.BYPASS.LTC128B.128 [R168+0x1000], [R212.64], !P3 ;  /* 0x01000000d4a88fae */ /* 0x0009e4000d901d52 */
[C---:B------:R-:W-:Y:S03]  /*b840*/  HMMA.16816.F32.BF16 R8, R140.reuse, R146, R8 ;  /* 0x000000928c08723c */ /* 0x040fe60000041808 */
[----:B------:R4:W-:Y:S05]  /*b850*/  @!P0 LDGSTS.E.BYPASS.LTC128B.128 [R168+0x3000], [R176.64], !P2 ;  /* 0x03000000b0a88fae */ /* 0x0009ea000d101d52 */
[C---:B--2---:R-:W-:Y:S01]  /*b860*/  HMMA.16816.F32.BF16 R12, R140.reuse, R148, R12 ;  /* 0x000000948c0c723c */ /* 0x044fe2000004180c */
[----:B------:R4:W-:Y:S01]  /*b870*/  @!P0 LDGSTS.E.BYPASS.LTC128B.128 [R168+0x5000], [R174.64], !P1 ;  /* 0x05000000aea88fae */ /* 0x0009e2000c901d52 */
[----:B------:R-:W-:Y:S04]  /*b880*/  PLOP3.LUT P0, PT, PT, PT, UP3, 0x80, 0x0 ;  /* 0x000000000000781c */ /* 0x000fe80003f0f038 */
[----:B------:R-:W-:Y:S02]  /*b890*/  LDSM.16.M88.4 R160, [R181] ;  /* 0x00000000b5a0783b */ /* 0x000fe40000000200 */
[C---:B------:R-:W-:Y:S03]  /*b8a0*/  HMMA.16816.F32.BF16 R16, R140.reuse, R150, R16 ;  /* 0x000000968c10723c */ /* 0x040fe60000041810 */
[----:B------:R-:W1:Y:S05]  /*b8b0*/  LDSM.16.M88.4 R164, [R0+0xc100] ;  /* 0x00c1000000a4783b */ /* 0x000e6a0000000200 */
[C---:B---3--:R-:W-:Y:S01]  /*b8c0*/  HMMA.16816.F32.BF16 R20, R140.reuse, R152, R20 ;  /* 0x000000988c14723c */ /* 0x048fe20000041814 */
[----:B------:R-:W2:Y:S05]  /*b8d0*/  LDSM.16.M88.4 R136, [R0+0xc900] ;  /* 0x00c900000088783b */ /* 0x000eaa0000000200 */
[----:B------:R-:W3:Y:S02]  /*b8e0*/  LDSM.16.M88.4 R144, [R0+0xd100] ;  /* 0x00d100000090783b */ /* 0x000ee40000000200 */
[C---:B------:R-:W-:Y:S03]  /*b8f0*/  HMMA.16816.F32.BF16 R24, R140.reuse, R154, R24 ;  /* 0x0000009a8c18723c */ /* 0x040fe60000041818 */
[----:B------:R-:W5:Y:S05]  /*b900*/  LDSM.16.M88.4 R148, [R0+0xd900] ;  /* 0x00d900000094783b */ /* 0x000f6a0000000200 */
[C---:B------:R-:W-:Y:S01]  /*b910*/  HMMA.16816.F32.BF16 R28, R140.reuse, R156, R28 ;  /* 0x0000009c8c1c723c */ /* 0x040fe2000004181c */
[----:B----4-:R-:W-:Y:S05]  /*b920*/  LDSM.16.M88.4 R168, [R180] ;  /* 0x00000000b4a8783b */ /* 0x010fea0000000200 */
[----:B------:R-:W4:Y:S02]  /*b930*/  LDSM.16.M88.4 R172, [R2+0xc100] ;  /* 0x00c1000002ac783b */ /* 0x000f240000000200 */
[----:B------:R-:W-:Y:S03]  /*b940*/  HMMA.16816.F32.BF16 R32, R140, R158, R32 ;  /* 0x0000009e8c20723c */ /* 0x000fe60000041820 */
[----:B------:R-:W3:Y:S05]  /*b950*/  LDSM.16.M88.4 R176, [R2+0xc900] ;  /* 0x00c9000002b0783b */ /* 0x000eea0000000200 */
[----:B------:R-:W4:Y:S01]  /*b960*/  LDSM.16.M88.4 R140, [R2+0xd100] ;  /* 0x00d10000028c783b */ /* 0x000f220000000200 */
[C---:B-1----:R-:W-:Y:S04]  /*b970*/  HMMA.16816.F32.BF16 R4, R160.reuse, R164, R4 ;  /* 0x000000a4a004723c */ /* 0x042fe80000041804 */
[----:B------:R-:W-:Y:S05]  /*b980*/  LDSM.16.M88.4 R152, [R184+UR4+0xe900] ;  /* 0x00e90004b898783b */ /* 0x000fea0008000200 */
[----:B------:R-:W-:Y:S01]  /*b990*/  LDSM.16.M88.4 R156, [R184+UR4+0xf100] ;  /* 0x00f10004b89c783b */ /* 0x000fe20008000200 */
[C---:B------:R-:W-:Y:S04]  /*b9a0*/  HMMA.16816.F32.BF16 R8, R160.reuse, R166, R8 ;  /* 0x000000a6a008723c */ /* 0x040fe80000041808 */
[----:B------:R-:W-:Y:S04]  /*b9b0*/  LDSM.16.M88.4 R164, [R188+0xe100] ;  /* 0x00e10000bca4783b */ /* 0x000fe80000000200 */
[C---:B--2---:R-:W-:Y:S01]  /*b9c0*/  HMMA.16816.F32.BF16 R12, R160.reuse, R136, R12 ;  /* 0x00000088a00c723c */ /* 0x044fe2000004180c */
[----:B------:R-:W0:Y:S07]  /*b9d0*/  LDGDEPBAR ;  /* 0x00000000000079af */ /* 0x000e2e0000000000 */
[C---:B------:R-:W-:Y:S01]  /*b9e0*/  HMMA.16816.F32.BF16 R16, R160.reuse, R138, R16 ;  /* 0x0000008aa010723c */ /* 0x040fe20000041810 */
[----:B------:R-:W1:Y:S07]  /*b9f0*/  LDSM.16.M88.4 R136, [R2+0xd900] ;  /* 0x00d900000288783b */ /* 0x000e6e0000000200 */
[C---:B---3--:R-:W-:Y:S08]  /*ba00*/  HMMA.16816.F32.BF16 R20, R160.reuse, R144, R20 ;  /* 0x00000090a014723c */ /* 0x048ff00000041814 */
[C---:B------:R-:W-:Y:S01]  /*ba10*/  HMMA.16816.F32.BF16 R24, R160.reuse, R146, R24 ;  /* 0x00000092a018723c */ /* 0x040fe20000041818 */
[----:B------:R-:W-:Y:S07]  /*ba20*/  LDSM.16.M88.4 R144, [R186+0x4000] ;  /* 0x00400000ba90783b */ /* 0x000fee0000000200 */
[C---:B-----5:R-:W-:Y:S08]  /*ba30*/  HMMA.16816.F32.BF16 R28, R160.reuse, R148, R28 ;  /* 0x00000094a01c723c */ /* 0x060ff0000004181c */
[----:B------:R-:W-:Y:S01]  /*ba40*/  HMMA.16816.F32.BF16 R32, R160, R150, R32 ;  /* 0x00000096a020723c */ /* 0x000fe20000041820 */
[----:B------:R-:W2:Y:S05]  /*ba50*/  LDSM.16.M88.4 R148, [R184+UR4+0xe100] ;  /* 0x00e10004b894783b */ /* 0x000eaa0008000200 */
[----:B------:R-:W3:Y:S02]  /*ba60*/  LDSM.16.M88.4 R160, [R184+UR4+0xf900] ;  /* 0x00f90004b8a0783b */ /* 0x000ee40008000200 */
[C---:B----4-:R-:W-:Y:S08]  /*ba70*/  HMMA.16816.F32.BF16 R4, R168.reuse, R172, R4 ;  /* 0x000000aca804723c */ /* 0x050ff00000041804 */
[C---:B------:R-:W-:Y:S01]  /*ba80*/  HMMA.16816.F32.BF16 R8, R168.reuse, R174, R8 ;  /* 0x000000aea808723c */ /* 0x040fe20000041808 */
[----:B------:R-:W-:Y:S07]  /*ba90*/  LDSM.16.M88.4 R172, [R182+0x8000] ;  /* 0x00800000b6ac783b */ /* 0x000fee0000000200 */
[C---:B------:R-:W-:Y:S08]  /*baa0*/  HMMA.16816.F32.BF16 R12, R168.reuse, R176, R12 ;  /* 0x000000b0a80c723c */ /* 0x040ff0000004180c */
[C---:B------:R-:W-:Y:S01]  /*bab0*/  HMMA.16816.F32.BF16 R16, R168.reuse, R178, R16 ;  /* 0x000000b2a810723c */ /* 0x040fe20000041810 */
[----:B------:R-:W-:Y:S07]  /*bac0*/  LDSM.16.M88.4 R176, [R188+0x10100] ;  /* 0x01010000bcb0783b */ /* 0x000fee0000000200 */
[C---:B------:R-:W-:Y:S08]  /*bad0*/  HMMA.16816.F32.BF16 R20, R168.reuse, R140, R20 ;  /* 0x0000008ca814723c */ /* 0x040ff00000041814 */
[C---:B------:R-:W-:Y:S01]  /*bae0*/  HMMA.16816.F32.BF16 R24, R168.reuse, R142, R24 ;  /* 0x0000008ea818723c */ /* 0x040fe20000041818 */
[----:B------:R-:W4:Y:S07]  /*baf0*/  LDSM.16.M88.4 R140, [R182+0x4000] ;  /* 0x00400000b68c783b */ /* 0x000f2e0000000200 */
[C---:B-1----:R-:W-:Y:S08]  /*bb00*/  HMMA.16816.F32.BF16 R28, R168.reuse, R136, R28 ;  /* 0x00000088a81c723c */ /* 0x042ff0000004181c */
[----:B------:R-:W-:Y:S01]  /*bb10*/  HMMA.16816.F32.BF16 R32, R168, R138, R32 ;  /* 0x0000008aa820723c */ /* 0x000fe20000041820 */
[----:B------:R-:W1:Y:S05]  /*bb20*/  LDSM.16.M88.4 R136, [R188+0xe900] ;  /* 0x00e90000bc88783b */ /* 0x000e6a0000000200 */
[----:B------:R-:W-:Y:S02]  /*bb30*/  LDSM.16.M88.4 R168, [R188+0xf900] ;  /* 0x00f90000bca8783b */ /* 0x000fe40000000200 */
        /* <DEDUP_REMOVED lines=9> */
[C---:B---3--:R-:W-:Y:S08]  /*bbd0*/  HMMA.16816.F32.BF16 R28, R144.reuse, R160, R28 ;  /* 0x000000a0901c723c */ /* 0x048ff0000004181c */
[----:B------:R-:W-:Y:S01]  /*bbe0*/  HMMA.16816.F32.BF16 R32, R144, R162, R32 ;  /* 0x000000a29020723c */ /* 0x000fe20000041820 */
[----:B------:R-:W3:Y:S05]  /*bbf0*/  LDSM.16.M88.4 R144, [R181+0x4000] ;  /* 0x00400000b590783b */ /* 0x000eea0000000200 */
[----:B------:R-:W5:Y:S02]  /*bc00*/  LDSM.16.M88.4 R160, [R0+0xf100] ;  /* 0x00f1000000a0783b */ /* 0x000f640000000200 */
[C---:B----4-:R-:W-:Y:S08]  /*bc10*/  HMMA.16816.F32.BF16 R4, R140.reuse, R164, R4 ;  /* 0x000000a48c04723c */ /* 0x050ff00000041804 */
[C---:B------:R-:W-:Y:S01]  /*bc20*/  HMMA.16816.F32.BF16 R8, R140.reuse, R166, R8 ;  /* 0x000000a68c08723c */ /* 0x040fe20000041808 */
[----:B------:R-:W4:Y:S07]  /*bc30*/  LDSM.16.M88.4 R164, [R0+0xf900] ;  /* 0x00f9000000a4783b */ /* 0x000f2e0000000200 */
        /* <DEDUP_REMOVED lines=8> */
[----:B------:R-:W-:Y:S06]  /*bcc0*/  LDSM.16.M88.4 R168, [R184+UR4+0x11900] ;  /* 0x01190004b8a8783b */ /* 0x000fec0008000200 */
[----:B------:R-:W-:Y:S01]  /*bcd0*/  IADD3 R140, R133, UR4, R184 ;  /* 0x00000004858c7c10 */ /* 0x000fe2000fffe0b8 */
[C---:B---3--:R-:W-:Y:S05]  /*bce0*/  HMMA.16816.F32.BF16 R4, R144.reuse, R152, R4 ;  /* 0x000000989004723c */ /* 0x048fea0000041804 */
[----:B------:R-:W-:Y:S03]  /*bcf0*/  IMAD.IADD R187, R185, 0x1, R140 ;  /* 0x00000001b9bb7824 */ /* 0x000fe600078e028c */
[C---:B------:R-:W-:Y:S02]  /*bd00*/  HMMA.16816.F32.BF16 R8, R144.reuse, R154, R8 ;  /* 0x0000009a9008723c */ /* 0x040fe40000041808 */
[----:B------:R-:W2:Y:S05]  /*bd10*/  LDSM.16.M88.4 R140, [R187+0xe900] ;  /* 0x00e90000bb8c783b */ /* 0x000eaa0000000200 */
[----:B------:R-:W3:Y:S01]  /*bd20*/  LDSM.16.M88.4 R152, [R187+0xf100] ;  /* 0x00f10000bb98783b */ /* 0x000ee20000000200 */
[C---:B------:R-:W-:Y:S08]  /*bd30*/  HMMA.16816.F32.BF16 R12, R144.reuse, R156, R12 ;  /* 0x0000009c900c723c */ /* 0x040ff0000004180c */
[C---:B------:R-:W-:Y:S01]  /*bd40*/  HMMA.16816.F32.BF16 R16, R144.reuse, R158, R16 ;  /* 0x0000009e9010723c */ /* 0x040fe20000041810 */
[----:B------:R-:W-:Y:S07]  /*bd50*/  LDSM.16.M88.4 R156, [R186+0x8000] ;  /* 0x00800000ba9c783b */ /* 0x000fee0000000200 */
[C---:B-----5:R-:W-:Y:S08]  /*bd60*/  HMMA.16816.F32.BF16 R20, R144.reuse, R160, R20 ;  /* 0x000000a09014723c */ /* 0x060ff00000041814 */
[C---:B------:R-:W-:Y:S01]  /*bd70*/  HMMA.16816.F32.BF16 R24, R144.reuse, R162, R24 ;  /* 0x000000a29018723c */ /* 0x040fe20000041818 */
[----:B------:R-:W-:Y:S07]  /*bd80*/  LDSM.16.M88.4 R160, [R184+UR4+0x10100] ;  /* 0x01010004b8a0783b */ /* 0x000fee0008000200 */
[C---:B----4-:R-:W-:Y:S08]  /*bd90*/  HMMA.16816.F32.BF16 R28, R144.reuse, R164, R28 ;  /* 0x000000a4901c723c */ /* 0x050ff0000004181c */
[----:B------:R-:W-:Y:S01]  /*bda0*/  HMMA.16816.F32.BF16 R32, R144, R166, R32 ;  /* 0x000000a69020723c */ /* 0x000fe20000041820 */
[----:B------:R-:W4:Y:S05]  /*bdb0*/  LDSM.16.M88.4 R144, [R187+0xf900] ;  /* 0x00f90000bb90783b */ /* 0x000f2a0000000200 */
[----:B------:R-:W5:Y:S02]  /*bdc0*/  LDSM.16.M88.4 R164, [R184+UR4+0x10900] ;  /* 0x01090004b8a4783b */ /* 0x000f640008000200 */
[C---:B-1----:R-:W-:Y:S08]  /*bdd0*/  HMMA.16816.F32.BF16 R4, R136.reuse, R148, R4 ;  /* 0x000000948804723c */ /* 0x042ff00000041804 */
[C---:B------:R-:W-:Y:S01]  /*bde0*/  HMMA.16816.F32.BF16 R8, R136.reuse, R150, R8 ;  /* 0x000000968808723c */ /* 0x040fe20000041808 */
[----:B------:R-:W1:Y:S07]  /*bdf0*/  LDSM.16.M88.4 R148, [R184+UR4+0x11100] ;  /* 0x01110004b894783b */ /* 0x000e6e0008000200 */
[C---:B--2---:R-:W-:Y:S08]  /*be00*/  HMMA.16816.F32.BF16 R12, R136.reuse, R140, R12 ;  /* 0x0000008c880c723c */ /* 0x044ff0000004180c */
[C---:B------:R-:W-:Y:S01]  /*be10*/  HMMA.16816.F32.BF16 R16, R136.reuse, R142, R16 ;  /* 0x0000008e8810723c */ /* 0x040fe20000041810 */
[----:B------:R-:W-:Y:S07]  /*be20*/  LDSM.16.M88.4 R140, [R188+0x11100] ;  /* 0x01110000bc8c783b */ /* 0x000fee0000000200 */
[C---:B---3--:R-:W-:Y:S08]  /*be30*/  HMMA.16816.F32.BF16 R20, R136.reuse, R152, R20 ;  /* 0x000000988814723c */ /* 0x048ff00000041814 */
[C---:B------:R-:W-:Y:S01]  /*be40*/  HMMA.16816.F32.BF16 R24, R136.reuse, R154, R24 ;  /* 0x0000009a8818723c */ /* 0x040fe20000041818 */
[----:B------:R-:W-:Y:S07]  /*be50*/  LDSM.16.M88.4 R152, [R181+0x8000] ;  /* 0x00800000b598783b */ /* 0x000fee0000000200 */
[C---:B----4-:R-:W-:Y:S08]  /*be60*/  HMMA.16816.F32.BF16 R28, R136.reuse, R144, R28 ;  /* 0x00000090881c723c */ /* 0x050ff0000004181c */
[----:B------:R-:W-:Y:S01]  /*be70*/  HMMA.16816.F32.BF16 R32, R136, R146, R32 ;  /* 0x000000928820723c */ /* 0x000fe20000041820 */
[----:B------:R-:W2:Y:S05]  /*be80*/  LDSM.16.M88.4 R136, [R188+0x10900] ;  /* 0x01090000bc88783b */ /* 0x000eaa0000000200 */
[----:B------:R-:W3:Y:S02]  /*be90*/  LDSM.16.M88.4 R144, [R188+0x11900] ;  /* 0x01190000bc90783b */ /* 0x000ee40000000200 */
[C---:B------:R-:W-:Y:S08]  /*bea0*/  HMMA.16816.F32.BF16 R4, R156.reuse, R160, R4 ;  /* 0x000000a09c04723c */ /* 0x040ff00000041804 */
[C---:B------:R-:W-:Y:S01]  /*beb0*/  HMMA.16816.F32.BF16 R8, R156.reuse, R162, R8 ;  /* 0x000000a29c08723c */ /* 0x040fe20000041808 */
[----:B------:R-:W4:Y:S07]  /*bec0*/  LDSM.16.M88.4 R160, [R0+0x10100] ;  /* 0x0101000000a0783b */ /* 0x000f2e0000000200 */
[C---:B-----5:R-:W-:Y:S08]  /*bed0*/  HMMA.16816.F32.BF16 R12, R156.reuse, R164, R12 ;  /* 0x000000a49c0c723c */ /* 0x060ff0000004180c */
        /* <DEDUP_REMOVED lines=18> */
[----:B------:R3:W2:Y:S07]  /*c000*/  LDSM.16.M88.4 R144, [R2+0x10100] ;  /* 0x010100000290783b */ /* 0x0006ae0000000200 */
[C---:B----4-:R-:W-:Y:S08]  /*c010*/  HMMA.16816.F32.BF16 R4, R152.reuse, R160, R4 ;  /* 0x000000a09804723c */ /* 0x050ff00000041804 */
[C---:B------:R-:W-:Y:S01]  /*c020*/  HMMA.16816.F32.BF16 R8, R152.reuse, R162, R8 ;  /* 0x000000a29808723c */ /* 0x040fe20000041808 */
[----:B------:R-:W4:Y:S07]  /*c030*/  LDSM.16.M88.4 R160, [R187+0x10900] ;  /* 0x01090000bba0783b */ /* 0x000f2e0000000200 */
[C---:B-1----:R-:W-:Y:S01]  /*c040*/  HMMA.16816.F32.BF16 R12, R152.reuse, R148, R12 ;  /* 0x00000094980c723c */ /* 0x042fe2000004180c */
[----:B---3--:R-:W-:Y:S01]  /*c050*/  IMAD.U32 R2, RZ, RZ, UR6 ;  /* 0x00000006ff027e24 */ /* 0x008fe2000f8e00ff */
[----:B------:R-:W-:Y:S04]  /*c060*/  UIADD3 UR6, UR15, 0x1, URZ ;  /* 0x000000010f067890 */ /* 0x000fe8000fffe03f */
[----:B------:R-:W-:Y:S02]  /*c070*/  USEL UR15, UR6, URZ, !UP0 ;  /* 0x0000003f060f7287 */ /* 0x000fe4000c000000 */
[C---:B------:R-:W-:Y:S01]  /*c080*/  HMMA.16816.F32.BF16 R16, R152.reuse, R150, R16 ;  /* 0x000000969810723c */ /* 0x040fe20000041810 */
[----:B------:R-:W1:Y:S07]  /*c090*/  LDSM.16.M88.4 R148, [R187+0x11900] ;  /* 0x01190000bb94783b */ /* 0x000e6e0000000200 */
[C---:B-----5:R-:W-:Y:S08]  /*c0a0*/  HMMA.16816.F32.BF16 R20, R152.reuse, R156, R20 ;  /* 0x0000009c9814723c */ /* 0x060ff00000041814 */
[C---:B------:R-:W-:Y:S08]  /*c0b0*/  HMMA.16816.F32.BF16 R24, R152.reuse, R158, R24 ;  /* 0x0000009e9818723c */ /* 0x040ff00000041818 */
[C---:B--2---:R-:W-:Y:S07]  /*c0c0*/  HMMA.16816.F32.BF16 R28, R152.reuse, R136, R28 ;  /* 0x00000088981c723c */ /* 0x044fee000004181c */
[----:B------:R-:W-:Y:S01]  /*c0d0*/  IADD3 R136, -R197, 0x1, -R2 ;  /* 0x00000001c5887810 */ /* 0x000fe20007ffe902 */
[----:B------:R-:W-:Y:S04]  /*c0e0*/  HMMA.16816.F32.BF16 R32, R152, R138, R32 ;  /* 0x0000008a9820723c */ /* 0x000fe80000041820 */
[----:B------:R-:W-:Y:S01]  /*c0f0*/  IMAD.MOV.U32 R137, RZ, RZ, R196 ;  /* 0x000000ffff897224 */ /* 0x000fe200078e00c4 */
[----:B------:R-:W-:Y:S01]  /*c100*/  IADD3 R136, R136, c[0x0][0x1d0], RZ ;  /* 0x0000740088887a10 */ /* 0x000fe20007ffe0ff */
[----:B------:R-:W-:Y:S01]  /*c110*/  @P0 IMAD.MOV.U32 R137, RZ, RZ, R204 ;  /* 0x000000ffff890224 */ /* 0x000fe200078e00cc */
[----:B------:R-:W-:Y:S01]  /*c120*/  PLOP3.LUT P0, PT, PT, PT, UP2, 0x40, 0x0 ;  /* 0x000000000000781c */ /* 0x000fe20003f0e828 */
[C---:B------:R-:W-:Y:S03]  /*c130*/  HMMA.16816.F32.BF16 R4, R140.reuse, R144, R4 ;  /* 0x000000908c04723c */ /* 0x040fe60000041804 */
[----:B------:R-:W2:Y:S02]  /*c140*/  SHFL.IDX PT, R0, R137, RZ, 0x1c1f ;  /* 0x001c1fff89007589 */ /* 0x000ea400000e0000 */
[----:B------:R-:W-:Y:S03]  /*c150*/  IADD3 R139, R136, -c[0x0][0x168], RZ ;  /* 0x80005a00888b7a10 */ /* 0x000fe60007ffe0ff */
[C---:B------:R-:W-:Y:S08]  /*c160*/  HMMA.16816.F32.BF16 R8, R140.reuse, R146, R8 ;  /* 0x000000928c08723c */ /* 0x040ff00000041808 */
[C---:B----4-:R-:W-:Y:S08]  /*c170*/  HMMA.16816.F32.BF16 R12, R140.reuse, R160, R12 ;  /* 0x000000a08c0c723c */ /* 0x050ff0000004180c */
[C---:B------:R-:W-:Y:S08]  /*c180*/  HMMA.16816.F32.BF16 R16, R140.reuse, R162, R16 ;  /* 0x000000a28c10723c */ /* 0x040ff00000041810 */
[C---:B------:R-:W-:Y:S08]  /*c190*/  HMMA.16816.F32.BF16 R20, R140.reuse, R164, R20 ;  /* 0x000000a48c14723c */ /* 0x040ff00000041814 */
[C---:B------:R-:W-:Y:S08]  /*c1a0*/  HMMA.16816.F32.BF16 R24, R140.reuse, R166, R24 ;  /* 0x000000a68c18723c */ /* 0x040ff00000041818 */
[C---:B-1----:R-:W-:Y:S08]  /*c1b0*/  HMMA.16816.F32.BF16 R28, R140.reuse, R148, R28 ;  /* 0x000000948c1c723c */ /* 0x042ff0000004181c */
[----:B------:R-:W-:Y:S07]  /*c1c0*/  HMMA.16816.F32.BF16 R32, R140, R150, R32 ;  /* 0x000000968c20723c */ /* 0x000fee0000041820 */
        /* <DEDUP_REMOVED lines=19> */
.L_x_2154:
[----:B------:R-:W-:Y:S04]  /*c300*/  MOV R0, c[0x0][0x32c] ;  /* 0x0000cb0000007a02 */ /* 0x000fe80000000f00 */
[----:B------:R-:W-:Y:S11]  /*c310*/  ISETP.NE.AND P0, PT, R0, 0x1, PT ;  /* 0x000000010000780c */ /* 0x000ff60003f05270 */
[----:B------:R-:W-:Y:S02]  /*c320*/  @!UPT UIADD3 URZ, URZ, URZ, URZ ;  /* 0x0000003f3f3ff290 */ /* 0x000fe4000fffe03f */
[----:B------:R-:W-:Y:S05]  /*c330*/  @P0 IMAD.HI.U32 R0, R143, c[0x0][0x330], RZ ;  /* 0x0000cc008f000a27 */ /* 0x000fea00078e00ff */
[----:B------:R-:W-:Y:S02]  /*c340*/  @P0 SHF.R.U32.HI R143, RZ, c[0x0][0x334], R0 ;  /* 0x0000cd00ff8f0a19 */ /* 0x000fe40000011600 */
.L_x_2155:
[----:B------:R-:W-:Y:S05]  /*c350*/  BSYNC B0 ;  /* 0x0000000000007941 */ /* 0x000fea0003800000 */
.L_x_2153:
[----:B------:R-:W-:Y:S04]  /*c360*/  IMAD R0, R143, c[0x0][0x32c], -R2 ;  /* 0x0000cb008f007a24 */ /* 0x000fe800078e0a02 */
[----:B------:R-:W-:Y:S05]  /*c370*/  IMAD.IADD R143, R0, 0x1, -R197 ;  /* 0x00000001008f7824 */ /* 0x000fea00078e0ac5 */
[----:B------:R-:W-:Y:S02]  /*c380*/  IADD3 R0, R143, c[0x0][0x32c], RZ ;  /* 0x0000cb008f007a10 */ /* 0x000fe40007ffe0ff */
[----:B------:R-:W-:Y:S02]  /*c390*/  IMNMX R144, R144, R143, !PT ;  /* 0x0000008f90907217 */ /* 0x000fe40007800200 */
[----:B------:R-:W-:Y:S02]  /*c3a0*/  IMNMX R145, R145, R0, PT ;  /* 0x0000000091917217 */ /* 0x000fe40003800200 */
.L_x_2152:
[----:B------:R-:W-:Y:S06]  /*c3b0*/  UISETP.GT.AND UP0, UPT, UR17, -0x1, UPT ;  /* 0xffffffff1100788c */ /* 0x000fec000bf04270 */
[----:B------:R-:W-:Y:S04]  /*c3c0*/  PLOP3.LUT P0, PT, PT, PT, UP0, 0x80, 0x0 ;  /* 0x000000000000781c */ /* 0x000fe80003f0f008 */
[C---:B------:R-:W-:Y:S02]  /*c3d0*/  ISETP.GT.AND P5, PT, R144.reuse, RZ, P0 ;  /* 0x000000ff9000720c */ /* 0x040fe400007a4270 */
[----:B------:R-:W-:Y:S02]  /*c3e0*/  ISETP.GT.AND P4, PT, R144, 0x1, P0 ;  /* 0x000000019000780c */ /* 0x000fe40000784270 */
[C---:B------:R-:W-:Y:S02]  /*c3f0*/  ISETP.LT.OR P5, PT, R145.reuse, 0x1, P5 ;  /* 0x000000019100780c */ /* 0x040fe40002fa1670 */
[----:B------:R-:W-:Y:S02]  /*c400*/  ISETP.LT.OR P4, PT, R145, 0x2, P4 ;  /* 0x000000029100780c */ /* 0x000fe40002781670 */
[----:B------:R-:W-:Y:S02]  /*c410*/  FSEL R143, R4, -INF , !P5 ;  /* 0xff800000048f7808 */ /* 0x000fe40006800000 */
[----:B------:R-:W-:Y:S02]  /*c420*/  FSEL R4, R5, -INF , !P4 ;  /* 0xff80000005047808 */ /* 0x000fe40006000000 */
[C---:B------:R-:W-:Y:S02]  /*c430*/  ISETP.GT.AND P4, PT, R144.reuse, 0x10, P0 ;  /* 0x000000109000780c */ /* 0x040fe40000784270 */
[C---:B------:R-:W-:Y:S02]  /*c440*/  ISETP.GT.AND P5, PT, R144.reuse, 0x9, P0 ;  /* 0x000000099000780c */ /* 0x040fe400007a4270 */
[C---:B------:R-:W-:Y:S02]  /*c450*/  ISETP.LT.OR P4, PT, R145.reuse, 0x11, P4 ;  /* 0x000000119100780c */ /* 0x040fe40002781670 */
        /* <DEDUP_REMOVED lines=16> */
[----:B------:R-:W-:Y:S01]  /*c560*/  FSEL R140, R13, -INF , !P6 ;  /* 0xff8000000d8c7808 */ /* 0x000fe20007000000 */
[----:B------:R-:W1:Y:S01]  /*c570*/  SHFL.IDX PT, R16, R137, 0x1, 0x1c1f ;  /* 0x003c1f0089107f89 */ /* 0x000e6200000e0000 */
[C---:B------:R-:W-:Y:S02]  /*c580*/  ISETP.GT.AND P6, PT, R144.reuse, 0x20, P0 ;  /* 0x000000209000780c */ /* 0x040fe400007c4270 */
        /* <DEDUP_REMOVED lines=10> */
[----:B------:R-:W-:Y:S01]  /*c630*/  FSEL R159, R29, -INF , !P4 ;  /* 0xff8000001d9f7808 */ /* 0x000fe20006000000 */
[--C-:B-1----:R-:W-:Y:S01]  /*c640*/  IMAD.IADD R5, R141, 0x1, R16.reuse ;  /* 0x000000018d057824 */ /* 0x102fe200078e0210 */
[----:B------:R-:W-:Y:S01]  /*c650*/  PLOP3.LUT P4, PT, PT, PT, UP2, 0x40, 0x0 ;  /* 0x000000000000781c */ /* 0x000fe20003f8e828 */
[----:B------:R-:W-:Y:S01]  /*c660*/  IMAD.IADD R12, R139, 0x1, R16 ;  /* 0x000000018b0c7824 */ /* 0x000fe200078e0210 */
        /* <DEDUP_REMOVED lines=25> */
.L_x_2158:
[----:B------:R-:W-:Y:S04]  /*c800*/  MOV R9, c[0x0][0x32c] ;  /* 0x0000cb0000097a02 */ /* 0x000fe80000000f00 */
[----:B------:R-:W-:Y:S11]  /*c810*/  ISETP.NE.AND P4, PT, R9, 0x1, PT ;  /* 0x000000010900780c */ /* 0x000ff60003f85270 */
[----:B------:R-:W-:Y:S02]  /*c820*/  @!UPT UIADD3 URZ, URZ, URZ, URZ ;  /* 0x0000003f3f3ff290 */ /* 0x000fe4000fffe03f */
[----:B------:R-:W-:Y:S05]  /*c830*/  @P4 IMAD.HI.U32 R9, R13, c[0x0][0x330], RZ ;  /* 0x0000cc000d094a27 */ /* 0x000fea00078e00ff */
[----:B------:R-:W-:Y:S02]  /*c840*/  @P4 SHF.R.U32.HI R13, RZ, c[0x0][0x334], R9 ;  /* 0x0000cd00ff0d4a19 */ /* 0x000fe40000011609 */
.L_x_2159:
[----:B------:R-:W-:Y:S05]  /*c850*/  BSYNC B0 ;  /* 0x0000000000007941 */ /* 0x000fea0003800000 */
.L_x_2157:
[----:B------:R-:W-:Y:S04]  /*c860*/  IMAD R2, R13, c[0x0][0x32c], -R2 ;  /* 0x0000cb000d027a24 */ /* 0x000fe800078e0a02 */
[----:B------:R-:W-:Y:S05]  /*c870*/  IMAD.IADD R9, R2, 0x1, -R197 ;  /* 0x0000000102097824 */ /* 0x000fea00078e0ac5 */
[----:B------:R-:W-:Y:S02]  /*c880*/  IADD3 R2, R9, c[0x0][0x32c], RZ ;  /* 0x0000cb0009027a10 */ /* 0x000fe40007ffe0ff */
[----:B------:R-:W-:Y:S02]  /*c890*/  IMNMX R12, R12, R9, !PT ;  /* 0x000000090c0c7217 */ /* 0x000fe40007800200 */
[----:B------:R-:W-:Y:S02]  /*c8a0*/  IMNMX R5, R5, R2, PT ;  /* 0x0000000205057217 */ /* 0x000fe40003800200 */
.L_x_2156:
[----:B------:R-:W-:Y:S01]  /*c8b0*/  FMNMX.FTZ R13, R143, R132, !PT ;  /* 0x000000848f0d7209 */ /* 0x000fe20007810000 */
[----:B------:R-:W-:Y:S04]  /*c8c0*/  DEPBAR.LE SB0, 0x2 ;  /* 0x000080800000791a */ /* 0x000fe80000000000 */
[----:B------:R-:W-:Y:S01]  /*c8d0*/  FMNMX.FTZ R13, R4, R13, !PT ;  /* 0x0000000d040d7209 */ /* 0x000fe20007810000 */
[----:B------:R-:W-:Y:S01]  /*c8e0*/  BAR.SYNC.DEFER_BLOCKING 0x0 ;  /* 0x0000000000007b1d */ /* 0x000fe20000010000 */
[----:B------:R-:W-:Y:S01]  /*c8f0*/  ISETP.GT.AND P6, PT, R12, RZ, P0 ;  /* 0x000000ff0c00720c */ /* 0x000fe200007c4270 */
[----:B------:R-:W-:Y:S01]  /*c900*/  UIADD3 UR20, UR17, -0x2, URZ ;  /* 0xfffffffe11147890 */ /* 0x000fe2000fffe03f */
[----:B------:R-:W-:Y:S02]  /*c910*/  FMNMX.FTZ R13, R8, R13, !PT ;  /* 0x0000000d080d7209 */ /* 0x000fe40007810000 */
[C---:B------:R-:W-:Y:S01]  /*c920*/  ISETP.LT.OR P6, PT, R5.reuse, 0x1, P6 ;  /* 0x000000010500780c */ /* 0x040fe200037c1670 */
[----:B------:R-:W-:Y:S01]  /*c930*/  UISETP.GE.AND UP1, UPT, UR20, UR10, UPT ;  /* 0x0000000a1400728c */ /* 0x000fe2000bf26270 */
[----:B------:R-:W-:Y:S02]  /*c940*/  FMNMX.FTZ R13, R0, R13, !PT ;  /* 0x0000000d000d7209 */ /* 0x000fe40007810000 */
[----:B------:R-:W-:Y:S02]  /*c950*/  ISETP.GT.AND P5, PT, R12, 0x1, P0 ;  /* 0x000000010c00780c */ /* 0x000fe400007a4270 */
[----:B------:R-:W-:Y:S02]  /*c960*/  FMNMX.FTZ R13, R142, R13, !PT ;  /* 0x0000000d8e0d7209 */ /* 0x000fe40007810000 */
[----:B------:R-:W-:Y:S02]  /*c970*/  FSEL R6, R6, -INF , !P6 ;  /* 0xff80000006067808 */ /* 0x000fe40007000000 */
[----:B------:R-:W-:Y:S02]  /*c980*/  FMNMX.FTZ R13, R140, R13, !PT ;  /* 0x0000000d8c0d7209 */ /* 0x000fe40007810000 */
[----:B------:R-:W-:Y:S01]  /*c990*/  ISETP.LT.OR P5, PT, R5, 0x2, P5 ;  /* 0x000000020500780c */ /* 0x000fe20002fa1670 */
[----:B------:R-:W-:Y:S01]  /*c9a0*/  @UP1 USHF.R.S32.HI UR21, URZ, 0x1f, UR20 ;  /* 0x0000001f3f151899 */ /* 0x000fe20008011414 */
        /* <DEDUP_REMOVED lines=10> */
[C---:B------:R-:W-:Y:S02]  /*ca50*/  ISETP.GT.AND P5, PT, R12.reuse, 0x10, P0 ;  /* 0x000000100c00780c */ /* 0x040fe400007a4270 */
[----:B------:R-:W-:Y:S02]  /*ca60*/  ISETP.LT.OR P6, PT, R5, 0xa, P6 ;  /* 0x0000000a0500780c */ /* 0x000fe400037c1670 */
        /* <DEDUP_REMOVED lines=10> */
[----:B------:R-:W-:Y:S02]  /*cb10*/  FMNMX.FTZ R13, R168, R13, !PT ;  /* 0x0000000da80d7209 */ /* 0x000fe40007810000 */
[C---:B------:R-:W-:Y:S02]  /*cb20*/  ISETP.GT.AND P5, PT, R12.reuse, 0x18, P0 ;  /* 0x000000180c00780c */ /* 0x040fe400007a4270 */
[----:B------:R-:W-:Y:S02]  /*cb30*/  ISETP.GT.AND P4, PT, R12, 0x19, P0 ;  /* 0x000000190c00780c */ /* 0x000fe40000784270 */
[----:B------:R-:W-:Y:S02]  /*cb40*/  FMNMX.FTZ R2, R141, R2, !PT ;  /* 0x000000028d027209 */ /* 0x000fe40007810000 */
[----:B------:R-:W-:Y:S02]  /*cb50*/  FMNMX.FTZ R10, R160, R13, !PT ;  /* 0x0000000da00a7209 */ /* 0x000fe40007810000 */
[C---:B------:R-:W-:Y:S02]  /*cb60*/  ISETP.LT.OR P5, PT, R5.reuse, 0x19, P5 ;  /* 0x000000190500780c */ /* 0x040fe40002fa1670 */
[----:B------:R-:W-:Y:S02]  /*cb70*/  ISETP.LT.OR P4, PT, R5, 0x1a, P4 ;  /* 0x0000001a0500780c */ /* 0x000fe40002781670 */
[----:B------:R-:W-:Y:S02]  /*cb80*/  FSEL R33, R18, -INF , !P5 ;  /* 0xff80000012217808 */ /* 0x000fe40006800000 */
[----:B------:R-:W-:Y:S02]  /*cb90*/  FSEL R137, R19, -INF , !P4 ;  /* 0xff80000013897808 */ /* 0x000fe40006000000 */
[----:B------:R-:W-:Y:S02]  /*cba0*/  FMNMX.FTZ R13, R159, R10, !PT ;  /* 0x0000000a9f0d7209 */ /* 0x000fe40007810000 */
[----:B------:R-:W-:Y:S02]  /*cbb0*/  FMNMX.FTZ R10, R139, R2, !PT ;  /* 0x000000028b0a7209 */ /* 0x000fe40007810000 */
[C---:B------:R-:W-:Y:S02]  /*cbc0*/  ISETP.GT.AND P4, PT, R12.reuse, 0x20, P0 ;  /* 0x000000200c00780c */ /* 0x040fe40000784270 */
[----:B------:R-:W-:Y:S02]  /*cbd0*/  FMNMX.FTZ R10, R33, R10, !PT ;  /* 0x0000000a210a7209 */ /* 0x000fe40007810000 */
[----:B------:R-:W-:Y:S02]  /*cbe0*/  ISETP.LT.OR P4, PT, R5, 0x21, P4 ;  /* 0x000000210500780c */ /* 0x000fe40002781670 */
[----:B------:R-:W-:Y:S02]  /*cbf0*/  ISETP.GT.AND P6, PT, R12, 0x21, P0 ;  /* 0x000000210c00780c */ /* 0x000fe400007c4270 */
[----:B------:R-:W-:Y:S02]  /*cc00*/  FSEL R177, R22, -INF , !P4 ;  /* 0xff80000016b17808 */ /* 0x000fe40006000000 */
[----:B------:R-:W-:Y:S02]  /*cc10*/  FMNMX.FTZ R10, R137, R10, !PT ;  /* 0x0000000a890a7209 */ /* 0x000fe40007810000 */
[----:B------:R-:W-:Y:S02]  /*cc20*/  ISETP.LT.OR P6, PT, R5, 0x22, P6 ;  /* 0x000000220500780c */ /* 0x000fe400037c1670 */
[C---:B------:R-:W-:Y:S02]  /*cc30*/  ISETP.GT.AND P5, PT, R12.reuse, 0x28, P0 ;  /* 0x000000280c00780c */ /* 0x040fe400007a4270 */
[----:B------:R-:W-:Y:S02]  /*cc40*/  FSEL R175, R23, -INF , !P6 ;  /* 0xff80000017af7808 */ /* 0x000fe40007000000 */
[----:B------:R-:W-:Y:S01]  /*cc50*/  ISETP.LT.OR P5, PT, R5, 0x29, P5 ;  /* 0x000000290500780c */ /* 0x000fe20002fa1670 */
[----:B------:R-:W-:Y:S01]  /*cc60*/  LDSM.16.MT88.4 R20, [R135+UR4+0x100] ;  /* 0x000100048714783b */ /* 0x000fe20008004200 */
[----:B------:R-:W-:Y:S01]  /*cc70*/  ISETP.GT.AND P4, PT, R12, 0x29, P0 ;  /* 0x000000290c00780c */ /* 0x000fe20000784270 */
[----:B------:R-:W-:Y:S01]  /*cc80*/  ULDC.64 UR6, c[0x0][0x1e0] ;  /* 0x0000780000067ab9 */ /* 0x000fe20000000a00 */
[----:B------:R-:W-:Y:S02]  /*cc90*/  FMNMX.FTZ R10, R177, R10, !PT ;  /* 0x0000000ab10a7209 */ /* 0x000fe40007810000 */
[----:B------:R-:W-:Y:S02]  /*cca0*/  FSEL R173, R26, -INF , !P5 ;  /* 0xff8000001aad7808 */ /* 0x000fe40006800000 */
[----:B------:R-:W-:Y:S01]  /*ccb0*/  ISETP.LT.OR P4, PT, R5, 0x2a, P4 ;  /* 0x0000002a0500780c */ /* 0x000fe20002781670 */
[----:B------:R-:W-:Y:S01]  /*ccc0*/  @UP1 UIMAD UR21, UR21, UR6, URZ ;  /* 0x00000006151512a4 */ /* 0x000fe2000f8e023f */
[C---:B------:R-:W-:Y:S01]  /*ccd0*/  ISETP.GT.AND P6, PT, R12.reuse, 0x30, P0 ;  /* 0x000000300c00780c */ /* 0x040fe200007c4270 */
[----:B------:R-:W-:Y:S01]  /*cce0*/  @UP1 UIMAD.WIDE.U32 UR22, UR20, UR6, URZ ;  /* 0x00000006141612a5 */ /* 0x000fe2000f8e003f */
[----:B------:R-:W-:Y:S01]  /*ccf0*/  FMNMX.FTZ R10, R175, R10, !PT ;  /* 0x0000000aaf0a7209 */ /* 0x000fe20007810000 */
[----:B------:R-:W-:Y:S01]  /*cd00*/  @UP1 UIMAD UR21, UR20, UR7, UR21 ;  /* 0x00000007141512a4 */ /* 0x000fe2000f8e0215 */
[----:B------:R-:W-:Y:S01]  /*cd10*/  FSEL R171, R27, -INF , !P4 ;  /* 0xff8000001bab7808 */ /* 0x000fe20006000000 */
[----:B------:R-:W-:Y:S01]  /*cd20*/  @UP1 USHF.L.U32 UR6, UR22, 0x6, URZ ;  /* 0x0000000616061899 */ /* 0x000fe2000800063f */
[----:B------:R-:W-:Y:S01]  /*cd30*/  ISETP.LT.OR P6, PT, R5, 0x31, P6 ;  /* 0x000000310500780c */ /* 0x000fe200037c1670 */
[----:B------:R-:W-:Y:S01]  /*cd40*/  @UP1 UIADD3 UR21, UR23, UR21, URZ ;  /* 0x0000001517151290 */ /* 0x000fe2000fffe03f */
[----:B------:R-:W-:Y:S01]  /*cd50*/  ISETP.GT.AND P5, PT, R12, 0x31, P0 ;  /* 0x000000310c00780c */ /* 0x000fe200007a4270 */
[----:B------:R-:W-:Y:S01]  /*cd60*/  @UP1 UIADD3 UR7, UP0, UR14, UR6, URZ ;  /* 0x000000060e071290 */ /* 0x000fe2000ff1e03f */
[----:B------:R-:W-:Y:S01]  /*cd70*/  FMNMX.FTZ R10, R173, R10, !PT ;  /* 0x0000000aad0a7209 */ /* 0x000fe20007810000 */
[----:B------:R-:W-:Y:S01]  /*cd80*/  @UP1 USHF.L.U64.HI UR21, UR22, 0x6, UR21 ;  /* 0x0000000616151899 */ /* 0x000fe20008010215 */
[----:B------:R-:W-:Y:S02]  /*cd90*/  FMNMX.FTZ R15, R158, R13, !PT ;  /* 0x0000000d9e0f7209 */ /* 0x000fe40007810000 */
[----:B------:R-:W-:Y:S02]  /*cda0*/  FSEL R157, R30, -INF , !P6 ;  /* 0xff8000001e9d7808 */ /* 0x000fe40007000000 */
[----:B------:R-:W-:Y:S02]  /*cdb0*/  ISETP.LT.OR P5, PT, R5, 0x32, P5 ;  /* 0x000000320500780c */ /* 0x000fe40002fa1670 */
[----:B------:R-:W-:Y:S02]  /*cdc0*/  ISETP.GT.AND P4, PT, R12, 0x38, P0 ;  /* 0x000000380c00780c */ /* 0x000fe40000784270 */
[----:B------:R-:W-:Y:S02]  /*cdd0*/  FMNMX.FTZ R10, R171, R10, !PT ;  /* 0x0000000aab0a7209 */ /* 0x000fe40007810000 */
[----:B------:R-:W-:Y:S02]  /*cde0*/  FMNMX.FTZ R13, R154, R15, !PT ;  /* 0x0000000f9a0d7209 */ /* 0x000fe40007810000 */
[----:B------:R-:W-:Y:S02]  /*cdf0*/  FSEL R155, R31, -INF , !P5 ;  /* 0xff8000001f9b7808 */ /* 0x000fe40006800000 */
[----:B------:R-:W-:Y:S01]  /*ce00*/  ISETP.LT.OR P4, PT, R5, 0x39, P4 ;  /* 0x000000390500780c */ /* 0x000fe20002781670 */
[----:B------:R-:W1:Y:S01]  /*ce10*/  SHFL.BFLY PT, R2, R13, 0x2, 0x1f ;  /* 0x0c401f000d027f89 */ /* 0x000e6200000e0000 */
[----:B------:R-:W-:Y:S02]  /*ce20*/  ISETP.GT.AND P0, PT, R12, 0x39, P0 ;  /* 0x000000390c00780c */ /* 0x000fe40000704270 */
[----:B------:R-:W-:Y:S02]  /*ce30*/  FMNMX.FTZ R10, R157, R10, !PT ;  /* 0x0000000a9d0a7209 */ /* 0x000fe40007810000 */
[----:B------:R-:W-:Y:S02]  /*ce40*/  FSEL R153, R34, -INF , !P4 ;  /* 0xff80000022997808 */ /* 0x000fe40006000000 */
[----:B------:R-:W-:Y:S01]  /*ce50*/  ISETP.LT.OR P0, PT, R5, 0x3a, P0 ;  /* 0x0000003a0500780c */ /* 0x000fe20000701670 */
[----:B------:R-:W-:Y:S01]  /*ce60*/  LDSM.16.MT88.4 R28, [R134+UR4+0x100] ;  /* 0x00010004861c783b */ /* 0x000fe20008004200 */
        /* <DEDUP_REMOVED lines=13> */
[----:B------:R-:W-:Y:S05]  /*cf40*/  FSEL R161, R161, RZ, P0 ;  /* 0x000000ffa1a17208 */ /* 0x000fea0000000000 */
[--C-:B------:R-:W-:Y:S02]  /*cf50*/  FFMA.FTZ R145, R0, c[0x0][0x2d0], -R161.reuse ;  /* 0x0000b40000917a23 */ /* 0x100fe400000108a1 */
[--C-:B------:R-:W-:Y:S02]  /*cf60*/  FFMA.FTZ R149, R4, c[0x0][0x2d0], -R161.reuse ;  /* 0x0000b40004957a23 */ /* 0x100fe400000108a1 */
[----:B------:R-:W-:Y:S01]  /*cf70*/  FADD.FTZ R4, -R5, R132 ;  /* 0x0000008405047221 */ /* 0x000fe20000010100 */
[----:B------:R-:W-:Y:S01]  /*cf80*/  MOV R132, R2 ;  /* 0x0000000200847202 */ /* 0x000fe20000000f00 */
[--C-:B------:R-:W-:Y:S01]  /*cf90*/  FFMA.FTZ R150, R143, c[0x0][0x2d0], -R161.reuse ;  /* 0x0000b4008f967a23 */ /* 0x100fe200000108a1 */
[----:B--2---:R-:W-:Y:S01]  /*cfa0*/  FMNMX.FTZ R0, R13, R10, !PT ;  /* 0x0000000a0d007209 */ /* 0x004fe20007810000 */
[----:B------:R-:W-:Y:S01]  /*cfb0*/  FMUL.FTZ R12, R4, c[0x0][0x2d0] ;  /* 0x0000b400040c7a20 */ /* 0x000fe20000410000 */
[----:B------:R-:W-:Y:S01]  /*cfc0*/  MUFU.EX2 R149, R149 ;  /* 0x0000009500957308 */ /* 0x000fe20000000800 */
[--C-:B------:R-:W-:Y:S01]  /*cfd0*/  FFMA.FTZ R144, R8, c[0x0][0x2d0], -R161.reuse ;  /* 0x0000b40008907a23 */ /* 0x100fe200000108a1 */
[C---:B------:R-:W-:Y:S01]  /*cfe0*/  FSETP.NEU.FTZ.AND P0, PT, R0.reuse, -INF , PT ;  /* 0xff8000000000780b */ /* 0x040fe20003f1d000 */
[----:B------:R-:W-:Y:S02]  /*cff0*/  FMUL.FTZ R152, R0, c[0x0][0x2d0] ;  /* 0x0000b40000987a20 */ /* 0x000fe40000410000 */
[--C-:B------:R-:W-:Y:S01]  /*d000*/  FFMA.FTZ R156, R142, c[0x0][0x2d0], -R161.reuse ;  /* 0x0000b4008e9c7a23 */ /* 0x100fe200000108a1 */
[----:B------:R-:W-:Y:S01]  /*d010*/  FSEL R4, R0, RZ, P0 ;  /* 0x000000ff00047208 */ /* 0x000fe20000000000 */
[--C-:B------:R-:W-:Y:S01]  /*d020*/  FFMA.FTZ R163, R140, c[0x0][0x2d0], -R161.reuse ;  /* 0x0000b4008ca37a23 */ /* 0x100fe200000108a1 */
[----:B------:R-:W-:Y:S01]  /*d030*/  FSEL R152, R152, RZ, P0 ;  /* 0x000000ff98987208 */ /* 0x000fe20000000000 */
[----:B------:R-:W-:Y:S01]  /*d040*/  FFMA.FTZ R162, R138, c[0x0][0x2d0], -R161 ;  /* 0x0000b4008aa27a23 */ /* 0x000fe200000108a1 */
[----:B------:R-:W1:Y:S01]  /*d050*/  MUFU.EX2 R12, R12 ;  /* 0x0000000c000c7308 */ /* 0x000e620000000800 */
[----:B------:R-:W-:Y:S01]  /*d060*/  FADD.FTZ R4, -R4, R3 ;  /* 0x0000000304047221 */ /* 0x000fe20000010100 */
[----:B------:R-:W-:Y:S01]  /*d070*/  PLOP3.LUT P0, PT, PT, PT, UP1, 0x80, 0x0 ;  /* 0x000000000000781c */ /* 0x000fe20003f0f018 */
[--C-:B------:R-:W-:Y:S02]  /*d080*/  FFMA.FTZ R148, R6, c[0x0][0x2d0], -R152.reuse ;  /* 0x0000b40006947a23 */ /* 0x100fe40000010898 */
[--C-:B------:R-:W-:Y:S02]  /*d090*/  FFMA.FTZ R147, R9, c[0x0][0x2d0], -R152.reuse ;  /* 0x0000b40009937a23 */ /* 0x100fe40000010898 */
[--C-:B------:R-:W-:Y:S02]  /*d0a0*/  FFMA.FTZ R15, R7, c[0x0][0x2d0], -R152.reuse ;  /* 0x0000b400070f7a23 */ /* 0x100fe40000010898 */
[--C-:B------:R-:W-:Y:S01]  /*d0b0*/  FFMA.FTZ R146, R11, c[0x0][0x2d0], -R152.reuse ;  /* 0x0000b4000b927a23 */ /* 0x100fe20000010898 */
[----:B------:R-:W-:Y:S01]  /*d0c0*/  MUFU.EX2 R144, R144 ;  /* 0x0000009000907308 */ /* 0x000fe20000000800 */
[----:B------:R-:W-:Y:S01]  /*d0d0*/  FMUL.FTZ R3, R4, c[0x0][0x2d0] ;  /* 0x0000b40004037a20 */ /* 0x000fe20000410000 */
[----:B------:R-:W-:Y:S01]  /*d0e0*/  IADD3 R4, R135, UR4, RZ ;  /* 0x0000000487047c10 */ /* 0x000fe2000fffe0ff */
[--C-:B------:R-:W-:Y:S02]  /*d0f0*/  FFMA.FTZ R165, R136, c[0x0][0x2d0], -R161.reuse ;  /* 0x0000b40088a57a23 */ /* 0x100fe400000108a1 */
[--C-:B------:R-:W-:Y:S01]  /*d100*/  FFMA.FTZ R164, R141, c[0x0][0x2d0], -R152.reuse ;  /* 0x0000b4008da47a23 */ /* 0x100fe20000010898 */
[----:B------:R-:W-:Y:S01]  /*d110*/  IADD3 R13, R183, R4, RZ ;  /* 0x00000004b70d7210 */ /* 0x000fe20007ffe0ff */
[----:B------:R-:W-:Y:S01]  /*d120*/  LDSM.16.MT88.4 R140, [R134+UR4+0x2900] ;  /* 0x00290004868c783b */ /* 0x000fe20008004200 */
[--C-:B------:R-:W-:Y:S02]  /*d130*/  FFMA.FTZ R167, R139, c[0x0][0x2d0], -R152.reuse ;  /* 0x0000b4008ba77a23 */ /* 0x100fe40000010898 */
[----:B------:R-:W2:Y:S01]  /*d140*/  MUFU.EX2 R3, R3 ;  /* 0x0000000300037308 */ /* 0x000ea20000000800 */
[--C-:B------:R-:W-:Y:S02]  /*d150*/  FFMA.FTZ R166, R33, c[0x0][0x2d0], -R152.reuse ;  /* 0x0000b40021a67a23 */ /* 0x100fe40000010898 */
[----:B------:R-:W-:Y:S02]  /*d160*/  FFMA.FTZ R169, R137, c[0x0][0x2d0], -R152 ;  /* 0x0000b40089a97a23 */ /* 0x000fe40000010898 */
[----:B------:R-:W3:Y:S01]  /*d170*/  LDSM.16.MT88.4 R24, [R13+0x100] ;  /* 0x000100000d18783b */ /* 0x000ee20000004200 */
[C---:B-1----:R-:W-:Y:S02]  /*d180*/  FMUL.FTZ R4, R12.reuse, R128 ;  /* 0x000000800c047220 */ /* 0x042fe40000410000 */
[C---:B------:R-:W-:Y:S02]  /*d190*/  FMUL.FTZ R5, R12.reuse, R129 ;  /* 0x000000810c057220 */ /* 0x040fe40000410000 */
[----:B------:R-:W1:Y:S01]  /*d1a0*/  MUFU.EX2 R150, R150 ;  /* 0x0000009600967308 */ /* 0x000e620000000800 */
[C---:B------:R-:W-:Y:S02]  /*d1b0*/  FMUL.FTZ R8, R12.reuse, R124 ;  /* 0x0000007c0c087220 */ /* 0x040fe40000410000 */
[C---:B------:R-:W-:Y:S01]  /*d1c0*/  FMUL.FTZ R9, R12.reuse, R125 ;  /* 0x0000007d0c097220 */ /* 0x040fe20000410000 */
[----:B------:R-:W-:Y:S01]  /*d1d0*/  LDSM.16.MT88.4 R32, [R13+0x900] ;  /* 0x000900000d20783b */ /* 0x000fe20000004200 */
[C---:B------:R-:W-:Y:S02]  /*d1e0*/  FMUL.FTZ R100, R12.reuse, R100 ;  /* 0x000000640c647220 */ /* 0x040fe40000410000 */
[C---:B------:R-:W-:Y:S02]  /*d1f0*/  FMUL.FTZ R101, R12.reuse, R101 ;  /* 0x000000650c657220 */ /* 0x040fe40000410000 */
[C---:B------:R-:W-:Y:S01]  /*d200*/  FMUL.FTZ R104, R12.reuse, R104 ;  /* 0x000000680c687220 */ /* 0x040fe20000410000 */
[----:B------:R-:W4:Y:S01]  /*d210*/  MUFU.EX2 R145, R145 ;  /* 0x0000009100917308 */ /* 0x000f220000000800 */
[C---:B------:R-:W-:Y:S01]  /*d220*/  FMUL.FTZ R105, R12.reuse, R105 ;  /* 0x000000690c697220 */ /* 0x040fe20000410000 */
[----:B------:R-:W-:Y:S01]  /*d230*/  LDSM.16.MT88.4 R136, [R13+0x2900] ;  /* 0x002900000d88783b */ /* 0x000fe20000004200 */
[C---:B------:R-:W-:Y:S02]  /*d240*/  FMUL.FTZ R108, R12.reuse, R108 ;  /* 0x0000006c0c6c7220 */ /* 0x040fe40000410000 */
[C---:B--2---:R-:W-:Y:S02]  /*d250*/  FMUL.FTZ R6, R3.reuse, R130 ;  /* 0x0000008203067220 */ /* 0x044fe40000410000 */
[C---:B------:R-:W-:Y:S02]  /*d260*/  FMUL.FTZ R7, R3.reuse, R131 ;  /* 0x0000008303077220 */ /* 0x040fe40000410000 */
[C---:B------:R-:W-:Y:S01]  /*d270*/  FMUL.FTZ R10, R3.reuse, R126 ;  /* 0x0000007e030a7220 */ /* 0x040fe20000410000 */
[----:B------:R-:W-:Y:S01]  /*d280*/  MUFU.EX2 R146, R146 ;  /* 0x0000009200927308 */ /* 0x000fe20000000800 */
[C---:B------:R-:W-:Y:S01]  /*d290*/  FMUL.FTZ R11, R3.reuse, R127 ;  /* 0x0000007f030b7220 */ /* 0x040fe20000410000 */
[----:B------:R-:W-:Y:S01]  /*d2a0*/  LDSM.16.MT88.4 R128, [R135+UR4+0x2900] ;  /* 0x002900048780783b */ /* 0x000fe20008004200 */
[----:B------:R-:W-:Y:S01]  /*d2b0*/  FMUL.FTZ R102, R3, R102 ;  /* 0x0000006603667220 */ /* 0x000fe20000410000 */
[----:B-1----:R-:W-:Y:S01]  /*d2c0*/  F2FP.BF16.PACK_AB R16, R149, R150 ;  /* 0x000000969510723e */ /* 0x002fe200000010ff */
[C---:B------:R-:W-:Y:S02]  /*d2d0*/  FMUL.FTZ R103, R3.reuse, R103 ;  /* 0x0000006703677220 */ /* 0x040fe40000410000 */
[C---:B------:R-:W-:Y:S02]  /*d2e0*/  FMUL.FTZ R106, R3.reuse, R106 ;  /* 0x0000006a036a7220 */ /* 0x040fe40000410000 */
[C---:B------:R-:W-:Y:S01]  /*d2f0*/  FMUL.FTZ R107, R3.reuse, R107 ;  /* 0x0000006b036b7220 */ /* 0x040fe20000410000 */
[----:B------:R-:W-:Y:S01]  /*d300*/  MUFU.EX2 R148, R148 ;  /* 0x0000009400947308 */ /* 0x000fe20000000800 */
[C---:B------:R-:W-:Y:S02]  /*d310*/  FMUL.FTZ R109, R12.reuse, R109 ;  /* 0x0000006d0c6d7220 */ /* 0x040fe40000410000 */
[----:B------:R-:W-:Y:S01]  /*d320*/  FMUL.FTZ R110, R3, R110 ;  /* 0x0000006e036e7220 */ /* 0x000fe20000410000 */
[----:B----4-:R-:W-:Y:S01]  /*d330*/  F2FP.BF16.PACK_AB R18, R145, R144 ;  /* 0x000000909112723e */ /* 0x010fe200000010ff */
        /* <DEDUP_REMOVED lines=25> */
[----:B--2---:R-:W-:Y:S01]  /*d4d0*/  F2FP.BF16.PACK_AB R19, R146, R15 ;  /* 0x0000000f9213723e */ /* 0x004fe200000010ff */
[C---:B------:R-:W-:Y:S02]  /*d4e0*/  FMUL.FTZ R43, R3.reuse, R43 ;  /* 0x0000002b032b7220 */ /* 0x040fe40000410000 */
[C---:B------:R-:W-:Y:S02]  /*d4f0*/  FMUL.FTZ R44, R12.reuse, R44 ;  /* 0x0000002c0c2c7220 */ /* 0x040fe40000410000 */
[----:B------:R-:W-:Y:S01]  /*d500*/  FMUL.FTZ R46, R3, R46 ;  /* 0x0000002e032e7220 */ /* 0x000fe20000410000 */
[----:B------:R-:W1:Y:S01]  /*d510*/  MUFU.EX2 R163, R163 ;  /* 0x000000a300a37308 */ /* 0x000e620000000800 */
[C---:B------:R-:W-:Y:S05]  /*d520*/  HMMA.16816.F32.BF16 R4, R16.reuse, R20, R4 ;  /* 0x000000141004723c */ /* 0x040fea0000041804 */
[----:B------:R-:W-:Y:S02]  /*d530*/  FMUL.FTZ R45, R12, R45 ;  /* 0x0000002d0c2d7220 */ /* 0x000fe40000410000 */
[----:B------:R-:W-:Y:S01]  /*d540*/  IADD3 R20, R134, UR4, RZ ;  /* 0x0000000486147c10 */ /* 0x000fe2000fffe0ff */
[C---:B------:R-:W-:Y:S01]  /*d550*/  HMMA.16816.F32.BF16 R8, R16.reuse, R22, R8 ;  /* 0x000000161008723c */ /* 0x040fe20000041808 */
[----:B------:R-:W-:Y:S03]  /*d560*/  MUFU.EX2 R162, R162 ;  /* 0x000000a200a27308 */ /* 0x000fe60000000800 */
[----:B------:R-:W-:Y:S01]  /*d570*/  IADD3 R14, R183, R20, RZ ;  /* 0x00000014b70e7210 */ /* 0x000fe20007ffe0ff */
[C---:B------:R-:W-:Y:S02]  /*d580*/  FMUL.FTZ R47, R3.reuse, R47 ;  /* 0x0000002f032f7220 */ /* 0x040fe40000410000 */
[C---:B------:R-:W-:Y:S01]  /*d590*/  FMUL.FTZ R48, R12.reuse, R48 ;  /* 0x000000300c307220 */ /* 0x040fe20000410000 */
[C---:B---3--:R-:W-:Y:S01]  /*d5a0*/  HMMA.16816.F32.BF16 R100, R16.reuse, R24, R100 ;  /* 0x000000181064723c */ /* 0x048fe20000041864 */
[----:B------:R-:W2:Y:S02]  /*d5b0*/  LDSM.16.MT88.4 R20, [R14+0x100] ;  /* 0x000100000e14783b */ /* 0x000ea40000004200 */
[----:B------:R-:W3:Y:S01]  /*d5c0*/  MUFU.EX2 R165, R165 ;  /* 0x000000a500a57308 */ /* 0x000ee20000000800 */
[C---:B------:R-:W-:Y:S02]  /*d5d0*/  FMUL.FTZ R50, R3.reuse, R50 ;  /* 0x0000003203327220 */ /* 0x040fe40000410000 */
[C---:B------:R-:W-:Y:S02]  /*d5e0*/  FMUL.FTZ R49, R12.reuse, R49 ;  /* 0x000000310c317220 */ /* 0x040fe40000410000 */
[C---:B------:R-:W-:Y:S01]  /*d5f0*/  HMMA.16816.F32.BF16 R104, R16.reuse, R26, R104 ;  /* 0x0000001a1068723c */ /* 0x040fe20000041868 */
[----:B------:R-:W4:Y:S03]  /*d600*/  LDSM.16.MT88.4 R24, [R135+UR4+0x2100] ;  /* 0x002100048718783b */ /* 0x000f260008004200 */
[C---:B------:R-:W-:Y:S01]  /*d610*/  FMUL.FTZ R51, R3.reuse, R51 ;  /* 0x0000003303337220 */ /* 0x040fe20000410000 */
[----:B------:R-:W5:Y:S01]  /*d620*/  MUFU.EX2 R167, R167 ;  /* 0x000000a700a77308 */ /* 0x000f620000000800 */
[C---:B------:R-:W-:Y:S02]  /*d630*/  FMUL.FTZ R52, R12.reuse, R52 ;  /* 0x000000340c347220 */ /* 0x040fe40000410000 */
[C---:B------:R-:W-:Y:S01]  /*d640*/  HMMA.16816.F32.BF16 R108, R16.reuse, R28, R108 ;  /* 0x0000001c106c723c */ /* 0x040fe2000004186c */
[----:B------:R-:W-:Y:S03]  /*d650*/  LDSM.16.MT88.4 R124, [R14+0x900] ;  /* 0x000900000e7c783b */ /* 0x000fe60000004200 */
[C---:B------:R-:W-:Y:S02]  /*d660*/  FMUL.FTZ R54, R3.reuse, R54 ;  /* 0x0000003603367220 */ /* 0x040fe40000410000 */
[C---:B------:R-:W-:Y:S01]  /*d670*/  FMUL.FTZ R53, R12.reuse, R53 ;  /* 0x000000350c357220 */ /* 0x040fe20000410000 */
[----:B------:R-:W-:Y:S01]  /*d680*/  MUFU.EX2 R166, R166 ;  /* 0x000000a600a67308 */ /* 0x000fe20000000800 */
[C---:B------:R-:W-:Y:S01]  /*d690*/  HMMA.16816.F32.BF16 R112, R16.reuse, R30, R112 ;  /* 0x0000001e1070723c */ /* 0x040fe20000041870 */
[----:B------:R-:W1:Y:S03]  /*d6a0*/  LDSM.16.MT88.4 R28, [R13+0x2100] ;  /* 0x002100000d1c783b */ /* 0x000e660000004200 */
[C---:B------:R-:W-:Y:S02]  /*d6b0*/  FMUL.FTZ R55, R3.reuse, R55 ;  /* 0x0000003703377220 */ /* 0x040fe40000410000 */
[C---:B------:R-:W-:Y:S02]  /*d6c0*/  FMUL.FTZ R56, R12.reuse, R56 ;  /* 0x000000380c387220 */ /* 0x040fe40000410000 */
[C---:B------:R-:W-:Y:S01]  /*d6d0*/  FMUL.FTZ R58, R3.reuse, R58 ;  /* 0x0000003a033a7220 */ /* 0x040fe20000410000 */
[----:B------:R-:W1:Y:S03]  /*d6e0*/  MUFU.EX2 R169, R169 ;  /* 0x000000a900a97308 */ /* 0x000e660000000800 */
[C---:B------:R-:W-:Y:S02]  /*d6f0*/  FMUL.FTZ R57, R12.reuse, R57 ;  /* 0x000000390c397220 */ /* 0x040fe40000410000 */
[C---:B------:R-:W-:Y:S02]  /*d700*/  FMUL.FTZ R59, R3.reuse, R59 ;  /* 0x0000003b033b7220 */ /* 0x040fe40000410000 */
[C---:B------:R-:W-:Y:S01]  /*d710*/  FMUL.FTZ R60, R12.reuse, R60 ;  /* 0x0000003c0c3c7220 */ /* 0x040fe20000410000 */
[C---:B--2---:R-:W-:Y:S03]  /*d720*/  HMMA.16816.F32.BF16 R116, R16.reuse, R20, R116 ;  /* 0x000000141074723c */ /* 0x044fe60000041874 */
[C---:B------:R-:W-:Y:S02]  /*d730*/  FMUL.FTZ R62, R3.reuse, R62 ;  /* 0x0000003e033e7220 */ /* 0x040fe40000410000 */
[C---:B------:R-:W-:Y:S02]  /*d740*/  FMUL.FTZ R61, R12.reuse, R61 ;  /* 0x0000003d0c3d7220 */ /* 0x040fe40000410000 */
[C---:B------:R-:W-:Y:S01]  /*d750*/  FMUL.FTZ R63, R3.reuse, R63 ;  /* 0x0000003f033f7220 */ /* 0x040fe20000410000 */
[C---:B------:R-:W-:Y:S01]  /*d760*/  HMMA.16816.F32.BF16 R120, R16.reuse, R22, R120 ;  /* 0x000000161078723c */ /* 0x040fe20000041878 */
[----:B------:R-:W2:Y:S03]  /*d770*/  LDSM.16.MT88.4 R20, [R134+UR4+0x2100] ;  /* 0x002100048614783b */ /* 0x000ea60008004200 */
        /* <DEDUP_REMOVED lines=9> */
[C---:B-1----:R-:W-:Y:S04]  /*d810*/  HMMA.16816.F32.BF16 R44, R16.reuse, R28, R44 ;  /* 0x0000001c102c723c */ /* 0x042fe8000004182c */
[C---:B------:R-:W-:Y:S02]  /*d820*/  FMUL.FTZ R69, R12.reuse, R69 ;  /* 0x000000450c457220 */ /* 0x040fe40000410000 */
[C---:B------:R-:W-:Y:S02]  /*d830*/  FMUL.FTZ R71, R3.reuse, R71 ;  /* 0x0000004703477220 */ /* 0x040fe40000410000 */
[C---:B------:R-:W-:Y:S01]  /*d840*/  HMMA.16816.F32.BF16 R48, R16.reuse, R30, R48 ;  /* 0x0000001e1030723c */ /* 0x040fe20000041830 */
[----:B------:R-:W1:Y:S03]  /*d850*/  LDSM.16.MT88.4 R28, [R135+UR4+0x4100] ;  /* 0x00410004871c783b */ /* 0x000e660008004200 */
        /* <DEDUP_REMOVED lines=44> */
[----:B------:R-:W-:Y:S04]  /*db20*/  FFMA.FTZ R150, R12, R201, R150 ;  /* 0x000000c90c967223 */ /* 0x000fe80000010096 */
[----:B------:R-:W-:Y:S01]  /*db30*/  FFMA.FTZ R148, R3, R202, R148 ;  /* 0x000000ca03947223 */ /* 0x000fe20000010094 */
[----:B------:R-:W-:Y:S01]  /*db40*/  HMMA.16816.F32.BF16 R96, R16, R30, R96 ;  /* 0x0000001e1060723c */ /* 0x000fe20000041860 */
[----:B------:R-:W-:Y:S02]  /*db50*/  LDSM.16.MT88.4 R28, [R13+0x4900] ;  /* 0x004900000d1c783b */ /* 0x000fe40000004200 */
[--C-:B------:R-:W-:Y:S02]  /*db60*/  FFMA.FTZ R174, R174, c[0x0][0x2d0], -R161.reuse ;  /* 0x0000b400aeae7a23 */ /* 0x100fe400000108a1 */
[--C-:B------:R-:W-:Y:S02]  /*db70*/  FFMA.FTZ R179, R172, c[0x0][0x2d0], -R161.reuse ;  /* 0x0000b400acb37a23 */ /* 0x100fe400000108a1 */
[----:B------:R-:W-:Y:S01]  /*db80*/  F2FP.BF16.PACK_AB R16, R163, R156 ;  /* 0x0000009ca310723e */ /* 0x000fe200000010ff */
[--C-:B------:R-:W-:Y:S01]  /*db90*/  FFMA.FTZ R170, R170, c[0x0][0x2d0], -R161.reuse ;  /* 0x0000b400aaaa7a23 */ /* 0x100fe200000108a1 */
[----:B---3--:R-:W-:Y:S01]  /*dba0*/  F2FP.BF16.PACK_AB R18, R165, R162 ;  /* 0x000000a2a512723e */ /* 0x008fe200000010ff */
[----:B------:R-:W-:Y:S02]  /*dbb0*/  MUFU.EX2 R174, R174 ;  /* 0x000000ae00ae7308 */ /* 0x000fe40000000800 */
[----:B-----5:R-:W-:Y:S01]  /*dbc0*/  F2FP.BF16.PACK_AB R17, R167, R164 ;  /* 0x000000a4a711723e */ /* 0x020fe200000010ff */
[--C-:B------:R-:W-:Y:S01]  /*dbd0*/  FFMA.FTZ R187, R168, c[0x0][0x2d0], -R161.reuse ;  /* 0x0000b400a8bb7a23 */ /* 0x100fe200000108a1 */
[----:B------:R-:W-:Y:S01]  /*dbe0*/  F2FP.BF16.PACK_AB R19, R169, R166 ;  /* 0x000000a6a913723e */ /* 0x000fe200000010ff */
[--C-:B------:R-:W-:Y:S02]  /*dbf0*/  FFMA.FTZ R168, R177, c[0x0][0x2d0], -R152.reuse ;  /* 0x0000b400b1a87a23 */ /* 0x100fe40000010898 */
[--C-:B------:R-:W-:Y:S02]  /*dc00*/  FFMA.FTZ R175, R175, c[0x0][0x2d0], -R152.reuse ;  /* 0x0000b400afaf7a23 */ /* 0x100fe40000010898 */
[--C-:B------:R-:W-:Y:S01]  /*dc10*/  FFMA.FTZ R172, R173, c[0x0][0x2d0], -R152.reuse ;  /* 0x0000b400adac7a23 */ /* 0x100fe20000010898 */
[----:B------:R-:W1:Y:S01]  /*dc20*/  MUFU.EX2 R179, R179 ;  /* 0x000000b300b37308 */ /* 0x000e620000000800 */
[C---:B--2---:R-:W-:Y:S03]  /*dc30*/  HMMA.16816.F32.BF16 R4, R16.reuse, R20, R4 ;  /* 0x000000141004723c */ /* 0x044fe60000041804 */
[--C-:B------:R-:W-:Y:S02]  /*dc40*/  FFMA.FTZ R171, R171, c[0x0][0x2d0], -R152.reuse ;  /* 0x0000b400abab7a23 */ /* 0x100fe40000010898 */
[--C-:B------:R-:W-:Y:S02]  /*dc50*/  FFMA.FTZ R160, R160, c[0x0][0x2d0], -R161.reuse ;  /* 0x0000b400a0a07a23 */ /* 0x100fe400000108a1 */
[--C-:B------:R-:W-:Y:S01]  /*dc60*/  FFMA.FTZ R159, R159, c[0x0][0x2d0], -R161.reuse ;  /* 0x0000b4009f9f7a23 */ /* 0x100fe200000108a1 */
[C---:B------:R-:W-:Y:S01]  /*dc70*/  HMMA.16816.F32.BF16 R8, R16.reuse, R22, R8 ;  /* 0x000000161008723c */ /* 0x040fe20000041808 */
[----:B------:R-:W2:Y:S01]  /*dc80*/  LDSM.16.MT88.4 R20, [R14+0x2900] ;  /* 0x002900000e14783b */ /* 0x000ea20000004200 */
[----:B------:R-:W-:Y:S02]  /*dc90*/  MUFU.EX2 R170, R170 ;  /* 0x000000aa00aa7308 */ /* 0x000fe40000000800 */
[--C-:B------:R-:W-:Y:S02]  /*dca0*/  FFMA.FTZ R158, R158, c[0x0][0x2d0], -R161.reuse ;  /* 0x0000b4009e9e7a23 */ /* 0x100fe400000108a1 */
[----:B------:R-:W-:Y:S02]  /*dcb0*/  FFMA.FTZ R161, R154, c[0x0][0x2d0], -R161 ;  /* 0x0000b4009aa17a23 */ /* 0x000fe400000108a1 */
[C---:B------:R-:W-:Y:S04]  /*dcc0*/  HMMA.16816.F32.BF16 R100, R16.reuse, R32, R100 ;  /* 0x000000201064723c */ /* 0x040fe80000041864 */
[----:B------:R-:W3:Y:S01]  /*dcd0*/  MUFU.EX2 R187, R187 ;  /* 0x000000bb00bb7308 */ /* 0x000ee20000000800 */
[--C-:B------:R-:W-:Y:S02]  /*dce0*/  FFMA.FTZ R154, R157, c[0x0][0x2d0], -R152.reuse ;  /* 0x0000b4009d9a7a23 */ /* 0x100fe40000010898 */
[--C-:B------:R-:W-:Y:S01]  /*dcf0*/  FFMA.FTZ R155, R155, c[0x0][0x2d0], -R152.reuse ;  /* 0x0000b4009b9b7a23 */ /* 0x100fe20000010898 */
[C---:B------:R-:W-:Y:S01]  /*dd00*/  HMMA.16816.F32.BF16 R104, R16.reuse, R34, R104 ;  /* 0x000000221068723c */ /* 0x040fe20000041868 */
[----:B------:R-:W-:Y:S03]  /*dd10*/  LDSM.16.MT88.4 R32, [R134+UR4+0x4900] ;  /* 0x004900048620783b */ /* 0x000fe60008004200 */
[--C-:B------:R-:W-:Y:S02]  /*dd20*/  FFMA.FTZ R153, R153, c[0x0][0x2d0], -R152.reuse ;  /* 0x0000b40099997a23 */ /* 0x100fe40000010898 */
[----:B------:R-:W-:Y:S01]  /*dd30*/  MUFU.EX2 R168, R168 ;  /* 0x000000a800a87308 */ /* 0x000fe20000000800 */
[----:B------:R-:W-:Y:S01]  /*dd40*/  FFMA.FTZ R152, R151, c[0x0][0x2d0], -R152 ;  /* 0x0000b40097987a23 */ /* 0x000fe20000010898 */
[C---:B----4-:R-:W-:Y:S04]  /*dd50*/  HMMA.16816.F32.BF16 R108, R16.reuse, R24, R108 ;  /* 0x00000018106c723c */ /* 0x050fe8000004186c */
[----:B------:R-:W-:Y:S02]  /*dd60*/  FADD.FTZ R148, R147, R148 ;  /* 0x0000009493947221 */ /* 0x000fe40000010000 */
[----:B------:R-:W-:Y:S02]  /*dd70*/  FADD.FTZ R149, R149, R150 ;  /* 0x0000009695957221 */ /* 0x000fe40000010000 */
[C---:B------:R-:W-:Y:S01]  /*dd80*/  HMMA.16816.F32.BF16 R112, R16.reuse, R26, R112 ;  /* 0x0000001a1070723c */ /* 0x040fe20000041870 */
[----:B------:R-:W4:Y:S01]  /*dd90*/  LDSM.16.MT88.4 R24, [R135+UR4+0x4900] ;  /* 0x004900048718783b */ /* 0x000f220008004200 */
[----:B------:R-:W5:Y:S02]  /*dda0*/  MUFU.EX2 R175, R175 ;  /* 0x000000af00af7308 */ /* 0x000f640000000800 */
[----:B------:R-:W-:Y:S02]  /*ddb0*/  FADD.FTZ R15, R15, R148 ;  /* 0x000000940f0f7221 */ /* 0x000fe40000010000 */
[----:B------:R-:W-:Y:S02]  /*ddc0*/  FADD.FTZ R144, R144, R149 ;  /* 0x0000009590907221 */ /* 0x000fe40000010000 */
[C---:B------:R-:W-:Y:S04]  /*ddd0*/  HMMA.16816.F32.BF16 R116, R16.reuse, R124, R116 ;  /* 0x0000007c1074723c */ /* 0x040fe80000041874 */
[----:B------:R-:W-:Y:S01]  /*dde0*/  FADD.FTZ R15, R146, R15 ;  /* 0x0000000f920f7221 */ /* 0x000fe20000010000 */
[----:B------:R-:W-:Y:S01]  /*ddf0*/  MUFU.EX2 R172, R172 ;  /* 0x000000ac00ac7308 */ /* 0x000fe20000000800 */
[----:B------:R-:W-:Y:S02]  /*de00*/  FADD.FTZ R145, R145, R144 ;  /* 0x0000009091917221 */ /* 0x000fe40000010000 */
[C---:B------:R-:W-:Y:S01]  /*de10*/  HMMA.16816.F32.BF16 R120, R16.reuse, R126, R120 ;  /* 0x0000007e1078723c */ /* 0x040fe20000041878 */
[----:B------:R-:W-:Y:S03]  /*de20*/  LDSM.16.MT88.4 R124, [R13+0x1100] ;  /* 0x001100000d7c783b */ /* 0x000fe60000004200 */
[----:B------:R-:W-:Y:S02]  /*de30*/  FADD.FTZ R164, R164, R15 ;  /* 0x0000000fa4a47221 */ /* 0x000fe40000010000 */
[----:B------:R-:W-:Y:S01]  /*de40*/  FADD.FTZ R156, R156, R145 ;  /* 0x000000919c9c7221 */ /* 0x000fe20000010000 */
[----:B------:R-:W1:Y:S01]  /*de50*/  MUFU.EX2 R171, R171 ;  /* 0x000000ab00ab7308 */ /* 0x000e620000000800 */
[C---:B------:R-:W-:Y:S04]  /*de60*/  HMMA.16816.F32.BF16 R36, R16.reuse, R128, R36 ;  /* 0x000000801024723c */ /* 0x040fe80000041824 */
[----:B------:R-:W-:Y:S02]  /*de70*/  FADD.FTZ R163, R163, R156 ;  /* 0x0000009ca3a37221 */ /* 0x000fe40000010000 */
[----:B------:R-:W-:Y:S02]  /*de80*/  FADD.FTZ R167, R167, R164 ;  /* 0x000000a4a7a77221 */ /* 0x000fe40000010000 */
[C---:B------:R-:W-:Y:S01]  /*de90*/  HMMA.16816.F32.BF16 R40, R16.reuse, R130, R40 ;  /* 0x000000821028723c */ /* 0x040fe20000041828 */
[----:B------:R-:W-:Y:S01]  /*dea0*/  LDSM.16.MT88.4 R128, [R14+0x1100] ;  /* 0x001100000e80783b */ /* 0x000fe20000004200 */
[----:B------:R-:W-:Y:S02]  /*deb0*/  MUFU.EX2 R160, R160 ;  /* 0x000000a000a07308 */ /* 0x000fe40000000800 */
[----:B------:R-:W-:Y:S02]  /*dec0*/  FADD.FTZ R162, R162, R163 ;  /* 0x000000a3a2a27221 */ /* 0x000fe40000010000 */
[----:B------:R-:W-:Y:S02]  /*ded0*/  FADD.FTZ R166, R166, R167 ;  /* 0x000000a7a6a67221 */ /* 0x000fe40000010000 */
[C---:B------:R-:W-:Y:S04]  /*dee0*/  HMMA.16816.F32.BF16 R44, R16.reuse, R136, R44 ;  /* 0x00000088102c723c */ /* 0x040fe8000004182c */
[----:B------:R-:W1:Y:S01]  /*def0*/  MUFU.EX2 R159, R159 ;  /* 0x0000009f009f7308 */ /* 0x000e620000000800 */
[----:B------:R-:W-:Y:S02]  /*df00*/  FADD.FTZ R165, R165, R162 ;  /* 0x000000a2a5a57221 */ /* 0x000fe40000010000 */
[----:B------:R-:W-:Y:S01]  /*df10*/  FADD.FTZ R169, R169, R166 ;  /* 0x000000a6a9a97221 */ /* 0x000fe20000010000 */
[C---:B------:R-:W-:Y:S01]  /*df20*/  HMMA.16816.F32.BF16 R48, R16.reuse, R138, R48 ;  /* 0x0000008a1030723c */ /* 0x040fe20000041830 */
[----:B------:R-:W-:Y:S05]  /*df30*/  LDSM.16.MT88.4 R136, [R134+UR4+0x1900] ;  /* 0x001900048688783b */ /* 0x000fea0008004200 */
[----:B------:R-:W-:Y:S02]  /*df40*/  MUFU.EX2 R158, R158 ;  /* 0x0000009e009e7308 */ /* 0x000fe40000000800 */
[C---:B------:R-:W-:Y:S08]  /*df50*/  HMMA.16816.F32.BF16 R52, R16.reuse, R140, R52 ;  /* 0x0000008c1034723c */ /* 0x040ff00000041834 */
[C---:B------:R-:W-:Y:S01]  /*df60*/  HMMA.16816.F32.BF16 R56, R16.reuse, R142, R56 ;  /* 0x0000008e1038723c */ /* 0x040fe20000041838 */
[----:B------:R-:W-:Y:S01]  /*df70*/  LDSM.16.MT88.4 R140, [R14+0x1900] ;  /* 0x001900000e8c783b */ /* 0x000fe20000004200 */
[----:B------:R-:W1:Y:S06]  /*df80*/  MUFU.EX2 R161, R161 ;  /* 0x000000a100a17308 */ /* 0x000e6c0000000800 */
[C---:B--2---:R-:W-:Y:S04]  /*df90*/  HMMA.16816.F32.BF16 R60, R16.reuse, R20, R60 ;  /* 0x00000014103c723c */ /* 0x044fe8000004183c */
[----:B------:R-:W-:Y:S04]  /*dfa0*/  MUFU.EX2 R154, R154 ;  /* 0x0000009a009a7308 */ /* 0x000fe80000000800 */
[C---:B------:R-:W-:Y:S01]  /*dfb0*/  HMMA.16816.F32.BF16 R64, R16.reuse, R22, R64 ;  /* 0x000000161040723c */ /* 0x040fe20000041840 */
[----:B------:R-:W2:Y:S05]  /*dfc0*/  LDSM.16.MT88.4 R20, [R14+0x4900] ;  /* 0x004900000e14783b */ /* 0x000eaa0000004200 */
[----:B------:R-:W1:Y:S02]  /*dfd0*/  MUFU.EX2 R155, R155 ;  /* 0x0000009b009b7308 */ /* 0x000e640000000800 */
[C---:B----4-:R-:W-:Y:S08]  /*dfe0*/  HMMA.16816.F32.BF16 R68, R16.reuse, R24, R68 ;  /* 0x000000181044723c */ /* 0x050ff00000041844 */
[C---:B------:R-:W-:Y:S01]  /*dff0*/  HMMA.16816.F32.BF16 R72, R16.reuse, R26, R72 ;  /* 0x0000001a1048723c */ /* 0x040fe20000041848 */
[----:B------:R-:W4:Y:S01]  /*e000*/  LDSM.16.MT88.4 R24, [R135+UR4+0x1100] ;  /* 0x001100048718783b */ /* 0x000f220008004200 */
[----:B------:R-:W-:Y:S06]  /*e010*/  MUFU.EX2 R153, R153 ;  /* 0x0000009900997308 */ /* 0x000fec0000000800 */
[C---:B------:R-:W-:Y:S04]  /*e020*/  HMMA.16816.F32.BF16 R76, R16.reuse, R28, R76 ;  /* 0x0000001c104c723c */ /* 0x040fe8000004184c */
[----:B------:R-:W1:Y:S04]  /*e030*/  MUFU.EX2 R152, R152 ;  /* 0x0000009800987308 */ /* 0x000e680000000800 */
        /* <DEDUP_REMOVED lines=8> */
[----:B-1----:R-:W-:Y:S01]  /*e0c0*/  F2FP.BF16.PACK_AB R16, R179, R174 ;  /* 0x000000aeb310723e */ /* 0x002fe200000010ff */
[----:B------:R-:W-:Y:S01]  /*e0d0*/  FADD.FTZ R174, R174, R165 ;  /* 0x000000a5aeae7221 */ /* 0x000fe20000010000 */
[----:B---3--:R-:W-:Y:S03]  /*e0e0*/  F2FP.BF16.PACK_AB R18, R187, R170 ;  /* 0x000000aabb12723e */ /* 0x008fe600000010ff */
[----:B-----5:R-:W-:Y:S01]  /*e0f0*/  F2FP.BF16.PACK_AB R17, R175, R168 ;  /* 0x000000a8af11723e */ /* 0x020fe200000010ff */
[----:B------:R-:W-:Y:S01]  /*e100*/  FADD.FTZ R168, R168, R169 ;  /* 0x000000a9a8a87221 */ /* 0x000fe20000010000 */
[----:B------:R-:W-:Y:S01]  /*e110*/  F2FP.BF16.PACK_AB R19, R171, R172 ;  /* 0x000000acab13723e */ /* 0x000fe200000010ff */
[----:B------:R-:W-:Y:S02]  /*e120*/  FADD.FTZ R179, R179, R174 ;  /* 0x000000aeb3b37221 */ /* 0x000fe40000010000 */
[----:B------:R-:W-:Y:S02]  /*e130*/  FADD.FTZ R175, R175, R168 ;  /* 0x000000a8afaf7221 */ /* 0x000fe40000010000 */
[----:B------:R-:W-:Y:S02]  /*e140*/  FADD.FTZ R170, R170, R179 ;  /* 0x000000b3aaaa7221 */ /* 0x000fe40000010000 */
[C---:B----4-:R-:W-:Y:S03]  /*e150*/  HMMA.16816.F32.BF16 R4, R16.reuse, R24, R4 ;  /* 0x000000181004723c */ /* 0x050fe60000041804 */
[----:B------:R-:W-:Y:S02]  /*e160*/  FADD.FTZ R172, R172, R175 ;  /* 0x000000afacac7221 */ /* 0x000fe40000010000 */
[----:B------:R-:W-:Y:S02]  /*e170*/  FADD.FTZ R187, R187, R170 ;  /* 0x000000aabbbb7221 */ /* 0x000fe40000010000 */
[----:B------:R-:W-:Y:S01]  /*e180*/  FADD.FTZ R171, R171, R172 ;  /* 0x000000acabab7221 */ /* 0x000fe20000010000 */
        /* <DEDUP_REMOVED lines=9> */
[C---:B------:R-:W-:Y:S08]  /*e220*/  HMMA.16816.F32.BF16 R120, R16.reuse, R130, R120 ;  /* 0x000000821078723c */ /* 0x040ff00000041878 */
[C---:B------:R-:W-:Y:S08]  /*e230*/  HMMA.16816.F32.BF16 R36, R16.reuse, R32, R36 ;  /* 0x000000201024723c */ /* 0x040ff00000041824 */
        /* <DEDUP_REMOVED lines=16> */
[----:B------:R-:W2:Y:S07]  /*e340*/  LDSM.16.MT88.4 R20, [R135+UR4+0x3900] ;  /* 0x003900048714783b */ /* 0x000eae0008004200 */
[C---:B-1----:R-:W-:Y:S08]  /*e350*/  HMMA.16816.F32.BF16 R84, R16.reuse, R24, R84 ;  /* 0x000000181054723c */ /* 0x042ff00000041854 */
[C---:B------:R-:W-:Y:S01]  /*e360*/  HMMA.16816.F32.BF16 R88, R16.reuse, R26, R88 ;  /* 0x0000001a1058723c */ /* 0x040fe20000041858 */
[----:B------:R-:W1:Y:S07]  /*e370*/  LDSM.16.MT88.4 R24, [R13+0x3900] ;  /* 0x003900000d18783b */ /* 0x000e6e0000004200 */
[C---:B---3--:R-:W-:Y:S08]  /*e380*/  HMMA.16816.F32.BF16 R92, R16.reuse, R28, R92 ;  /* 0x0000001c105c723c */ /* 0x048ff0000004185c */
[----:B------:R-:W-:Y:S01]  /*e390*/  HMMA.16816.F32.BF16 R96, R16, R30, R96 ;  /* 0x0000001e1060723c */ /* 0x000fe20000041860 */
[----:B------:R-:W3:Y:S06]  /*e3a0*/  LDSM.16.MT88.4 R28, [R134+UR4+0x3900] ;  /* 0x00390004861c783b */ /* 0x000eec0008004200 */
        /* <DEDUP_REMOVED lines=10> */
[----:B------:R-:W5:Y:S02]  /*e450*/  LDSM.16.MT88.4 R4, [R14+0x3900] ;  /* 0x003900000e04783b */ /* 0x000f640000004200 */
[----:B------:R-:W-:Y:S02]  /*e460*/  FADD.FTZ R153, R153, R154 ;  /* 0x0000009a99997221 */ /* 0x000fe40000010000 */
[----:B------:R-:W-:Y:S02]  /*e470*/  FADD.FTZ R201, R161, R158 ;  /* 0x0000009ea1c97221 */ /* 0x000fe40000010000 */
[----:B------:R-:W-:Y:S01]  /*e480*/  FADD.FTZ R202, R152, R153 ;  /* 0x0000009998ca7221 */ /* 0x000fe20000010000 */
[C---:B------:R-:W-:Y:S01]  /*e490*/  HMMA.16816.F32.BF16 R124, R16.reuse, R126, R8 ;  /* 0x0000007e107c723c */ /* 0x040fe20000041808 */
[----:B------:R-:W1:Y:S07]  /*e4a0*/  LDSM.16.MT88.4 R8, [R135+UR4+0x5900] ;  /* 0x005900048708783b */ /* 0x000e6e0008004200 */
[C---:B----4-:R-:W-:Y:S08]  /*e4b0*/  HMMA.16816.F32.BF16 R100, R16.reuse, R32, R100 ;  /* 0x000000201064723c */ /* 0x050ff00000041864 */
[C---:B------:R-:W-:Y:S08]  /*e4c0*/  HMMA.16816.F32.BF16 R104, R16.reuse, R34, R104 ;  /* 0x000000221068723c */ /* 0x040ff00000041868 */
[C---:B------:R-:W-:Y:S08]  /*e4d0*/  HMMA.16816.F32.BF16 R108, R16.reuse, R136, R108 ;  /* 0x00000088106c723c */ /* 0x040ff0000004186c */
[C---:B------:R-:W-:Y:S08]  /*e4e0*/  HMMA.16816.F32.BF16 R112, R16.reuse, R138, R112 ;  /* 0x0000008a1070723c */ /* 0x040ff00000041870 */
[C---:B------:R-:W-:Y:S08]  /*e4f0*/  HMMA.16816.F32.BF16 R116, R16.reuse, R140, R116 ;  /* 0x0000008c1074723c */ /* 0x040ff00000041874 */
[C---:B------:R-:W-:Y:S08]  /*e500*/  HMMA.16816.F32.BF16 R120, R16.reuse, R142, R120 ;  /* 0x0000008e1078723c */ /* 0x040ff00000041878 */
[C---:B--2---:R-:W-:Y:S08]  /*e510*/  HMMA.16816.F32.BF16 R36, R16.reuse, R20, R36 ;  /* 0x000000141024723c */ /* 0x044ff00000041824 */
[C---:B------:R-:W-:Y:S01]  /*e520*/  HMMA.16816.F32.BF16 R40, R16.reuse, R22, R40 ;  /* 0x000000161028723c */ /* 0x040fe20000041828 */
[----:B------:R2:W4:Y:S07]  /*e530*/  LDSM.16.MT88.4 R20, [R13+0x5900] ;  /* 0x005900000d14783b */ /* 0x00052e0000004200 */
[C---:B-1----:R-:W-:Y:S08]  /*e540*/  HMMA.16816.F32.BF16 R44, R16.reuse, R24, R44 ;  /* 0x00000018102c723c */ /* 0x042ff0000004182c */
[C---:B------:R-:W-:Y:S08]  /*e550*/  HMMA.16816.F32.BF16 R48, R16.reuse, R26, R48 ;  /* 0x0000001a1030723c */ /* 0x040ff00000041830 */
[C---:B---3--:R-:W-:Y:S08]  /*e560*/  HMMA.16816.F32.BF16 R52, R16.reuse, R28, R52 ;  /* 0x0000001c1034723c */ /* 0x048ff00000041834 */
[C---:B------:R-:W-:Y:S08]  /*e570*/  HMMA.16816.F32.BF16 R56, R16.reuse, R30, R56 ;  /* 0x0000001e1038723c */ /* 0x040ff00000041838 */
[C---:B-----5:R-:W-:Y:S07]  /*e580*/  HMMA.16816.F32.BF16 R60, R16.reuse, R4, R60 ;  /* 0x00000004103c723c */ /* 0x060fee000004183c */
[----:B------:R-:W-:Y:S01]  /*e590*/  @P0 IADD3 R4, P5, R192, UR6, RZ ;  /* 0x00000006c0040c10 */ /* 0x000fe2000ffbe0ff */
[C---:B------:R-:W-:Y:S04]  /*e5a0*/  HMMA.16816.F32.BF16 R64, R16.reuse, R6, R64 ;  /* 0x000000061040723c */ /* 0x040fe80000041840 */
[C---:B------:R-:W-:Y:S02]  /*e5b0*/  @P0 LEA R12, P4, R4.reuse, c[0x0][0x1c8], 0x1 ;  /* 0x00007200040c0a11 */ /* 0x040fe400078808ff */
[----:B------:R-:W-:Y:S02]  /*e5c0*/  @P0 IADD3.X R5, R199, UR21, RZ, P5, !PT ;  /* 0x00000015c7050c10 */ /* 0x000fe4000affe4ff */
[C---:B------:R-:W-:Y:S04]  /*e5d0*/  HMMA.16816.F32.BF16 R68, R16.reuse, R8, R68 ;  /* 0x000000081044723c */ /* 0x040fe80000041844 */
[----:B--2---:R-:W-:Y:S02]  /*e5e0*/  @P0 LEA.HI.X R13, R4, c[0x0][0x1cc], R5, 0x1, P4 ;  /* 0x00007300040d0a11 */ /* 0x004fe400020f0c05 */
[----:B------:R-:W1:Y:S01]  /*e5f0*/  LDSM.16.MT88.4 R4, [R134+UR4+0x5900] ;  /* 0x005900048604783b */ /* 0x000e620008004200 */
[----:B------:R-:W-:Y:S01]  /*e600*/  @P0 IADD3 R8, P5, R208, UR6, RZ ;  /* 0x00000006d0080c10 */ /* 0x000fe2000ffbe0ff */
[C---:B------:R-:W-:Y:S04]  /*e610*/  HMMA.16816.F32.BF16 R72, R16.reuse, R10, R72 ;  /* 0x0000000a1048723c */ /* 0x040fe80000041848 */
[C---:B------:R-:W-:Y:S02]  /*e620*/  @P0 LEA R24, P4, R8.reuse, c[0x0][0x1c8], 0x1 ;  /* 0x0000720008180a11 */ /* 0x040fe400078808ff */
[----:B------:R-:W-:Y:S02]  /*e630*/  @P0 IADD3.X R9, R207, UR21, RZ, P5, !PT ;  /* 0x00000015cf090c10 */ /* 0x000fe4000affe4ff */
[C---:B----4-:R-:W-:Y:S04]  /*e640*/  HMMA.16816.F32.BF16 R76, R16.reuse, R20, R76 ;  /* 0x00000014104c723c */ /* 0x050fe8000004184c */
[----:B------:R-:W-:Y:S02]  /*e650*/  @P0 LEA.HI.X R25, R8, c[0x0][0x1cc], R9, 0x1, P4 ;  /* 0x0000730008190a11 */ /* 0x000fe400020f0c09 */
[----:B------:R2:W3:Y:S01]  /*e660*/  LDSM.16.MT88.4 R8, [R14+0x5900] ;  /* 0x005900000e08783b */ /* 0x0004e20000004200 */
[----:B------:R-:W-:Y:S01]  /*e670*/  @P0 IADD3 R3, P4, R206, UR6, RZ ;  /* 0x00000006ce030c10 */ /* 0x000fe2000ff9e0ff */
[----:B------:R-:W-:Y:S01]  /*e680*/  @UP1 UIADD3.X UR6, UR13, UR21, URZ, UP0, !UPT ;  /* 0x000000150d061290 */ /* 0x000fe200087fe43f */
[----:B------:R-:W-:Y:S01]  /*e690*/  @P0 IADD3 R26, P5, R192, UR7, RZ ;  /* 0x00000007c01a0c10 */ /* 0x000fe2000ffbe0ff */
[C---:B------:R-:W-:Y:S01]  /*e6a0*/  HMMA.16816.F32.BF16 R80, R16.reuse, R22, R80 ;  /* 0x000000161050723c */ /* 0x040fe20000041850 */
[----:B------:R-:W-:Y:S02]  /*e6b0*/  UISETP.GE.AND UP0, UPT, UR10, UR17, UPT ;  /* 0x000000110a00728c */ /* 0x000fe4000bf06270 */
[----:B------:R-:W-:Y:S01]  /*e6c0*/  @P0 IADD3.X R30, R205, UR21, RZ, P4, !PT ;  /* 0x00000015cd1e0c10 */ /* 0x000fe2000a7fe4ff */
[----:B------:R-:W-:Y:S01]  /*e6d0*/  UISETP.GE.AND UP1, UPT, UR5, 0x1, UPT ;  /* 0x000000010500788c */ /* 0x000fe2000bf26270 */
[C---:B------:R-:W-:Y:S01]  /*e6e0*/  @P0 LEA R20, P4, R26.reuse, c[0x0][0x1c8], 0x1 ;  /* 0x000072001a140a11 */ /* 0x040fe200078808ff */
[----:B------:R-:W-:Y:S01]  /*e6f0*/  UIADD3 UR17, UR17, -0x1, URZ ;  /* 0xffffffff11117890 */ /* 0x000fe2000fffe03f */
[----:B------:R-:W-:Y:S02]  /*e700*/  @P0 IADD3.X R21, R199, UR6, RZ, P5, !PT ;  /* 0x00000006c7150c10 */ /* 0x000fe4000affe4ff */
[C---:B------:R-:W-:Y:S03]  /*e710*/  @P0 LEA R28, P6, R3.reuse, c[0x0][0x1c8], 0x1 ;  /* 0x00007200031c0a11 */ /* 0x040fe600078c08ff */
        /* <DEDUP_REMOVED lines=9> */
[----:B--2---:R-:W-:Y:S01]  /*e7b0*/  @P0 LEA R14, P4, R27, c[0x0][0x1c8], 0x1 ;  /* 0x000072001b0e0a11 */ /* 0x004fe200078808ff */
[C---:B------:R-:W-:Y:S04]  /*e7c0*/  HMMA.16816.F32.BF16 R88, R16.reuse, R6, R88 ;  /* 0x000000061058723c */ /* 0x040fe80000041858 */
[----:B------:R-:W-:Y:S02]  /*e7d0*/  @P0 LEA.HI.X R23, R3, c[0x0][0x1cc], R30, 0x1, P6 ;  /* 0x0000730003170a11 */ /* 0x000fe400030f0c1e */
[----:B------:R-:W-:Y:S02]  /*e7e0*/  @P0 SHF.L.U32 R3, R26, 0x1, RZ ;  /* 0x000000011a030819 */ /* 0x000fe400000006ff */
[----:B------:R-:W-:Y:S01]  /*e7f0*/  @P0 IADD3.X R32, R205, UR6, RZ, P5, !PT ;  /* 0x00000006cd200c10 */ /* 0x000fe2000affe4ff */
[C---:B---3--:R-:W-:Y:S01]  /*e800*/  HMMA.16816.F32.BF16 R92, R16.reuse, R8, R92 ;  /* 0x00000008105c723c */ /* 0x048fe2000004185c */
        /* <DEDUP_REMOVED lines=17> */
.L_x_2151:
        /* <DEDUP_REMOVED lines=123> */
.L_x_2124:
        /* <DEDUP_REMOVED lines=267> */
.L_x_2163:
[----:B---34-:R-:W-:Y:S05]  /*10180*/  BSYNC B0 ;  /* 0x0000000000007941 */ /* 0x018fea0003800000 */
.L_x_2162:
        /* <DEDUP_REMOVED lines=23> */
.L_x_2165:
[----:B------:R-:W-:Y:S05]  /*10300*/  BSYNC B0 ;  /* 0x0000000000007941 */ /* 0x000fea0003800000 */
.L_x_2164:
        /* <DEDUP_REMOVED lines=23> */
.L_x_2167:
[----:B------:R-:W-:Y:S05]  /*10480*/  BSYNC B0 ;  /* 0x0000000000007941 */ /* 0x000fea0003800000 */
.L_x_2166:
        /* <DEDUP_REMOVED lines=24> */
.L_x_2161:
        /* <DEDUP_REMOVED lines=40> */
.L_x_2169:
[----:B------:R-:W-:Y:S05]  /*10890*/  BSYNC B0 ;  /* 0x0000000000007941 */ /* 0x000fea0003800000 */
.L_x_2168:
        /* <DEDUP_REMOVED lines=62> */
.L_x_2171:
[----:B------:R-:W-:Y:S05]  /*10c80*/  BSYNC B0 ;  /* 0x0000000000007941 */ /* 0x000fea0003800000 */
.L_x_2170:
        /* <DEDUP_REMOVED lines=21> */
.L_x_2173:
[----:B------:R-:W-:Y:S05]  /*10de0*/  BSYNC B0 ;  /* 0x0000000000007941 */ /* 0x000fea0003800000 */
.L_x_2172:
        /* <DEDUP_REMOVED lines=21> */
.L_x_2175:
[----:B------:R-:W-:Y:S05]  /*10f40*/  BSYNC B0 ;  /* 0x0000000000007941 */ /* 0x000fea0003800000 */
.L_x_2174:
        /* <DEDUP_REMOVED lines=22> */
.L_x_2176:
        /* <DEDUP_REMOVED lines=13> */
.L_x_2653:


//--------------------- .text._ZN7cutlass13device_kernelIN5flash19enable_sm80_to_sm89INS1_16FlashAttnFwdSm80INS1_25CollectiveMainloopFwdSm80ILi8ELi2ELb0EN4cute5tupleIJNS5_1CILi128EEENS7_ILi64EEENS7_ILi192EEEEEELi192ENS_10bfloat16_tEfNS_4arch4Sm80ELb0ELb1ELb0ELb1ELb0ELb0ELb1ELb0EEENS1_21CollectiveEpilogueFwdINS6_IJS8_SA_S9_EEENS6_IJNS7_ILi1EEESI_SI_EEESC_SE_Li256ELb1ELb1ELb0ELb0EEENS1_19SingleTileSchedulerILb1ELb0ELb1ELi128EEEEEEEEEvNT_6ParamsE --------------------------
	.section	.text._ZN7cutlass13device_kernelIN5flash19enable_sm80_to_sm89INS1_16FlashAttnFwdSm80INS1_25CollectiveMainloopFwdSm80ILi8ELi2ELb0EN4cute5tupleIJNS5_1CILi128EEENS7_ILi64EEENS7_ILi192EEEEEELi192ENS_10bfloat16_tEfNS_4arch4Sm80ELb0ELb1ELb0ELb1ELb0ELb0ELb1ELb0EEENS1_21CollectiveEpilogueFwdINS6_IJS8_SA_S9_EEENS6_IJNS7_ILi1EEESI_SI_EEESC_SE_Li256ELb1ELb1ELb0ELb0EEENS1_19SingleTileSchedulerILb1ELb0ELb1ELi128EEEEEEEEEvNT_6ParamsE,"ax",@progbits
	.sectioninfo	@"SHI_REGISTERS=240"
	.align	128
.text._ZN7cutlass13device_kernelIN5flash19enable_sm80_to_sm89INS1_16FlashAttnFwdSm80INS1_25CollectiveMainloopFwdSm80ILi8ELi2ELb0EN4cute5tupleIJNS5_1CILi128EEENS7_ILi64EEENS7_ILi192EEEEEELi192ENS_10bfloat16_tEfNS_4arch4Sm80ELb0ELb1ELb0ELb1ELb0ELb0ELb1ELb0EEENS1_21CollectiveEpilogueFwdINS6_IJS8_SA_S9_EEENS6_IJNS7_ILi1EEESI_SI_EEESC_SE_Li256ELb1ELb1ELb0ELb0EEENS1_19SingleTileSchedulerILb1ELb0ELb1ELi128EEEEEEEEEvNT_6ParamsE:
        .type           _ZN7cutlass13device_kernelIN5flash19enable_sm80_to_sm89INS1_16FlashAttnFwdSm80INS1_25CollectiveMainloopFwdSm80ILi8ELi2ELb0EN4cute5tupleIJNS5_1CILi128EEENS7_ILi64EEENS7_ILi192EEEEEELi192ENS_10bfloat16_tEfNS_4arch4Sm80ELb0ELb1ELb0ELb1ELb0ELb0ELb1ELb0EEENS1_21CollectiveEpilogueFwdINS6_IJS8_SA_S9_EEENS6_IJNS7_ILi1EEESI_SI_EEESC_SE_Li256ELb1ELb1ELb0ELb0EEENS1_19SingleTileSchedulerILb1ELb0ELb1ELi128EEEEEEEEEvNT_6ParamsE,@function
        .size           _ZN7cutlass13device_kernelIN5flash19enable_sm80_to_sm89INS1_16FlashAttnFwdSm80INS1_25CollectiveMainloopFwdSm80ILi8ELi2ELb0EN4cute5tupleIJNS5_1CILi128EEENS7_ILi64EEENS7_ILi192EEEEEELi192ENS_10bfloat16_tEfNS_4arch4Sm80ELb0ELb1ELb0ELb1ELb0ELb0ELb1ELb0EEENS1_21CollectiveEpilogueFwdINS6_IJS8_SA_S9_EEENS6_IJNS7_ILi1EEESI_SI_EEESC_SE_Li256ELb1ELb1ELb0ELb0EEENS1_19SingleTileSchedulerILb1ELb0ELb1ELi128EEEEEEEEEvNT_6ParamsE,(.L_x_2654 - _ZN7cutlass13device_kernelIN5flash19enable_sm80_to_sm89INS1_16FlashAttnFwdSm80INS1_25CollectiveMainloopFwdSm80ILi8ELi2ELb0EN4cute5tupleIJNS5_1CILi128EEENS7_ILi64EEENS7_ILi192EEEEEELi192ENS_10bfloat16_tEfNS_4arch4Sm80ELb0ELb1ELb0ELb1ELb0ELb0ELb1ELb0EEENS1_21CollectiveEpilogueFwdINS6_IJS8_SA_S9_EEENS6_IJNS7_ILi1EEESI_SI_EEESC_SE_Li256ELb1ELb1ELb0ELb0EEENS1_19SingleTileSchedulerILb1ELb0ELb1ELi128EEEEEEEEEvNT_6ParamsE)
        .other          _ZN7cutlass13device_kernelIN5flash19enable_sm80_to_sm89INS1_16FlashAttnFwdSm80INS1_25CollectiveMainloopFwdSm80ILi8ELi2ELb0EN4cute5tupleIJNS5_1CILi128EEENS7_ILi64EEENS7_ILi192EEEEEELi192ENS_10bfloat16_tEfNS_4arch4Sm80ELb0ELb1ELb0ELb1ELb0ELb0ELb1ELb0EEENS1_21CollectiveEpilogueFwdINS6_IJS8_SA_S9_EEENS6_IJNS7_ILi1EEESI_SI_EEESC_SE_Li256ELb1ELb1ELb0ELb0EEENS1_19SingleTileSchedulerILb1ELb0ELb1ELi128EEEEEEEEEvNT_6ParamsE,@"STO_CUDA_ENTRY STV_DEFAULT"
_ZN7cutlass13device_kernelIN5flash19enable_sm80_to_sm89INS1_16FlashAttnFwdSm80INS1_25CollectiveMainloopFwdSm80ILi8ELi2ELb0EN4cute5tupleIJNS5_1CILi128EEENS7_ILi64EEENS7_ILi192EEEEEELi192ENS_10bfloat16_tEfNS_4arch4Sm80ELb0ELb1ELb0ELb1ELb0ELb0ELb1ELb0EEENS1_21CollectiveEpilogueFwdINS6_IJS8_SA_S9_EEENS6_IJNS7_ILi1EEESI_SI_EEESC_SE_Li256ELb1ELb1ELb0ELb0EEENS1_19SingleTileSchedulerILb1ELb0ELb1ELi128EEEEEEEEEvNT_6ParamsE:
        /* <DEDUP_REMOVED lines=16> */
.L_x_2178:
        /* <DEDUP_REMOVED lines=8> */
.L_x_2180:
[----:B------:R-:W-:-:S05]  /*0180*/  MOV R0, c[0x0][0x54c] ;  /* 0x0001530000007a02 */ /* 0x000fca0000000f00 */
.L_x_2179:
[----:B-----5:R-:W-:Y:S01]  /*0190*/  IMAD R0, R0, c[0x0][0x548], RZ ;  /* 0x0001520000007a24 */ /* 0x020fe200078e02ff */
[----:B------:R-:W-:-:S04]  /*01a0*/  SHF.L.U32 R135, R220, 0x7, RZ ;  /* 0x00000007dc877819 */ /* 0x000fc800000006ff */
[----:B------:R-:W-:-:S04]  /*01b0*/  ISETP.GE.AND P0, PT, R135, R0, PT ;  /* 0x000000008700720c */ /* 0x000fc80003f06270 */
[----:B------:R-:W-:Y:S01]  /*01c0*/  SEL R203, R203, 0xffffffff, !P0 ;  /* 0xffffffffcbcb7807 */ /* 0x000fe20004000000 */
[----:B------:R-:W-:Y:S05]  /*01d0*/  BRA `(.L_x_2181) ;  /* 0x0000012000007947 */ /* 0x000fea0003800000 */
.L_x_2177:
[----:B---3--:R-:W-:-:S04]  /*01e0*/  ISETP.NE.U32.AND P0, PT, RZ, c[0x0][0x568], PT ;  /* 0x00015a00ff007a0c */ /* 0x008fc80003f05070 */
[----:B------:R-:W-:-:S13]  /*01f0*/  ISETP.NE.AND.EX P0, PT, RZ, c[0x0][0x56c], PT, P0 ;  /* 0x00015b00ff007a0c */ /* 0x000fda0003f05300 */
[----:B------:R-:W-:Y:S05]  /*0200*/  @!P0 BRA `(.L_x_2182) ;  /* 0x0000002000008947 */ /* 0x000fea0003800000 */
[----:B------:R1:W5:Y:S01]  /*0210*/  LDG.E R0, [R2.64] ;  /* 0x0000000802007981 */ /* 0x000362000c1e1900 */
[----:B------:R-:W-:Y:S05]  /*0220*/  BRA `(.L_x_2183) ;  /* 0x0000009000007947 */ /* 0x000fea0003800000 */
.L_x_2182:
        /* <DEDUP_REMOVED lines=8> */
.L_x_2184:
[----:B------:R-:W-:-:S05]  /*02b0*/  MOV R0, c[0x0][0x54c] ;  /* 0x0001530000007a02 */ /* 0x000fca0000000f00 */
.L_x_2183:
[----:B-----5:R-:W-:Y:S01]  /*02c0*/  IMAD R0, R0, c[0x0][0x548], RZ ;  /* 0x0001520000007a24 */ /* 0x020fe200078e02ff */
[----:B------:R-:W-:-:S04]  /*02d0*/  SHF.L.U32 R135, R220, 0x7, RZ ;  /* 0x00000007dc877819 */ /* 0x000fc800000006ff */
[----:B------:R-:W-:-:S04]  /*02e0*/  ISETP.GE.AND P0, PT, R135, R0, PT ;  /* 0x000000008700720c */ /* 0x000fc80003f06270 */
[----:B------:R-:W-:-:S04]  /*02f0*/  SEL R203, R203, 0xffffffff, !P0 ;  /* 0xffffffffcbcb7807 */ /* 0x000fc80004000000 */
.L_x_2181:
[----:B------:R-:W-:-:S13]  /*0300*/  ISETP.GE.AND P0, PT, R203, RZ, PT ;  /* 0x000000ffcb00720c */ /* 0x000fda0003f06270 */
[----:B------:R-:W-:Y:S05]  /*0310*/  @!P0 EXIT ;  /* 0x000000000000894d */ /* 0x000fea0003800000 */
[----:B------:R-:W-:Y:S01]  /*0320*/  ISETP.NE.U32.AND P0, PT, RZ, c[0x0][0x370], PT ;  /* 0x0000dc00ff007a0c */ /* 0x000fe20003f05070 */
[----:B------:R-:W-:Y:S01]  /*0330*/  IMAD.MOV.U32 R8, RZ, RZ, RZ ;  /* 0x000000ffff087224 */ /* 0x000fe200078e00ff */
        /* <DEDUP_REMOVED lines=10> */
[----:B------:R-:W-:Y:S02]  /*03e0*/  ISETP.NE.AND.EX P4, PT, RZ, c[0x0][0x354], PT, P4 ;  /* 0x0000d500ff007a0c */ /* 0x000fe40003f85340 */
[----:B------:R-:W-:Y:S01]  /*03f0*/  MOV R4, RZ ;  /* 0x000000ff00047202 */ /* 0x000fe20000000f00 */
[----:B------:R-:W-:-:S04]  /*0400*/  @P1 IMAD.WIDE R14, R203, R6, c[0x0][0x370] ;  /* 0x0000dc00cb0e1625 */ /* 0x000fc800078e0206 */
[----:B------:R-:W-:Y:S01]  /*0410*/  @P0 IMAD.WIDE R12, R203, R6, c[0x0][0x360] ;  /* 0x0000d800cb0c0625 */ /* 0x000fe200078e0206 */
[----:B------:R1:W5:Y:S04]  /*0420*/  @P1 LDG.E R8, [R14.64] ;  /* 0x000000080e081981 */ /* 0x000368000c1e1900 */
[----:B------:R1:W5:Y:S04]  /*0430*/  @P0 LDG.E R204, [R12.64] ;  /* 0x000000080ccc0981 */ /* 0x000368000c1e1900 */
[----:B------:R1:W5:Y:S04]  /*0440*/  @P3 LDG.E R4, [R10.64] ;  /* 0x000000080a043981 */ /* 0x000368000c1e1900 */
[----:B------:R1:W5:Y:S01]  /*0450*/  @P4 LDG.E R7, [R2.64] ;  /* 0x0000000802074981 */ /* 0x000362000c1e1900 */
[----:B------:R-:W-:Y:S01]  /*0460*/  MOV R195, c[0x0][0x1d0] ;  /* 0x0000740000c37a02 */ /* 0x000fe20000000f00 */
[----:B------:R-:W-:Y:S05]  /*0470*/  @P0 BRA `(.L_x_2185) ;  /* 0x0000004000000947 */ /* 0x000fea0003800000 */
[----:B------:R-:W-:Y:S05]  /*0480*/  @!P3 BRA `(.L_x_2185) ;  /* 0x000000300000b947 */ /* 0x000fea0003800000 */
[----:B-----5:R-:W2:Y:S04]  /*0490*/  LDG.E R204, [R10.64] ;  /* 0x000000080acc7981 */ /* 0x020ea8000c1e1900 */
[----:B------:R-:W2:Y:S02]  /*04a0*/  LDG.E R5, [R10.64+0x4] ;  /* 0x000004080a057981 */ /* 0x000ea4000c1e1900 */
[----:B--2---:R-:W-:-:S02]  /*04b0*/  IADD3 R204, -R204, R5, RZ ;  /* 0x00000005cccc7210 */ /* 0x004fc40007ffe1ff */
.L_x_2185:
[----:B------:R-:W-:-:S04]  /*04c0*/  ISETP.NE.U32.AND P0, PT, RZ, c[0x0][0x368], PT ;  /* 0x0000da00ff007a0c */ /* 0x000fc80003f05070 */
[----:B------:R-:W-:-:S13]  /*04d0*/  ISETP.NE.AND.EX P0, PT, RZ, c[0x0][0x36c], PT, P0 ;  /* 0x0000db00ff007a0c */ /* 0x000fda0003f05300 */
[----:B------:R-:W-:Y:S05]  /*04e0*/  @!P0 BRA `(.L_x_2186) ;  /* 0x0000003000008947 */ /* 0x000fea0003800000 */
[----:B-1----:R-:W-:-:S05]  /*04f0*/  IMAD.WIDE R2, R203, R6, c[0x0][0x368] ;  /* 0x0000da00cb027625 */ /* 0x002fca00078e0206 */
[----:B------:R1:W5:Y:S01]  /*0500*/  LDG.E R195, [R2.64] ;  /* 0x0000000802c37981 */ /* 0x000362000c1e1900 */
[----:B------:R-:W-:Y:S05]  /*0510*/  BRA `(.L_x_2187) ;  /* 0x0000004000007947 */ /* 0x000fea0003800000 */
.L_x_2186:
[----:B------:R-:W-:Y:S05]  /*0520*/  @!P4 BRA `(.L_x_2187) ;  /* 0x000000300000c947 */ /* 0x000fea0003800000 */
[----:B------:R-:W2:Y:S04]  /*0530*/  LDG.E R195, [R2.64] ;  /* 0x0000000802c37981 */ /* 0x000ea8000c1e1900 */
[----:B------:R-:W2:Y:S02]  /*0540*/  LDG.E R0, [R2.64+0x4] ;  /* 0x0000040802007981 */ /* 0x000ea4000c1e1900 */
[----:B--2---:R-:W-:Y:S02]  /*0550*/  IADD3 R195, -R195, R0, RZ ;  /* 0x00000000c3c37210 */ /* 0x004fe40007ffe1ff */
.L_x_2187:
[----:B------:R-:W-:Y:S01]  /*0560*/  IMAD.MOV.U32 R197, RZ, RZ, c[0x0][0x2c4] ;  /* 0x0000b100ffc57624 */ /* 0x000fe200078e00ff */
[----:B------:R-:W-:Y:S01]  /*0570*/  LOP3.LUT R0, R0, 0xfffffff7, RZ, 0xc0, !PT ;  /* 0xfffffff700007812 */ /* 0x000fe200078ec0ff */
[----:B------:R-:W-:Y:S01]  /*0580*/  IMAD.MOV.U32 R196, RZ, RZ, c[0x0][0x32c] ;  /* 0x0000cb00ffc47624 */ /* 0x000fe200078e00ff */
        /* <DEDUP_REMOVED lines=24> */
.L_x_2189:
[----:B------:R-:W-:-:S13]  /*0710*/  ISETP.NE.AND P0, PT, R196, 0x1, PT ;  /* 0x00000001c400780c */ /* 0x000fda0003f05270 */
[----:B------:R-:W-:-:S05]  /*0720*/  @P0 IMAD.HI.U32 R5, R3, c[0x0][0x330], RZ ;  /* 0x0000cc0003050a27 */ /* 0x000fca00078e00ff */
[----:B------:R-:W-:-:S05]  /*0730*/  @P0 SHF.R.U32.HI R3, RZ, c[0x0][0x334], R5 ;  /* 0x0000cd00ff030a19 */ /* 0x000fca0000011605 */
.L_x_2190:
[----:B------:R-:W-:-:S05]  /*0740*/  IMAD R3, R3, R196, c[0x0][0x32c] ;  /* 0x0000cb0003037624 */ /* 0x000fca00078e02c4 */
[----:B------:R-:W-:-:S04]  /*0750*/  IMNMX R8, R8, R3, PT ;  /* 0x0000000308087217 */ /* 0x000fc80003800200 */
.L_x_2188:
        /* <DEDUP_REMOVED lines=24> */
.L_x_2192:
[----:B------:R-:W-:-:S13]  /*08e0*/  ISETP.NE.AND P0, PT, R196, 0x1, PT ;  /* 0x00000001c400780c */ /* 0x000fda0003f05270 */
[----:B------:R-:W-:-:S05]  /*08f0*/  @P0 IMAD.HI.U32 R5, R7, c[0x0][0x330], RZ ;  /* 0x0000cc0007050a27 */ /* 0x000fca00078e00ff */
[----:B------:R-:W-:-:S05]  /*0900*/  @P0 SHF.R.U32.HI R7, RZ, c[0x0][0x334], R5 ;  /* 0x0000cd00ff070a19 */ /* 0x000fca0000011605 */
.L_x_2193:
[----:B------:R-:W-:-:S05]  /*0910*/  IMAD R8, R7, c[0x0][0x32c], RZ ;  /* 0x0000cb0007087a24 */ /* 0x000fca00078e02ff */
[----:B------:R-:W-:-:S04]  /*0920*/  IMNMX R3, R3, R8, !PT ;  /* 0x0000000803037217 */ /* 0x000fc80007800200 */
.L_x_2191:
        /* <DEDUP_REMOVED lines=14> */
[----:B------:R-:W-:Y:S01]  /*0a10*/  CS2R R82, SRZ ;  /* 0x0000000000527805 */ /* 0x000fe2000001ff00 */
[----:B------:R-:W-:Y:S01]  /*0a20*/  CS2R R8, SRZ ;  /* 0x0000000000087805 */ /* 0x000fe2000001ff00 */
[----:B------:R-:W-:Y:S01]  /*0a30*/  ISETP.GT.AND P0, PT, R133, R194, PT ;  /* 0x000000c28500720c */ /* 0x000fe20003f04270 */
[----:B------:R-:W-:Y:S01]  /*0a40*/  IMAD.MOV.U32 R7, RZ, RZ, RZ ;  /* 0x000000ffff077224 */ /* 0x000fe200078e00ff */
        /* <DEDUP_REMOVED lines=55> */
[----:B------:R-:W-:-:S02]  /*0dc0*/  SHF.R.S32.HI R8, RZ, 0x4, R11 ;  /* 0x00000004ff087819 */ /* 0x000fc4000001140b */
[----:B------:R-:W-:Y:S01]  /*0dd0*/  IADD3 R27, P1, R2, R14, RZ ;  /* 0x0000000e021b7210 */ /* 0x000fe20007f3e0ff */
[----:B------:R-:W-:Y:S01]  /*0de0*/  IMAD.IADD R193, R80, 0x1, -R193 ;  /* 0x0000000150c17824 */ /* 0x000fe200078e0ac1 */
[----:B------:R-:W-:Y:S01]  /*0df0*/  LEA.HI R9, R11, R8, RZ, 0x1 ;  /* 0x000000080b097211 */ /* 0x000fe200078f08ff */
[----:B------:R-:W-:Y:S01]  /*0e00*/  IMAD.IADD R25, R25, 0x1, R5 ;  /* 0x0000000119197824 */ /* 0x000fe200078e0205 */
[----:B------:R-:W-:Y:S01]  /*0e10*/  ISETP.NE.AND P5, PT, R197, 0x1, PT ;  /* 0x00000001c500780c */ /* 0x000fe20003fa5270 */
[----:B------:R-:W-:Y:S01]  /*0e20*/  IMAD.SHL.U32 R16, R193, 0x8, RZ ;  /* 0x00000008c1107824 */ /* 0x000fe200078e00ff */
[----:B------:R-:W-:Y:S01]  /*0e30*/  LOP3.LUT R9, R9, 0xfffffffe, RZ, 0xc0, !PT ;  /* 0xfffffffe09097812 */ /* 0x000fe200078ec0ff */
[----:B------:R-:W-:Y:S01]  /*0e40*/  IMAD.SHL.U32 R20, R193, 0x40, RZ ;  /* 0x00000040c1147824 */ /* 0x000fe200078e00ff */
[----:B------:R-:W-:Y:S01]  /*0e50*/  LOP3.LUT R11, R11, 0xfffffff0, RZ, 0xc0, !PT ;  /* 0xfffffff00b0b7812 */ /* 0x000fe200078ec0ff */
[----:B-1----:R-:W-:Y:S01]  /*0e60*/  IMAD.SHL.U32 R13, R14, 0x40, RZ ;  /* 0x000000400e0d7824 */ /* 0x002fe200078e00ff */
[----:B------:R-:W-:Y:S01]  /*0e70*/  SHF.R.S32.HI R18, RZ, 0x1f, R203 ;  /* 0x0000001fff127819 */ /* 0x000fe200000114cb */
[----:B------:R-:W-:Y:S01]  /*0e80*/  IMAD.IADD R4, R8, 0x1, -R9 ;  /* 0x0000000108047824 */ /* 0x000fe200078e0a09 */
[----:B------:R-:W-:Y:S01]  /*0e90*/  SHF.R.S32.HI R9, RZ, 0x1f, R2 ;  /* 0x0000001fff097819 */ /* 0x000fe20000011402 */
[----:B------:R-:W-:Y:S01]  /*0ea0*/  IMAD.IADD R22, R80, 0x1, -R11 ;  /* 0x0000000150167824 */ /* 0x000fe200078e0a0b */
[----:B------:R-:W-:Y:S01]  /*0eb0*/  LOP3.LUT R13, R13, 0x1c0, RZ, 0xc0, !PT ;  /* 0x000001c00d0d7812 */ /* 0x000fe200078ec0ff */
[----:B---3--:R-:W-:Y:S01]  /*0ec0*/  IMAD.WIDE.U32 R24, R3, c[0x0][0x1b8], R24 ;  /* 0x00006e0003187a25 */ /* 0x008fe200078e0018 */
[----:B------:R-:W-:-:S02]  /*0ed0*/  IADD3 R8, R16, 0x80, RZ ;  /* 0x0000008010087810 */ /* 0x000fc40007ffe0ff */
[----:B------:R-:W-:Y:S02]  /*0ee0*/  LOP3.LUT R5, R13, 0x38, R16, 0xf8, !PT ;  /* 0x000000380d057812 */ /* 0x000fe400078ef810 */
[----:B------:R-:W-:Y:S02]  /*0ef0*/  SHF.R.U32.HI R202, RZ, 0x3, R13 ;  /* 0x00000003ffca7819 */ /* 0x000fe4000001160d */
[----:B------:R-:W-:Y:S02]  /*0f00*/  LEA.HI.X.SX32 R10, R14, R9, 0x1, P1 ;  /* 0x000000090e0a7211 */ /* 0x000fe400008f0eff */
[----:B------:R-:W-:Y:S02]  /*0f10*/  LOP3.LUT R202, R5, R202, RZ, 0x3c, !PT ;  /* 0x000000ca05ca7212 */ /* 0x000fe400078e3cff */
[----:B------:R-:W-:Y:S01]  /*0f20*/  SHF.R.S32.HI R5, RZ, 0x1f, R3 ;  /* 0x0000001fff057819 */ /* 0x000fe20000011403 */
[----:B------:R-:W-:Y:S01]  /*0f30*/  IMAD R12, R10, c[0x0][0x1e0], RZ ;  /* 0x000078000a0c7a24 */ /* 0x000fe200078e02ff */
[----:B------:R-:W-:Y:S01]  /*0f40*/  ISETP.GE.AND P6, PT, R8, c[0x0][0x1d4], PT ;  /* 0x0000750008007a0c */ /* 0x000fe20003fc6270 */
[----:B------:R-:W-:Y:S01]  /*0f50*/  IMAD R10, R10, c[0x0][0x208], RZ ;  /* 0x000082000a0a7a24 */ /* 0x000fe200078e02ff */
[----:B------:R-:W-:Y:S01]  /*0f60*/  ISETP.GE.AND P1, PT, R8, c[0x0][0x198], PT ;  /* 0x0000660008007a0c */ /* 0x000fe20003f26270 */
[----:B------:R-:W-:Y:S01]  /*0f70*/  IMAD R8, R193, 0x20, R14 ;  /* 0x00000020c1087824 */ /* 0x000fe200078e020e */
[----:B------:R-:W-:Y:S01]  /*0f80*/  SHF.R.S32.HI R15, RZ, 0x1f, R22 ;  /* 0x0000001fff0f7819 */ /* 0x000fe20000011416 */
[----:B------:R-:W-:Y:S01]  /*0f90*/  IMAD R2, R5, c[0x0][0x1b8], RZ ;  /* 0x00006e0005027a24 */ /* 0x000fe200078e02ff */
[----:B------:R-:W-:Y:S01]  /*0fa0*/  SHF.R.S32.HI R17, RZ, 0x1f, R16 ;  /* 0x0000001fff117819 */ /* 0x000fe20000011410 */
[----:B------:R-:W-:Y:S01]  /*0fb0*/  IMAD.IADD R8, R135, 0x1, R8 ;  /* 0x0000000187087824 */ /* 0x000fe200078e0208 */
[----:B------:R-:W-:Y:S01]  /*0fc0*/  LOP3.LUT R20, R20, 0x1c0, RZ, 0xc0, !PT ;  /* 0x000001c014147812 */ /* 0x000fe200078ec0ff */
[----:B------:R-:W-:Y:S01]  /*0fd0*/  IMAD R9, R3, c[0x0][0x1bc], R2 ;  /* 0x00006f0003097a24 */ /* 0x000fe200078e0202 */
[----:B------:R-:W-:Y:S01]  /*0fe0*/  LOP3.LUT R0, R0, 0xffffffef, RZ, 0xc0, !PT ;  /* 0xffffffef00007812 */ /* 0x000fe200078ec0ff */
[----:B------:R-:W-:Y:S01]  /*0ff0*/  @P5 IMAD.HI.U32 R2, R8, c[0x0][0x2c8], RZ ;  /* 0x0000b20008025a27 */ /* 0x000fe200078e00ff */
[----:B------:R-:W-:-:S02]  /*1000*/  LOP3.LUT R7, R20, 0x8, R7, 0xf8, !PT ;  /* 0x0000000814077812 */ /* 0x000fc400078ef807 */
[----:B------:R-:W-:Y:S01]  /*1010*/  SHF.R.U32.HI R20, RZ, 0x3, R20 ;  /* 0x00000003ff147819 */ /* 0x000fe20000011614 */
[----:B------:R-:W-:Y:S01]  /*1020*/  IMAD.MOV.U32 R13, RZ, RZ, R8 ;  /* 0x000000ffff0d7224 */ /* 0x000fe200078e0008 */
[----:B------:R-:W-:Y:S01]  /*1030*/  @P5 SHF.R.U32.HI R13, RZ, c[0x0][0x2cc], R2 ;  /* 0x0000b300ff0d5a19 */ /* 0x000fe20000011602 */
[----:B------:R-:W-:Y:S01]  /*1040*/  IMAD.IADD R25, R25, 0x1, R9 ;  /* 0x0000000119197824 */ /* 0x000fe200078e0209 */
[----:B------:R-:W-:Y:S01]  /*1050*/  LEA.HI R2, R15, R22, RZ, 0x3 ;  /* 0x000000160f027211 */ /* 0x000fe200078f18ff */
[C---:B------:R-:W-:Y:S01]  /*1060*/  IMAD R12, R27.reuse, c[0x0][0x1e4], R12 ;  /* 0x000079001b0c7a24 */ /* 0x040fe200078e020c */
[----:B------:R-:W-:Y:S01]  /*1070*/  SEL R15, R18, RZ, !P3 ;  /* 0x000000ff120f7207 */ /* 0x000fe20005800000 */
[C---:B------:R-:W-:Y:S01]  /*1080*/  IMAD R10, R27.reuse, c[0x0][0x20c], R10 ;  /* 0x000083001b0a7a24 */ /* 0x040fe200078e020a */
[----:B------:R-:W-:Y:S01]  /*1090*/  LOP3.LUT R19, R2, 0xfffffff8, RZ, 0xc0, !PT ;  /* 0xfffffff802137812 */ /* 0x000fe200078ec0ff */
[----:B------:R-:W-:Y:S01]  /*10a0*/  IMAD.WIDE.U32 R28, R27, c[0x0][0x1e0], R16 ;  /* 0x000078001b1c7a25 */ /* 0x000fe200078e0010 */
[----:B------:R-:W-:-:S02]  /*10b0*/  SEL R9, R203, RZ, !P3 ;  /* 0x000000ffcb097207 */ /* 0x000fc40005800000 */
[----:B------:R-:W-:Y:S01]  /*10c0*/  IADD3 R19, R22, -R19, RZ ;  /* 0x8000001316137210 */ /* 0x000fe20007ffe0ff */
[----:B------:R-:W-:Y:S01]  /*10d0*/  IMAD R22, R15, c[0x0][0x1c0], RZ ;  /* 0x000070000f167a24 */ /* 0x000fe200078e02ff */
[----:B------:R-:W-:Y:S01]  /*10e0*/  LOP3.LUT R7, R7, R20, RZ, 0x3c, !PT ;  /* 0x0000001407077212 */ /* 0x000fe200078e3cff */
[----:B------:R-:W-:Y:S01]  /*10f0*/  IMAD.WIDE.U32 R24, R9, c[0x0][0x1c0], R24 ;  /* 0x0000700009187a25 */ /* 0x000fe200078e0018 */
[----:B------:R-:W-:Y:S02]  /*1100*/  LOP3.LUT P3, RZ, R19, 0x4, RZ, 0xc0, !PT ;  /* 0x0000000413ff7812 */ /* 0x000fe4000786c0ff */
[----:B------:R-:W-:Y:S01]  /*1110*/  LEA R190, R4, R7, 0x9 ;  /* 0x0000000704be7211 */ /* 0x000fe200078e48ff */
[----:B------:R-:W-:Y:S01]  /*1120*/  IMAD R22, R9, c[0x0][0x1c4], R22 ;  /* 0x0000710009167a24 */ /* 0x000fe200078e0216 */
[----:B------:R-:W-:Y:S01]  /*1130*/  SHF.R.S32.HI R9, RZ, 0x1f, R13 ;  /* 0x0000001fff097819 */ /* 0x000fe2000001140d */
[----:B------:R-:W-:Y:S01]  /*1140*/  IMAD.WIDE.U32 R26, R27, c[0x0][0x208], R16 ;  /* 0x000082001b1a7a25 */ /* 0x000fe200078e0010 */
[----:B------:R-:W-:-:S02]  /*1150*/  LOP3.LUT P2, RZ, R19, 0x2, RZ, 0xc0, !PT ;  /* 0x0000000213ff7812 */ /* 0x000fc4000784c0ff */
[CC--:B------:R-:W-:Y:S01]  /*1160*/  LEA.HI R21, R83.reuse, R80.reuse, RZ, 0x6 ;  /* 0x0000005053157211 */ /* 0x0c0fe200078f30ff */
[----:B------:R-:W-:Y:S01]  /*1170*/  IMAD.MOV R15, RZ, RZ, -R13 ;  /* 0x000000ffff0f7224 */ /* 0x000fe200078e0a0d */
[----:B------:R-:W-:Y:S01]  /*1180*/  LEA.HI R82, R83, R80, RZ, 0x5 ;  /* 0x0000005053527211 */ /* 0x000fe200078f28ff */
[----:B------:R-:W-:Y:S01]  /*1190*/  IMAD.IADD R27, R27, 0x1, R10 ;  /* 0x000000011b1b7824 */ /* 0x000fe200078e020a */
[----:B------:R-:W-:Y:S01]  /*11a0*/  P2R R11, PR, RZ, 0x2 ;  /* 0x00000002ff0b7803 */ /* 0x000fe20000000000 */
[----:B------:R-:W-:Y:S01]  /*11b0*/  IMAD R10, R9, c[0x0][0x1b0], RZ ;  /* 0x00006c00090a7a24 */ /* 0x000fe200078e02ff */
[----:B------:R-:W-:Y:S01]  /*11c0*/  SHF.R.S32.HI R81, RZ, 0x5, R82 ;  /* 0x00000005ff517819 */ /* 0x000fe20000011452 */
[----:B------:R-:W-:Y:S01]  /*11d0*/  IMAD R15, R15, c[0x0][0x2c4], R8 ;  /* 0x0000b1000f0f7a24 */ /* 0x000fe200078e0208 */
[----:B------:R-:W-:Y:S01]  /*11e0*/  LOP3.LUT P1, RZ, R193, 0x4, RZ, 0xc0, !PT ;  /* 0x00000004c1ff7812 */ /* 0x000fe2000782c0ff */
[----:B------:R-:W-:Y:S01]  /*11f0*/  IMAD.IADD R29, R29, 0x1, R12 ;  /* 0x000000011d1d7824 */ /* 0x000fe200078e020c */
[----:B------:R-:W-:Y:S01]  /*1200*/  ISETP.GE.AND P5, PT, R16, c[0x0][0x1d4], PT ;  /* 0x0000750010007a0c */ /* 0x000fe20003fa6270 */
[----:B------:R-:W-:-:S02]  /*1210*/  IMAD.IADD R25, R25, 0x1, R22 ;  /* 0x0000000119197824 */ /* 0x000fc400078e0216 */
[----:B------:R-:W-:Y:S02]  /*1220*/  IMAD R12, R5, c[0x0][0x210], RZ ;  /* 0x00008400050c7a24 */ /* 0x000fe400078e02ff */
[----:B------:R-:W-:-:S04]  /*1230*/  IMAD.WIDE.U32 R208, R3, c[0x0][0x1e8], R28 ;  /* 0x00007a0003d07a25 */ /* 0x000fc800078e001c */
[C---:B------:R-:W-:Y:S02]  /*1240*/  IMAD R10, R13.reuse, c[0x0][0x1b4], R10 ;  /* 0x00006d000d0a7a24 */ /* 0x040fe400078e020a */
[----:B------:R-:W-:-:S04]  /*1250*/  IMAD.WIDE.U32 R24, R13, c[0x0][0x1b0], R24 ;  /* 0x00006c000d187a25 */ /* 0x000fc800078e0018 */
[----:B------:R-:W-:Y:S02]  /*1260*/  IMAD.IADD R25, R25, 0x1, R10 ;  /* 0x0000000119197824 */ /* 0x000fe400078e020a */
[----:B------:R-:W-:Y:S02]  /*1270*/  IMAD R12, R3, c[0x0][0x214], R12 ;  /* 0x00008500030c7a24 */ /* 0x000fe400078e020c */
[----:B------:R-:W-:-:S04]  /*1280*/  IMAD.WIDE.U32 R24, R15, c[0x0][0x1a8], R24 ;  /* 0x00006a000f187a25 */ /* 0x000fc800078e0018 */
[----:B------:R-:W-:-:S04]  /*1290*/  IMAD.WIDE.U32 R26, R3, c[0x0][0x210], R26 ;  /* 0x00008400031a7a25 */ /* 0x000fc800078e001a */
[----:B------:R-:W-:Y:S02]  /*12a0*/  IMAD.SHL.U32 R19, R19, 0x40, RZ ;  /* 0x0000004013137824 */ /* 0x000fe400078e00ff */
[----:B------:R-:W-:Y:S02]  /*12b0*/  IMAD.SHL.U32 R4, R4, 0x8, RZ ;  /* 0x0000000804047824 */ /* 0x000fe400078e00ff */
[----:B------:R-:W-:Y:S01]  /*12c0*/  IMAD.IADD R13, R27, 0x1, R12 ;  /* 0x000000011b0d7824 */ /* 0x000fe200078e020c */
[----:B------:R-:W-:Y:S01]  /*12d0*/  LOP3.LUT R19, R19, 0x1c0, RZ, 0xc0, !PT ;  /* 0x000001c013137812 */ /* 0x000fe200078ec0ff */
[----:B------:R-:W-:Y:S02]  /*12e0*/  IMAD.MOV.U32 R12, RZ, RZ, R26 ;  /* 0x000000ffff0c7224 */ /* 0x000fe400078e001a */
[----:B------:R-:W-:Y:S01]  /*12f0*/  IMAD.SHL.U32 R21, R21, 0x8, RZ ;  /* 0x0000000815157824 */ /* 0x000fe200078e00ff */
[----:B------:R-:W-:Y:S02]  /*1300*/  LOP3.LUT R4, R19, 0x8, R4, 0xf8, !PT ;  /* 0x0000000813047812 */ /* 0x000fe400078ef804 */
[----:B------:R-:W-:-:S02]  /*1310*/  SHF.R.U32.HI R19, RZ, 0x3, R19 ;  /* 0x00000003ff137819 */ /* 0x000fc40000011613 */
[----:B------:R-:W-:Y:S02]  /*1320*/  LOP3.LUT R202, R202, 0xfffffe00, R21, 0xf8, !PT ;  /* 0xfffffe00caca7812 */ /* 0x000fe400078ef815 */
[----:B------:R-:W-:Y:S02]  /*1330*/  LOP3.LUT R4, R4, R19, RZ, 0x3c, !PT ;  /* 0x0000001304047212 */ /* 0x000fe400078e3cff */
[--C-:B--2---:R-:W-:Y:S01]  /*1340*/  @P0 SHF.R.S32.HI R9, RZ, 0x1f, R6.reuse ;  /* 0x0000001fff090819 */ /* 0x104fe20000011406 */
[----:B------:R-:W-:Y:S02]  /*1350*/  @P0 IMAD.MOV.U32 R8, RZ, RZ, R6 ;  /* 0x000000ffff080224 */ /* 0x000fe400078e0006 */
[----:B------:R-:W-:Y:S01]  /*1360*/  IMAD R6, R5, c[0x0][0x1e8], RZ ;  /* 0x00007a0005067a24 */ /* 0x000fe200078e02ff */
[----:B------:R-:W-:Y:S01]  /*1370*/  SHF.R.S32.HI R5, RZ, 0x1f, R15 ;  /* 0x0000001fff057819 */ /* 0x000fe2000001140f */
[----:B------:R-:W-:Y:S02]  /*1380*/  @!P0 IMAD.MOV.U32 R8, RZ, RZ, R203 ;  /* 0x000000ffff088224 */ /* 0x000fe400078e00cb */
[----:B------:R-:W-:-:S02]  /*1390*/  IMAD R6, R3, c[0x0][0x1ec], R6 ;  /* 0x00007b0003067a24 */ /* 0x000fc400078e0206 */
[----:B------:R-:W-:Y:S01]  /*13a0*/  @!P0 IMAD.MOV.U32 R9, RZ, RZ, R18 ;  /* 0x000000ffff098224 */ /* 0x000fe200078e0012 */
[----:B------:R-:W-:Y:S01]  /*13b0*/  SEL R207, R8, RZ, !P4 ;  /* 0x000000ff08cf7207 */ /* 0x000fe20006000000 */
[----:B------:R-:W-:Y:S02]  /*13c0*/  IMAD.IADD R209, R209, 0x1, R6 ;  /* 0x00000001d1d17824 */ /* 0x000fe400078e0206 */
[----:B------:R-:W-:Y:S01]  /*13d0*/  IMAD R6, R5, c[0x0][0x1a8], RZ ;  /* 0x00006a0005067a24 */ /* 0x000fe200078e02ff */
[----:B------:R-:W-:Y:S01]  /*13e0*/  SEL R8, R9, RZ, !P4 ;  /* 0x000000ff09087207 */ /* 0x000fe20006000000 */
[----:B------:R-:W-:Y:S01]  /*13f0*/  IMAD.SHL.U32 R3, R2, 0x40, RZ ;  /* 0x0000004002037824 */ /* 0x000fe200078e00ff */
[----:B------:R-:W-:Y:S01]  /*1400*/  LEA R9, P0, R24, c[0x0][0x160], 0x1 ;  /* 0x0000580018097a11 */ /* 0x000fe200078008ff */
[----:B------:R-:W-:Y:S01]  /*1410*/  IMAD R6, R15, c[0x0][0x1ac], R6 ;  /* 0x00006b000f067a24 */ /* 0x000fe200078e0206 */
[----:B------:R-:W-:Y:S01]  /*1420*/  LEA.HI R2, R83, R80, RZ, 0x3 ;  /* 0x0000005053027211 */ /* 0x000fe200078f18ff */
[----:B------:R-:W-:Y:S01]  /*1430*/  IMAD.WIDE.U32 R208, R207, c[0x0][0x1f0], R208 ;  /* 0x00007c00cfd07a25 */ /* 0x000fe200078e00d0 */
[----:B------:R-:W-:Y:S01]  /*1440*/  LOP3.LUT R4, R4, 0xfffffe00, R3, 0xf8, !PT ;  /* 0xfffffe0004047812 */ /* 0x000fe200078ef803 */
[----:B------:R1:W2:Y:S01]  /*1450*/  SHFL.IDX PT, R18, R9, RZ, 0x181f ;  /* 0x00181fff09127589 */ /* 0x0002a200000e0000 */
[----:B------:R-:W-:Y:S01]  /*1460*/  LOP3.LUT R5, R2, 0xfffffff8, RZ, 0xc0, !PT ;  /* 0xfffffff802057812 */ /* 0x000fe200078ec0ff */
[----:B------:R-:W-:Y:S01]  /*1470*/  IMAD.IADD R7, R25, 0x1, R6 ;  /* 0x0000000119077824 */ /* 0x000fe200078e0206 */
[----:B------:R-:W-:Y:S01]  /*1480*/  MOV R2, 0x10 ;  /* 0x0000001000027802 */ /* 0x000fe20000000f00 */
[----:B------:R-:W-:Y:S01]  /*1490*/  IMAD R6, R8, c[0x0][0x1f0], RZ ;  /* 0x00007c0008067a24 */ /* 0x000fe200078e02ff */
[----:B------:R-:W-:Y:S01]  /*14a0*/  IADD3 R15, R16, 0x40, RZ ;  /* 0x00000040100f7810 */ /* 0x000fe20007ffe0ff */
[----:B------:R-:W-:Y:S01]  /*14b0*/  IMAD.IADD R10, R80, 0x1, -R5 ;  /* 0x00000001500a7824 */ /* 0x000fe200078e0a05 */
[----:B------:R-:W-:Y:S01]  /*14c0*/  LEA.HI.X R7, R24, c[0x0][0x164], R7, 0x1, P0 ;  /* 0x0000590018077a11 */ /* 0x000fe200000f0c07 */
[----:B------:R-:W-:Y:S01]  /*14d0*/  IMAD R213, R207, c[0x0][0x1f4], R6 ;  /* 0x00007d00cfd57a24 */ /* 0x000fe200078e0206 */
[----:B------:R-:W-:Y:S01]  /*14e0*/  LOP3.LUT P0, RZ, R193, 0x2, RZ, 0xc0, !PT ;  /* 0x00000002c1ff7812 */ /* 0x000fe2000780c0ff */
[----:B------:R-:W-:Y:S01]  /*14f0*/  IMAD R6, R204, c[0x0][0x2c4], RZ ;  /* 0x0000b100cc067a24 */ /* 0x000fe200078e02ff */
[----:B------:R-:W-:Y:S01]  /*1500*/  SEL R2, R2, 0xfffffff0, !P2 ;  /* 0xfffffff002027807 */ /* 0x000fe20005000000 */
[----:B------:R-:W-:Y:S01]  /*1510*/  IMAD.IADD R5, R135, 0x1, R14 ;  /* 0x0000000187057824 */ /* 0x000fe200078e020e */
[----:B------:R1:W3:Y:S01]  /*1520*/  SHFL.IDX PT, R19, R7, RZ, 0x181f ;  /* 0x00181fff07137589 */ /* 0x0002e200000e0000 */
[----:B------:R-:W-:Y:S01]  /*1530*/  IMAD R8, R8, c[0x0][0x218], RZ ;  /* 0x0000860008087a24 */ /* 0x000fe200078e02ff */
[----:B------:R-:W-:Y:S01]  /*1540*/  ISETP.GE.AND P4, PT, R15, c[0x0][0x1d4], PT ;  /* 0x000075000f007a0c */ /* 0x000fe20003f86270 */
[----:B------:R-:W-:-:S02]  /*1550*/  IMAD.MOV.U32 R3, RZ, RZ, 0x20 ;  /* 0x00000020ff037424 */ /* 0x000fc400078e00ff */
[----:B------:R-:W-:Y:S02]  /*1560*/  IMAD R211, R207, c[0x0][0x21c], R8 ;  /* 0x00008700cfd37a24 */ /* 0x000fe400078e0208 */
[----:B------:R-:W-:Y:S01]  /*1570*/  IMAD.SHL.U32 R10, R10, 0x8, RZ ;  /* 0x000000080a0a7824 */ /* 0x000fe200078e00ff */
[----:B------:R-:W-:Y:S01]  /*1580*/  SEL R3, R3, 0xffffffe0, !P3 ;  /* 0xffffffe003037807 */ /* 0x000fe20005800000 */
[----:B------:R-:W-:Y:S01]  /*1590*/  IMAD.WIDE.U32 R206, R207, c[0x0][0x218], R12 ;  /* 0x00008600cfce7a25 */ /* 0x000fe200078e000c */
[----:B------:R-:W-:Y:S02]  /*15a0*/  @P0 LOP3.LUT R0, R0, 0x10, RZ, 0xfc, !PT ;  /* 0x0000001000000812 */ /* 0x000fe400078efcff */
[----:B------:R-:W-:Y:S01]  /*15b0*/  ISETP.GE.AND P0, PT, R5, R6, PT ;  /* 0x000000060500720c */ /* 0x000fe20003f06270 */
[----:B------:R-:W-:Y:S01]  /*15c0*/  IMAD.IADD R213, R209, 0x1, R213 ;  /* 0x00000001d1d57824 */ /* 0x000fe200078e02d5 */
[----:B------:R-:W-:Y:S01]  /*15d0*/  ISETP.GE.AND P2, PT, R10, c[0x0][0x198], PT ;  /* 0x000066000a007a0c */ /* 0x000fe20003f46270 */
[----:B------:R-:W-:Y:S01]  /*15e0*/  IMAD.IADD R211, R207, 0x1, R211 ;  /* 0x00000001cfd37824 */ /* 0x000fe200078e02d3 */
[----:B------:R-:W-:-:S09]  /*15f0*/  ISETP.GE.AND P3, PT, R15, c[0x0][0x198], PT ;  /* 0x000066000f007a0c */ /* 0x000fd20003f66270 */
[----:B------:R-:W-:Y:S05]  /*1600*/  @P0 BRA `(.L_x_2196) ;  /* 0x0000011000000947 */ /* 0x000fea0003800000 */
[C---:B-123--:R-:W-:Y:S02]  /*1610*/  IADD3 R0, R10.reuse, 0x80, RZ ;  /* 0x000000800a007810 */ /* 0x04efe40007ffe0ff */
[----:B------:R-:W-:Y:S02]  /*1620*/  SHF.R.S32.HI R8, RZ, 0x1f, R15 ;  /* 0x0000001fff087819 */ /* 0x000fe4000001140f */
[----:B------:R-:W-:Y:S02]  /*1630*/  LEA R20, P0, R10, R18, 0x1 ;  /* 0x000000120a147211 */ /* 0x000fe400078008ff */
[----:B------:R-:W-:Y:S02]  /*1640*/  SHF.R.S32.HI R13, RZ, 0x1f, R0 ;  /* 0x0000001fff0d7819 */ /* 0x000fe40000011400 */
[----:B------:R-:W-:Y:S02]  /*1650*/  LEA.HI R8, R8, R15, RZ, 0x3 ;  /* 0x0000000f08087211 */ /* 0x000fe400078f18ff */
[----:B------:R-:W-:-:S02]  /*1660*/  LEA.HI.X R21, R10, R19, R17, 0x1, P0 ;  /* 0x000000130a157211 */ /* 0x000fc400000f0c11 */
        /* <DEDUP_REMOVED lines=11> */
.L_x_2196:
[----:B-123--:R-:W-:Y:S05]  /*1720*/  BSYNC B0 ;  /* 0x0000000000007941 */ /* 0x00efea0003800000 */
.L_x_2195:
[----:B------:R-:W-:Y:S01]  /*1730*/  IADD3 R13, R5, 0x20, RZ ;  /* 0x00000020050d7810 */ /* 0x000fe20007ffe0ff */
[----:B------:R1:W2:Y:S01]  /*1740*/  SHFL.IDX PT, R19, R7, 0x1, 0x181f ;  /* 0x00381f0007137f89 */ /* 0x0002a200000e0000 */
[----:B------:R-:W-:Y:S02]  /*1750*/  BSSY B0, `(.L_x_2197) ;  /* 0x0000015000007945 */ /* 0x000fe40003800000 */
[----:B------:R-:W-:Y:S01]  /*1760*/  ISETP.GE.AND P0, PT, R13, R6, PT ;  /* 0x000000060d00720c */ /* 0x000fe20003f06270 */
[----:B------:R1:W3:-:S12]  /*1770*/  SHFL.IDX PT, R18, R9, 0x1, 0x181f ;  /* 0x00381f0009127f89 */ /* 0x0002d800000e0000 */
[----:B------:R-:W-:Y:S05]  /*1780*/  @P0 BRA `(.L_x_2198) ;  /* 0x0000011000000947 */ /* 0x000fea0003800000 */
[----:B------:R-:W-:Y:S01]  /*1790*/  IADD3 R13, R10, 0x80, RZ ;  /* 0x000000800a0d7810 */ /* 0x000fe20007ffe0ff */
[----:B------:R-:W-:Y:S01]  /*17a0*/  IMAD.SHL.U32 R12, R202, 0x2, RZ ;  /* 0x00000002ca0c7824 */ /* 0x000fe200078e00ff */
[----:B------:R-:W-:Y:S02]  /*17b0*/  SHF.R.S32.HI R8, RZ, 0x1f, R15 ;  /* 0x0000001fff087819 */ /* 0x000fe4000001140f */
[----:B---3--:R-:W-:Y:S02]  /*17c0*/  LEA R20, P0, R10, R18, 0x1 ;  /* 0x000000120a147211 */ /* 0x008fe400078008ff */
[----:B------:R-:W-:Y:S02]  /*17d0*/  SHF.R.S32.HI R0, RZ, 0x1f, R13 ;  /* 0x0000001fff007819 */ /* 0x000fe4000001140d */
[----:B------:R-:W-:Y:S02]  /*17e0*/  LEA.HI R8, R8, R15, RZ, 0x3 ;  /* 0x0000000f08087211 */ /* 0x000fe400078f18ff */
[----:B--2---:R-:W-:-:S02]  /*17f0*/  LEA.HI.X R21, R10, R19, R17, 0x1, P0 ;  /* 0x000000130a157211 */ /* 0x004fc400000f0c11 */
        /* <DEDUP_REMOVED lines=10> */
.L_x_2198:
[----:B------:R-:W-:Y:S05]  /*18a0*/  BSYNC B0 ;  /* 0x0000000000007941 */ /* 0x000fea0003800000 */
.L_x_2197:
[----:B------:R-:W-:Y:S01]  /*18b0*/  IADD3 R13, R5, 0x40, RZ ;  /* 0x00000040050d7810 */ /* 0x000fe20007ffe0ff */
[----:B--2---:R2:W4:Y:S01]  /*18c0*/  SHFL.IDX PT, R19, R7, 0x2, 0x181f ;  /* 0x00581f0007137f89 */ /* 0x00452200000e0000 */
[----:B------:R-:W-:Y:S02]  /*18d0*/  BSSY B0, `(.L_x_2199) ;  /* 0x0000015000007945 */ /* 0x000fe40003800000 */
[----:B------:R-:W-:Y:S01]  /*18e0*/  ISETP.GE.AND P0, PT, R13, R6, PT ;  /* 0x000000060d00720c */ /* 0x000fe20003f06270 */
[----:B---3--:R2:W3:-:S12]  /*18f0*/  SHFL.IDX PT, R18, R9, 0x2, 0x181f ;  /* 0x00581f0009127f89 */ /* 0x0084d800000e0000 */
[----:B------:R-:W-:Y:S05]  /*1900*/  @P0 BRA `(.L_x_2200) ;  /* 0x0000011000000947 */ /* 0x000fea0003800000 */
[----:B------:R-:W-:Y:S01]  /*1910*/  IADD3 R13, R10, 0x80, RZ ;  /* 0x000000800a0d7810 */ /* 0x000fe20007ffe0ff */
[----:B------:R-:W-:Y:S01]  /*1920*/  IMAD.SHL.U32 R12, R202, 0x2, RZ ;  /* 0x00000002ca0c7824 */ /* 0x000fe200078e00ff */
[----:B------:R-:W-:Y:S02]  /*1930*/  SHF.R.S32.HI R8, RZ, 0x1f, R15 ;  /* 0x0000001fff087819 */ /* 0x000fe4000001140f */
[----:B---3--:R-:W-:Y:S02]  /*1940*/  LEA R20, P0, R10, R18, 0x1 ;  /* 0x000000120a147211 */ /* 0x008fe400078008ff */
[----:B------:R-:W-:Y:S02]  /*1950*/  SHF.R.S32.HI R0, RZ, 0x1f, R13 ;  /* 0x0000001fff007819 */ /* 0x000fe4000001140d */
[----:B------:R-:W-:Y:S02]  /*1960*/  LEA.HI R8, R8, R15, RZ, 0x3 ;  /* 0x0000000f08087211 */ /* 0x000fe400078f18ff */
[----:B----4-:R-:W-:-:S02]  /*1970*/  LEA.HI.X R21, R10, R19, R17, 0x1, P0 ;  /* 0x000000130a157211 */ /* 0x010fc400000f0c11 */
        /* <DEDUP_REMOVED lines=10> */
.L_x_2200:
[----:B------:R-:W-:Y:S05]  /*1a20*/  BSYNC B0 ;  /* 0x0000000000007941 */ /* 0x000fea0003800000 */
.L_x_2199:
[----:B---3--:R3:W5:Y:S01]  /*1a30*/  SHFL.IDX PT, R18, R9, 0x3, 0x181f ;  /* 0x00781f0009127f89 */ /* 0x00876200000e0000 */
[----:B------:R-:W-:Y:S01]  /*1a40*/  IADD3 R5, R5, 0x60, RZ ;  /* 0x0000006005057810 */ /* 0x000fe20007ffe0ff */
[----:B------:R-:W-:Y:S01]  /*1a50*/  IMAD.SHL.U32 R144, R202, 0x2, RZ ;  /* 0x00000002ca907824 */ /* 0x000fe200078e00ff */
[----:B------:R-:W-:Y:S01]  /*1a60*/  P2R R0, PR, RZ, 0x40 ;  /* 0x00000040ff007803 */ /* 0x000fe20000000000 */
[----:B----4-:R-:W4:Y:S01]  /*1a70*/  SHFL.IDX PT, R19, R7, 0x3, 0x181f ;  /* 0x00781f0007137f89 */ /* 0x010f2200000e0000 */
[----:B------:R-:W-:Y:S01]  /*1a80*/  ISETP.GE.AND P0, PT, R5, R6, PT ;  /* 0x000000060500720c */ /* 0x000fe20003f06270 */
[----:B------:R-:W-:Y:S01]  /*1a90*/  IMAD.MOV.U32 R6, RZ, RZ, 0x6 ;  /* 0x00000006ff067424 */ /* 0x000fe200078e00ff */
[----:B------:R-:W-:Y:S01]  /*1aa0*/  IADD3 R12, R10, 0x80, RZ ;  /* 0x000000800a0c7810 */ /* 0x000fe20007ffe0ff */
[----:B------:R-:W-:Y:S01]  /*1ab0*/  IMAD.MOV.U32 R210, RZ, RZ, R206 ;  /* 0x000000ffffd27224 */ /* 0x000fe200078e00ce */
[----:B------:R-:W-:Y:S01]  /*1ac0*/  P2R R8, PR, RZ, 0x2 ;  /* 0x00000002ff087803 */ /* 0x000fe20000000000 */
[----:B------:R-:W-:Y:S01]  /*1ad0*/  IMAD.MOV.U32 R201, RZ, RZ, c[0x0][0x1e0] ;  /* 0x00007800ffc97624 */ /* 0x000fe200078e00ff */
[----:B------:R-:W-:Y:S01]  /*1ae0*/  ISETP.NE.AND P1, PT, R11, RZ, PT ;  /* 0x000000ff0b00720c */ /* 0x000fe20003f25270 */
[----:B------:R-:W-:Y:S01]  /*1af0*/  IMAD.MOV.U32 R11, RZ, RZ, c[0x0][0x208] ;  /* 0x00008200ff0b7624 */ /* 0x000fe200078e00ff */
[----:B------:R-:W-:Y:S01]  /*1b00*/  IADD3 R21, R133, -0x1, RZ ;  /* 0xffffffff85157810 */ /* 0x000fe20007ffe0ff */
[----:B------:R-:W-:Y:S01]  /*1b10*/  IMAD.MOV.U32 R212, RZ, RZ, R208 ;  /* 0x000000ffffd47224 */ /* 0x000fe200078e00d0 */
[----:B------:R-:W-:Y:S01]  /*1b20*/  ULDC UR6, c[0x0][0x324] ;  /* 0x0000c90000067ab9 */ /* 0x000fe20000000800 */
[----:B------:R-:W-:Y:S01]  /*1b30*/  IMAD.MOV.U32 R198, RZ, RZ, 0x5 ;  /* 0x00000005ffc67424 */ /* 0x000fe200078e00ff */
[----:B------:R-:W-:Y:S01]  /*1b40*/  ULOP3.LUT UR6, URZ, UR6, URZ, 0x33, !UPT ;  /* 0x000000063f067292 */ /* 0x000fe2000f8e333f */
[----:B------:R-:W-:Y:S01]  /*1b50*/  IMAD.SHL.U32 R199, R11, 0x20, RZ ;  /* 0x000000200bc77824 */ /* 0x000fe200078e00ff */
[----:B------:R-:W-:Y:S01]  /*1b60*/  IADD3 R215, R144, 0x100, RZ ;  /* 0x0000010090d77810 */ /* 0x000fe20007ffe0ff */
[----:B------:R-:W-:Y:S01]  /*1b70*/  IMAD.MOV.U32 R134, RZ, RZ, 0x40 ;  /* 0x00000040ff867424 */ /* 0x000fe200078e00ff */
[-C--:B------:R-:W-:Y:S01]  /*1b80*/  SHF.L.U64.HI R200, R201, R198.reuse, c[0x0][0x1e4] ;  /* 0x00007900c9c87619 */ /* 0x080fe200000102c6 */
[----:B------:R-:W-:Y:S01]  /*1b90*/  IMAD.SHL.U32 R77, R199, 0x2, RZ ;  /* 0x00000002c74d7824 */ /* 0x000fe200078e00ff */
[C---:B------:R-:W-:Y:S01]  /*1ba0*/  SHF.L.U64.HI R198, R11.reuse, R198, c[0x0][0x20c] ;  /* 0x000083000bc67619 */ /* 0x040fe200000102c6 */
[----:B-123--:R-:W-:Y:S01]  /*1bb0*/  IMAD.SHL.U32 R9, R11, 0x40, RZ ;  /* 0x000000400b097824 */ /* 0x00efe200078e00ff */
[----:B-----5:R-:W-:Y:S01]  /*1bc0*/  @!P0 LEA R16, P6, R10, R18, 0x1 ;  /* 0x000000120a108211 */ /* 0x020fe200078c08ff */
[----:B------:R-:W-:-:S02]  /*1bd0*/  IMAD.SHL.U32 R190, R190, 0x2, RZ ;  /* 0x00000002bebe7824 */ /* 0x000fc400078e00ff */
[----:B------:R-:W-:Y:S01]  /*1be0*/  IMAD.MOV.U32 R191, RZ, RZ, 0x20 ;  /* 0x00000020ffbf7424 */ /* 0x000fe200078e00ff */
[----:B----4-:R-:W-:Y:S01]  /*1bf0*/  @!P0 LEA.HI.X R17, R10, R19, R17, 0x1, P6 ;  /* 0x000000130a118211 */ /* 0x010fe200030f0c11 */
[----:B------:R-:W-:Y:S01]  /*1c00*/  IMAD.SHL.U32 R189, R2, 0x2, RZ ;  /* 0x0000000202bd7824 */ /* 0x000fe200078e00ff */
[----:B------:R-:W-:Y:S02]  /*1c10*/  ISETP.NE.AND P6, PT, R0, RZ, PT ;  /* 0x000000ff0000720c */ /* 0x000fe40003fc5270 */
[----:B------:R-:W-:Y:S01]  /*1c20*/  @!P0 SHF.R.S32.HI R0, RZ, 0x1f, R15 ;  /* 0x0000001fff008819 */ /* 0x000fe2000001140f */
[----:B------:R-:W-:Y:S01]  /*1c30*/  @!PT LDS RZ, [RZ] ;  /* 0x00000000fffff984 */ /* 0x000fe20000000800 */
[----:B------:R1:W-:Y:S03]  /*1c40*/  @!P0 LDGSTS.E.BYPASS.LTC128B.128 [R144+0x1b100], [R16.64], !P2 ;  /* 0x1b10000010908fae */ /* 0x0003e6000d101d48 */
[----:B------:R-:W-:Y:S02]  /*1c50*/  @!P0 LEA.HI R5, R0, R15, RZ, 0x3 ;  /* 0x0000000f00058211 */ /* 0x000fe400078f18ff */
[----:B------:R-:W-:-:S02]  /*1c60*/  SHF.R.S32.HI R0, RZ, 0x1f, R21 ;  /* 0x0000001fff007819 */ /* 0x000fc40000011415 */
[----:B------:R-:W-:-:S05]  /*1c70*/  @!P0 LOP3.LUT R5, R5, 0xfffffff8, RZ, 0xc0, !PT ;  /* 0xfffffff805058812 */ /* 0x000fca00078ec0ff */
[----:B------:R-:W-:Y:S01]  /*1c80*/  @!P0 IMAD.WIDE R22, R5, 0x2, R18 ;  /* 0x0000000205168825 */ /* 0x000fe200078e0212 */
[----:B------:R-:W-:-:S04]  /*1c90*/  @!P0 SHF.R.S32.HI R5, RZ, 0x1f, R12 ;  /* 0x0000001fff058819 */ /* 0x000fc8000001140c */
[----:B------:R-:W-:Y:S01]  /*1ca0*/  @!P0 LEA.HI R5, R5, R12, RZ, 0x3 ;  /* 0x0000000c05058211 */ /* 0x000fe200078f18ff */
[----:B------:R2:W-:Y:S03]  /*1cb0*/  @!P0 LDGSTS.E.BYPASS.LTC128B.128 [R144+0x1f100], [R22.64], !P3 ;  /* 0x1f10000016908fae */ /* 0x0005e6000d901d48 */
[----:B------:R-:W-:-:S05]  /*1cc0*/  @!P0 LOP3.LUT R5, R5, 0xfffffff8, RZ, 0xc0, !PT ;  /* 0xfffffff805058812 */ /* 0x000fca00078ec0ff */
[----:B------:R-:W-:Y:S01]  /*1cd0*/  @!P0 IMAD.WIDE R18, R5, 0x2, R18 ;  /* 0x0000000205128825 */ /* 0x000fe200078e0212 */
[----:B-1----:R-:W-:Y:S02]  /*1ce0*/  SHF.L.U64.HI R16, R11, R6, c[0x0][0x20c] ;  /* 0x000083000b107619 */ /* 0x002fe40000010206 */
[----:B------:R-:W-:Y:S02]  /*1cf0*/  SHF.L.U64.HI R11, R199, 0x1, R198 ;  /* 0x00000001c70b7819 */ /* 0x000fe400000102c6 */
[----:B------:R1:W-:Y:S01]  /*1d00*/  @!P0 LDGSTS.E.BYPASS.LTC128B.128 [R144+0x23100], [R18.64], !P1 ;  /* 0x2310000012908fae */ /* 0x0003e2000c901d48 */
[----:B------:R-:W-:-:S03]  /*1d10*/  IMAD R5, R16, R21, RZ ;  /* 0x0000001510057224 */ /* 0x000fc600078e02ff */
[----:B------:R-:W0:Y:S01]  /*1d20*/  LDGDEPBAR ;  /* 0x00000000000079af */ /* 0x000e220000000000 */
[-C--:B------:R-:W-:Y:S02]  /*1d30*/  IMAD R5, R0, R9.reuse, R5 ;  /* 0x0000000900057224 */ /* 0x080fe400078e0205 */
[----:B--2---:R-:W-:-:S04]  /*1d40*/  IMAD.WIDE.U32 R22, R21, R9, R210 ;  /* 0x0000000915167225 */ /* 0x004fc800078e00d2 */
[----:B------:R-:W-:Y:S01]  /*1d50*/  IMAD.IADD R5, R23, 0x1, R5 ;  /* 0x0000000117057824 */ /* 0x000fe200078e0205 */
[----:B------:R-:W-:Y:S01]  /*1d60*/  BAR.SYNC.DEFER_BLOCKING 0x0 ;  /* 0x0000000000007b1d */ /* 0x000fe20000010000 */
[----:B-1----:R-:W-:-:S04]  /*1d70*/  LEA R18, P0, R22, c[0x0][0x1f8], 0x1 ;  /* 0x00007e0016127a11 */ /* 0x002fc800078008ff */
[----:B------:R-:W-:Y:S02]  /*1d80*/  LEA.HI.X R19, R22, c[0x0][0x1fc], R5, 0x1, P0 ;  /* 0x00007f0016137a11 */ /* 0x000fe400000f0c05 */
[----:B------:R-:W-:-:S13]  /*1d90*/  ISETP.GT.AND P0, PT, R21, R194, PT ;  /* 0x000000c21500720c */ /* 0x000fda0003f04270 */
[----:B------:R-:W-:-:S04]  /*1da0*/  @P0 IADD3 R7, R133, -0x2, RZ ;  /* 0xfffffffe85070810 */ /* 0x000fc80007ffe0ff */
[----:B------:R-:W-:Y:S01]  /*1db0*/  @P0 SHF.R.S32.HI R5, RZ, 0x1f, R7 ;  /* 0x0000001fff050819 */ /* 0x000fe20000011407 */
[----:B------:R-:W-:Y:S02]  /*1dc0*/  @P0 IMAD R16, R16, R7, RZ ;  /* 0x0000000710100224 */ /* 0x000fe400078e02ff */
[----:B------:R-:W-:-:S04]  /*1dd0*/  @P0 IMAD.WIDE.U32 R22, R7, R9, R210 ;  /* 0x0000000907160225 */ /* 0x000fc800078e00d2 */
[----:B------:R-:W-:Y:S01]  /*1de0*/  @P0 IMAD R5, R5, R9, R16 ;  /* 0x0000000905050224 */ /* 0x000fe200078e0210 */
[----:B------:R-:W-:Y:S01]  /*1df0*/  @P0 LEA R48, P2, R22, c[0x0][0x1f8], 0x1 ;  /* 0x00007e0016300a11 */ /* 0x000fe200078408ff */
[----:B------:R-:W-:Y:S01]  /*1e00*/  IMAD.SHL.U32 R7, R201, 0x40, RZ ;  /* 0x00000040c9077824 */ /* 0x000fe200078e00ff */
[----:B------:R-:W-:Y:S01]  /*1e10*/  @P0 IADD3 R16, R133, -0x2, RZ ;  /* 0xfffffffe85100810 */ /* 0x000fe20007ffe0ff */
[----:B------:R-:W-:-:S03]  /*1e20*/  @P0 IMAD.IADD R5, R23, 0x1, R5 ;  /* 0x0000000117050824 */ /* 0x000fc600078e0205 */
[----:B------:R-:W-:Y:S02]  /*1e30*/  @P0 SHF.R.S32.HI R9, RZ, 0x1f, R16 ;  /* 0x0000001fff090819 */ /* 0x000fe40000011410 */
[----:B------:R-:W-:Y:S01]  /*1e40*/  @P0 LEA.HI.X R49, R22, c[0x0][0x1fc], R5, 0x1, P2 ;  /* 0x00007f0016310a11 */ /* 0x000fe200010f0c05 */
[----:B------:R-:W-:Y:S01]  /*1e50*/  @P0 IMAD.WIDE.U32 R22, R16, R7, R212 ;  /* 0x0000000710160225 */ /* 0x000fe200078e00d4 */
[----:B------:R-:W-:-:S03]  /*1e60*/  SHF.L.U64.HI R5, R201, R6, c[0x0][0x1e4] ;  /* 0x00007900c9057619 */ /* 0x000fc60000010206 */
[----:B------:R-:W-:Y:S02]  /*1e70*/  IMAD.SHL.U32 R201, R201, 0x20, RZ ;  /* 0x00000020c9c97824 */ /* 0x000fe400078e00ff */
[C---:B------:R-:W-:Y:S01]  /*1e80*/  @P0 IMAD R6, R5.reuse, R16, RZ ;  /* 0x0000001005060224 */ /* 0x040fe200078e02ff */
[----:B------:R-:W-:Y:S01]  /*1e90*/  @P0 LEA R16, P2, R22, c[0x0][0x1c8], 0x1 ;  /* 0x0000720016100a11 */ /* 0x000fe200078408ff */
[----:B------:R-:W-:Y:S02]  /*1ea0*/  IMAD R13, R5, R21, RZ ;  /* 0x00000015050d7224 */ /* 0x000fe400078e02ff */
[-C--:B------:R-:W-:Y:S01]  /*1eb0*/  @P0 IMAD R6, R9, R7.reuse, R6 ;  /* 0x0000000709060224 */ /* 0x080fe200078e0206 */
[----:B------:R-:W-:Y:S01]  /*1ec0*/  P2R R9, PR, RZ, 0x1 ;  /* 0x00000001ff097803 */ /* 0x000fe20000000000 */
[----:B------:R-:W-:Y:S02]  /*1ed0*/  IMAD R13, R0, R7, R13 ;  /* 0x00000007000d7224 */ /* 0x000fe400078e020d */
[----:B------:R-:W-:-:S05]  /*1ee0*/  @P0 IMAD.IADD R6, R23, 0x1, R6 ;  /* 0x0000000117060824 */ /* 0x000fca00078e0206 */
[----:B------:R-:W-:Y:S01]  /*1ef0*/  @P0 LEA.HI.X R17, R22, c[0x0][0x1cc], R6, 0x1, P2 ;  /* 0x0000730016110a11 */ /* 0x000fe200010f0c06 */
[C---:B------:R-:W-:Y:S02]  /*1f00*/  IMAD.SHL.U32 R6, R21.reuse, 0x40, RZ ;  /* 0x0000004015067824 */ /* 0x040fe400078e00ff */
[----:B------:R-:W-:-:S03]  /*1f10*/  IMAD.WIDE.U32 R20, R21, R7, R212 ;  /* 0x0000000715147225 */ /* 0x000fc600078e00d4 */
[----:B------:R-:W-:Y:S01]  /*1f20*/  IADD3 R0, -R6, R195, -R14 ;  /* 0x000000c306007210 */ /* 0x000fe20007ffe90e */
[----:B------:R-:W-:-:S03]  /*1f30*/  IMAD.IADD R13, R21, 0x1, R13 ;  /* 0x00000001150d7824 */ /* 0x000fc600078e020d */
        /* <DEDUP_REMOVED lines=26> */
[----:B------:R-:W-:-:S04]  /*20e0*/  ISETP.GE.AND P2, PT, R12, c[0x0][0x1d4], PT ;  /* 0x000075000c007a0c */ /* 0x000fc80003f46270 */
        /* <DEDUP_REMOVED lines=19> */
[C---:B------:R-:W-:Y:S01]  /*2220*/  IMAD.IADD R2, R190.reuse, 0x1, R134 ;  /* 0x00000001be027824 */ /* 0x040fe200078e0286 */
[----:B------:R-:W-:Y:S01]  /*2230*/  SEL R191, R191, 0xffffffe0, !P3 ;  /* 0xffffffe0bfbf7807 */ /* 0x000fe20005800000 */
[----:B------:R-:W0:Y:S01]  /*2240*/  LDGDEPBAR ;  /* 0x00000000000079af */ /* 0x000e220000000000 */
[----:B------:R-:W-:Y:S01]  /*2250*/  ISETP.NE.AND P2, PT, R197, 0x1, PT ;  /* 0x00000001c500780c */ /* 0x000fe20003f45270 */
[----:B------:R-:W-:Y:S01]  /*2260*/  @P0 IMAD.X R77, R11, 0x1, R49, P1 ;  /* 0x000000010b4d0824 */ /* 0x000fe200008e0631 */
[----:B------:R-:W-:Y:S01]  /*2270*/  @P0 LEA R8, P1, R201, R16, 0x1 ;  /* 0x00000010c9080211 */ /* 0x000fe200078208ff */
[----:B------:R2:W-:Y:S01]  /*2280*/  @P0 LDGSTS.E.BYPASS.LTC128B.128 [R144+0x12100], [R16.64], !P5 ;  /* 0x1210000010900fae */ /* 0x0005e2000e901d48 */
[----:B------:R-:W-:Y:S01]  /*2290*/  IMAD.IADD R85, R190, 0x1, R191 ;  /* 0x00000001be557824 */ /* 0x000fe200078e02bf */
[----:B------:R-:W-:-:S02]  /*22a0*/  ISETP.GE.AND P3, PT, R196, 0x1, PT ;  /* 0x00000001c400780c */ /* 0x000fc40003f66270 */
        /* <DEDUP_REMOVED lines=13> */
[----:B-1----:R-:W1:Y:S04]  /*2380*/  LDSM.16.M88.4 R20, [R190+0xc900] ;  /* 0x00c90000be14783b */ /* 0x002e680000000200 */
[----:B------:R-:W2:Y:S04]  /*2390*/  LDSM.16.M88.4 R64, [R190+0xd100] ;  /* 0x00d10000be40783b */ /* 0x000ea80000000200 */
[----:B------:R-:W1:Y:S04]  /*23a0*/  LDSM.16.M88.4 R40, [R190+0xd900] ;  /* 0x00d90000be28783b */ /* 0x000e680000000200 */
[----:B---3--:R-:W-:Y:S04]  /*23b0*/  LDSM.16.M88.4 R12, [R188] ;  /* 0x00000000bc0c783b */ /* 0x008fe80000000200 */
[----:B----4-:R-:W3:Y:S04]  /*23c0*/  LDSM.16.M88.4 R8, [R85+0xc100] ;  /* 0x00c100005508783b */ /* 0x010ee80000000200 */
[----:B------:R-:W4:Y:S04]  /*23d0*/  LDSM.16.M88.4 R44, [R85+0xc900] ;  /* 0x00c90000552c783b */ /* 0x000f280000000200 */
[----:B------:R-:W3:Y:S01]  /*23e0*/  LDSM.16.M88.4 R36, [R85+0xd100] ;  /* 0x00d100005524783b */ /* 0x000ee20000000200 */
[C---:B-----5:R-:W-:Y:S08]  /*23f0*/  HMMA.16816.F32.BF16 R32, R56.reuse, R28, RZ ;  /* 0x0000001c3820723c */ /* 0x060ff000000418ff */
[C---:B------:R-:W-:Y:S08]  /*2400*/  HMMA.16816.F32.BF16 R28, R56.reuse, R30, RZ ;  /* 0x0000001e381c723c */ /* 0x040ff000000418ff */
[C---:B-1----:R-:W-:Y:S08]  /*2410*/  HMMA.16816.F32.BF16 R24, R56.reuse, R20, RZ ;  /* 0x000000143818723c */ /* 0x042ff000000418ff */
[C---:B--2---:R-:W-:Y:S08]  /*2420*/  HMMA.16816.F32.BF16 R16, R56.reuse, R64, RZ ;  /* 0x000000403810723c */ /* 0x044ff000000418ff */
[C---:B------:R-:W-:Y:S08]  /*2430*/  HMMA.16816.F32.BF16 R20, R56.reuse, R22, RZ ;  /* 0x000000163814723c */ /* 0x040ff000000418ff */
[C---:B------:R-:W-:Y:S08]  /*2440*/  HMMA.16816.F32.BF16 R64, R56.reuse, R66, RZ ;  /* 0x000000423840723c */ /* 0x040ff000000418ff */
[C---:B------:R-:W-:Y:S08]  /*2450*/  HMMA.16816.F32.BF16 R60, R56.reuse, R40, RZ ;  /* 0x00000028383c723c */ /* 0x040ff000000418ff */
[----:B------:R-:W-:Y:S01]  /*2460*/  HMMA.16816.F32.BF16 R56, R56, R42, RZ ;  /* 0x0000002a3838723c */ /* 0x000fe200000418ff */
[----:B------:R-:W1:Y:S04]  /*2470*/  LDSM.16.M88.4 R40, [R85+0xd900] ;  /* 0x00d900005528783b */ /* 0x000e680000000200 */
[----:B------:R-:W-:Y:S01]  /*2480*/  @!PT LDS RZ, [RZ] ;  /* 0x00000000fffff984 */ /* 0x000fe20000000800 */
[----:B------:R-:W-:Y:S01]  /*2490*/  @!PT LDS RZ, [RZ] ;  /* 0x00000000fffff984 */ /* 0x000fe20000000800 */
[----:B------:R-:W-:Y:S01]  /*24a0*/  @!PT LDS RZ, [RZ] ;  /* 0x00000000fffff984 */ /* 0x000fe20000000800 */
[----:B------:R2:W-:Y:S03]  /*24b0*/  @P0 LDGSTS.E.BYPASS.LTC128B.128 [R144+0x6100], [R48.64], !P5 ;  /* 0x0610000030900fae */ /* 0x0005e6000e901d48 */
[C---:B---3--:R-:W-:Y:S01]  /*24c0*/  HMMA.16816.F32.BF16 R32, R12.reuse, R8, R32 ;  /* 0x000000080c20723c */ /* 0x048fe20000041820 */
[----:B------:R2:W-:Y:S04]  /*24d0*/  @P0 LDGSTS.E.BYPASS.LTC128B.128 [R144+0x8100], [R48.64+0x80], !P4 ;  /* 0x0810008030900fae */ /* 0x0005e8000e101d48 */
[----:B------:R2:W-:Y:S03]  /*24e0*/  @P0 LDGSTS.E.BYPASS.LTC128B.128 [R144+0xa100], [R48.64+0x100], !P6 ;  /* 0x0a10010030900fae */ /* 0x0005e6000f101d48 */
[C---:B------:R-:W-:Y:S01]  /*24f0*/  HMMA.16816.F32.BF16 R28, R12.reuse, R10, R28 ;  /* 0x0000000a0c1c723c */ /* 0x040fe2000004181c */
[----:B------:R3:W-:Y:S04]  /*2500*/  @P0 LDGSTS.E.BYPASS.LTC128B.128 [R144+0x7100], [R76.64], !P5 ;  /* 0x071000004c900fae */ /* 0x0007e8000e901d48 */
[----:B------:R3:W-:Y:S03]  /*2510*/  @P0 LDGSTS.E.BYPASS.LTC128B.128 [R144+0x9100], [R76.64+0x80], !P4 ;  /* 0x091000804c900fae */ /* 0x0007e6000e101d48 */
[C---:B----4-:R-:W-:Y:S01]  /*2520*/  HMMA.16816.F32.BF16 R24, R12.reuse, R44, R24 ;  /* 0x0000002c0c18723c */ /* 0x050fe20000041818 */
[----:B------:R3:W-:Y:S04]  /*2530*/  @P0 LDGSTS.E.BYPASS.LTC128B.128 [R144+0xb100], [R76.64+0x100], !P6 ;  /* 0x0b1001004c900fae */ /* 0x0007e8000f101d48 */
[----:B------:R-:W-:Y:S03]  /*2540*/  LDSM.16.M88.4 R8, [R187] ;  /* 0x00000000bb08783b */ /* 0x000fe60000000200 */
[C---:B------:R-:W-:Y:S01]  /*2550*/  HMMA.16816.F32.BF16 R20, R12.reuse, R46, R20 ;  /* 0x0000002e0c14723c */ /* 0x040fe20000041814 */
[----:B------:R-:W4:Y:S04]  /*2560*/  LDSM.16.M88.4 R72, [R2+0xc100] ;  /* 0x00c100000248783b */ /* 0x000f280000000200 */
[----:B------:R-:W5:Y:S03]  /*2570*/  LDSM.16.M88.4 R68, [R2+0xc900] ;  /* 0x00c900000244783b */ /* 0x000f660000000200 */
[C---:B------:R-:W-:Y:S01]  /*2580*/  HMMA.16816.F32.BF16 R16, R12.reuse, R36, R16 ;  /* 0x000000240c10723c */ /* 0x040fe20000041810 */
[----:B------:R-:W5:Y:S04]  /*2590*/  LDSM.16.M88.4 R52, [R2+0xd100] ;  /* 0x00d100000234783b */ /* 0x000f680000000200 */
[----:B--2---:R-:W2:Y:S03]  /*25a0*/  LDSM.16.M88.4 R48, [R2+0xd900] ;  /* 0x00d900000230783b */ /* 0x004ea60000000200 */
[C---:B------:R-:W-:Y:S01]  /*25b0*/  HMMA.16816.F32.BF16 R64, R12.reuse, R38, R64 ;  /* 0x000000260c40723c */ /* 0x040fe20000041840 */
[----:B------:R-:W-:Y:S04]  /*25c0*/  LDSM.16.M88.4 R36, [R186] ;  /* 0x00000000ba24783b */ /* 0x000fe80000000200 */
[----:B------:R-:W2:Y:S03]  /*25d0*/  LDSM.16.M88.4 R44, [R0+0xc100] ;  /* 0x00c10000002c783b */ /* 0x000ea60000000200 */
[C---:B-1----:R-:W-:Y:S01]  /*25e0*/  HMMA.16816.F32.BF16 R60, R12.reuse, R40, R60 ;  /* 0x000000280c3c723c */ /* 0x042fe2000004183c */
[----:B---3--:R-:W-:Y:S04]  /*25f0*/  LDSM.16.M88.4 R76, [R85+0x11100] ;  /* 0x01110000554c783b */ /* 0x008fe80000000200 */
[----:B------:R-:W0:Y:S03]  /*2600*/  LDGDEPBAR ;  /* 0x00000000000079af */ /* 0x000e260000000000 */
[----:B------:R-:W-:Y:S01]  /*2610*/  HMMA.16816.F32.BF16 R56, R12, R42, R56 ;  /* 0x0000002a0c38723c */ /* 0x000fe20000041838 */
[----:B------:R-:W1:Y:S04]  /*2620*/  LDSM.16.M88.4 R40, [R0+0xc900] ;  /* 0x00c900000028783b */ /* 0x000e680000000200 */
[----:B------:R-:W3:Y:S03]  /*2630*/  LDSM.16.M88.4 R12, [R0+0xd100] ;  /* 0x00d10000000c783b */ /* 0x000ee60000000200 */
[C---:B----4-:R-:W-:Y:S08]  /*2640*/  HMMA.16816.F32.BF16 R32, R8.reuse, R72, R32 ;  /* 0x000000480820723c */ /* 0x050ff00000041820 */
[C---:B------:R-:W-:Y:S01]  /*2650*/  HMMA.16816.F32.BF16 R28, R8.reuse, R74, R28 ;  /* 0x0000004a081c723c */ /* 0x040fe2000004181c */
[----:B------:R-:W4:Y:S07]  /*2660*/  LDSM.16.M88.4 R72, [R0+0xd900] ;  /* 0x00d900000048783b */ /* 0x000f2e0000000200 */
[C---:B-----5:R-:W-:Y:S08]  /*2670*/  HMMA.16816.F32.BF16 R24, R8.reuse, R68, R24 ;  /* 0x000000440818723c */ /* 0x060ff00000041818 */
[C---:B------:R-:W-:Y:S01]  /*2680*/  HMMA.16816.F32.BF16 R20, R8.reuse, R70, R20 ;  /* 0x000000460814723c */ /* 0x040fe20000041814 */
[----:B------:R-:W-:Y:S07]  /*2690*/  LDSM.16.M88.4 R68, [R190+0xe900] ;  /* 0x00e90000be44783b */ /* 0x000fee0000000200 */
[C---:B------:R-:W-:Y:S08]  /*26a0*/  HMMA.16816.F32.BF16 R16, R8.reuse, R52, R16 ;  /* 0x000000340810723c */ /* 0x040ff00000041810 */
[C---:B------:R-:W-:Y:S01]  /*26b0*/  HMMA.16816.F32.BF16 R64, R8.reuse, R54, R64 ;  /* 0x000000360840723c */ /* 0x040fe20000041840 */
[----:B------:R-:W-:Y:S07]  /*26c0*/  LDSM.16.M88.4 R52, [R190+0xf900] ;  /* 0x00f90000be34783b */ /* 0x000fee0000000200 */
[C---:B--2---:R-:W-:Y:S08]  /*26d0*/  HMMA.16816.F32.BF16 R60, R8.reuse, R48, R60 ;  /* 0x00000030083c723c */ /* 0x044ff0000004183c */
[----:B------:R-:W-:Y:S01]  /*26e0*/  HMMA.16816.F32.BF16 R56, R8, R50, R56 ;  /* 0x000000320838723c */ /* 0x000fe20000041838 */
[----:B------:R-:W-:Y:S04]  /*26f0*/  LDSM.16.M88.4 R48, [R192+0x4000] ;  /* 0x00400000c030783b */ /* 0x000fe80000000200 */
[----:B------:R-:W2:Y:S03]  /*2700*/  LDSM.16.M88.4 R8, [R190+0xe100] ;  /* 0x00e10000be08783b */ /* 0x000ea60000000200 */
[C---:B------:R-:W-:Y:S08]  /*2710*/  HMMA.16816.F32.BF16 R32, R36.reuse, R44, R32 ;  /* 0x0000002c2420723c */ /* 0x040ff00000041820 */
[C---:B------:R-:W-:Y:S01]  /*2720*/  HMMA.16816.F32.BF16 R28, R36.reuse, R46, R28 ;  /* 0x0000002e241c723c */ /* 0x040fe2000004181c */
[----:B------:R-:W5:Y:S07]  /*2730*/  LDSM.16.M88.4 R44, [R190+0xf100] ;  /* 0x00f10000be2c783b */ /* 0x000f6e0000000200 */
[C---:B-1----:R-:W-:Y:S08]  /*2740*/  HMMA.16816.F32.BF16 R24, R36.reuse, R40, R24 ;  /* 0x000000282418723c */ /* 0x042ff00000041818 */
[C---:B------:R-:W-:Y:S01]  /*2750*/  HMMA.16816.F32.BF16 R20, R36.reuse, R42, R20 ;  /* 0x0000002a2414723c */ /* 0x040fe20000041814 */
[----:B------:R-:W-:Y:S07]  /*2760*/  LDSM.16.M88.4 R40, [R188+0x4000] ;  /* 0x00400000bc28783b */ /* 0x000fee0000000200 */
[C---:B---3--:R-:W-:Y:S08]  /*2770*/  HMMA.16816.F32.BF16 R16, R36.reuse, R12, R16 ;  /* 0x0000000c2410723c */ /* 0x048ff00000041810 */
[C---:B------:R-:W-:Y:S01]  /*2780*/  HMMA.16816.F32.BF16 R64, R36.reuse, R14, R64 ;  /* 0x0000000e2440723c */ /* 0x040fe20000041840 */
[----:B------:R-:W1:Y:S07]  /*2790*/  LDSM.16.M88.4 R12, [R85+0xe100] ;  /* 0x00e10000550c783b */ /* 0x000e6e0000000200 */
[C---:B----4-:R-:W-:Y:S08]  /*27a0*/  HMMA.16816.F32.BF16 R60, R36.reuse, R72, R60 ;  /* 0x00000048243c723c */ /* 0x050ff0000004183c */
[----:B------:R-:W-:Y:S01]  /*27b0*/  HMMA.16816.F32.BF16 R56, R36, R74, R56 ;  /* 0x0000004a2438723c */ /* 0x000fe20000041838 */
[----:B------:R-:W3:Y:S04]  /*27c0*/  LDSM.16.M88.4 R36, [R85+0xe900] ;  /* 0x00e900005524783b */ /* 0x000ee80000000200 */
[----:B------:R-:W-:Y:S03]  /*27d0*/  LDSM.16.M88.4 R72, [R85+0xf900] ;  /* 0x00f900005548783b */ /* 0x000fe60000000200 */
[C---:B--2---:R-:W-:Y:S08]  /*27e0*/  HMMA.16816.F32.BF16 R32, R48.reuse, R8, R32 ;  /* 0x000000083020723c */ /* 0x044ff00000041820 */
[C---:B------:R-:W-:Y:S01]  /*27f0*/  HMMA.16816.F32.BF16 R28, R48.reuse, R10, R28 ;  /* 0x0000000a301c723c */ /* 0x040fe2000004181c */
[----:B------:R-:W2:Y:S07]  /*2800*/  LDSM.16.M88.4 R8, [R85+0xf100] ;  /* 0x00f100005508783b */ /* 0x000eae0000000200 */
[C---:B------:R-:W-:Y:S08]  /*2810*/  HMMA.16816.F32.BF16 R24, R48.reuse, R68, R24 ;  /* 0x000000443018723c */ /* 0x040ff00000041818 */
[C---:B------:R-:W-:Y:S01]  /*2820*/  HMMA.16816.F32.BF16 R20, R48.reuse, R70, R20 ;  /* 0x000000463014723c */ /* 0x040fe20000041814 */
[----:B------:R-:W-:Y:S07]  /*2830*/  LDSM.16.M88.4 R68, [R2+0xe100] ;  /* 0x00e100000244783b */ /* 0x000fee0000000200 */
[C---:B-----5:R-:W-:Y:S08]  /*2840*/  HMMA.16816.F32.BF16 R16, R48.reuse, R44, R16 ;  /* 0x0000002c3010723c */ /* 0x060ff00000041810 */
[----:B------:R-:W-:Y:S01]  /*2850*/  HMMA.16816.F32.BF16 R64, R48, R46, R64 ;  /* 0x0000002e3040723c */ /* 0x000fe20000041840 */
[----:B------:R-:W4:Y:S07]  /*2860*/  LDSM.16.M88.4 R44, [R187+0x4000] ;  /* 0x00400000bb2c783b */ /* 0x000f2e0000000200 */
[C---:B-1----:R-:W-:Y:S08]  /*2870*/  HMMA.16816.F32.BF16 R32, R40.reuse, R12, R32 ;  /* 0x0000000c2820723c */ /* 0x042ff00000041820 */
[----:B------:R-:W-:Y:S01]  /*2880*/  HMMA.16816.F32.BF16 R28, R40, R14, R28 ;  /* 0x0000000e281c723c */ /* 0x000fe2000004181c */
[----:B------:R-:W1:Y:S07]  /*2890*/  LDSM.16.M88.4 R12, [R2+0xe900] ;  /* 0x00e90000020c783b */ /* 0x000e6e0000000200 */
[C---:B------:R-:W-:Y:S08]  /*28a0*/  HMMA.16816.F32.BF16 R60, R48.reuse, R52, R60 ;  /* 0x00000034303c723c */ /* 0x040ff0000004183c */
[----:B------:R-:W-:Y:S01]  /*28b0*/  HMMA.16816.F32.BF16 R56, R48, R54, R56 ;  /* 0x000000363038723c */ /* 0x000fe20000041838 */
[----:B------:R-:W5:Y:S04]  /*28c0*/  LDSM.16.M88.4 R52, [R2+0xf100] ;  /* 0x00f100000234783b */ /* 0x000f680000000200 */
[----:B------:R-:W-:Y:S03]  /*28d0*/  LDSM.16.M88.4 R48, [R2+0xf900] ;  /* 0x00f900000230783b */ /* 0x000fe60000000200 */
[C---:B---3--:R-:W-:Y:S08]  /*28e0*/  HMMA.16816.F32.BF16 R24, R40.reuse, R36, R24 ;  /* 0x000000242818723c */ /* 0x048ff00000041818 */
[C---:B------:R-:W-:Y:S01]  /*28f0*/  HMMA.16816.F32.BF16 R20, R40.reuse, R38, R20 ;  /* 0x000000262814723c */ /* 0x040fe20000041814 */
[----:B------:R-:W-:Y:S07]  /*2900*/  LDSM.16.M88.4 R36, [R0+0xe100] ;  /* 0x00e100000024783b */ /* 0x000fee0000000200 */
[C---:B--2---:R-:W-:Y:S08]  /*2910*/  HMMA.16816.F32.BF16 R16, R40.reuse, R8, R16 ;  /* 0x000000082810723c */ /* 0x044ff00000041810 */
[----:B------:R-:W-:Y:S01]  /*2920*/  HMMA.16816.F32.BF16 R64, R40, R10, R64 ;  /* 0x0000000a2840723c */ /* 0x000fe20000041840 */
[----:B------:R-:W2:Y:S07]  /*2930*/  LDSM.16.M88.4 R8, [R186+0x4000] ;  /* 0x00400000ba08783b */ /* 0x000eae0000000200 */
[C---:B----4-:R-:W-:Y:S08]  /*2940*/  HMMA.16816.F32.BF16 R32, R44.reuse, R68, R32 ;  /* 0x000000442c20723c */ /* 0x050ff00000041820 */
[----:B------:R-:W-:Y:S01]  /*2950*/  HMMA.16816.F32.BF16 R28, R44, R70, R28 ;  /* 0x000000462c1c723c */ /* 0x000fe2000004181c */
[----:B------:R-:W-:Y:S07]  /*2960*/  LDSM.16.M88.4 R68, [R0+0xf900] ;  /* 0x00f900000044783b */ /* 0x000fee0000000200 */
[C---:B------:R-:W-:Y:S08]  /*2970*/  HMMA.16816.F32.BF16 R60, R40.reuse, R72, R60 ;  /* 0x00000048283c723c */ /* 0x040ff0000004183c */
[----:B------:R-:W-:Y:S01]  /*2980*/  HMMA.16816.F32.BF16 R56, R40, R74, R56 ;  /* 0x0000004a2838723c */ /* 0x000fe20000041838 */
[----:B------:R-:W3:Y:S04]  /*2990*/  LDSM.16.M88.4 R40, [R0+0xe900] ;  /* 0x00e900000028783b */ /* 0x000ee80000000200 */
[----:B------:R-:W-:Y:S03]  /*29a0*/  LDSM.16.M88.4 R72, [R188+0x8000] ;  /* 0x00800000bc48783b */ /* 0x000fe60000000200 */
[C---:B-1----:R-:W-:Y:S08]  /*29b0*/  HMMA.16816.F32.BF16 R24, R44.reuse, R12, R24 ;  /* 0x0000000c2c18723c */ /* 0x042ff00000041818 */
[C---:B------:R-:W-:Y:S01]  /*29c0*/  HMMA.16816.F32.BF16 R20, R44.reuse, R14, R20 ;  /* 0x0000000e2c14723c */ /* 0x040fe20000041814 */
[----:B------:R-:W1:Y:S07]  /*29d0*/  LDSM.16.M88.4 R12, [R0+0xf100] ;  /* 0x00f10000000c783b */ /* 0x000e6e0000000200 */
[C---:B-----5:R-:W-:Y:S08]  /*29e0*/  HMMA.16816.F32.BF16 R16, R44.reuse, R52, R16 ;  /* 0x000000342c10723c */ /* 0x060ff00000041810 */
[----:B------:R-:W-:Y:S01]  /*29f0*/  HMMA.16816.F32.BF16 R64, R44, R54, R64 ;  /* 0x000000362c40723c */ /* 0x000fe20000041840 */
[----:B------:R-:W-:Y:S07]  /*2a00*/  LDSM.16.M88.4 R52, [R190+0x10100] ;  /* 0x01010000be34783b */ /* 0x000fee0000000200 */
[C---:B--2---:R-:W-:Y:S08]  /*2a10*/  HMMA.16816.F32.BF16 R32, R8.reuse, R36, R32 ;  /* 0x000000240820723c */ /* 0x044ff00000041820 */
[----:B------:R-:W-:Y:S01]  /*2a20*/  HMMA.16816.F32.BF16 R28, R8, R38, R28 ;  /* 0x00000026081c723c */ /* 0x000fe2000004181c */
[----:B------:R-:W2:Y:S07]  /*2a30*/  LDSM.16.M88.4 R36, [R192+0x8000] ;  /* 0x00800000c024783b */ /* 0x000eae0000000200 */
[C---:B------:R-:W-:Y:S08]  /*2a40*/  HMMA.16816.F32.BF16 R60, R44.reuse, R48, R60 ;  /* 0x000000302c3c723c */ /* 0x040ff0000004183c */
[----:B------:R-:W-:Y:S01]  /*2a50*/  HMMA.16816.F32.BF16 R56, R44, R50, R56 ;  /* 0x000000322c38723c */ /* 0x000fe20000041838 */
[----:B------:R-:W4:Y:S04]  /*2a60*/  LDSM.16.M88.4 R48, [R190+0x10900] ;  /* 0x01090000be30783b */ /* 0x000f280000000200 */
[----:B------:R-:W-:Y:S03]  /*2a70*/  LDSM.16.M88.4 R44, [R190+0x11100] ;  /* 0x01110000be2c783b */ /* 0x000fe60000000200 */
[C---:B---3--:R-:W-:Y:S08]  /*2a80*/  HMMA.16816.F32.BF16 R24, R8.reuse, R40, R24 ;  /* 0x000000280818723c */ /* 0x048ff00000041818 */
[C---:B------:R-:W-:Y:S01]  /*2a90*/  HMMA.16816.F32.BF16 R20, R8.reuse, R42, R20 ;  /* 0x0000002a0814723c */ /* 0x040fe20000041814 */
[----:B------:R-:W-:Y:S07]  /*2aa0*/  LDSM.16.M88.4 R40, [R190+0x11900] ;  /* 0x01190000be28783b */ /* 0x000fee0000000200 */
[C---:B-1----:R-:W-:Y:S08]  /*2ab0*/  HMMA.16816.F32.BF16 R16, R8.reuse, R12, R16 ;  /* 0x0000000c0810723c */ /* 0x042ff00000041810 */
[C---:B------:R-:W-:Y:S01]  /*2ac0*/  HMMA.16816.F32.BF16 R64, R8.reuse, R14, R64 ;  /* 0x0000000e0840723c */ /* 0x040fe20000041840 */
[----:B------:R-:W1:Y:S07]  /*2ad0*/  LDSM.16.M88.4 R12, [R85+0x10100] ;  /* 0x01010000550c783b */ /* 0x000e6e0000000200 */
[C---:B------:R-:W-:Y:S08]  /*2ae0*/  HMMA.16816.F32.BF16 R60, R8.reuse, R68, R60 ;  /* 0x00000044083c723c */ /* 0x040ff0000004183c */
[----:B------:R-:W-:Y:S01]  /*2af0*/  HMMA.16816.F32.BF16 R56, R8, R70, R56 ;  /* 0x000000460838723c */ /* 0x000fe20000041838 */
[----:B------:R-:W3:Y:S04]  /*2b00*/  LDSM.16.M88.4 R8, [R85+0x10900] ;  /* 0x010900005508783b */ /* 0x000ee80000000200 */
[----:B------:R-:W-:Y:S03]  /*2b10*/  LDSM.16.M88.4 R68, [R85+0x11900] ;  /* 0x011900005544783b */ /* 0x000fe60000000200 */
[C---:B--2---:R-:W-:Y:S08]  /*2b20*/  HMMA.16816.F32.BF16 R32, R36.reuse, R52, R32 ;  /* 0x000000342420723c */ /* 0x044ff00000041820 */
[C---:B------:R-:W-:Y:S01]  /*2b30*/  HMMA.16816.F32.BF16 R28, R36.reuse, R54, R28 ;  /* 0x00000036241c723c */ /* 0x040fe2000004181c */
[----:B------:R-:W-:Y:S07]  /*2b40*/  LDSM.16.M88.4 R52, [R187+0x8000] ;  /* 0x00800000bb34783b */ /* 0x000fee0000000200 */
[C---:B----4-:R-:W-:Y:S08]  /*2b50*/  HMMA.16816.F32.BF16 R24, R36.reuse, R48, R24 ;  /* 0x000000302418723c */ /* 0x050ff00000041818 */
[----:B------:R-:W-:Y:S01]  /*2b60*/  HMMA.16816.F32.BF16 R20, R36, R50, R20 ;  /* 0x000000322414723c */ /* 0x000fe20000041814 */
[----:B------:R-:W2:Y:S07]  /*2b70*/  LDSM.16.M88.4 R48, [R2+0x10100] ;  /* 0x010100000230783b */ /* 0x000eae0000000200 */
[----:B-1----:R-:W-:Y:S08]  /*2b80*/  HMMA.16816.F32.BF16 R32, R72, R12, R32 ;  /* 0x0000000c4820723c */ /* 0x002ff00000041820 */
[C---:B------:R-:W-:Y:S08]  /*2b90*/  HMMA.16816.F32.BF16 R16, R36.reuse, R44, R16 ;  /* 0x0000002c2410723c */ /* 0x040ff00000041810 */
[----:B------:R-:W-:Y:S01]  /*2ba0*/  HMMA.16816.F32.BF16 R64, R36, R46, R64 ;  /* 0x0000002e2440723c */ /* 0x000fe20000041840 */
[----:B------:R-:W1:Y:S07]  /*2bb0*/  LDSM.16.M88.4 R44, [R2+0x10900] ;  /* 0x01090000022c783b */ /* 0x000e6e0000000200 */
[C---:B------:R-:W-:Y:S01]  /*2bc0*/  HMMA.16816.F32.BF16 R28, R72.reuse, R14, R28 ;  /* 0x0000000e481c723c */ /* 0x040fe2000004181c */
[----:B------:R-:W-:Y:S07]  /*2bd0*/  LDSM.16.M88.4 R12, [R0+0x10100] ;  /* 0x01010000000c783b */ /* 0x000fee0000000200 */
[C---:B---3--:R-:W-:Y:S08]  /*2be0*/  HMMA.16816.F32.BF16 R24, R72.reuse, R8, R24 ;  /* 0x000000084818723c */ /* 0x048ff00000041818 */
[----:B------:R-:W-:Y:S01]  /*2bf0*/  HMMA.16816.F32.BF16 R20, R72, R10, R20 ;  /* 0x0000000a4814723c */ /* 0x000fe20000041814 */
[----:B------:R-:W3:Y:S07]  /*2c00*/  LDSM.16.M88.4 R8, [R186+0x8000] ;  /* 0x00800000ba08783b */ /* 0x000eee0000000200 */
[C---:B------:R-:W-:Y:S08]  /*2c10*/  HMMA.16816.F32.BF16 R60, R36.reuse, R40, R60 ;  /* 0x00000028243c723c */ /* 0x040ff0000004183c */
[----:B------:R-:W-:Y:S01]  /*2c20*/  HMMA.16816.F32.BF16 R56, R36, R42, R56 ;  /* 0x0000002a2438723c */ /* 0x000fe20000041838 */
[----:B------:R-:W4:Y:S04]  /*2c30*/  LDSM.16.M88.4 R40, [R2+0x11100] ;  /* 0x011100000228783b */ /* 0x000f280000000200 */
[----:B------:R5:W1:Y:S03]  /*2c40*/  LDSM.16.M88.4 R36, [R2+0x11900] ;  /* 0x011900000224783b */ /* 0x000a660000000200 */
[C---:B--2---:R-:W-:Y:S08]  /*2c50*/  HMMA.16816.F32.BF16 R32, R52.reuse, R48, R32 ;  /* 0x000000303420723c */ /* 0x044ff00000041820 */
[----:B------:R-:W-:Y:S08]  /*2c60*/  HMMA.16816.F32.BF16 R28, R52, R50, R28 ;  /* 0x00000032341c723c */ /* 0x000ff0000004181c */
[C---:B------:R-:W-:Y:S08]  /*2c70*/  HMMA.16816.F32.BF16 R16, R72.reuse, R76, R16 ;  /* 0x0000004c4810723c */ /* 0x040ff00000041810 */
[C---:B------:R-:W-:Y:S08]  /*2c80*/  HMMA.16816.F32.BF16 R64, R72.reuse, R78, R64 ;  /* 0x0000004e4840723c */ /* 0x040ff00000041840 */
[C---:B------:R-:W-:Y:S08]  /*2c90*/  HMMA.16816.F32.BF16 R60, R72.reuse, R68, R60 ;  /* 0x00000044483c723c */ /* 0x040ff0000004183c */
[----:B------:R-:W-:Y:S01]  /*2ca0*/  HMMA.16816.F32.BF16 R56, R72, R70, R56 ;  /* 0x000000464838723c */ /* 0x000fe20000041838 */
[----:B------:R-:W2:Y:S07]  /*2cb0*/  LDSM.16.M88.4 R68, [R0+0x10900] ;  /* 0x010900000044783b */ /* 0x000eae0000000200 */
[----:B-1----:R-:W-:Y:S07]  /*2cc0*/  HMMA.16816.F32.BF16 R24, R52, R44, R24 ;  /* 0x0000002c3418723c */ /* 0x002fee0000041818 */
[----:B------:R-:W-:Y:S01]  /*2cd0*/  LOP3.LUT R45, R82, 0xffffffe0, RZ, 0xc0, !PT ;  /* 0xffffffe0522d7812 */ /* 0x000fe200078ec0ff */
[----:B---3--:R-:W-:Y:S04]  /*2ce0*/  HMMA.16816.F32.BF16 R32, R8, R12, R32 ;  /* 0x0000000c0820723c */ /* 0x008fe80000041820 */
[----:B-----5:R-:W-:-:S03]  /*2cf0*/  IMAD.IADD R2, R80, 0x1, -R45 ;  /* 0x0000000150027824 */ /* 0x020fc600078e0a2d */
[----:B------:R-:W-:Y:S01]  /*2d00*/  LEA.HI R13, R83, R80, RZ, 0x2 ;  /* 0x00000050530d7211 */ /* 0x000fe200078f10ff */
[----:B------:R-:W-:Y:S01]  /*2d10*/  HMMA.16816.F32.BF16 R28, R8, R14, R28 ;  /* 0x0000000e081c723c */ /* 0x000fe2000004181c */
[----:B------:R-:W-:Y:S02]  /*2d20*/  SHF.R.S32.HI R12, RZ, 0x1f, R81 ;  /* 0x0000001fff0c7819 */ /* 0x000fe40000011451 */
[----:B------:R-:W-:Y:S02]  /*2d30*/  LOP3.LUT R13, R13, 0xfffffffc, RZ, 0xc0, !PT ;  /* 0xfffffffc0d0d7812 */ /* 0x000fe400078ec0ff */
[----:B------:R-:W-:Y:S02]  /*2d40*/  LEA.HI R12, R12, R81, RZ, 0x3 ;  /* 0x000000510c0c7211 */ /* 0x000fe400078f18ff */
[----:B------:R-:W-:Y:S01]  /*2d50*/  SHF.R.S32.HI R15, RZ, 0x1f, R2 ;  /* 0x0000001fff0f7819 */ /* 0x000fe20000011402 */
[----:B------:R-:W-:Y:S01]  /*2d60*/  IMAD.IADD R13, R80, 0x1, -R13 ;  /* 0x00000001500d7824 */ /* 0x000fe200078e0a0d */
[----:B----4-:R-:W-:Y:S01]  /*2d70*/  HMMA.16816.F32.BF16 R16, R52, R40, R16 ;  /* 0x000000283410723c */ /* 0x010fe20000041810 */
[----:B------:R-:W-:-:S02]  /*2d80*/  LOP3.LUT R44, R12, 0xffffff8, RZ, 0xc0, !PT ;  /* 0x0ffffff80c2c7812 */ /* 0x000fc400078ec0ff */
[----:B------:R-:W-:Y:S02]  /*2d90*/  LEA.HI R12, R15, R2, RZ, 0x2 ;  /* 0x000000020f0c7211 */ /* 0x000fe400078f10ff */
[----:B------:R-:W-:Y:S01]  /*2da0*/  LEA.HI R14, R13, R13, RZ, 0x1 ;  /* 0x0000000d0d0e7211 */ /* 0x000fe200078f08ff */
[----:B------:R-:W-:Y:S01]  /*2db0*/  IMAD.IADD R81, R81, 0x1, -R44 ;  /* 0x0000000151517824 */ /* 0x000fe200078e0a2c */
[----:B------:R-:W-:Y:S01]  /*2dc0*/  LOP3.LUT R15, R12, 0x7ffffffc, RZ, 0xc0, !PT ;  /* 0x7ffffffc0c0f7812 */ /* 0x000fe200078ec0ff */
[----:B------:R-:W-:Y:S01]  /*2dd0*/  HMMA.16816.F32.BF16 R64, R52, R42, R64 ;  /* 0x0000002a3440723c */ /* 0x000fe20000041840 */
[----:B------:R-:W1:Y:S01]  /*2de0*/  LDSM.16.M88.4 R40, [R0+0x11100] ;  /* 0x011100000028783b */ /* 0x000e620000000200 */
[----:B------:R-:W-:Y:S02]  /*2df0*/  LOP3.LUT R14, R14, 0x1ffffffe, RZ, 0xc0, !PT ;  /* 0x1ffffffe0e0e7812 */ /* 0x000fe400078ec0ff */
[----:B------:R-:W-:-:S04]  /*2e00*/  IMAD.IADD R214, R2, 0x1, -R15 ;  /* 0x0000000102d67824 */ /* 0x000fc800078e0a0f */
[----:B------:R-:W-:Y:S01]  /*2e10*/  HMMA.16816.F32.BF16 R60, R52, R36, R60 ;  /* 0x00000024343c723c */ /* 0x000fe2000004183c */
[----:B------:R-:W-:-:S05]  /*2e20*/  IMAD.SHL.U32 R214, R214, 0x2, RZ ;  /* 0x00000002d6d67824 */ /* 0x000fca00078e00ff */
[----:B------:R-:W-:Y:S02]  /*2e30*/  IADD3 R2, -R214, R195, -R6 ;  /* 0x000000c3d6027210 */ /* 0x000fe40007ffe906 */
[C---:B------:R-:W-:Y:S01]  /*2e40*/  HMMA.16816.F32.BF16 R56, R52.reuse, R38, R56 ;  /* 0x000000263438723c */ /* 0x040fe20000041838 */
[----:B------:R3:W4:Y:S07]  /*2e50*/  LDSM.16.M88.4 R36, [R0+0x11900] ;  /* 0x011900000024783b */ /* 0x00072e0000000200 */
[----:B------:R-:W-:Y:S08]  /*2e60*/  HMMA.16816.F32.BF16 R20, R52, R46, R20 ;  /* 0x0000002e3414723c */ /* 0x000ff00000041814 */
[----:B--2---:R-:W-:Y:S01]  /*2e70*/  HMMA.16816.F32.BF16 R24, R8, R68, R24 ;  /* 0x000000440818723c */ /* 0x004fe20000041818 */
[----:B---3--:R-:W-:-:S07]  /*2e80*/  LEA.HI.SX32 R0, R12, R135, 0x1e ;  /* 0x000000870c007211 */ /* 0x008fce00078ff2ff */
[----:B-1----:R-:W-:Y:S01]  /*2e90*/  HMMA.16816.F32.BF16 R16, R8, R40, R16 ;  /* 0x000000280810723c */ /* 0x002fe20000041810 */
[----:B------:R-:W-:Y:S02]  /*2ea0*/  IMAD R81, R81, 0x10, R0 ;  /* 0x0000001051517824 */ /* 0x000fe400078e0200 */
[----:B------:R-:W-:-:S05]  /*2eb0*/  IMAD.IADD R0, R13, 0x1, -R14 ;  /* 0x000000010d007824 */ /* 0x000fca00078e0a0e */
[----:B------:R-:W-:Y:S01]  /*2ec0*/  HMMA.16816.F32.BF16 R20, R8, R70, R20 ;  /* 0x000000460814723c */ /* 0x000fe20000041814 */
[----:B------:R-:W-:-:S04]  /*2ed0*/  IMAD R205, R0, 0x8, R81 ;  /* 0x0000000800cd7824 */ /* 0x000fc800078e0251 */
[----:B------:R-:W-:-:S03]  /*2ee0*/  @P2 IMAD.HI.U32 R13, R205, c[0x0][0x2c8], RZ ;  /* 0x0000b200cd0d2a27 */ /* 0x000fc600078e00ff */
[----:B------:R-:W-:Y:S01]  /*2ef0*/  HMMA.16816.F32.BF16 R64, R8, R42, R64 ;  /* 0x0000002a0840723c */ /* 0x000fe20000041840 */
[----:B------:R-:W-:Y:S01]  /*2f00*/  IMAD.MOV.U32 R0, RZ, RZ, R205 ;  /* 0x000000ffff007224 */ /* 0x000fe200078e00cd */
[----:B------:R-:W-:-:S05]  /*2f10*/  @P2 SHF.R.U32.HI R0, RZ, c[0x0][0x2cc], R13 ;  /* 0x0000b300ff002a19 */ /* 0x000fca000001160d */
[----:B------:R-:W1:Y:S01]  /*2f20*/  SHFL.IDX PT, R13, R0, RZ, 0x1c1f ;  /* 0x001c1fff000d7589 */ /* 0x000e6200000e0000 */
[C---:B----4-:R-:W-:Y:S08]  /*2f30*/  HMMA.16816.F32.BF16 R60, R8.reuse, R36, R60 ;  /* 0x00000024083c723c */ /* 0x050ff0000004183c */
[----:B------:R-:W-:Y:S07]  /*2f40*/  HMMA.16816.F32.BF16 R56, R8, R38, R56 ;  /* 0x000000260838723c */ /* 0x000fee0000041838 */
[----:B------:R-:W-:-:S04]  /*2f50*/  IADD3 R9, R195, 0x1, -R6 ;  /* 0x00000001c3097810 */ /* 0x000fc80007ffe806 */
[----:B------:R-:W-:-:S04]  /*2f60*/  IADD3 R8, -R204, R9, -R214 ;  /* 0x00000009cc087210 */ /* 0x000fc80007ffe9d6 */
[C---:B------:R-:W-:Y:S02]  /*2f70*/  IADD3 R10, R8.reuse, c[0x0][0x328], RZ ;  /* 0x0000ca00080a7a10 */ /* 0x040fe40007ffe0ff */
[----:B------:R-:W-:-:S03]  /*2f80*/  IADD3 R8, R8, UR6, RZ ;  /* 0x0000000608087c10 */ /* 0x000fc6000fffe0ff */
[--C-:B-1----:R-:W-:Y:S02]  /*2f90*/  IMAD.IADD R9, R10, 0x1, R13.reuse ;  /* 0x000000010a097824 */ /* 0x102fe400078e020d */
[----:B------:R-:W-:-:S03]  /*2fa0*/  IMAD.IADD R12, R8, 0x1, R13 ;  /* 0x00000001080c7824 */ /* 0x000fc600078e020d */
[----:B------:R-:W-:Y:S01]  /*2fb0*/  IMNMX R14, R9, R2, PT ;  /* 0x00000002090e7217 */ /* 0x000fe20003800200 */
[----:B------:R-:W-:Y:S05]  /*2fc0*/  @!P3 BRA `(.L_x_2201) ;  /* 0x000001500000b947 */ /* 0x000fea0003800000 */
[----:B------:R-:W-:Y:S01]  /*2fd0*/  IADD3 R13, -R204, R195, R13 ;  /* 0x000000c3cc0d7210 */ /* 0x000fe20007ffe10d */
        /* <DEDUP_REMOVED lines=10> */
.L_x_2203:
[----:B------:R-:W-:-:S04]  /*3080*/  MOV R9, c[0x0][0x32c] ;  /* 0x0000cb0000097a02 */ /* 0x000fc80000000f00 */
[----:B------:R-:W-:-:S13]  /*3090*/  ISETP.NE.AND P0, PT, R9, 0x1, PT ;  /* 0x000000010900780c */ /* 0x000fda0003f05270 */
[----:B------:R-:W-:-:S05]  /*30a0*/  @P0 IMAD.HI.U32 R9, R13, c[0x0][0x330], RZ ;  /* 0x0000cc000d090a27 */ /* 0x000fca00078e00ff */
[----:B------:R-:W-:Y:S02]  /*30b0*/  @P0 SHF.R.U32.HI R13, RZ, c[0x0][0x334], R9 ;  /* 0x0000cd00ff0d0a19 */ /* 0x000fe40000011609 */
.L_x_2204:
[----:B------:R-:W-:Y:S05]  /*30c0*/  BSYNC B0 ;  /* 0x0000000000007941 */ /* 0x000fea0003800000 */
.L_x_2202:
[----:B------:R-:W-:-:S04]  /*30d0*/  IMAD R11, R13, c[0x0][0x32c], -R6 ;  /* 0x0000cb000d0b7a24 */ /* 0x000fc800078e0a06 */
[----:B------:R-:W-:-:S05]  /*30e0*/  IMAD.IADD R11, R11, 0x1, -R214 ;  /* 0x000000010b0b7824 */ /* 0x000fca00078e0ad6 */
[----:B------:R-:W-:Y:S02]  /*30f0*/  IADD3 R9, R11, c[0x0][0x32c], RZ ;  /* 0x0000cb000b097a10 */ /* 0x000fe40007ffe0ff */
[----:B------:R-:W-:Y:S02]  /*3100*/  IMNMX R12, R12, R11, !PT ;  /* 0x0000000b0c0c7217 */ /* 0x000fe40007800200 */
[----:B------:R-:W-:Y:S02]  /*3110*/  IMNMX R14, R14, R9, PT ;  /* 0x000000090e0e7217 */ /* 0x000fe40003800200 */
.L_x_2201:
[----:B------:R-:W-:-:S04]  /*3120*/  ISETP.GT.AND P1, PT, R133, RZ, PT ;  /* 0x000000ff8500720c */ /* 0x000fc80003f24270 */
[----:B------:R-:W-:-:S04]  /*3130*/  ISETP.GT.AND P0, PT, R12, RZ, P1 ;  /* 0x000000ff0c00720c */ /* 0x000fc80000f04270 */
        /* <DEDUP_REMOVED lines=30> */
[----:B------:R-:W1:Y:S03]  /*3320*/  SHFL.IDX PT, R17, R0, 0x1, 0x1c1f ;  /* 0x003c1f0000117f89 */ /* 0x000e6600000e0000 */
[----:B------:R-:W-:-:S04]  /*3330*/  ISETP.LT.OR P0, PT, R14, 0x29, P0 ;  /* 0x000000290e00780c */ /* 0x000fc80000701670 */
[----:B------:R-:W-:Y:S02]  /*3340*/  FSEL R171, R64, -INF , !P0 ;  /* 0xff80000040ab7808 */ /* 0x000fe40004000000 */
[----:B------:R-:W-:-:S04]  /*3350*/  ISETP.GT.AND P0, PT, R12, 0x29, P1 ;  /* 0x000000290c00780c */ /* 0x000fc80000f04270 */
[----:B------:R-:W-:-:S04]  /*3360*/  ISETP.LT.OR P0, PT, R14, 0x2a, P0 ;  /* 0x0000002a0e00780c */ /* 0x000fc80000701670 */
[----:B------:R-:W-:Y:S02]  /*3370*/  FSEL R167, R65, -INF , !P0 ;  /* 0xff80000041a77808 */ /* 0x000fe40004000000 */
[----:B------:R-:W-:-:S04]  /*3380*/  ISETP.GT.AND P0, PT, R12, 0x30, P1 ;  /* 0x000000300c00780c */ /* 0x000fc80000f04270 */
[----:B------:R-:W-:Y:S01]  /*3390*/  ISETP.LT.OR P0, PT, R14, 0x31, P0 ;  /* 0x000000310e00780c */ /* 0x000fe20000701670 */
[----:B-1----:R-:W-:-:S03]  /*33a0*/  IMAD.IADD R15, R10, 0x1, R17 ;  /* 0x000000010a0f7824 */ /* 0x002fc600078e0211 */
[----:B------:R-:W-:Y:S02]  /*33b0*/  FSEL R177, R60, -INF , !P0 ;  /* 0xff8000003cb17808 */ /* 0x000fe40004000000 */
[----:B------:R-:W-:Y:S02]  /*33c0*/  ISETP.GT.AND P0, PT, R12, 0x31, P1 ;  /* 0x000000310c00780c */ /* 0x000fe40000f04270 */
[----:B------:R-:W-:Y:S01]  /*33d0*/  IMNMX R2, R15, R2, PT ;  /* 0x000000020f027217 */ /* 0x000fe20003800200 */
[----:B------:R-:W-:Y:S01]  /*33e0*/  IMAD.IADD R15, R8, 0x1, R17 ;  /* 0x00000001080f7824 */ /* 0x000fe200078e0211 */
[----:B------:R-:W-:-:S04]  /*33f0*/  ISETP.LT.OR P0, PT, R14, 0x32, P0 ;  /* 0x000000320e00780c */ /* 0x000fc80000701670 */
[----:B------:R-:W-:Y:S02]  /*3400*/  FSEL R175, R61, -INF , !P0 ;  /* 0xff8000003daf7808 */ /* 0x000fe40004000000 */
[----:B------:R-:W-:-:S04]  /*3410*/  ISETP.GT.AND P0, PT, R12, 0x38, P1 ;  /* 0x000000380c00780c */ /* 0x000fc80000f04270 */
[----:B------:R-:W-:-:S04]  /*3420*/  ISETP.LT.OR P0, PT, R14, 0x39, P0 ;  /* 0x000000390e00780c */ /* 0x000fc80000701670 */
[----:B------:R-:W-:Y:S02]  /*3430*/  FSEL R143, R56, -INF , !P0 ;  /* 0xff800000388f7808 */ /* 0x000fe40004000000 */
[----:B------:R-:W-:-:S04]  /*3440*/  ISETP.GT.AND P0, PT, R12, 0x39, P1 ;  /* 0x000000390c00780c */ /* 0x000fc80000f04270 */
[----:B------:R-:W-:-:S04]  /*3450*/  ISETP.LT.OR P0, PT, R14, 0x3a, P0 ;  /* 0x0000003a0e00780c */ /* 0x000fc80000701670 */
[----:B------:R-:W-:Y:S01]  /*3460*/  FSEL R141, R57, -INF , !P0 ;  /* 0xff800000398d7808 */ /* 0x000fe20004000000 */
        /* <DEDUP_REMOVED lines=12> */
.L_x_2207:
[----:B------:R-:W-:-:S04]  /*3530*/  MOV R0, c[0x0][0x32c] ;  /* 0x0000cb0000007a02 */ /* 0x000fc80000000f00 */
[----:B------:R-:W-:-:S13]  /*3540*/  ISETP.NE.AND P0, PT, R0, 0x1, PT ;  /* 0x000000010000780c */ /* 0x000fda0003f05270 */
[----:B------:R-:W-:-:S05]  /*3550*/  @P0 IMAD.HI.U32 R0, R17, c[0x0][0x330], RZ ;  /* 0x0000cc0011000a27 */ /* 0x000fca00078e00ff */
[----:B------:R-:W-:Y:S02]  /*3560*/  @P0 SHF.R.U32.HI R17, RZ, c[0x0][0x334], R0 ;  /* 0x0000cd00ff110a19 */ /* 0x000fe40000011600 */
.L_x_2208:
[----:B------:R-:W-:Y:S05]  /*3570*/  BSYNC B0 ;  /* 0x0000000000007941 */ /* 0x000fea0003800000 */
.L_x_2206:
[----:B------:R-:W-:-:S04]  /*3580*/  IMAD R17, R17, c[0x0][0x32c], -R6 ;  /* 0x0000cb0011117a24 */ /* 0x000fc800078e0a06 */
[----:B------:R-:W-:-:S05]  /*3590*/  IMAD.IADD R0, R17, 0x1, -R214 ;  /* 0x0000000111007824 */ /* 0x000fca00078e0ad6 */
[----:B------:R-:W-:Y:S02]  /*35a0*/  IADD3 R17, R0, c[0x0][0x32c], RZ ;  /* 0x0000cb0000117a10 */ /* 0x000fe40007ffe0ff */
[----:B------:R-:W-:Y:S02]  /*35b0*/  IMNMX R15, R15, R0, !PT ;  /* 0x000000000f0f7217 */ /* 0x000fe40007800200 */
[----:B------:R-:W-:Y:S02]  /*35c0*/  IMNMX R2, R2, R17, PT ;  /* 0x0000001102027217 */ /* 0x000fe40003800200 */
.L_x_2205:
[----:B------:R-:W-:Y:S01]  /*35d0*/  ISETP.GT.AND P0, PT, R15, 0x8, P1 ;  /* 0x000000080f00780c */ /* 0x000fe20000f04270 */
[----:B------:R-:W-:-:S04]  /*35e0*/  DEPBAR.LE SB0, 0x2 ;  /* 0x000080800000791a */ /* 0x000fc80000000000 */
[----:B------:R-:W-:Y:S01]  /*35f0*/  BAR.SYNC.DEFER_BLOCKING 0x0 ;  /* 0x0000000000007b1d */ /* 0x000fe20000010000 */
[----:B------:R-:W-:Y:S01]  /*3600*/  ISETP.LT.OR P0, PT, R2, 0x9, P0 ;  /* 0x000000090200780c */ /* 0x000fe20000701670 */
[----:B------:R-:W-:Y:S01]  /*3610*/  IMAD.SHL.U32 R185, R4, 0x2, RZ ;  /* 0x0000000204b97824 */ /* 0x000fe200078e00ff */
[----:B------:R-:W-:Y:S02]  /*3620*/  IADD3 R0, R133, -0x3, RZ ;  /* 0xfffffffd85007810 */ /* 0x000fe40007ffe0ff */
[----:B------:R-:W-:Y:S01]  /*3630*/  FSEL R30, R30, -INF , !P0 ;  /* 0xff8000001e1e7808 */ /* 0x000fe20004000000 */
[--C-:B------:R-:W-:Y:S01]  /*3640*/  IMAD R184, R3, 0x2, R185.reuse ;  /* 0x0000000203b87824 */ /* 0x100fe200078e02b9 */
[----:B------:R-:W-:Y:S01]  /*3650*/  ISETP.GT.AND P0, PT, R15, 0x9, P1 ;  /* 0x000000090f00780c */ /* 0x000fe20000f04270 */
[----:B------:R-:W-:Y:S01]  /*3660*/  IMAD.IADD R172, R189, 0x1, R185 ;  /* 0x00000001bdac7824 */ /* 0x000fe200078e02b9 */
[----:B------:R-:W-:Y:S01]  /*3670*/  IADD3 R219, R133, -0x2, RZ ;  /* 0xfffffffe85db7810 */ /* 0x000fe20007ffe0ff */
[----:B------:R-:W-:Y:S01]  /*3680*/  IMAD.IADD R163, R189, 0x1, R184 ;  /* 0x00000001bda37824 */ /* 0x000fe200078e02b8 */
[----:B------:R-:W-:Y:S01]  /*3690*/  ISETP.LT.OR P0, PT, R2, 0xa, P0 ;  /* 0x0000000a0200780c */ /* 0x000fe20000701670 */
[----:B------:R-:W-:-:S03]  /*36a0*/  IMAD R3, R3, 0x2, R172 ;  /* 0x0000000203037824 */ /* 0x000fc600078e02ac */
[----:B------:R-:W-:Y:S02]  /*36b0*/  FSEL R6, R31, -INF , !P0 ;  /* 0xff8000001f067808 */ /* 0x000fe40004000000 */
[----:B------:R-:W-:-:S04]  /*36c0*/  ISETP.GT.AND P0, PT, R15, 0x10, P1 ;  /* 0x000000100f00780c */ /* 0x000fc80000f04270 */
[----:B------:R-:W-:Y:S01]  /*36d0*/  ISETP.LT.OR P0, PT, R2, 0x11, P0 ;  /* 0x000000110200780c */ /* 0x000fe20000701670 */
[----:B------:R-:W-:Y:S03]  /*36e0*/  LDSM.16.MT88.4 R40, [R185+0x2100] ;  /* 0x00210000b928783b */ /* 0x000fe60000004200 */
[----:B------:R-:W-:Y:S02]  /*36f0*/  FSEL R26, R26, -INF , !P0 ;  /* 0xff8000001a1a7808 */ /* 0x000fe40004000000 */
        /* <DEDUP_REMOVED lines=31> */
[----:B------:R-:W-:Y:S03]  /*38f0*/  LDSM.16.MT88.4 R64, [R163+0x2100] ;  /* 0x00210000a340783b */ /* 0x000fe60000004200 */
        /* <DEDUP_REMOVED lines=17> */
[----:B------:R-:W-:Y:S01]  /*3a10*/  ISETP.GE.AND P0, PT, R0, R194, PT ;  /* 0x000000c20000720c */ /* 0x000fe20003f06270 */
[----:B------:R-:W-:-:S12]  /*3a20*/  LDSM.16.MT88.4 R56, [R184+0x2100] ;  /* 0x00210000b838783b */ /* 0x000fd80000004200 */
[----:B------:R-:W-:Y:S01]  /*3a30*/  @P0 SHF.R.S32.HI R2, RZ, 0x1f, R0 ;  /* 0x0000001fff020819 */ /* 0x000fe20000011400 */
[----:B------:R-:W-:Y:S02]  /*3a40*/  @P0 IMAD R5, R5, R0, RZ ;  /* 0x0000000005050224 */ /* 0x000fe400078e02ff */
[----:B------:R-:W-:-:S04]  /*3a50*/  @P0 IMAD.WIDE.U32 R16, R0, R7, R212 ;  /* 0x0000000700100225 */ /* 0x000fc800078e00d4 */
[----:B------:R-:W-:Y:S01]  /*3a60*/  @P0 IMAD R0, R2, R7, R5 ;  /* 0x0000000702000224 */ /* 0x000fe200078e0205 */
[----:B------:R-:W-:Y:S02]  /*3a70*/  @P0 LEA R148, P1, R16, c[0x0][0x1c8], 0x1 ;  /* 0x0000720010940a11 */ /* 0x000fe400078208ff */
[----:B------:R-:W-:Y:S01]  /*3a80*/  FMNMX.FTZ R5, R34, R14, !PT ;  /* 0x0000000e22057209 */ /* 0x000fe20007810000 */
[----:B------:R-:W-:-:S03]  /*3a90*/  @P0 IMAD.IADD R0, R17, 0x1, R0 ;  /* 0x0000000111000824 */ /* 0x000fc600078e0200 */
[----:B------:R-:W-:Y:S02]  /*3aa0*/  FMNMX.FTZ R5, R30, R5, !PT ;  /* 0x000000051e057209 */ /* 0x000fe40007810000 */
[----:B------:R-:W-:Y:S02]  /*3ab0*/  @P0 LEA.HI.X R149, R16, c[0x0][0x1cc], R0, 0x1, P1 ;  /* 0x0000730010950a11 */ /* 0x000fe400008f0c00 */
[----:B------:R-:W-:Y:S02]  /*3ac0*/  FMNMX.FTZ R0, R32, R33, !PT ;  /* 0x0000002120007209 */ /* 0x000fe40007810000 */
[----:B------:R-:W-:Y:S02]  /*3ad0*/  FMNMX.FTZ R5, R6, R5, !PT ;  /* 0x0000000506057209 */ /* 0x000fe40007810000 */
[----:B------:R-:W-:Y:S02]  /*3ae0*/  FMNMX.FTZ R0, R13, R0, !PT ;  /* 0x000000000d007209 */ /* 0x000fe40007810000 */
[----:B------:R-:W-:-:S02]  /*3af0*/  FMNMX.FTZ R5, R26, R5, !PT ;  /* 0x000000051a057209 */ /* 0x000fc40007810000 */
[----:B------:R-:W-:Y:S02]  /*3b00*/  FMNMX.FTZ R0, R29, R0, !PT ;  /* 0x000000001d007209 */ /* 0x000fe40007810000 */
[----:B------:R-:W-:Y:S02]  /*3b10*/  FMNMX.FTZ R5, R12, R5, !PT ;  /* 0x000000050c057209 */ /* 0x000fe40007810000 */
        /* <DEDUP_REMOVED lines=21> */
[----:B------:R-:W-:Y:S01]  /*3c70*/  @P0 LEA R146, P1, R201, R148, 0x1 ;  /* 0x00000094c9920211 */ /* 0x000fe200078208ff */
[----:B------:R-:W1:Y:S01]  /*3c80*/  SHFL.BFLY PT, R5, R16, 0x2, 0x1f ;  /* 0x0c401f0010057f89 */ /* 0x000e6200000e0000 */
[----:B------:R-:W-:-:S02]  /*3c90*/  FMNMX.FTZ R0, R141, R0, !PT ;  /* 0x000000008d007209 */ /* 0x000fc40007810000 */
[----:B------:R-:W-:-:S03]  /*3ca0*/  @P0 LEA.HI.X R147, R201, R149, R200, 0x1, P1 ;  /* 0x00000095c9930211 */ /* 0x000fc600008f0cc8 */
[----:B------:R-:W2:Y:S01]  /*3cb0*/  SHFL.BFLY PT, R7, R0, 0x2, 0x1f ;  /* 0x0c401f0000077f89 */ /* 0x000ea200000e0000 */
[----:B-1----:R-:W-:-:S03]  /*3cc0*/  FMNMX.FTZ R5, R16, R5, !PT ;  /* 0x0000000510057209 */ /* 0x002fc60007810000 */
[----:B------:R-:W-:Y:S01]  /*3cd0*/  LDSM.16.MT88.4 R16, [R184+0x2900] ;  /* 0x00290000b810783b */ /* 0x000fe20000004200 */
[----:B--2---:R-:W-:-:S03]  /*3ce0*/  FMNMX.FTZ R7, R0, R7, !PT ;  /* 0x0000000700077209 */ /* 0x004fc60007810000 */
[----:B------:R-:W1:Y:S04]  /*3cf0*/  SHFL.BFLY PT, R0, R5, 0x1, 0x1f ;  /* 0x0c201f0005007f89 */ /* 0x000e6800000e0000 */
[----:B------:R-:W2:Y:S01]  /*3d00*/  SHFL.BFLY PT, R2, R7, 0x1, 0x1f ;  /* 0x0c201f0007027f89 */ /* 0x000ea200000e0000 */
[----:B-1----:R-:W-:Y:S02]  /*3d10*/  FMNMX.FTZ R0, R5, R0, !PT ;  /* 0x0000000005007209 */ /* 0x002fe40007810000 */
[----:B--2---:R-:W-:-:S03]  /*3d20*/  FMNMX.FTZ R2, R7, R2, !PT ;  /* 0x0000000207027209 */ /* 0x004fc60007810000 */
[----:B------:R-:W-:Y:S01]  /*3d30*/  FMUL.FTZ R169, R0, c[0x0][0x2d0] ;  /* 0x0000b40000a97a20 */ /* 0x000fe20000410000 */
[C---:B------:R-:W-:Y:S01]  /*3d40*/  FSETP.NEU.FTZ.AND P1, PT, R2.reuse, -INF , PT ;  /* 0xff8000000200780b */ /* 0x040fe20003f3d000 */
[----:B------:R-:W-:-:S05]  /*3d50*/  FMUL.FTZ R180, R2, c[0x0][0x2d0] ;  /* 0x0000b40002b47a20 */ /* 0x000fca0000410000 */
[----:B------:R-:W-:Y:S02]  /*3d60*/  FSEL R180, R180, RZ, P1 ;  /* 0x000000ffb4b47208 */ /* 0x000fe40000800000 */
[----:B------:R-:W-:-:S03]  /*3d70*/  FSETP.NEU.FTZ.AND P1, PT, R0, -INF , PT ;  /* 0xff8000000000780b */ /* 0x000fc60003f3d000 */
[--C-:B------:R-:W-:Y:S01]  /*3d80*/  FFMA.FTZ R160, R32, c[0x0][0x2d0], -R180.reuse ;  /* 0x0000b40020a07a23 */ /* 0x100fe200000108b4 */
[----:B------:R-:W-:Y:S01]  /*3d90*/  FSEL R169, R169, RZ, P1 ;  /* 0x000000ffa9a97208 */ /* 0x000fe20000800000 */
[--C-:B------:R-:W-:Y:S02]  /*3da0*/  FFMA.FTZ R159, R33, c[0x0][0x2d0], -R180.reuse ;  /* 0x0000b400219f7a23 */ /* 0x100fe400000108b4 */
[--C-:B------:R-:W-:Y:S02]  /*3db0*/  FFMA.FTZ R157, R13, c[0x0][0x2d0], -R180.reuse ;  /* 0x0000b4000d9d7a23 */ /* 0x100fe400000108b4 */
[----:B------:R-:W-:Y:S01]  /*3dc0*/  FFMA.FTZ R154, R29, c[0x0][0x2d0], -R180 ;  /* 0x0000b4001d9a7a23 */ /* 0x000fe200000108b4 */
[----:B------:R-:W-:Y:S01]  /*3dd0*/  MUFU.EX2 R160, R160 ;  /* 0x000000a000a07308 */ /* 0x000fe20000000800 */
[--C-:B------:R-:W-:Y:S02]  /*3de0*/  FFMA.FTZ R162, R34, c[0x0][0x2d0], -R169.reuse ;  /* 0x0000b40022a27a23 */ /* 0x100fe400000108a9 */
[--C-:B------:R-:W-:Y:S01]  /*3df0*/  FFMA.FTZ R161, R14, c[0x0][0x2d0], -R169.reuse ;  /* 0x0000b4000ea17a23 */ /* 0x100fe200000108a9 */
[----:B------:R-:W-:Y:S01]  /*3e00*/  LDSM.16.MT88.4 R32, [R184+0x900] ;  /* 0x00090000b820783b */ /* 0x000fe20000004200 */
[----:B------:R-:W-:-:S02]  /*3e10*/  FFMA.FTZ R164, R30, c[0x0][0x2d0], -R169 ;  /* 0x0000b4001ea47a23 */ /* 0x000fc400000108a9 */
[--C-:B------:R-:W-:Y:S01]  /*3e20*/  FFMA.FTZ R155, R6, c[0x0][0x2d0], -R169.reuse ;  /* 0x0000b400069b7a23 */ /* 0x100fe200000108a9 */
[----:B------:R-:W1:Y:S01]  /*3e30*/  MUFU.EX2 R159, R159 ;  /* 0x0000009f009f7308 */ /* 0x000e620000000800 */
[----:B------:R2:W3:Y:S01]  /*3e40*/  LDSM.16.MT88.4 R4, [R3+0x4100] ;  /* 0x004100000304783b */ /* 0x0004e20000004200 */
[--C-:B------:R-:W-:Y:S02]  /*3e50*/  FFMA.FTZ R158, R11, c[0x0][0x2d0], -R180.reuse ;  /* 0x0000b4000b9e7a23 */ /* 0x100fe400000108b4 */
[--C-:B------:R-:W-:Y:S01]  /*3e60*/  FFMA.FTZ R152, R9, c[0x0][0x2d0], -R180.reuse ;  /* 0x0000b40009987a23 */ /* 0x100fe200000108b4 */
[----:B------:R-:W-:Y:S01]  /*3e70*/  LDSM.16.MT88.4 R28, [R163+0x900] ;  /* 0x00090000a31c783b */ /* 0x000fe20000004200 */
[----:B------:R-:W-:Y:S02]  /*3e80*/  FFMA.FTZ R150, R10, c[0x0][0x2d0], -R169 ;  /* 0x0000b4000a967a23 */ /* 0x000fe400000108a9 */
[----:B------:R-:W-:Y:S01]  /*3e90*/  MUFU.EX2 R157, R157 ;  /* 0x0000009d009d7308 */ /* 0x000fe20000000800 */
[----:B------:R-:W-:-:S02]  /*3ea0*/  FFMA.FTZ R153, R25, c[0x0][0x2d0], -R180 ;  /* 0x0000b40019997a23 */ /* 0x000fc400000108b4 */
[--C-:B------:R-:W-:Y:S02]  /*3eb0*/  FFMA.FTZ R145, R21, c[0x0][0x2d0], -R180.reuse ;  /* 0x0000b40015917a23 */ /* 0x100fe400000108b4 */
[--C-:B------:R-:W-:Y:S01]  /*3ec0*/  FFMA.FTZ R156, R26, c[0x0][0x2d0], -R169.reuse ;  /* 0x0000b4001a9c7a23 */ /* 0x100fe200000108a9 */
[----:B------:R-:W-:Y:S01]  /*3ed0*/  LDSM.16.MT88.4 R20, [R185+0x900] ;  /* 0x00090000b914783b */ /* 0x000fe20000004200 */
[--C-:B------:R-:W-:Y:S01]  /*3ee0*/  FFMA.FTZ R151, R12, c[0x0][0x2d0], -R169.reuse ;  /* 0x0000b4000c977a23 */ /* 0x100fe200000108a9 */
[----:B------:R-:W4:Y:S01]  /*3ef0*/  MUFU.EX2 R154, R154 ;  /* 0x0000009a009a7308 */ /* 0x000f220000000800 */
[----:B-1----:R-:W-:Y:S01]  /*3f00*/  F2FP.BF16.PACK_AB R96, R159, R160 ;  /* 0x000000a09f60723e */ /* 0x002fe200000010ff */
[----:B------:R-:W-:Y:S01]  /*3f10*/  LDSM.16.MT88.4 R12, [R163+0x2900] ;  /* 0x00290000a30c783b */ /* 0x000fe20000004200 */
[--C-:B------:R-:W-:Y:S02]  /*3f20*/  FFMA.FTZ R168, R173, c[0x0][0x2d0], -R180.reuse ;  /* 0x0000b400ada87a23 */ /* 0x100fe400000108b4 */
[--C-:B------:R-:W-:Y:S01]  /*3f30*/  FFMA.FTZ R166, R171, c[0x0][0x2d0], -R180.reuse ;  /* 0x0000b400aba67a23 */ /* 0x100fe200000108b4 */
[----:B------:R-:W-:Y:S01]  /*3f40*/  LDSM.16.MT88.4 R24, [R172+0x2900] ;  /* 0x00290000ac18783b */ /* 0x000fe20000004200 */
[----:B------:R-:W-:Y:S01]  /*3f50*/  FFMA.FTZ R165, R165, c[0x0][0x2d0], -R180 ;  /* 0x0000b400a5a57a23 */ /* 0x000fe200000108b4 */
[----:B------:R-:W-:Y:S01]  /*3f60*/  MUFU.EX2 R162, R162 ;  /* 0x000000a200a27308 */ /* 0x000fe20000000800 */
[----:B--2---:R-:W-:-:S02]  /*3f70*/  FFMA.FTZ R3, R8, c[0x0][0x2d0], -R169 ;  /* 0x0000b40008037a23 */ /* 0x004fc400000108a9 */
[----:B------:R-:W1:Y:S01]  /*3f80*/  LDSM.16.MT88.4 R8, [R185+0x2900] ;  /* 0x00290000b908783b */ /* 0x000e620000004200 */
[----:B------:R-:W-:Y:S02]  /*3f90*/  FFMA.FTZ R167, R167, c[0x0][0x2d0], -R180 ;  /* 0x0000b400a7a77a23 */ /* 0x000fe400000108b4 */
[--C-:B------:R-:W-:Y:S02]  /*3fa0*/  FFMA.FTZ R171, R216, c[0x0][0x2d0], -R169.reuse ;  /* 0x0000b400d8ab7a23 */ /* 0x100fe400000108a9 */
[----:B------:R-:W2:Y:S01]  /*3fb0*/  MUFU.EX2 R161, R161 ;  /* 0x000000a100a17308 */ /* 0x000ea20000000800 */
[----:B----4-:R-:W-:Y:S01]  /*3fc0*/  F2FP.BF16.PACK_AB R98, R154, R157 ;  /* 0x0000009d9a62723e */ /* 0x010fe200000010ff */
        /* <DEDUP_REMOVED lines=68> */
[C---:B---3--:R-:W-:Y:S07]  /*4410*/  HMMA.16816.F32.BF16 R92, R96.reuse, R4, RZ ;  /* 0x00000004605c723c */ /* 0x048fee00000418ff */
        /* <DEDUP_REMOVED lines=8> */
[----:B-----5:R-:W-:Y:S01]  /*44a0*/  F2FP.BF16.PACK_AB R7, R3, R150 ;  /* 0x000000960307723e */ /* 0x020fe200000010ff */
[----:B------:R-:W-:Y:S02]  /*44b0*/  FADD.FTZ R152, R152, R153 ;  /* 0x0000009998987221 */ /* 0x000fe40000010000 */
[----:B------:R-:W-:Y:S02]  /*44c0*/  FADD.FTZ R150, R150, R151 ;  /* 0x0000009796967221 */ /* 0x000fe40000010000 */
[----:B------:R-:W-:-:S02]  /*44d0*/  FADD.FTZ R152, R145, R152 ;  /* 0x0000009891987221 */ /* 0x000fc40000010000 */
[----:B-1----:R-:W-:Y:S01]  /*44e0*/  HMMA.16816.F32.BF16 R36, R4, R8, R36 ;  /* 0x000000080424723c */ /* 0x002fe20000041824 */
        /* <DEDUP_REMOVED lines=90> */
[C---:B------:R-:W-:Y:S01]  /*4a90*/  F2FP.BF16.PACK_AB R5, R179.reuse, R176 ;  /* 0x000000b0b305723e */ /* 0x040fe200000010ff */
        /* <DEDUP_REMOVED lines=57> */
.L_x_2210:
[----:B------:R-:W-:-:S13]  /*4e30*/  ISETP.NE.AND P0, PT, R3, 0x1, PT ;  /* 0x000000010300780c */ /* 0x000fda0003f05270 */
[----:B------:R-:W-:-:S05]  /*4e40*/  @P0 IMAD.HI.U32 R5, R6, c[0x0][0x330], RZ ;  /* 0x0000cc0006050a27 */ /* 0x000fca00078e00ff */
[----:B------:R-:W-:-:S05]  /*4e50*/  @P0 SHF.R.U32.HI R6, RZ, c[0x0][0x334], R5 ;  /* 0x0000cd00ff060a19 */ /* 0x000fca0000011605 */
.L_x_2211:
[----:B------:R-:W-:-:S05]  /*4e60*/  IMAD R3, R6, R3, c[0x0][0x32c] ;  /* 0x0000cb0006037624 */ /* 0x000fca00078e0203 */
[----:B------:R-:W-:-:S04]  /*4e70*/  IMNMX R4, R4, R3, PT ;  /* 0x0000000304047217 */ /* 0x000fc80003800200 */
.L_x_2209:
        /* <DEDUP_REMOVED lines=26> */
.L_x_2221:
[----:B------:R-:W-:Y:S04]  /*5020*/  DEPBAR.LE SB0, 0x2 ;  /* 0x000080800000791a */ /* 0x000fe80000000000 */
[----:B------:R-:W-:Y:S01]  /*5030*/  BAR.SYNC.DEFER_BLOCKING 0x0 ;  /* 0x0000000000007b1d */ /* 0x000fe20000010000 */
[----:B------:R-:W-:Y:S01]  /*5040*/  UIMAD UR4, UR5, 0x6000, URZ ;  /* 0x00006000050478a4 */ /* 0x000fe2000f8e023f */
[----:B------:R-:W-:Y:S02]  /*5050*/  ISETP.GE.AND P0, PT, R194, R219, PT ;  /* 0x000000dbc200720c */ /* 0x000fe40003f06270 */
[----:B------:R-:W-:Y:S02]  /*5060*/  ISETP.NE.AND P2, PT, R197, 0x1, PT ;  /* 0x00000001c500780c */ /* 0x000fe40003f45270 */
[----:B------:R-:W-:Y:S02]  /*5070*/  ISETP.GE.AND P3, PT, R196, 0x1, PT ;  /* 0x00000001c400780c */ /* 0x000fe40003f66270 */
[----:B------:R-:W-:Y:S05]  /*5080*/  IADD3 R135, R190, UR4, RZ ;  /* 0x00000004be877c10 */ /* 0x000fea000fffe0ff */
[--C-:B------:R-:W-:Y:S02]  /*5090*/  IMAD.IADD R133, R191, 0x1, R135.reuse ;  /* 0x00000001bf857824 */ /* 0x100fe400078e0287 */
[----:B------:R-:W-:Y:S01]  /*50a0*/  @!P0 IADD3 R176, R219, -0x1, RZ ;  /* 0xffffffffdbb08810 */ /* 0x000fe20007ffe0ff */
[C---:B------:R-:W-:Y:S01]  /*50b0*/  IMAD.IADD R0, R134.reuse, 0x1, R135 ;  /* 0x0000000186007824 */ /* 0x040fe200078e0287 */
[----:B------:R-:W-:Y:S01]  /*50c0*/  IADD3 R135, R191, R135, R134 ;  /* 0x00000087bf877210 */ /* 0x000fe20007ffe086 */
[----:B------:R-:W-:Y:S01]  /*50d0*/  IMAD.IADD R2, R134, 0x1, R133 ;  /* 0x0000000186027824 */ /* 0x000fe200078e0285 */
[----:B------:R-:W-:Y:S01]  /*50e0*/  @!P0 SHF.R.S32.HI R183, RZ, 0x1f, R176 ;  /* 0x0000001fffb78819 */ /* 0x000fe200000114b0 */
[----:B------:R-:W-:Y:S04]  /*50f0*/  LDSM.16.M88.4 R136, [R192] ;  /* 0x00000000c088783b */ /* 0x000fe80000000200 */
[----:B------:R-:W-:Y:S01]  /*5100*/  @!P0 IMAD R183, R183, c[0x0][0x208], RZ ;  /* 0x00008200b7b78a24 */ /* 0x000fe200078e02ff */
[----:B------:R-:W1:Y:S03]  /*5110*/  LDSM.16.M88.4 R140, [R190+UR4+0xc100] ;  /* 0x00c10004be8c783b */ /* 0x000e660008000200 */
[C---:B------:R-:W-:Y:S02]  /*5120*/  @!P0 IMAD R183, R176.reuse, c[0x0][0x20c], R183 ;  /* 0x00008300b0b78a24 */ /* 0x040fe400078e02b7 */
[----:B------:R-:W-:Y:S01]  /*5130*/  @!P0 IMAD.WIDE.U32 R176, R176, c[0x0][0x208], RZ ;  /* 0x00008200b0b08a25 */ /* 0x000fe200078e00ff */
[----:B------:R-:W2:Y:S03]  /*5140*/  LDSM.16.M88.4 R144, [R190+UR4+0xc900] ;  /* 0x00c90004be90783b */ /* 0x000ea60008000200 */
[----:B------:R-:W-:Y:S02]  /*5150*/  @!P0 IMAD.SHL.U32 R182, R176, 0x40, RZ ;  /* 0x00000040b0b68824 */ /* 0x000fe400078e00ff */
[----:B------:R-:W-:Y:S01]  /*5160*/  @!P0 IMAD.IADD R183, R177, 0x1, R183 ;  /* 0x00000001b1b78824 */ /* 0x000fe200078e02b7 */
[----:B------:R-:W3:Y:S02]  /*5170*/  LDSM.16.M88.4 R148, [R190+UR4+0xd100] ;  /* 0x00d10004be94783b */ /* 0x000ee40008000200 */
[----:B------:R-:W-:Y:S02]  /*5180*/  @!P0 IADD3 R178, P1, R182, R206, RZ ;  /* 0x000000ceb6b28210 */ /* 0x000fe40007f3e0ff */
[----:B------:R-:W-:Y:S01]  /*5190*/  @!P0 SHF.L.U64.HI R183, R176, 0x6, R183 ;  /* 0x00000006b0b78819 */ /* 0x000fe200000102b7 */
[----:B------:R-:W4:Y:S04]  /*51a0*/  LDSM.16.M88.4 R152, [R190+UR4+0xd900] ;  /* 0x00d90004be98783b */ /* 0x000f280008000200 */
[C---:B------:R-:W-:Y:S01]  /*51b0*/  @!P0 IMAD.X R177, R183.reuse, 0x1, R211, P1 ;  /* 0x00000001b7b18824 */ /* 0x040fe200008e06d3 */
[C---:B------:R-:W-:Y:S01]  /*51c0*/  @!P0 LEA R176, P1, R178.reuse, c[0x0][0x1f8], 0x1 ;  /* 0x00007e00b2b08a11 */ /* 0x040fe200078208ff */
[----:B------:R-:W-:Y:S03]  /*51d0*/  LDSM.16.M88.4 R156, [R133+0xd100] ;  /* 0x00d10000859c783b */ /* 0x000fe60000000200 */
[----:B------:R-:W-:Y:S02]  /*51e0*/  @!P0 LEA.HI.X R177, R178, c[0x0][0x1fc], R177, 0x1, P1 ;  /* 0x00007f00b2b18a11 */ /* 0x000fe400008f0cb1 */
[----:B------:R-:W-:Y:S01]  /*51f0*/  LDSM.16.M88.4 R160, [R133+0xd900] ;  /* 0x00d9000085a0783b */ /* 0x000fe20000000200 */
[C---:B------:R-:W-:Y:S05]  /*5200*/  @!P0 IADD3 R179, P1, R182.reuse, R229, RZ ;  /* 0x000000e5b6b38210 */ /* 0x040fea0007f3e0ff */
[----:B------:R-:W-:Y:S01]  /*5210*/  @!P0 IMAD.X R180, R183, 0x1, R228, P1 ;  /* 0x00000001b7b48824 */ /* 0x000fe200008e06e4 */
[C---:B------:R-:W-:Y:S04]  /*5220*/  @!P0 LEA R178, P1, R179.reuse, c[0x0][0x1f8], 0x1 ;  /* 0x00007e00b3b28a11 */ /* 0x040fe800078208ff */
[----:B------:R-:W-:Y:S02]  /*5230*/  @!P0 LEA.HI.X R179, R179, c[0x0][0x1fc], R180, 0x1, P1 ;  /* 0x00007f00b3b38a11 */ /* 0x000fe400008f0cb4 */
[----:B------:R-:W-:Y:S01]  /*5240*/  @!P0 IADD3 R181, P1, R182, R227, RZ ;  /* 0x000000e3b6b58210 */ /* 0x000fe20007f3e0ff */
[C---:B-1----:R-:W-:Y:S04]  /*5250*/  HMMA.16816.F32.BF16 R4, R136.reuse, R140, RZ ;  /* 0x0000008c8804723c */ /* 0x042fe800000418ff */
[----:B------:R-:W-:Y:S01]  /*5260*/  @!P0 IMAD.X R232, R183, 0x1, R226, P1 ;  /* 0x00000001b7e88824 */ /* 0x000fe200008e06e2 */
[C---:B------:R-:W-:Y:S03]  /*5270*/  @!P0 LEA R180, P1, R181.reuse, c[0x0][0x1f8], 0x1 ;  /* 0x00007e00b5b48a11 */ /* 0x040fe600078208ff */
[C---:B------:R-:W-:Y:S01]  /*5280*/  HMMA.16816.F32.BF16 R8, R136.reuse, R142, RZ ;  /* 0x0000008e8808723c */ /* 0x040fe200000418ff */
[----:B------:R-:W-:Y:S03]  /*5290*/  LDSM.16.M88.4 R140, [R188] ;  /* 0x00000000bc8c783b */ /* 0x000fe60000000200 */
[----:B------:R-:W-:Y:S02]  /*52a0*/  @!P0 LEA.HI.X R181, R181, c[0x0][0x1fc], R232, 0x1, P1 ;  /* 0x00007f00b5b58a11 */ /* 0x000fe400008f0ce8 */
[----:B------:R-:W-:Y:S02]  /*52b0*/  @!P0 IADD3 R182, P1, R199, R182, RZ ;  /* 0x000000b6c7b68210 */ /* 0x000fe40007f3e0ff */
[C---:B--2---:R-:W-:Y:S04]  /*52c0*/  HMMA.16816.F32.BF16 R12, R136.reuse, R144, RZ ;  /* 0x00000090880c723c */ /* 0x044fe800000418ff */
[----:B------:R-:W-:Y:S01]  /*52d0*/  @!P0 IMAD.X R183, R198, 0x1, R183, P1 ;  /* 0x00000001c6b78824 */ /* 0x000fe200008e06b7 */
[C---:B------:R-:W-:Y:S03]  /*52e0*/  @!P0 IADD3 R231, P1, R182.reuse, R206, RZ ;  /* 0x000000ceb6e78210 */ /* 0x040fe60007f3e0ff */
[C---:B------:R-:W-:Y:S01]  /*52f0*/  HMMA.16816.F32.BF16 R16, R136.reuse, R146, RZ ;  /* 0x000000928810723c */ /* 0x040fe200000418ff */
[----:B------:R-:W1:Y:S03]  /*5300*/  LDSM.16.M88.4 R144, [R133+0xc100] ;  /* 0x00c100008590783b */ /* 0x000e660000000200 */
[----:B------:R-:W-:Y:S01]  /*5310*/  @!P0 IMAD.X R234, R183, 0x1, R211, P1 ;  /* 0x00000001b7ea8824 */ /* 0x000fe200008e06d3 */
[C---:B------:R-:W-:Y:S03]  /*5320*/  @!P0 LEA R232, P1, R231.reuse, c[0x0][0x1f8], 0x1 ;  /* 0x00007e00e7e88a11 */ /* 0x040fe600078208ff */
[C---:B---3--:R-:W-:Y:S01]  /*5330*/  HMMA.16816.F32.BF16 R20, R136.reuse, R148, RZ ;  /* 0x000000948814723c */ /* 0x048fe200000418ff */
[----:B------:R-:W-:Y:S03]  /*5340*/  @!P0 LEA.HI.X R233, R231, c[0x0][0x1fc], R234, 0x1, P1 ;  /* 0x00007f00e7e98a11 */ /* 0x000fe600008f0cea */
[C---:B------:R-:W-:Y:S04]  /*5350*/  @!P0 IADD3 R231, P1, R182.reuse, R229, RZ ;  /* 0x000000e5b6e78210 */ /* 0x040fe80007f3e0ff */
[C---:B------:R-:W-:Y:S01]  /*5360*/  HMMA.16816.F32.BF16 R24, R136.reuse, R150, RZ ;  /* 0x000000968818723c */ /* 0x040fe200000418ff */
[----:B------:R-:W2:Y:S03]  /*5370*/  LDSM.16.M88.4 R148, [R133+0xc900] ;  /* 0x00c900008594783b */ /* 0x000ea60000000200 */
[----:B------:R-:W-:Y:S01]  /*5380*/  @!P0 IMAD.X R236, R183, 0x1, R228, P1 ;  /* 0x00000001b7ec8824 */ /* 0x000fe200008e06e4 */
[C---:B------:R-:W-:Y:S03]  /*5390*/  @!P0 LEA R234, P1, R231.reuse, c[0x0][0x1f8], 0x1 ;  /* 0x00007e00e7ea8a11 */ /* 0x040fe600078208ff */
[C---:B----4-:R-:W-:Y:S01]  /*53a0*/  HMMA.16816.F32.BF16 R28, R136.reuse, R152, RZ ;  /* 0x00000098881c723c */ /* 0x050fe200000418ff */
[----:B------:R-:W-:Y:S03]  /*53b0*/  @!P0 LEA.HI.X R235, R231, c[0x0][0x1fc], R236, 0x1, P1 ;  /* 0x00007f00e7eb8a11 */ /* 0x000fe600008f0cec */
[----:B------:R-:W-:Y:S04]  /*53c0*/  @!P0 IADD3 R182, P1, R182, R227, RZ ;  /* 0x000000e3b6b68210 */ /* 0x000fe80007f3e0ff */
[----:B------:R-:W-:Y:S01]  /*53d0*/  HMMA.16816.F32.BF16 R32, R136, R154, RZ ;  /* 0x0000009a8820723c */ /* 0x000fe200000418ff */
[----:B------:R-:W-:Y:S03]  /*53e0*/  @!P0 IMAD.X R231, R183, 0x1, R226, P1 ;  /* 0x00000001b7e78824 */ /* 0x000fe600008e06e2 */
[----:B------:R-:W-:Y:S01]  /*53f0*/  @!P0 IMAD R183, R216, 0x6000, R215 ;  /* 0x00006000d8b78824 */ /* 0x000fe200078e02d7 */
[C---:B------:R-:W-:Y:S03]  /*5400*/  @!P0 LEA R236, P1, R182.reuse, c[0x0][0x1f8], 0x1 ;  /* 0x00007e00b6ec8a11 */ /* 0x040fe600078208ff */
[C---:B-1----:R-:W-:Y:S01]  /*5410*/  HMMA.16816.F32.BF16 R4, R140.reuse, R144, R4 ;  /* 0x000000908c04723c */ /* 0x042fe20000041804 */
[----:B------:R-:W-:Y:S01]  /*5420*/  @!PT LDS RZ, [RZ] ;  /* 0x00000000fffff984 */ /* 0x000fe20000000800 */
[----:B------:R-:W-:Y:S01]  /*5430*/  @!PT LDS RZ, [RZ] ;  /* 0x00000000fffff984 */ /* 0x000fe20000000800 */
[----:B------:R-:W-:Y:S01]  /*5440*/  @!PT LDS RZ, [RZ] ;  /* 0x00000000fffff984 */ /* 0x000fe20000000800 */
[----:B------:R1:W-:Y:S04]  /*5450*/  @!P0 LDGSTS.E.BYPASS.LTC128B.128 [R183], [R176.64], !P5 ;  /* 0x00000000b0b78fae */ /* 0x0003e8000e901d48 */
[----:B------:R-:W-:Y:S01]  /*5460*/  @!P0 LEA.HI.X R237, R182, c[0x0][0x1fc], R231, 0x1, P1 ;  /* 0x00007f00b6ed8a11 */ /* 0x000fe200008f0ce7 */
[----:B------:R1:W-:Y:S02]  /*5470*/  @!P0 LDGSTS.E.BYPASS.LTC128B.128 [R183+0x2000], [R178.64], !P4 ;  /* 0x02000000b2b78fae */ /* 0x0003e4000e101d48 */
[C---:B------:R-:W-:Y:S03]  /*5480*/  HMMA.16816.F32.BF16 R8, R140.reuse, R146, R8 ;  /* 0x000000928c08723c */ /* 0x040fe60000041808 */
[----:B------:R3:W-:Y:S05]  /*5490*/  @!P0 LDGSTS.E.BYPASS.LTC128B.128 [R183+0x4000], [R180.64], !P6 ;  /* 0x04000000b4b78fae */ /* 0x0007ea000f101d48 */
[C---:B--2---:R-:W-:Y:S01]  /*54a0*/  HMMA.16816.F32.BF16 R12, R140.reuse, R148, R12 ;  /* 0x000000948c0c723c */ /* 0x044fe2000004180c */
[----:B------:R3:W-:Y:S05]  /*54b0*/  @!P0 LDGSTS.E.BYPASS.LTC128B.128 [R183+0x1000], [R232.64], !P5 ;  /* 0x01000000e8b78fae */ /* 0x0007ea000e901d48 */
[----:B------:R3:W-:Y:S02]  /*54c0*/  @!P0 LDGSTS.E.BYPASS.LTC128B.128 [R183+0x3000], [R234.64], !P4 ;  /* 0x03000000eab78fae */ /* 0x0007e4000e101d48 */
[C---:B------:R-:W-:Y:S03]  /*54d0*/  HMMA.16816.F32.BF16 R16, R140.reuse, R150, R16 ;  /* 0x000000968c10723c */ /* 0x040fe60000041810 */
[----:B------:R3:W-:Y:S01]  /*54e0*/  @!P0 LDGSTS.E.BYPASS.LTC128B.128 [R183+0x5000], [R236.64], !P6 ;  /* 0x05000000ecb78fae */ /* 0x0007e2000f101d48 */
[C---:B------:R-:W-:Y:S02]  /*54f0*/  ISETP.GE.AND P0, PT, R216.reuse, 0x1, PT ;  /* 0x00000001d800780c */ /* 0x040fe40003f06270 */
[----:B------:R-:W-:Y:S02]  /*5500*/  IADD3 R216, R216, 0x1, RZ ;  /* 0x00000001d8d87810 */ /* 0x000fe40007ffe0ff */
[C---:B------:R-:W-:Y:S01]  /*5510*/  HMMA.16816.F32.BF16 R20, R140.reuse, R156, R20 ;  /* 0x0000009c8c14723c */ /* 0x040fe20000041814 */
[----:B------:R-:W-:Y:S03]  /*5520*/  LDSM.16.M88.4 R136, [R187] ;  /* 0x00000000bb88783b */ /* 0x000fe60000000200 */
[----:B------:R-:W-:Y:S02]  /*5530*/  SEL R216, R216, RZ, !P0 ;  /* 0x000000ffd8d87207 */ /* 0x000fe40004000000 */
[----:B------:R-:W2:Y:S02]  /*5540*/  LDSM.16.M88.4 R152, [R0+0xc100] ;  /* 0x00c100000098783b */ /* 0x000ea40000000200 */
[C---:B------:R-:W-:Y:S03]  /*5550*/  HMMA.16816.F32.BF16 R24, R140.reuse, R158, R24 ;  /* 0x0000009e8c18723c */ /* 0x040fe60000041818 */
[----:B------:R-:W4:Y:S05]  /*5560*/  LDSM.16.M88.4 R164, [R0+0xc900] ;  /* 0x00c9000000a4783b */ /* 0x000f2a0000000200 */
[C---:B------:R-:W-:Y:S01]  /*5570*/  HMMA.16816.F32.BF16 R28, R140.reuse, R160, R28 ;  /* 0x000000a08c1c723c */ /* 0x040fe2000004181c */
[----:B------:R-:W5:Y:S05]  /*5580*/  LDSM.16.M88.4 R168, [R0+0xd100] ;  /* 0x00d1000000a8783b */ /* 0x000f6a0000000200 */
[----:B------:R-:W4:Y:S02]  /*5590*/  LDSM.16.M88.4 R172, [R0+0xd900] ;  /* 0x00d9000000ac783b */ /* 0x000f240000000200 */
[----:B------:R-:W-:Y:S03]  /*55a0*/  HMMA.16816.F32.BF16 R32, R140, R162, R32 ;  /* 0x000000a28c20723c */ /* 0x000fe60000041820 */
[----:B------:R-:W-:Y:S05]  /*55b0*/  LDSM.16.M88.4 R144, [R186] ;  /* 0x00000000ba90783b */ /* 0x000fea0000000200 */
[----:B------:R-:W5:Y:S05]  /*55c0*/  LDSM.16.M88.4 R148, [R2+0xc100] ;  /* 0x00c100000294783b */ /* 0x000f6a0000000200 */
[----:B------:R-:W5:Y:S05]  /*55d0*/  LDSM.16.M88.4 R156, [R2+0xc900] ;  /* 0x00c90000029c783b */ /* 0x000f6a0000000200 */
[----:B-1----:R-:W1:Y:S01]  /*55e0*/  LDSM.16.M88.4 R176, [R2+0xd100] ;  /* 0x00d1000002b0783b */ /* 0x002e620000000200 */
[C---:B--2---:R-:W-:Y:S04]  /*55f0*/  HMMA.16816.F32.BF16 R4, R136.reuse, R152, R4 ;  /* 0x000000988804723c */ /* 0x044fe80000041804 */
[----:B---3--:R-:W2:Y:S05]  /*5600*/  LDSM.16.M88.4 R180, [R2+0xd900] ;  /* 0x00d9000002b4783b */ /* 0x008eaa0000000200 */
[----:B------:R-:W-:Y:S01]  /*5610*/  LDSM.16.M88.4 R140, [R192+0x4000] ;  /* 0x00400000c08c783b */ /* 0x000fe20000000200 */
[C---:B------:R-:W-:Y:S04]  /*5620*/  HMMA.16816.F32.BF16 R8, R136.reuse, R154, R8 ;  /* 0x0000009a8808723c */ /* 0x040fe80000041808 */
[----:B------:R-:W3:Y:S04]  /*5630*/  LDSM.16.M88.4 R152, [R190+UR4+0xe100] ;  /* 0x00e10004be98783b */ /* 0x000ee80008000200 */
[C---:B----4-:R-:W-:Y:S01]  /*5640*/  HMMA.16816.F32.BF16 R12, R136.reuse, R164, R12 ;  /* 0x000000a4880c723c */ /* 0x050fe2000004180c */
[----:B------:R-:W4:Y:S05]  /*5650*/  LDSM.16.M88.4 R160, [R190+UR4+0xe900] ;  /* 0x00e90004bea0783b */ /* 0x000f2a0008000200 */
[----:B------:R-:W0:Y:S02]  /*5660*/  LDGDEPBAR ;  /* 0x00000000000079af */ /* 0x000e240000000000 */
[C---:B------:R-:W-:Y:S03]  /*5670*/  HMMA.16816.F32.BF16 R16, R136.reuse, R166, R16 ;  /* 0x000000a68810723c */ /* 0x040fe60000041810 */
[----:B------:R-:W1:Y:S05]  /*5680*/  LDSM.16.M88.4 R164, [R190+UR4+0xf100] ;  /* 0x00f10004bea4783b */ /* 0x000e6a0008000200 */
[C---:B-----5:R-:W-:Y:S08]  /*5690*/  HMMA.16816.F32.BF16 R20, R136.reuse, R168, R20 ;  /* 0x000000a88814723c */ /* 0x060ff00000041814 */
[C---:B------:R-:W-:Y:S01]  /*56a0*/  HMMA.16816.F32.BF16 R24, R136.reuse, R170, R24 ;  /* 0x000000aa8818723c */ /* 0x040fe20000041818 */
[----:B------:R-:W5:Y:S07]  /*56b0*/  LDSM.16.M88.4 R168, [R190+UR4+0xf900] ;  /* 0x00f90004bea8783b */ /* 0x000f6e0008000200 */
[C---:B------:R-:W-:Y:S08]  /*56c0*/  HMMA.16816.F32.BF16 R28, R136.reuse, R172, R28 ;  /* 0x000000ac881c723c */ /* 0x040ff0000004181c */
[----:B------:R-:W-:Y:S01]  /*56d0*/  HMMA.16816.F32.BF16 R32, R136, R174, R32 ;  /* 0x000000ae8820723c */ /* 0x000fe20000041820 */
[----:B------:R-:W-:Y:S05]  /*56e0*/  LDSM.16.M88.4 R136, [R188+0x4000] ;  /* 0x00400000bc88783b */ /* 0x000fea0000000200 */
[----:B------:R-:W-:Y:S02]  /*56f0*/  LDSM.16.M88.4 R172, [R133+0xf100] ;  /* 0x00f1000085ac783b */ /* 0x000fe40000000200 */
[C---:B------:R-:W-:Y:S08]  /*5700*/  HMMA.16816.F32.BF16 R4, R144.reuse, R148, R4 ;  /* 0x000000949004723c */ /* 0x040ff00000041804 */
[C---:B------:R-:W-:Y:S01]  /*5710*/  HMMA.16816.F32.BF16 R8, R144.reuse, R150, R8 ;  /* 0x000000969008723c */ /* 0x040fe20000041808 */
[----:B------:R-:W3:Y:S07]  /*5720*/  LDSM.16.M88.4 R148, [R133+0xe100] ;  /* 0x00e100008594783b */ /* 0x000eee0000000200 */
        /* <DEDUP_REMOVED lines=8> */
[----:B------:R-:W-:Y:S05]  /*57b0*/  LDSM.16.M88.4 R144, [R187+0x4000] ;  /* 0x00400000bb90783b */ /* 0x000fea0000000200 */
[----:B------:R-:W-:Y:S02]  /*57c0*/  LDSM.16.M88.4 R180, [R0+0xf900] ;  /* 0x00f9000000b4783b */ /* 0x000fe40000000200 */
[C---:B---3--:R-:W-:Y:S08]  /*57d0*/  HMMA.16816.F32.BF16 R4, R140.reuse, R152, R4 ;  /* 0x000000988c04723c */ /* 0x048ff00000041804 */
[C---:B------:R-:W-:Y:S01]  /*57e0*/  HMMA.16816.F32.BF16 R8, R140.reuse, R154, R8 ;  /* 0x0000009a8c08723c */ /* 0x040fe20000041808 */
[----:B------:R-:W2:Y:S07]  /*57f0*/  LDSM.16.M88.4 R152, [R0+0xe100] ;  /* 0x00e100000098783b */ /* 0x000eae0000000200 */
[C---:B----4-:R-:W-:Y:S08]  /*5800*/  HMMA.16816.F32.BF16 R12, R140.reuse, R160, R12 ;  /* 0x000000a08c0c723c */ /* 0x050ff0000004180c */
[C---:B------:R-:W-:Y:S01]  /*5810*/  HMMA.16816.F32.BF16 R16, R140.reuse, R162, R16 ;  /* 0x000000a28c10723c */ /* 0x040fe20000041810 */
[----:B------:R-:W3:Y:S07]  /*5820*/  LDSM.16.M88.4 R160, [R0+0xe900] ;  /* 0x00e9000000a0783b */ /* 0x000eee0000000200 */
[C---:B------:R-:W-:Y:S08]  /*5830*/  HMMA.16816.F32.BF16 R20, R140.reuse, R164, R20 ;  /* 0x000000a48c14723c */ /* 0x040ff00000041814 */
[C---:B------:R-:W-:Y:S01]  /*5840*/  HMMA.16816.F32.BF16 R24, R140.reuse, R166, R24 ;  /* 0x000000a68c18723c */ /* 0x040fe20000041818 */
[----:B------:R-:W4:Y:S07]  /*5850*/  LDSM.16.M88.4 R164, [R0+0xf100] ;  /* 0x00f1000000a4783b */ /* 0x000f2e0000000200 */
[C---:B-----5:R-:W-:Y:S08]  /*5860*/  HMMA.16816.F32.BF16 R28, R140.reuse, R168, R28 ;  /* 0x000000a88c1c723c */ /* 0x060ff0000004181c */
[----:B------:R-:W-:Y:S01]  /*5870*/  HMMA.16816.F32.BF16 R32, R140, R170, R32 ;  /* 0x000000aa8c20723c */ /* 0x000fe20000041820 */
[----:B------:R-:W-:Y:S05]  /*5880*/  LDSM.16.M88.4 R140, [R186+0x4000] ;  /* 0x00400000ba8c783b */ /* 0x000fea0000000200 */
[----:B------:R-:W-:Y:S02]  /*5890*/  LDSM.16.M88.4 R168, [R135+0xf100] ;  /* 0x00f1000087a8783b */ /* 0x000fe40000000200 */
[C---:B------:R-:W-:Y:S08]  /*58a0*/  HMMA.16816.F32.BF16 R4, R136.reuse, R148, R4 ;  /* 0x000000948804723c */ /* 0x040ff00000041804 */
[C---:B------:R-:W-:Y:S01]  /*58b0*/  HMMA.16816.F32.BF16 R8, R136.reuse, R150, R8 ;  /* 0x000000968808723c */ /* 0x040fe20000041808 */
[----:B------:R-:W5:Y:S07]  /*58c0*/  LDSM.16.M88.4 R148, [R2+0xe100] ;  /* 0x00e100000294783b */ /* 0x000f6e0000000200 */
        /* <DEDUP_REMOVED lines=8> */
[----:B------:R-:W-:Y:S05]  /*5950*/  LDSM.16.M88.4 R136, [R192+0x8000] ;  /* 0x00800000c088783b */ /* 0x000fea0000000200 */
[----:B------:R-:W-:Y:S02]  /*5960*/  LDSM.16.M88.4 R176, [R190+UR4+0x11900] ;  /* 0x01190004beb0783b */ /* 0x000fe40008000200 */
[C---:B--2---:R-:W-:Y:S08]  /*5970*/  HMMA.16816.F32.BF16 R4, R144.reuse, R152, R4 ;  /* 0x000000989004723c */ /* 0x044ff00000041804 */
[C---:B------:R-:W-:Y:S01]  /*5980*/  HMMA.16816.F32.BF16 R8, R144.reuse, R154, R8 ;  /* 0x0000009a9008723c */ /* 0x040fe20000041808 */
[----:B------:R-:W1:Y:S07]  /*5990*/  LDSM.16.M88.4 R152, [R190+UR4+0x10100] ;  /* 0x01010004be98783b */ /* 0x000e6e0008000200 */
[C---:B---3--:R-:W-:Y:S08]  /*59a0*/  HMMA.16816.F32.BF16 R12, R144.reuse, R160, R12 ;  /* 0x000000a0900c723c */ /* 0x048ff0000004180c */
[C---:B------:R-:W-:Y:S01]  /*59b0*/  HMMA.16816.F32.BF16 R16, R144.reuse, R162, R16 ;  /* 0x000000a29010723c */ /* 0x040fe20000041810 */
[----:B------:R-:W2:Y:S07]  /*59c0*/  LDSM.16.M88.4 R160, [R190+UR4+0x10900] ;  /* 0x01090004bea0783b */ /* 0x000eae0008000200 */
[C---:B----4-:R-:W-:Y:S08]  /*59d0*/  HMMA.16816.F32.BF16 R20, R144.reuse, R164, R20 ;  /* 0x000000a49014723c */ /* 0x050ff00000041814 */
[C---:B------:R-:W-:Y:S01]  /*59e0*/  HMMA.16816.F32.BF16 R24, R144.reuse, R166, R24 ;  /* 0x000000a69018723c */ /* 0x040fe20000041818 */
[----:B------:R-:W3:Y:S07]  /*59f0*/  LDSM.16.M88.4 R164, [R190+UR4+0x11100] ;  /* 0x01110004bea4783b */ /* 0x000eee0008000200 */
[C---:B------:R-:W-:Y:S08]  /*5a00*/  HMMA.16816.F32.BF16 R28, R144.reuse, R180, R28 ;  /* 0x000000b4901c723c */ /* 0x040ff0000004181c */
[----:B------:R-:W-:Y:S01]  /*5a10*/  HMMA.16816.F32.BF16 R32, R144, R182, R32 ;  /* 0x000000b69020723c */ /* 0x000fe20000041820 */
[----:B------:R-:W-:Y:S05]  /*5a20*/  LDSM.16.M88.4 R144, [R188+0x8000] ;  /* 0x00800000bc90783b */ /* 0x000fea0000000200 */
[----:B------:R-:W-:Y:S02]  /*5a30*/  LDSM.16.M88.4 R180, [R133+0x11900] ;  /* 0x0119000085b4783b */ /* 0x000fe40000000200 */
[C---:B-----5:R-:W-:Y:S08]  /*5a40*/  HMMA.16816.F32.BF16 R4, R140.reuse, R148, R4 ;  /* 0x000000948c04723c */ /* 0x060ff00000041804 */
[C---:B------:R-:W-:Y:S01]  /*5a50*/  HMMA.16816.F32.BF16 R8, R140.reuse, R150, R8 ;  /* 0x000000968c08723c */ /* 0x040fe20000041808 */
[----:B------:R-:W4:Y:S07]  /*5a60*/  LDSM.16.M88.4 R148, [R133+0x10100] ;  /* 0x010100008594783b */ /* 0x000f2e0000000200 */
[C---:B------:R-:W-:Y:S08]  /*5a70*/  HMMA.16816.F32.BF16 R12, R140.reuse, R156, R12 ;  /* 0x0000009c8c0c723c */ /* 0x040ff0000004180c */
        /* <DEDUP_REMOVED lines=17> */
[C---:B------:R-:W-:Y:S07]  /*5b90*/  HMMA.16816.F32.BF16 R28, R136.reuse, R176, R28 ;  /* 0x000000b0881c723c */ /* 0x040fee000004181c */
[----:B------:R-:W-:Y:S01]  /*5ba0*/  IMAD.MOV.U32 R176, RZ, RZ, R205 ;  /* 0x000000ffffb07224 */ /* 0x000fe200078e00cd */
[----:B------:R-:W-:Y:S01]  /*5bb0*/  HMMA.16816.F32.BF16 R32, R136, R178, R32 ;  /* 0x000000b28820723c */ /* 0x000fe20000041820 */
[----:B------:R-:W-:Y:S03]  /*5bc0*/  LDSM.16.M88.4 R136, [R0+0x11100] ;  /* 0x011100000088783b */ /* 0x000fe60000000200 */
[----:B------:R-:W-:Y:S02]  /*5bd0*/  @P2 IMAD.MOV.U32 R176, RZ, RZ, R221 ;  /* 0x000000ffffb02224 */ /* 0x000fe400078e00dd */
[----:B------:R-:W-:Y:S02]  /*5be0*/  IMAD.SHL.U32 R177, R219, 0x40, RZ ;  /* 0x00000040dbb17824 */ /* 0x000fe400078e00ff */
[C---:B----4-:R-:W-:Y:S05]  /*5bf0*/  HMMA.16816.F32.BF16 R4, R144.reuse, R148, R4 ;  /* 0x000000949004723c */ /* 0x050fea0000041804 */
[----:B------:R-:W-:Y:S03]  /*5c00*/  IADD3 R178, -R214, 0x1, -R177 ;  /* 0x00000001d6b27810 */ /* 0x000fe60007ffe9b1 */
[C---:B------:R-:W-:Y:S01]  /*5c10*/  HMMA.16816.F32.BF16 R8, R144.reuse, R150, R8 ;  /* 0x000000969008723c */ /* 0x040fe20000041808 */
[----:B------:R-:W-:Y:S03]  /*5c20*/  LDSM.16.M88.4 R148, [R186+0x8000] ;  /* 0x00800000ba94783b */ /* 0x000fe60000000200 */
[----:B------:R-:W-:Y:S04]  /*5c30*/  IADD3 R178, -R204, R178, R195 ;  /* 0x000000b2ccb27210 */ /* 0x000fe80007ffe1c3 */
[C---:B-----5:R-:W-:Y:S04]  /*5c40*/  HMMA.16816.F32.BF16 R12, R144.reuse, R156, R12 ;  /* 0x0000009c900c723c */ /* 0x060fe8000004180c */
[C---:B------:R-:W-:Y:S02]  /*5c50*/  IADD3 R179, R178.reuse, c[0x0][0x328], RZ ;  /* 0x0000ca00b2b37a10 */ /* 0x040fe40007ffe0ff */
[----:B------:R-:W-:Y:S02]  /*5c60*/  IADD3 R178, R178, UR6, RZ ;  /* 0x00000006b2b27c10 */ /* 0x000fe4000fffe0ff */
[C---:B------:R-:W-:Y:S01]  /*5c70*/  HMMA.16816.F32.BF16 R16, R144.reuse, R158, R16 ;  /* 0x0000009e9010723c */ /* 0x040fe20000041810 */
[----:B------:R-:W-:Y:S07]  /*5c80*/  LDSM.16.M88.4 R156, [R135+0x10900] ;  /* 0x01090000879c783b */ /* 0x000fee0000000200 */
[C---:B------:R-:W-:Y:S08]  /*5c90*/  HMMA.16816.F32.BF16 R20, R144.reuse, R168, R20 ;  /* 0x000000a89014723c */ /* 0x040ff00000041814 */
[C---:B------:R-:W-:Y:S08]  /*5ca0*/  HMMA.16816.F32.BF16 R24, R144.reuse, R170, R24 ;  /* 0x000000aa9018723c */ /* 0x040ff00000041818 */
[C---:B------:R-:W-:Y:S08]  /*5cb0*/  HMMA.16816.F32.BF16 R28, R144.reuse, R180, R28 ;  /* 0x000000b4901c723c */ /* 0x040ff0000004181c */
[----:B------:R-:W-:Y:S01]  /*5cc0*/  HMMA.16816.F32.BF16 R32, R144, R182, R32 ;  /* 0x000000b69020723c */ /* 0x000fe20000041820 */
[----:B------:R-:W-:Y:S05]  /*5cd0*/  LDSM.16.M88.4 R144, [R0+0x11900] ;  /* 0x011900000090783b */ /* 0x000fea0000000200 */
[----:B------:R-:W3:Y:S02]  /*5ce0*/  SHFL.IDX PT, R182, R176, RZ, 0x1c1f ;  /* 0x001c1fffb0b67589 */ /* 0x000ee400000e0000 */
[C---:B-1----:R-:W-:Y:S08]  /*5cf0*/  HMMA.16816.F32.BF16 R4, R140.reuse, R152, R4 ;  /* 0x000000988c04723c */ /* 0x042ff00000041804 */
[C---:B------:R-:W-:Y:S01]  /*5d00*/  HMMA.16816.F32.BF16 R8, R140.reuse, R154, R8 ;  /* 0x0000009a8c08723c */ /* 0x040fe20000041808 */
[----:B------:R-:W1:Y:S07]  /*5d10*/  LDSM.16.M88.4 R152, [R2+0x10100] ;  /* 0x010100000298783b */ /* 0x000e6e0000000200 */
[C---:B--2---:R-:W-:Y:S04]  /*5d20*/  HMMA.16816.F32.BF16 R12, R140.reuse, R160, R12 ;  /* 0x000000a08c0c723c */ /* 0x044fe8000004180c */
[--C-:B---3--:R-:W-:Y:S04]  /*5d30*/  IMAD.IADD R181, R179, 0x1, R182.reuse ;  /* 0x00000001b3b57824 */ /* 0x108fe800078e02b6 */
[C---:B------:R-:W-:Y:S01]  /*5d40*/  HMMA.16816.F32.BF16 R16, R140.reuse, R162, R16 ;  /* 0x000000a28c10723c */ /* 0x040fe20000041810 */
[----:B------:R-:W2:Y:S03]  /*5d50*/  LDSM.16.M88.4 R160, [R135+0x11900] ;  /* 0x0119000087a0783b */ /* 0x000ea60000000200 */
[----:B------:R-:W-:Y:S04]  /*5d60*/  IMAD.IADD R180, R178, 0x1, R182 ;  /* 0x00000001b2b47824 */ /* 0x000fe800078e02b6 */
[C---:B------:R-:W-:Y:S08]  /*5d70*/  HMMA.16816.F32.BF16 R20, R140.reuse, R136, R20 ;  /* 0x000000888c14723c */ /* 0x040ff00000041814 */
[C---:B------:R-:W-:Y:S08]  /*5d80*/  HMMA.16816.F32.BF16 R24, R140.reuse, R138, R24 ;  /* 0x0000008a8c18723c */ /* 0x040ff00000041818 */
[C---:B------:R-:W-:Y:S08]  /*5d90*/  HMMA.16816.F32.BF16 R28, R140.reuse, R144, R28 ;  /* 0x000000908c1c723c */ /* 0x040ff0000004181c */
[----:B------:R-:W-:Y:S08]  /*5da0*/  HMMA.16816.F32.BF16 R32, R140, R146, R32 ;  /* 0x000000928c20723c */ /* 0x000ff00000041820 */
[C---:B-1----:R-:W-:Y:S08]  /*5db0*/  HMMA.16816.F32.BF16 R4, R148.reuse, R152, R4 ;  /* 0x000000989404723c */ /* 0x042ff00000041804 */
[C---:B------:R-:W-:Y:S08]  /*5dc0*/  HMMA.16816.F32.BF16 R8, R148.reuse, R154, R8 ;  /* 0x0000009a9408723c */ /* 0x040ff00000041808 */
[C---:B------:R-:W-:Y:S08]  /*5dd0*/  HMMA.16816.F32.BF16 R12, R148.reuse, R156, R12 ;  /* 0x0000009c940c723c */ /* 0x040ff0000004180c */
[C---:B------:R-:W-:Y:S08]  /*5de0*/  HMMA.16816.F32.BF16 R16, R148.reuse, R158, R16 ;  /* 0x0000009e9410723c */ /* 0x040ff00000041810 */
[C---:B------:R-:W-:Y:S08]  /*5df0*/  HMMA.16816.F32.BF16 R20, R148.reuse, R164, R20 ;  /* 0x000000a49414723c */ /* 0x040ff00000041814 */
[C---:B------:R-:W-:Y:S08]  /*5e00*/  HMMA.16816.F32.BF16 R24, R148.reuse, R166, R24 ;  /* 0x000000a69418723c */ /* 0x040ff00000041818 */
[C---:B--2---:R-:W-:Y:S08]  /*5e10*/  HMMA.16816.F32.BF16 R28, R148.reuse, R160, R28 ;  /* 0x000000a0941c723c */ /* 0x044ff0000004181c */
[----:B------:R-:W-:Y:S01]  /*5e20*/  HMMA.16816.F32.BF16 R32, R148, R162, R32 ;  /* 0x000000a29420723c */ /* 0x000fe20000041820 */
[----:B------:R-:W-:-:S07]  /*5e30*/  @!P3 BRA `(.L_x_2213) ;  /* 0x000001800000b947 */ /* 0x000fce0003800000 */
        /* <DEDUP_REMOVED lines=13> */
.L_x_2215:
[----:B------:R-:W-:Y:S04]  /*5f10*/  MOV R0, c[0x0][0x32c] ;  /* 0x0000cb0000007a02 */ /* 0x000fe80000000f00 */
[----:B------:R-:W-:Y:S11]  /*5f20*/  ISETP.NE.AND P0, PT, R0, 0x1, PT ;  /* 0x000000010000780c */ /* 0x000ff60003f05270 */
[----:B------:R-:W-:Y:S02]  /*5f30*/  @!UPT UIADD3 URZ, URZ, URZ, URZ ;  /* 0x0000003f3f3ff290 */ /* 0x000fe4000fffe03f */
[----:B------:R-:W-:Y:S05]  /*5f40*/  @P0 IMAD.HI.U32 R0, R182, c[0x0][0x330], RZ ;  /* 0x0000cc00b6000a27 */ /* 0x000fea00078e00ff */
[----:B------:R-:W-:Y:S02]  /*5f50*/  @P0 SHF.R.U32.HI R182, RZ, c[0x0][0x334], R0 ;  /* 0x0000cd00ffb60a19 */ /* 0x000fe40000011600 */
.L_x_2216:
[----:B------:R-:W-:Y:S05]  /*5f60*/  BSYNC B0 ;  /* 0x0000000000007941 */ /* 0x000fea0003800000 */
.L_x_2214:
[----:B------:R-:W-:Y:S04]  /*5f70*/  IMAD R133, R182, c[0x0][0x32c], -R177 ;  /* 0x0000cb00b6857a24 */ /* 0x000fe800078e0ab1 */
[----:B------:R-:W-:Y:S05]  /*5f80*/  IMAD.IADD R133, R133, 0x1, -R214 ;  /* 0x0000000185857824 */ /* 0x000fea00078e0ad6 */
[----:B------:R-:W-:Y:S02]  /*5f90*/  IADD3 R0, R133, c[0x0][0x32c], RZ ;  /* 0x0000cb0085007a10 */ /* 0x000fe40007ffe0ff */
[----:B------:R-:W-:Y:S02]  /*5fa0*/  IMNMX R180, R180, R133, !PT ;  /* 0x00000085b4b47217 */ /* 0x000fe40007800200 */
[----:B------:R-:W-:Y:S02]  /*5fb0*/  IMNMX R181, R181, R0, PT ;  /* 0x00000000b5b57217 */ /* 0x000fe40003800200 */
.L_x_2213:
[----:B------:R-:W-:Y:S01]  /*5fc0*/  ISETP.GT.AND P2, PT, R219, -0x1, PT ;  /* 0xffffffffdb00780c */ /* 0x000fe20003f44270 */
[----:B------:R-:W1:Y:S03]  /*5fd0*/  SHFL.IDX PT, R2, R176, 0x1, 0x1c1f ;  /* 0x003c1f00b0027f89 */ /* 0x000e6600000e0000 */
[----:B------:R-:W-:Y:S04]  /*5fe0*/  ISETP.GT.AND P0, PT, R180, RZ, P2 ;  /* 0x000000ffb400720c */ /* 0x000fe80001704270 */
[C---:B------:R-:W-:Y:S04]  /*5ff0*/  ISETP.LT.OR P0, PT, R181.reuse, 0x1, P0 ;  /* 0x00000001b500780c */ /* 0x040fe80000701670 */
[----:B------:R-:W-:Y:S02]  /*6000*/  FSEL R135, R4, -INF , !P0 ;  /* 0xff80000004877808 */ /* 0x000fe40004000000 */
[C---:B------:R-:W-:Y:S04]  /*6010*/  ISETP.GT.AND P0, PT, R180.reuse, 0x1, P2 ;  /* 0x00000001b400780c */ /* 0x040fe80001704270 */
[----:B------:R-:W-:Y:S04]  /*6020*/  ISETP.LT.OR P0, PT, R181, 0x2, P0 ;  /* 0x00000002b500780c */ /* 0x000fe80000701670 */
[----:B------:R-:W-:Y:S02]  /*6030*/  FSEL R133, R5, -INF , !P0 ;  /* 0xff80000005857808 */ /* 0x000fe40004000000 */
[----:B------:R-:W-:Y:S01]  /*6040*/  ISETP.GT.AND P0, PT, R180, 0x8, P2 ;  /* 0x00000008b400780c */ /* 0x000fe20001704270 */
[--C-:B-1----:R-:W-:Y:S02]  /*6050*/  IMAD.IADD R179, R179, 0x1, R2.reuse ;  /* 0x00000001b3b37824 */ /* 0x102fe400078e0202 */
[----:B------:R-:W-:Y:S01]  /*6060*/  IMAD.IADD R0, R178, 0x1, R2 ;  /* 0x00000001b2007824 */ /* 0x000fe200078e0202 */
        /* <DEDUP_REMOVED lines=55> */
.L_x_2219:
[----:B------:R-:W-:Y:S04]  /*63e0*/  MOV R2, c[0x0][0x32c] ;  /* 0x0000cb0000027a02 */ /* 0x000fe80000000f00 */
[----:B------:R-:W-:Y:S11]  /*63f0*/  ISETP.NE.AND P0, PT, R2, 0x1, PT ;  /* 0x000000010200780c */ /* 0x000ff60003f05270 */
[----:B------:R-:W-:Y:S02]  /*6400*/  @!UPT UIADD3 URZ, URZ, URZ, URZ ;  /* 0x0000003f3f3ff290 */ /* 0x000fe4000fffe03f */
[----:B------:R-:W-:Y:S05]  /*6410*/  @P0 IMAD.HI.U32 R2, R4, c[0x0][0x330], RZ ;  /* 0x0000cc0004020a27 */ /* 0x000fea00078e00ff */
[----:B------:R-:W-:Y:S02]  /*6420*/  @P0 SHF.R.U32.HI R4, RZ, c[0x0][0x334], R2 ;  /* 0x0000cd00ff040a19 */ /* 0x000fe40000011602 */
.L_x_2220:
[----:B------:R-:W-:Y:S05]  /*6430*/  BSYNC B0 ;  /* 0x0000000000007941 */ /* 0x000fea0003800000 */
.L_x_2218:
[----:B------:R-:W-:Y:S04]  /*6440*/  IMAD R177, R4, c[0x0][0x32c], -R177 ;  /* 0x0000cb0004b17a24 */ /* 0x000fe800078e0ab1 */
[----:B------:R-:W-:Y:S05]  /*6450*/  IMAD.IADD R177, R177, 0x1, -R214 ;  /* 0x00000001b1b17824 */ /* 0x000fea00078e0ad6 */
[----:B------:R-:W-:Y:S02]  /*6460*/  IADD3 R2, R177, c[0x0][0x32c], RZ ;  /* 0x0000cb00b1027a10 */ /* 0x000fe40007ffe0ff */
[----:B------:R-:W-:Y:S02]  /*6470*/  IMNMX R0, R0, R177, !PT ;  /* 0x000000b100007217 */ /* 0x000fe40007800200 */
[----:B------:R-:W-:Y:S02]  /*6480*/  IMNMX R179, R179, R2, PT ;  /* 0x00000002b3b37217 */ /* 0x000fe40003800200 */
.L_x_2217:
        /* <DEDUP_REMOVED lines=8> */
[C---:B------:R-:W-:Y:S01]  /*6510*/  ISETP.GT.AND P0, PT, R0.reuse, 0x1, P2 ;  /* 0x000000010000780c */ /* 0x040fe20001704270 */
        /* <DEDUP_REMOVED lines=63> */
[----:B------:R-:W-:Y:S02]  /*6910*/  ISETP.GT.AND P1, PT, R0, 0x38, P2 ;  /* 0x000000380000780c */ /* 0x000fe40001724270 */
[----:B------:R-:W-:Y:S02]  /*6920*/  FMNMX.FTZ R11, R172, R11, !PT ;  /* 0x0000000bac0b7209 */ /* 0x000fe40007810000 */
[----:B------:R-:W-:Y:S02]  /*6930*/  FMNMX.FTZ R2, R147, R4, !PT ;  /* 0x0000000493027209 */ /* 0x000fe40007810000 */
[----:B------:R-:W-:Y:S02]  /*6940*/  FSEL R156, R31, -INF , !P0 ;  /* 0xff8000001f9c7808 */ /* 0x000fe40004000000 */
[----:B------:R-:W-:Y:S01]  /*6950*/  ISETP.GT.AND P0, PT, R0, 0x39, P2 ;  /* 0x000000390000780c */ /* 0x000fe20001704270 */
[----:B------:R-:W1:Y:S01]  /*6960*/  SHFL.BFLY PT, R7, R2, 0x2, 0x1f ;  /* 0x0c401f0002077f89 */ /* 0x000e6200000e0000 */
[C---:B------:R-:W-:Y:S02]  /*6970*/  ISETP.LT.OR P1, PT, R179.reuse, 0x39, P1 ;  /* 0x00000039b300780c */ /* 0x040fe40000f21670 */
[----:B------:R-:W-:Y:S02]  /*6980*/  FMNMX.FTZ R11, R158, R11, !PT ;  /* 0x0000000b9e0b7209 */ /* 0x000fe40007810000 */
[----:B------:R-:W-:Y:S02]  /*6990*/  FSEL R146, R34, -INF , !P1 ;  /* 0xff80000022927808 */ /* 0x000fe40004800000 */
[----:B------:R-:W-:Y:S01]  /*69a0*/  ISETP.LT.OR P0, PT, R179, 0x3a, P0 ;  /* 0x0000003ab300780c */ /* 0x000fe20000701670 */
[----:B------:R-:W-:Y:S01]  /*69b0*/  LDSM.16.MT88.4 R28, [R184+UR4+0x100] ;  /* 0x00010004b81c783b */ /* 0x000fe20008004200 */
[----:B------:R-:W-:Y:S02]  /*69c0*/  FMNMX.FTZ R11, R156, R11, !PT ;  /* 0x0000000b9c0b7209 */ /* 0x000fe40007810000 */
[----:B------:R-:W-:Y:S02]  /*69d0*/  FSEL R144, R35, -INF , !P0 ;  /* 0xff80000023907808 */ /* 0x000fe40004000000 */
[----:B------:R-:W-:Y:S02]  /*69e0*/  FMNMX.FTZ R15, R146, R11, !PT ;  /* 0x0000000b920f7209 */ /* 0x000fe40007810000 */
[----:B------:R-:W-:Y:S02]  /*69f0*/  IADD3 R16, R184, UR4, RZ ;  /* 0x00000004b8107c10 */ /* 0x000fe4000fffe0ff */
        /* <DEDUP_REMOVED lines=12> */
[--C-:B------:R-:W-:Y:S01]  /*6ac0*/  FFMA.FTZ R153, R135, c[0x0][0x2d0], -R162.reuse ;  /* 0x0000b40087997a23 */ /* 0x100fe200000108a2 */
[----:B------:R-:W-:Y:S01]  /*6ad0*/  IADD3 R135, R189, R16, RZ ;  /* 0x00000010bd877210 */ /* 0x000fe20007ffe0ff */
        /* <DEDUP_REMOVED lines=13> */
[----:B------:R-:W-:Y:S02]  /*6bb0*/  FADD.FTZ R4, -R4, R3 ;  /* 0x0000000304047221 */ /* 0x000fe40000010100 */
[--C-:B------:R-:W-:Y:S02]  /*6bc0*/  FFMA.FTZ R155, R12, c[0x0][0x2d0], -R145.reuse ;  /* 0x0000b4000c9b7a23 */ /* 0x100fe40000010891 */
[----:B------:R-:W2:Y:S01]  /*6bd0*/  LDSM.16.MT88.4 R12, [R185+UR4+0x100] ;  /* 0x00010004b90c783b */ /* 0x000ea20008004200 */
        /* <DEDUP_REMOVED lines=9> */
[--C-:B------:R-:W-:Y:S02]  /*6c70*/  FFMA.FTZ R163, R143, c[0x0][0x2d0], -R162.reuse ;  /* 0x0000b4008fa37a23 */ /* 0x100fe400000108a2 */
[--C-:B------:R-:W-:Y:S01]  /*6c80*/  FFMA.FTZ R165, R170, c[0x0][0x2d0], -R145.reuse ;  /* 0x0000b400aaa57a23 */ /* 0x100fe20000010891 */
[----:B------:R-:W3:Y:S01]  /*6c90*/  MUFU.EX2 R148, R148 ;  /* 0x0000009400947308 */ /* 0x000ee20000000800 */
[----:B------:R-:W4:Y:S01]  /*6ca0*/  LDSM.16.MT88.4 R20, [R133+0x100] ;  /* 0x000100008514783b */ /* 0x000f220000004200 */
[--C-:B------:R-:W-:Y:S01]  /*6cb0*/  FFMA.FTZ R170, R140, c[0x0][0x2d0], -R145.reuse ;  /* 0x0000b4008caa7a23 */ /* 0x100fe20000010891 */
[----:B-1----:R-:W-:Y:S01]  /*6cc0*/  F2FP.BF16.PACK_AB R136, R150, R153 ;  /* 0x000000999688723e */ /* 0x002fe200000010ff */
[--C-:B------:R-:W-:Y:S02]  /*6cd0*/  FFMA.FTZ R168, R168, c[0x0][0x2d0], -R145.reuse ;  /* 0x0000b400a8a87a23 */ /* 0x100fe40000010891 */
[--C-:B------:R-:W-:Y:S02]  /*6ce0*/  FFMA.FTZ R175, R175, c[0x0][0x2d0], -R162.reuse ;  /* 0x0000b400afaf7a23 */ /* 0x100fe400000108a2 */
[--C-:B------:R-:W-:Y:S01]  /*6cf0*/  FFMA.FTZ R180, R173, c[0x0][0x2d0], -R162.reuse ;  /* 0x0000b400adb47a23 */ /* 0x100fe200000108a2 */
[----:B------:R-:W-:Y:S01]  /*6d00*/  LDSM.16.MT88.4 R140, [R184+UR4+0x2900] ;  /* 0x00290004b88c783b */ /* 0x000fe20008004200 */
        /* <DEDUP_REMOVED lines=9> */
[----:B---3--:R-:W-:Y:S01]  /*6da0*/  F2FP.BF16.PACK_AB R138, R148, R151 ;  /* 0x00000097948a723e */ /* 0x008fe200000010ff */
[--C-:B------:R-:W-:Y:S02]  /*6db0*/  FFMA.FTZ R159, R159, c[0x0][0x2d0], -R162.reuse ;  /* 0x0000b4009f9f7a23 */ /* 0x100fe400000108a2 */
[--C-:B------:R-:W-:Y:S02]  /*6dc0*/  FFMA.FTZ R157, R157, c[0x0][0x2d0], -R162.reuse ;  /* 0x0000b4009d9d7a23 */ /* 0x100fe400000108a2 */
[----:B------:R-:W-:Y:S01]  /*6dd0*/  FFMA.FTZ R162, R147, c[0x0][0x2d0], -R162 ;  /* 0x0000b40093a27a23 */ /* 0x000fe200000108a2 */
[----:B------:R-:W3:Y:S01]  /*6de0*/  MUFU.EX2 R154, R154 ;  /* 0x0000009a009a7308 */ /* 0x000ee20000000800 */
[--C-:B------:R-:W-:Y:S02]  /*6df0*/  FFMA.FTZ R158, R158, c[0x0][0x2d0], -R145.reuse ;  /* 0x0000b4009e9e7a23 */ /* 0x100fe40000010891 */
[--C-:B------:R-:W-:Y:S02]  /*6e00*/  FFMA.FTZ R177, R156, c[0x0][0x2d0], -R145.reuse ;  /* 0x0000b4009cb17a23 */ /* 0x100fe40000010891 */
[C---:B-1----:R-:W-:Y:S02]  /*6e10*/  FMUL.FTZ R4, R132.reuse, R128 ;  /* 0x0000008084047220 */ /* 0x042fe40000410000 */
        /* <DEDUP_REMOVED lines=10> */
[----:B------:R-:W-:Y:S01]  /*6ec0*/  FMUL.FTZ R33, R132, R121 ;  /* 0x0000007984217220 */ /* 0x000fe20000410000 */
[----:B---3--:R-:W-:Y:S01]  /*6ed0*/  F2FP.BF16.PACK_AB R137, R154, R155 ;  /* 0x0000009b9a89723e */ /* 0x008fe200000010ff */
[C---:B------:R-:W-:Y:S02]  /*6ee0*/  FMUL.FTZ R36, R132.reuse, R36 ;  /* 0x0000002484247220 */ /* 0x040fe40000410000 */
[----:B------:R-:W-:Y:S02]  /*6ef0*/  FMUL.FTZ R37, R132, R37 ;  /* 0x0000002584257220 */ /* 0x000fe40000410000 */
        /* <DEDUP_REMOVED lines=33> */
[----:B------:R-:W-:Y:S01]  /*7110*/  LDSM.16.MT88.4 R104, [R185+UR4+0x2100] ;  /* 0x00210004b968783b */ /* 0x000fe20008004200 */
[C---:B------:R-:W-:Y:S01]  /*7120*/  FMUL.FTZ R15, R3.reuse, R103 ;  /* 0x00000067030f7220 */ /* 0x040fe20000410000 */
[----:B------:R-:W2:Y:S01]  /*7130*/  MUFU.EX2 R166, R166 ;  /* 0x000000a600a67308 */ /* 0x000ea20000000800 */
[C---:B------:R-:W-:Y:S02]  /*7140*/  FMUL.FTZ R26, R3.reuse, R114 ;  /* 0x00000072031a7220 */ /* 0x040fe40000410000 */
[C---:B------:R-:W-:Y:S02]  /*7150*/  FMUL.FTZ R27, R3.reuse, R115 ;  /* 0x00000073031b7220 */ /* 0x040fe40000410000 */
[C---:B------:R-:W-:Y:S01]  /*7160*/  FMUL.FTZ R34, R3.reuse, R122 ;  /* 0x0000007a03227220 */ /* 0x040fe20000410000 */
[C---:B----4-:R-:W-:Y:S01]  /*7170*/  HMMA.16816.F32.BF16 R12, R136.reuse, R20, R12 ;  /* 0x00000014880c723c */ /* 0x050fe2000004180c */
[----:B------:R-:W3:Y:S02]  /*7180*/  LDSM.16.MT88.4 R100, [R135+0x100] ;  /* 0x000100008764783b */ /* 0x000ee40000004200 */
        /* <DEDUP_REMOVED lines=8> */
[----:B------:R-:W4:Y:S01]  /*7210*/  MUFU.EX2 R168, R168 ;  /* 0x000000a800a87308 */ /* 0x000f220000000800 */
[C---:B------:R-:W-:Y:S01]  /*7220*/  FMUL.FTZ R22, R3.reuse, R110 ;  /* 0x0000006e03167220 */ /* 0x040fe20000410000 */
[----:B------:R-:W-:Y:S03]  /*7230*/  LDSM.16.MT88.4 R120, [R184+UR4+0x900] ;  /* 0x00090004b878783b */ /* 0x000fe60008004200 */
[C---:B------:R-:W-:Y:S02]  /*7240*/  FMUL.FTZ R23, R3.reuse, R111 ;  /* 0x0000006f03177220 */ /* 0x040fe40000410000 */
[C---:B------:R-:W-:Y:S02]  /*7250*/  FMUL.FTZ R42, R3.reuse, R42 ;  /* 0x0000002a032a7220 */ /* 0x040fe40000410000 */
[C---:B------:R-:W-:Y:S01]  /*7260*/  FMUL.FTZ R43, R3.reuse, R43 ;  /* 0x0000002b032b7220 */ /* 0x040fe20000410000 */
[----:B------:R-:W5:Y:S01]  /*7270*/  LDSM.16.MT88.4 R108, [R133+0x2100] ;  /* 0x00210000856c783b */ /* 0x000f620000004200 */
[C---:B------:R-:W-:Y:S01]  /*7280*/  FMUL.FTZ R46, R3.reuse, R46 ;  /* 0x0000002e032e7220 */ /* 0x040fe20000410000 */
[C---:B------:R-:W-:Y:S01]  /*7290*/  HMMA.16816.F32.BF16 R20, R136.reuse, R28, R20 ;  /* 0x0000001c8814723c */ /* 0x040fe20000041814 */
[----:B------:R-:W-:Y:S02]  /*72a0*/  MUFU.EX2 R167, R167 ;  /* 0x000000a700a77308 */ /* 0x000fe40000000800 */
[C---:B------:R-:W-:Y:S02]  /*72b0*/  FMUL.FTZ R47, R3.reuse, R47 ;  /* 0x0000002f032f7220 */ /* 0x040fe40000410000 */
[C---:B------:R-:W-:Y:S02]  /*72c0*/  FMUL.FTZ R50, R3.reuse, R50 ;  /* 0x0000003203327220 */ /* 0x040fe40000410000 */
[C---:B------:R-:W-:Y:S01]  /*72d0*/  FMUL.FTZ R28, R132.reuse, R116 ;  /* 0x00000074841c7220 */ /* 0x040fe20000410000 */
[C---:B------:R-:W-:Y:S03]  /*72e0*/  HMMA.16816.F32.BF16 R24, R136.reuse, R30, R24 ;  /* 0x0000001e8818723c */ /* 0x040fe60000041818 */
[----:B------:R-:W1:Y:S01]  /*72f0*/  MUFU.EX2 R170, R170 ;  /* 0x000000aa00aa7308 */ /* 0x000e620000000800 */
        /* <DEDUP_REMOVED lines=10> */
[----:B------:R-:W3:Y:S01]  /*73a0*/  MUFU.EX2 R180, R180 ;  /* 0x000000b400b47308 */ /* 0x000ee20000000800 */
[C---:B------:R-:W-:Y:S02]  /*73b0*/  FMUL.FTZ R59, R3.reuse, R59 ;  /* 0x0000003b033b7220 */ /* 0x040fe40000410000 */
[C---:B------:R-:W-:Y:S01]  /*73c0*/  FMUL.FTZ R61, R132.reuse, R61 ;  /* 0x0000003d843d7220 */ /* 0x040fe20000410000 */
[C---:B------:R-:W-:Y:S01]  /*73d0*/  HMMA.16816.F32.BF16 R32, R136.reuse, R102, R32 ;  /* 0x000000668820723c */ /* 0x040fe20000041820 */
[----:B------:R-:W1:Y:S03]  /*73e0*/  LDSM.16.MT88.4 R100, [R184+UR4+0x2100] ;  /* 0x00210004b864783b */ /* 0x000e660008004200 */
[C---:B------:R-:W-:Y:S02]  /*73f0*/  FMUL.FTZ R62, R3.reuse, R62 ;  /* 0x0000003e033e7220 */ /* 0x040fe40000410000 */
[C---:B------:R-:W-:Y:S01]  /*7400*/  FMUL.FTZ R63, R3.reuse, R63 ;  /* 0x0000003f033f7220 */ /* 0x040fe20000410000 */
[----:B------:R-:W-:Y:S01]  /*7410*/  MUFU.EX2 R171, R171 ;  /* 0x000000ab00ab7308 */ /* 0x000fe20000000800 */
[C---:B------:R-:W-:Y:S04]  /*7420*/  HMMA.16816.F32.BF16 R36, R136.reuse, R104, R36 ;  /* 0x000000688824723c */ /* 0x040fe80000041824 */
[C---:B------:R-:W-:Y:S02]  /*7430*/  FMUL.FTZ R64, R132.reuse, R64 ;  /* 0x0000004084407220 */ /* 0x040fe40000410000 */
[C---:B------:R-:W-:Y:S02]  /*7440*/  FMUL.FTZ R65, R132.reuse, R65 ;  /* 0x0000004184417220 */ /* 0x040fe40000410000 */
[C---:B------:R-:W-:Y:S01]  /*7450*/  HMMA.16816.F32.BF16 R40, R136.reuse, R106, R40 ;  /* 0x0000006a8828723c */ /* 0x040fe20000041828 */
[----:B------:R-:W2:Y:S01]  /*7460*/  LDSM.16.MT88.4 R104, [R135+0x2100] ;  /* 0x002100008768783b */ /* 0x000ea20000004200 */
[----:B------:R-:W2:Y:S02]  /*7470*/  MUFU.EX2 R182, R182 ;  /* 0x000000b600b67308 */ /* 0x000ea40000000800 */
[C---:B------:R-:W-:Y:S02]  /*7480*/  FMUL.FTZ R66, R3.reuse, R66 ;  /* 0x0000004203427220 */ /* 0x040fe40000410000 */
[C---:B------:R-:W-:Y:S02]  /*7490*/  FMUL.FTZ R67, R3.reuse, R67 ;  /* 0x0000004303437220 */ /* 0x040fe40000410000 */
[C---:B-----5:R-:W-:Y:S04]  /*74a0*/  HMMA.16816.F32.BF16 R44, R136.reuse, R108, R44 ;  /* 0x0000006c882c723c */ /* 0x060fe8000004182c */
[C---:B------:R-:W-:Y:S01]  /*74b0*/  FMUL.FTZ R68, R132.reuse, R68 ;  /* 0x0000004484447220 */ /* 0x040fe20000410000 */
[----:B------:R-:W-:Y:S01]  /*74c0*/  MUFU.EX2 R169, R169 ;  /* 0x000000a900a97308 */ /* 0x000fe20000000800 */
[C---:B------:R-:W-:Y:S02]  /*74d0*/  FMUL.FTZ R69, R132.reuse, R69 ;  /* 0x0000004584457220 */ /* 0x040fe40000410000 */
[C---:B------:R-:W-:Y:S01]  /*74e0*/  HMMA.16816.F32.BF16 R48, R136.reuse, R110, R48 ;  /* 0x0000006e8830723c */ /* 0x040fe20000041830 */
[----:B------:R-:W5:Y:S03]  /*74f0*/  LDSM.16.MT88.4 R108, [R185+UR4+0x4100] ;  /* 0x00410004b96c783b */ /* 0x000f660008004200 */
[C---:B------:R-:W-:Y:S02]  /*7500*/  FMUL.FTZ R70, R3.reuse, R70 ;  /* 0x0000004603467220 */ /* 0x040fe40000410000 */
[C---:B------:R-:W-:Y:S01]  /*7510*/  FMUL.FTZ R71, R3.reuse, R71 ;  /* 0x0000004703477220 */ /* 0x040fe20000410000 */
[----:B------:R-:W3:Y:S01]  /*7520*/  MUFU.EX2 R176, R176 ;  /* 0x000000b000b07308 */ /* 0x000ee20000000800 */
[C---:B------:R-:W-:Y:S01]  /*7530*/  FMUL.FTZ R72, R132.reuse, R72 ;  /* 0x0000004884487220 */ /* 0x040fe20000410000 */
[C---:B-1----:R-:W-:Y:S03]  /*7540*/  HMMA.16816.F32.BF16 R52, R136.reuse, R100, R52 ;  /* 0x000000648834723c */ /* 0x042fe60000041834 */
        /* <DEDUP_REMOVED lines=8> */
[C---:B--2---:R-:W-:Y:S04]  /*75d0*/  HMMA.16816.F32.BF16 R60, R136.reuse, R104, R60 ;  /* 0x00000068883c723c */ /* 0x044fe8000004183c */
[C---:B------:R-:W-:Y:S01]  /*75e0*/  FMUL.FTZ R78, R3.reuse, R78 ;  /* 0x0000004e034e7220 */ /* 0x040fe20000410000 */
[----:B------:R-:W2:Y:S01]  /*75f0*/  MUFU.EX2 R172, R172 ;  /* 0x000000ac00ac7308 */ /* 0x000ea20000000800 */
[C---:B------:R-:W-:Y:S02]  /*7600*/  FMUL.FTZ R79, R3.reuse, R79 ;  /* 0x0000004f034f7220 */ /* 0x040fe40000410000 */
[C---:B------:R-:W-:Y:S01]  /*7610*/  HMMA.16816.F32.BF16 R64, R136.reuse, R106, R64 ;  /* 0x0000006a8840723c */ /* 0x040fe20000041840 */
[----:B------:R-:W2:Y:S03]  /*7620*/  LDSM.16.MT88.4 R104, [R184+UR4+0x4100] ;  /* 0x00410004b868783b */ /* 0x000ea60008004200 */
[C---:B------:R-:W-:Y:S02]  /*7630*/  FMUL.FTZ R80, R132.reuse, R80 ;  /* 0x0000005084507220 */ /* 0x040fe40000410000 */
[C---:B------:R-:W-:Y:S01]  /*7640*/  FMUL.FTZ R81, R132.reuse, R81 ;  /* 0x0000005184517220 */ /* 0x040fe20000410000 */
[----:B------:R-:W-:Y:S01]  /*7650*/  MUFU.EX2 R160, R160 ;  /* 0x000000a000a07308 */ /* 0x000fe20000000800 */
[C---:B-----5:R-:W-:Y:S04]  /*7660*/  HMMA.16816.F32.BF16 R68, R136.reuse, R108, R68 ;  /* 0x0000006c8844723c */ /* 0x060fe80000041844 */
[C---:B------:R-:W-:Y:S02]  /*7670*/  FMUL.FTZ R82, R3.reuse, R82 ;  /* 0x0000005203527220 */ /* 0x040fe40000410000 */
[C---:B------:R-:W-:Y:S02]  /*7680*/  FMUL.FTZ R83, R3.reuse, R83 ;  /* 0x0000005303537220 */ /* 0x040fe40000410000 */
[C---:B------:R-:W-:Y:S01]  /*7690*/  HMMA.16816.F32.BF16 R72, R136.reuse, R110, R72 ;  /* 0x0000006e8848723c */ /* 0x040fe20000041848 */
[----:B------:R-:W5:Y:S01]  /*76a0*/  LDSM.16.MT88.4 R108, [R135+0x4100] ;  /* 0x00410000876c783b */ /* 0x000f620000004200 */
[----:B------:R-:W3:Y:S02]  /*76b0*/  MUFU.EX2 R159, R159 ;  /* 0x0000009f009f7308 */ /* 0x000ee40000000800 */
[C---:B------:R-:W-:Y:S02]  /*76c0*/  FMUL.FTZ R84, R132.reuse, R84 ;  /* 0x0000005484547220 */ /* 0x040fe40000410000 */
[C---:B------:R-:W-:Y:S02]  /*76d0*/  FMUL.FTZ R85, R132.reuse, R85 ;  /* 0x0000005584557220 */ /* 0x040fe40000410000 */
[C---:B------:R-:W-:Y:S01]  /*76e0*/  FMUL.FTZ R86, R3.reuse, R86 ;  /* 0x0000005603567220 */ /* 0x040fe20000410000 */
[C---:B-1----:R-:W-:Y:S03]  /*76f0*/  HMMA.16816.F32.BF16 R76, R136.reuse, R100, R76 ;  /* 0x00000064884c723c */ /* 0x042fe6000004184c */
[C---:B------:R-:W-:Y:S01]  /*7700*/  FMUL.FTZ R87, R3.reuse, R87 ;  /* 0x0000005703577220 */ /* 0x040fe20000410000 */
[----:B------:R-:W-:Y:S01]  /*7710*/  MUFU.EX2 R157, R157 ;  /* 0x0000009d009d7308 */ /* 0x000fe20000000800 */
[C---:B------:R-:W-:Y:S02]  /*7720*/  FMUL.FTZ R88, R132.reuse, R88 ;  /* 0x0000005884587220 */ /* 0x040fe40000410000 */
[----:B------:R-:W-:Y:S01]  /*7730*/  FMUL.FTZ R89, R132, R89 ;  /* 0x0000005984597220 */ /* 0x000fe20000410000 */
[C---:B------:R-:W-:Y:S04]  /*7740*/  HMMA.16816.F32.BF16 R80, R136.reuse, R102, R80 ;  /* 0x000000668850723c */ /* 0x040fe80000041850 */
[C---:B------:R-:W-:Y:S01]  /*7750*/  FMUL.FTZ R90, R3.reuse, R90 ;  /* 0x0000005a035a7220 */ /* 0x040fe20000410000 */
[----:B------:R-:W-:Y:S01]  /*7760*/  F2FP.BF16.PACK_AB R100, R164, R161 ;  /* 0x000000a1a464723e */ /* 0x000fe200000010ff */
[C---:B------:R-:W-:Y:S01]  /*7770*/  FMUL.FTZ R91, R3.reuse, R91 ;  /* 0x0000005b035b7220 */ /* 0x040fe20000410000 */
[----:B------:R-:W-:Y:S01]  /*7780*/  F2FP.BF16.PACK_AB R102, R166, R163 ;  /* 0x000000a3a666723e */ /* 0x000fe200000010ff */
[C---:B--2---:R-:W-:Y:S01]  /*7790*/  HMMA.16816.F32.BF16 R84, R136.reuse, R104, R84 ;  /* 0x000000688854723c */ /* 0x044fe20000041854 */
[----:B------:R-:W-:Y:S03]  /*77a0*/  MUFU.EX2 R162, R162 ;  /* 0x000000a200a27308 */ /* 0x000fe60000000800 */
[----:B------:R-:W-:Y:S01]  /*77b0*/  FMUL.FTZ R92, R132, R92 ;  /* 0x0000005c845c7220 */ /* 0x000fe20000410000 */
[----:B----4-:R-:W-:Y:S01]  /*77c0*/  F2FP.BF16.PACK_AB R101, R168, R165 ;  /* 0x000000a5a865723e */ /* 0x010fe200000010ff */
[----:B------:R-:W-:Y:S01]  /*77d0*/  FMUL.FTZ R93, R132, R93 ;  /* 0x0000005d845d7220 */ /* 0x000fe20000410000 */
[----:B------:R-:W-:Y:S01]  /*77e0*/  F2FP.BF16.PACK_AB R103, R170, R167 ;  /* 0x000000a7aa67723e */ /* 0x000fe200000010ff */
[C---:B------:R-:W-:Y:S01]  /*77f0*/  HMMA.16816.F32.BF16 R88, R136.reuse, R106, R88 ;  /* 0x0000006a8858723c */ /* 0x040fe20000041858 */
[----:B------:R-:W1:Y:S02]  /*7800*/  LDSM.16.MT88.4 R104, [R135+0x900] ;  /* 0x000900008768783b */ /* 0x000e640000004200 */
[----:B------:R-:W-:Y:S01]  /*7810*/  MUFU.EX2 R158, R158 ;  /* 0x0000009e009e7308 */ /* 0x000fe20000000800 */
[C---:B------:R-:W-:Y:S02]  /*7820*/  FMUL.FTZ R94, R3.reuse, R94 ;  /* 0x0000005e035e7220 */ /* 0x040fe40000410000 */
[C---:B------:R-:W-:Y:S02]  /*7830*/  FMUL.FTZ R95, R3.reuse, R95 ;  /* 0x0000005f035f7220 */ /* 0x040fe40000410000 */
[C---:B------:R-:W-:Y:S04]  /*7840*/  FMUL.FTZ R96, R132.reuse, R96 ;  /* 0x0000006084607220 */ /* 0x040fe80000410000 */
[C---:B------:R-:W-:Y:S01]  /*7850*/  FMUL.FTZ R97, R132.reuse, R97 ;  /* 0x0000006184617220 */ /* 0x040fe20000410000 */
[C---:B-----5:R-:W-:Y:S01]  /*7860*/  HMMA.16816.F32.BF16 R92, R136.reuse, R108, R92 ;  /* 0x0000006c885c723c */ /* 0x060fe2000004185c */
[----:B------:R-:W2:Y:S02]  /*7870*/  MUFU.EX2 R177, R177 ;  /* 0x000000b100b17308 */ /* 0x000ea40000000800 */
[C---:B------:R-:W-:Y:S02]  /*7880*/  FMUL.FTZ R98, R3.reuse, R98 ;  /* 0x0000006203627220 */ /* 0x040fe40000410000 */
[C---:B------:R-:W-:Y:S02]  /*7890*/  FMUL.FTZ R99, R3.reuse, R99 ;  /* 0x0000006303637220 */ /* 0x040fe40000410000 */
[----:B------:R-:W-:Y:S02]  /*78a0*/  FFMA.FTZ R155, R3, R218, R155 ;  /* 0x000000da039b7223 */ /* 0x000fe4000001009b */
[----:B------:R-:W-:Y:S02]  /*78b0*/  FFMA.FTZ R153, R132, R217, R153 ;  /* 0x000000d984997223 */ /* 0x000fe40000010099 */
[----:B------:R-:W4:Y:S01]  /*78c0*/  MUFU.EX2 R156, R156 ;  /* 0x0000009c009c7308 */ /* 0x000f220000000800 */
[----:B------:R-:W-:Y:S01]  /*78d0*/  HMMA.16816.F32.BF16 R96, R136, R110, R96 ;  /* 0x0000006e8860723c */ /* 0x000fe20000041860 */
[----:B------:R-:W5:Y:S02]  /*78e0*/  LDSM.16.MT88.4 R108, [R135+0x2900] ;  /* 0x00290000876c783b */ /* 0x000f640000004200 */
[----:B------:R-:W-:Y:S01]  /*78f0*/  MOV R132, R2 ;  /* 0x0000000200847202 */ /* 0x000fe20000000f00 */
[----:B------:R-:W-:Y:S02]  /*7900*/  FADD.FTZ R150, R150, R153 ;  /* 0x0000009996967221 */ /* 0x000fe40000010000 */
[----:B------:R-:W-:Y:S02]  /*7910*/  FADD.FTZ R154, R154, R155 ;  /* 0x0000009b9a9a7221 */ /* 0x000fe40000010000 */
[C---:B------:R-:W-:Y:S01]  /*7920*/  HMMA.16816.F32.BF16 R4, R100.reuse, R112, R4 ;  /* 0x000000706404723c */ /* 0x040fe20000041804 */
[----:B------:R-:W-:Y:S04]  /*7930*/  LDSM.16.MT88.4 R136, [R184+UR4+0x3100] ;  /* 0x00310004b888783b */ /* 0x000fe80008004200 */
        /* <DEDUP_REMOVED lines=32> */
[C---:B-----5:R-:W-:Y:S08]  /*7b40*/  HMMA.16816.F32.BF16 R60, R100.reuse, R108, R60 ;  /* 0x0000006c643c723c */ /* 0x060ff0000004183c */
[C---:B------:R-:W-:Y:S01]  /*7b50*/  HMMA.16816.F32.BF16 R64, R100.reuse, R110, R64 ;  /* 0x0000006e6440723c */ /* 0x040fe20000041840 */
[----:B------:R-:W5:Y:S07]  /*7b60*/  LDSM.16.MT88.4 R108, [R135+0x4900] ;  /* 0x00490000876c783b */ /* 0x000f6e0000004200 */
[C---:B-1----:R-:W-:Y:S08]  /*7b70*/  HMMA.16816.F32.BF16 R68, R100.reuse, R104, R68 ;  /* 0x000000686444723c */ /* 0x042ff00000041844 */
[C---:B------:R-:W-:Y:S01]  /*7b80*/  HMMA.16816.F32.BF16 R72, R100.reuse, R106, R72 ;  /* 0x0000006a6448723c */ /* 0x040fe20000041848 */
[----:B------:R-:W1:Y:S07]  /*7b90*/  LDSM.16.MT88.4 R104, [R185+UR4+0x1100] ;  /* 0x00110004b968783b */ /* 0x000e6e0008004200 */
[C---:B------:R-:W-:Y:S08]  /*7ba0*/  HMMA.16816.F32.BF16 R76, R100.reuse, R112, R76 ;  /* 0x00000070644c723c */ /* 0x040ff0000004184c */
[C---:B------:R-:W-:Y:S01]  /*7bb0*/  HMMA.16816.F32.BF16 R80, R100.reuse, R114, R80 ;  /* 0x000000726450723c */ /* 0x040fe20000041850 */
[----:B------:R-:W1:Y:S07]  /*7bc0*/  LDSM.16.MT88.4 R112, [R133+0x1100] ;  /* 0x001100008570783b */ /* 0x000e6e0000004200 */
[C---:B------:R-:W-:Y:S08]  /*7bd0*/  HMMA.16816.F32.BF16 R84, R100.reuse, R116, R84 ;  /* 0x000000746454723c */ /* 0x040ff00000041854 */
[C---:B------:R-:W-:Y:S01]  /*7be0*/  HMMA.16816.F32.BF16 R88, R100.reuse, R118, R88 ;  /* 0x000000766458723c */ /* 0x040fe20000041858 */
[----:B------:R-:W2:Y:S07]  /*7bf0*/  LDSM.16.MT88.4 R116, [R135+0x1100] ;  /* 0x001100008774783b */ /* 0x000eae0000004200 */
[C---:B-----5:R-:W-:Y:S08]  /*7c00*/  HMMA.16816.F32.BF16 R92, R100.reuse, R108, R92 ;  /* 0x0000006c645c723c */ /* 0x060ff0000004185c */
[----:B------:R-:W-:Y:S01]  /*7c10*/  HMMA.16816.F32.BF16 R96, R100, R110, R96 ;  /* 0x0000006e6460723c */ /* 0x000fe20000041860 */
[----:B------:R-:W5:Y:S06]  /*7c20*/  LDSM.16.MT88.4 R108, [R135+0x3100] ;  /* 0x00310000876c783b */ /* 0x000f6c0000004200 */
[----:B---3--:R-:W-:Y:S01]  /*7c30*/  F2FP.BF16.PACK_AB R100, R180, R175 ;  /* 0x000000afb464723e */ /* 0x008fe200000010ff */
        /* <DEDUP_REMOVED lines=14> */
[C---:B------:R-:W-:Y:S08]  /*7d20*/  HMMA.16816.F32.BF16 R12, R100.reuse, R112, R12 ;  /* 0x00000070640c723c */ /* 0x040ff0000004180c */
[C---:B------:R-:W-:Y:S01]  /*7d30*/  HMMA.16816.F32.BF16 R16, R100.reuse, R114, R16 ;  /* 0x000000726410723c */ /* 0x040fe20000041810 */
[----:B------:R-:W3:Y:S07]  /*7d40*/  LDSM.16.MT88.4 R112, [R133+0x5100] ;  /* 0x005100008570783b */ /* 0x000eee0000004200 */
[C---:B------:R-:W-:Y:S08]  /*7d50*/  HMMA.16816.F32.BF16 R20, R100.reuse, R120, R20 ;  /* 0x000000786414723c */ /* 0x040ff00000041814 */
[C---:B------:R-:W-:Y:S01]  /*7d60*/  HMMA.16816.F32.BF16 R24, R100.reuse, R122, R24 ;  /* 0x0000007a6418723c */ /* 0x040fe20000041818 */
[----:B------:R-:W-:Y:S07]  /*7d70*/  LDSM.16.MT88.4 R120, [R135+0x1900] ;  /* 0x001900008778783b */ /* 0x000fee0000004200 */
[C---:B--2---:R-:W-:Y:S08]  /*7d80*/  HMMA.16816.F32.BF16 R28, R100.reuse, R116, R28 ;  /* 0x00000074641c723c */ /* 0x044ff0000004181c */
[C---:B------:R-:W-:Y:S01]  /*7d90*/  HMMA.16816.F32.BF16 R32, R100.reuse, R118, R32 ;  /* 0x000000766420723c */ /* 0x040fe20000041820 */
[----:B------:R-:W2:Y:S07]  /*7da0*/  LDSM.16.MT88.4 R116, [R184+UR4+0x5100] ;  /* 0x00510004b874783b */ /* 0x000eae0008004200 */
        /* <DEDUP_REMOVED lines=11> */
[C---:B-----5:R-:W-:Y:S04]  /*7e60*/  HMMA.16816.F32.BF16 R60, R100.reuse, R108, R60 ;  /* 0x0000006c643c723c */ /* 0x060fe8000004183c */
[----:B----4-:R-:W-:Y:S01]  /*7e70*/  F2FP.BF16.PACK_AB R139, R179, R156 ;  /* 0x0000009cb38b723e */ /* 0x010fe200000010ff */
[----:B------:R-:W-:Y:S02]  /*7e80*/  FADD.FTZ R158, R158, R173 ;  /* 0x000000ad9e9e7221 */ /* 0x000fe40000010000 */
[----:B------:R-:W-:Y:S01]  /*7e90*/  FADD.FTZ R160, R159, R160 ;  /* 0x000000a09fa07221 */ /* 0x000fe20000010000 */
[C---:B------:R-:W-:Y:S01]  /*7ea0*/  HMMA.16816.F32.BF16 R64, R100.reuse, R110, R64 ;  /* 0x0000006e6440723c */ /* 0x040fe20000041840 */
[----:B------:R-:W4:Y:S03]  /*7eb0*/  LDSM.16.MT88.4 R108, [R135+0x5100] ;  /* 0x00510000876c783b */ /* 0x000f260000004200 */
        /* <DEDUP_REMOVED lines=9> */
[C---:B------:R-:W-:Y:S01]  /*7f50*/  HMMA.16816.F32.BF16 R80, R100.reuse, R114, R80 ;  /* 0x000000726450723c */ /* 0x040fe20000041850 */
[----:B------:R-:W3:Y:S07]  /*7f60*/  LDSM.16.MT88.4 R112, [R184+UR4+0x1900] ;  /* 0x00190004b870783b */ /* 0x000eee0008004200 */
[C---:B--2---:R-:W-:Y:S08]  /*7f70*/  HMMA.16816.F32.BF16 R84, R100.reuse, R116, R84 ;  /* 0x000000746454723c */ /* 0x044ff00000041854 */
[C---:B------:R-:W-:Y:S08]  /*7f80*/  HMMA.16816.F32.BF16 R88, R100.reuse, R118, R88 ;  /* 0x000000766458723c */ /* 0x040ff00000041858 */
[C---:B----4-:R-:W-:Y:S08]  /*7f90*/  HMMA.16816.F32.BF16 R92, R100.reuse, R108, R92 ;  /* 0x0000006c645c723c */ /* 0x050ff0000004185c */
[----:B------:R-:W-:Y:S08]  /*7fa0*/  HMMA.16816.F32.BF16 R96, R100, R110, R96 ;  /* 0x0000006e6460723c */ /* 0x000ff00000041860 */
[C---:B------:R-:W-:Y:S01]  /*7fb0*/  HMMA.16816.F32.BF16 R128, R136.reuse, R124, R4 ;  /* 0x0000007c8880723c */ /* 0x040fe20000041804 */
[----:B------:R-:W2:Y:S07]  /*7fc0*/  LDSM.16.MT88.4 R4, [R184+UR4+0x3900] ;  /* 0x00390004b804783b */ /* 0x000eae0008004200 */
[C---:B------:R-:W-:Y:S01]  /*7fd0*/  HMMA.16816.F32.BF16 R124, R136.reuse, R126, R8 ;  /* 0x0000007e887c723c */ /* 0x040fe20000041808 */
[----:B------:R-:W4:Y:S07]  /*7fe0*/  LDSM.16.MT88.4 R8, [R135+0x3900] ;  /* 0x003900008708783b */ /* 0x000f2e0000004200 */
[C---:B-1----:R-:W-:Y:S07]  /*7ff0*/  HMMA.16816.F32.BF16 R100, R136.reuse, R104, R12 ;  /* 0x000000688864723c */ /* 0x042fee000004180c */
[----:B------:R-:W-:Y:S01]  /*8000*/  IADD3 R13, R219, -0x2, RZ ;  /* 0xfffffffedb0d7810 */ /* 0x000fe20007ffe0ff */
[C---:B------:R-:W-:Y:S03]  /*8010*/  HMMA.16816.F32.BF16 R104, R136.reuse, R106, R16 ;  /* 0x0000006a8868723c */ /* 0x040fe60000041810 */
[C---:B------:R-:W-:Y:S05]  /*8020*/  ISETP.GE.AND P0, PT, R13.reuse, R194, PT ;  /* 0x000000c20d00720c */ /* 0x040fea0003f06270 */
[C---:B---3--:R-:W-:Y:S08]  /*8030*/  HMMA.16816.F32.BF16 R108, R136.reuse, R112, R20 ;  /* 0x00000070886c723c */ /* 0x048ff00000041814 */
[C---:B------:R-:W-:Y:S04]  /*8040*/  HMMA.16816.F32.BF16 R112, R136.reuse, R114, R24 ;  /* 0x000000728870723c */ /* 0x040fe80000041818 */
[----:B------:R-:W-:Y:S01]  /*8050*/  @P0 SHF.R.S32.HI R16, RZ, 0x1f, R13 ;  /* 0x0000001fff100819 */ /* 0x000fe2000001140d */
[C---:B------:R-:W-:Y:S03]  /*8060*/  @P0 IMAD.WIDE.U32 R18, R13.reuse, c[0x0][0x1e0], RZ ;  /* 0x000078000d120a25 */ /* 0x040fe600078e00ff */
[C---:B------:R-:W-:Y:S04]  /*8070*/  HMMA.16816.F32.BF16 R116, R136.reuse, R120, R28 ;  /* 0x000000788874723c */ /* 0x040fe8000004181c */
[----:B------:R-:W-:Y:S01]  /*8080*/  @P0 SHF.L.U32 R24, R18, 0x6, RZ ;  /* 0x0000000612180819 */ /* 0x000fe200000006ff */
[----:B------:R-:W-:Y:S03]  /*8090*/  @P0 IMAD R16, R16, c[0x0][0x1e0], RZ ;  /* 0x0000780010100a24 */ /* 0x000fe600078e02ff */
[C---:B------:R-:W-:Y:S04]  /*80a0*/  HMMA.16816.F32.BF16 R120, R136.reuse, R122, R32 ;  /* 0x0000007a8878723c */ /* 0x040fe80000041820 */
[----:B------:R-:W-:Y:S02]  /*80b0*/  @P0 IMAD R16, R13, c[0x0][0x1e4], R16 ;  /* 0x000079000d100a24 */ /* 0x000fe400078e0210 */
[----:B------:R-:W1:Y:S02]  /*80c0*/  LDSM.16.MT88.4 R12, [R185+UR4+0x5900] ;  /* 0x00590004b90c783b */ /* 0x000e640008004200 */
[C---:B------:R-:W-:Y:S04]  /*80d0*/  HMMA.16816.F32.BF16 R36, R136.reuse, R140, R36 ;  /* 0x0000008c8824723c */ /* 0x040fe80000041824 */
[----:B------:R-:W-:Y:S02]  /*80e0*/  @P0 IADD3 R25, R19, R16, RZ ;  /* 0x0000001013190210 */ /* 0x000fe40007ffe0ff */
[----:B------:R-:W-:Y:S02]  /*80f0*/  @P0 IADD3 R16, P1, R24, R208, RZ ;  /* 0x000000d018100210 */ /* 0x000fe40007f3e0ff */
[C---:B------:R-:W-:Y:S04]  /*8100*/  HMMA.16816.F32.BF16 R40, R136.reuse, R142, R40 ;  /* 0x0000008e8828723c */ /* 0x040fe80000041828 */
[----:B------:R-:W-:Y:S04]  /*8110*/  @P0 SHF.L.U64.HI R25, R18, 0x6, R25 ;  /* 0x0000000612190819 */ /* 0x000fe80000010219 */
[C---:B------:R-:W-:Y:S08]  /*8120*/  HMMA.16816.F32.BF16 R44, R136.reuse, R144, R44 ;  /* 0x00000090882c723c */ /* 0x040ff0000004182c */
[C---:B------:R-:W-:Y:S08]  /*8130*/  HMMA.16816.F32.BF16 R48, R136.reuse, R146, R48 ;  /* 0x000000928830723c */ /* 0x040ff00000041830 */
[C---:B--2---:R-:W-:Y:S07]  /*8140*/  HMMA.16816.F32.BF16 R52, R136.reuse, R4, R52 ;  /* 0x000000048834723c */ /* 0x044fee0000041834 */
[C---:B------:R-:W-:Y:S01]  /*8150*/  @P0 IADD3.X R5, R25.reuse, R213, RZ, P1, !PT ;  /* 0x000000d519050210 */ /* 0x040fe20000ffe4ff */
[C---:B------:R-:W-:Y:S04]  /*8160*/  HMMA.16816.F32.BF16 R56, R136.reuse, R6, R56 ;  /* 0x000000068838723c */ /* 0x040fe80000041838 */
[C---:B------:R-:W-:Y:S04]  /*8170*/  @P0 LEA R20, P1, R16.reuse, c[0x0][0x1c8], 0x1 ;  /* 0x0000720010140a11 */ /* 0x040fe800078208ff */
[C---:B----4-:R-:W-:Y:S04]  /*8180*/  HMMA.16816.F32.BF16 R60, R136.reuse, R8, R60 ;  /* 0x00000008883c723c */ /* 0x050fe8000004183c */
[----:B------:R-:W-:Y:S02]  /*8190*/  @P0 LEA.HI.X R21, R16, c[0x0][0x1cc], R5, 0x1, P1 ;  /* 0x0000730010150a11 */ /* 0x000fe400008f0c05 */
[----:B------:R-:W2:Y:S01]  /*81a0*/  LDSM.16.MT88.4 R16, [R133+0x5900] ;  /* 0x005900008510783b */ /* 0x000ea20000004200 */
[----:B------:R-:W-:Y:S01]  /*81b0*/  @P0 IADD3 R4, P1, R24, R225, RZ ;  /* 0x000000e118040210 */ /* 0x000fe20007f3e0ff */
[C---:B------:R-:W-:Y:S04]  /*81c0*/  HMMA.16816.F32.BF16 R64, R136.reuse, R10, R64 ;  /* 0x0000000a8840723c */ /* 0x040fe80000041840 */
[C---:B------:R-:W-:Y:S02]  /*81d0*/  @P0 IADD3.X R5, R25.reuse, R224, RZ, P1, !PT ;  /* 0x000000e019050210 */ /* 0x040fe40000ffe4ff */
        /* <DEDUP_REMOVED lines=41> */
[C---:B------:R-:W-:Y:S02]  /*8470*/  ISETP.GT.AND P0, PT, R219.reuse, R230, PT ;  /* 0x000000e6db00720c */ /* 0x040fe40003f04270 */
[----:B------:R-:W-:Y:S05]  /*8480*/  IADD3 R219, R219, -0x1, RZ ;  /* 0xffffffffdbdb7810 */ /* 0x000fea0007ffe0ff */
[----:B------:R-:W0:Y:S01]  /*8490*/  LDGDEPBAR ;  /* 0x00000000000079af */ /* 0x000e220000000000 */
[----:B-1----:R-:W-:Y:S05]  /*84a0*/  MOV R3, R0 ;  /* 0x0000000000037202 */ /* 0x002fea0000000f00 */
[----:B------:R-:W-:-:S05]  /*84b0*/  @P0 BRA `(.L_x_2221) ;  /* 0xffffcb6000000947 */ /* 0x000fca000383ffff */
.L_x_2212:
        /* <DEDUP_REMOVED lines=18> */
.L_x_2223:
[----:B------:R-:W-:-:S04]  /*85e0*/  MOV R3, c[0x0][0x32c] ;  /* 0x0000cb0000037a02 */ /* 0x000fc80000000f00 */
[----:B------:R-:W-:-:S13]  /*85f0*/  ISETP.NE.AND P0, PT, R3, 0x1, PT ;  /* 0x000000010300780c */ /* 0x000fda0003f05270 */
[----:B------:R-:W-:-:S05]  /*8600*/  @P0 IMAD.HI.U32 R3, R5, c[0x0][0x330], RZ ;  /* 0x0000cc0005030a27 */ /* 0x000fca00078e00ff */
[----:B------:R-:W-:-:S05]  /*8610*/  @P0 SHF.R.U32.HI R5, RZ, c[0x0][0x334], R3 ;  /* 0x0000cd00ff050a19 */ /* 0x000fca0000011603 */
.L_x_2224:
[----:B------:R-:W-:-:S05]  /*8620*/  IMAD R5, R5, c[0x0][0x32c], RZ ;  /* 0x0000cb0005057a24 */ /* 0x000fca00078e02ff */
[----:B------:R-:W-:-:S04]  /*8630*/  IMNMX R4, R4, R5, !PT ;  /* 0x0000000504047217 */ /* 0x000fc80007800200 */
.L_x_2222:
        /* <DEDUP_REMOVED lines=21> */
.L_x_2226:
[----:B------:R-:W-:Y:S04]  /*8790*/  DEPBAR.LE SB0, 0x2 ;  /* 0x000080800000791a */ /* 0x000fe80000000000 */
[----:B------:R-:W-:Y:S01]  /*87a0*/  BAR.SYNC.DEFER_BLOCKING 0x0 ;  /* 0x0000000000007b1d */ /* 0x000fe20000010000 */
[----:B------:R-:W-:Y:S01]  /*87b0*/  UIMAD UR4, UR5, 0x6000, URZ ;  /* 0x00006000050478a4 */ /* 0x000fe2000f8e023f */
[----:B------:R-:W-:Y:S01]  /*87c0*/  ISETP.GE.AND P0, PT, R194, R221, PT ;  /* 0x000000ddc200720c */ /* 0x000fe20003f06270 */
[----:B------:R-:W-:Y:S01]  /*87d0*/  UIADD3 UR7, UR5, 0x1, URZ ;  /* 0x0000000105077890 */ /* 0x000fe2000fffe03f */
[----:B------:R-:W-:Y:S01]  /*87e0*/  IADD3 R219, R221, -0x1, RZ ;  /* 0xffffffffdddb7810 */ /* 0x000fe20007ffe0ff */
[----:B------:R-:W-:Y:S04]  /*87f0*/  UISETP.GE.AND UP0, UPT, UR5, 0x1, UPT ;  /* 0x000000010500788c */ /* 0x000fe8000bf06270 */
[----:B------:R-:W-:Y:S06]  /*8800*/  USEL UR5, UR7, URZ, !UP0 ;  /* 0x0000003f07057287 */ /* 0x000fec000c000000 */
[----:B------:R-:W-:Y:S01]  /*8810*/  @!P0 SHF.R.S32.HI R153, RZ, 0x1f, R219 ;  /* 0x0000001fff998819 */ /* 0x000fe200000114db */
[----:B------:R-:W-:Y:S04]  /*8820*/  @!P0 IMAD.WIDE.U32 R4, R219, c[0x0][0x208], RZ ;  /* 0x00008200db048a25 */ /* 0x000fe800078e00ff */
[----:B------:R-:W-:Y:S01]  /*8830*/  @!P0 IMAD R153, R153, c[0x0][0x208], RZ ;  /* 0x0000820099998a24 */ /* 0x000fe200078e02ff */
[----:B------:R-:W-:Y:S01]  /*8840*/  @!P0 SHF.L.U32 R0, R4, 0x6, RZ ;  /* 0x0000000604008819 */ /* 0x000fe200000006ff */
[----:B------:R-:W-:Y:S01]  /*8850*/  @!P0 IMAD R171, R216, 0x6000, R215 ;  /* 0x00006000d8ab8824 */ /* 0x000fe200078e02d7 */
[----:B------:R-:W-:Y:S01]  /*8860*/  LDSM.16.M88.4 R32, [R192] ;  /* 0x00000000c020783b */ /* 0x000fe20000000200 */
[----:B------:R-:W-:Y:S05]  /*8870*/  @!P0 IMAD R153, R219, c[0x0][0x20c], R153 ;  /* 0x00008300db998a24 */ /* 0x000fea00078e0299 */
[----:B------:R-:W-:Y:S02]  /*8880*/  @!P0 IADD3 R153, R5, R153, RZ ;  /* 0x0000009905998210 */ /* 0x000fe40007ffe0ff */
[----:B------:R-:W1:Y:S01]  /*8890*/  LDSM.16.M88.4 R8, [R190+UR4+0xc100] ;  /* 0x00c10004be08783b */ /* 0x000e620008000200 */
[----:B------:R-:W-:Y:S02]  /*88a0*/  @!P0 IADD3 R5, P1, R0, R206, RZ ;  /* 0x000000ce00058210 */ /* 0x000fe40007f3e0ff */
[----:B------:R-:W-:Y:S04]  /*88b0*/  @!P0 SHF.L.U64.HI R153, R4, 0x6, R153 ;  /* 0x0000000604998819 */ /* 0x000fe80000010299 */
[----:B------:R-:W-:Y:S01]  /*88c0*/  @!P0 IADD3.X R2, R153, R211, RZ, P1, !PT ;  /* 0x000000d399028210 */ /* 0x000fe20000ffe4ff */
[----:B------:R-:W2:Y:S01]  /*88d0*/  LDSM.16.M88.4 R16, [R190+UR4+0xc900] ;  /* 0x00c90004be10783b */ /* 0x000ea20008000200 */
[C---:B------:R-:W-:Y:S04]  /*88e0*/  @!P0 LEA R160, P1, R5.reuse, c[0x0][0x1f8], 0x1 ;  /* 0x00007e0005a08a11 */ /* 0x040fe800078208ff */
[----:B------:R-:W-:Y:S02]  /*88f0*/  @!P0 LEA.HI.X R161, R5, c[0x0][0x1fc], R2, 0x1, P1 ;  /* 0x00007f0005a18a11 */ /* 0x000fe400008f0c02 */
[----:B------:R-:W-:Y:S01]  /*8900*/  IADD3 R2, R190, UR4, RZ ;  /* 0x00000004be027c10 */ /* 0x000fe2000fffe0ff */
[----:B------:R-:W3:Y:S01]  /*8910*/  LDSM.16.M88.4 R24, [R190+UR4+0xd100] ;  /* 0x00d10004be18783b */ /* 0x000ee20008000200 */
[----:B------:R-:W-:Y:S02]  /*8920*/  @!P0 IADD3 R12, P1, R0, R183, RZ ;  /* 0x000000b7000c8210 */ /* 0x000fe40007f3e0ff */
[----:B------:R-:W-:Y:S02]  /*8930*/  IADD3 R135, R191, R2, RZ ;  /* 0x00000002bf877210 */ /* 0x000fe40007ffe0ff */
[C---:B------:R-:W-:Y:S02]  /*8940*/  @!P0 IADD3.X R13, R153.reuse, R182, RZ, P1, !PT ;  /* 0x000000b6990d8210 */ /* 0x040fe40000ffe4ff */
[----:B------:R-:W-:Y:S01]  /*8950*/  IADD3 R172, R134, R135, RZ ;  /* 0x0000008786ac7210 */ /* 0x000fe20007ffe0ff */
[----:B------:R-:W4:Y:S01]  /*8960*/  LDSM.16.M88.4 R136, [R190+UR4+0xd900] ;  /* 0x00d90004be88783b */ /* 0x000f220008000200 */
[C---:B------:R-:W-:Y:S04]  /*8970*/  @!P0 LEA R164, P1, R12.reuse, c[0x0][0x1f8], 0x1 ;  /* 0x00007e000ca48a11 */ /* 0x040fe800078208ff */
[----:B------:R-:W-:Y:S02]  /*8980*/  @!P0 LEA.HI.X R165, R12, c[0x0][0x1fc], R13, 0x1, P1 ;  /* 0x00007f000ca58a11 */ /* 0x000fe400008f0c0d */
[----:B------:R-:W-:Y:S01]  /*8990*/  @!P0 IADD3 R21, P1, R0, R181, RZ ;  /* 0x000000b500158210 */ /* 0x000fe20007f3e0ff */
[----:B------:R-:W-:Y:S03]  /*89a0*/  LDSM.16.M88.4 R140, [R188] ;  /* 0x00000000bc8c783b */ /* 0x000fe60000000200 */
[----:B------:R-:W-:Y:S02]  /*89b0*/  @!P0 IADD3.X R20, R153, R180, RZ, P1, !PT ;  /* 0x000000b499148210 */ /* 0x000fe40000ffe4ff */
[C---:B------:R-:W-:Y:S01]  /*89c0*/  @!P0 LEA R166, P1, R21.reuse, c[0x0][0x1f8], 0x1 ;  /* 0x00007e0015a68a11 */ /* 0x040fe200078208ff */
[C---:B-1----:R-:W-:Y:S02]  /*89d0*/  HMMA.16816.F32.BF16 R4, R32.reuse, R8, RZ ;  /* 0x000000082004723c */ /* 0x042fe400000418ff */
[----:B------:R-:W1:Y:S01]  /*89e0*/  LDSM.16.M88.4 R144, [R135+0xc100] ;  /* 0x00c100008790783b */ /* 0x000e620000000200 */
[----:B------:R-:W-:Y:S02]  /*89f0*/  @!P0 LEA.HI.X R167, R21, c[0x0][0x1fc], R20, 0x1, P1 ;  /* 0x00007f0015a78a11 */ /* 0x000fe400008f0c14 */
[----:B------:R-:W-:Y:S03]  /*8a00*/  @!P0 IADD3 R0, P1, R199, R0, RZ ;  /* 0x00000000c7008210 */ /* 0x000fe60007f3e0ff */
[C---:B------:R-:W-:Y:S02]  /*8a10*/  HMMA.16816.F32.BF16 R8, R32.reuse, R10, RZ ;  /* 0x0000000a2008723c */ /* 0x040fe400000418ff */
[----:B------:R-:W5:Y:S02]  /*8a20*/  LDSM.16.M88.4 R148, [R135+0xc900] ;  /* 0x00c900008794783b */ /* 0x000f640000000200 */
[----:B------:R-:W-:Y:S02]  /*8a30*/  @!P0 IADD3.X R153, R198, R153, RZ, P1, !PT ;  /* 0x00000099c6998210 */ /* 0x000fe40000ffe4ff */
[----:B------:R-:W-:Y:S02]  /*8a40*/  @!P0 IADD3 R28, P1, R0, R206, RZ ;  /* 0x000000ce001c8210 */ /* 0x000fe40007f3e0ff */
[C---:B--2---:R-:W-:Y:S04]  /*8a50*/  HMMA.16816.F32.BF16 R12, R32.reuse, R16, RZ ;  /* 0x00000010200c723c */ /* 0x044fe800000418ff */
[C---:B------:R-:W-:Y:S02]  /*8a60*/  @!P0 IADD3.X R29, R153.reuse, R211, RZ, P1, !PT ;  /* 0x000000d3991d8210 */ /* 0x040fe40000ffe4ff */
[C---:B------:R-:W-:Y:S02]  /*8a70*/  @!P0 LEA R168, P1, R28.reuse, c[0x0][0x1f8], 0x1 ;  /* 0x00007e001ca88a11 */ /* 0x040fe400078208ff */
[C---:B------:R-:W-:Y:S04]  /*8a80*/  HMMA.16816.F32.BF16 R16, R32.reuse, R18, RZ ;  /* 0x000000122010723c */ /* 0x040fe800000418ff */
[----:B------:R-:W-:Y:S02]  /*8a90*/  @!P0 LEA.HI.X R169, R28, c[0x0][0x1fc], R29, 0x1, P1 ;  /* 0x00007f001ca98a11 */ /* 0x000fe400008f0c1d */
[C---:B------:R-:W-:Y:S02]  /*8aa0*/  @!P0 IADD3 R155, P1, R0.reuse, R183, RZ ;  /* 0x000000b7009b8210 */ /* 0x040fe40007f3e0ff */
[C---:B---3--:R-:W-:Y:S04]  /*8ab0*/  HMMA.16816.F32.BF16 R20, R32.reuse, R24, RZ ;  /* 0x000000182014723c */ /* 0x048fe800000418ff */
[----:B------:R-:W-:Y:S02]  /*8ac0*/  @!P0 IADD3.X R132, R153, R182, RZ, P1, !PT ;  /* 0x000000b699848210 */ /* 0x000fe40000ffe4ff */
[C---:B------:R-:W-:Y:S02]  /*8ad0*/  @!P0 LEA R174, P1, R155.reuse, c[0x0][0x1f8], 0x1 ;  /* 0x00007e009bae8a11 */ /* 0x040fe400078208ff */
[C---:B------:R-:W-:Y:S04]  /*8ae0*/  HMMA.16816.F32.BF16 R24, R32.reuse, R26, RZ ;  /* 0x0000001a2018723c */ /* 0x040fe800000418ff */
[----:B------:R-:W-:Y:S02]  /*8af0*/  @!P0 LEA.HI.X R175, R155, c[0x0][0x1fc], R132, 0x1, P1 ;  /* 0x00007f009baf8a11 */ /* 0x000fe400008f0c84 */
[----:B------:R-:W-:Y:S02]  /*8b00*/  @!P0 IADD3 R0, P1, R0, R181, RZ ;  /* 0x000000b500008210 */ /* 0x000fe40007f3e0ff */
[C---:B----4-:R-:W-:Y:S04]  /*8b10*/  HMMA.16816.F32.BF16 R28, R32.reuse, R136, RZ ;  /* 0x00000088201c723c */ /* 0x050fe800000418ff */
[----:B------:R-:W-:Y:S02]  /*8b20*/  @!P0 IADD3.X R153, R153, R180, RZ, P1, !PT ;  /* 0x000000b499998210 */ /* 0x000fe40000ffe4ff */
[C---:B------:R-:W-:Y:S02]  /*8b30*/  @!P0 LEA R222, P1, R0.reuse, c[0x0][0x1f8], 0x1 ;  /* 0x00007e0000de8a11 */ /* 0x040fe400078208ff */
[----:B------:R-:W-:Y:S01]  /*8b40*/  HMMA.16816.F32.BF16 R32, R32, R138, RZ ;  /* 0x0000008a2020723c */ /* 0x000fe200000418ff */
[----:B------:R-:W2:Y:S03]  /*8b50*/  LDSM.16.M88.4 R136, [R135+0xd100] ;  /* 0x00d100008788783b */ /* 0x000ea60000000200 */
[----:B------:R-:W-:Y:S02]  /*8b60*/  @!P0 LEA.HI.X R223, R0, c[0x0][0x1fc], R153, 0x1, P1 ;  /* 0x00007f0000df8a11 */ /* 0x000fe400008f0c99 */
[-C--:B------:R-:W-:Y:S02]  /*8b70*/  IADD3 R0, R134, R2.reuse, RZ ;  /* 0x0000000286007210 */ /* 0x080fe40007ffe0ff */
[C---:B-1----:R-:W-:Y:S01]  /*8b80*/  HMMA.16816.F32.BF16 R4, R140.reuse, R144, R4 ;  /* 0x000000908c04723c */ /* 0x042fe20000041804 */
[----:B------:R-:W1:Y:S04]  /*8b90*/  LDSM.16.M88.4 R152, [R135+0xd900] ;  /* 0x00d900008798783b */ /* 0x000e680000000200 */
[----:B------:R-:W-:Y:S03]  /*8ba0*/  IADD3 R2, R191, R2, R134 ;  /* 0x00000002bf027210 */ /* 0x000fe60007ffe086 */
[C---:B------:R-:W-:Y:S01]  /*8bb0*/  HMMA.16816.F32.BF16 R8, R140.reuse, R146, R8 ;  /* 0x000000928c08723c */ /* 0x040fe20000041808 */
[----:B------:R-:W-:Y:S01]  /*8bc0*/  @!PT LDS RZ, [RZ] ;  /* 0x00000000fffff984 */ /* 0x000fe20000000800 */
[----:B------:R-:W-:Y:S01]  /*8bd0*/  @!PT LDS RZ, [RZ] ;  /* 0x00000000fffff984 */ /* 0x000fe20000000800 */
[----:B------:R-:W-:Y:S01]  /*8be0*/  @!PT LDS RZ, [RZ] ;  /* 0x00000000fffff984 */ /* 0x000fe20000000800 */
[----:B------:R3:W-:Y:S07]  /*8bf0*/  @!P0 LDGSTS.E.BYPASS.LTC128B.128 [R171], [R160.64], !P5 ;  /* 0x00000000a0ab8fae */ /* 0x0007ee000e901d48 */
        /* <DEDUP_REMOVED lines=9> */
[----:B------:R2:W-:Y:S07]  /*8c90*/  @!P0 LDGSTS.E.BYPASS.LTC128B.128 [R171+0x5000], [R222.64], !P6 ;  /* 0x05000000deab8fae */ /* 0x0005ee000f101d48 */
[----:B------:R-:W-:Y:S01]  /*8ca0*/  HMMA.16816.F32.BF16 R32, R140, R154, R32 ;  /* 0x0000009a8c20723c */ /* 0x000fe20000041820 */
[----:B------:R-:W-:Y:S08]  /*8cb0*/  LDSM.16.M88.4 R144, [R187] ;  /* 0x00000000bb90783b */ /* 0x000ff00000000200 */
[----:B------:R-:W1:Y:S08]  /*8cc0*/  LDSM.16.M88.4 R156, [R0+0xc100] ;  /* 0x00c10000009c783b */ /* 0x000e700000000200 */
[----:B---3--:R-:W3:Y:S08]  /*8cd0*/  LDSM.16.M88.4 R160, [R0+0xc900] ;  /* 0x00c9000000a0783b */ /* 0x008ef00000000200 */
[----:B------:R-:W5:Y:S08]  /*8ce0*/  LDSM.16.M88.4 R148, [R0+0xd100] ;  /* 0x00d100000094783b */ /* 0x000f700000000200 */
[----:B------:R-:W0:Y:S08]  /*8cf0*/  LDGDEPBAR ;  /* 0x00000000000079af */ /* 0x000e300000000000 */
[----:B----4-:R-:W4:Y:S01]  /*8d00*/  LDSM.16.M88.4 R164, [R0+0xd900] ;  /* 0x00d9000000a4783b */ /* 0x010f220000000200 */
[C---:B-1----:R-:W-:Y:S07]  /*8d10*/  HMMA.16816.F32.BF16 R4, R144.reuse, R156, R4 ;  /* 0x0000009c9004723c */ /* 0x042fee0000041804 */
[----:B------:R-:W-:Y:S01]  /*8d20*/  LDSM.16.M88.4 R136, [R186] ;  /* 0x00000000ba88783b */ /* 0x000fe20000000200 */
[C---:B------:R-:W-:Y:S07]  /*8d30*/  HMMA.16816.F32.BF16 R8, R144.reuse, R158, R8 ;  /* 0x0000009e9008723c */ /* 0x040fee0000041808 */
[----:B--2---:R-:W1:Y:S01]  /*8d40*/  LDSM.16.M88.4 R168, [R172+0xc100] ;  /* 0x00c10000aca8783b */ /* 0x004e620000000200 */
[C---:B---3--:R-:W-:Y:S07]  /*8d50*/  HMMA.16816.F32.BF16 R12, R144.reuse, R160, R12 ;  /* 0x000000a0900c723c */ /* 0x048fee000004180c */
[----:B------:R-:W2:Y:S01]  /*8d60*/  LDSM.16.M88.4 R140, [R172+0xc900] ;  /* 0x00c90000ac8c783b */ /* 0x000ea20000000200 */
[C---:B------:R-:W-:Y:S07]  /*8d70*/  HMMA.16816.F32.BF16 R16, R144.reuse, R162, R16 ;  /* 0x000000a29010723c */ /* 0x040fee0000041810 */
[----:B------:R-:W3:Y:S01]  /*8d80*/  LDSM.16.M88.4 R152, [R172+0xd100] ;  /* 0x00d10000ac98783b */ /* 0x000ee20000000200 */
[C---:B-----5:R-:W-:Y:S07]  /*8d90*/  HMMA.16816.F32.BF16 R20, R144.reuse, R148, R20 ;  /* 0x000000949014723c */ /* 0x060fee0000041814 */
[----:B------:R-:W5:Y:S01]  /*8da0*/  LDSM.16.M88.4 R156, [R172+0xd900] ;  /* 0x00d90000ac9c783b */ /* 0x000f620000000200 */
[C---:B------:R-:W-:Y:S07]  /*8db0*/  HMMA.16816.F32.BF16 R24, R144.reuse, R150, R24 ;  /* 0x000000969018723c */ /* 0x040fee0000041818 */
[----:B------:R-:W-:Y:S01]  /*8dc0*/  LDSM.16.M88.4 R148, [R190+UR4+0xe100] ;  /* 0x00e10004be94783b */ /* 0x000fe20008000200 */
[C---:B----4-:R-:W-:Y:S07]  /*8dd0*/  HMMA.16816.F32.BF16 R28, R144.reuse, R164, R28 ;  /* 0x000000a4901c723c */ /* 0x050fee000004181c */
[----:B------:R-:W-:Y:S01]  /*8de0*/  LDSM.16.M88.4 R160, [R190+UR4+0xe900] ;  /* 0x00e90004bea0783b */ /* 0x000fe20008000200 */
[----:B------:R-:W-:Y:S07]  /*8df0*/  HMMA.16816.F32.BF16 R32, R144, R166, R32 ;  /* 0x000000a69020723c */ /* 0x000fee0000041820 */
[----:B------:R-:W4:Y:S01]  /*8e00*/  LDSM.16.M88.4 R144, [R192+0x4000] ;  /* 0x00400000c090783b */ /* 0x000f220000000200 */
[C---:B-1----:R-:W-:Y:S07]  /*8e10*/  HMMA.16816.F32.BF16 R4, R136.reuse, R168, R4 ;  /* 0x000000a88804723c */ /* 0x042fee0000041804 */
[----:B------:R-:W-:Y:S01]  /*8e20*/  LDSM.16.M88.4 R164, [R188+0x4000] ;  /* 0x00400000bca4783b */ /* 0x000fe20000000200 */
[C---:B------:R-:W-:Y:S07]  /*8e30*/  HMMA.16816.F32.BF16 R8, R136.reuse, R170, R8 ;  /* 0x000000aa8808723c */ /* 0x040fee0000041808 */
[----:B------:R-:W-:Y:S01]  /*8e40*/  LDSM.16.M88.4 R168, [R135+0xe100] ;  /* 0x00e1000087a8783b */ /* 0x000fe20000000200 */
[C---:B--2---:R-:W-:Y:S08]  /*8e50*/  HMMA.16816.F32.BF16 R12, R136.reuse, R140, R12 ;  /* 0x0000008c880c723c */ /* 0x044ff0000004180c */
[C---:B------:R-:W-:Y:S01]  /*8e60*/  HMMA.16816.F32.BF16 R16, R136.reuse, R142, R16 ;  /* 0x0000008e8810723c */ /* 0x040fe20000041810 */
[----:B------:R-:W1:Y:S07]  /*8e70*/  LDSM.16.M88.4 R140, [R190+UR4+0xf100] ;  /* 0x00f10004be8c783b */ /* 0x000e6e0008000200 */
[C---:B---3--:R-:W-:Y:S08]  /*8e80*/  HMMA.16816.F32.BF16 R20, R136.reuse, R152, R20 ;  /* 0x000000988814723c */ /* 0x048ff00000041814 */
[C---:B------:R-:W-:Y:S01]  /*8e90*/  HMMA.16816.F32.BF16 R24, R136.reuse, R154, R24 ;  /* 0x0000009a8818723c */ /* 0x040fe20000041818 */
[----:B------:R-:W2:Y:S07]  /*8ea0*/  LDSM.16.M88.4 R152, [R190+UR4+0xf900] ;  /* 0x00f90004be98783b */ /* 0x000eae0008000200 */
[C---:B-----5:R-:W-:Y:S08]  /*8eb0*/  HMMA.16816.F32.BF16 R28, R136.reuse, R156, R28 ;  /* 0x0000009c881c723c */ /* 0x060ff0000004181c */
        /* <DEDUP_REMOVED lines=76> */
[C---:B------:R-:W-:Y:S08]  /*9380*/  HMMA.16816.F32.BF16 R24, R144.reuse, R150, R24 ;  /* 0x000000969018723c */ /* 0x040ff00000041818 */
[C---:B------:R-:W-:Y:S08]  /*9390*/  HMMA.16816.F32.BF16 R28, R144.reuse, R152, R28 ;  /* 0x00000098901c723c */ /* 0x040ff0000004181c */
[----:B------:R-:W-:Y:S01]  /*93a0*/  HMMA.16816.F32.BF16 R32, R144, R154, R32 ;  /* 0x0000009a9020723c */ /* 0x000fe20000041820 */
[----:B------:R-:W3:Y:S07]  /*93b0*/  LDSM.16.M88.4 R144, [R2+0x10900] ;  /* 0x010900000290783b */ /* 0x000eee0000000200 */
[C---:B-----5:R-:W-:Y:S08]  /*93c0*/  HMMA.16816.F32.BF16 R4, R160.reuse, R164, R4 ;  /* 0x000000a4a004723c */ /* 0x060ff00000041804 */
[C---:B------:R-:W-:Y:S08]  /*93d0*/  HMMA.16816.F32.BF16 R8, R160.reuse, R166, R8 ;  /* 0x000000a6a008723c */ /* 0x040ff00000041808 */
[C---:B----4-:R-:W-:Y:S08]  /*93e0*/  HMMA.16816.F32.BF16 R12, R160.reuse, R140, R12 ;  /* 0x0000008ca00c723c */ /* 0x050ff0000004180c */
[C---:B------:R-:W-:Y:S01]  /*93f0*/  HMMA.16816.F32.BF16 R16, R160.reuse, R142, R16 ;  /* 0x0000008ea010723c */ /* 0x040fe20000041810 */
[----:B------:R-:W4:Y:S07]  /*9400*/  LDSM.16.M88.4 R140, [R2+0x11100] ;  /* 0x01110000028c783b */ /* 0x000f2e0000000200 */
[C---:B-1----:R-:W-:Y:S08]  /*9410*/  HMMA.16816.F32.BF16 R20, R160.reuse, R156, R20 ;  /* 0x0000009ca014723c */ /* 0x042ff00000041814 */
[C---:B------:R-:W-:Y:S08]  /*9420*/  HMMA.16816.F32.BF16 R24, R160.reuse, R158, R24 ;  /* 0x0000009ea018723c */ /* 0x040ff00000041818 */
[C---:B--2---:R-:W-:Y:S08]  /*9430*/  HMMA.16816.F32.BF16 R28, R160.reuse, R136, R28 ;  /* 0x00000088a01c723c */ /* 0x044ff0000004181c */
[----:B------:R-:W-:Y:S01]  /*9440*/  HMMA.16816.F32.BF16 R32, R160, R138, R32 ;  /* 0x0000008aa020723c */ /* 0x000fe20000041820 */
[----:B------:R1:W2:Y:S01]  /*9450*/  LDSM.16.M88.4 R136, [R2+0x11900] ;  /* 0x011900000288783b */ /* 0x0002a20000000200 */
[----:B------:R-:W-:Y:S06]  /*9460*/  DEPBAR.LE SB0, 0x2 ;  /* 0x000080800000791a */ /* 0x000fec0000000000 */
[C---:B------:R-:W-:Y:S01]  /*9470*/  HMMA.16816.F32.BF16 R4, R168.reuse, R172, R4 ;  /* 0x000000aca804723c */ /* 0x040fe20000041804 */
[----:B------:R-:W-:Y:S07]  /*9480*/  BAR.SYNC.DEFER_BLOCKING 0x0 ;  /* 0x0000000000007b1d */ /* 0x000fee0000010000 */
[C---:B------:R-:W-:Y:S08]  /*9490*/  HMMA.16816.F32.BF16 R8, R168.reuse, R174, R8 ;  /* 0x000000aea808723c */ /* 0x040ff00000041808 */
[C---:B---3--:R-:W-:Y:S08]  /*94a0*/  HMMA.16816.F32.BF16 R12, R168.reuse, R144, R12 ;  /* 0x00000090a80c723c */ /* 0x048ff0000004180c */
[C---:B------:R-:W-:Y:S01]  /*94b0*/  HMMA.16816.F32.BF16 R16, R168.reuse, R146, R16 ;  /* 0x00000092a810723c */ /* 0x040fe20000041810 */
[----:B------:R-:W-:Y:S03]  /*94c0*/  LDSM.16.MT88.4 R148, [R185+UR4+0x2900] ;  /* 0x00290004b994783b */ /* 0x000fe60008004200 */
[----:B------:R-:W-:Y:S02]  /*94d0*/  FMNMX.FTZ R0, R4, R133, !PT ;  /* 0x0000008504007209 */ /* 0x000fe40007810000 */
[----:B------:R-:W-:Y:S02]  /*94e0*/  FMNMX.FTZ R132, R6, R3, !PT ;  /* 0x0000000306847209 */ /* 0x000fe40007810000 */
[C---:B----4-:R-:W-:Y:S04]  /*94f0*/  HMMA.16816.F32.BF16 R20, R168.reuse, R140, R20 ;  /* 0x0000008ca814723c */ /* 0x050fe80000041814 */
[----:B------:R-:W-:Y:S03]  /*9500*/  FMNMX.FTZ R135, R5, R0, !PT ;  /* 0x0000000005877209 */ /* 0x000fe60007810000 */
[----:B------:R-:W-:Y:S01]  /*9510*/  FMNMX.FTZ R141, R7, R132, !PT ;  /* 0x00000084078d7209 */ /* 0x000fe20007810000 */
[C---:B------:R-:W-:Y:S04]  /*9520*/  HMMA.16816.F32.BF16 R24, R168.reuse, R142, R24 ;  /* 0x0000008ea818723c */ /* 0x040fe80000041818 */
[----:B------:R-:W-:Y:S02]  /*9530*/  FMNMX.FTZ R0, R8, R135, !PT ;  /* 0x0000008708007209 */ /* 0x000fe40007810000 */
[----:B-1----:R-:W-:Y:S02]  /*9540*/  FMNMX.FTZ R2, R10, R141, !PT ;  /* 0x0000008d0a027209 */ /* 0x002fe40007810000 */
        /* <DEDUP_REMOVED lines=34> */
[----:B-1----:R-:W-:Y:S07]  /*9770*/  FMNMX.FTZ R2, R137, R2, !PT ;  /* 0x0000000289027209 */ /* 0x002fee0007810000 */
[----:B------:R-:W1:Y:S01]  /*9780*/  LDSM.16.MT88.4 R136, [R185+UR4+0x100] ;  /* 0x00010004b988783b */ /* 0x000e620008004200 */
[C---:B------:R-:W-:Y:S02]  /*9790*/  FADD.FTZ R133, -R2.reuse, R133 ;  /* 0x0000008502857221 */ /* 0x040fe40000010100 */
[----:B------:R-:W-:Y:S01]  /*97a0*/  FMUL.FTZ R165, R2, c[0x0][0x2d0] ;  /* 0x0000b40002a57a20 */ /* 0x000fe20000410000 */
[----:B--2---:R-:W-:Y:S01]  /*97b0*/  FMNMX.FTZ R0, R135, R0, !PT ;  /* 0x0000000087007209 */ /* 0x004fe20007810000 */
[----:B------:R-:W-:Y:S02]  /*97c0*/  FMUL.FTZ R132, R133, c[0x0][0x2d0] ;  /* 0x0000b40085847a20 */ /* 0x000fe40000410000 */
[----:B------:R-:W-:Y:S02]  /*97d0*/  FFMA.FTZ R157, R8, c[0x0][0x2d0], -R165 ;  /* 0x0000b400089d7a23 */ /* 0x000fe400000108a5 */
[C---:B------:R-:W-:Y:S02]  /*97e0*/  FADD.FTZ R133, -R0.reuse, R3 ;  /* 0x0000000300857221 */ /* 0x040fe40000010100 */
[----:B------:R-:W-:Y:S01]  /*97f0*/  FMUL.FTZ R160, R0, c[0x0][0x2d0] ;  /* 0x0000b40000a07a20 */ /* 0x000fe20000410000 */
[----:B------:R-:W2:Y:S01]  /*9800*/  MUFU.EX2 R132, R132 ;  /* 0x0000008400847308 */ /* 0x000ea20000000800 */
[----:B------:R-:W-:Y:S02]  /*9810*/  FMUL.FTZ R3, R133, c[0x0][0x2d0] ;  /* 0x0000b40085037a20 */ /* 0x000fe40000410000 */
[--C-:B------:R-:W-:Y:S02]  /*9820*/  FFMA.FTZ R152, R9, c[0x0][0x2d0], -R165.reuse ;  /* 0x0000b40009987a23 */ /* 0x100fe400000108a5 */
[--C-:B------:R-:W-:Y:S02]  /*9830*/  FFMA.FTZ R155, R10, c[0x0][0x2d0], -R160.reuse ;  /* 0x0000b4000a9b7a23 */ /* 0x100fe400000108a0 */
[--C-:B------:R-:W-:Y:S02]  /*9840*/  FFMA.FTZ R156, R11, c[0x0][0x2d0], -R160.reuse ;  /* 0x0000b4000b9c7a23 */ /* 0x100fe400000108a0 */
[--C-:B------:R-:W-:Y:S01]  /*9850*/  FFMA.FTZ R153, R4, c[0x0][0x2d0], -R165.reuse ;  /* 0x0000b40004997a23 */ /* 0x100fe200000108a5 */
[----:B------:R-:W3:Y:S01]  /*9860*/  MUFU.EX2 R3, R3 ;  /* 0x0000000300037308 */ /* 0x000ee20000000800 */
[--C-:B------:R-:W-:Y:S01]  /*9870*/  FFMA.FTZ R154, R5, c[0x0][0x2d0], -R165.reuse ;  /* 0x0000b400059a7a23 */ /* 0x100fe200000108a5 */
[----:B------:R-:W-:Y:S01]  /*9880*/  IADD3 R4, R185, UR4, RZ ;  /* 0x00000004b9047c10 */ /* 0x000fe2000fffe0ff */
[--C-:B------:R-:W-:Y:S02]  /*9890*/  FFMA.FTZ R158, R6, c[0x0][0x2d0], -R160.reuse ;  /* 0x0000b400069e7a23 */ /* 0x100fe400000108a0 */
[--C-:B------:R-:W-:Y:S01]  /*98a0*/  FFMA.FTZ R159, R7, c[0x0][0x2d0], -R160.reuse ;  /* 0x0000b400079f7a23 */ /* 0x100fe200000108a0 */
[----:B------:R-:W-:Y:S01]  /*98b0*/  IADD3 R133, R189, R4, RZ ;  /* 0x00000004bd857210 */ /* 0x000fe20007ffe0ff */
[--C-:B------:R-:W-:Y:S02]  /*98c0*/  FFMA.FTZ R163, R16, c[0x0][0x2d0], -R165.reuse ;  /* 0x0000b40010a37a23 */ /* 0x100fe400000108a5 */
[--C-:B------:R-:W-:Y:S01]  /*98d0*/  FFMA.FTZ R164, R17, c[0x0][0x2d0], -R165.reuse ;  /* 0x0000b40011a47a23 */ /* 0x100fe200000108a5 */
[----:B------:R-:W-:Y:S01]  /*98e0*/  MUFU.EX2 R153, R153 ;  /* 0x0000009900997308 */ /* 0x000fe20000000800 */
[----:B------:R-:W4:Y:S01]  /*98f0*/  LDSM.16.MT88.4 R140, [R133+0x100] ;  /* 0x00010000858c783b */ /* 0x000f220000004200 */
[--C-:B------:R-:W-:Y:S02]  /*9900*/  FFMA.FTZ R168, R18, c[0x0][0x2d0], -R160.reuse ;  /* 0x0000b40012a87a23 */ /* 0x100fe400000108a0 */
[C---:B--2---:R-:W-:Y:S02]  /*9910*/  FMUL.FTZ R4, R132.reuse, R128 ;  /* 0x0000008084047220 */ /* 0x044fe40000410000 */
[C---:B------:R-:W-:Y:S02]  /*9920*/  FMUL.FTZ R5, R132.reuse, R129 ;  /* 0x0000008184057220 */ /* 0x040fe40000410000 */
[C---:B------:R-:W-:Y:S02]  /*9930*/  FMUL.FTZ R8, R132.reuse, R124 ;  /* 0x0000007c84087220 */ /* 0x040fe40000410000 */
[----:B------:R-:W2:Y:S01]  /*9940*/  MUFU.EX2 R154, R154 ;  /* 0x0000009a009a7308 */ /* 0x000ea20000000800 */
[C---:B------:R-:W-:Y:S02]  /*9950*/  FMUL.FTZ R9, R132.reuse, R125 ;  /* 0x0000007d84097220 */ /* 0x040fe40000410000 */
[C---:B------:R-:W-:Y:S02]  /*9960*/  FMUL.FTZ R100, R132.reuse, R100 ;  /* 0x0000006484647220 */ /* 0x040fe40000410000 */
[C---:B---3--:R-:W-:Y:S02]  /*9970*/  FMUL.FTZ R6, R3.reuse, R130 ;  /* 0x0000008203067220 */ /* 0x048fe40000410000 */
[C---:B------:R-:W-:Y:S02]  /*9980*/  FMUL.FTZ R7, R3.reuse, R131 ;  /* 0x0000008303077220 */ /* 0x040fe40000410000 */
[C---:B------:R-:W-:Y:S01]  /*9990*/  FMUL.FTZ R10, R3.reuse, R126 ;  /* 0x0000007e030a7220 */ /* 0x040fe20000410000 */
[----:B------:R-:W-:Y:S01]  /*99a0*/  MUFU.EX2 R157, R157 ;  /* 0x0000009d009d7308 */ /* 0x000fe20000000800 */
[C---:B------:R-:W-:Y:S02]  /*99b0*/  FMUL.FTZ R11, R3.reuse, R127 ;  /* 0x0000007f030b7220 */ /* 0x040fe40000410000 */
[----:B------:R-:W3:Y:S01]  /*99c0*/  LDSM.16.MT88.4 R124, [R184+UR4+0x100] ;  /* 0x00010004b87c783b */ /* 0x000ee20008004200 */
        /* <DEDUP_REMOVED lines=37> */
[----:B------:R-:W-:Y:S01]  /*9c20*/  LDSM.16.MT88.4 R16, [R133+0x900] ;  /* 0x000900008510783b */ /* 0x000fe20000004200 */
[--C-:B------:R-:W-:Y:S02]  /*9c30*/  FFMA.FTZ R170, R22, c[0x0][0x2d0], -R160.reuse ;  /* 0x0000b40016aa7a23 */ /* 0x100fe400000108a0 */
[--C-:B------:R-:W-:Y:S02]  /*9c40*/  FFMA.FTZ R171, R23, c[0x0][0x2d0], -R160.reuse ;  /* 0x0000b40017ab7a23 */ /* 0x100fe400000108a0 */
[--C-:B------:R-:W-:Y:S02]  /*9c50*/  FFMA.FTZ R172, R26, c[0x0][0x2d0], -R160.reuse ;  /* 0x0000b4001aac7a23 */ /* 0x100fe400000108a0 */
[--C-:B------:R-:W-:Y:S02]  /*9c60*/  FFMA.FTZ R173, R27, c[0x0][0x2d0], -R160.reuse ;  /* 0x0000b4001bad7a23 */ /* 0x100fe400000108a0 */
[C---:B------:R-:W-:Y:S01]  /*9c70*/  FMUL.FTZ R40, R132.reuse, R40 ;  /* 0x0000002884287220 */ /* 0x040fe20000410000 */
[----:B------:R-:W2:Y:S01]  /*9c80*/  MUFU.EX2 R164, R164 ;  /* 0x000000a400a47308 */ /* 0x000ea20000000800 */
[----:B------:R-:W-:Y:S01]  /*9c90*/  FMUL.FTZ R41, R132, R41 ;  /* 0x0000002984297220 */ /* 0x000fe20000410000 */
[----:B-----5:R-:W-:Y:S01]  /*9ca0*/  F2FP.BF16.PACK_AB R131, R156, R155 ;  /* 0x0000009b9c83723e */ /* 0x020fe200000010ff */
[C---:B------:R-:W-:Y:S02]  /*9cb0*/  FMUL.FTZ R42, R3.reuse, R42 ;  /* 0x0000002a032a7220 */ /* 0x040fe40000410000 */
[----:B------:R-:W-:Y:S02]  /*9cc0*/  FMUL.FTZ R43, R3, R43 ;  /* 0x0000002b032b7220 */ /* 0x000fe40000410000 */
[C---:B------:R-:W-:Y:S02]  /*9cd0*/  FMUL.FTZ R44, R132.reuse, R44 ;  /* 0x0000002c842c7220 */ /* 0x040fe40000410000 */
        /* <DEDUP_REMOVED lines=9> */
[C---:B----4-:R-:W-:Y:S01]  /*9d70*/  HMMA.16816.F32.BF16 R100, R128.reuse, R140, R100 ;  /* 0x0000008c8064723c */ /* 0x050fe20000041864 */
[----:B------:R-:W4:Y:S03]  /*9d80*/  LDSM.16.MT88.4 R136, [R135+0x100] ;  /* 0x000100008788783b */ /* 0x000f260000004200 */
        /* <DEDUP_REMOVED lines=8> */
[C---:B---3--:R-:W-:Y:S01]  /*9e10*/  HMMA.16816.F32.BF16 R108, R128.reuse, R124, R108 ;  /* 0x0000007c806c723c */ /* 0x048fe2000004186c */
[----:B------:R-:W-:Y:S03]  /*9e20*/  LDSM.16.MT88.4 R144, [R135+0x900] ;  /* 0x000900008790783b */ /* 0x000fe60000004200 */
[C---:B------:R-:W-:Y:S02]  /*9e30*/  FMUL.FTZ R52, R132.reuse, R52 ;  /* 0x0000003484347220 */ /* 0x040fe40000410000 */
[C---:B------:R-:W-:Y:S02]  /*9e40*/  FMUL.FTZ R53, R132.reuse, R53 ;  /* 0x0000003584357220 */ /* 0x040fe40000410000 */
[C---:B------:R-:W-:Y:S01]  /*9e50*/  HMMA.16816.F32.BF16 R112, R128.reuse, R126, R112 ;  /* 0x0000007e8070723c */ /* 0x040fe20000041870 */
[----:B------:R-:W3:Y:S01]  /*9e60*/  LDSM.16.MT88.4 R124, [R133+0x2100] ;  /* 0x00210000857c783b */ /* 0x000ee20000004200 */
        /* <DEDUP_REMOVED lines=8> */
[C---:B----4-:R-:W-:Y:S03]  /*9ef0*/  HMMA.16816.F32.BF16 R116, R128.reuse, R136, R116 ;  /* 0x000000888074723c */ /* 0x050fe60000041874 */
[C---:B------:R-:W-:Y:S02]  /*9f00*/  FMUL.FTZ R60, R132.reuse, R60 ;  /* 0x0000003c843c7220 */ /* 0x040fe40000410000 */
[C---:B------:R-:W-:Y:S02]  /*9f10*/  FMUL.FTZ R61, R132.reuse, R61 ;  /* 0x0000003d843d7220 */ /* 0x040fe40000410000 */
[C---:B------:R-:W-:Y:S01]  /*9f20*/  FMUL.FTZ R62, R3.reuse, R62 ;  /* 0x0000003e033e7220 */ /* 0x040fe20000410000 */
[C---:B------:R-:W-:Y:S01]  /*9f30*/  HMMA.16816.F32.BF16 R120, R128.reuse, R138, R120 ;  /* 0x0000008a8078723c */ /* 0x040fe20000041878 */
[----:B------:R-:W4:Y:S03]  /*9f40*/  LDSM.16.MT88.4 R136, [R184+UR4+0x2100] ;  /* 0x00210004b888783b */ /* 0x000f260008004200 */
[C---:B------:R-:W-:Y:S02]  /*9f50*/  FMUL.FTZ R63, R3.reuse, R63 ;  /* 0x0000003f033f7220 */ /* 0x040fe40000410000 */
[C---:B------:R-:W-:Y:S02]  /*9f60*/  FMUL.FTZ R64, R132.reuse, R64 ;  /* 0x0000004084407220 */ /* 0x040fe40000410000 */
[C---:B-----5:R-:W-:Y:S04]  /*9f70*/  HMMA.16816.F32.BF16 R36, R128.reuse, R140, R36 ;  /* 0x0000008c8024723c */ /* 0x060fe80000041824 */
[C---:B------:R-:W-:Y:S02]  /*9f80*/  FMUL.FTZ R65, R132.reuse, R65 ;  /* 0x0000004184417220 */ /* 0x040fe40000410000 */
[C---:B------:R-:W-:Y:S02]  /*9f90*/  FMUL.FTZ R66, R3.reuse, R66 ;  /* 0x0000004203427220 */ /* 0x040fe40000410000 */
[C---:B------:R-:W-:Y:S01]  /*9fa0*/  HMMA.16816.F32.BF16 R40, R128.reuse, R142, R40 ;  /* 0x0000008e8028723c */ /* 0x040fe20000041828 */
[----:B------:R-:W5:Y:S03]  /*9fb0*/  LDSM.16.MT88.4 R140, [R135+0x2100] ;  /* 0x00210000878c783b */ /* 0x000f660000004200 */
[C---:B------:R-:W-:Y:S02]  /*9fc0*/  FMUL.FTZ R67, R3.reuse, R67 ;  /* 0x0000004303437220 */ /* 0x040fe40000410000 */
[C---:B------:R-:W-:Y:S02]  /*9fd0*/  FMUL.FTZ R68, R132.reuse, R68 ;  /* 0x0000004484447220 */ /* 0x040fe40000410000 */
[C---:B---3--:R-:W-:Y:S04]  /*9fe0*/  HMMA.16816.F32.BF16 R44, R128.reuse, R124, R44 ;  /* 0x0000007c802c723c */ /* 0x048fe8000004182c */
[C---:B------:R-:W-:Y:S02]  /*9ff0*/  FMUL.FTZ R69, R132.reuse, R69 ;  /* 0x0000004584457220 */ /* 0x040fe40000410000 */
[C---:B------:R-:W-:Y:S02]  /*a000*/  FMUL.FTZ R70, R3.reuse, R70 ;  /* 0x0000004603467220 */ /* 0x040fe40000410000 */
[C---:B------:R-:W-:Y:S01]  /*a010*/  HMMA.16816.F32.BF16 R48, R128.reuse, R126, R48 ;  /* 0x0000007e8030723c */ /* 0x040fe20000041830 */
[----:B------:R-:W3:Y:S03]  /*a020*/  LDSM.16.MT88.4 R124, [R185+UR4+0x4100] ;  /* 0x00410004b97c783b */ /* 0x000ee60008004200 */
[C---:B------:R-:W-:Y:S02]  /*a030*/  FMUL.FTZ R71, R3.reuse, R71 ;  /* 0x0000004703477220 */ /* 0x040fe40000410000 */
[C---:B------:R-:W-:Y:S02]  /*a040*/  FMUL.FTZ R72, R132.reuse, R72 ;  /* 0x0000004884487220 */ /* 0x040fe40000410000 */
[C---:B------:R-:W-:Y:S01]  /*a050*/  FMUL.FTZ R73, R132.reuse, R73 ;  /* 0x0000004984497220 */ /* 0x040fe20000410000 */
[C---:B----4-:R-:W-:Y:S03]  /*a060*/  HMMA.16816.F32.BF16 R52, R128.reuse, R136, R52 ;  /* 0x000000888034723c */ /* 0x050fe60000041834 */
[C---:B------:R-:W-:Y:S02]  /*a070*/  FMUL.FTZ R74, R3.reuse, R74 ;  /* 0x0000004a034a7220 */ /* 0x040fe40000410000 */
[C---:B------:R-:W-:Y:S02]  /*a080*/  FMUL.FTZ R75, R3.reuse, R75 ;  /* 0x0000004b034b7220 */ /* 0x040fe40000410000 */
[C---:B------:R-:W-:Y:S01]  /*a090*/  FMUL.FTZ R76, R132.reuse, R76 ;  /* 0x0000004c844c7220 */ /* 0x040fe20000410000 */
[C---:B------:R-:W-:Y:S01]  /*a0a0*/  HMMA.16816.F32.BF16 R56, R128.reuse, R138, R56 ;  /* 0x0000008a8038723c */ /* 0x040fe20000041838 */
[----:B------:R-:W4:Y:S03]  /*a0b0*/  LDSM.16.MT88.4 R136, [R133+0x4100] ;  /* 0x004100008588783b */ /* 0x000f260000004200 */
        /* <DEDUP_REMOVED lines=17> */
[C---:B----4-:R-:W-:Y:S03]  /*a1d0*/  HMMA.16816.F32.BF16 R76, R128.reuse, R136, R76 ;  /* 0x00000088804c723c */ /* 0x050fe6000004184c */
[C---:B------:R-:W-:Y:S02]  /*a1e0*/  FMUL.FTZ R88, R132.reuse, R88 ;  /* 0x0000005884587220 */ /* 0x040fe40000410000 */
[----:B------:R-:W-:Y:S02]  /*a1f0*/  FMUL.FTZ R89, R132, R89 ;  /* 0x0000005984597220 */ /* 0x000fe40000410000 */
[----:B------:R-:W-:Y:S01]  /*a200*/  FMUL.FTZ R90, R3, R90 ;  /* 0x0000005a035a7220 */ /* 0x000fe20000410000 */
[C---:B------:R-:W-:Y:S01]  /*a210*/  HMMA.16816.F32.BF16 R80, R128.reuse, R138, R80 ;  /* 0x0000008a8050723c */ /* 0x040fe20000041850 */
[----:B------:R-:W4:Y:S03]  /*a220*/  LDSM.16.MT88.4 R136, [R185+UR4+0x900] ;  /* 0x00090004b988783b */ /* 0x000f260008004200 */
[--C-:B------:R-:W-:Y:S02]  /*a230*/  FFMA.FTZ R161, R12, c[0x0][0x2d0], -R165.reuse ;  /* 0x0000b4000ca17a23 */ /* 0x100fe400000108a5 */
[--C-:B------:R-:W-:Y:S02]  /*a240*/  FFMA.FTZ R162, R13, c[0x0][0x2d0], -R165.reuse ;  /* 0x0000b4000da27a23 */ /* 0x100fe400000108a5 */
[C---:B-----5:R-:W-:Y:S02]  /*a250*/  HMMA.16816.F32.BF16 R84, R128.reuse, R140, R84 ;  /* 0x0000008c8054723c */ /* 0x060fe40000041854 */
[----:B------:R-:W-:Y:S02]  /*a260*/  MUFU.EX2 R161, R161 ;  /* 0x000000a100a17308 */ /* 0x000fe40000000800 */
[--C-:B------:R-:W-:Y:S01]  /*a270*/  FFMA.FTZ R166, R14, c[0x0][0x2d0], -R160.reuse ;  /* 0x0000b4000ea67a23 */ /* 0x100fe200000108a0 */
[----:B--2---:R-:W-:Y:S01]  /*a280*/  F2FP.BF16.PACK_AB R14, R164, R163 ;  /* 0x000000a3a40e723e */ /* 0x004fe200000010ff */
[--C-:B------:R-:W-:Y:S01]  /*a290*/  FFMA.FTZ R167, R15, c[0x0][0x2d0], -R160.reuse ;  /* 0x0000b4000fa77a23 */ /* 0x100fe200000108a0 */
[----:B-1----:R-:W-:Y:S01]  /*a2a0*/  F2FP.BF16.PACK_AB R15, R169, R168 ;  /* 0x000000a8a90f723e */ /* 0x002fe200000010ff */
[C---:B------:R-:W-:Y:S04]  /*a2b0*/  FMUL.FTZ R91, R3.reuse, R91 ;  /* 0x0000005b035b7220 */ /* 0x040fe80000410000 */
[----:B------:R-:W-:Y:S01]  /*a2c0*/  MUFU.EX2 R166, R166 ;  /* 0x000000a600a67308 */ /* 0x000fe20000000800 */
[C---:B------:R-:W-:Y:S02]  /*a2d0*/  FMUL.FTZ R92, R132.reuse, R92 ;  /* 0x0000005c845c7220 */ /* 0x040fe40000410000 */
[C---:B------:R-:W-:Y:S01]  /*a2e0*/  HMMA.16816.F32.BF16 R88, R128.reuse, R142, R88 ;  /* 0x0000008e8058723c */ /* 0x040fe20000041858 */
[----:B------:R-:W1:Y:S02]  /*a2f0*/  LDSM.16.MT88.4 R140, [R184+UR4+0x900] ;  /* 0x00090004b88c783b */ /* 0x000e640008004200 */
[C---:B------:R-:W-:Y:S02]  /*a300*/  FMUL.FTZ R93, R132.reuse, R93 ;  /* 0x0000005d845d7220 */ /* 0x040fe40000410000 */
[C---:B------:R-:W-:Y:S02]  /*a310*/  FMUL.FTZ R94, R3.reuse, R94 ;  /* 0x0000005e035e7220 */ /* 0x040fe40000410000 */
[----:B------:R-:W2:Y:S01]  /*a320*/  MUFU.EX2 R162, R162 ;  /* 0x000000a200a27308 */ /* 0x000ea20000000800 */
[C---:B------:R-:W-:Y:S04]  /*a330*/  FMUL.FTZ R95, R3.reuse, R95 ;  /* 0x0000005f035f7220 */ /* 0x040fe80000410000 */
[C---:B------:R-:W-:Y:S02]  /*a340*/  FMUL.FTZ R96, R132.reuse, R96 ;  /* 0x0000006084607220 */ /* 0x040fe40000410000 */
[----:B------:R-:W-:Y:S01]  /*a350*/  FMUL.FTZ R97, R132, R97 ;  /* 0x0000006184617220 */ /* 0x000fe20000410000 */
[C---:B---3--:R-:W-:Y:S02]  /*a360*/  HMMA.16816.F32.BF16 R92, R128.reuse, R124, R92 ;  /* 0x0000007c805c723c */ /* 0x048fe4000004185c */
[----:B------:R-:W3:Y:S01]  /*a370*/  MUFU.EX2 R167, R167 ;  /* 0x000000a700a77308 */ /* 0x000ee20000000800 */
[C---:B------:R-:W-:Y:S02]  /*a380*/  FMUL.FTZ R98, R3.reuse, R98 ;  /* 0x0000006203627220 */ /* 0x040fe40000410000 */
[C---:B------:R-:W-:Y:S02]  /*a390*/  FMUL.FTZ R99, R3.reuse, R99 ;  /* 0x0000006303637220 */ /* 0x040fe40000410000 */
[----:B------:R-:W-:Y:S02]  /*a3a0*/  FFMA.FTZ R32, R32, c[0x0][0x2d0], -R165 ;  /* 0x0000b40020207a23 */ /* 0x000fe400000108a5 */
[----:B------:R-:W-:Y:S03]  /*a3b0*/  FFMA.FTZ R34, R34, c[0x0][0x2d0], -R160 ;  /* 0x0000b40022227a23 */ /* 0x000fe600000108a0 */
[----:B------:R-:W-:Y:S01]  /*a3c0*/  HMMA.16816.F32.BF16 R96, R128, R126, R96 ;  /* 0x0000007e8060723c */ /* 0x000fe20000041860 */
[----:B------:R-:W5:Y:S01]  /*a3d0*/  LDSM.16.MT88.4 R124, [R133+0x2900] ;  /* 0x00290000857c783b */ /* 0x000f620000004200 */
[----:B------:R-:W-:Y:S01]  /*a3e0*/  MUFU.EX2 R32, R32 ;  /* 0x0000002000207308 */ /* 0x000fe20000000800 */
[----:B------:R-:W-:Y:S01]  /*a3f0*/  FFMA.FTZ R158, R3, R218, R158 ;  /* 0x000000da039e7223 */ /* 0x000fe2000001009e */
[----:B--2---:R-:W-:Y:S01]  /*a400*/  F2FP.BF16.PACK_AB R12, R162, R161 ;  /* 0x000000a1a20c723e */ /* 0x004fe200000010ff */
[----:B------:R-:W-:Y:S02]  /*a410*/  FFMA.FTZ R153, R132, R217, R153 ;  /* 0x000000d984997223 */ /* 0x000fe40000010099 */
[----:B------:R-:W-:Y:S02]  /*a420*/  FADD.FTZ R158, R159, R158 ;  /* 0x0000009e9f9e7221 */ /* 0x000fe40000010000 */
[----:B------:R-:W2:Y:S03]  /*a430*/  LDSM.16.MT88.4 R128, [R184+UR4+0x2900] ;  /* 0x00290004b880783b */ /* 0x000ea60008004200 */
[----:B------:R-:W-:Y:S01]  /*a440*/  MUFU.EX2 R34, R34 ;  /* 0x0000002200227308 */ /* 0x000fe20000000800 */
[----:B------:R-:W-:Y:S01]  /*a450*/  FADD.FTZ R3, R155, R158 ;  /* 0x0000009e9b037221 */ /* 0x000fe20000010000 */
[----:B---3--:R-:W-:Y:S01]  /*a460*/  F2FP.BF16.PACK_AB R13, R167, R166 ;  /* 0x000000a6a70d723e */ /* 0x008fe200000010ff */
[----:B------:R-:W-:Y:S02]  /*a470*/  FADD.FTZ R154, R154, R153 ;  /* 0x000000999a9a7221 */ /* 0x000fe40000010000 */
[----:B------:R-:W-:Y:S02]  /*a480*/  FADD.FTZ R3, R156, R3 ;  /* 0x000000039c037221 */ /* 0x000fe40000010000 */
[----:B------:R-:W-:Y:S02]  /*a490*/  FADD.FTZ R157, R157, R154 ;  /* 0x0000009a9d9d7221 */ /* 0x000fe40000010000 */
[C---:B----4-:R-:W-:Y:S05]  /*a4a0*/  HMMA.16816.F32.BF16 R4, R12.reuse, R136, R4 ;  /* 0x000000880c04723c */ /* 0x050fea0000041804 */
[----:B------:R-:W-:Y:S02]  /*a4b0*/  FADD.FTZ R166, R166, R3 ;  /* 0x00000003a6a67221 */ /* 0x000fe40000010000 */
[----:B------:R-:W-:Y:S01]  /*a4c0*/  FADD.FTZ R152, R152, R157 ;  /* 0x0000009d98987221 */ /* 0x000fe20000010000 */
        /* <DEDUP_REMOVED lines=11> */
[C---:B-1----:R-:W-:Y:S04]  /*a580*/  HMMA.16816.F32.BF16 R108, R12.reuse, R140, R108 ;  /* 0x0000008c0c6c723c */ /* 0x042fe8000004186c */
[----:B------:R-:W-:Y:S04]  /*a590*/  FADD.FTZ R163, R164, R163 ;  /* 0x000000a3a4a37221 */ /* 0x000fe80000010000 */
[C---:B------:R-:W-:Y:S01]  /*a5a0*/  HMMA.16816.F32.BF16 R112, R12.reuse, R142, R112 ;  /* 0x0000008e0c70723c */ /* 0x040fe20000041870 */
[----:B------:R-:W-:Y:S07]  /*a5b0*/  LDSM.16.MT88.4 R140, [R135+0x4900] ;  /* 0x00490000878c783b */ /* 0x000fee0000004200 */
[C---:B------:R-:W-:Y:S08]  /*a5c0*/  HMMA.16816.F32.BF16 R116, R12.reuse, R144, R116 ;  /* 0x000000900c74723c */ /* 0x040ff00000041874 */
[C---:B------:R-:W-:Y:S01]  /*a5d0*/  HMMA.16816.F32.BF16 R120, R12.reuse, R146, R120 ;  /* 0x000000920c78723c */ /* 0x040fe20000041878 */
[----:B------:R-:W-:Y:S07]  /*a5e0*/  LDSM.16.MT88.4 R144, [R184+UR4+0x1100] ;  /* 0x00110004b890783b */ /* 0x000fee0008004200 */
[C---:B------:R-:W-:Y:S07]  /*a5f0*/  HMMA.16816.F32.BF16 R36, R12.reuse, R148, R36 ;  /* 0x000000940c24723c */ /* 0x040fee0000041824 */
[--C-:B------:R-:W-:Y:S01]  /*a600*/  FFMA.FTZ R148, R20, c[0x0][0x2d0], -R165.reuse ;  /* 0x0000b40014947a23 */ /* 0x100fe200000108a5 */
[C---:B------:R-:W-:Y:S04]  /*a610*/  HMMA.16816.F32.BF16 R40, R12.reuse, R150, R40 ;  /* 0x000000960c28723c */ /* 0x040fe80000041828 */
[--C-:B------:R-:W-:Y:S01]  /*a620*/  FFMA.FTZ R149, R21, c[0x0][0x2d0], -R165.reuse ;  /* 0x0000b40015957a23 */ /* 0x100fe200000108a5 */
[----:B------:R-:W-:Y:S01]  /*a630*/  MUFU.EX2 R148, R148 ;  /* 0x0000009400947308 */ /* 0x000fe20000000800 */
[----:B------:R-:W-:Y:S01]  /*a640*/  LDSM.16.MT88.4 R20, [R133+0x1100] ;  /* 0x001100008514783b */ /* 0x000fe20000004200 */
[--C-:B------:R-:W-:Y:S01]  /*a650*/  FFMA.FTZ R150, R24, c[0x0][0x2d0], -R165.reuse ;  /* 0x0000b40018967a23 */ /* 0x100fe200000108a5 */
[C---:B-----5:R-:W-:Y:S04]  /*a660*/  HMMA.16816.F32.BF16 R44, R12.reuse, R124, R44 ;  /* 0x0000007c0c2c723c */ /* 0x060fe8000004182c */
[----:B------:R-:W-:Y:S02]  /*a670*/  FFMA.FTZ R151, R25, c[0x0][0x2d0], -R165 ;  /* 0x0000b40019977a23 */ /* 0x000fe400000108a5 */
[----:B------:R-:W-:Y:S01]  /*a680*/  LDSM.16.MT88.4 R24, [R135+0x1100] ;  /* 0x001100008718783b */ /* 0x000fe20000004200 */
[----:B------:R-:W1:Y:S01]  /*a690*/  MUFU.EX2 R149, R149 ;  /* 0x0000009500957308 */ /* 0x000e620000000800 */
[C---:B------:R-:W-:Y:S06]  /*a6a0*/  HMMA.16816.F32.BF16 R48, R12.reuse, R126, R48 ;  /* 0x0000007e0c30723c */ /* 0x040fec0000041830 */
[----:B------:R-:W4:Y:S02]  /*a6b0*/  LDSM.16.MT88.4 R124, [R133+0x4900] ;  /* 0x00490000857c783b */ /* 0x000f240000004200 */
[C---:B--2---:R-:W-:Y:S01]  /*a6c0*/  HMMA.16816.F32.BF16 R52, R12.reuse, R128, R52 ;  /* 0x000000800c34723c */ /* 0x044fe20000041834 */
[----:B------:R-:W-:Y:S07]  /*a6d0*/  MUFU.EX2 R150, R150 ;  /* 0x0000009600967308 */ /* 0x000fee0000000800 */
[C---:B------:R-:W-:Y:S01]  /*a6e0*/  HMMA.16816.F32.BF16 R56, R12.reuse, R130, R56 ;  /* 0x000000820c38723c */ /* 0x040fe20000041838 */
[----:B------:R-:W2:Y:S02]  /*a6f0*/  LDSM.16.MT88.4 R128, [R184+UR4+0x4900] ;  /* 0x00490004b880783b */ /* 0x000ea40008004200 */
[----:B------:R-:W5:Y:S05]  /*a700*/  MUFU.EX2 R151, R151 ;  /* 0x0000009700977308 */ /* 0x000f6a0000000800 */
[C---:B---3--:R-:W-:Y:S08]  /*a710*/  HMMA.16816.F32.BF16 R60, R12.reuse, R16, R60 ;  /* 0x000000100c3c723c */ /* 0x048ff0000004183c */
[C---:B------:R-:W-:Y:S01]  /*a720*/  HMMA.16816.F32.BF16 R64, R12.reuse, R18, R64 ;  /* 0x000000120c40723c */ /* 0x040fe20000041840 */
[----:B------:R-:W3:Y:S07]  /*a730*/  LDSM.16.MT88.4 R16, [R185+UR4+0x1100] ;  /* 0x00110004b910783b */ /* 0x000eee0008004200 */
        /* <DEDUP_REMOVED lines=8> */
[----:B------:R-:W-:Y:S07]  /*a7c0*/  LDSM.16.MT88.4 R128, [R133+0x5100] ;  /* 0x005100008580783b */ /* 0x000fee0000004200 */
[C---:B------:R-:W-:Y:S08]  /*a7d0*/  HMMA.16816.F32.BF16 R92, R12.reuse, R140, R92 ;  /* 0x0000008c0c5c723c */ /* 0x040ff0000004185c */
[----:B------:R-:W-:Y:S01]  /*a7e0*/  HMMA.16816.F32.BF16 R96, R12, R142, R96 ;  /* 0x0000008e0c60723c */ /* 0x000fe20000041860 */
[----:B------:R-:W-:Y:S06]  /*a7f0*/  LDSM.16.MT88.4 R140, [R135+0x5100] ;  /* 0x00510000878c783b */ /* 0x000fec0000004200 */
[----:B-1----:R-:W-:Y:S01]  /*a800*/  F2FP.BF16.PACK_AB R12, R149, R148 ;  /* 0x00000094950c723e */ /* 0x002fe200000010ff */
        /* <DEDUP_REMOVED lines=13> */
[----:B------:R-:W1:Y:S07]  /*a8e0*/  LDSM.16.MT88.4 R16, [R133+0x3100] ;  /* 0x003100008510783b */ /* 0x000e6e0000004200 */
[C---:B------:R-:W-:Y:S08]  /*a8f0*/  HMMA.16816.F32.BF16 R100, R12.reuse, R20, R100 ;  /* 0x000000140c64723c */ /* 0x040ff00000041864 */
[C---:B------:R-:W-:Y:S01]  /*a900*/  HMMA.16816.F32.BF16 R104, R12.reuse, R22, R104 ;  /* 0x000000160c68723c */ /* 0x040fe20000041868 */
[----:B------:R-:W2:Y:S07]  /*a910*/  LDSM.16.MT88.4 R20, [R184+UR4+0x3100] ;  /* 0x00310004b814783b */ /* 0x000eae0008004200 */
[C---:B------:R-:W-:Y:S07]  /*a920*/  HMMA.16816.F32.BF16 R108, R12.reuse, R144, R108 ;  /* 0x000000900c6c723c */ /* 0x040fee000004186c */
[--C-:B------:R-:W-:Y:S01]  /*a930*/  FFMA.FTZ R144, R28, c[0x0][0x2d0], -R165.reuse ;  /* 0x0000b4001c907a23 */ /* 0x100fe200000108a5 */
[C---:B------:R-:W-:Y:S04]  /*a940*/  HMMA.16816.F32.BF16 R112, R12.reuse, R146, R112 ;  /* 0x000000920c70723c */ /* 0x040fe80000041870 */
[--C-:B------:R-:W-:Y:S01]  /*a950*/  FFMA.FTZ R145, R29, c[0x0][0x2d0], -R165.reuse ;  /* 0x0000b4001d917a23 */ /* 0x100fe200000108a5 */
[----:B------:R-:W-:Y:S01]  /*a960*/  MUFU.EX2 R144, R144 ;  /* 0x0000009000907308 */ /* 0x000fe20000000800 */
[----:B------:R-:W-:Y:S02]  /*a970*/  FFMA.FTZ R165, R33, c[0x0][0x2d0], -R165 ;  /* 0x0000b40021a57a23 */ /* 0x000fe400000108a5 */
[C---:B------:R-:W-:Y:S04]  /*a980*/  HMMA.16816.F32.BF16 R116, R12.reuse, R24, R116 ;  /* 0x000000180c74723c */ /* 0x040fe80000041874 */
[--C-:B------:R-:W-:Y:S02]  /*a990*/  FFMA.FTZ R33, R30, c[0x0][0x2d0], -R160.reuse ;  /* 0x0000b4001e217a23 */ /* 0x100fe400000108a0 */
[--C-:B------:R-:W-:Y:S01]  /*a9a0*/  FFMA.FTZ R146, R31, c[0x0][0x2d0], -R160.reuse ;  /* 0x0000b4001f927a23 */ /* 0x100fe200000108a0 */
[----:B------:R-:W3:Y:S01]  /*a9b0*/  MUFU.EX2 R145, R145 ;  /* 0x0000009100917308 */ /* 0x000ee20000000800 */
[C---:B------:R-:W-:Y:S01]  /*a9c0*/  HMMA.16816.F32.BF16 R120, R12.reuse, R26, R120 ;  /* 0x0000001a0c78723c */ /* 0x040fe20000041878 */
[----:B------:R-:W5:Y:S03]  /*a9d0*/  LDSM.16.MT88.4 R24, [R135+0x3100] ;  /* 0x003100008718783b */ /* 0x000f660000004200 */
[----:B------:R-:W-:Y:S04]  /*a9e0*/  FFMA.FTZ R160, R35, c[0x0][0x2d0], -R160 ;  /* 0x0000b40023a07a23 */ /* 0x000fe800000108a0 */
[C---:B----4-:R-:W-:Y:S01]  /*a9f0*/  HMMA.16816.F32.BF16 R36, R12.reuse, R124, R36 ;  /* 0x0000007c0c24723c */ /* 0x050fe20000041824 */
[----:B------:R-:W-:Y:S01]  /*aa00*/  LDSM.16.MT88.4 R28, [R184+UR4+0x1900] ;  /* 0x00190004b81c783b */ /* 0x000fe20008004200 */
[----:B------:R-:W4:Y:S06]  /*aa10*/  MUFU.EX2 R165, R165 ;  /* 0x000000a500a57308 */ /* 0x000f2c0000000800 */
[C---:B------:R-:W-:Y:S01]  /*aa20*/  HMMA.16816.F32.BF16 R40, R12.reuse, R126, R40 ;  /* 0x0000007e0c28723c */ /* 0x040fe20000041828 */
[----:B------:R-:W3:Y:S03]  /*aa30*/  LDSM.16.MT88.4 R124, [R185+UR4+0x5100] ;  /* 0x00510004b97c783b */ /* 0x000ee60008004200 */
[----:B------:R-:W-:Y:S04]  /*aa40*/  MUFU.EX2 R33, R33 ;  /* 0x0000002100217308 */ /* 0x000fe80000000800 */
[C---:B-1----:R-:W-:Y:S06]  /*aa50*/  HMMA.16816.F32.BF16 R44, R12.reuse, R16, R44 ;  /* 0x000000100c2c723c */ /* 0x042fec000004182c */
[----:B------:R-:W1:Y:S02]  /*aa60*/  MUFU.EX2 R146, R146 ;  /* 0x0000009200927308 */ /* 0x000e640000000800 */
[C---:B------:R-:W-:Y:S01]  /*aa70*/  HMMA.16816.F32.BF16 R48, R12.reuse, R18, R48 ;  /* 0x000000120c30723c */ /* 0x040fe20000041830 */
[----:B------:R-:W1:Y:S07]  /*aa80*/  LDSM.16.MT88.4 R16, [R185+UR4+0x1900] ;  /* 0x00190004b910783b */ /* 0x000e6e0008004200 */
[C---:B--2---:R-:W-:Y:S01]  /*aa90*/  HMMA.16816.F32.BF16 R52, R12.reuse, R20, R52 ;  /* 0x000000140c34723c */ /* 0x044fe20000041834 */
[----:B------:R-:W2:Y:S07]  /*aaa0*/  MUFU.EX2 R35, R160 ;  /* 0x000000a000237308 */ /* 0x000eae0000000800 */
[C---:B------:R-:W-:Y:S01]  /*aab0*/  HMMA.16816.F32.BF16 R56, R12.reuse, R22, R56 ;  /* 0x000000160c38723c */ /* 0x040fe20000041838 */
[----:B------:R-:W1:Y:S07]  /*aac0*/  LDSM.16.MT88.4 R20, [R133+0x1900] ;  /* 0x001900008514783b */ /* 0x000e6e0000004200 */
[C---:B-----5:R-:W-:Y:S08]  /*aad0*/  HMMA.16816.F32.BF16 R60, R12.reuse, R24, R60 ;  /* 0x000000180c3c723c */ /* 0x060ff0000004183c */
[C---:B------:R-:W-:Y:S01]  /*aae0*/  HMMA.16816.F32.BF16 R64, R12.reuse, R26, R64 ;  /* 0x0000001a0c40723c */ /* 0x040fe20000041840 */
[----:B------:R-:W5:Y:S07]  /*aaf0*/  LDSM.16.MT88.4 R24, [R135+0x1900] ;  /* 0x001900008718783b */ /* 0x000f6e0000004200 */
[C---:B---3--:R-:W-:Y:S08]  /*ab00*/  HMMA.16816.F32.BF16 R68, R12.reuse, R124, R68 ;  /* 0x0000007c0c44723c */ /* 0x048ff00000041844 */
[C---:B------:R-:W-:Y:S08]  /*ab10*/  HMMA.16816.F32.BF16 R72, R12.reuse, R126, R72 ;  /* 0x0000007e0c48723c */ /* 0x040ff00000041848 */
[C---:B------:R-:W-:Y:S08]  /*ab20*/  HMMA.16816.F32.BF16 R76, R12.reuse, R128, R76 ;  /* 0x000000800c4c723c */ /* 0x040ff0000004184c */
[C---:B------:R-:W-:Y:S08]  /*ab30*/  HMMA.16816.F32.BF16 R80, R12.reuse, R130, R80 ;  /* 0x000000820c50723c */ /* 0x040ff00000041850 */
[C---:B------:R-:W-:Y:S08]  /*ab40*/  HMMA.16816.F32.BF16 R84, R12.reuse, R136, R84 ;  /* 0x000000880c54723c */ /* 0x040ff00000041854 */
[C---:B------:R-:W-:Y:S08]  /*ab50*/  HMMA.16816.F32.BF16 R88, R12.reuse, R138, R88 ;  /* 0x0000008a0c58723c */ /* 0x040ff00000041858 */
[C---:B------:R-:W-:Y:S08]  /*ab60*/  HMMA.16816.F32.BF16 R92, R12.reuse, R140, R92 ;  /* 0x0000008c0c5c723c */ /* 0x040ff0000004185c */
[----:B------:R-:W-:Y:S07]  /*ab70*/  HMMA.16816.F32.BF16 R96, R12, R142, R96 ;  /* 0x0000008e0c60723c */ /* 0x000fee0000041860 */
[----:B------:R-:W-:Y:S01]  /*ab80*/  F2FP.BF16.PACK_AB R12, R145, R144 ;  /* 0x00000090910c723e */ /* 0x000fe200000010ff */
[----:B------:R-:W-:Y:S01]  /*ab90*/  FADD.FTZ R144, R144, R151 ;  /* 0x0000009790907221 */ /* 0x000fe20000010000 */
[----:B----4-:R-:W-:Y:S03]  /*aba0*/  F2FP.BF16.PACK_AB R14, R165, R32 ;  /* 0x00000020a50e723e */ /* 0x010fe600000010ff */
[C---:B-1----:R-:W-:Y:S01]  /*abb0*/  F2FP.BF16.PACK_AB R13, R146.reuse, R33 ;  /* 0x00000021920d723e */ /* 0x042fe200000010ff */
[----:B------:R-:W-:Y:S01]  /*abc0*/  FADD.FTZ R33, R33, R172 ;  /* 0x000000ac21217221 */ /* 0x000fe20000010000 */
[----:B--2---:R-:W-:Y:S01]  /*abd0*/  F2FP.BF16.PACK_AB R15, R35, R34 ;  /* 0x00000022230f723e */ /* 0x004fe200000010ff */
[----:B------:R-:W-:Y:S02]  /*abe0*/  FADD.FTZ R145, R145, R144 ;  /* 0x0000009091917221 */ /* 0x000fe40000010000 */
[----:B------:R-:W-:Y:S02]  /*abf0*/  FADD.FTZ R33, R146, R33 ;  /* 0x0000002192217221 */ /* 0x000fe40000010000 */
[----:B------:R-:W-:Y:S02]  /*ac00*/  FADD.FTZ R32, R32, R145 ;  /* 0x0000009120207221 */ /* 0x000fe40000010000 */
[C---:B------:R-:W-:Y:S01]  /*ac10*/  HMMA.16816.F32.BF16 R128, R12.reuse, R16, R4 ;  /* 0x000000100c80723c */ /* 0x040fe20000041804 */
[----:B------:R-:W1:Y:S02]  /*ac20*/  LDSM.16.MT88.4 R4, [R185+UR4+0x3900] ;  /* 0x00390004b904783b */ /* 0x000e640008004200 */
[----:B------:R-:W-:Y:S02]  /*ac30*/  FADD.FTZ R34, R34, R33 ;  /* 0x0000002122227221 */ /* 0x000fe40000010000 */
[----:B------:R-:W-:Y:S02]  /*ac40*/  FADD.FTZ R217, R165, R32 ;  /* 0x00000020a5d97221 */ /* 0x000fe40000010000 */
[----:B------:R-:W-:Y:S01]  /*ac50*/  FADD.FTZ R218, R35, R34 ;  /* 0x0000002223da7221 */ /* 0x000fe20000010000 */
[C---:B------:R-:W-:Y:S01]  /*ac60*/  HMMA.16816.F32.BF16 R124, R12.reuse, R18, R8 ;  /* 0x000000120c7c723c */ /* 0x040fe20000041808 */
[----:B------:R-:W2:Y:S07]  /*ac70*/  LDSM.16.MT88.4 R8, [R133+0x3900] ;  /* 0x003900008508783b */ /* 0x000eae0000004200 */
[C---:B------:R-:W-:Y:S01]  /*ac80*/  HMMA.16816.F32.BF16 R100, R12.reuse, R20, R100 ;  /* 0x000000140c64723c */ /* 0x040fe20000041864 */
[----:B------:R-:W3:Y:S07]  /*ac90*/  LDSM.16.MT88.4 R16, [R184+UR4+0x3900] ;  /* 0x00390004b810783b */ /* 0x000eee0008004200 */
[C---:B------:R-:W-:Y:S08]  /*aca0*/  HMMA.16816.F32.BF16 R104, R12.reuse, R22, R104 ;  /* 0x000000160c68723c */ /* 0x040ff00000041868 */
[C---:B------:R-:W-:Y:S07]  /*acb0*/  HMMA.16816.F32.BF16 R108, R12.reuse, R28, R108 ;  /* 0x0000001c0c6c723c */ /* 0x040fee000004186c */
[----:B------:R-:W-:Y:S01]  /*acc0*/  IADD3 R29, R221, -0x2, RZ ;  /* 0xfffffffedd1d7810 */ /* 0x000fe20007ffe0ff */
[C---:B------:R-:W-:Y:S03]  /*acd0*/  HMMA.16816.F32.BF16 R112, R12.reuse, R30, R112 ;  /* 0x0000001e0c70723c */ /* 0x040fe60000041870 */
[C---:B------:R-:W-:Y:S05]  /*ace0*/  ISETP.GE.AND P0, PT, R29.reuse, R194, PT ;  /* 0x000000c21d00720c */ /* 0x040fea0003f06270 */
[C---:B-----5:R-:W-:Y:S08]  /*acf0*/  HMMA.16816.F32.BF16 R116, R12.reuse, R24, R116 ;  /* 0x000000180c74723c */ /* 0x060ff00000041874 */
[C---:B------:R-:W-:Y:S04]  /*ad00*/  HMMA.16816.F32.BF16 R120, R12.reuse, R26, R120 ;  /* 0x0000001a0c78723c */ /* 0x040fe80000041878 */
[----:B------:R-:W-:Y:S04]  /*ad10*/  @P0 SHF.R.S32.HI R20, RZ, 0x1f, R29 ;  /* 0x0000001fff140819 */ /* 0x000fe8000001141d */
[C---:B-1----:R-:W-:Y:S07]  /*ad20*/  HMMA.16816.F32.BF16 R36, R12.reuse, R4, R36 ;  /* 0x000000040c24723c */ /* 0x042fee0000041824 */
[----:B------:R-:W-:Y:S01]  /*ad30*/  @P0 IMAD R4, R20, c[0x0][0x1e0], RZ ;  /* 0x0000780014040a24 */ /* 0x000fe200078e02ff */
[C---:B------:R-:W-:Y:S01]  /*ad40*/  HMMA.16816.F32.BF16 R40, R12.reuse, R6, R40 ;  /* 0x000000060c28723c */ /* 0x040fe20000041828 */
[----:B------:R-:W1:Y:S03]  /*ad50*/  LDSM.16.MT88.4 R20, [R135+0x3900] ;  /* 0x003900008714783b */ /* 0x000e660000004200 */
[C---:B------:R-:W-:Y:S03]  /*ad60*/  @P0 IMAD R4, R29.reuse, c[0x0][0x1e4], R4 ;  /* 0x000079001d040a24 */ /* 0x040fe600078e0204 */
[----:B------:R-:W-:Y:S01]  /*ad70*/  @P0 IMAD.WIDE.U32 R6, R29, c[0x0][0x1e0], RZ ;  /* 0x000078001d060a25 */ /* 0x000fe200078e00ff */
[C---:B--2---:R-:W-:Y:S04]  /*ad80*/  HMMA.16816.F32.BF16 R44, R12.reuse, R8, R44 ;  /* 0x000000080c2c723c */ /* 0x044fe8000004182c */
[----:B------:R-:W-:Y:S02]  /*ad90*/  @P0 IADD3 R29, R7, R4, RZ ;  /* 0x00000004071d0210 */ /* 0x000fe40007ffe0ff */
[C---:B------:R-:W-:Y:S02]  /*ada0*/  @P0 SHF.L.U32 R28, R6.reuse, 0x6, RZ ;  /* 0x00000006061c0819 */ /* 0x040fe400000006ff */
[C---:B------:R-:W-:Y:S04]  /*adb0*/  HMMA.16816.F32.BF16 R48, R12.reuse, R10, R48 ;  /* 0x0000000a0c30723c */ /* 0x040fe80000041830 */
[----:B------:R-:W-:Y:S02]  /*adc0*/  @P0 SHF.L.U64.HI R29, R6, 0x6, R29 ;  /* 0x00000006061d0819 */ /* 0x000fe4000001021d */
[----:B------:R-:W-:Y:S01]  /*add0*/  @P0 IADD3 R8, P1, R28, R208, RZ ;  /* 0x000000d01c080210 */ /* 0x000fe20007f3e0ff */
[----:B------:R-:W2:Y:S01]  /*ade0*/  LDSM.16.MT88.4 R4, [R185+UR4+0x5900] ;  /* 0x00590004b904783b */ /* 0x000ea20008004200 */
[C---:B---3--:R-:W-:Y:S04]  /*adf0*/  HMMA.16816.F32.BF16 R52, R12.reuse, R16, R52 ;  /* 0x000000100c34723c */ /* 0x048fe80000041834 */
[C---:B------:R-:W-:Y:S02]  /*ae00*/  @P0 IADD3.X R9, R29.reuse, R213, RZ, P1, !PT ;  /* 0x000000d51d090210 */ /* 0x040fe40000ffe4ff */
[C---:B------:R-:W-:Y:S02]  /*ae10*/  @P0 LEA R24, P1, R8.reuse, c[0x0][0x1c8], 0x1 ;  /* 0x0000720008180a11 */ /* 0x040fe400078208ff */
[C---:B------:R-:W-:Y:S04]  /*ae20*/  HMMA.16816.F32.BF16 R56, R12.reuse, R18, R56 ;  /* 0x000000120c38723c */ /* 0x040fe80000041838 */
[----:B------:R-:W-:Y:S02]  /*ae30*/  @P0 LEA.HI.X R25, R8, c[0x0][0x1cc], R9, 0x1, P1 ;  /* 0x0000730008190a11 */ /* 0x000fe400008f0c09 */
[C---:B------:R-:W-:Y:S02]  /*ae40*/  @P0 IADD3 R9, P1, R28.reuse, R179, RZ ;  /* 0x000000b31c090210 */ /* 0x040fe40007f3e0ff */
[C---:B-1----:R-:W-:Y:S04]  /*ae50*/  HMMA.16816.F32.BF16 R60, R12.reuse, R20, R60 ;  /* 0x000000140c3c723c */ /* 0x042fe8000004183c */
[----:B------:R-:W-:Y:S02]  /*ae60*/  @P0 IADD3.X R8, R29, R178, RZ, P1, !PT ;  /* 0x000000b21d080210 */ /* 0x000fe40000ffe4ff */
[C---:B------:R-:W-:Y:S02]  /*ae70*/  @P0 LEA R26, P1, R9.reuse, c[0x0][0x1c8], 0x1 ;  /* 0x00007200091a0a11 */ /* 0x040fe400078208ff */
[C---:B------:R-:W-:Y:S04]  /*ae80*/  HMMA.16816.F32.BF16 R64, R12.reuse, R22, R64 ;  /* 0x000000160c40723c */ /* 0x040fe80000041840 */
[----:B------:R-:W-:Y:S02]  /*ae90*/  @P0 LEA.HI.X R27, R9, c[0x0][0x1cc], R8, 0x1, P1 ;  /* 0x00007300091b0a11 */ /* 0x000fe400008f0c08 */
[----:B------:R1:W3:Y:S01]  /*aea0*/  LDSM.16.MT88.4 R8, [R133+0x5900] ;  /* 0x005900008508783b */ /* 0x0002e20000004200 */
[----:B------:R-:W-:Y:S05]  /*aeb0*/  @P0 IADD3 R16, P1, R28, R177, RZ ;  /* 0x000000b11c100210 */ /* 0x000fea0007f3e0ff */
        /* <DEDUP_REMOVED lines=8> */
[C---:B------:R-:W-:Y:S02]  /*af40*/  @P0 IADD3 R23, P1, R28.reuse, R208, RZ ;  /* 0x000000d01c170210 */ /* 0x040fe40007f3e0ff */
[----:B-1----:R-:W-:Y:S04]  /*af50*/  MOV R133, R2 ;  /* 0x0000000200857202 */ /* 0x002fe80000000f00 */
[----:B------:R-:W-:Y:S02]  /*af60*/  @P0 IADD3.X R4, R29, R213, RZ, P1, !PT ;  /* 0x000000d51d040210 */ /* 0x000fe40000ffe4ff */
[C---:B------:R-:W-:Y:S04]  /*af70*/  @P0 LEA R22, P1, R23.reuse, c[0x0][0x1c8], 0x1 ;  /* 0x0000720017160a11 */ /* 0x040fe800078208ff */
[----:B------:R-:W-:Y:S02]  /*af80*/  @P0 LEA.HI.X R23, R23, c[0x0][0x1cc], R4, 0x1, P1 ;  /* 0x0000730017170a11 */ /* 0x000fe400008f0c04 */
[----:B------:R-:W-:Y:S01]  /*af90*/  @P0 IADD3 R4, P1, R28, R179, RZ ;  /* 0x000000b31c040210 */ /* 0x000fe20007f3e0ff */
[C---:B---3--:R-:W-:Y:S03]  /*afa0*/  HMMA.16816.F32.BF16 R76, R12.reuse, R8, R76 ;  /* 0x000000080c4c723c */ /* 0x048fe6000004184c */
[C---:B------:R-:W-:Y:S02]  /*afb0*/  @P0 IADD3.X R5, R29.reuse, R178, RZ, P1, !PT ;  /* 0x000000b21d050210 */ /* 0x040fe40000ffe4ff */
[C---:B------:R-:W-:Y:S03]  /*afc0*/  @P0 LEA R30, P1, R4.reuse, c[0x0][0x1c8], 0x1 ;  /* 0x00007200041e0a11 */ /* 0x040fe600078208ff */
[C---:B------:R-:W-:Y:S04]  /*afd0*/  HMMA.16816.F32.BF16 R80, R12.reuse, R10, R80 ;  /* 0x0000000a0c50723c */ /* 0x040fe80000041850 */
[----:B------:R-:W-:Y:S02]  /*afe0*/  @P0 LEA.HI.X R31, R4, c[0x0][0x1cc], R5, 0x1, P1 ;  /* 0x00007300041f0a11 */ /* 0x000fe400008f0c05 */
[----:B------:R-:W1:Y:S01]  /*aff0*/  LDSM.16.MT88.4 R4, [R135+0x5900] ;  /* 0x005900008704783b */ /* 0x000e620000004200 */
[C---:B------:R-:W-:Y:S01]  /*b000*/  ISETP.GE.AND P1, PT, R216.reuse, 0x1, PT ;  /* 0x00000001d800780c */ /* 0x040fe20003f26270 */
[C---:B--2---:R-:W-:Y:S04]  /*b010*/  HMMA.16816.F32.BF16 R84, R12.reuse, R16, R84 ;  /* 0x000000100c54723c */ /* 0x044fe80000041854 */
[----:B------:R-:W-:Y:S04]  /*b020*/  IADD3 R216, R216, 0x1, RZ ;  /* 0x00000001d8d87810 */ /* 0x000fe80007ffe0ff */
[----:B------:R-:W-:Y:S01]  /*b030*/  SEL R216, R216, RZ, !P1 ;  /* 0x000000ffd8d87207 */ /* 0x000fe20004800000 */
[C---:B------:R-:W-:Y:S03]  /*b040*/  HMMA.16816.F32.BF16 R88, R12.reuse, R18, R88 ;  /* 0x000000120c58723c */ /* 0x040fe60000041858 */
[----:B------:R-:W-:Y:S01]  /*b050*/  @P0 IADD3 R28, P1, R28, R177, RZ ;  /* 0x000000b11c1c0210 */ /* 0x000fe20007f3e0ff */
[----:B------:R-:W-:Y:S03]  /*b060*/  @P0 IMAD R10, R216, 0x3000, R202 ;  /* 0x00003000d80a0824 */ /* 0x000fe600078e02ca */
[----:B------:R-:W-:Y:S02]  /*b070*/  @P0 IADD3.X R29, R29, R176, RZ, P1, !PT ;  /* 0x000000b01d1d0210 */ /* 0x000fe40000ffe4ff */
[----:B------:R-:W-:Y:S03]  /*b080*/  @P0 SHF.L.U32 R3, R10, 0x1, RZ ;  /* 0x000000010a030819 */ /* 0x000fe600000006ff */
[C---:B------:R-:W-:Y:S02]  /*b090*/  @P0 LEA R8, P1, R28.reuse, c[0x0][0x1c8], 0x1 ;  /* 0x000072001c080a11 */ /* 0x040fe400078208ff */
[----:B------:R-:W-:Y:S01]  /*b0a0*/  @!PT LDS RZ, [RZ] ;  /* 0x00000000fffff984 */ /* 0x000fe20000000800 */
[----:B------:R-:W-:Y:S01]  /*b0b0*/  @!PT LDS RZ, [RZ] ;  /* 0x00000000fffff984 */ /* 0x000fe20000000800 */
[----:B------:R-:W-:Y:S01]  /*b0c0*/  @!PT LDS RZ, [RZ] ;  /* 0x00000000fffff984 */ /* 0x000fe20000000800 */
[----:B------:R2:W-:Y:S02]  /*b0d0*/  @P0 LDGSTS.E.BYPASS.LTC128B.128 [R3+0xc100], [R24.64], !P5 ;  /* 0x0c10000018030fae */ /* 0x0005e4000e901d48 */
[----:B------:R-:W-:Y:S06]  /*b0e0*/  @P0 LEA.HI.X R9, R28, c[0x0][0x1cc], R29, 0x1, P1 ;  /* 0x000073001c090a11 */ /* 0x000fec00008f0c1d */
[----:B------:R2:W-:Y:S01]  /*b0f0*/  @P0 LDGSTS.E.BYPASS.LTC128B.128 [R3+0xe100], [R26.64], !P4 ;  /* 0x0e1000001a030fae */ /* 0x0005e2000e101d48 */
[C---:B-1----:R-:W-:Y:S07]  /*b100*/  HMMA.16816.F32.BF16 R92, R12.reuse, R4, R92 ;  /* 0x000000040c5c723c */ /* 0x042fee000004185c */
[----:B------:R2:W-:Y:S01]  /*b110*/  @P0 LDGSTS.E.BYPASS.LTC128B.128 [R3+0x10100], [R20.64], !P6 ;  /* 0x1010000014030fae */ /* 0x0005e2000f101d48 */
[----:B------:R-:W-:Y:S07]  /*b120*/  HMMA.16816.F32.BF16 R96, R12, R6, R96 ;  /* 0x000000060c60723c */ /* 0x000fee0000041860 */
[----:B------:R2:W-:Y:S08]  /*b130*/  @P0 LDGSTS.E.BYPASS.LTC128B.128 [R3+0xd100], [R22.64], !P5 ;  /* 0x0d10000016030fae */ /* 0x0005f0000e901d48 */
[----:B------:R2:W-:Y:S08]  /*b140*/  @P0 LDGSTS.E.BYPASS.LTC128B.128 [R3+0xf100], [R30.64], !P4 ;  /* 0x0f1000001e030fae */ /* 0x0005f0000e101d48 */
[----:B------:R2:W-:Y:S01]  /*b150*/  @P0 LDGSTS.E.BYPASS.LTC128B.128 [R3+0x11100], [R8.64], !P6 ;  /* 0x1110000008030fae */ /* 0x0005e2000f101d48 */
[----:B------:R-:W-:Y:S02]  /*b160*/  ISETP.GT.AND P0, PT, R221, R220, PT ;  /* 0x000000dcdd00720c */ /* 0x000fe40003f04270 */
[----:B------:R-:W-:Y:S05]  /*b170*/  MOV R221, R219 ;  /* 0x000000db00dd7202 */ /* 0x000fea0000000f00 */
[----:B------:R-:W0:Y:S01]  /*b180*/  LDGDEPBAR ;  /* 0x00000000000079af */ /* 0x000e220000000000 */
[----:B--2---:R-:W-:Y:S05]  /*b190*/  MOV R3, R0 ;  /* 0x0000000000037202 */ /* 0x004fea0000000f00 */
[----:B------:R-:W-:-:S05]  /*b1a0*/  @P0 BRA `(.L_x_2226) ;  /* 0xffffd5e000000947 */ /* 0x000fca000383ffff */
.L_x_2225:
[----:B------:R-:W-:-:S13]  /*b1b0*/  ISETP.GE.AND P0, PT, R219, R194, PT ;  /* 0x000000c2db00720c */ /* 0x000fda0003f06270 */
[----:B------:R-:W-:Y:S05]  /*b1c0*/  @!P0 BRA `(.L_x_2227) ;  /* 0x000035b000008947 */ /* 0x000fea0003800000 */
[----:B------:R-:W-:Y:S01]  /*b1d0*/  LOP3.LUT P0, RZ, R193, 0x4, RZ, 0xc0, !PT ;  /* 0x00000004c1ff7812 */ /* 0x000fe2000780c0ff */
[----:B------:R-:W-:Y:S01]  /*b1e0*/  IMAD.MOV.U32 R193, RZ, RZ, 0x40 ;  /* 0x00000040ffc17424 */ /* 0x000fe200078e00ff */
[----:B------:R-:W-:Y:S01]  /*b1f0*/  ISETP.NE.AND P2, PT, R197, 0x1, PT ;  /* 0x00000001c500780c */ /* 0x000fe20003f45270 */
        /* <DEDUP_REMOVED lines=13> */
.L_x_2236:
[----:B------:R-:W-:Y:S01]  /*b2d0*/  ISETP.GE.AND P0, PT, R194, R219, PT ;  /* 0x000000dbc200720c */ /* 0x000fe20003f06270 */
[----:B------:R-:W-:Y:S04]  /*b2e0*/  DEPBAR.LE SB0, 0x2 ;  /* 0x000080800000791a */ /* 0x000fe80000000000 */
[----:B------:R-:W-:Y:S01]  /*b2f0*/  BAR.SYNC.DEFER_BLOCKING 0x0 ;  /* 0x0000000000007b1d */ /* 0x000fe20000010000 */
[----:B------:R-:W-:Y:S01]  /*b300*/  UIMAD UR4, UR5, 0x6000, URZ ;  /* 0x00006000050478a4 */ /* 0x000fe2000f8e023f */
[----:B------:R-:W-:Y:S02]  /*b310*/  ISETP.NE.AND P2, PT, R197, 0x1, PT ;  /* 0x00000001c500780c */ /* 0x000fe40003f45270 */
[----:B------:R-:W-:Y:S04]  /*b320*/  ISETP.GE.AND P3, PT, R196, 0x1, PT ;  /* 0x00000001c400780c */ /* 0x000fe80003f66270 */
[----:B------:R-:W-:Y:S04]  /*b330*/  @!P0 IADD3 R0, R219, -0x1, RZ ;  /* 0xffffffffdb008810 */ /* 0x000fe80007ffe0ff */
[----:B------:R-:W-:Y:S01]  /*b340*/  @!P0 SHF.R.S32.HI R13, RZ, 0x1f, R0 ;  /* 0x0000001fff0d8819 */ /* 0x000fe20000011400 */
[----:B------:R-:W-:Y:S04]  /*b350*/  @!P0 IMAD.WIDE.U32 R6, R0, c[0x0][0x208], RZ ;  /* 0x0000820000068a25 */ /* 0x000fe800078e00ff */
[----:B------:R-:W-:Y:S02]  /*b360*/  @!P0 IMAD R13, R13, c[0x0][0x208], RZ ;  /* 0x000082000d0d8a24 */ /* 0x000fe400078e02ff */
[----:B------:R-:W-:Y:S02]  /*b370*/  @!P0 IMAD.SHL.U32 R5, R6, 0x40, RZ ;  /* 0x0000004006058824 */ /* 0x000fe400078e00ff */
[----:B------:R-:W-:Y:S03]  /*b380*/  @!P0 IMAD R13, R0, c[0x0][0x20c], R13 ;  /* 0x00008300000d8a24 */ /* 0x000fe600078e020d */
[----:B------:R-:W-:Y:S01]  /*b390*/  @!P0 IADD3 R9, P1, R5, R206, RZ ;  /* 0x000000ce05098210 */ /* 0x000fe20007f3e0ff */
[----:B------:R-:W-:Y:S01]  /*b3a0*/  @!P0 IMAD.IADD R13, R7, 0x1, R13 ;  /* 0x00000001070d8824 */ /* 0x000fe200078e020d */
[----:B------:R-:W-:Y:S04]  /*b3b0*/  LDSM.16.M88.4 R32, [R192] ;  /* 0x00000000c020783b */ /* 0x000fe80000000200 */
[----:B------:R-:W-:Y:S01]  /*b3c0*/  @!P0 SHF.L.U64.HI R13, R6, 0x6, R13 ;  /* 0x00000006060d8819 */ /* 0x000fe2000001020d */
[----:B------:R-:W-:Y:S04]  /*b3d0*/  LDSM.16.M88.4 R16, [R190+UR4+0xc900] ;  /* 0x00c90004be10783b */ /* 0x000fe80008000200 */
[----:B------:R-:W-:Y:S01]  /*b3e0*/  @!P0 IMAD.X R2, R13, 0x1, R211, P1 ;  /* 0x000000010d028824 */ /* 0x000fe200008e06d3 */
[----:B------:R-:W-:Y:S01]  /*b3f0*/  @!P0 IADD3 R7, P1, R5, R220, RZ ;  /* 0x000000dc05078210 */ /* 0x000fe20007f3e0ff */
[----:B------:R-:W-:Y:S04]  /*b400*/  LDSM.16.M88.4 R24, [R190+UR4+0xd100] ;  /* 0x00d10004be18783b */ /* 0x000fe80008000200 */
[----:B------:R-:W-:Y:S01]  /*b410*/  @!P0 IMAD.X R0, R13, 0x1, R228, P1 ;  /* 0x000000010d008824 */ /* 0x000fe200008e06e4 */
[C---:B------:R-:W-:Y:S01]  /*b420*/  @!P0 LEA R22, P1, R9.reuse, c[0x0][0x1f8], 0x1 ;  /* 0x00007e0009168a11 */ /* 0x040fe200078208ff */
[----:B------:R-:W-:Y:S03]  /*b430*/  LDSM.16.M88.4 R136, [R190+UR4+0xd900] ;  /* 0x00d90004be88783b */ /* 0x000fe60008000200 */
[----:B------:R-:W-:Y:S02]  /*b440*/  @!P0 LEA.HI.X R23, R9, c[0x0][0x1fc], R2, 0x1, P1 ;  /* 0x00007f0009178a11 */ /* 0x000fe400008f0c02 */
[C---:B------:R-:W-:Y:S01]  /*b450*/  @!P0 LEA R20, P1, R7.reuse, c[0x0][0x1f8], 0x1 ;  /* 0x00007e0007148a11 */ /* 0x040fe200078208ff */
[----:B------:R-:W1:Y:S03]  /*b460*/  LDSM.16.M88.4 R8, [R190+UR4+0xc100] ;  /* 0x00c10004be08783b */ /* 0x000e660008000200 */
[----:B------:R-:W-:Y:S02]  /*b470*/  @!P0 LEA.HI.X R21, R7, c[0x0][0x1fc], R0, 0x1, P1 ;  /* 0x00007f0007158a11 */ /* 0x000fe400008f0c00 */
[----:B------:R-:W-:Y:S01]  /*b480*/  @!P0 IADD3 R7, P1, R5, R227, RZ ;  /* 0x000000e305078210 */ /* 0x000fe20007f3e0ff */
[----:B------:R-:W-:Y:S04]  /*b490*/  LDSM.16.M88.4 R140, [R188] ;  /* 0x00000000bc8c783b */ /* 0x000fe80000000200 */
[----:B------:R-:W-:Y:S01]  /*b4a0*/  @!P0 IMAD.X R0, R13, 0x1, R226, P1 ;  /* 0x000000010d008824 */ /* 0x000fe200008e06e2 */
[C---:B------:R-:W-:Y:S04]  /*b4b0*/  @!P0 LEA R30, P1, R7.reuse, c[0x0][0x1f8], 0x1 ;  /* 0x00007e00071e8a11 */ /* 0x040fe800078208ff */
[----:B------:R-:W-:Y:S02]  /*b4c0*/  @!P0 LEA.HI.X R31, R7, c[0x0][0x1fc], R0, 0x1, P1 ;  /* 0x00007f00071f8a11 */ /* 0x000fe400008f0c00 */
[----:B------:R-:W-:Y:S05]  /*b4d0*/  @!P0 IADD3 R5, P1, R199, R5, RZ ;  /* 0x00000005c7058210 */ /* 0x000fea0007f3e0ff */
[----:B------:R-:W-:Y:S01]  /*b4e0*/  @!P0 IMAD.X R13, R198, 0x1, R13, P1 ;  /* 0x00000001c60d8824 */ /* 0x000fe200008e060d */
[----:B------:R-:W-:Y:S05]  /*b4f0*/  @!P0 IADD3 R7, P1, R5, R206, RZ ;  /* 0x000000ce05078210 */ /* 0x000fea0007f3e0ff */
[----:B------:R-:W-:Y:S01]  /*b500*/  @!P0 IMAD.X R0, R13, 0x1, R211, P1 ;  /* 0x000000010d008824 */ /* 0x000fe200008e06d3 */
[C---:B------:R-:W-:Y:S04]  /*b510*/  @!P0 LEA R28, P1, R7.reuse, c[0x0][0x1f8], 0x1 ;  /* 0x00007e00071c8a11 */ /* 0x040fe800078208ff */
[----:B------:R-:W-:Y:S02]  /*b520*/  @!P0 LEA.HI.X R29, R7, c[0x0][0x1fc], R0, 0x1, P1 ;  /* 0x00007f00071d8a11 */ /* 0x000fe400008f0c00 */
[----:B------:R-:W-:Y:S02]  /*b530*/  @!P0 IADD3 R7, P1, R5, R220, RZ ;  /* 0x000000dc05078210 */ /* 0x000fe40007f3e0ff */
[----:B------:R-:W-:Y:S03]  /*b540*/  IADD3 R0, R190, UR4, RZ ;  /* 0x00000004be007c10 */ /* 0x000fe6000fffe0ff */
[----:B------:R-:W-:Y:S01]  /*b550*/  @!P0 IMAD.X R2, R13, 0x1, R228, P1 ;  /* 0x000000010d028824 */ /* 0x000fe200008e06e4 */
[----:B------:R-:W-:Y:S01]  /*b560*/  @!P0 LEA R172, P1, R7, c[0x0][0x1f8], 0x1 ;  /* 0x00007e0007ac8a11 */ /* 0x000fe200078208ff */
[--C-:B------:R-:W-:Y:S02]  /*b570*/  IMAD.IADD R134, R191, 0x1, R0.reuse ;  /* 0x00000001bf867824 */ /* 0x100fe400078e0200 */
[----:B------:R-:W-:Y:S01]  /*b580*/  IMAD.IADD R0, R193, 0x1, R0 ;  /* 0x00000001c1007824 */ /* 0x000fe200078e0200 */
[----:B------:R-:W-:Y:S01]  /*b590*/  @!P0 LEA.HI.X R173, R7, c[0x0][0x1fc], R2, 0x1, P1 ;  /* 0x00007f0007ad8a11 */ /* 0x000fe200008f0c02 */
[----:B------:R-:W-:Y:S01]  /*b5a0*/  @!P0 IMAD R2, R216, 0x6000, R215 ;  /* 0x00006000d8028824 */ /* 0x000fe200078e02d7 */
[----:B------:R-:W-:Y:S01]  /*b5b0*/  @!P0 IADD3 R12, P1, R5, R227, RZ ;  /* 0x000000e3050c8210 */ /* 0x000fe20007f3e0ff */
[----:B------:R-:W2:Y:S01]  /*b5c0*/  LDSM.16.M88.4 R144, [R134+0xc100] ;  /* 0x00c100008690783b */ /* 0x000ea20000000200 */
[C---:B-1----:R-:W-:Y:S04]  /*b5d0*/  HMMA.16816.F32.BF16 R4, R32.reuse, R8, RZ ;  /* 0x000000082004723c */ /* 0x042fe800000418ff */
[----:B------:R-:W1:Y:S03]  /*b5e0*/  LDSM.16.M88.4 R148, [R134+0xc900] ;  /* 0x00c900008694783b */ /* 0x000e660000000200 */
[----:B------:R-:W-:Y:S01]  /*b5f0*/  @!P0 IMAD.X R9, R13, 0x1, R226, P1 ;  /* 0x000000010d098824 */ /* 0x000fe200008e06e2 */
[C---:B------:R-:W-:Y:S01]  /*b600*/  @!P0 LEA R174, P1, R12.reuse, c[0x0][0x1f8], 0x1 ;  /* 0x00007e000cae8a11 */ /* 0x040fe200078208ff */
[----:B------:R-:W3:Y:S03]  /*b610*/  LDSM.16.M88.4 R152, [R134+0xd100] ;  /* 0x00d100008698783b */ /* 0x000ee60000000200 */
[----:B------:R-:W-:Y:S02]  /*b620*/  @!P0 LEA.HI.X R175, R12, c[0x0][0x1fc], R9, 0x1, P1 ;  /* 0x00007f000caf8a11 */ /* 0x000fe400008f0c09 */
[C---:B------:R-:W-:Y:S01]  /*b630*/  HMMA.16816.F32.BF16 R8, R32.reuse, R10, RZ ;  /* 0x0000000a2008723c */ /* 0x040fe200000418ff */
[----:B------:R-:W4:Y:S05]  /*b640*/  LDSM.16.M88.4 R156, [R134+0xd900] ;  /* 0x00d90000869c783b */ /* 0x000f2a0000000200 */
[----:B------:R-:W-:Y:S01]  /*b650*/  @!PT LDS RZ, [RZ] ;  /* 0x00000000fffff984 */ /* 0x000fe20000000800 */
[----:B------:R-:W-:Y:S01]  /*b660*/  @!PT LDS RZ, [RZ] ;  /* 0x00000000fffff984 */ /* 0x000fe20000000800 */
[----:B------:R-:W-:Y:S01]  /*b670*/  @!PT LDS RZ, [RZ] ;  /* 0x00000000fffff984 */ /* 0x000fe20000000800 */
[----:B------:R5:W-:Y:S02]  /*b680*/  @!P0 LDGSTS.E.BYPASS.LTC128B.128 [R2], [R22.64], !P5 ;  /* 0x0000000016028fae */ /* 0x000be4000e901d48 */
[C---:B------:R-:W-:Y:S03]  /*b690*/  HMMA.16816.F32.BF16 R12, R32.reuse, R16, RZ ;  /* 0x00000010200c723c */ /* 0x040fe600000418ff */
[----:B------:R5:W-:Y:S05]  /*b6a0*/  @!P0 LDGSTS.E.BYPASS.LTC128B.128 [R2+0x2000], [R20.64], !P4 ;  /* 0x0200000014028fae */ /* 0x000bea000e101d48 */
[C---:B------:R-:W-:Y:S01]  /*b6b0*/  HMMA.16816.F32.BF16 R16, R32.reuse, R18, RZ ;  /* 0x000000122010723c */ /* 0x040fe200000418ff */
[----:B------:R1:W-:Y:S05]  /*b6c0*/  @!P0 LDGSTS.E.BYPASS.LTC128B.128 [R2+0x4000], [R30.64], !P6 ;  /* 0x040000001e028fae */ /* 0x0003ea000f101d48 */
[----:B------:R1:W-:Y:S05]  /*b6d0*/  @!P0 LDGSTS.E.BYPASS.LTC128B.128 [R2+0x1000], [R28.64], !P5 ;  /* 0x010000001c028fae */ /* 0x0003ea000e901d48 */
[----:B------:R1:W-:Y:S05]  /*b6e0*/  @!P0 LDGSTS.E.BYPASS.LTC128B.128 [R2+0x3000], [R172.64], !P4 ;  /* 0x03000000ac028fae */ /* 0x0003ea000e101d48 */
[----:B------:R2:W-:Y:S01]  /*b6f0*/  @!P0 LDGSTS.E.BYPASS.LTC128B.128 [R2+0x5000], [R174.64], !P6 ;  /* 0x05000000ae028fae */ /* 0x0005e2000f101d48 */
[C---:B------:R-:W-:Y:S02]  /*b700*/  ISETP.GE.AND P0, PT, R216.reuse, 0x1, PT ;  /* 0x00000001d800780c */ /* 0x040fe40003f06270 */
[----:B------:R-:W-:Y:S02]  /*b710*/  IADD3 R216, R216, 0x1, RZ ;  /* 0x00000001d8d87810 */ /* 0x000fe40007ffe0ff */
[----:B------:R-:W-:Y:S01]  /*b720*/  LDSM.16.M88.4 R160, [R187] ;  /* 0x00000000bba0783b */ /* 0x000fe20000000200 */
[C---:B-----5:R-:W-:Y:S01]  /*b730*/  HMMA.16816.F32.BF16 R20, R32.reuse, R24, RZ ;  /* 0x000000182014723c */ /* 0x060fe200000418ff */
[----:B------:R-:W-:Y:S03]  /*b740*/  SEL R216, R216, RZ, !P0 ;  /* 0x000000ffd8d87207 */ /* 0x000fe60004000000 */
[----:B------:R-:W5:Y:S04]  /*b750*/  LDSM.16.M88.4 R164, [R0+0xc100] ;  /* 0x00c1000000a4783b */ /* 0x000f680000000200 */
[C---:B------:R-:W-:Y:S01]  /*b760*/  HMMA.16816.F32.BF16 R24, R32.reuse, R26, RZ ;  /* 0x0000001a2018723c */ /* 0x040fe200000418ff */
[----:B------:R-:W3:Y:S05]  /*b770*/  LDSM.16.M88.4 R168, [R0+0xc900] ;  /* 0x00c9000000a8783b */ /* 0x000eea0000000200 */
[----:B------:R-:W0:Y:S02]  /*b780*/  LDGDEPBAR ;  /* 0x00000000000079af */ /* 0x000e240000000000 */
[C---:B-1----:R-:W-:Y:S03]  /*b790*/  HMMA.16816.F32.BF16 R28, R32.reuse, R136, RZ ;  /* 0x00000088201c723c */ /* 0x042fe600000418ff */
[----:B--2---:R-:W-:Y:S01]  /*b7a0*/  LDSM.16.M88.4 R172, [R186] ;  /* 0x00000000baac783b */ /* 0x004fe20000000200 */
[C---:B------:R-:W-:Y:S04]  /*b7b0*/  IMAD.IADD R2, R193.reuse, 0x1, R134 ;  /* 0x00000001c1027824 */ /* 0x040fe800078e0286 */
[----:B------:R-:W-:Y:S01]  /*b7c0*/  HMMA.16816.F32.BF16 R32, R32, R138, RZ ;  /* 0x0000008a2020723c */ /* 0x000fe200000418ff */
[----:B------:R-:W1:Y:S05]  /*b7d0*/  LDSM.16.M88.4 R136, [R0+0xd100] ;  /* 0x00d100000088783b */ /* 0x000e6a0000000200 */
[----:B------:R-:W-:Y:S02]  /*b7e0*/  LDSM.16.M88.4 R176, [R2+0xc100] ;  /* 0x00c1000002b0783b */ /* 0x000fe40000000200 */
[C---:B------:R-:W-:Y:S03]  /*b7f0*/  HMMA.16816.F32.BF16 R4, R140.reuse, R144, R4 ;  /* 0x000000908c04723c */ /* 0x040fe60000041804 */
[----:B------:R-:W-:Y:S05]  /*b800*/  LDSM.16.M88.4 R180, [R2+0xc900] ;  /* 0x00c9000002b4783b */ /* 0x000fea0000000200 */
[C---:B------:R-:W-:Y:S01]  /*b810*/  HMMA.16816.F32.BF16 R8, R140.reuse, R146, R8 ;  /* 0x000000928c08723c */ /* 0x040fe20000041808 */
[----:B------:R-:W2:Y:S07]  /*b820*/  LDSM.16.M88.4 R144, [R0+0xd900] ;  /* 0x00d900000090783b */ /* 0x000eae0000000200 */
[C---:B------:R-:W-:Y:S08]  /*b830*/  HMMA.16816.F32.BF16 R12, R140.reuse, R148, R12 ;  /* 0x000000948c0c723c */ /* 0x040ff0000004180c */
[C---:B------:R-:W-:Y:S01]  /*b840*/  HMMA.16816.F32.BF16 R16, R140.reuse, R150, R16 ;  /* 0x000000968c10723c */ /* 0x040fe20000041810 */
[----:B------:R-:W-:Y:S07]  /*b850*/  LDSM.16.M88.4 R148, [R2+0xd900] ;  /* 0x00d900000294783b */ /* 0x000fee0000000200 */
[C---:B---3--:R-:W-:Y:S08]  /*b860*/  HMMA.16816.F32.BF16 R20, R140.reuse, R152, R20 ;  /* 0x000000988c14723c */ /* 0x048ff00000041814 */
[C---:B------:R-:W-:Y:S01]  /*b870*/  HMMA.16816.F32.BF16 R24, R140.reuse, R154, R24 ;  /* 0x0000009a8c18723c */ /* 0x040fe20000041818 */
[----:B------:R-:W-:Y:S07]  /*b880*/  LDSM.16.M88.4 R152, [R190+UR4+0xe900] ;  /* 0x00e90004be98783b */ /* 0x000fee0008000200 */
[C---:B----4-:R-:W-:Y:S08]  /*b890*/  HMMA.16816.F32.BF16 R28, R140.reuse, R156, R28 ;  /* 0x0000009c8c1c723c */ /* 0x050ff0000004181c */
[----:B------:R-:W-:Y:S01]  /*b8a0*/  HMMA.16816.F32.BF16 R32, R140, R158, R32 ;  /* 0x0000009e8c20723c */ /* 0x000fe20000041820 */
[----:B------:R-:W3:Y:S05]  /*b8b0*/  LDSM.16.M88.4 R140, [R2+0xd100] ;  /* 0x00d10000028c783b */ /* 0x000eea0000000200 */
[----:B------:R-:W-:Y:S02]  /*b8c0*/  LDSM.16.M88.4 R156, [R190+UR4+0xf900] ;  /* 0x00f90004be9c783b */ /* 0x000fe40008000200 */
[C---:B-----5:R-:W-:Y:S08]  /*b8d0*/  HMMA.16816.F32.BF16 R4, R160.reuse, R164, R4 ;  /* 0x000000a4a004723c */ /* 0x060ff00000041804 */
[C---:B------:R-:W-:Y:S01]  /*b8e0*/  HMMA.16816.F32.BF16 R8, R160.reuse, R166, R8 ;  /* 0x000000a6a008723c */ /* 0x040fe20000041808 */
[----:B------:R-:W-:Y:S07]  /*b8f0*/  LDSM.16.M88.4 R164, [R134+0xe100] ;  /* 0x00e1000086a4783b */ /* 0x000fee0000000200 */
[C---:B------:R-:W-:Y:S08]  /*b900*/  HMMA.16816.F32.BF16 R12, R160.reuse, R168, R12 ;  /* 0x000000a8a00c723c */ /* 0x040ff0000004180c */
[C---:B------:R-:W-:Y:S01]  /*b910*/  HMMA.16816.F32.BF16 R16, R160.reuse, R170, R16 ;  /* 0x000000aaa010723c */ /* 0x040fe20000041810 */
[----:B------:R-:W-:Y:S07]  /*b920*/  LDSM.16.M88.4 R168, [R134+0xf900] ;  /* 0x00f9000086a8783b */ /* 0x000fee0000000200 */
[C---:B-1----:R-:W-:Y:S08]  /*b930*/  HMMA.16816.F32.BF16 R20, R160.reuse, R136, R20 ;  /* 0x00000088a014723c */ /* 0x042ff00000041814 */
[C---:B------:R-:W-:Y:S01]  /*b940*/  HMMA.16816.F32.BF16 R24, R160.reuse, R138, R24 ;  /* 0x0000008aa018723c */ /* 0x040fe20000041818 */
[----:B------:R-:W-:Y:S07]  /*b950*/  LDSM.16.M88.4 R136, [R192+0x4000] ;  /* 0x00400000c088783b */ /* 0x000fee0000000200 */
[C---:B--2---:R-:W-:Y:S08]  /*b960*/  HMMA.16816.F32.BF16 R28, R160.reuse, R144, R28 ;  /* 0x00000090a01c723c */ /* 0x044ff0000004181c */
[----:B------:R-:W-:Y:S01]  /*b970*/  HMMA.16816.F32.BF16 R32, R160, R146, R32 ;  /* 0x00000092a020723c */ /* 0x000fe20000041820 */
[----:B------:R-:W1:Y:S05]  /*b980*/  LDSM.16.M88.4 R144, [R190+UR4+0xe100] ;  /* 0x00e10004be90783b */ /* 0x000e6a0008000200 */
[----:B------:R-:W-:Y:S02]  /*b990*/  LDSM.16.M88.4 R160, [R188+0x4000] ;  /* 0x00400000bca0783b */ /* 0x000fe40000000200 */
[C---:B------:R-:W-:Y:S08]  /*b9a0*/  HMMA.16816.F32.BF16 R4, R172.reuse, R176, R4 ;  /* 0x000000b0ac04723c */ /* 0x040ff00000041804 */
[C---:B------:R-:W-:Y:S08]  /*b9b0*/  HMMA.16816.F32.BF16 R8, R172.reuse, R178, R8 ;  /* 0x000000b2ac08723c */ /* 0x040ff00000041808 */
[C---:B------:R-:W-:Y:S08]  /*b9c0*/  HMMA.16816.F32.BF16 R12, R172.reuse, R180, R12 ;  /* 0x000000b4ac0c723c */ /* 0x040ff0000004180c */
[C---:B------:R-:W-:Y:S08]  /*b9d0*/  HMMA.16816.F32.BF16 R16, R172.reuse, R182, R16 ;  /* 0x000000b6ac10723c */ /* 0x040ff00000041810 */
[C---:B---3--:R-:W-:Y:S08]  /*b9e0*/  HMMA.16816.F32.BF16 R20, R172.reuse, R140, R20 ;  /* 0x0000008cac14723c */ /* 0x048ff00000041814 */
[C---:B------:R-:W-:Y:S01]  /*b9f0*/  HMMA.16816.F32.BF16 R24, R172.reuse, R142, R24 ;  /* 0x0000008eac18723c */ /* 0x040fe20000041818 */
[----:B------:R-:W2:Y:S07]  /*ba00*/  LDSM.16.M88.4 R140, [R190+UR4+0xf100] ;  /* 0x00f10004be8c783b */ /* 0x000eae0008000200 */
[C---:B------:R-:W-:Y:S08]  /*ba10*/  HMMA.16816.F32.BF16 R28, R172.reuse, R148, R28 ;  /* 0x00000094ac1c723c */ /* 0x040ff0000004181c */
[----:B------:R-:W-:Y:S01]  /*ba20*/  HMMA.16816.F32.BF16 R32, R172, R150, R32 ;  /* 0x00000096ac20723c */ /* 0x000fe20000041820 */
[----:B------:R-:W3:Y:S07]  /*ba30*/  LDSM.16.M88.4 R148, [R134+0xe900] ;  /* 0x00e900008694783b */ /* 0x000eee0000000200 */
        /* <DEDUP_REMOVED lines=11> */
[----:B------:R-:W2:Y:S05]  /*baf0*/  LDSM.16.M88.4 R136, [R187+0x4000] ;  /* 0x00400000bb88783b */ /* 0x000eaa0000000200 */
[----:B------:R-:W4:Y:S02]  /*bb00*/  LDSM.16.M88.4 R156, [R0+0xf100] ;  /* 0x00f10000009c783b */ /* 0x000f240000000200 */
[C---:B------:R-:W-:Y:S08]  /*bb10*/  HMMA.16816.F32.BF16 R4, R160.reuse, R164, R4 ;  /* 0x000000a4a004723c */ /* 0x040ff00000041804 */
[C---:B------:R-:W-:Y:S01]  /*bb20*/  HMMA.16816.F32.BF16 R8, R160.reuse, R166, R8 ;  /* 0x000000a6a008723c */ /* 0x040fe20000041808 */
[----:B------:R-:W5:Y:S07]  /*bb30*/  LDSM.16.M88.4 R164, [R0+0xf900] ;  /* 0x00f9000000a4783b */ /* 0x000f6e0000000200 */
[C---:B---3--:R-:W-:Y:S08]  /*bb40*/  HMMA.16816.F32.BF16 R12, R160.reuse, R148, R12 ;  /* 0x00000094a00c723c */ /* 0x048ff0000004180c */
[C---:B------:R-:W-:Y:S01]  /*bb50*/  HMMA.16816.F32.BF16 R16, R160.reuse, R150, R16 ;  /* 0x00000096a010723c */ /* 0x040fe20000041810 */
[----:B------:R-:W-:Y:S07]  /*bb60*/  LDSM.16.M88.4 R148, [R2+0xe100] ;  /* 0x00e100000294783b */ /* 0x000fee0000000200 */
[C---:B-1----:R-:W-:Y:S07]  /*bb70*/  HMMA.16816.F32.BF16 R20, R160.reuse, R144, R20 ;  /* 0x00000090a014723c */ /* 0x042fee0000041814 */
[----:B------:R-:W-:Y:S01]  /*bb80*/  IADD3 R144, R193, UR4, R190 ;  /* 0x00000004c1907c10 */ /* 0x000fe2000fffe0be */
[C---:B------:R-:W-:Y:S04]  /*bb90*/  HMMA.16816.F32.BF16 R24, R160.reuse, R146, R24 ;  /* 0x00000092a018723c */ /* 0x040fe80000041818 */
[----:B------:R-:W-:Y:S02]  /*bba0*/  IMAD.IADD R133, R191, 0x1, R144 ;  /* 0x00000001bf857824 */ /* 0x000fe400078e0290 */
[----:B------:R-:W1:Y:S02]  /*bbb0*/  LDSM.16.M88.4 R144, [R186+0x4000] ;  /* 0x00400000ba90783b */ /* 0x000e640000000200 */
[C---:B------:R-:W-:Y:S03]  /*bbc0*/  HMMA.16816.F32.BF16 R28, R160.reuse, R168, R28 ;  /* 0x000000a8a01c723c */ /* 0x040fe6000004181c */
[----:B------:R-:W3:Y:S05]  /*bbd0*/  LDSM.16.M88.4 R172, [R133+0xe900] ;  /* 0x00e9000085ac783b */ /* 0x000eea0000000200 */
[----:B------:R-:W-:Y:S01]  /*bbe0*/  HMMA.16816.F32.BF16 R32, R160, R170, R32 ;  /* 0x000000aaa020723c */ /* 0x000fe20000041820 */
[----:B------:R-:W1:Y:S05]  /*bbf0*/  LDSM.16.M88.4 R176, [R133+0xf100] ;  /* 0x00f1000085b0783b */ /* 0x000e6a0000000200 */
[----:B------:R-:W1:Y:S02]  /*bc00*/  LDSM.16.M88.4 R180, [R133+0xf900] ;  /* 0x00f9000085b4783b */ /* 0x000e640000000200 */
[C---:B--2---:R-:W-:Y:S03]  /*bc10*/  HMMA.16816.F32.BF16 R4, R136.reuse, R140, R4 ;  /* 0x0000008c8804723c */ /* 0x044fe60000041804 */
[----:B------:R-:W-:Y:S05]  /*bc20*/  LDSM.16.M88.4 R160, [R190+UR4+0x11100] ;  /* 0x01110004bea0783b */ /* 0x000fea0008000200 */
[C---:B------:R-:W-:Y:S01]  /*bc30*/  HMMA.16816.F32.BF16 R8, R136.reuse, R142, R8 ;  /* 0x0000008e8808723c */ /* 0x040fe20000041808 */
[----:B------:R-:W-:Y:S05]  /*bc40*/  LDSM.16.M88.4 R140, [R192+0x8000] ;  /* 0x00800000c08c783b */ /* 0x000fea0000000200 */
[----:B------:R-:W-:Y:S02]  /*bc50*/  LDSM.16.M88.4 R168, [R190+UR4+0x11900] ;  /* 0x01190004bea8783b */ /* 0x000fe40008000200 */
[C---:B------:R-:W-:Y:S08]  /*bc60*/  HMMA.16816.F32.BF16 R12, R136.reuse, R152, R12 ;  /* 0x00000098880c723c */ /* 0x040ff0000004180c */
[C---:B------:R-:W-:Y:S01]  /*bc70*/  HMMA.16816.F32.BF16 R16, R136.reuse, R154, R16 ;  /* 0x0000009a8810723c */ /* 0x040fe20000041810 */
[----:B------:R-:W2:Y:S07]  /*bc80*/  LDSM.16.M88.4 R152, [R190+UR4+0x10100] ;  /* 0x01010004be98783b */ /* 0x000eae0008000200 */
[C---:B----4-:R-:W-:Y:S08]  /*bc90*/  HMMA.16816.F32.BF16 R20, R136.reuse, R156, R20 ;  /* 0x0000009c8814723c */ /* 0x050ff00000041814 */
[C---:B------:R-:W-:Y:S01]  /*bca0*/  HMMA.16816.F32.BF16 R24, R136.reuse, R158, R24 ;  /* 0x0000009e8818723c */ /* 0x040fe20000041818 */
[----:B------:R-:W4:Y:S07]  /*bcb0*/  LDSM.16.M88.4 R156, [R190+UR4+0x10900] ;  /* 0x01090004be9c783b */ /* 0x000f2e0008000200 */
[C---:B-----5:R-:W-:Y:S08]  /*bcc0*/  HMMA.16816.F32.BF16 R28, R136.reuse, R164, R28 ;  /* 0x000000a4881c723c */ /* 0x060ff0000004181c */
[----:B------:R-:W-:Y:S01]  /*bcd0*/  HMMA.16816.F32.BF16 R32, R136, R166, R32 ;  /* 0x000000a68820723c */ /* 0x000fe20000041820 */
[----:B------:R-:W-:Y:S05]  /*bce0*/  LDSM.16.M88.4 R136, [R188+0x8000] ;  /* 0x00800000bc88783b */ /* 0x000fea0000000200 */
[----:B------:R-:W-:Y:S02]  /*bcf0*/  LDSM.16.M88.4 R164, [R134+0x10900] ;  /* 0x0109000086a4783b */ /* 0x000fe40000000200 */
        /* <DEDUP_REMOVED lines=8> */
[----:B------:R-:W5:Y:S07]  /*bd80*/  LDSM.16.M88.4 R176, [R134+0x11900] ;  /* 0x0119000086b0783b */ /* 0x000f6e0000000200 */
[C---:B------:R-:W-:Y:S08]  /*bd90*/  HMMA.16816.F32.BF16 R28, R144.reuse, R180, R28 ;  /* 0x000000b4901c723c */ /* 0x040ff0000004181c */
[----:B------:R-:W-:Y:S01]  /*bda0*/  HMMA.16816.F32.BF16 R32, R144, R182, R32 ;  /* 0x000000b69020723c */ /* 0x000fe20000041820 */
        /* <DEDUP_REMOVED lines=9> */
[----:B------:R-:W-:Y:S07]  /*be40*/  LDSM.16.M88.4 R160, [R133+0x10900] ;  /* 0x0109000085a0783b */ /* 0x000fee0000000200 */
[C---:B------:R-:W-:Y:S08]  /*be50*/  HMMA.16816.F32.BF16 R28, R140.reuse, R168, R28 ;  /* 0x000000a88c1c723c */ /* 0x040ff0000004181c */
[----:B------:R-:W-:Y:S01]  /*be60*/  HMMA.16816.F32.BF16 R32, R140, R170, R32 ;  /* 0x000000aa8c20723c */ /* 0x000fe20000041820 */
[----:B------:R-:W2:Y:S07]  /*be70*/  LDSM.16.M88.4 R140, [R0+0x11100] ;  /* 0x01110000008c783b */ /* 0x000eae0000000200 */
[C---:B-1----:R-:W-:Y:S08]  /*be80*/  HMMA.16816.F32.BF16 R4, R136.reuse, R148, R4 ;  /* 0x000000948804723c */ /* 0x042ff00000041804 */
[C---:B------:R-:W-:Y:S01]  /*be90*/  HMMA.16816.F32.BF16 R8, R136.reuse, R150, R8 ;  /* 0x000000968808723c */ /* 0x040fe20000041808 */
[----:B------:R-:W-:Y:S07]  /*bea0*/  LDSM.16.M88.4 R148, [R186+0x8000] ;  /* 0x00800000ba94783b */ /* 0x000fee0000000200 */
[C---:B------:R-:W-:Y:S08]  /*beb0*/  HMMA.16816.F32.BF16 R12, R136.reuse, R164, R12 ;  /* 0x000000a4880c723c */ /* 0x040ff0000004180c */
[C---:B------:R-:W-:Y:S01]  /*bec0*/  HMMA.16816.F32.BF16 R16, R136.reuse, R166, R16 ;  /* 0x000000a68810723c */ /* 0x040fe20000041810 */
[----:B------:R-:W-:Y:S07]  /*bed0*/  LDSM.16.M88.4 R164, [R133+0x11100] ;  /* 0x0111000085a4783b */ /* 0x000fee0000000200 */
[C---:B---3--:R-:W-:Y:S08]  /*bee0*/  HMMA.16816.F32.BF16 R20, R136.reuse, R172, R20 ;  /* 0x000000ac8814723c */ /* 0x048ff00000041814 */
[C---:B------:R-:W-:Y:S08]  /*bef0*/  HMMA.16816.F32.BF16 R24, R136.reuse, R174, R24 ;  /* 0x000000ae8818723c */ /* 0x040ff00000041818 */
[C---:B-----5:R-:W-:Y:S08]  /*bf00*/  HMMA.16816.F32.BF16 R28, R136.reuse, R176, R28 ;  /* 0x000000b0881c723c */ /* 0x060ff0000004181c */
[----:B------:R-:W-:Y:S01]  /*bf10*/  HMMA.16816.F32.BF16 R32, R136, R178, R32 ;  /* 0x000000b28820723c */ /* 0x000fe20000041820 */
[----:B------:R1:W3:Y:S07]  /*bf20*/  LDSM.16.M88.4 R136, [R0+0x11900] ;  /* 0x011900000088783b */ /* 0x0002ee0000000200 */
[C---:B--2---:R-:W-:Y:S08]  /*bf30*/  HMMA.16816.F32.BF16 R4, R144.reuse, R152, R4 ;  /* 0x000000989004723c */ /* 0x044ff00000041804 */
[C---:B------:R-:W-:Y:S01]  /*bf40*/  HMMA.16816.F32.BF16 R8, R144.reuse, R154, R8 ;  /* 0x0000009a9008723c */ /* 0x040fe20000041808 */
[----:B------:R-:W2:Y:S07]  /*bf50*/  LDSM.16.M88.4 R152, [R2+0x10100] ;  /* 0x010100000298783b */ /* 0x000eae0000000200 */
[C---:B----4-:R-:W-:Y:S04]  /*bf60*/  HMMA.16816.F32.BF16 R12, R144.reuse, R156, R12 ;  /* 0x0000009c900c723c */ /* 0x050fe8000004180c */
[----:B-1----:R-:W-:Y:S02]  /*bf70*/  IMAD.MOV.U32 R0, RZ, RZ, R205 ;  /* 0x000000ffff007224 */ /* 0x002fe400078e00cd */
[----:B------:R-:W-:Y:S02]  /*bf80*/  @P2 IMAD.MOV.U32 R0, RZ, RZ, R221 ;  /* 0x000000ffff002224 */ /* 0x000fe400078e00dd */
[C---:B------:R-:W-:Y:S01]  /*bf90*/  HMMA.16816.F32.BF16 R16, R144.reuse, R158, R16 ;  /* 0x0000009e9010723c */ /* 0x040fe20000041810 */
[----:B------:R1:W-:Y:S05]  /*bfa0*/  LDSM.16.M88.4 R156, [R133+0x11900] ;  /* 0x01190000859c783b */ /* 0x0003ea0000000200 */
[----:B------:R-:W4:Y:S02]  /*bfb0*/  SHFL.IDX PT, R134, R0, RZ, 0x1c1f ;  /* 0x001c1fff00867589 */ /* 0x000f2400000e0000 */
[C---:B------:R-:W-:Y:S08]  /*bfc0*/  HMMA.16816.F32.BF16 R20, R144.reuse, R140, R20 ;  /* 0x0000008c9014723c */ /* 0x040ff00000041814 */
[C---:B------:R-:W-:Y:S08]  /*bfd0*/  HMMA.16816.F32.BF16 R24, R144.reuse, R142, R24 ;  /* 0x0000008e9018723c */ /* 0x040ff00000041818 */
[C---:B---3--:R-:W-:Y:S04]  /*bfe0*/  HMMA.16816.F32.BF16 R28, R144.reuse, R136, R28 ;  /* 0x00000088901c723c */ /* 0x048fe8000004181c */
[----:B-1----:R-:W-:Y:S04]  /*bff0*/  IMAD.SHL.U32 R133, R219, 0x40, RZ ;  /* 0x00000040db857824 */ /* 0x002fe800078e00ff */
[----:B------:R-:W-:Y:S04]  /*c000*/  HMMA.16816.F32.BF16 R32, R144, R138, R32 ;  /* 0x0000008a9020723c */ /* 0x000fe80000041820 */
[----:B------:R-:W-:Y:S04]  /*c010*/  IADD3 R2, -R214, 0x1, -R133 ;  /* 0x00000001d6027810 */ /* 0x000fe80007ffe985 */
[C---:B--2---:R-:W-:Y:S05]  /*c020*/  HMMA.16816.F32.BF16 R4, R148.reuse, R152, R4 ;  /* 0x000000989404723c */ /* 0x044fea0000041804 */
[----:B------:R-:W-:Y:S03]  /*c030*/  IADD3 R2, -R204, R2, R195 ;  /* 0x00000002cc027210 */ /* 0x000fe60007ffe1c3 */
[C---:B------:R-:W-:Y:S04]  /*c040*/  HMMA.16816.F32.BF16 R8, R148.reuse, R154, R8 ;  /* 0x0000009a9408723c */ /* 0x040fe80000041808 */
[C---:B------:R-:W-:Y:S02]  /*c050*/  IADD3 R135, R2.reuse, c[0x0][0x328], RZ ;  /* 0x0000ca0002877a10 */ /* 0x040fe40007ffe0ff */
[----:B------:R-:W-:Y:S02]  /*c060*/  IADD3 R2, R2, UR6, RZ ;  /* 0x0000000602027c10 */ /* 0x000fe4000fffe0ff */
[C---:B------:R-:W-:Y:S04]  /*c070*/  HMMA.16816.F32.BF16 R12, R148.reuse, R160, R12 ;  /* 0x000000a0940c723c */ /* 0x040fe8000004180c */
[--C-:B----4-:R-:W-:Y:S02]  /*c080*/  IMAD.IADD R141, R135, 0x1, R134.reuse ;  /* 0x00000001878d7824 */ /* 0x110fe400078e0286 */
[----:B------:R-:W-:Y:S02]  /*c090*/  IMAD.IADD R137, R2, 0x1, R134 ;  /* 0x0000000102897824 */ /* 0x000fe400078e0286 */
[C---:B------:R-:W-:Y:S08]  /*c0a0*/  HMMA.16816.F32.BF16 R16, R148.reuse, R162, R16 ;  /* 0x000000a29410723c */ /* 0x040ff00000041810 */
[C---:B------:R-:W-:Y:S08]  /*c0b0*/  HMMA.16816.F32.BF16 R20, R148.reuse, R164, R20 ;  /* 0x000000a49414723c */ /* 0x040ff00000041814 */
[C---:B------:R-:W-:Y:S08]  /*c0c0*/  HMMA.16816.F32.BF16 R24, R148.reuse, R166, R24 ;  /* 0x000000a69418723c */ /* 0x040ff00000041818 */
[C---:B------:R-:W-:Y:S08]  /*c0d0*/  HMMA.16816.F32.BF16 R28, R148.reuse, R156, R28 ;  /* 0x0000009c941c723c */ /* 0x040ff0000004181c */
        /* <DEDUP_REMOVED lines=15> */
.L_x_2230:
[----:B------:R-:W-:Y:S04]  /*c1d0*/  MOV R134, c[0x0][0x32c] ;  /* 0x0000cb0000867a02 */ /* 0x000fe80000000f00 */
[----:B------:R-:W-:Y:S11]  /*c1e0*/  ISETP.NE.AND P0, PT, R134, 0x1, PT ;  /* 0x000000018600780c */ /* 0x000ff60003f05270 */
[----:B------:R-:W-:Y:S02]  /*c1f0*/  @!UPT UIADD3 URZ, URZ, URZ, URZ ;  /* 0x0000003f3f3ff290 */ /* 0x000fe4000fffe03f */
[----:B------:R-:W-:Y:S05]  /*c200*/  @P0 IMAD.HI.U32 R134, R136, c[0x0][0x330], RZ ;  /* 0x0000cc0088860a27 */ /* 0x000fea00078e00ff */
[----:B------:R-:W-:Y:S02]  /*c210*/  @P0 SHF.R.U32.HI R136, RZ, c[0x0][0x334], R134 ;  /* 0x0000cd00ff880a19 */ /* 0x000fe40000011686 */
.L_x_2231:
[----:B------:R-:W-:Y:S05]  /*c220*/  BSYNC B0 ;  /* 0x0000000000007941 */ /* 0x000fea0003800000 */
.L_x_2229:
[----:B------:R-:W-:Y:S04]  /*c230*/  IMAD R139, R136, c[0x0][0x32c], -R133 ;  /* 0x0000cb00888b7a24 */ /* 0x000fe800078e0a85 */
[----:B------:R-:W-:Y:S05]  /*c240*/  IMAD.IADD R136, R139, 0x1, -R214 ;  /* 0x000000018b887824 */ /* 0x000fea00078e0ad6 */
[----:B------:R-:W-:Y:S02]  /*c250*/  IADD3 R134, R136, c[0x0][0x32c], RZ ;  /* 0x0000cb0088867a10 */ /* 0x000fe40007ffe0ff */
[----:B------:R-:W-:Y:S02]  /*c260*/  IMNMX R137, R137, R136, !PT ;  /* 0x0000008889897217 */ /* 0x000fe40007800200 */
[----:B------:R-:W-:Y:S02]  /*c270*/  IMNMX R141, R141, R134, PT ;  /* 0x000000868d8d7217 */ /* 0x000fe40003800200 */
.L_x_2228:
[----:B------:R-:W-:Y:S01]  /*c280*/  ISETP.GT.AND P2, PT, R219, -0x1, PT ;  /* 0xffffffffdb00780c */ /* 0x000fe20003f44270 */
[----:B------:R-:W1:Y:S03]  /*c290*/  SHFL.IDX PT, R0, R0, 0x1, 0x1c1f ;  /* 0x003c1f0000007f89 */ /* 0x000e6600000e0000 */
[----:B------:R-:W-:Y:S04]  /*c2a0*/  ISETP.GT.AND P0, PT, R137, RZ, P2 ;  /* 0x000000ff8900720c */ /* 0x000fe80001704270 */
[----:B------:R-:W-:Y:S04]  /*c2b0*/  ISETP.LT.OR P0, PT, R141, 0x1, P0 ;  /* 0x000000018d00780c */ /* 0x000fe80000701670 */
[----:B------:R-:W-:Y:S02]  /*c2c0*/  FSEL R139, R4, -INF , !P0 ;  /* 0xff800000048b7808 */ /* 0x000fe40004000000 */
[----:B------:R-:W-:Y:S04]  /*c2d0*/  ISETP.GT.AND P0, PT, R137, 0x1, P2 ;  /* 0x000000018900780c */ /* 0x000fe80001704270 */
[----:B------:R-:W-:Y:S04]  /*c2e0*/  ISETP.LT.OR P0, PT, R141, 0x2, P0 ;  /* 0x000000028d00780c */ /* 0x000fe80000701670 */
[----:B------:R-:W-:Y:S02]  /*c2f0*/  FSEL R140, R5, -INF , !P0 ;  /* 0xff800000058c7808 */ /* 0x000fe40004000000 */
[----:B------:R-:W-:Y:S01]  /*c300*/  ISETP.GT.AND P0, PT, R137, 0x8, P2 ;  /* 0x000000088900780c */ /* 0x000fe20001704270 */
[--C-:B-1----:R-:W-:Y:S02]  /*c310*/  IMAD.IADD R5, R135, 0x1, R0.reuse ;  /* 0x0000000187057824 */ /* 0x102fe400078e0200 */
[----:B------:R-:W-:Y:S01]  /*c320*/  IMAD.IADD R2, R2, 0x1, R0 ;  /* 0x0000000102027824 */ /* 0x000fe200078e0200 */
        /* <DEDUP_REMOVED lines=55> */
.L_x_2234:
[----:B------:R-:W-:Y:S04]  /*c6a0*/  MOV R0, c[0x0][0x32c] ;  /* 0x0000cb0000007a02 */ /* 0x000fe80000000f00 */
[----:B------:R-:W-:Y:S11]  /*c6b0*/  ISETP.NE.AND P0, PT, R0, 0x1, PT ;  /* 0x000000010000780c */ /* 0x000ff60003f05270 */
[----:B------:R-:W-:Y:S02]  /*c6c0*/  @!UPT UIADD3 URZ, URZ, URZ, URZ ;  /* 0x0000003f3f3ff290 */ /* 0x000fe4000fffe03f */
[----:B------:R-:W-:Y:S05]  /*c6d0*/  @P0 IMAD.HI.U32 R0, R12, c[0x0][0x330], RZ ;  /* 0x0000cc000c000a27 */ /* 0x000fea00078e00ff */
[----:B------:R-:W-:Y:S02]  /*c6e0*/  @P0 SHF.R.U32.HI R12, RZ, c[0x0][0x334], R0 ;  /* 0x0000cd00ff0c0a19 */ /* 0x000fe40000011600 */
.L_x_2235:
[----:B------:R-:W-:Y:S05]  /*c6f0*/  BSYNC B0 ;  /* 0x0000000000007941 */ /* 0x000fea0003800000 */
.L_x_2233:
[----:B------:R-:W-:Y:S04]  /*c700*/  IMAD R133, R12, c[0x0][0x32c], -R133 ;  /* 0x0000cb000c857a24 */ /* 0x000fe800078e0a85 */
[----:B------:R-:W-:Y:S05]  /*c710*/  IMAD.IADD R133, R133, 0x1, -R214 ;  /* 0x0000000185857824 */ /* 0x000fea00078e0ad6 */
[----:B------:R-:W-:Y:S02]  /*c720*/  IADD3 R0, R133, c[0x0][0x32c], RZ ;  /* 0x0000cb0085007a10 */ /* 0x000fe40007ffe0ff */
[----:B------:R-:W-:Y:S02]  /*c730*/  IMNMX R2, R2, R133, !PT ;  /* 0x0000008502027217 */ /* 0x000fe40007800200 */
[----:B------:R-:W-:Y:S02]  /*c740*/  IMNMX R5, R5, R0, PT ;  /* 0x0000000005057217 */ /* 0x000fe40003800200 */
.L_x_2232:
        /* <DEDUP_REMOVED lines=54> */
[----:B------:R-:W-:Y:S01]  /*cab0*/  ISETP.GT.AND P0, PT, R2, 0x28, P2 ;  /* 0x000000280200780c */ /* 0x000fe20001704270 */
[----:B------:R-:W-:Y:S01]  /*cac0*/  LDSM.16.MT88.4 R20, [R185+UR4+0x100] ;  /* 0x00010004b914783b */ /* 0x000fe20008004200 */
[----:B------:R-:W-:Y:S02]  /*cad0*/  FMNMX.FTZ R13, R152, R13, !PT ;  /* 0x0000000d980d7209 */ /* 0x000fe40007810000 */
        /* <DEDUP_REMOVED lines=19> */
[C---:B------:R-:W-:Y:S02]  /*cc10*/  ISETP.GT.AND P1, PT, R2.reuse, 0x38, P2 ;  /* 0x000000380200780c */ /* 0x040fe40001724270 */
[----:B------:R-:W-:Y:S02]  /*cc20*/  FSEL R151, R31, -INF , !P0 ;  /* 0xff8000001f977808 */ /* 0x000fe40004000000 */
[----:B------:R-:W-:Y:S01]  /*cc30*/  ISETP.LT.OR P1, PT, R5, 0x39, P1 ;  /* 0x000000390500780c */ /* 0x000fe20000f21670 */
[----:B------:R-:W-:Y:S01]  /*cc40*/  LDSM.16.MT88.4 R28, [R184+UR4+0x100] ;  /* 0x00010004b81c783b */ /* 0x000fe20008004200 */
[----:B------:R-:W-:Y:S02]  /*cc50*/  ISETP.GT.AND P0, PT, R2, 0x39, P2 ;  /* 0x000000390200780c */ /* 0x000fe40001704270 */
[----:B------:R-:W-:Y:S02]  /*cc60*/  FMNMX.FTZ R2, R153, R10, !PT ;  /* 0x0000000a99027209 */ /* 0x000fe40007810000 */
[----:B------:R-:W-:Y:S02]  /*cc70*/  FSEL R149, R34, -INF , !P1 ;  /* 0xff80000022957808 */ /* 0x000fe40004800000 */
[----:B------:R-:W-:Y:S04]  /*cc80*/  ISETP.LT.OR P0, PT, R5, 0x3a, P0 ;  /* 0x0000003a0500780c */ /* 0x000fe80000701670 */
        /* <DEDUP_REMOVED lines=9> */
[C---:B------:R-:W-:Y:S03]  /*cd20*/  FMUL.FTZ R157, R2.reuse, c[0x0][0x2d0] ;  /* 0x0000b400029d7a20 */ /* 0x040fe60000410000 */
[----:B------:R-:W-:Y:S02]  /*cd30*/  FSEL R5, R2, RZ, P0 ;  /* 0x000000ff02057208 */ /* 0x000fe40000000000 */
[----:B--2---:R-:W-:Y:S02]  /*cd40*/  FMNMX.FTZ R13, R15, R0, !PT ;  /* 0x000000000f0d7209 */ /* 0x004fe40007810000 */
[----:B------:R-:W-:Y:S03]  /*cd50*/  FSEL R157, R157, RZ, P0 ;  /* 0x000000ff9d9d7208 */ /* 0x000fe60000000000 */
[----:B------:R-:W1:Y:S02]  /*cd60*/  SHFL.BFLY PT, R0, R13, 0x1, 0x1f ;  /* 0x0c201f000d007f89 */ /* 0x000e6400000e0000 */
[--C-:B------:R-:W-:Y:S02]  /*cd70*/  FFMA.FTZ R142, R140, c[0x0][0x2d0], -R157.reuse ;  /* 0x0000b4008c8e7a23 */ /* 0x100fe4000001089d */
[--C-:B------:R-:W-:Y:S02]  /*cd80*/  FFMA.FTZ R140, R4, c[0x0][0x2d0], -R157.reuse ;  /* 0x0000b400048c7a23 */ /* 0x100fe4000001089d */
[----:B------:R-:W-:Y:S02]  /*cd90*/  FADD.FTZ R4, -R5, R132 ;  /* 0x0000008405047221 */ /* 0x000fe40000010100 */
[--C-:B------:R-:W-:Y:S01]  /*cda0*/  FFMA.FTZ R143, R139, c[0x0][0x2d0], -R157.reuse ;  /* 0x0000b4008b8f7a23 */ /* 0x100fe2000001089d */
[----:B------:R-:W-:Y:S01]  /*cdb0*/  MUFU.EX2 R142, R142 ;  /* 0x0000008e008e7308 */ /* 0x000fe20000000800 */
[----:B------:R-:W-:Y:S02]  /*cdc0*/  FMUL.FTZ R12, R4, c[0x0][0x2d0] ;  /* 0x0000b400040c7a20 */ /* 0x000fe40000410000 */
[--C-:B------:R-:W-:Y:S02]  /*cdd0*/  FFMA.FTZ R15, R8, c[0x0][0x2d0], -R157.reuse ;  /* 0x0000b400080f7a23 */ /* 0x100fe4000001089d */
        /* <DEDUP_REMOVED lines=16> */
[----:B------:R-:W-:Y:S02]  /*cee0*/  FFMA.FTZ R154, R154, c[0x0][0x2d0], -R157 ;  /* 0x0000b4009a9a7a23 */ /* 0x000fe4000001089d */
[----:B------:R-:W-:Y:S02]  /*cef0*/  FADD.FTZ R4, -R4, R3 ;  /* 0x0000000304047221 */ /* 0x000fe40000010100 */
[--C-:B------:R-:W-:Y:S01]  /*cf00*/  FFMA.FTZ R146, R6, c[0x0][0x2d0], -R148.reuse ;  /* 0x0000b40006927a23 */ /* 0x100fe20000010894 */
[----:B------:R-:W1:Y:S01]  /*cf10*/  MUFU.EX2 R143, R143 ;  /* 0x0000008f008f7308 */ /* 0x000e620000000800 */
[--C-:B------:R-:W-:Y:S02]  /*cf20*/  FFMA.FTZ R145, R9, c[0x0][0x2d0], -R148.reuse ;  /* 0x0000b40009917a23 */ /* 0x100fe40000010894 */
[--C-:B------:R-:W-:Y:S02]  /*cf30*/  FFMA.FTZ R141, R7, c[0x0][0x2d0], -R148.reuse ;  /* 0x0000b400078d7a23 */ /* 0x100fe40000010894 */
[--C-:B------:R-:W-:Y:S02]  /*cf40*/  FFMA.FTZ R144, R11, c[0x0][0x2d0], -R148.reuse ;  /* 0x0000b4000b907a23 */ /* 0x100fe40000010894 */
[----:B------:R-:W-:Y:S01]  /*cf50*/  FMUL.FTZ R3, R4, c[0x0][0x2d0] ;  /* 0x0000b40004037a20 */ /* 0x000fe20000410000 */
[----:B------:R-:W-:Y:S01]  /*cf60*/  IADD3 R4, R185, UR4, RZ ;  /* 0x00000004b9047c10 */ /* 0x000fe2000fffe0ff */
[C---:B--2---:R-:W-:Y:S01]  /*cf70*/  FMUL.FTZ R5, R12.reuse, R129 ;  /* 0x000000810c057220 */ /* 0x044fe20000410000 */
[----:B------:R-:W-:Y:S01]  /*cf80*/  MUFU.EX2 R146, R146 ;  /* 0x0000009200927308 */ /* 0x000fe20000000800 */
[C---:B------:R-:W-:Y:S01]  /*cf90*/  FMUL.FTZ R8, R12.reuse, R124 ;  /* 0x0000007c0c087220 */ /* 0x040fe20000410000 */
[----:B------:R-:W-:Y:S01]  /*cfa0*/  IADD3 R13, R189, R4, RZ ;  /* 0x00000004bd0d7210 */ /* 0x000fe20007ffe0ff */
[C---:B------:R-:W-:Y:S02]  /*cfb0*/  FMUL.FTZ R4, R12.reuse, R128 ;  /* 0x000000800c047220 */ /* 0x040fe40000410000 */
[C---:B------:R-:W-:Y:S02]  /*cfc0*/  FMUL.FTZ R9, R12.reuse, R125 ;  /* 0x0000007d0c097220 */ /* 0x040fe40000410000 */
[----:B------:R-:W2:Y:S01]  /*cfd0*/  LDSM.16.MT88.4 R24, [R13+0x100] ;  /* 0x000100000d18783b */ /* 0x000ea20000004200 */
[C---:B------:R-:W-:Y:S02]  /*cfe0*/  FMUL.FTZ R100, R12.reuse, R100 ;  /* 0x000000640c647220 */ /* 0x040fe40000410000 */
[----:B------:R-:W3:Y:S01]  /*cff0*/  MUFU.EX2 R3, R3 ;  /* 0x0000000300037308 */ /* 0x000ee20000000800 */
[C---:B------:R-:W-:Y:S02]  /*d000*/  FMUL.FTZ R101, R12.reuse, R101 ;  /* 0x000000650c657220 */ /* 0x040fe40000410000 */
[----:B------:R-:W-:Y:S01]  /*d010*/  FMUL.FTZ R104, R12, R104 ;  /* 0x000000680c687220 */ /* 0x000fe20000410000 */
        /* <DEDUP_REMOVED lines=13> */
[C---:B---3--:R-:W-:Y:S01]  /*d0f0*/  FMUL.FTZ R6, R3.reuse, R130 ;  /* 0x0000008203067220 */ /* 0x048fe20000410000 */
[----:B------:R-:W-:Y:S01]  /*d100*/  LDSM.16.MT88.4 R136, [R184+UR4+0x2900] ;  /* 0x00290004b888783b */ /* 0x000fe20008004200 */
[C---:B------:R-:W-:Y:S02]  /*d110*/  FMUL.FTZ R7, R3.reuse, R131 ;  /* 0x0000008303077220 */ /* 0x040fe40000410000 */
[C---:B------:R-:W-:Y:S01]  /*d120*/  FMUL.FTZ R10, R3.reuse, R126 ;  /* 0x0000007e030a7220 */ /* 0x040fe20000410000 */
[----:B------:R-:W-:Y:S01]  /*d130*/  MUFU.EX2 R141, R141 ;  /* 0x0000008d008d7308 */ /* 0x000fe20000000800 */
[C---:B------:R-:W-:Y:S02]  /*d140*/  FMUL.FTZ R11, R3.reuse, R127 ;  /* 0x0000007f030b7220 */ /* 0x040fe40000410000 */
[C---:B------:R-:W-:Y:S01]  /*d150*/  FMUL.FTZ R102, R3.reuse, R102 ;  /* 0x0000006603667220 */ /* 0x040fe20000410000 */
[----:B-1----:R-:W-:Y:S01]  /*d160*/  F2FP.BF16.PACK_AB R18, R140, R15 ;  /* 0x0000000f8c12723e */ /* 0x002fe200000010ff */
[C---:B------:R-:W-:Y:S01]  /*d170*/  FMUL.FTZ R103, R3.reuse, R103 ;  /* 0x0000006703677220 */ /* 0x040fe20000410000 */
[----:B------:R-:W-:Y:S01]  /*d180*/  LDSM.16.MT88.4 R124, [R184+UR4+0x900] ;  /* 0x00090004b87c783b */ /* 0x000fe20008004200 */
[C---:B------:R-:W-:Y:S02]  /*d190*/  FMUL.FTZ R106, R3.reuse, R106 ;  /* 0x0000006a036a7220 */ /* 0x040fe40000410000 */
[C---:B------:R-:W-:Y:S01]  /*d1a0*/  FMUL.FTZ R107, R3.reuse, R107 ;  /* 0x0000006b036b7220 */ /* 0x040fe20000410000 */
[----:B------:R-:W1:Y:S01]  /*d1b0*/  MUFU.EX2 R144, R144 ;  /* 0x0000009000907308 */ /* 0x000e620000000800 */
[C---:B------:R-:W-:Y:S02]  /*d1c0*/  FMUL.FTZ R110, R3.reuse, R110 ;  /* 0x0000006e036e7220 */ /* 0x040fe40000410000 */
[----:B------:R-:W-:Y:S01]  /*d1d0*/  FMUL.FTZ R111, R3, R111 ;  /* 0x0000006f036f7220 */ /* 0x000fe20000410000 */
[----:B----4-:R-:W-:Y:S01]  /*d1e0*/  F2FP.BF16.PACK_AB R17, R145, R146 ;  /* 0x000000929111723e */ /* 0x010fe200000010ff */
[C---:B------:R-:W-:Y:S01]  /*d1f0*/  FMUL.FTZ R114, R3.reuse, R114 ;  /* 0x0000007203727220 */ /* 0x040fe20000410000 */
[----:B------:R-:W-:Y:S01]  /*d200*/  LDSM.16.MT88.4 R128, [R185+UR4+0x2900] ;  /* 0x00290004b980783b */ /* 0x000fe20008004200 */
[C---:B------:R-:W-:Y:S02]  /*d210*/  FMUL.FTZ R115, R3.reuse, R115 ;  /* 0x0000007303737220 */ /* 0x040fe40000410000 */
[C---:B------:R-:W-:Y:S01]  /*d220*/  FMUL.FTZ R118, R3.reuse, R118 ;  /* 0x0000007603767220 */ /* 0x040fe20000410000 */
[----:B------:R-:W-:Y:S01]  /*d230*/  MUFU.EX2 R156, R156 ;  /* 0x0000009c009c7308 */ /* 0x000fe20000000800 */
[C---:B------:R-:W-:Y:S02]  /*d240*/  FMUL.FTZ R119, R3.reuse, R119 ;  /* 0x0000007703777220 */ /* 0x040fe40000410000 */
[C---:B------:R-:W-:Y:S02]  /*d250*/  FMUL.FTZ R122, R3.reuse, R122 ;  /* 0x0000007a037a7220 */ /* 0x040fe40000410000 */
[----:B------:R-:W-:Y:S02]  /*d260*/  FMUL.FTZ R123, R3, R123 ;  /* 0x0000007b037b7220 */ /* 0x000fe40000410000 */
[--C-:B------:R-:W-:Y:S02]  /*d270*/  FFMA.FTZ R163, R135, c[0x0][0x2d0], -R148.reuse ;  /* 0x0000b40087a37a23 */ /* 0x100fe40000010894 */
[--C-:B------:R-:W-:Y:S01]  /*d280*/  FFMA.FTZ R162, R33, c[0x0][0x2d0], -R148.reuse ;  /* 0x0000b40021a27a23 */ /* 0x100fe20000010894 */
[----:B------:R-:W3:Y:S01]  /*d290*/  MUFU.EX2 R159, R159 ;  /* 0x0000009f009f7308 */ /* 0x000ee20000000800 */
[----:B------:R-:W-:Y:S01]  /*d2a0*/  LDSM.16.MT88.4 R32, [R13+0x900] ;  /* 0x000900000d20783b */ /* 0x000fe20000004200 */
[----:B------:R-:W-:Y:S01]  /*d2b0*/  FFMA.FTZ R165, R133, c[0x0][0x2d0], -R148 ;  /* 0x0000b40085a57a23 */ /* 0x000fe20000010894 */
[----:B-1----:R-:W-:Y:S01]  /*d2c0*/  F2FP.BF16.PACK_AB R19, R144, R141 ;  /* 0x0000008d9013723e */ /* 0x002fe200000010ff */
[C---:B------:R-:W-:Y:S02]  /*d2d0*/  FMUL.FTZ R36, R12.reuse, R36 ;  /* 0x000000240c247220 */ /* 0x040fe40000410000 */
[C---:B------:R-:W-:Y:S03]  /*d2e0*/  FMUL.FTZ R38, R3.reuse, R38 ;  /* 0x0000002603267220 */ /* 0x040fe60000410000 */
[----:B------:R-:W-:Y:S01]  /*d2f0*/  LDSM.16.MT88.4 R132, [R13+0x2900] ;  /* 0x002900000d84783b */ /* 0x000fe20000004200 */
[----:B------:R-:W-:Y:S01]  /*d300*/  FMUL.FTZ R37, R12, R37 ;  /* 0x000000250c257220 */ /* 0x000fe20000410000 */
[C---:B------:R-:W-:Y:S01]  /*d310*/  HMMA.16816.F32.BF16 R4, R16.reuse, R20, R4 ;  /* 0x000000141004723c */ /* 0x040fe20000041804 */
        /* <DEDUP_REMOVED lines=8> */
[C---:B--2---:R-:W-:Y:S01]  /*d3a0*/  HMMA.16816.F32.BF16 R100, R16.reuse, R24, R100 ;  /* 0x000000181064723c */ /* 0x044fe20000041864 */
[----:B------:R-:W2:Y:S03]  /*d3b0*/  LDSM.16.MT88.4 R20, [R14+0x100] ;  /* 0x000100000e14783b */ /* 0x000ea60000004200 */
[C---:B------:R-:W-:Y:S01]  /*d3c0*/  FMUL.FTZ R41, R12.reuse, R41 ;  /* 0x000000290c297220 */ /* 0x040fe20000410000 */
[----:B------:R-:W-:Y:S01]  /*d3d0*/  MUFU.EX2 R160, R160 ;  /* 0x000000a000a07308 */ /* 0x000fe20000000800 */
[C---:B------:R-:W-:Y:S02]  /*d3e0*/  FMUL.FTZ R43, R3.reuse, R43 ;  /* 0x0000002b032b7220 */ /* 0x040fe40000410000 */
[C---:B------:R-:W-:Y:S01]  /*d3f0*/  HMMA.16816.F32.BF16 R104, R16.reuse, R26, R104 ;  /* 0x0000001a1068723c */ /* 0x040fe20000041868 */
[----:B------:R-:W4:Y:S03]  /*d400*/  LDSM.16.MT88.4 R24, [R185+UR4+0x2100] ;  /* 0x00210004b918783b */ /* 0x000f260008004200 */
[C---:B------:R-:W-:Y:S02]  /*d410*/  FMUL.FTZ R44, R12.reuse, R44 ;  /* 0x0000002c0c2c7220 */ /* 0x040fe40000410000 */
[C---:B------:R-:W-:Y:S01]  /*d420*/  FMUL.FTZ R46, R3.reuse, R46 ;  /* 0x0000002e032e7220 */ /* 0x040fe20000410000 */
[----:B------:R-:W5:Y:S01]  /*d430*/  MUFU.EX2 R163, R163 ;  /* 0x000000a300a37308 */ /* 0x000f620000000800 */
        /* <DEDUP_REMOVED lines=8> */
[C---:B------:R-:W-:Y:S04]  /*d4c0*/  FMUL.FTZ R49, R12.reuse, R49 ;  /* 0x000000310c317220 */ /* 0x040fe80000410000 */
[C---:B------:R-:W-:Y:S01]  /*d4d0*/  FMUL.FTZ R51, R3.reuse, R51 ;  /* 0x0000003303337220 */ /* 0x040fe20000410000 */
[----:B------:R-:W1:Y:S01]  /*d4e0*/  MUFU.EX2 R165, R165 ;  /* 0x000000a500a57308 */ /* 0x000e620000000800 */
[C---:B------:R-:W-:Y:S02]  /*d4f0*/  FMUL.FTZ R52, R12.reuse, R52 ;  /* 0x000000340c347220 */ /* 0x040fe40000410000 */
[C---:B------:R-:W-:Y:S01]  /*d500*/  FMUL.FTZ R54, R3.reuse, R54 ;  /* 0x0000003603367220 */ /* 0x040fe20000410000 */
[C---:B--2---:R-:W-:Y:S03]  /*d510*/  HMMA.16816.F32.BF16 R116, R16.reuse, R20, R116 ;  /* 0x000000141074723c */ /* 0x044fe60000041874 */
[C---:B------:R-:W-:Y:S02]  /*d520*/  FMUL.FTZ R53, R12.reuse, R53 ;  /* 0x000000350c357220 */ /* 0x040fe40000410000 */
[C---:B------:R-:W-:Y:S01]  /*d530*/  FMUL.FTZ R55, R3.reuse, R55 ;  /* 0x0000003703377220 */ /* 0x040fe20000410000 */
[----:B------:R-:W-:Y:S01]  /*d540*/  MUFU.EX2 R170, R170 ;  /* 0x000000aa00aa7308 */ /* 0x000fe20000000800 */
[C---:B------:R-:W-:Y:S01]  /*d550*/  FMUL.FTZ R56, R12.reuse, R56 ;  /* 0x000000380c387220 */ /* 0x040fe20000410000 */
[C---:B------:R-:W-:Y:S01]  /*d560*/  HMMA.16816.F32.BF16 R120, R16.reuse, R22, R120 ;  /* 0x000000161078723c */ /* 0x040fe20000041878 */
[----:B------:R-:W2:Y:S03]  /*d570*/  LDSM.16.MT88.4 R20, [R184+UR4+0x2100] ;  /* 0x00210004b814783b */ /* 0x000ea60008004200 */
[C---:B------:R-:W-:Y:S02]  /*d580*/  FMUL.FTZ R58, R3.reuse, R58 ;  /* 0x0000003a033a7220 */ /* 0x040fe40000410000 */
[C---:B------:R-:W-:Y:S02]  /*d590*/  FMUL.FTZ R57, R12.reuse, R57 ;  /* 0x000000390c397220 */ /* 0x040fe40000410000 */
[C---:B----4-:R-:W-:Y:S01]  /*d5a0*/  HMMA.16816.F32.BF16 R36, R16.reuse, R24, R36 ;  /* 0x000000181024723c */ /* 0x050fe20000041824 */
[----:B------:R-:W4:Y:S03]  /*d5b0*/  MUFU.EX2 R175, R175 ;  /* 0x000000af00af7308 */ /* 0x000f260000000800 */
[C---:B------:R-:W-:Y:S02]  /*d5c0*/  FMUL.FTZ R59, R3.reuse, R59 ;  /* 0x0000003b033b7220 */ /* 0x040fe40000410000 */
[C---:B------:R-:W-:Y:S02]  /*d5d0*/  FMUL.FTZ R60, R12.reuse, R60 ;  /* 0x0000003c0c3c7220 */ /* 0x040fe40000410000 */
[C---:B------:R-:W-:Y:S01]  /*d5e0*/  HMMA.16816.F32.BF16 R40, R16.reuse, R26, R40 ;  /* 0x0000001a1028723c */ /* 0x040fe20000041828 */
[----:B------:R-:W3:Y:S02]  /*d5f0*/  LDSM.16.MT88.4 R24, [R14+0x2100] ;  /* 0x002100000e18783b */ /* 0x000ee40000004200 */
[----:B------:R-:W-:Y:S01]  /*d600*/  MUFU.EX2 R166, R166 ;  /* 0x000000a600a67308 */ /* 0x000fe20000000800 */
[C---:B------:R-:W-:Y:S02]  /*d610*/  FMUL.FTZ R62, R3.reuse, R62 ;  /* 0x0000003e033e7220 */ /* 0x040fe40000410000 */
[C---:B------:R-:W-:Y:S02]  /*d620*/  FMUL.FTZ R61, R12.reuse, R61 ;  /* 0x0000003d0c3d7220 */ /* 0x040fe40000410000 */
[C---:B-1----:R-:W-:Y:S04]  /*d630*/  HMMA.16816.F32.BF16 R44, R16.reuse, R28, R44 ;  /* 0x0000001c102c723c */ /* 0x042fe8000004182c */
[C---:B------:R-:W-:Y:S01]  /*d640*/  FMUL.FTZ R63, R3.reuse, R63 ;  /* 0x0000003f033f7220 */ /* 0x040fe20000410000 */
[----:B------:R-:W1:Y:S01]  /*d650*/  MUFU.EX2 R177, R177 ;  /* 0x000000b100b17308 */ /* 0x000e620000000800 */
[C---:B------:R-:W-:Y:S02]  /*d660*/  FMUL.FTZ R64, R12.reuse, R64 ;  /* 0x000000400c407220 */ /* 0x040fe40000410000 */
[C---:B------:R-:W-:Y:S01]  /*d670*/  HMMA.16816.F32.BF16 R48, R16.reuse, R30, R48 ;  /* 0x0000001e1030723c */ /* 0x040fe20000041830 */
[----:B------:R-:W1:Y:S03]  /*d680*/  LDSM.16.MT88.4 R28, [R185+UR4+0x4100] ;  /* 0x00410004b91c783b */ /* 0x000e660008004200 */
[C---:B------:R-:W-:Y:S02]  /*d690*/  FMUL.FTZ R66, R3.reuse, R66 ;  /* 0x0000004203427220 */ /* 0x040fe40000410000 */
[C---:B------:R-:W-:Y:S01]  /*d6a0*/  FMUL.FTZ R65, R12.reuse, R65 ;  /* 0x000000410c417220 */ /* 0x040fe20000410000 */
[----:B------:R-:W-:Y:S01]  /*d6b0*/  MUFU.EX2 R155, R155 ;  /* 0x0000009b009b7308 */ /* 0x000fe20000000800 */
[C---:B------:R-:W-:Y:S01]  /*d6c0*/  FMUL.FTZ R67, R3.reuse, R67 ;  /* 0x0000004303437220 */ /* 0x040fe20000410000 */
[C---:B--2---:R-:W-:Y:S03]  /*d6d0*/  HMMA.16816.F32.BF16 R52, R16.reuse, R20, R52 ;  /* 0x000000141034723c */ /* 0x044fe60000041834 */
[C---:B------:R-:W-:Y:S02]  /*d6e0*/  FMUL.FTZ R68, R12.reuse, R68 ;  /* 0x000000440c447220 */ /* 0x040fe40000410000 */
[C---:B------:R-:W-:Y:S02]  /*d6f0*/  FMUL.FTZ R70, R3.reuse, R70 ;  /* 0x0000004603467220 */ /* 0x040fe40000410000 */
[C---:B------:R-:W-:Y:S01]  /*d700*/  FMUL.FTZ R69, R12.reuse, R69 ;  /* 0x000000450c457220 */ /* 0x040fe20000410000 */
[C---:B------:R-:W-:Y:S01]  /*d710*/  HMMA.16816.F32.BF16 R56, R16.reuse, R22, R56 ;  /* 0x000000161038723c */ /* 0x040fe20000041838 */
[----:B------:R-:W2:Y:S01]  /*d720*/  LDSM.16.MT88.4 R20, [R13+0x4100] ;  /* 0x004100000d14783b */ /* 0x000ea20000004200 */
[----:B------:R-:W-:Y:S02]  /*d730*/  MUFU.EX2 R154, R154 ;  /* 0x0000009a009a7308 */ /* 0x000fe40000000800 */
        /* <DEDUP_REMOVED lines=23> */
[----:B------:R-:W2:Y:S02]  /*d8b0*/  LDSM.16.MT88.4 R20, [R185+UR4+0x900] ;  /* 0x00090004b914783b */ /* 0x000ea40008004200 */
        /* <DEDUP_REMOVED lines=18> */
[----:B------:R-:W-:Y:S02]  /*d9e0*/  FFMA.FTZ R143, R12, R217, R143 ;  /* 0x000000d90c8f7223 */ /* 0x000fe4000001008f */
[----:B------:R-:W-:Y:S03]  /*d9f0*/  FFMA.FTZ R146, R3, R218, R146 ;  /* 0x000000da03927223 */ /* 0x000fe60000010092 */
[----:B------:R-:W-:Y:S01]  /*da00*/  HMMA.16816.F32.BF16 R96, R16, R30, R96 ;  /* 0x0000001e1060723c */ /* 0x000fe20000041860 */
[----:B------:R-:W-:Y:S02]  /*da10*/  LDSM.16.MT88.4 R28, [R13+0x4900] ;  /* 0x004900000d1c783b */ /* 0x000fe40000004200 */
[--C-:B------:R-:W-:Y:S02]  /*da20*/  FFMA.FTZ R164, R173, c[0x0][0x2d0], -R148.reuse ;  /* 0x0000b400ada47a23 */ /* 0x100fe40000010894 */
[--C-:B------:R-:W-:Y:S02]  /*da30*/  FFMA.FTZ R171, R171, c[0x0][0x2d0], -R148.reuse ;  /* 0x0000b400abab7a23 */ /* 0x100fe40000010894 */
[----:B------:R-:W-:Y:S01]  /*da40*/  F2FP.BF16.PACK_AB R16, R159, R156 ;  /* 0x0000009c9f10723e */ /* 0x000fe200000010ff */
[--C-:B------:R-:W-:Y:S01]  /*da50*/  FFMA.FTZ R168, R169, c[0x0][0x2d0], -R148.reuse ;  /* 0x0000b400a9a87a23 */ /* 0x100fe20000010894 */
[----:B------:R-:W-:Y:S01]  /*da60*/  F2FP.BF16.PACK_AB R18, R161, R158 ;  /* 0x0000009ea112723e */ /* 0x000fe200000010ff */
[----:B------:R-:W-:Y:S02]  /*da70*/  MUFU.EX2 R164, R164 ;  /* 0x000000a400a47308 */ /* 0x000fe40000000800 */
[----:B-----5:R-:W-:Y:S01]  /*da80*/  F2FP.BF16.PACK_AB R17, R163, R160 ;  /* 0x000000a0a311723e */ /* 0x020fe200000010ff */
[--C-:B------:R-:W-:Y:S01]  /*da90*/  FFMA.FTZ R167, R167, c[0x0][0x2d0], -R148.reuse ;  /* 0x0000b400a7a77a23 */ /* 0x100fe20000010894 */
[----:B------:R-:W-:Y:S01]  /*daa0*/  F2FP.BF16.PACK_AB R19, R165, R162 ;  /* 0x000000a2a513723e */ /* 0x000fe200000010ff */
[--C-:B------:R-:W-:Y:S02]  /*dab0*/  FFMA.FTZ R152, R152, c[0x0][0x2d0], -R157.reuse ;  /* 0x0000b40098987a23 */ /* 0x100fe4000001089d */
[----:B------:R-:W-:Y:S02]  /*dac0*/  FFMA.FTZ R157, R150, c[0x0][0x2d0], -R157 ;  /* 0x0000b400969d7a23 */ /* 0x000fe4000001089d */
[--C-:B------:R-:W-:Y:S01]  /*dad0*/  FFMA.FTZ R150, R153, c[0x0][0x2d0], -R148.reuse ;  /* 0x0000b40099967a23 */ /* 0x100fe20000010894 */
[----:B------:R-:W1:Y:S01]  /*dae0*/  MUFU.EX2 R171, R171 ;  /* 0x000000ab00ab7308 */ /* 0x000e620000000800 */
[C---:B--2---:R-:W-:Y:S03]  /*daf0*/  HMMA.16816.F32.BF16 R4, R16.reuse, R20, R4 ;  /* 0x000000141004723c */ /* 0x044fe60000041804 */
[--C-:B------:R-:W-:Y:S02]  /*db00*/  FFMA.FTZ R151, R151, c[0x0][0x2d0], -R148.reuse ;  /* 0x0000b40097977a23 */ /* 0x100fe40000010894 */
[--C-:B------:R-:W-:Y:S02]  /*db10*/  FFMA.FTZ R149, R149, c[0x0][0x2d0], -R148.reuse ;  /* 0x0000b40095957a23 */ /* 0x100fe40000010894 */
[----:B------:R-:W-:Y:S01]  /*db20*/  FFMA.FTZ R148, R147, c[0x0][0x2d0], -R148 ;  /* 0x0000b40093947a23 */ /* 0x000fe20000010894 */
[C---:B------:R-:W-:Y:S01]  /*db30*/  HMMA.16816.F32.BF16 R8, R16.reuse, R22, R8 ;  /* 0x000000161008723c */ /* 0x040fe20000041808 */
[----:B------:R-:W2:Y:S01]  /*db40*/  LDSM.16.MT88.4 R20, [R14+0x2900] ;  /* 0x002900000e14783b */ /* 0x000ea20000004200 */
[----:B------:R-:W-:Y:S02]  /*db50*/  MUFU.EX2 R168, R168 ;  /* 0x000000a800a87308 */ /* 0x000fe40000000800 */
[----:B------:R-:W-:Y:S02]  /*db60*/  FADD.FTZ R142, R142, R143 ;  /* 0x0000008f8e8e7221 */ /* 0x000fe40000010000 */
[----:B------:R-:W-:Y:S02]  /*db70*/  FADD.FTZ R146, R145, R146 ;  /* 0x0000009291927221 */ /* 0x000fe40000010000 */
[C---:B------:R-:W-:Y:S04]  /*db80*/  HMMA.16816.F32.BF16 R100, R16.reuse, R32, R100 ;  /* 0x000000201064723c */ /* 0x040fe80000041864 */
[----:B------:R-:W5:Y:S01]  /*db90*/  MUFU.EX2 R167, R167 ;  /* 0x000000a700a77308 */ /* 0x000f620000000800 */
[----:B------:R-:W-:Y:S02]  /*dba0*/  FADD.FTZ R15, R15, R142 ;  /* 0x0000008e0f0f7221 */ /* 0x000fe40000010000 */
[----:B------:R-:W-:Y:S01]  /*dbb0*/  FADD.FTZ R141, R141, R146 ;  /* 0x000000928d8d7221 */ /* 0x000fe20000010000 */
[C---:B------:R-:W-:Y:S01]  /*dbc0*/  HMMA.16816.F32.BF16 R104, R16.reuse, R34, R104 ;  /* 0x000000221068723c */ /* 0x040fe20000041868 */
[----:B------:R-:W-:Y:S03]  /*dbd0*/  LDSM.16.MT88.4 R32, [R184+UR4+0x4900] ;  /* 0x00490004b820783b */ /* 0x000fe60008004200 */
[----:B------:R-:W-:Y:S02]  /*dbe0*/  FADD.FTZ R15, R140, R15 ;  /* 0x0000000f8c0f7221 */ /* 0x000fe40000010000 */
[----:B------:R-:W-:Y:S01]  /*dbf0*/  MUFU.EX2 R152, R152 ;  /* 0x0000009800987308 */ /* 0x000fe20000000800 */
[----:B------:R-:W-:Y:S01]  /*dc00*/  FADD.FTZ R141, R144, R141 ;  /* 0x0000008d908d7221 */ /* 0x000fe20000010000 */
[C---:B------:R-:W-:Y:S04]  /*dc10*/  HMMA.16816.F32.BF16 R108, R16.reuse, R124, R108 ;  /* 0x0000007c106c723c */ /* 0x040fe8000004186c */
[----:B------:R-:W-:Y:S02]  /*dc20*/  FADD.FTZ R156, R156, R15 ;  /* 0x0000000f9c9c7221 */ /* 0x000fe40000010000 */
[----:B------:R-:W-:Y:S02]  /*dc30*/  FADD.FTZ R160, R160, R141 ;  /* 0x0000008da0a07221 */ /* 0x000fe40000010000 */
[C---:B------:R-:W-:Y:S01]  /*dc40*/  HMMA.16816.F32.BF16 R112, R16.reuse, R126, R112 ;  /* 0x0000007e1070723c */ /* 0x040fe20000041870 */
[----:B------:R-:W-:Y:S01]  /*dc50*/  LDSM.16.MT88.4 R124, [R184+UR4+0x1100] ;  /* 0x00110004b87c783b */ /* 0x000fe20008004200 */
[----:B------:R-:W1:Y:S02]  /*dc60*/  MUFU.EX2 R157, R157 ;  /* 0x0000009d009d7308 */ /* 0x000e640000000800 */
[----:B------:R-:W-:Y:S02]  /*dc70*/  FADD.FTZ R159, R159, R156 ;  /* 0x0000009c9f9f7221 */ /* 0x000fe40000010000 */
[----:B------:R-:W-:Y:S02]  /*dc80*/  FADD.FTZ R163, R163, R160 ;  /* 0x000000a0a3a37221 */ /* 0x000fe40000010000 */
[C---:B---3--:R-:W-:Y:S04]  /*dc90*/  HMMA.16816.F32.BF16 R116, R16.reuse, R24, R116 ;  /* 0x000000181074723c */ /* 0x048fe80000041874 */
[----:B------:R-:W-:Y:S01]  /*dca0*/  MUFU.EX2 R150, R150 ;  /* 0x0000009600967308 */ /* 0x000fe20000000800 */
[----:B------:R-:W-:Y:S02]  /*dcb0*/  FADD.FTZ R158, R158, R159 ;  /* 0x0000009f9e9e7221 */ /* 0x000fe40000010000 */
[----:B------:R-:W-:Y:S01]  /*dcc0*/  FADD.FTZ R162, R162, R163 ;  /* 0x000000a3a2a27221 */ /* 0x000fe20000010000 */
[C---:B------:R-:W-:Y:S01]  /*dcd0*/  HMMA.16816.F32.BF16 R120, R16.reuse, R26, R120 ;  /* 0x0000001a1078723c */ /* 0x040fe20000041878 */
[----:B------:R-:W3:Y:S03]  /*dce0*/  LDSM.16.MT88.4 R24, [R185+UR4+0x4900] ;  /* 0x00490004b918783b */ /* 0x000ee60008004200 */
[----:B------:R-:W-:Y:S02]  /*dcf0*/  FADD.FTZ R161, R161, R158 ;  /* 0x0000009ea1a17221 */ /* 0x000fe40000010000 */
[----:B------:R-:W1:Y:S01]  /*dd00*/  MUFU.EX2 R151, R151 ;  /* 0x0000009700977308 */ /* 0x000e620000000800 */
[----:B------:R-:W-:Y:S01]  /*dd10*/  FADD.FTZ R165, R165, R162 ;  /* 0x000000a2a5a57221 */ /* 0x000fe20000010000 */
[C---:B------:R-:W-:Y:S08]  /*dd20*/  HMMA.16816.F32.BF16 R36, R16.reuse, R128, R36 ;  /* 0x000000801024723c */ /* 0x040ff00000041824 */
[C---:B------:R-:W-:Y:S01]  /*dd30*/  HMMA.16816.F32.BF16 R40, R16.reuse, R130, R40 ;  /* 0x000000821028723c */ /* 0x040fe20000041828 */
[----:B------:R-:W-:Y:S01]  /*dd40*/  LDSM.16.MT88.4 R128, [R185+UR4+0x3100] ;  /* 0x00310004b980783b */ /* 0x000fe20008004200 */
[----:B------:R-:W-:Y:S06]  /*dd50*/  MUFU.EX2 R149, R149 ;  /* 0x0000009500957308 */ /* 0x000fec0000000800 */
[C---:B------:R-:W-:Y:S04]  /*dd60*/  HMMA.16816.F32.BF16 R44, R16.reuse, R132, R44 ;  /* 0x00000084102c723c */ /* 0x040fe8000004182c */
[----:B------:R-:W1:Y:S04]  /*dd70*/  MUFU.EX2 R148, R148 ;  /* 0x0000009400947308 */ /* 0x000e680000000800 */
        /* <DEDUP_REMOVED lines=8> */
[C---:B---3--:R-:W-:Y:S08]  /*de00*/  HMMA.16816.F32.BF16 R68, R16.reuse, R24, R68 ;  /* 0x000000181044723c */ /* 0x048ff00000041844 */
[C---:B------:R-:W-:Y:S01]  /*de10*/  HMMA.16816.F32.BF16 R72, R16.reuse, R26, R72 ;  /* 0x0000001a1048723c */ /* 0x040fe20000041848 */
[----:B------:R-:W3:Y:S07]  /*de20*/  LDSM.16.MT88.4 R24, [R185+UR4+0x1100] ;  /* 0x00110004b918783b */ /* 0x000eee0008004200 */
[C---:B------:R-:W-:Y:S08]  /*de30*/  HMMA.16816.F32.BF16 R76, R16.reuse, R28, R76 ;  /* 0x0000001c104c723c */ /* 0x040ff0000004184c */
[C---:B------:R-:W-:Y:S01]  /*de40*/  HMMA.16816.F32.BF16 R80, R16.reuse, R30, R80 ;  /* 0x0000001e1050723c */ /* 0x040fe20000041850 */
[----:B------:R-:W1:Y:S07]  /*de50*/  LDSM.16.MT88.4 R28, [R13+0x1100] ;  /* 0x001100000d1c783b */ /* 0x000e6e0000004200 */
[C---:B------:R-:W-:Y:S08]  /*de60*/  HMMA.16816.F32.BF16 R84, R16.reuse, R32, R84 ;  /* 0x000000201054723c */ /* 0x040ff00000041854 */
[C---:B------:R-:W-:Y:S01]  /*de70*/  HMMA.16816.F32.BF16 R88, R16.reuse, R34, R88 ;  /* 0x000000221058723c */ /* 0x040fe20000041858 */
[----:B------:R-:W3:Y:S07]  /*de80*/  LDSM.16.MT88.4 R32, [R14+0x1100] ;  /* 0x001100000e20783b */ /* 0x000eee0000004200 */
[C---:B--2---:R-:W-:Y:S08]  /*de90*/  HMMA.16816.F32.BF16 R92, R16.reuse, R20, R92 ;  /* 0x00000014105c723c */ /* 0x044ff0000004185c */
[----:B------:R-:W-:Y:S01]  /*dea0*/  HMMA.16816.F32.BF16 R96, R16, R22, R96 ;  /* 0x000000161060723c */ /* 0x000fe20000041860 */
[----:B------:R-:W2:Y:S06]  /*deb0*/  LDSM.16.MT88.4 R20, [R14+0x3100] ;  /* 0x003100000e14783b */ /* 0x000eac0000004200 */
[----:B----4-:R-:W-:Y:S01]  /*dec0*/  F2FP.BF16.PACK_AB R16, R175, R170 ;  /* 0x000000aaaf10723e */ /* 0x010fe200000010ff */
[----:B------:R-:W-:Y:S01]  /*ded0*/  FADD.FTZ R170, R170, R161 ;  /* 0x000000a1aaaa7221 */ /* 0x000fe20000010000 */
[----:B------:R-:W-:Y:S03]  /*dee0*/  F2FP.BF16.PACK_AB R18, R177, R166 ;  /* 0x000000a6b112723e */ /* 0x000fe600000010ff */
[----:B-1----:R-:W-:Y:S01]  /*def0*/  F2FP.BF16.PACK_AB R17, R171, R164 ;  /* 0x000000a4ab11723e */ /* 0x002fe200000010ff */
[----:B------:R-:W-:Y:S01]  /*df00*/  FADD.FTZ R164, R164, R165 ;  /* 0x000000a5a4a47221 */ /* 0x000fe20000010000 */
[----:B-----5:R-:W-:Y:S01]  /*df10*/  F2FP.BF16.PACK_AB R19, R167, R168 ;  /* 0x000000a8a713723e */ /* 0x020fe200000010ff */
        /* <DEDUP_REMOVED lines=14> */
[----:B------:R-:W-:Y:S07]  /*e000*/  LDSM.16.MT88.4 R124, [R185+UR4+0x1900] ;  /* 0x00190004b97c783b */ /* 0x000fee0008004200 */
[C---:B------:R-:W-:Y:S08]  /*e010*/  HMMA.16816.F32.BF16 R116, R16.reuse, R32, R116 ;  /* 0x000000201074723c */ /* 0x040ff00000041874 */
[C---:B------:R-:W-:Y:S01]  /*e020*/  HMMA.16816.F32.BF16 R120, R16.reuse, R34, R120 ;  /* 0x000000221078723c */ /* 0x040fe20000041878 */
[----:B------:R-:W4:Y:S07]  /*e030*/  LDSM.16.MT88.4 R32, [R184+UR4+0x5100] ;  /* 0x00510004b820783b */ /* 0x000f2e0008004200 */
[C---:B------:R-:W-:Y:S08]  /*e040*/  HMMA.16816.F32.BF16 R36, R16.reuse, R128, R36 ;  /* 0x000000801024723c */ /* 0x040ff00000041824 */
[C---:B------:R-:W-:Y:S08]  /*e050*/  HMMA.16816.F32.BF16 R40, R16.reuse, R130, R40 ;  /* 0x000000821028723c */ /* 0x040ff00000041828 */
[C---:B------:R-:W-:Y:S08]  /*e060*/  HMMA.16816.F32.BF16 R44, R16.reuse, R132, R44 ;  /* 0x00000084102c723c */ /* 0x040ff0000004182c */
[C---:B------:R-:W-:Y:S01]  /*e070*/  HMMA.16816.F32.BF16 R48, R16.reuse, R134, R48 ;  /* 0x000000861030723c */ /* 0x040fe20000041830 */
[----:B------:R-:W-:Y:S07]  /*e080*/  LDSM.16.MT88.4 R132, [R185+UR4+0x3900] ;  /* 0x00390004b984783b */ /* 0x000fee0008004200 */
        /* <DEDUP_REMOVED lines=15> */
[C---:B--2---:R-:W-:Y:S07]  /*e180*/  HMMA.16816.F32.BF16 R92, R16.reuse, R20, R92 ;  /* 0x00000014105c723c */ /* 0x044fee000004185c */
[----:B------:R-:W-:Y:S01]  /*e190*/  IADD3 R21, R219, -0x2, RZ ;  /* 0xfffffffedb157810 */ /* 0x000fe20007ffe0ff */
[----:B------:R-:W-:Y:S03]  /*e1a0*/  HMMA.16816.F32.BF16 R96, R16, R22, R96 ;  /* 0x000000161060723c */ /* 0x000fe60000041860 */
[----:B------:R-:W-:Y:S04]  /*e1b0*/  ISETP.GE.AND P0, PT, R21, R194, PT ;  /* 0x000000c21500720c */ /* 0x000fe80003f06270 */
[----:B------:R-:W-:Y:S01]  /*e1c0*/  F2FP.BF16.PACK_AB R16, R154, R155 ;  /* 0x0000009b9a10723e */ /* 0x000fe200000010ff */
[----:B------:R-:W-:Y:S01]  /*e1d0*/  FADD.FTZ R155, R155, R166 ;  /* 0x000000a69b9b7221 */ /* 0x000fe20000010000 */
[----:B------:R-:W-:Y:S03]  /*e1e0*/  F2FP.BF16.PACK_AB R18, R157, R152 ;  /* 0x000000989d12723e */ /* 0x000fe600000010ff */
[C---:B------:R-:W-:Y:S01]  /*e1f0*/  F2FP.BF16.PACK_AB R17, R151.reuse, R150 ;  /* 0x000000969711723e */ /* 0x040fe200000010ff */
[----:B------:R-:W-:Y:S01]  /*e200*/  FADD.FTZ R150, R150, R167 ;  /* 0x000000a796967221 */ /* 0x000fe20000010000 */
[----:B------:R-:W-:Y:S01]  /*e210*/  F2FP.BF16.PACK_AB R19, R148, R149 ;  /* 0x000000959413723e */ /* 0x000fe200000010ff */
[----:B------:R-:W-:Y:S02]  /*e220*/  FADD.FTZ R155, R154, R155 ;  /* 0x0000009b9a9b7221 */ /* 0x000fe40000010000 */
[----:B------:R-:W-:Y:S02]  /*e230*/  FADD.FTZ R150, R151, R150 ;  /* 0x0000009697967221 */ /* 0x000fe40000010000 */
[----:B------:R-:W-:Y:S02]  /*e240*/  FADD.FTZ R152, R152, R155 ;  /* 0x0000009b98987221 */ /* 0x000fe40000010000 */
[C---:B------:R-:W-:Y:S01]  /*e250*/  HMMA.16816.F32.BF16 R128, R16.reuse, R124, R4 ;  /* 0x0000007c1080723c */ /* 0x040fe20000041804 */
[----:B------:R-:W2:Y:S02]  /*e260*/  LDSM.16.MT88.4 R4, [R184+UR4+0x3900] ;  /* 0x00390004b804783b */ /* 0x000ea40008004200 */
[----:B------:R-:W-:Y:S02]  /*e270*/  FADD.FTZ R149, R149, R150 ;  /* 0x0000009695957221 */ /* 0x000fe40000010000 */
[----:B------:R-:W-:Y:S02]  /*e280*/  FADD.FTZ R217, R157, R152 ;  /* 0x000000989dd97221 */ /* 0x000fe40000010000 */
[----:B------:R-:W-:Y:S01]  /*e290*/  FADD.FTZ R218, R148, R149 ;  /* 0x0000009594da7221 */ /* 0x000fe20000010000 */
[C---:B------:R-:W-:Y:S01]  /*e2a0*/  HMMA.16816.F32.BF16 R124, R16.reuse, R126, R8 ;  /* 0x0000007e107c723c */ /* 0x040fe20000041808 */
[----:B------:R-:W5:Y:S07]  /*e2b0*/  LDSM.16.MT88.4 R8, [R14+0x3900] ;  /* 0x003900000e08783b */ /* 0x000f6e0000004200 */
[C---:B-1----:R-:W-:Y:S07]  /*e2c0*/  HMMA.16816.F32.BF16 R100, R16.reuse, R24, R100 ;  /* 0x000000181064723c */ /* 0x042fee0000041864 */
[----:B------:R-:W-:Y:S01]  /*e2d0*/  @P0 SHF.R.S32.HI R24, RZ, 0x1f, R21 ;  /* 0x0000001fff180819 */ /* 0x000fe20000011415 */
[C---:B------:R-:W-:Y:S04]  /*e2e0*/  HMMA.16816.F32.BF16 R104, R16.reuse, R26, R104 ;  /* 0x0000001a1068723c */ /* 0x040fe80000041868 */
[----:B------:R-:W-:Y:S03]  /*e2f0*/  @P0 IMAD R24, R24, c[0x0][0x1e0], RZ ;  /* 0x0000780018180a24 */ /* 0x000fe600078e02ff */
[C---:B------:R-:W-:Y:S01]  /*e300*/  @P0 IMAD.WIDE.U32 R26, R21.reuse, c[0x0][0x1e0], RZ ;  /* 0x00007800151a0a25 */ /* 0x040fe200078e00ff */
[C---:B---3--:R-:W-:Y:S04]  /*e310*/  HMMA.16816.F32.BF16 R108, R16.reuse, R28, R108 ;  /* 0x0000001c106c723c */ /* 0x048fe8000004186c */
[----:B------:R-:W-:Y:S02]  /*e320*/  @P0 IMAD R24, R21, c[0x0][0x1e4], R24 ;  /* 0x0000790015180a24 */ /* 0x000fe400078e0218 */
[----:B------:R-:W1:Y:S02]  /*e330*/  LDSM.16.MT88.4 R20, [R185+UR4+0x5900] ;  /* 0x00590004b914783b */ /* 0x000e640008004200 */
[C---:B------:R-:W-:Y:S08]  /*e340*/  HMMA.16816.F32.BF16 R112, R16.reuse, R30, R112 ;  /* 0x0000001e1070723c */ /* 0x040ff00000041870 */
[C---:B----4-:R-:W-:Y:S07]  /*e350*/  HMMA.16816.F32.BF16 R116, R16.reuse, R32, R116 ;  /* 0x000000201074723c */ /* 0x050fee0000041874 */
[----:B------:R-:W-:Y:S01]  /*e360*/  @P0 IADD3 R33, R27, R24, RZ ;  /* 0x000000181b210210 */ /* 0x000fe20007ffe0ff */
[C---:B------:R-:W-:Y:S04]  /*e370*/  HMMA.16816.F32.BF16 R120, R16.reuse, R34, R120 ;  /* 0x000000221078723c */ /* 0x040fe80000041878 */
[C---:B------:R-:W-:Y:S02]  /*e380*/  @P0 SHF.L.U32 R32, R26.reuse, 0x6, RZ ;  /* 0x000000061a200819 */ /* 0x040fe400000006ff */
[----:B------:R-:W-:Y:S02]  /*e390*/  @P0 SHF.L.U64.HI R33, R26, 0x6, R33 ;  /* 0x000000061a210819 */ /* 0x000fe40000010221 */
[C---:B------:R-:W-:Y:S04]  /*e3a0*/  HMMA.16816.F32.BF16 R36, R16.reuse, R132, R36 ;  /* 0x000000841024723c */ /* 0x040fe80000041824 */
[----:B------:R-:W-:Y:S03]  /*e3b0*/  @P0 IADD3 R24, P1, R32, R208, RZ ;  /* 0x000000d020180210 */ /* 0x000fe60007f3e0ff */
[----:B------:R-:W-:Y:S01]  /*e3c0*/  MOV R132, R2 ;  /* 0x0000000200847202 */ /* 0x000fe20000000f00 */
[C---:B------:R-:W-:Y:S08]  /*e3d0*/  HMMA.16816.F32.BF16 R40, R16.reuse, R134, R40 ;  /* 0x000000861028723c */ /* 0x040ff00000041828 */
[C---:B------:R-:W-:Y:S08]  /*e3e0*/  HMMA.16816.F32.BF16 R44, R16.reuse, R136, R44 ;  /* 0x00000088102c723c */ /* 0x040ff0000004182c */
[C---:B------:R-:W-:Y:S08]  /*e3f0*/  HMMA.16816.F32.BF16 R48, R16.reuse, R138, R48 ;  /* 0x0000008a1030723c */ /* 0x040ff00000041830 */
[C---:B--2---:R-:W-:Y:S07]  /*e400*/  HMMA.16816.F32.BF16 R52, R16.reuse, R4, R52 ;  /* 0x000000041034723c */ /* 0x044fee0000041834 */
[C---:B------:R-:W-:Y:S01]  /*e410*/  @P0 IADD3.X R5, R33.reuse, R213, RZ, P1, !PT ;  /* 0x000000d521050210 */ /* 0x040fe20000ffe4ff */
[C---:B------:R-:W-:Y:S04]  /*e420*/  HMMA.16816.F32.BF16 R56, R16.reuse, R6, R56 ;  /* 0x000000061038723c */ /* 0x040fe80000041838 */
[C---:B------:R-:W-:Y:S04]  /*e430*/  @P0 LEA R28, P1, R24.reuse, c[0x0][0x1c8], 0x1 ;  /* 0x00007200181c0a11 */ /* 0x040fe800078208ff */
[C---:B-----5:R-:W-:Y:S04]  /*e440*/  HMMA.16816.F32.BF16 R60, R16.reuse, R8, R60 ;  /* 0x00000008103c723c */ /* 0x060fe8000004183c */
        /* <DEDUP_REMOVED lines=16> */
[C---:B------:R-:W-:Y:S01]  /*e550*/  @P0 IADD3 R9, P1, R32.reuse, R208, RZ ;  /* 0x000000d020090210 */ /* 0x040fe20007f3e0ff */
[C---:B--2---:R-:W-:Y:S03]  /*e560*/  HMMA.16816.F32.BF16 R76, R16.reuse, R24, R76 ;  /* 0x00000018104c723c */ /* 0x044fe6000004184c */
[----:B------:R-:W-:Y:S02]  /*e570*/  @P0 IADD3.X R8, R33, R213, RZ, P1, !PT ;  /* 0x000000d521080210 */ /* 0x000fe40000ffe4ff */
[C---:B------:R-:W-:Y:S03]  /*e580*/  @P0 LEA R20, P1, R9.reuse, c[0x0][0x1c8], 0x1 ;  /* 0x0000720009140a11 */ /* 0x040fe600078208ff */
[C---:B------:R-:W-:Y:S04]  /*e590*/  HMMA.16816.F32.BF16 R80, R16.reuse, R26, R80 ;  /* 0x0000001a1050723c */ /* 0x040fe80000041850 */
[----:B------:R-:W-:Y:S02]  /*e5a0*/  @P0 LEA.HI.X R21, R9, c[0x0][0x1cc], R8, 0x1, P1 ;  /* 0x0000730009150a11 */ /* 0x000fe400008f0c08 */
[----:B------:R2:W3:Y:S01]  /*e5b0*/  LDSM.16.MT88.4 R8, [R14+0x5900] ;  /* 0x005900000e08783b */ /* 0x0004e20000004200 */
[----:B------:R-:W-:Y:S05]  /*e5c0*/  @P0 IADD3 R3, P1, R32, R225, RZ ;  /* 0x000000e120030210 */ /* 0x000fea0007f3e0ff */
[----:B------:R-:W-:Y:S02]  /*e5d0*/  @P0 IADD3.X R22, R33, R224, RZ, P1, !PT ;  /* 0x000000e021160210 */ /* 0x000fe40000ffe4ff */
[C---:B------:R-:W-:Y:S04]  /*e5e0*/  @P0 LEA R12, P1, R3.reuse, c[0x0][0x1c8], 0x1 ;  /* 0x00007200030c0a11 */ /* 0x040fe800078208ff */
[----:B------:R-:W-:Y:S01]  /*e5f0*/  @P0 LEA.HI.X R13, R3, c[0x0][0x1cc], R22, 0x1, P1 ;  /* 0x00007300030d0a11 */ /* 0x000fe200008f0c16 */
[----:B------:R-:W-:Y:S01]  /*e600*/  @P0 IMAD R22, R216, 0x3000, R202 ;  /* 0x00003000d8160824 */ /* 0x000fe200078e02ca */
[----:B------:R-:W-:Y:S04]  /*e610*/  @P0 IADD3 R32, P1, R32, R223, RZ ;  /* 0x000000df20200210 */ /* 0x000fe80007f3e0ff */
[----:B------:R-:W-:Y:S01]  /*e620*/  @P0 SHF.L.U32 R3, R22, 0x1, RZ ;  /* 0x0000000116030819 */ /* 0x000fe200000006ff */
[C---:B-1----:R-:W-:Y:S03]  /*e630*/  HMMA.16816.F32.BF16 R84, R16.reuse, R4, R84 ;  /* 0x000000041054723c */ /* 0x042fe60000041854 */
[----:B------:R-:W-:Y:S01]  /*e640*/  @P0 IADD3.X R33, R33, R222, RZ, P1, !PT ;  /* 0x000000de21210210 */ /* 0x000fe20000ffe4ff */
[----:B------:R-:W-:Y:S01]  /*e650*/  @!PT LDS RZ, [RZ] ;  /* 0x00000000fffff984 */ /* 0x000fe20000000800 */
[----:B------:R-:W-:Y:S01]  /*e660*/  @!PT LDS RZ, [RZ] ;  /* 0x00000000fffff984 */ /* 0x000fe20000000800 */
[----:B------:R-:W-:Y:S01]  /*e670*/  @!PT LDS RZ, [RZ] ;  /* 0x00000000fffff984 */ /* 0x000fe20000000800 */
[----:B------:R1:W-:Y:S01]  /*e680*/  @P0 LDGSTS.E.BYPASS.LTC128B.128 [R3+0xc100], [R28.64], !P5 ;  /* 0x0c1000001c030fae */ /* 0x0003e2000e901d48 */
[C---:B--2---:R-:W-:Y:S03]  /*e690*/  @P0 LEA R14, P1, R32.reuse, c[0x0][0x1c8], 0x1 ;  /* 0x00007200200e0a11 */ /* 0x044fe600078208ff */
[C---:B------:R-:W-:Y:S04]  /*e6a0*/  HMMA.16816.F32.BF16 R88, R16.reuse, R6, R88 ;  /* 0x000000061058723c */ /* 0x040fe80000041858 */
[----:B------:R1:W-:Y:S01]  /*e6b0*/  @P0 LDGSTS.E.BYPASS.LTC128B.128 [R3+0xe100], [R30.64], !P4 ;  /* 0x0e1000001e030fae */ /* 0x0003e2000e101d48 */
[----:B------:R-:W-:Y:S07]  /*e6c0*/  @P0 LEA.HI.X R15, R32, c[0x0][0x1cc], R33, 0x1, P1 ;  /* 0x00007300200f0a11 */ /* 0x000fee00008f0c21 */
[----:B------:R1:W-:Y:S01]  /*e6d0*/  @P0 LDGSTS.E.BYPASS.LTC128B.128 [R3+0x10100], [R34.64], !P6 ;  /* 0x1010000022030fae */ /* 0x0003e2000f101d48 */
[C---:B---3--:R-:W-:Y:S07]  /*e6e0*/  HMMA.16816.F32.BF16 R92, R16.reuse, R8, R92 ;  /* 0x00000008105c723c */ /* 0x048fee000004185c */
        /* <DEDUP_REMOVED lines=9> */
.L_x_2227:
        /* <DEDUP_REMOVED lines=122> */
.L_x_2194:
        /* <DEDUP_REMOVED lines=36> */
[----:B------:R-:W-:Y:S01]  /*f160*/  ISETP.NE.U32.AND P0, PT, R8, 0x1, PT ;  /* 0x000000010800780c */ /* 0x000fe20003f05070 */
[----:B------:R-:W-:Y:S01]  /*f170*/  IMAD.MOV.U32 R8, RZ, RZ, 0x20 ;  /* 0x00000020ff087424 */ /* 0x000fe200078e00ff */
        /* <DEDUP_REMOVED lines=29> */
[----:B------:R-:W-:Y:S01]  /*f350*/  F2FP.BF16.PACK_AB R52, R53, R52 ;  /* 0x000000343534723e */ /* 0x000fe200000010ff */
[----:B------:R-:W-:Y:S01]  /*f360*/  IMAD.MOV.U32 R6, RZ, RZ, 0x4 ;  /* 0x00000004ff067424 */ /* 0x000fe200078e00ff */
        /* <DEDUP_REMOVED lines=71> */
[----:B--2---:R-:W-:-:S03]  /*f7e0*/  @P1 IMAD.WIDE R16, R203, R6, c[0x0][0x508] ;  /* 0x00014200cb101625 */ /* 0x004fc600078e0206 */
[----:B------:R-:W2:Y:S04]  /*f7f0*/  @P0 LDG.E R7, [R12.64] ;  /* 0x000000080c070981 */ /* 0x000ea8000c1e1900 */
[----:B------:R1:W5:Y:S01]  /*f800*/  @P1 LDG.E R5, [R16.64] ;  /* 0x0000000810051981 */ /* 0x000362000c1e1900 */
[----:B---3--:R-:W-:Y:S02]  /*f810*/  CS2R R20, SRZ ;  /* 0x0000000000147805 */ /* 0x008fe4000001ff00 */
[--C-:B--2---:R-:W-:Y:S01]  /*f820*/  @P0 SHF.R.S32.HI R21, RZ, 0x1f, R7.reuse ;  /* 0x0000001fff150819 */ /* 0x104fe20000011407 */
[----:B------:R-:W-:Y:S01]  /*f830*/  @P0 IMAD.MOV.U32 R20, RZ, RZ, R7 ;  /* 0x000000ffff140224 */ /* 0x000fe200078e0007 */
[----:B------:R-:W-:Y:S05]  /*f840*/  @P1 BRA `(.L_x_2238) ;  /* 0x0000004000001947 */ /* 0x000fea0003800000 */
[----:B-1----:R-:W-:Y:S05]  /*f850*/  @!P0 BRA `(.L_x_2238) ;  /* 0x0000003000008947 */ /* 0x002fea0003800000 */
[----:B-----5:R-:W2:Y:S04]  /*f860*/  LDG.E R5, [R12.64] ;  /* 0x000000080c057981 */ /* 0x020ea8000c1e1900 */
[----:B------:R-:W2:Y:S02]  /*f870*/  LDG.E R6, [R12.64+0x4] ;  /* 0x000004080c067981 */ /* 0x000ea4000c1e1900 */
[----:B--2---:R-:W-:-:S02]  /*f880*/  IADD3 R5, -R5, R6, RZ ;  /* 0x0000000605057210 */ /* 0x004fc40007ffe1ff */
.L_x_2238:
        /* <DEDUP_REMOVED lines=45> */
[----:B------:R-:W-:Y:S02]  /*fb60*/  IMAD.IADD R23, R23, 0x1, R15 ;  /* 0x0000000117177824 */ /* 0x000fe400078e020f */
[----:B------:R-:W-:-:S02]  /*fb70*/  IMAD.MOV R12, RZ, RZ, -R20 ;  /* 0x000000ffff0c7224 */ /* 0x000fc400078e0a14 */
[C---:B------:R-:W-:Y:S02]  /*fb80*/  IMAD R17, R14.reuse, c[0x0][0x3ec], R17 ;  /* 0x0000fb000e117a24 */ /* 0x040fe400078e0211 */
[----:B------:R-:W-:Y:S01]  /*fb90*/  IMAD.WIDE.U32 R14, R14, c[0x0][0x3e8], R18 ;  /* 0x0000fa000e0e7a25 */ /* 0x000fe200078e0012 */
[----:B------:R-:W-:-:S03]  /*fba0*/  LEA R19, R57, R2, 0x7 ;  /* 0x0000000239137211 */ /* 0x000fc600078e38ff */
        /* <DEDUP_REMOVED lines=11> */
[C---:B------:R-:W-:Y:S01]  /*fc60*/  IMAD R10, R57.reuse, 0x80, R10 ;  /* 0x00000080390a7824 */ /* 0x040fe200078e020a */
[----:B------:R-:W-:Y:S01]  /*fc70*/  LOP3.LUT R13, R0, 0x1c0, RZ, 0xc0, !PT ;  /* 0x000001c0000d7812 */ /* 0x000fe200078ec0ff */
[----:B------:R-:W-:Y:S01]  /*fc80*/  IMAD.WIDE.U32 R20, R12, c[0x0][0x488], R20 ;  /* 0x000122000c147a25 */ /* 0x000fe200078e0014 */
[----:B------:R-:W-:-:S03]  /*fc90*/  LEA R57, R57, R8, 0x7 ;  /* 0x0000000839397211 */ /* 0x000fc600078e38ff */
[----:B------:R-:W-:Y:S01]  /*fca0*/  IMAD.SHL.U32 R0, R7, 0x8, RZ ;  /* 0x0000000807007824 */ /* 0x000fe200078e00ff */
[----:B------:R-:W-:Y:S01]  /*fcb0*/  LEA R7, P0, R20, c[0x0][0x450], 0x2 ;  /* 0x0001140014077a11 */ /* 0x000fe200078010ff */
[----:B------:R-:W-:Y:S01]  /*fcc0*/  @P1 IMAD.HI.U32 R18, R10, c[0x0][0x4ec], RZ ;  /* 0x00013b000a121a27 */ /* 0x000fe200078e00ff */
[----:B------:R-:W-:-:S03]  /*fcd0*/  IADD3 R17, R21, R17, RZ ;  /* 0x0000001115117210 */ /* 0x000fc60007ffe0ff */
[----:B------:R-:W-:Y:S01]  /*fce0*/  IMAD R12, R4, c[0x0][0x3f0], RZ ;  /* 0x0000fc00040c7a24 */ /* 0x000fe200078e02ff */
[----:B------:R-:W-:Y:S01]  /*fcf0*/  LEA.HI.X R17, R20, c[0x0][0x454], R17, 0x2, P0 ;  /* 0x0001150014117a11 */ /* 0x000fe200000f1411 */
[----:B------:R-:W-:Y:S01]  /*fd00*/  IMAD.MOV.U32 R6, RZ, RZ, R10 ;  /* 0x000000ffff067224 */ /* 0x000fe200078e000a */
[----:B------:R-:W-:Y:S01]  /*fd10*/  SHF.R.U32.HI R4, RZ, 0x3, R13 ;  /* 0x00000003ff047819 */ /* 0x000fe2000001160d */
[----:B------:R-:W-:Y:S01]  /*fd20*/  SHFL.IDX PT, R34, R7, RZ, 0x1c1f ;  /* 0x001c1fff07227589 */ /* 0x000fe200000e0000 */
[----:B------:R-:W-:Y:S01]  /*fd30*/  @P1 SHF.R.U32.HI R6, RZ, c[0x0][0x4f0], R18 ;  /* 0x00013c00ff061a19 */ /* 0x000fe20000011612 */
[----:B------:R-:W-:Y:S01]  /*fd40*/  IMAD R12, R203, c[0x0][0x3f4], R12 ;  /* 0x0000fd00cb0c7a24 */ /* 0x000fe200078e020c */
[----:B------:R-:W-:Y:S01]  /*fd50*/  LOP3.LUT R13, R13, 0x38, R0, 0xf8, !PT ;  /* 0x000000380d0d7812 */ /* 0x000fe200078ef800 */
[----:B------:R-:W1:Y:S01]  /*fd60*/  SHFL.IDX PT, R35, R17, RZ, 0x1c1f ;  /* 0x001c1fff11237589 */ /* 0x000e6200000e0000 */
[----:B------:R-:W-:Y:S01]  /*fd70*/  SHF.R.S32.HI R16, RZ, 0x1f, R6 ;  /* 0x0000001fff107819 */ /* 0x000fe20000011406 */
[----:B------:R-:W-:Y:S01]  /*fd80*/  IMAD.WIDE.U32 R14, R203, c[0x0][0x3f0], R14 ;  /* 0x0000fc00cb0e7a25 */ /* 0x000fe200078e000e */
[----:B------:R-:W-:Y:S01]  /*fd90*/  LOP3.LUT R4, R13, R4, RZ, 0x3c, !PT ;  /* 0x000000040d047212 */ /* 0x000fe200078e3cff */
[----:B------:R-:W-:Y:S02]  /*fda0*/  SHFL.IDX PT, R48, R7, 0x1, 0x1c1f ;  /* 0x003c1f0007307f89 */ /* 0x000fe400000e0000 */
[----:B------:R-:W-:-:S02]  /*fdb0*/  IMAD.MOV R13, RZ, RZ, -R6 ;  /* 0x000000ffff0d7224 */ /* 0x000fc400078e0a06 */
[----:B------:R-:W2:Y:S01]  /*fdc0*/  SHFL.IDX PT, R49, R17, 0x1, 0x1c1f ;  /* 0x003c1f0011317f89 */ /* 0x000ea200000e0000 */
[----:B-----5:R-:W-:Y:S01]  /*fdd0*/  IMAD R2, R5, c[0x0][0x4e8], RZ ;  /* 0x00013a0005027a24 */ /* 0x020fe200078e02ff */
[----:B------:R-:W-:Y:S01]  /*fde0*/  IADD3 R5, R19, 0x8, RZ ;  /* 0x0000000813057810 */ /* 0x000fe20007ffe0ff */
[----:B------:R-:W-:Y:S02]  /*fdf0*/  IMAD.IADD R15, R15, 0x1, R12 ;  /* 0x000000010f0f7824 */ /* 0x000fe400078e020c */
[----:B------:R-:W-:Y:S01]  /*fe00*/  IMAD R13, R13, c[0x0][0x4e8], R10 ;  /* 0x00013a000d0d7a24 */ /* 0x000fe200078e020a */
[-C--:B------:R-:W-:Y:S01]  /*fe10*/  ISETP.GE.OR P1, PT, R19, R2.reuse, P2 ;  /* 0x000000021300720c */ /* 0x080fe20001726670 */
[----:B------:R-:W-:Y:S01]  /*fe20*/  IMAD R21, R16, c[0x0][0x3e0], RZ ;  /* 0x0000f80010157a24 */ /* 0x000fe200078e02ff */
[----:B------:R-:W-:Y:S01]  /*fe30*/  ISETP.GE.OR P0, PT, R5, R2, P2 ;  /* 0x000000020500720c */ /* 0x000fe20001706670 */
[----:B------:R-:W-:Y:S02]  /*fe40*/  IMAD.SHL.U32 R11, R11, 0x8, RZ ;  /* 0x000000080b0b7824 */ /* 0x000fe400078e00ff */
[----:B------:R-:W-:-:S02]  /*fe50*/  IMAD R21, R6, c[0x0][0x3e4], R21 ;  /* 0x0000f90006157a24 */ /* 0x000fc400078e0215 */
[----:B------:R-:W-:Y:S01]  /*fe60*/  IMAD.WIDE.U32 R14, R6, c[0x0][0x3e0], R14 ;  /* 0x0000f800060e7a25 */ /* 0x000fe200078e000e */
[----:B------:R-:W-:Y:S02]  /*fe70*/  SHF.R.S32.HI R6, RZ, 0x1f, R13 ;  /* 0x0000001fff067819 */ /* 0x000fe4000001140d */
[----:B------:R-:W-:Y:S01]  /*fe80*/  LOP3.LUT R4, R4, 0x7ffffe00, R11, 0xf8, !PT ;  /* 0x7ffffe0004047812 */ /* 0x000fe200078ef80b */
[----:B------:R-:W-:Y:S02]  /*fe90*/  IMAD.IADD R15, R15, 0x1, R21 ;  /* 0x000000010f0f7824 */ /* 0x000fe400078e0215 */
        /* <DEDUP_REMOVED lines=42> */
.L_x_2240:
[----:B--2---:R-:W-:Y:S05]  /*10140*/  BSYNC B0 ;  /* 0x0000000000007941 */ /* 0x004fea0003800000 */
.L_x_2239:
        /* <DEDUP_REMOVED lines=23> */
.L_x_2242:
[----:B------:R-:W-:Y:S05]  /*102c0*/  BSYNC B0 ;  /* 0x0000000000007941 */ /* 0x000fea0003800000 */
.L_x_2241:
        /* <DEDUP_REMOVED lines=23> */
.L_x_2244:
[----:B------:R-:W-:Y:S05]  /*10440*/  BSYNC B0 ;  /* 0x0000000000007941 */ /* 0x000fea0003800000 */
.L_x_2243:
        /* <DEDUP_REMOVED lines=24> */
.L_x_2237:
        /* <DEDUP_REMOVED lines=18> */
.L_x_2245:
        /* <DEDUP_REMOVED lines=17> */
[----:B------:R-:W-:Y:S01]  /*10800*/  ISETP.NE.AND P0, PT, R3, 0x1, PT ;  /* 0x000000010300780c */ /* 0x000fe20003f05270 */
[----:B------:R-:W-:-:S04]  /*10810*/  IMAD R8, R9, c[0x0][0x498], RZ ;  /* 0x0001260009087a24 */ /* 0x000fc800078e02ff */
[----:B------:R-:W-:-:S08]  /*10820*/  IMAD R8, R203, c[0x0][0x49c], R8 ;  /* 0x00012700cb087a24 */ /* 0x000fd000078e0208 */
[----:B------:R-:W-:-:S05]  /*10830*/  @P0 IMAD.HI.U32 R5, R7, c[0x0][0x4ec], RZ ;  /* 0x00013b0007050a27 */ /* 0x000fca00078e00ff */
[----:B------:R-:W-:Y:S01]  /*10840*/  @P0 SHF.R.U32.HI R6, RZ, c[0x0][0x4f0], R5 ;  /* 0x00013c00ff060a19 */ /* 0x000fe20000011605 */
[----:B-1----:R-:W-:Y:S01]  /*10850*/  IMAD.WIDE.U32 R10, R4, c[0x0][0x490], R10 ;  /* 0x00012400040a7a25 */ /* 0x002fe200078e000a */
[----:B------:R-:W-:-:S05]  /*10860*/  SHF.R.S32.HI R3, RZ, 0x1f, R4 ;  /* 0x0000001fff037819 */ /* 0x000fca0000011404 */
[----:B------:R-:W-:-:S04]  /*10870*/  IMAD R3, R3, c[0x0][0x490], RZ ;  /* 0x0001240003037a24 */ /* 0x000fc800078e02ff */
[----:B------:R-:W-:Y:S01]  /*10880*/  IMAD R3, R4, c[0x0][0x494], R3 ;  /* 0x0001250004037a24 */ /* 0x000fe200078e0203 */
[----:B------:R-:W-:-:S03]  /*10890*/  IADD3 R4, -R6, RZ, RZ ;  /* 0x000000ff06047210 */ /* 0x000fc60007ffe1ff */
[----:B------:R-:W-:Y:S01]  /*108a0*/  IMAD.IADD R11, R3, 0x1, R11 ;  /* 0x00000001030b7824 */ /* 0x000fe200078e020b */
[----:B------:R-:W-:Y:S01]  /*108b0*/  SHF.R.S32.HI R3, RZ, 0x1f, R6 ;  /* 0x0000001fff037819 */ /* 0x000fe20000011406 */
[----:B------:R-:W-:Y:S02]  /*108c0*/  IMAD R4, R4, c[0x0][0x4e8], R7 ;  /* 0x00013a0004047a24 */ /* 0x000fe400078e0207 */
[----:B------:R-:W-:-:S03]  /*108d0*/  IMAD.WIDE.U32 R10, R203, c[0x0][0x498], R10 ;  /* 0x00012600cb0a7a25 */ /* 0x000fc600078e000a */
[----:B------:R-:W-:Y:S02]  /*108e0*/  SHF.R.S32.HI R5, RZ, 0x1f, R4 ;  /* 0x0000001fff057819 */ /* 0x000fe40000011404 */
        /* <DEDUP_REMOVED lines=10> */
.L_x_2247:
[----:B------:R-:W-:Y:S05]  /*10990*/  BSYNC B0 ;  /* 0x0000000000007941 */ /* 0x000fea0003800000 */
.L_x_2246:
        /* <DEDUP_REMOVED lines=11> */
[----:B-----5:R-:W-:Y:S01]  /*10a50*/  IMAD R2, R2, c[0x0][0x4e8], RZ ;  /* 0x00013a0002027a24 */ /* 0x020fe200078e02ff */
[----:B------:R-:W-:Y:S01]  /*10a60*/  SHF.R.S32.HI R4, RZ, 0x3, R4 ;  /* 0x00000003ff047819 */ /* 0x000fe20000011404 */
[----:B------:R-:W-:Y:S01]  /*10a70*/  IMAD.IADD R5, R0, 0x1, -R5 ;  /* 0x0000000100057824 */ /* 0x000fe200078e0a05 */
[----:B------:R-:W-:-:S04]  /*10a80*/  IADD3 R13, R13, R10, RZ ;  /* 0x0000000a0d0d7210 */ /* 0x000fc80007ffe0ff */
        /* <DEDUP_REMOVED lines=8> */
[----:B------:R-:W-:Y:S01]  /*10b10*/  @P0 IMAD.HI.U32 R0, R3, c[0x0][0x4ec], RZ ;  /* 0x00013b0003000a27 */ /* 0x000fe200078e00ff */
[----:B------:R-:W-:Y:S02]  /*10b20*/  MOV R7, R3 ;  /* 0x0000000300077202 */ /* 0x000fe40000000f00 */
[----:B------:R-:W-:Y:S01]  /*10b30*/  IADD3 R13, R6, R13, RZ ;  /* 0x0000000d060d7210 */ /* 0x000fe20007ffe0ff */
[----:B------:R-:W-:Y:S01]  /*10b40*/  IMAD R6, R9, c[0x0][0x3f0], RZ ;  /* 0x0000fc0009067a24 */ /* 0x000fe200078e02ff */
[----:B------:R-:W-:-:S03]  /*10b50*/  @P0 SHF.R.U32.HI R7, RZ, c[0x0][0x4f0], R0 ;  /* 0x00013c00ff070a19 */ /* 0x000fc60000011600 */
[C---:B------:R-:W-:Y:S01]  /*10b60*/  IMAD R6, R203.reuse, c[0x0][0x3f4], R6 ;  /* 0x0000fd00cb067a24 */ /* 0x040fe200078e0206 */
[----:B------:R-:W-:Y:S01]  /*10b70*/  SHF.R.S32.HI R9, RZ, 0x1f, R7 ;  /* 0x0000001fff097819 */ /* 0x000fe20000011407 */
[----:B------:R-:W-:-:S04]  /*10b80*/  IMAD.WIDE.U32 R12, R203, c[0x0][0x3f0], R12 ;  /* 0x0000fc00cb0c7a25 */ /* 0x000fc800078e000c */
[----:B------:R-:W-:Y:S01]  /*10b90*/  IMAD.MOV R0, RZ, RZ, -R7 ;  /* 0x000000ffff007224 */ /* 0x000fe200078e0a07 */
[----:B------:R-:W-:Y:S01]  /*10ba0*/  IADD3 R13, R13, R6, RZ ;  /* 0x000000060d0d7210 */ /* 0x000fe20007ffe0ff */
[----:B------:R-:W-:Y:S01]  /*10bb0*/  IMAD R6, R9, c[0x0][0x3e0], RZ ;  /* 0x0000f80009067a24 */ /* 0x000fe200078e02ff */
[----:B------:R-:W-:Y:S01]  /*10bc0*/  LEA R9, R8, R4, 0x7 ;  /* 0x0000000408097211 */ /* 0x000fe200078e38ff */
        /* <DEDUP_REMOVED lines=31> */
.L_x_2249:
[----:B------:R-:W-:Y:S05]  /*10dc0*/  BSYNC B0 ;  /* 0x0000000000007941 */ /* 0x000fea0003800000 */
.L_x_2248:
        /* <DEDUP_REMOVED lines=21> */
.L_x_2251:
[----:B------:R-:W-:Y:S05]  /*10f20*/  BSYNC B0 ;  /* 0x0000000000007941 */ /* 0x000fea0003800000 */
.L_x_2250:
        /* <DEDUP_REMOVED lines=21> */
.L_x_2253:
[----:B------:R-:W-:Y:S05]  /*11080*/  BSYNC B0 ;  /* 0x0000000000007941 */ /* 0x000fea0003800000 */
.L_x_2252:
        /* <DEDUP_REMOVED lines=22> */
.L_x_2254:
        /* <DEDUP_REMOVED lines=9> */
.L_x_2654:


//--------------------- .text._ZN7cutlass13device_kernelIN5flash19enable_sm80_to_sm89INS1_16FlashAttnFwdSm80INS1_25CollectiveMainloopFwdSm80ILi8ELi2ELb0EN4cute5tupleIJNS5_1CILi128EEENS7_ILi64EEENS7_ILi192EEEEEELi192ENS_10bfloat16_tEfNS_4arch4Sm80ELb0ELb1ELb0ELb1ELb0ELb1ELb1ELb0EEENS1_21CollectiveEpilogueFwdINS6_IJS8_SA_S9_EEENS6_IJNS7_ILi1EEESI_SI_EEESC_SE_Li256ELb1ELb1ELb0ELb0EEENS1_19SingleTileSchedulerILb1ELb0ELb1ELi128EEEEEEEEEvNT_6ParamsE --------------------------
	.section	.text._ZN7cutlass13device_kernelIN5flash19enable_sm80_to_sm89INS1_16FlashAttnFwdSm80INS1_25CollectiveMainloopFwdSm80ILi8ELi2ELb0EN4cute5tupleIJNS5_1CILi128EEENS7_ILi64EEENS7_ILi192EEEEEELi192ENS_10bfloat16_tEfNS_4arch4Sm80ELb0ELb1ELb0ELb1ELb0ELb1ELb1ELb0EEENS1_21CollectiveEpilogueFwdINS6_IJS8_SA_S9_EEENS6_IJNS7_ILi1EEESI_SI_EEESC_SE_Li256ELb1ELb1ELb0ELb0EEENS1_19SingleTileSchedulerILb1ELb0ELb1ELi128EEEEEEEEEvNT_6ParamsE,"ax",@progbits
	.sectioninfo	@"SHI_REGISTERS=236"
	.align	128
.text._ZN7cutlass13device_kernelIN5flash19enable_sm80_to_sm89INS1_16FlashAttnFwdSm80INS1_25CollectiveMainloopFwdSm80ILi8ELi2ELb0EN4cute5tupleIJNS5_1CILi128EEENS7_ILi64EEENS7_ILi192EEEEEELi192ENS_10bfloat16_tEfNS_4arch4Sm80ELb0ELb1ELb0ELb1ELb0ELb1ELb1ELb0EEENS1_21CollectiveEpilogueFwdINS6_IJS8_SA_S9_EEENS6_IJNS7_ILi1EEESI_SI_EEESC_SE_Li256ELb1ELb1ELb0ELb0EEENS1_19SingleTileSchedulerILb1ELb0ELb1ELi128EEEEEEEEEvNT_6ParamsE:
        .type           _ZN7cutlass13device_kernelIN5flash19enable_sm80_to_sm89INS1_16FlashAttnFwdSm80INS1_25CollectiveMainloopFwdSm80ILi8ELi2ELb0EN4cute5tupleIJNS5_1CILi128EEENS7_ILi64EEENS7_ILi192EEEEEELi192ENS_10bfloat16_tEfNS_4arch4Sm80ELb0ELb1ELb0ELb1ELb0ELb1ELb1ELb0EEENS1_21CollectiveEpilogueFwdINS6_IJS8_SA_S9_EEENS6_IJNS7_ILi1EEESI_SI_EEESC_SE_Li256ELb1ELb1ELb0ELb0EEENS1_19SingleTileSchedulerILb1ELb0ELb1ELi128EEEEEEEEEvNT_6ParamsE,@function
        .size           _ZN7cutlass13device_kernelIN5flash19enable_sm80_to_sm89INS1_16FlashAttnFwdSm80INS1_25CollectiveMainloopFwdSm80ILi8ELi2ELb0EN4cute5tupleIJNS5_1CILi128EEENS7_ILi64EEENS7_ILi192EEEEEELi192ENS_10bfloat16_tEfNS_4arch4Sm80ELb0ELb1ELb0ELb1ELb0ELb1ELb1ELb0EEENS1_21CollectiveEpilogueFwdINS6_IJS8_SA_S9_EEENS6_IJNS7_ILi1EEESI_SI_EEESC_SE_Li256ELb1ELb1ELb0ELb0EEENS1_19SingleTileSchedulerILb1ELb0ELb1ELi128EEEEEEEEEvNT_6ParamsE,(.L_x_2655 - _ZN7cutlass13device_kernelIN5flash19enable_sm80_to_sm89INS1_16FlashAttnFwdSm80INS1_25CollectiveMainloopFwdSm80ILi8ELi2ELb0EN4cute5tupleIJNS5_1CILi128EEENS7_ILi64EEENS7_ILi192EEEEEELi192ENS_10bfloat16_tEfNS_4arch4Sm80ELb0ELb1ELb0ELb1ELb0ELb1ELb1ELb0EEENS1_21CollectiveEpilogueFwdINS6_IJS8_SA_S9_EEENS6_IJNS7_ILi1EEESI_SI_EEESC_SE_Li256ELb1ELb1ELb0ELb0EEENS1_19SingleTileSchedulerILb1ELb0ELb1ELi128EEEEEEEEEvNT_6ParamsE)
        .other          _ZN7cutlass13device_kernelIN5flash19enable_sm80_to_sm89INS1_16FlashAttnFwdSm80INS1_25CollectiveMainloopFwdSm80ILi8ELi2ELb0EN4cute5tupleIJNS5_1CILi128EEENS7_ILi64EEENS7_ILi192EEEEEELi192ENS_10bfloat16_tEfNS_4arch4Sm80ELb0ELb1ELb0ELb1ELb0ELb1ELb1ELb0EEENS1_21CollectiveEpilogueFwdINS6_IJS8_SA_S9_EEENS6_IJNS7_ILi1EEESI_SI_EEESC_SE_Li256ELb1ELb1ELb0ELb0EEENS1_19SingleTileSchedulerILb1ELb0ELb1ELi128EEEEEEEEEvNT_6ParamsE,@"STO_CUDA_ENTRY STV_DEFAULT"
_ZN7cutlass13device_kernelIN5flash19enable_sm80_to_sm89INS1_16FlashAttnFwdSm80INS1_25CollectiveMainloopFwdSm80ILi8ELi2ELb0EN4cute5tupleIJNS5_1CILi128EEENS7_ILi64EEENS7_ILi192EEEEEELi192ENS_10bfloat16_tEfNS_4arch4Sm80ELb0ELb1ELb0ELb1ELb0ELb1ELb1ELb0EEENS1_21CollectiveEpilogueFwdINS6_IJS8_SA_S9_EEENS6_IJNS7_ILi1EEESI_SI_EEESC_SE_Li256ELb1ELb1ELb0ELb0EEENS1_19SingleTileSchedulerILb1ELb0ELb1ELi128EEEEEEEEEvNT_6ParamsE:
        /* <DEDUP_REMOVED lines=16> */
.L_x_2256:
        /* <DEDUP_REMOVED lines=8> */
.L_x_2258:
[----:B------:R-:W-:-:S05]  /*0180*/  MOV R0, c[0x0][0x54c] ;  /* 0x0001530000007a02 */ /* 0x000fca0000000f00 */
.L_x_2257:
[----:B-----5:R-:W-:Y:S01]  /*0190*/  IMAD R0, R0, c[0x0][0x548], RZ ;  /* 0x0001520000007a24 */ /* 0x020fe200078e02ff */
[----:B------:R-:W-:-:S04]  /*01a0*/  SHF.L.U32 R133, R219, 0x7, RZ ;  /* 0x00000007db857819 */ /* 0x000fc800000006ff */
[----:B------:R-:W-:-:S04]  /*01b0*/  ISETP.GE.AND P0, PT, R133, R0, PT ;  /* 0x000000008500720c */ /* 0x000fc80003f06270 */
[----:B------:R-:W-:Y:S01]  /*01c0*/  SEL R196, R196, 0xffffffff, !P0 ;  /* 0xffffffffc4c47807 */ /* 0x000fe20004000000 */
[----:B------:R-:W-:Y:S05]  /*01d0*/  BRA `(.L_x_2259) ;  /* 0x0000012000007947 */ /* 0x000fea0003800000 */
.L_x_2255:
[----:B---3--:R-:W-:-:S04]  /*01e0*/  ISETP.NE.U32.AND P0, PT, RZ, c[0x0][0x568], PT ;  /* 0x00015a00ff007a0c */ /* 0x008fc80003f05070 */
[----:B------:R-:W-:-:S13]  /*01f0*/  ISETP.NE.AND.EX P0, PT, RZ, c[0x0][0x56c], PT, P0 ;  /* 0x00015b00ff007a0c */ /* 0x000fda0003f05300 */
[----:B------:R-:W-:Y:S05]  /*0200*/  @!P0 BRA `(.L_x_2260) ;  /* 0x0000002000008947 */ /* 0x000fea0003800000 */
[----:B------:R1:W5:Y:S01]  /*0210*/  LDG.E R0, [R4.64] ;  /* 0x0000000604007981 */ /* 0x000362000c1e1900 */
[----:B------:R-:W-:Y:S05]  /*0220*/  BRA `(.L_x_2261) ;  /* 0x0000009000007947 */ /* 0x000fea0003800000 */
.L_x_2260:
        /* <DEDUP_REMOVED lines=8> */
.L_x_2262:
[----:B------:R-:W-:-:S05]  /*02b0*/  MOV R0, c[0x0][0x54c] ;  /* 0x0001530000007a02 */ /* 0x000fca0000000f00 */
.L_x_2261:
[----:B-----5:R-:W-:Y:S01]  /*02c0*/  IMAD R0, R0, c[0x0][0x548], RZ ;  /* 0x0001520000007a24 */ /* 0x020fe200078e02ff */
[----:B------:R-:W-:-:S04]  /*02d0*/  SHF.L.U32 R133, R219, 0x7, RZ ;  /* 0x00000007db857819 */ /* 0x000fc800000006ff */
[----:B------:R-:W-:-:S04]  /*02e0*/  ISETP.GE.AND P0, PT, R133, R0, PT ;  /* 0x000000008500720c */ /* 0x000fc80003f06270 */
[----:B------:R-:W-:-:S04]  /*02f0*/  SEL R196, R196, 0xffffffff, !P0 ;  /* 0xffffffffc4c47807 */ /* 0x000fc80004000000 */
.L_x_2259:
        /* <DEDUP_REMOVED lines=35> */
.L_x_2263:
[----:B--2---:R-:W-:-:S04]  /*0530*/  ISETP.NE.U32.AND P0, PT, RZ, c[0x0][0x368], PT ;  /* 0x0000da00ff007a0c */ /* 0x004fc80003f05070 */
[----:B------:R-:W-:-:S13]  /*0540*/  ISETP.NE.AND.EX P0, PT, RZ, c[0x0][0x36c], PT, P0 ;  /* 0x0000db00ff007a0c */ /* 0x000fda0003f05300 */
[----:B------:R-:W-:Y:S05]  /*0550*/  @!P0 BRA `(.L_x_2264) ;  /* 0x0000003000008947 */ /* 0x000fea0003800000 */
[----:B------:R-:W-:-:S06]  /*0560*/  IMAD.WIDE R4, R196, R3, c[0x0][0x368] ;  /* 0x0000da00c4047625 */ /* 0x000fcc00078e0203 */
[----:B------:R1:W5:Y:S01]  /*0570*/  LDG.E R5, [R4.64] ;  /* 0x0000000604057981 */ /* 0x000362000c1e1900 */
[----:B------:R-:W-:Y:S05]  /*0580*/  BRA `(.L_x_2265) ;  /* 0x0000004000007947 */ /* 0x000fea0003800000 */
.L_x_2264:
[----:B------:R-:W-:Y:S05]  /*0590*/  @!P5 BRA `(.L_x_2265) ;  /* 0x000000300000d947 */ /* 0x000fea0003800000 */
[----:B------:R-:W2:Y:S04]  /*05a0*/  LDG.E R5, [R6.64] ;  /* 0x0000000606057981 */ /* 0x000ea8000c1e1900 */
[----:B------:R-:W2:Y:S02]  /*05b0*/  LDG.E R0, [R6.64+0x4] ;  /* 0x0000040606007981 */ /* 0x000ea4000c1e1900 */
[----:B--2---:R-:W-:Y:S02]  /*05c0*/  IADD3 R5, -R5, R0, RZ ;  /* 0x0000000005057210 */ /* 0x004fe40007ffe1ff */
.L_x_2265:
[----:B------:R-:W2:Y:S01]  /*05d0*/  @P4 LDG.E R0, [R10.64] ;  /* 0x000000060a004981 */ /* 0x000ea2000c1e1900 */
[----:B------:R-:W-:-:S03]  /*05e0*/  ISETP.NE.U32.AND P0, PT, RZ, c[0x0][0x378], PT ;  /* 0x0000de00ff007a0c */ /* 0x000fc60003f05070 */
[----:B------:R-:W2:Y:S01]  /*05f0*/  @P4 LDG.E R7, [R10.64+0x4] ;  /* 0x000004060a074981 */ /* 0x000ea2000c1e1900 */
[----:B------:R-:W-:Y:S01]  /*0600*/  ISETP.NE.AND.EX P0, PT, RZ, c[0x0][0x37c], PT, P0 ;  /* 0x0000df00ff007a0c */ /* 0x000fe20003f05300 */
[----:B-----5:R-:W-:-:S12]  /*0610*/  IMAD.MOV.U32 R90, RZ, RZ, R5 ;  /* 0x000000ffff5a7224 */ /* 0x020fd800078e0005 */
[----:B------:R-:W-:-:S05]  /*0620*/  @P0 IMAD.WIDE R8, R196, R3, c[0x0][0x378] ;  /* 0x0000de00c4080625 */ /* 0x000fca00078e0203 */
[----:B------:R3:W5:Y:S01]  /*0630*/  @P0 LDG.E R90, [R8.64] ;  /* 0x00000006085a0981 */ /* 0x000762000c1e1900 */
[----:B------:R-:W-:Y:S01]  /*0640*/  IMAD.MOV.U32 R193, RZ, RZ, c[0x0][0x2c4] ;  /* 0x0000b100ffc17624 */ /* 0x000fe200078e00ff */
[----:B-1----:R-:W-:Y:S01]  /*0650*/  IADD3 R4, R133, 0x7f, RZ ;  /* 0x0000007f85047810 */ /* 0x002fe20007ffe0ff */
[----:B------:R-:W-:Y:S01]  /*0660*/  IMAD.MOV.U32 R195, RZ, RZ, c[0x0][0x32c] ;  /* 0x0000cb00ffc37624 */ /* 0x000fe200078e00ff */
[----:B------:R-:W-:Y:S02]  /*0670*/  LOP3.LUT R93, R93, 0xfffffffb, RZ, 0xc0, !PT ;  /* 0xfffffffb5d5d7812 */ /* 0x000fe400078ec0ff */
[----:B------:R-:W-:Y:S02]  /*0680*/  ISETP.NE.AND P1, PT, R193, 0x1, PT ;  /* 0x00000001c100780c */ /* 0x000fe40003f25270 */
[----:B------:R-:W-:-:S11]  /*0690*/  ISETP.GE.AND P2, PT, R195, 0x1, PT ;  /* 0x00000001c300780c */ /* 0x000fd60003f46270 */
[----:B------:R-:W-:Y:S02]  /*06a0*/  @P1 IADD3 R2, R133, 0x7f, RZ ;  /* 0x0000007f85021810 */ /* 0x000fe40007ffe0ff */
[----:B------:R-:W-:-:S03]  /*06b0*/  @P2 LOP3.LUT R93, R93, 0x4, RZ, 0xfc, !PT ;  /* 0x000000045d5d2812 */ /* 0x000fc600078efcff */
[----:B------:R-:W-:-:S05]  /*06c0*/  @P1 IMAD.HI.U32 R2, R2, c[0x0][0x2c8], RZ ;  /* 0x0000b20002021a27 */ /* 0x000fca00078e00ff */
[----:B------:R-:W-:Y:S01]  /*06d0*/  @P1 SHF.R.U32.HI R4, RZ, c[0x0][0x2cc], R2 ;  /* 0x0000b300ff041a19 */ /* 0x000fe20000011602 */
[----:B--2---:R-:W-:Y:S02]  /*06e0*/  @P4 IMAD.IADD R99, R7, 0x1, -R0 ;  /* 0x0000000107634824 */ /* 0x004fe400078e0a00 */
[----:B------:R-:W-:-:S04]  /*06f0*/  IMAD.IADD R0, R5, 0x1, -R97 ;  /* 0x0000000105007824 */ /* 0x000fc800078e0a61 */
[----:B------:R-:W-:-:S05]  /*0700*/  IMAD.IADD R194, R0, 0x1, R99 ;  /* 0x0000000100c27824 */ /* 0x000fca00078e0263 */
[----:B------:R-:W-:-:S05]  /*0710*/  IADD3 R95, R194, 0x1, -R199 ;  /* 0x00000001c25f7810 */ /* 0x000fca0007ffe8c7 */
[----:B------:R-:W-:-:S05]  /*0720*/  IMAD.IADD R4, R95, 0x1, R4 ;  /* 0x000000015f047824 */ /* 0x000fca00078e0204 */
[----:B------:R-:W-:Y:S01]  /*0730*/  IADD3 R7, R4, c[0x0][0x328], RZ ;  /* 0x0000ca0004077a10 */ /* 0x000fe20007ffe0ff */
[----:B------:R-:W-:Y:S05]  /*0740*/  @!P2 BRA `(.L_x_2266) ;  /* 0x000000e00000a947 */ /* 0x000fea0003800000 */
[C---:B---3--:R-:W-:Y:S02]  /*0750*/  ISETP.GT.AND P0, PT, R4.reuse, RZ, PT ;  /* 0x000000ff0400720c */ /* 0x048fe40003f04270 */
        /* <DEDUP_REMOVED lines=8> */
.L_x_2267:
[----:B------:R-:W-:-:S13]  /*07e0*/  ISETP.NE.AND P0, PT, R195, 0x1, PT ;  /* 0x00000001c300780c */ /* 0x000fda0003f05270 */
[----:B------:R-:W-:-:S05]  /*07f0*/  @P0 IMAD.HI.U32 R4, R2, c[0x0][0x330], RZ ;  /* 0x0000cc0002040a27 */ /* 0x000fca00078e00ff */
[----:B------:R-:W-:-:S05]  /*0800*/  @P0 SHF.R.U32.HI R2, RZ, c[0x0][0x334], R4 ;  /* 0x0000cd00ff020a19 */ /* 0x000fca0000011604 */
.L_x_2268:
[----:B------:R-:W-:-:S05]  /*0810*/  IMAD R2, R2, R195, c[0x0][0x32c] ;  /* 0x0000cb0002027624 */ /* 0x000fca00078e02c3 */
[----:B------:R-:W-:Y:S02]  /*0820*/  IMNMX R7, R7, R2, PT ;  /* 0x0000000207077217 */ /* 0x000fe40003800200 */
.L_x_2266:
[----:B---3--:R-:W-:Y:S01]  /*0830*/  @P1 IMAD.HI.U32 R4, R133, c[0x0][0x2c8], RZ ;  /* 0x0000b20085041a27 */ /* 0x008fe200078e00ff */
[----:B------:R-:W-:-:S03]  /*0840*/  IADD3 R9, R194, 0x3f, RZ ;  /* 0x0000003fc2097810 */ /* 0x000fc60007ffe0ff */
[----:B------:R-:W-:Y:S01]  /*0850*/  IMAD.MOV.U32 R11, RZ, RZ, R133 ;  /* 0x000000ffff0b7224 */ /* 0x000fe200078e0085 */
[----:B------:R-:W-:Y:S01]  /*0860*/  @P1 SHF.R.U32.HI R11, RZ, c[0x0][0x2cc], R4 ;  /* 0x0000b300ff0b1a19 */ /* 0x000fe20000011604 */
[----:B------:R-:W-:Y:S01]  /*0870*/  IMAD.IADD R132, R194, 0x1, -R199 ;  /* 0x00000001c2847824 */ /* 0x000fe200078e0ac7 */
[----:B------:R-:W-:-:S03]  /*0880*/  SHF.R.S32.HI R2, RZ, 0x1f, R9 ;  /* 0x0000001fff027819 */ /* 0x000fc60000011409 */
[----:B------:R-:W-:Y:S01]  /*0890*/  IMAD.IADD R4, R132, 0x1, R11 ;  /* 0x0000000184047824 */ /* 0x000fe200078e020b */
[----:B------:R-:W-:-:S04]  /*08a0*/  LEA.HI R2, R2, R9, RZ, 0x6 ;  /* 0x0000000902027211 */ /* 0x000fc800078f30ff */
[----:B------:R-:W-:Y:S02]  /*08b0*/  SHF.R.S32.HI R94, RZ, 0x6, R2 ;  /* 0x00000006ff5e7819 */ /* 0x000fe40000011402 */
        /* <DEDUP_REMOVED lines=10> */
.L_x_2270:
[----:B------:R-:W-:-:S13]  /*0960*/  ISETP.NE.AND P0, PT, R195, 0x1, PT ;  /* 0x00000001c300780c */ /* 0x000fda0003f05270 */
[----:B------:R-:W-:-:S05]  /*0970*/  @P0 IMAD.HI.U32 R2, R4, c[0x0][0x330], RZ ;  /* 0x0000cc0004020a27 */ /* 0x000fca00078e00ff */
[----:B------:R-:W-:-:S05]  /*0980*/  @P0 SHF.R.U32.HI R4, RZ, c[0x0][0x334], R2 ;  /* 0x0000cd00ff040a19 */ /* 0x000fca0000011602 */
.L_x_2271:
[----:B------:R-:W-:-:S05]  /*0990*/  IMAD R4, R4, c[0x0][0x32c], RZ ;  /* 0x0000cb0004047a24 */ /* 0x000fca00078e02ff */
[----:B------:R-:W-:Y:S02]  /*09a0*/  IMNMX R9, R9, R4, !PT ;  /* 0x0000000409097217 */ /* 0x000fe40007800200 */
.L_x_2269:
        /* <DEDUP_REMOVED lines=43> */
[----:B------:R-:W-:Y:S01]  /*0c60*/  IMAD.IADD R9, R99, 0x1, -R8 ;  /* 0x0000000163097824 */ /* 0x000fe200078e0a08 */
[----:B------:R-:W-:Y:S01]  /*0c70*/  SHF.L.U64.HI R100, R110, R137, c[0x0][0x25c] ;  /* 0x000097006e647619 */ /* 0x000fe20000010289 */
[----:B------:R-:W-:Y:S01]  /*0c80*/  IMAD.SHL.U32 R6, R6, 0x8, RZ ;  /* 0x0000000806067824 */ /* 0x000fe200078e00ff */
[----:B------:R-:W-:Y:S01]  /*0c90*/  SEL R152, R196, RZ, !P4 ;  /* 0x000000ffc4987207 */ /* 0x000fe20006000000 */
[C---:B------:R-:W-:Y:S01]  /*0ca0*/  IMAD R12, R20.reuse, c[0x0][0x238], RZ ;  /* 0x00008e00140c7a24 */ /* 0x040fe200078e02ff */
[----:B-----5:R-:W-:Y:S01]  /*0cb0*/  SHF.R.S32.HI R121, RZ, 0x1f, R90 ;  /* 0x0000001fff797819 */ /* 0x020fe2000001145a */
[----:B------:R-:W-:Y:S01]  /*0cc0*/  IMAD R20, R20, c[0x0][0x258], RZ ;  /* 0x0000960014147a24 */ /* 0x000fe200078e02ff */
[----:B------:R-:W-:Y:S01]  /*0cd0*/  SHF.R.S32.HI R7, RZ, 0x1f, R6 ;  /* 0x0000001fff077819 */ /* 0x000fe20000011406 */
[C---:B------:R-:W-:Y:S01]  /*0ce0*/  IMAD R12, R15.reuse, c[0x0][0x23c], R12 ;  /* 0x00008f000f0c7a24 */ /* 0x040fe200078e020c */
[----:B------:R-:W-:Y:S01]  /*0cf0*/  ULDC.U8 UR4, c[0x0][0x298] ;  /* 0x0000a60000047ab9 */ /* 0x000fe20000000000 */
[----:B------:R-:W-:-:S02]  /*0d00*/  IMAD R20, R15, c[0x0][0x25c], R20 ;  /* 0x000097000f147a24 */ /* 0x000fc400078e0214 */
[----:B-1----:R-:W-:-:S04]  /*0d10*/  IMAD.WIDE.U32 R16, R15, c[0x0][0x238], R6 ;  /* 0x00008e000f107a25 */ /* 0x002fc800078e0006 */
[----:B------:R-:W-:Y:S02]  /*0d20*/  IMAD.IADD R13, R17, 0x1, R12 ;  /* 0x00000001110d7824 */ /* 0x000fe400078e020c */
[----:B------:R-:W-:Y:S01]  /*0d30*/  IMAD.WIDE.U32 R14, R15, c[0x0][0x258], R6 ;  /* 0x000096000f0e7a25 */ /* 0x000fe200078e0006 */
[----:B------:R-:W-:-:S03]  /*0d40*/  SHF.R.S32.HI R7, RZ, 0x1f, R18 ;  /* 0x0000001fff077819 */ /* 0x000fc60000011412 */
        /* <DEDUP_REMOVED lines=8> */
[C---:B------:R-:W-:Y:S02]  /*0dd0*/  IMAD R13, R7.reuse, R103, R10 ;  /* 0x00000067070d7224 */ /* 0x040fe400078e020a */
[----:B------:R-:W-:Y:S02]  /*0de0*/  IMAD R7, R7, R102, R3 ;  /* 0x0000006607077224 */ /* 0x000fe400078e0203 */
[----:B------:R-:W-:-:S02]  /*0df0*/  IMAD.SHL.U32 R3, R8, 0x40, RZ ;  /* 0x0000004008037824 */ /* 0x000fc400078e00ff */
[----:B------:R-:W-:Y:S02]  /*0e00*/  IMAD R8, R18, -0x40, R9 ;  /* 0xffffffc012087824 */ /* 0x000fe400078e0209 */
[----:B------:R-:W-:Y:S01]  /*0e10*/  IMAD.MOV.U32 R154, RZ, RZ, R12 ;  /* 0x000000ffff9a7224 */ /* 0x000fe200078e000c */
[----:B------:R-:W-:Y:S01]  /*0e20*/  LOP3.LUT R3, R3, 0x1c0, RZ, 0xc0, !PT ;  /* 0x000001c003037812 */ /* 0x000fe200078ec0ff */
[----:B------:R-:W-:Y:S01]  /*0e30*/  IMAD R159, R157, c[0x0][0x248], RZ ;  /* 0x000092009d9f7a24 */ /* 0x000fe200078e02ff */
[C---:B------:R-:W-:Y:S01]  /*0e40*/  ISETP.GE.AND P1, PT, R8.reuse, 0x21, PT ;  /* 0x000000210800780c */ /* 0x040fe20003f26270 */
[----:B------:R-:W-:Y:S01]  /*0e50*/  IMAD.MOV.U32 R20, RZ, RZ, R14 ;  /* 0x000000ffff147224 */ /* 0x000fe200078e000e */
[----:B------:R-:W-:Y:S01]  /*0e60*/  ISETP.GE.AND P2, PT, R8, 0x1, PT ;  /* 0x000000010800780c */ /* 0x000fe20003f46270 */
[----:B------:R-:W-:Y:S01]  /*0e70*/  IMAD R16, R91, c[0x0][0x260], RZ ;  /* 0x000098005b107a24 */ /* 0x000fe200078e02ff */
[----:B------:R-:W-:Y:S01]  /*0e80*/  LOP3.LUT R10, R3, 0x38, R6, 0xf8, !PT ;  /* 0x00000038030a7812 */ /* 0x000fe200078ef806 */
[C---:B------:R-:W-:Y:S01]  /*0e90*/  IMAD R159, R152.reuse, c[0x0][0x24c], R159 ;  /* 0x00009300989f7a24 */ /* 0x040fe200078e029f */
[----:B------:R-:W-:Y:S01]  /*0ea0*/  SHF.R.U32.HI R3, RZ, 0x3, R3 ;  /* 0x00000003ff037819 */ /* 0x000fe20000011603 */
[----:B------:R-:W-:Y:S01]  /*0eb0*/  IMAD.WIDE.U32 R154, R152, c[0x0][0x248], R154 ;  /* 0x00009200989a7a25 */ /* 0x000fe200078e009a */
[----:B------:R-:W-:-:S02]  /*0ec0*/  LEA.HI R14, R2, R89, RZ, 0x6 ;  /* 0x00000059020e7211 */ /* 0x000fc400078f30ff */
[----:B------:R-:W-:Y:S01]  /*0ed0*/  LOP3.LUT R3, R10, R3, RZ, 0x3c, !PT ;  /* 0x000000030a037212 */ /* 0x000fe200078e3cff */
[C---:B------:R-:W-:Y:S01]  /*0ee0*/  IMAD R16, R197.reuse, c[0x0][0x264], R16 ;  /* 0x00009900c5107a24 */ /* 0x040fe200078e0210 */
[C---:B------:R-:W-:Y:S01]  /*0ef0*/  IADD3 R10, R6.reuse, 0x80, RZ ;  /* 0x00000080060a7810 */ /* 0x040fe20007ffe0ff */
[----:B------:R-:W-:Y:S01]  /*0f00*/  IMAD.WIDE.U32 R20, R197, c[0x0][0x260], R20 ;  /* 0x00009800c5147a25 */ /* 0x000fe200078e0014 */
[----:B------:R-:W-:-:S03]  /*0f10*/  IADD3 R12, R6, 0x40, RZ ;  /* 0x00000040060c7810 */ /* 0x000fc60007ffe0ff */
[----:B------:R-:W-:Y:S02]  /*0f20*/  IMAD.IADD R159, R155, 0x1, R159 ;  /* 0x000000019b9f7824 */ /* 0x000fe400078e029f */
[----:B------:R-:W-:Y:S02]  /*0f30*/  IMAD.MOV.U32 R158, RZ, RZ, R154 ;  /* 0x000000ffff9e7224 */ /* 0x000fe400078e009a */
[----:B------:R-:W-:Y:S02]  /*0f40*/  IMAD.IADD R17, R21, 0x1, R16 ;  /* 0x0000000115117824 */ /* 0x000fe400078e0210 */
[----:B------:R-:W-:Y:S02]  /*0f50*/  IMAD R157, R157, c[0x0][0x268], RZ ;  /* 0x00009a009d9d7a24 */ /* 0x000fe400078e02ff */
[----:B------:R-:W-:-:S04]  /*0f60*/  IMAD.WIDE.U32 R8, R18, R103, R158 ;  /* 0x0000006712087225 */ /* 0x000fc800078e009e */
[----:B------:R-:W-:Y:S02]  /*0f70*/  IMAD.SHL.U32 R105, R98, 0x20, RZ ;  /* 0x0000002062697824 */ /* 0x000fe400078e00ff */
[----:B------:R-:W-:Y:S02]  /*0f80*/  IMAD.MOV.U32 R109, RZ, RZ, 0x5 ;  /* 0x00000005ff6d7424 */ /* 0x000fe400078e00ff */
[----:B------:R-:W-:Y:S01]  /*0f90*/  IMAD.MOV.U32 R16, RZ, RZ, R20 ;  /* 0x000000ffff107224 */ /* 0x000fe200078e0014 */
[----:B------:R-:W-:Y:S01]  /*0fa0*/  @P2 LEA R20, P0, R8, c[0x0][0x220], 0x1 ;  /* 0x0000880008142a11 */ /* 0x000fe200078008ff */
[----:B------:R-:W-:Y:S01]  /*0fb0*/  IMAD R157, R152, c[0x0][0x26c], R157 ;  /* 0x00009b00989d7a24 */ /* 0x000fe200078e029d */
[-C--:B------:R-:W-:Y:S01]  /*0fc0*/  SHF.L.U64.HI R98, R98, R109.reuse, c[0x0][0x23c] ;  /* 0x00008f0062627619 */ /* 0x080fe2000001026d */
[----:B------:R-:W-:Y:S01]  /*0fd0*/  IMAD.IADD R9, R9, 0x1, R13 ;  /* 0x0000000109097824 */ /* 0x000fe200078e020d */
[----:B------:R-:W-:Y:S01]  /*0fe0*/  @P1 IADD3 R13, P4, R105, R8, RZ ;  /* 0x00000008690d1210 */ /* 0x000fe20007f9e0ff */
[----:B------:R-:W-:Y:S01]  /*0ff0*/  IMAD.WIDE.U32 R152, R152, c[0x0][0x268], R16 ;  /* 0x00009a0098987a25 */ /* 0x000fe200078e0010 */
[----:B------:R-:W-:-:S02]  /*1000*/  SHF.L.U64.HI R109, R110, R109, c[0x0][0x25c] ;  /* 0x000097006e6d7619 */ /* 0x000fc4000001026d */
[----:B------:R-:W-:Y:S01]  /*1010*/  @P2 LEA.HI.X R21, R8, c[0x0][0x224], R9, 0x1, P0 ;  /* 0x0000890008152a11 */ /* 0x000fe200000f0c09 */
[----:B------:R-:W-:Y:S01]  /*1020*/  IMAD.IADD R157, R153, 0x1, R157 ;  /* 0x00000001999d7824 */ /* 0x000fe200078e029d */
[----:B------:R-:W-:Y:S01]  /*1030*/  @P1 LEA R16, P0, R13, c[0x0][0x220], 0x1 ;  /* 0x000088000d101a11 */ /* 0x000fe200078008ff */
[----:B------:R-:W-:Y:S02]  /*1040*/  IMAD.MOV.U32 R156, RZ, RZ, R152 ;  /* 0x000000ffff9c7224 */ /* 0x000fe400078e0098 */
[----:B------:R-:W-:Y:S02]  /*1050*/  IMAD.IADD R162, R96, 0x1, R5 ;  /* 0x0000000160a27824 */ /* 0x000fe400078e0205 */
[----:B------:R-:W-:Y:S02]  /*1060*/  IMAD.SHL.U32 R110, R110, 0x20, RZ ;  /* 0x000000206e6e7824 */ /* 0x000fe400078e00ff */
[----:B------:R-:W-:Y:S02]  /*1070*/  IMAD.MOV.U32 R108, RZ, RZ, 0x1 ;  /* 0x00000001ff6c7424 */ /* 0x000fe400078e00ff */
        /* <DEDUP_REMOVED lines=10> */
[----:B------:R-:W-:-:S02]  /*1120*/  SEL R174, R22, RZ, !P5 ;  /* 0x000000ff16ae7207 */ /* 0x000fc40006800000 */
[----:B------:R-:W-:Y:S02]  /*1130*/  SEL R4, R23, RZ, !P5 ;  /* 0x000000ff17047207 */ /* 0x000fe40006800000 */
[----:B------:R-:W-:Y:S01]  /*1140*/  ISETP.GE.AND P5, PT, R6, c[0x0][0x1d4], PT ;  /* 0x0000750006007a0c */ /* 0x000fe20003fa6270 */
[----:B------:R-:W-:Y:S01]  /*1150*/  @P1 IMAD.X R6, R98, 0x1, R9, P4 ;  /* 0x0000000162061824 */ /* 0x000fe200020e0609 */
[----:B------:R-:W-:Y:S01]  /*1160*/  ISETP.GE.AND P4, PT, R12, c[0x0][0x1d4], PT ;  /* 0x000075000c007a0c */ /* 0x000fe20003f86270 */
[----:B------:R-:W-:Y:S01]  /*1170*/  IMAD.WIDE.U32 R8, R18, R102, R156 ;  /* 0x0000006612087225 */ /* 0x000fe200078e009c */
[----:B------:R-:W-:Y:S02]  /*1180*/  LOP3.LUT R10, R3, 0xfffffe00, R10, 0xf8, !PT ;  /* 0xfffffe00030a7812 */ /* 0x000fe400078ef80a */
[----:B------:R-:W-:Y:S01]  /*1190*/  @P1 LEA.HI.X R17, R13, c[0x0][0x224], R6, 0x1, P0 ;  /* 0x000089000d111a11 */ /* 0x000fe200000f0c06 */
[----:B------:R-:W-:Y:S01]  /*11a0*/  IMAD.IADD R6, R9, 0x1, R7 ;  /* 0x0000000109067824 */ /* 0x000fe200078e0207 */
[----:B------:R-:W-:Y:S01]  /*11b0*/  @P2 LEA R12, P0, R8, c[0x0][0x250], 0x1 ;  /* 0x00009400080c2a11 */ /* 0x000fe200078008ff */
[----:B------:R-:W-:-:S02]  /*11c0*/  @P2 IMAD.SHL.U32 R7, R10, 0x2, RZ ;  /* 0x000000020a072824 */ /* 0x000fc400078e00ff */
        /* <DEDUP_REMOVED lines=8> */
[C---:B------:R-:W-:Y:S02]  /*1250*/  IMAD R107, R4.reuse, c[0x0][0x1f0], RZ ;  /* 0x00007c00046b7a24 */ /* 0x040fe400078e02ff */
[----:B------:R1:W-:Y:S01]  /*1260*/  @P2 LDGSTS.E.BYPASS.LTC128B.128 [R7+0xe100], [R20.64+0x80], !P4 ;  /* 0x0e10008014072fae */ /* 0x0003e2000e101d46 */
[----:B------:R-:W-:Y:S02]  /*1270*/  IMAD R125, R4, c[0x0][0x218], RZ ;  /* 0x00008600047d7a24 */ /* 0x000fe400078e02ff */
[----:B------:R-:W-:Y:S01]  /*1280*/  IMAD R107, R174, c[0x0][0x1f4], R107 ;  /* 0x00007d00ae6b7a24 */ /* 0x000fe200078e026b */
[----:B------:R1:W-:Y:S01]  /*1290*/  @P2 LDGSTS.E.BYPASS.LTC128B.128 [R7+0x10100], [R20.64+0x100], !P3 ;  /* 0x1010010014072fae */ /* 0x0003e2000d901d46 */
[----:B------:R-:W-:-:S02]  /*12a0*/  IMAD.MOV.U32 R4, RZ, RZ, c[0x0][0x280] ;  /* 0x0000a000ff047624 */ /* 0x000fc400078e00ff */
[----:B------:R-:W-:Y:S01]  /*12b0*/  IMAD R125, R174, c[0x0][0x21c], R125 ;  /* 0x00008700ae7d7a24 */ /* 0x000fe200078e027d */
[----:B------:R2:W-:Y:S01]  /*12c0*/  @P1 LDGSTS.E.BYPASS.LTC128B.128 [R3+0xd100], [R16.64], !P5 ;  /* 0x0d10000010031fae */ /* 0x0005e2000e901d46 */
[----:B------:R-:W-:Y:S01]  /*12d0*/  IMAD.SHL.U32 R135, R4, 0x40, RZ ;  /* 0x0000004004877824 */ /* 0x000fe200078e00ff */
[----:B------:R-:W-:Y:S02]  /*12e0*/  @P0 IADD3 R14, R0, -0x2, RZ ;  /* 0xfffffffe000e0810 */ /* 0x000fe40007ffe0ff */
[----:B------:R2:W-:Y:S01]  /*12f0*/  @P1 LDGSTS.E.BYPASS.LTC128B.128 [R3+0xf100], [R16.64+0x80], !P4 ;  /* 0x0f10008010031fae */ /* 0x0005e2000e101d46 */
[----:B------:R-:W-:Y:S02]  /*1300*/  SHF.R.S32.HI R0, RZ, 0x1f, R162 ;  /* 0x0000001fff007819 */ /* 0x000fe400000114a2 */
[----:B------:R-:W-:Y:S01]  /*1310*/  @P0 SHF.R.S32.HI R9, RZ, 0x1f, R14 ;  /* 0x0000001fff090819 */ /* 0x000fe2000001140e */
[----:B------:R2:W-:Y:S01]  /*1320*/  @P1 LDGSTS.E.BYPASS.LTC128B.128 [R3+0x11100], [R16.64+0x100], !P3 ;  /* 0x1110010010031fae */ /* 0x0005e2000d901d46 */
[----:B------:R-:W-:-:S03]  /*1330*/  SHF.L.U64.HI R131, R4, R137, c[0x0][0x284] ;  /* 0x0000a10004837619 */ /* 0x000fc60000010289 */
[----:B------:R-:W0:Y:S04]  /*1340*/  LDGDEPBAR ;  /* 0x00000000000079af */ /* 0x000e280000000000 */
[----:B------:R-:W-:Y:S01]  /*1350*/  BAR.SYNC.DEFER_BLOCKING 0x0 ;  /* 0x0000000000007b1d */ /* 0x000fe20000010000 */
[----:B-1----:R-:W-:Y:S02]  /*1360*/  @P0 IMAD R20, R101, R14, RZ ;  /* 0x0000000e65140224 */ /* 0x002fe400078e02ff */
[----:B------:R-:W-:-:S04]  /*1370*/  @P0 IMAD.WIDE.U32 R14, R14, R103, R158 ;  /* 0x000000670e0e0225 */ /* 0x000fc800078e009e */
[----:B------:R-:W-:-:S04]  /*1380*/  @P0 IMAD R9, R9, R103, R20 ;  /* 0x0000006709090224 */ /* 0x000fc800078e0214 */
[----:B------:R-:W-:Y:S02]  /*1390*/  @P0 IMAD.IADD R9, R15, 0x1, R9 ;  /* 0x000000010f090824 */ /* 0x000fe400078e0209 */
        /* <DEDUP_REMOVED lines=10> */
[----:B------:R-:W-:Y:S01]  /*1440*/  @P1 LEA R20, P2, R8, c[0x0][0x250], 0x1 ;  /* 0x0000940008141a11 */ /* 0x000fe200078408ff */
[----:B------:R-:W-:Y:S02]  /*1450*/  IMAD R6, R162, c[0x0][0x1e4], R3 ;  /* 0x00007900a2067a24 */ /* 0x000fe400078e0203 */
[----:B------:R-:W-:Y:S01]  /*1460*/  @P1 IMAD.SHL.U32 R3, R10, 0x2, RZ ;  /* 0x000000020a031824 */ /* 0x000fe200078e00ff */
[----:B------:R-:W-:Y:S02]  /*1470*/  @P1 LEA.HI.X R21, R8, c[0x0][0x254], R7, 0x1, P2 ;  /* 0x0000950008151a11 */ /* 0x000fe400010f0c07 */
[----:B------:R-:W-:Y:S02]  /*1480*/  @P0 LEA R24, P2, R14, c[0x0][0x220], 0x1 ;  /* 0x000088000e180a11 */ /* 0x000fe400078408ff */
[----:B------:R-:W-:Y:S01]  /*1490*/  LEA.HI R8, R2, R89, RZ, 0x2 ;  /* 0x0000005902087211 */ /* 0x000fe200078f10ff */
[----:B------:R2:W-:Y:S01]  /*14a0*/  @P1 LDGSTS.E.BYPASS.LTC128B.128 [R3+0x1100], [R20.64], !P5 ;  /* 0x0110000014031fae */ /* 0x0005e2000e901d46 */
[----:B------:R-:W-:-:S02]  /*14b0*/  @P0 LEA.HI.X R25, R14, c[0x0][0x224], R9, 0x1, P2 ;  /* 0x000089000e190a11 */ /* 0x000fc400010f0c09 */
[----:B------:R-:W-:Y:S01]  /*14c0*/  LOP3.LUT R14, R8, 0xfffffffc, RZ, 0xc0, !PT ;  /* 0xfffffffc080e7812 */ /* 0x000fe200078ec0ff */
[----:B------:R2:W-:Y:S01]  /*14d0*/  @P1 LDGSTS.E.BYPASS.LTC128B.128 [R3+0x3100], [R20.64+0x80], !P4 ;  /* 0x0310008014031fae */ /* 0x0005e2000e101d46 */
[--C-:B------:R-:W-:Y:S02]  /*14e0*/  SHF.R.S32.HI R117, RZ, 0x2, R8.reuse ;  /* 0x00000002ff757819 */ /* 0x100fe40000011408 */
[----:B------:R-:W-:Y:S01]  /*14f0*/  SHF.R.S32.HI R8, RZ, 0x1f, R8 ;  /* 0x0000001fff087819 */ /* 0x000fe20000011408 */
[----:B------:R2:W-:Y:S01]  /*1500*/  @P1 LDGSTS.E.BYPASS.LTC128B.128 [R3+0x5100], [R20.64+0x100], !P3 ;  /* 0x0510010014031fae */ /* 0x0005e2000d901d46 */
[----:B------:R-:W-:Y:S01]  /*1510*/  ISETP.LE.AND P1, PT, R108, c[0x0][0x27c], PT ;  /* 0x00009f006c007a0c */ /* 0x000fe20003f23270 */
[----:B------:R-:W-:Y:S01]  /*1520*/  IMAD.WIDE.U32 R164, R117, c[0x0][0x1e0], RZ ;  /* 0x0000780075a47a25 */ /* 0x000fe200078e00ff */
[----:B------:R-:W-:Y:S01]  /*1530*/  SHF.R.S32.HI R9, RZ, 0x1f, R117 ;  /* 0x0000001fff097819 */ /* 0x000fe20000011475 */
[----:B------:R-:W0:Y:S01]  /*1540*/  LDGDEPBAR ;  /* 0x00000000000079af */ /* 0x000e220000000000 */
[----:B------:R-:W-:Y:S01]  /*1550*/  LEA.HI R8, R8, R117, RZ, 0x3 ;  /* 0x0000007508087211 */ /* 0x000fe200078f18ff */
[----:B-1----:R-:W-:Y:S01]  /*1560*/  @P0 IMAD.SHL.U32 R5, R10, 0x2, RZ ;  /* 0x000000020a050824 */ /* 0x002fe200078e00ff */
[----:B------:R-:W-:Y:S01]  /*1570*/  LEA.HI R2, R2, R89, RZ, 0x5 ;  /* 0x0000005902027211 */ /* 0x000fe200078f28ff */
[----:B------:R-:W-:Y:S01]  /*1580*/  IMAD.IADD R13, R17, 0x1, R6 ;  /* 0x00000001110d7824 */ /* 0x000fe200078e0206 */
[----:B------:R-:W-:Y:S01]  /*1590*/  LOP3.LUT R8, R8, 0xfffffff8, RZ, 0xc0, !PT ;  /* 0xfffffff808087812 */ /* 0x000fe200078ec0ff */
[----:B------:R-:W-:Y:S01]  /*15a0*/  IMAD.MOV.U32 R6, RZ, RZ, c[0x0][0x27c] ;  /* 0x00009f00ff067624 */ /* 0x000fe200078e00ff */
[----:B------:R1:W-:Y:S01]  /*15b0*/  @P0 LDGSTS.E.BYPASS.LTC128B.128 [R5+0x12100], [R24.64], !P5 ;  /* 0x1210000018050fae */ /* 0x0003e2000e901d46 */
[----:B------:R-:W-:-:S02]  /*15c0*/  IMAD.MOV.U32 R12, RZ, RZ, R16 ;  /* 0x000000ffff0c7224 */ /* 0x000fc400078e0010 */
[----:B------:R-:W-:Y:S01]  /*15d0*/  IMAD.SHL.U32 R6, R6, 0x2, RZ ;  /* 0x0000000206067824 */ /* 0x000fe200078e00ff */
[----:B------:R1:W-:Y:S01]  /*15e0*/  @P0 LDGSTS.E.BYPASS.LTC128B.128 [R5+0x14100], [R24.64+0x80], !P4 ;  /* 0x1410008018050fae */ /* 0x0003e2000e101d46 */
[C---:B------:R-:W-:Y:S02]  /*15f0*/  IMAD R168, R9.reuse, c[0x0][0x290], RZ ;  /* 0x0000a40009a87a24 */ /* 0x040fe400078e02ff */
[----:B------:R-:W-:Y:S01]  /*1600*/  IMAD R166, R9, c[0x0][0x280], RZ ;  /* 0x0000a00009a67a24 */ /* 0x000fe200078e02ff */
[----:B------:R1:W-:Y:S01]  /*1610*/  @P0 LDGSTS.E.BYPASS.LTC128B.128 [R5+0x16100], [R24.64+0x100], !P3 ;  /* 0x1610010018050fae */ /* 0x0003e2000d901d46 */
[----:B------:R-:W-:Y:S02]  /*1620*/  IMAD.SHL.U32 R2, R2, 0x10, RZ ;  /* 0x0000001002027824 */ /* 0x000fe400078e00ff */
[----:B------:R-:W-:-:S03]  /*1630*/  IMAD.WIDE.U32 R12, R197, c[0x0][0x1e8], R12 ;  /* 0x00007a00c50c7a25 */ /* 0x000fc600078e000c */
[----:B------:R-:W-:Y:S01]  /*1640*/  LOP3.LUT R2, R2, 0xfffffe00, RZ, 0xc0, !PT ;  /* 0xfffffe0002027812 */ /* 0x000fe200078ec0ff */
[----:B------:R-:W-:Y:S01]  /*1650*/  IMAD.IADD R161, R13, 0x1, R160 ;  /* 0x000000010da17824 */ /* 0x000fe200078e02a0 */
[----:B--2---:R-:W-:Y:S01]  /*1660*/  P2R R3, PR, RZ, 0x2 ;  /* 0x00000002ff037803 */ /* 0x004fe20000000000 */
[----:B------:R-:W-:Y:S01]  /*1670*/  IMAD.IADD R20, R89, 0x1, -R14 ;  /* 0x0000000159147824 */ /* 0x000fe200078e0a0e */
[C---:B------:R-:W-:Y:S01]  /*1680*/  @P0 LEA R26, P1, R105.reuse, R24, 0x1 ;  /* 0x00000018691a0211 */ /* 0x040fe200078208ff */
[----:B------:R-:W-:Y:S01]  /*1690*/  IMAD.MOV.U32 R160, RZ, RZ, R12 ;  /* 0x000000ffffa07224 */ /* 0x000fe200078e000c */
[----:B------:R-:W-:Y:S01]  /*16a0*/  IADD3 R3, -R6, c[0x0][0x1d4], RZ ;  /* 0x0000750006037a10 */ /* 0x000fe20007ffe1ff */
[C---:B------:R-:W-:Y:S01]  /*16b0*/  IMAD.SHL.U32 R22, R20.reuse, 0x8, RZ ;  /* 0x0000000814167824 */ /* 0x040fe200078e00ff */
[----:B------:R-:W-:Y:S01]  /*16c0*/  @P0 LEA.HI.X R27, R105, R25, R98, 0x1, P1 ;  /* 0x00000019691b0211 */ /* 0x000fe200008f0c62 */
[----:B------:R-:W-:Y:S02]  /*16d0*/  IMAD.SHL.U32 R20, R20, 0x4, RZ ;  /* 0x0000000414147824 */ /* 0x000fe400078e00ff */
[----:B------:R-:W-:Y:S01]  /*16e0*/  IMAD R12, R91, c[0x0][0x210], RZ ;  /* 0x000084005b0c7a24 */ /* 0x000fe200078e02ff */
[----:B------:R-:W-:Y:S01]  /*16f0*/  SHF.R.S32.HI R23, RZ, 0x1f, R22 ;  /* 0x0000001fff177819 */ /* 0x000fe20000011416 */
[----:B------:R2:W-:Y:S01]  /*1700*/  @P0 LDGSTS.E.BYPASS.LTC128B.128 [R5+0x13100], [R26.64], !P5 ;  /* 0x131000001a050fae */ /* 0x0005e2000e901d46 */
[----:B------:R-:W-:Y:S01]  /*1710*/  IADD3 R19, R20, 0x20, RZ ;  /* 0x0000002014137810 */ /* 0x000fe20007ffe0ff */
[----:B------:R-:W-:Y:S01]  /*1720*/  IMAD.WIDE.U32 R160, R174, c[0x0][0x1f0], R160 ;  /* 0x00007c00aea07a25 */ /* 0x000fe200078e00a0 */
[C---:B------:R-:W-:Y:S01]  /*1730*/  IADD3 R17, R20.reuse, 0x40, RZ ;  /* 0x0000004014117810 */ /* 0x040fe20007ffe0ff */
[----:B------:R2:W-:Y:S01]  /*1740*/  @P0 LDGSTS.E.BYPASS.LTC128B.128 [R5+0x15100], [R26.64+0x80], !P4 ;  /* 0x151000801a050fae */ /* 0x0005e2000e101d46 */
[----:B------:R-:W-:Y:S01]  /*1750*/  SHF.R.S32.HI R21, RZ, 0x1f, R20 ;  /* 0x0000001fff157819 */ /* 0x000fe20000011414 */
[----:B------:R-:W-:Y:S01]  /*1760*/  IMAD.IADD R16, R20, 0x1, R19 ;  /* 0x0000000114107824 */ /* 0x000fe200078e0213 */
[C---:B------:R-:W-:Y:S01]  /*1770*/  IADD3 R146, R22.reuse, 0x60, RZ ;  /* 0x0000006016927810 */ /* 0x040fe20007ffe0ff */
[----:B------:R2:W-:Y:S01]  /*1780*/  @P0 LDGSTS.E.BYPASS.LTC128B.128 [R5+0x17100], [R26.64+0x100], !P3 ;  /* 0x171001001a050fae */ /* 0x0005e2000d901d46 */
[----:B------:R-:W-:Y:S01]  /*1790*/  ISETP.GE.AND P0, PT, R22, c[0x0][0x27c], PT ;  /* 0x00009f0016007a0c */ /* 0x000fe20003f06270 */
[----:B------:R-:W-:Y:S01]  /*17a0*/  IMAD.IADD R15, R20, 0x1, R17 ;  /* 0x00000001140f7824 */ /* 0x000fe200078e0211 */
[----:B------:R-:W-:Y:S01]  /*17b0*/  ISETP.GE.AND P1, PT, R16, c[0x0][0x27c], PT ;  /* 0x00009f0010007a0c */ /* 0x000fe20003f26270 */
[----:B------:R-:W0:Y:S01]  /*17c0*/  LDGDEPBAR ;  /* 0x00000000000079af */ /* 0x000e220000000000 */
[CC--:B------:R-:W-:Y:S01]  /*17d0*/  SEL R7, R6.reuse, R3.reuse, !P0 ;  /* 0x0000000306077207 */ /* 0x0c0fe20004000000 */
[C---:B------:R-:W-:Y:S01]  /*17e0*/  IMAD R168, R117.reuse, c[0x0][0x294], R168 ;  /* 0x0000a50075a87a24 */ /* 0x040fe200078e02a8 */
[----:B------:R-:W-:Y:S01]  /*17f0*/  SEL R14, R6, R3, !P1 ;  /* 0x00000003060e7207 */ /* 0x000fe20004800000 */
[C---:B------:R-:W-:Y:S01]  /*1800*/  IMAD R166, R117.reuse, c[0x0][0x284], R166 ;  /* 0x0000a10075a67a24 */ /* 0x040fe200078e02a6 */
[----:B------:R-:W-:Y:S01]  /*1810*/  SHF.R.S32.HI R112, RZ, 0x1f, R7 ;  /* 0x0000001fff707819 */ /* 0x000fe20000011407 */
[----:B------:R-:W-:Y:S01]  /*1820*/  IMAD.WIDE.U32 R172, R117, c[0x0][0x290], R22 ;  /* 0x0000a40075ac7a25 */ /* 0x000fe200078e0016 */
[----:B------:R-:W-:-:S02]  /*1830*/  IADD3 R145, R22, 0x80, RZ ;  /* 0x0000008016917810 */ /* 0x000fc40007ffe0ff */
[----:B------:R-:W-:Y:S01]  /*1840*/  LEA.HI R112, R112, R7, RZ, 0x4 ;  /* 0x0000000770707211 */ /* 0x000fe200078f20ff */
[C---:B------:R-:W-:Y:S01]  /*1850*/  IMAD.WIDE.U32 R170, R117.reuse, c[0x0][0x280], R22 ;  /* 0x0000a00075aa7a25 */ /* 0x040fe200078e0016 */
[----:B------:R-:W-:Y:S02]  /*1860*/  SHF.R.S32.HI R7, RZ, 0x1f, R14 ;  /* 0x0000001fff077819 */ /* 0x000fe4000001140e */
[----:B------:R-:W-:Y:S01]  /*1870*/  SHF.R.S32.HI R112, RZ, 0x4, R112 ;  /* 0x00000004ff707819 */ /* 0x000fe20000011470 */
[----:B------:R-:W-:Y:S01]  /*1880*/  IMAD.WIDE.U32 R28, R117, c[0x0][0x290], R20 ;  /* 0x0000a400751c7a25 */ /* 0x000fe200078e0014 */
[----:B------:R-:W-:Y:S02]  /*1890*/  LEA.HI R7, R7, R14, RZ, 0x4 ;  /* 0x0000000e07077211 */ /* 0x000fe400078f20ff */
[----:B------:R-:W-:Y:S01]  /*18a0*/  IADD3 R144, R22, 0xa0, RZ ;  /* 0x000000a016907810 */ /* 0x000fe20007ffe0ff */
[C---:B------:R-:W-:Y:S01]  /*18b0*/  IMAD R12, R197.reuse, c[0x0][0x214], R12 ;  /* 0x00008500c50c7a24 */ /* 0x040fe200078e020c */
[----:B------:R-:W-:Y:S01]  /*18c0*/  SHF.R.S32.HI R7, RZ, 0x4, R7 ;  /* 0x00000004ff077819 */ /* 0x000fe20000011407 */
[----:B-1----:R-:W-:Y:S01]  /*18d0*/  IMAD.WIDE.U32 R24, R197, c[0x0][0x210], R22 ;  /* 0x00008400c5187a25 */ /* 0x002fe200078e0016 */
[----:B--2---:R-:W-:-:S03]  /*18e0*/  SEL R5, RZ, c[0x0][0x27c], !P0 ;  /* 0x00009f00ff057a07 */ /* 0x004fc60004000000 */
[----:B------:R-:W-:Y:S01]  /*18f0*/  IMAD.WIDE.U32 R26, R117, c[0x0][0x280], R20 ;  /* 0x0000a000751a7a25 */ /* 0x000fe200078e0014 */
[----:B------:R-:W-:-:S03]  /*1900*/  ISETP.GE.AND P0, PT, R15, c[0x0][0x27c], PT ;  /* 0x00009f000f007a0c */ /* 0x000fc60003f06270 */
[----:B------:R-:W-:Y:S01]  /*1910*/  IMAD.IADD R5, R22, 0x1, R5 ;  /* 0x0000000116057824 */ /* 0x000fe200078e0205 */
[----:B------:R-:W-:Y:S01]  /*1920*/  SEL R3, R6, R3, !P0 ;  /* 0x0000000306037207 */ /* 0x000fe20004000000 */
[----:B------:R-:W-:Y:S02]  /*1930*/  IMAD.IADD R107, R161, 0x1, R107 ;  /* 0x00000001a16b7824 */ /* 0x000fe400078e026b */
[----:B------:R-:W-:Y:S01]  /*1940*/  IMAD.IADD R173, R173, 0x1, R168 ;  /* 0x00000001adad7824 */ /* 0x000fe200078e02a8 */
[----:B------:R-:W-:Y:S01]  /*1950*/  SHF.R.S32.HI R6, RZ, 0x1f, R5 ;  /* 0x0000001fff067819 */ /* 0x000fe20000011405 */
[----:B------:R-:W-:Y:S01]  /*1960*/  IMAD.IADD R171, R171, 0x1, R166 ;  /* 0x00000001abab7824 */ /* 0x000fe200078e02a6 */
[----:B------:R-:W-:Y:S01]  /*1970*/  SHF.R.S32.HI R116, RZ, 0x1f, R3 ;  /* 0x0000001fff747819 */ /* 0x000fe20000011403 */
[----:B------:R-:W-:Y:S01]  /*1980*/  IMAD.IADD R169, R168, 0x1, R29 ;  /* 0x00000001a8a97824 */ /* 0x000fe200078e021d */
[-C--:B------:R-:W-:Y:S01]  /*1990*/  LEA.HI R143, R6, R5.reuse, RZ, 0x3 ;  /* 0x00000005068f7211 */ /* 0x080fe200078f18ff */
[----:B------:R-:W-:Y:S01]  /*19a0*/  IMAD.IADD R167, R166, 0x1, R27 ;  /* 0x00000001a6a77824 */ /* 0x000fe200078e021b */
[----:B------:R-:W-:Y:S01]  /*19b0*/  LEA.HI R6, R6, R5, RZ, 0x6 ;  /* 0x0000000506067211 */ /* 0x000fe200078f30ff */
[----:B------:R-:W-:Y:S01]  /*19c0*/  IMAD.IADD R13, R25, 0x1, R12 ;  /* 0x00000001190d7824 */ /* 0x000fe200078e020c */
[----:B------:R-:W-:Y:S01]  /*19d0*/  SEL R5, RZ, c[0x0][0x27c], !P1 ;  /* 0x00009f00ff057a07 */ /* 0x000fe20004800000 */
[----:B------:R-:W-:Y:S01]  /*19e0*/  IMAD.MOV.U32 R168, RZ, RZ, R28 ;  /* 0x000000ffffa87224 */ /* 0x000fe200078e001c */
[----:B------:R-:W-:Y:S01]  /*19f0*/  IADD3 R162, P1, R162, R117, RZ ;  /* 0x00000075a2a27210 */ /* 0x000fe20007f3e0ff */
[----:B------:R-:W-:Y:S01]  /*1a00*/  IMAD.SHL.U32 R6, R6, 0x40, RZ ;  /* 0x0000004006067824 */ /* 0x000fe200078e00ff */
[----:B------:R-:W-:Y:S01]  /*1a10*/  LEA.HI R116, R116, R3, RZ, 0x4 ;  /* 0x0000000374747211 */ /* 0x000fe200078f20ff */
[----:B------:R-:W-:Y:S01]  /*1a20*/  IMAD.IADD R5, R5, 0x1, R16 ;  /* 0x0000000105057824 */ /* 0x000fe200078e0210 */
[----:B------:R-:W-:Y:S01]  /*1a30*/  LEA.HI.SX32 R112, R143, R112, 0x1d ;  /* 0x000000708f707211 */ /* 0x000fe200078feaff */
[----:B------:R-:W-:Y:S01]  /*1a40*/  IMAD.X R163, R0, 0x1, R9, P1 ;  /* 0x0000000100a37824 */ /* 0x000fe200008e0609 */
[----:B------:R-:W-:Y:S01]  /*1a50*/  SHF.R.S32.HI R116, RZ, 0x4, R116 ;  /* 0x00000004ff747819 */ /* 0x000fe20000011474 */
[----:B------:R-:W-:Y:S01]  /*1a60*/  IMAD R0, R9, c[0x0][0x1e0], RZ ;  /* 0x0000780009007a24 */ /* 0x000fe200078e02ff */
[----:B------:R-:W-:Y:S01]  /*1a70*/  SHF.R.S32.HI R114, RZ, 0x1f, R5 ;  /* 0x0000001fff727819 */ /* 0x000fe20000011405 */
[C---:B------:R-:W-:Y:S01]  /*1a80*/  IMAD.IADD R9, R117.reuse, 0x1, -R8 ;  /* 0x0000000175097824 */ /* 0x040fe200078e0a08 */
[----:B------:R-:W-:Y:S01]  /*1a90*/  LOP3.LUT R6, R6, 0xfffff000, RZ, 0xc0, !PT ;  /* 0xfffff00006067812 */ /* 0x000fe200078ec0ff */
[----:B------:R-:W-:Y:S01]  /*1aa0*/  IMAD R111, R117, c[0x0][0x1e4], R0 ;  /* 0x00007900756f7a24 */ /* 0x000fe200078e0200 */
[----:B------:R-:W-:Y:S01]  /*1ab0*/  SEL R0, RZ, c[0x0][0x27c], !P0 ;  /* 0x00009f00ff007a07 */ /* 0x000fe20004000000 */
[----:B------:R-:W-:Y:S01]  /*1ac0*/  IMAD.MOV.U32 R166, RZ, RZ, R26 ;  /* 0x000000ffffa67224 */ /* 0x000fe200078e001a */
[C---:B------:R-:W-:Y:S01]  /*1ad0*/  LOP3.LUT P6, RZ, R9.reuse, 0x4, RZ, 0xc0, !PT ;  /* 0x0000000409ff7812 */ /* 0x040fe200078cc0ff */
[----:B------:R-:W-:Y:S01]  /*1ae0*/  IMAD.SHL.U32 R9, R9, 0x40, RZ ;  /* 0x0000004009097824 */ /* 0x000fe200078e00ff */
[-C--:B------:R-:W-:Y:S01]  /*1af0*/  LEA.HI R142, R114, R5.reuse, RZ, 0x3 ;  /* 0x00000005728e7211 */ /* 0x080fe200078f18ff */
[----:B------:R-:W-:Y:S01]  /*1b00*/  IMAD.IADD R3, R0, 0x1, R15 ;  /* 0x0000000100037824 */ /* 0x000fe200078e020f */
[----:B------:R-:W-:Y:S01]  /*1b10*/  LEA.HI R114, R114, R5, RZ, 0x6 ;  /* 0x0000000572727211 */ /* 0x000fe200078f30ff */
[----:B------:R-:W-:Y:S01]  /*1b20*/  IMAD.IADD R111, R165, 0x1, R111 ;  /* 0x00000001a56f7824 */ /* 0x000fe200078e026f */
[----:B------:R-:W-:Y:S01]  /*1b30*/  LOP3.LUT R9, R9, 0x1c0, RZ, 0xc0, !PT ;  /* 0x000001c009097812 */ /* 0x000fe200078ec0ff */
[----:B------:R-:W-:Y:S01]  /*1b40*/  IMAD.MOV.U32 R12, RZ, RZ, R24 ;  /* 0x000000ffff0c7224 */ /* 0x000fe200078e0018 */
[----:B------:R-:W-:Y:S01]  /*1b50*/  SHF.R.S32.HI R0, RZ, 0x1f, R3 ;  /* 0x0000001fff007819 */ /* 0x000fe20000011403 */
[----:B------:R-:W-:Y:S01]  /*1b60*/  IMAD.SHL.U32 R114, R114, 0x40, RZ ;  /* 0x0000004072727824 */ /* 0x000fe200078e00ff */
[----:B------:R-:W-:Y:S01]  /*1b70*/  LOP3.LUT R14, R9, 0x38, R142, 0xf8, !PT ;  /* 0x00000038090e7812 */ /* 0x000fe200078ef88e */
[----:B------:R-:W-:Y:S01]  /*1b80*/  IMAD.WIDE.U32 R170, R90, c[0x0][0x280], R170 ;  /* 0x0000a0005aaa7a25 */ /* 0x000fe200078e00aa */
[----:B------:R-:W-:-:S02]  /*1b90*/  LEA.HI R141, R0, R3, RZ, 0x3 ;  /* 0x00000003008d7211 */ /* 0x000fc400078f18ff */
[----:B------:R-:W-:Y:S01]  /*1ba0*/  LEA.HI R0, R0, R3, RZ, 0x6 ;  /* 0x0000000300007211 */ /* 0x000fe200078f30ff */
[----:B------:R-:W-:Y:S01]  /*1bb0*/  IMAD.WIDE.U32 R174, R174, c[0x0][0x218], R12 ;  /* 0x00008600aeae7a25 */ /* 0x000fe200078e000c */
[----:B------:R-:W-:Y:S02]  /*1bc0*/  SHF.R.U32.HI R3, RZ, 0x3, R9 ;  /* 0x00000003ff037819 */ /* 0x000fe40000011609 */
[----:B------:R-:W-:Y:S01]  /*1bd0*/  LOP3.LUT R114, R114, 0xfffff000, RZ, 0xc0, !PT ;  /* 0xfffff00072727812 */ /* 0x000fe200078ec0ff */
[----:B------:R-:W-:Y:S01]  /*1be0*/  IMAD.SHL.U32 R0, R0, 0x40, RZ ;  /* 0x0000004000007824 */ /* 0x000fe200078e00ff */
[----:B------:R-:W-:Y:S01]  /*1bf0*/  LOP3.LUT R5, R14, R3, RZ, 0x3c, !PT ;  /* 0x000000030e057212 */ /* 0x000fe200078e3cff */
[C---:B------:R-:W-:Y:S01]  /*1c00*/  IMAD.WIDE.U32 R172, R90.reuse, c[0x0][0x290], R172 ;  /* 0x0000a4005aac7a25 */ /* 0x040fe200078e00ac */
[----:B------:R-:W-:Y:S02]  /*1c10*/  LOP3.LUT R8, R9, 0x38, R143, 0xf8, !PT ;  /* 0x0000003809087812 */ /* 0x000fe400078ef88f */
[----:B------:R-:W-:Y:S01]  /*1c20*/  IADD3 R114, R5, R114, R2 ;  /* 0x0000007205727210 */ /* 0x000fe20007ffe002 */
[----:B------:R-:W-:Y:S01]  /*1c30*/  IMAD.WIDE.U32 R168, R90, c[0x0][0x290], R168 ;  /* 0x0000a4005aa87a25 */ /* 0x000fe200078e00a8 */
[----:B------:R-:W-:-:S02]  /*1c40*/  SHF.R.S32.HI R5, RZ, 0x1f, R112 ;  /* 0x0000001fff057819 */ /* 0x000fc40000011470 */
[----:B------:R-:W-:Y:S01]  /*1c50*/  LEA.HI.SX32 R118, R142, R7, 0x1d ;  /* 0x000000078e767211 */ /* 0x000fe200078feaff */
[----:B------:R-:W-:Y:S01]  /*1c60*/  IMAD.WIDE.U32 R166, R90, c[0x0][0x280], R166 ;  /* 0x0000a0005aa67a25 */ /* 0x000fe200078e00a6 */
[----:B------:R-:W-:Y:S02]  /*1c70*/  LEA.HI.SX32 R116, R141, R116, 0x1d ;  /* 0x000000748d747211 */ /* 0x000fe400078feaff */
[----:B------:R-:W-:Y:S01]  /*1c80*/  LEA.HI R120, R5, R112, RZ, 0x3 ;  /* 0x0000007005787211 */ /* 0x000fe200078f18ff */
[----:B------:R-:W-:Y:S01]  /*1c90*/  IMAD.SHL.U32 R112, R112, 0x8, RZ ;  /* 0x0000000870707824 */ /* 0x000fe200078e00ff */
[----:B------:R-:W-:Y:S01]  /*1ca0*/  LOP3.LUT R115, R8, R3, RZ, 0x3c, !PT ;  /* 0x0000000308737212 */ /* 0x000fe200078e3cff */
[----:B------:R-:W-:Y:S01]  /*1cb0*/  IMAD.IADD R125, R175, 0x1, R125 ;  /* 0x00000001af7d7824 */ /* 0x000fe200078e027d */
[----:B------:R-:W-:Y:S01]  /*1cc0*/  SHF.R.S32.HI R5, RZ, 0x1f, R118 ;  /* 0x0000001fff057819 */ /* 0x000fe20000011476 */
[----:B------:R-:W-:Y:S01]  /*1cd0*/  IMAD.SHL.U32 R120, R120, 0x200, RZ ;  /* 0x0000020078787824 */ /* 0x000fe200078e00ff */
[----:B------:R-:W-:-:S02]  /*1ce0*/  LOP3.LUT R8, R9, 0x38, R141, 0xf8, !PT ;  /* 0x0000003809087812 */ /* 0x000fc400078ef88d */
[----:B------:R-:W-:Y:S02]  /*1cf0*/  SHF.R.S32.HI R7, RZ, 0x1f, R116 ;  /* 0x0000001fff077819 */ /* 0x000fe40000011474 */
[----:B------:R-:W-:Y:S01]  /*1d00*/  LEA.HI R5, R5, R118, RZ, 0x3 ;  /* 0x0000007605057211 */ /* 0x000fe200078f18ff */
[----:B------:R-:W-:Y:S01]  /*1d10*/  IMAD.SHL.U32 R118, R118, 0x8, RZ ;  /* 0x0000000876767824 */ /* 0x000fe200078e00ff */
[----:B------:R-:W-:Y:S02]  /*1d20*/  LOP3.LUT R0, R0, 0xfffff000, RZ, 0xc0, !PT ;  /* 0xfffff00000007812 */ /* 0x000fe400078ec0ff */
[----:B------:R-:W-:Y:S01]  /*1d30*/  LOP3.LUT R113, R8, R3, RZ, 0x3c, !PT ;  /* 0x0000000308717212 */ /* 0x000fe200078e3cff */
[----:B------:R-:W-:Y:S01]  /*1d40*/  IMAD.SHL.U32 R5, R5, 0x200, RZ ;  /* 0x0000020005057824 */ /* 0x000fe200078e00ff */
[----:B------:R-:W-:Y:S02]  /*1d50*/  IADD3 R115, R115, R6, R2 ;  /* 0x0000000673737210 */ /* 0x000fe40007ffe002 */
[----:B------:R-:W-:Y:S01]  /*1d60*/  LEA.HI R140, R7, R116, RZ, 0x3 ;  /* 0x00000074078c7211 */ /* 0x000fe200078f18ff */
[----:B------:R-:W-:Y:S01]  /*1d70*/  IMAD.SHL.U32 R116, R116, 0x8, RZ ;  /* 0x0000000874747824 */ /* 0x000fe200078e00ff */
[----:B------:R-:W-:-:S02]  /*1d80*/  LOP3.LUT R6, R9, 0x38, R112, 0xf8, !PT ;  /* 0x0000003809067812 */ /* 0x000fc400078ef870 */
[----:B------:R-:W-:Y:S01]  /*1d90*/  IADD3 R113, R113, R0, R2 ;  /* 0x0000000071717210 */ /* 0x000fe20007ffe002 */
[----:B------:R-:W-:Y:S01]  /*1da0*/  IMAD.SHL.U32 R140, R140, 0x200, RZ ;  /* 0x000002008c8c7824 */ /* 0x000fe200078e00ff */
[C---:B------:R-:W-:Y:S02]  /*1db0*/  LOP3.LUT R0, R9.reuse, 0x18, R22, 0xf8, !PT ;  /* 0x0000001809007812 */ /* 0x040fe400078ef816 */
[C---:B------:R-:W-:Y:S02]  /*1dc0*/  LOP3.LUT R8, R9.reuse, 0x38, R118, 0xf8, !PT ;  /* 0x0000003809087812 */ /* 0x040fe400078ef876 */
[----:B------:R-:W-:Y:S02]  /*1dd0*/  LOP3.LUT R7, R6, R3, RZ, 0x3c, !PT ;  /* 0x0000000306077212 */ /* 0x000fe400078e3cff */
[----:B------:R-:W-:Y:S02]  /*1de0*/  LOP3.LUT R6, R9, 0x38, R116, 0xf8, !PT ;  /* 0x0000003809067812 */ /* 0x000fe400078ef874 */
[----:B------:R-:W-:-:S02]  /*1df0*/  LOP3.LUT R0, R2, R0, R3, 0xf6, !PT ;  /* 0x0000000002007212 */ /* 0x000fc400078ef603 */
        /* <DEDUP_REMOVED lines=30> */
[C---:B------:R-:W-:Y:S02]  /*1fe0*/  IADD3 R13, R20.reuse, 0x50, RZ ;  /* 0x00000050140d7810 */ /* 0x040fe40007ffe0ff */
[----:B------:R-:W-:Y:S02]  /*1ff0*/  IADD3 R12, R20, 0x10, RZ ;  /* 0x00000010140c7810 */ /* 0x000fe40007ffe0ff */
[----:B------:R-:W-:-:S02]  /*2000*/  SHF.R.S32.HI R138, RZ, 0x1f, R143 ;  /* 0x0000001fff8a7819 */ /* 0x000fc4000001148f */
[----:B------:R-:W-:Y:S02]  /*2010*/  SHF.R.S32.HI R130, RZ, 0x1f, R112 ;  /* 0x0000001fff827819 */ /* 0x000fe40000011470 */
[----:B------:R-:W-:Y:S02]  /*2020*/  SHF.R.S32.HI R136, RZ, 0x1f, R142 ;  /* 0x0000001fff887819 */ /* 0x000fe4000001148e */
[----:B------:R-:W-:Y:S02]  /*2030*/  SHF.R.S32.HI R134, RZ, 0x1f, R141 ;  /* 0x0000001fff867819 */ /* 0x000fe4000001148d */
[----:B------:R-:W-:Y:S02]  /*2040*/  SHF.R.S32.HI R128, RZ, 0x1f, R118 ;  /* 0x0000001fff807819 */ /* 0x000fe40000011476 */
[----:B------:R-:W-:Y:S02]  /*2050*/  SHF.R.S32.HI R126, RZ, 0x1f, R116 ;  /* 0x0000001fff7e7819 */ /* 0x000fe40000011474 */
.L_x_2297:
        /* <DEDUP_REMOVED lines=90> */
.L_x_2277:
[----:B------:R-:W-:Y:S05]  /*2600*/  BSYNC B0 ;  /* 0x0000000000007941 */ /* 0x000fea0003800000 */
.L_x_2276:
        /* <DEDUP_REMOVED lines=99> */
.L_x_2280:
[----:B------:R-:W-:Y:S05]  /*2c40*/  BSYNC B0 ;  /* 0x0000000000007941 */ /* 0x000fea0003800000 */
.L_x_2279:
        /* <DEDUP_REMOVED lines=56> */
.L_x_2282:
[----:B------:R-:W-:Y:S05]  /*2fd0*/  BSYNC B0 ;  /* 0x0000000000007941 */ /* 0x000fea0003800000 */
.L_x_2281:
        /* <DEDUP_REMOVED lines=56> */
.L_x_2284:
[----:B------:R-:W-:Y:S05]  /*3360*/  BSYNC B0 ;  /* 0x0000000000007941 */ /* 0x000fea0003800000 */
.L_x_2283:
        /* <DEDUP_REMOVED lines=56> */
.L_x_2286:
[----:B------:R-:W-:Y:S05]  /*36f0*/  BSYNC B0 ;  /* 0x0000000000007941 */ /* 0x000fea0003800000 */
.L_x_2285:
        /* <DEDUP_REMOVED lines=56> */
.L_x_2288:
[----:B------:R-:W-:Y:S05]  /*3a80*/  BSYNC B0 ;  /* 0x0000000000007941 */ /* 0x000fea0003800000 */
.L_x_2287:
        /* <DEDUP_REMOVED lines=56> */
.L_x_2275:
        /* <DEDUP_REMOVED lines=47> */
.L_x_2290:
[----:B------:R-:W-:Y:S05]  /*4100*/  BSYNC B0 ;  /* 0x0000000000007941 */ /* 0x000fea0003800000 */
.L_x_2289:
        /* <DEDUP_REMOVED lines=161> */
.L_x_2292:
[----:B------:R-:W-:Y:S05]  /*4b20*/  BSYNC B0 ;  /* 0x0000000000007941 */ /* 0x000fea0003800000 */
.L_x_2291:
        /* <DEDUP_REMOVED lines=118> */
.L_x_2294:
[----:B------:R-:W-:Y:S05]  /*5290*/  BSYNC B0 ;  /* 0x0000000000007941 */ /* 0x000fea0003800000 */
.L_x_2293:
        /* <DEDUP_REMOVED lines=120> */
.L_x_2274:
        /* <DEDUP_REMOVED lines=29> */
.L_x_2278:
[----:B------:R-:W-:Y:S05]  /*5bf0*/  BSYNC B1 ;  /* 0x0000000000017941 */ /* 0x000fea0003800000 */
.L_x_2273:
        /* <DEDUP_REMOVED lines=67> */
.L_x_2296:
[----:B-1----:R-:W-:Y:S05]  /*6030*/  BSYNC B0 ;  /* 0x0000000000007941 */ /* 0x002fea0003800000 */
.L_x_2295:
        /* <DEDUP_REMOVED lines=33> */
.L_x_2272:
[----:B------:R-:W-:Y:S01]  /*6250*/  ISETP.NE.AND P1, PT, R193, 0x1, PT ;  /* 0x00000001c100780c */ /* 0x000fe20003f25270 */
[----:B------:R-:W-:Y:S01]  /*6260*/  IMAD.IADD R97, R96, 0x1, R97 ;  /* 0x0000000160617824 */ /* 0x000fe200078e0261 */
[----:B------:R-:W-:-:S02]  /*6270*/  IADD3 R2, R133, 0x7f, RZ ;  /* 0x0000007f85027810 */ /* 0x000fc40007ffe0ff */
[----:B------:R-:W-:Y:S02]  /*6280*/  ISETP.GE.AND P2, PT, R195, 0x1, PT ;  /* 0x00000001c300780c */ /* 0x000fe40003f46270 */
[----:B------:R-:W-:-:S07]  /*6290*/  LOP3.LUT R93, R93, 0xfffffff7, RZ, 0xc0, !PT ;  /* 0xfffffff75d5d7812 */ /* 0x000fce00078ec0ff */
[----:B------:R-:W-:Y:S01]  /*62a0*/  @P1 IMAD.HI.U32 R0, R2, c[0x0][0x2c8], RZ ;  /* 0x0000b20002001a27 */ /* 0x000fe200078e00ff */
[----:B------:R-:W-:-:S04]  /*62b0*/  @P1 LOP3.LUT R93, R93, 0x8, RZ, 0xfc, !PT ;  /* 0x000000085d5d1812 */ /* 0x000fc800078efcff */
[----:B------:R-:W-:-:S05]  /*62c0*/  @P1 SHF.R.U32.HI R2, RZ, c[0x0][0x2cc], R0 ;  /* 0x0000b300ff021a19 */ /* 0x000fca0000011600 */
[----:B------:R-:W-:-:S05]  /*62d0*/  IMAD.IADD R2, R95, 0x1, R2 ;  /* 0x000000015f027824 */ /* 0x000fca00078e0202 */
[----:B-1----:R-:W-:Y:S01]  /*62e0*/  IADD3 R5, R2, c[0x0][0x328], RZ ;  /* 0x0000ca0002057a10 */ /* 0x002fe20007ffe0ff */
[----:B------:R-:W-:Y:S05]  /*62f0*/  @!P2 BRA `(.L_x_2298) ;  /* 0x000001100000a947 */ /* 0x000fea0003800000 */
[C---:B------:R-:W-:Y:S02]  /*6300*/  ISETP.GT.AND P0, PT, R2.reuse, RZ, PT ;  /* 0x000000ff0200720c */ /* 0x040fe40003f04270 */
[----:B------:R-:W-:-:S11]  /*6310*/  IADD3 R0, R2, -0x1, RZ ;  /* 0xffffffff02007810 */ /* 0x000fd60007ffe0ff */
[----:B------:R-:W-:Y:S05]  /*6320*/  @P0 BRA `(.L_x_2299) ;  /* 0x0000007000000947 */ /* 0x000fea0003800000 */
[----:B------:R-:W-:Y:S02]  /*6330*/  IMAD.MOV.U32 R0, RZ, RZ, 0x1 ;  /* 0x00000001ff007424 */ /* 0x000fe400078e00ff */
[----:B------:R-:W-:-:S03]  /*6340*/  IMAD.MOV R2, RZ, RZ, -R2 ;  /* 0x000000ffff027224 */ /* 0x000fc600078e0a02 */
[----:B------:R-:W-:-:S13]  /*6350*/  ISETP.NE.AND P0, PT, R0, c[0x0][0x32c], PT ;  /* 0x0000cb0000007a0c */ /* 0x000fda0003f05270 */
[----:B------:R-:W-:-:S05]  /*6360*/  @P0 IMAD.HI.U32 R0, R2, c[0x0][0x330], RZ ;  /* 0x0000cc0002000a27 */ /* 0x000fca00078e00ff */
[----:B------:R-:W-:-:S04]  /*6370*/  @P0 SHF.R.U32.HI R2, RZ, c[0x0][0x334], R0 ;  /* 0x0000cd00ff020a19 */ /* 0x000fc80000011600 */
[----:B------:R-:W-:Y:S01]  /*6380*/  LOP3.LUT R0, RZ, R2, RZ, 0x33, !PT ;  /* 0x00000002ff007212 */ /* 0x000fe200078e33ff */
[----:B------:R-:W-:Y:S05]  /*6390*/  BRA `(.L_x_2300) ;  /* 0x0000004000007947 */ /* 0x000fea0003800000 */
.L_x_2299:
[----:B------:R-:W-:-:S04]  /*63a0*/  MOV R2, 0x1 ;  /* 0x0000000100027802 */ /* 0x000fc80000000f00 */
[----:B------:R-:W-:-:S13]  /*63b0*/  ISETP.NE.AND P0, PT, R2, c[0x0][0x32c], PT ;  /* 0x0000cb0002007a0c */ /* 0x000fda0003f05270 */
[----:B------:R-:W-:-:S05]  /*63c0*/  @P0 IMAD.HI.U32 R2, R0, c[0x0][0x330], RZ ;  /* 0x0000cc0000020a27 */ /* 0x000fca00078e00ff */
[----:B------:R-:W-:Y:S02]  /*63d0*/  @P0 SHF.R.U32.HI R0, RZ, c[0x0][0x334], R2 ;  /* 0x0000cd00ff000a19 */ /* 0x000fe40000011602 */
.L_x_2300:
[----:B------:R-:W-:-:S05]  /*63e0*/  MOV R3, c[0x0][0x32c] ;  /* 0x0000cb0000037a02 */ /* 0x000fca0000000f00 */
[----:B------:R-:W-:-:S05]  /*63f0*/  IMAD R0, R0, R3, c[0x0][0x32c] ;  /* 0x0000cb0000007624 */ /* 0x000fca00078e0203 */
[----:B------:R-:W-:-:S04]  /*6400*/  IMNMX R5, R5, R0, PT ;  /* 0x0000000005057217 */ /* 0x000fc80003800200 */
.L_x_2298:
[----:B------:R-:W-:Y:S01]  /*6410*/  IADD3 R5, R5, 0x3f, RZ ;  /* 0x0000003f05057810 */ /* 0x000fe20007ffe0ff */
[----:B------:R-:W-:-:S03]  /*6420*/  @P1 IMAD.HI.U32 R0, R133, c[0x0][0x2c8], RZ ;  /* 0x0000b20085001a27 */ /* 0x000fc600078e00ff */
[----:B------:R-:W-:Y:S01]  /*6430*/  SHF.R.S32.HI R2, RZ, 0x1f, R5 ;  /* 0x0000001fff027819 */ /* 0x000fe20000011405 */
[----:B------:R-:W-:Y:S01]  /*6440*/  IMAD.MOV.U32 R3, RZ, RZ, R133 ;  /* 0x000000ffff037224 */ /* 0x000fe200078e0085 */
[----:B------:R-:W-:Y:S02]  /*6450*/  @P1 SHF.R.U32.HI R3, RZ, c[0x0][0x2cc], R0 ;  /* 0x0000b300ff031a19 */ /* 0x000fe40000011600 */
[----:B------:R-:W-:-:S03]  /*6460*/  LEA.HI R145, R2, R5, RZ, 0x6 ;  /* 0x0000000502917211 */ /* 0x000fc600078f30ff */
[----:B------:R-:W-:Y:S01]  /*6470*/  IMAD.IADD R2, R132, 0x1, R3 ;  /* 0x0000000184027824 */ /* 0x000fe200078e0203 */
[----:B------:R-:W-:-:S04]  /*6480*/  SHF.R.S32.HI R145, RZ, 0x6, R145 ;  /* 0x00000006ff917819 */ /* 0x000fc80000011491 */
[----:B------:R-:W-:Y:S02]  /*6490*/  IADD3 R198, R2, -c[0x0][0x324], RZ ;  /* 0x8000c90002c67a10 */ /* 0x000fe40007ffe0ff */
[----:B------:R-:W-:Y:S01]  /*64a0*/  IMNMX R145, R145, R94, PT ;  /* 0x0000005e91917217 */ /* 0x000fe20003800200 */
        /* <DEDUP_REMOVED lines=10> */
.L_x_2302:
[----:B------:R-:W-:-:S04]  /*6550*/  MOV R0, c[0x0][0x32c] ;  /* 0x0000cb0000007a02 */ /* 0x000fc80000000f00 */
[----:B------:R-:W-:-:S13]  /*6560*/  ISETP.NE.AND P0, PT, R0, 0x1, PT ;  /* 0x000000010000780c */ /* 0x000fda0003f05270 */
[----:B------:R-:W-:-:S05]  /*6570*/  @P0 IMAD.HI.U32 R0, R2, c[0x0][0x330], RZ ;  /* 0x0000cc0002000a27 */ /* 0x000fca00078e00ff */
[----:B------:R-:W-:-:S05]  /*6580*/  @P0 SHF.R.U32.HI R2, RZ, c[0x0][0x334], R0 ;  /* 0x0000cd00ff020a19 */ /* 0x000fca0000011600 */
.L_x_2303:
[----:B------:R-:W-:-:S05]  /*6590*/  IMAD R3, R2, c[0x0][0x32c], RZ ;  /* 0x0000cb0002037a24 */ /* 0x000fca00078e02ff */
[----:B------:R-:W-:-:S04]  /*65a0*/  IMNMX R198, R198, R3, !PT ;  /* 0x00000003c6c67217 */ /* 0x000fc80007800200 */
.L_x_2301:
        /* <DEDUP_REMOVED lines=10> */
[----:B------:R-:W-:Y:S01]  /*6650*/  IMAD.MOV.U32 R7, RZ, RZ, RZ ;  /* 0x000000ffff077224 */ /* 0x000fe200078e00ff */
[----:B------:R-:W-:Y:S01]  /*6660*/  CS2R R86, SRZ ;  /* 0x0000000000567805 */ /* 0x000fe2000001ff00 */
[----:B------:R-:W-:Y:S01]  /*6670*/  IMNMX R198, RZ, R198, !PT ;  /* 0x000000c6ffc67217 */ /* 0x000fe20007800200 */
[----:B------:R-:W-:Y:S01]  /*6680*/  IMAD.MOV.U32 R88, RZ, RZ, RZ ;  /* 0x000000ffff587224 */ /* 0x000fe200078e00ff */
[----:B------:R-:W-:Y:S01]  /*6690*/  CS2R R84, SRZ ;  /* 0x0000000000547805 */ /* 0x000fe2000001ff00 */
[----:B------:R-:W-:Y:S01]  /*66a0*/  CS2R R82, SRZ ;  /* 0x0000000000527805 */ /* 0x000fe2000001ff00 */
[----:B------:R-:W-:Y:S01]  /*66b0*/  ISETP.GT.AND P0, PT, R145, R198, PT ;  /* 0x000000c69100720c */ /* 0x000fe20003f04270 */
        /* <DEDUP_REMOVED lines=39> */
[----:B------:R-:W-:-:S02]  /*6930*/  IMAD.MOV.U32 R12, RZ, RZ, RZ ;  /* 0x000000ffff0c7224 */ /* 0x000fc400078e00ff */
[----:B------:R-:W-:Y:S01]  /*6940*/  IMAD.MOV.U32 R3, RZ, RZ, RZ ;  /* 0x000000ffff037224 */ /* 0x000fe200078e00ff */
[----:B------:R-:W-:Y:S05]  /*6950*/  @!P0 BRA `(.L_x_2304) ;  /* 0x00015a6000008947 */ /* 0x000fea0003800000 */
[----:B------:R-:W-:-:S04]  /*6960*/  ISETP.NE.U32.AND P0, PT, RZ, c[0x0][0x340], PT ;  /* 0x0000d000ff007a0c */ /* 0x000fc80003f05070 */
[----:B------:R-:W-:-:S13]  /*6970*/  ISETP.NE.AND.EX P2, PT, RZ, c[0x0][0x344], PT, P0 ;  /* 0x0000d100ff007a0c */ /* 0x000fda0003f45300 */
[----:B------:R-:W-:-:S04]  /*6980*/  @P2 IMAD.MOV.U32 R13, RZ, RZ, 0x4 ;  /* 0x00000004ff0d2424 */ /* 0x000fc800078e00ff */
[----:B------:R-:W-:-:S06]  /*6990*/  @P2 IMAD.WIDE R12, R196, R13, c[0x0][0x340] ;  /* 0x0000d000c40c2625 */ /* 0x000fcc00078e020d */
[----:B------:R-:W2:Y:S01]  /*69a0*/  @P2 LDG.E R12, [R12.64] ;  /* 0x000000060c0c2981 */ /* 0x000ea2000c1e1900 */
[----:B------:R-:W-:Y:S01]  /*69b0*/  SHF.R.S32.HI R80, RZ, 0x1f, R89 ;  /* 0x0000001fff507819 */ /* 0x000fe20000011459 */
[----:B------:R-:W-:Y:S01]  /*69c0*/  IMAD.WIDE.U32 R16, R92, c[0x0][0x178], RZ ;  /* 0x00005e005c107a25 */ /* 0x000fe200078e00ff */
[----:B------:R-:W-:Y:S01]  /*69d0*/  SHF.R.S32.HI R3, RZ, 0x1f, R92 ;  /* 0x0000001fff037819 */ /* 0x000fe2000001145c */
[----:B------:R-:W-:Y:S01]  /*69e0*/  BSSY B0, `(.L_x_2305) ;  /* 0x000009f000007945 */ /* 0x000fe20003800000 */
[----:B------:R-:W-:Y:S01]  /*69f0*/  LEA.HI R4, R80, R89, RZ, 0x3 ;  /* 0x0000005950047211 */ /* 0x000fe200078f18ff */
[----:B------:R-:W-:Y:S01]  /*6a00*/  IMAD R2, R91, c[0x0][0x1b8], RZ ;  /* 0x00006e005b027a24 */ /* 0x000fe200078e02ff */
[----:B------:R-:W-:Y:S01]  /*6a10*/  ISETP.NE.U32.AND P0, PT, RZ, c[0x0][0x348], PT ;  /* 0x0000d200ff007a0c */ /* 0x000fe20003f05070 */
[----:B------:R-:W-:Y:S01]  /*6a20*/  IMAD R3, R3, c[0x0][0x178], RZ ;  /* 0x00005e0003037a24 */ /* 0x000fe200078e02ff */
[----:B------:R-:W-:Y:S01]  /*6a30*/  LOP3.LUT R0, R4, 0xfffffff8, RZ, 0xc0, !PT ;  /* 0xfffffff804007812 */ /* 0x000fe200078ec0ff */
[----:B------:R-:W-:Y:S01]  /*6a40*/  IMAD R5, R197, c[0x0][0x1bc], R2 ;  /* 0x00006f00c5057a24 */ /* 0x000fe200078e0202 */
[----:B------:R-:W-:Y:S01]  /*6a50*/  SHF.R.S32.HI R14, RZ, 0x3, R4 ;  /* 0x00000003ff0e7819 */ /* 0x000fe20000011404 */
[----:B------:R-:W-:Y:S01]  /*6a60*/  IMAD R3, R92, c[0x0][0x17c], R3 ;  /* 0x00005f005c037a24 */ /* 0x000fe200078e0203 */
[----:B------:R-:W-:Y:S01]  /*6a70*/  SHF.R.S32.HI R11, RZ, 0x1f, R196 ;  /* 0x0000001fff0b7819 */ /* 0x000fe200000114c4 */
[----:B------:R-:W-:Y:S01]  /*6a80*/  IMAD.IADD R135, R89, 0x1, -R0 ;  /* 0x0000000159877824 */ /* 0x000fe200078e0a00 */
[----:B------:R-:W-:Y:S01]  /*6a90*/  ISETP.NE.AND.EX P0, PT, RZ, c[0x0][0x34c], PT, P0 ;  /* 0x0000d300ff007a0c */ /* 0x000fe20003f05300 */
[----:B------:R-:W-:Y:S01]  /*6aa0*/  IMAD.IADD R17, R17, 0x1, R3 ;  /* 0x0000000111117824 */ /* 0x000fe200078e0203 */
[----:B------:R-:W-:Y:S01]  /*6ab0*/  LOP3.LUT R93, R93, 0xffffffef, RZ, 0xc0, !PT ;  /* 0xffffffef5d5d7812 */ /* 0x000fe200078ec0ff */
[----:B------:R-:W-:Y:S01]  /*6ac0*/  IMAD R0, R135, 0x20, R14 ;  /* 0x0000002087007824 */ /* 0x000fe200078e020e */
[----:B------:R-:W-:Y:S01]  /*6ad0*/  SEL R7, R11, RZ, !P0 ;  /* 0x000000ff0b077207 */ /* 0x000fe20004000000 */
[----:B------:R-:W-:Y:S01]  /*6ae0*/  IMAD.WIDE.U32 R16, R197, c[0x0][0x1b8], R16 ;  /* 0x00006e00c5107a25 */ /* 0x000fe200078e0010 */
[----:B------:R-:W-:-:S02]  /*6af0*/  SEL R8, R196, RZ, !P0 ;  /* 0x000000ffc4087207 */ /* 0x000fc40004000000 */
[----:B------:R-:W-:Y:S01]  /*6b00*/  LOP3.LUT P0, RZ, R135, 0x2, RZ, 0xc0, !PT ;  /* 0x0000000287ff7812 */ /* 0x000fe2000780c0ff */
[----:B------:R-:W-:Y:S01]  /*6b10*/  IMAD.IADD R3, R133, 0x1, R0 ;  /* 0x0000000185037824 */ /* 0x000fe200078e0200 */
[CC--:B------:R-:W-:Y:S01]  /*6b20*/  LEA.HI R0, R80.reuse, R89.reuse, RZ, 0x4 ;  /* 0x0000005950007211 */ /* 0x0c0fe200078f20ff */
[----:B------:R-:W-:Y:S01]  /*6b30*/  IMAD R7, R7, c[0x0][0x1c0], RZ ;  /* 0x0000700007077a24 */ /* 0x000fe200078e02ff */
[CC--:B------:R-:W-:Y:S01]  /*6b40*/  LEA.HI R10, R80.reuse, R89.reuse, RZ, 0x6 ;  /* 0x00000059500a7211 */ /* 0x0c0fe200078f30ff */
[----:B------:R-:W-:Y:S01]  /*6b50*/  IMAD.IADD R17, R17, 0x1, R5 ;  /* 0x0000000111117824 */ /* 0x000fe200078e0205 */
[----:B------:R-:W-:Y:S01]  /*6b60*/  SHF.R.S32.HI R5, RZ, 0x4, R0 ;  /* 0x00000004ff057819 */ /* 0x000fe20000011400 */
[----:B------:R-:W-:Y:S01]  /*6b70*/  @P1 IMAD.HI.U32 R2, R3, c[0x0][0x2c8], RZ ;  /* 0x0000b20003021a27 */ /* 0x000fe200078e00ff */
[----:B------:R-:W-:-:S03]  /*6b80*/  LEA.HI R82, R80, R89, RZ, 0x5 ;  /* 0x0000005950527211 */ /* 0x000fc600078f28ff */
[C---:B------:R-:W-:Y:S01]  /*6b90*/  IMAD R7, R8.reuse, c[0x0][0x1c4], R7 ;  /* 0x0000710008077a24 */ /* 0x040fe200078e0207 */
[----:B------:R-:W-:Y:S01]  /*6ba0*/  SHF.R.S32.HI R83, RZ, 0x5, R82 ;  /* 0x00000005ff537819 */ /* 0x000fe20000011452 */
[----:B------:R-:W-:Y:S01]  /*6bb0*/  IMAD.MOV.U32 R20, RZ, RZ, R3 ;  /* 0x000000ffff147224 */ /* 0x000fe200078e0003 */
[----:B------:R-:W-:Y:S01]  /*6bc0*/  @P1 SHF.R.U32.HI R20, RZ, c[0x0][0x2cc], R2 ;  /* 0x0000b300ff141a19 */ /* 0x000fe20000011602 */
[----:B------:R-:W-:Y:S01]  /*6bd0*/  IMAD.WIDE.U32 R8, R8, c[0x0][0x1c0], R16 ;  /* 0x0000700008087a25 */ /* 0x000fe200078e0010 */
[----:B------:R-:W-:Y:S02]  /*6be0*/  LEA.HI R2, R0, R5, RZ, 0x1 ;  /* 0x0000000500027211 */ /* 0x000fe400078f08ff */
[----:B------:R-:W-:Y:S01]  /*6bf0*/  @P0 LOP3.LUT R93, R93, 0x10, RZ, 0xfc, !PT ;  /* 0x000000105d5d0812 */ /* 0x000fe200078efcff */
[----:B------:R-:W-:Y:S01]  /*6c00*/  IMAD.IADD R9, R9, 0x1, R7 ;  /* 0x0000000109097824 */ /* 0x000fe200078e0207 */
[--C-:B------:R-:W-:Y:S01]  /*6c10*/  SHF.R.S32.HI R7, RZ, 0x1f, R20.reuse ;  /* 0x0000001fff077819 */ /* 0x100fe20000011414 */
[----:B------:R-:W-:Y:S01]  /*6c20*/  IMAD.MOV R26, RZ, RZ, -R20 ;  /* 0x000000ffff1a7224 */ /* 0x000fe200078e0a14 */
[----:B------:R-:W-:Y:S01]  /*6c30*/  IADD3 R23, P0, R14, R97, RZ ;  /* 0x000000610e177210 */ /* 0x000fe20007f1e0ff */
[----:B------:R-:W-:Y:S01]  /*6c40*/  IMAD.SHL.U32 R18, R135, 0x8, RZ ;  /* 0x0000000887127824 */ /* 0x000fe200078e00ff */
[----:B------:R-:W-:Y:S01]  /*6c50*/  LOP3.LUT R2, R2, 0xfffffffe, RZ, 0xc0, !PT ;  /* 0xfffffffe02027812 */ /* 0x000fe200078ec0ff */
[----:B------:R-:W-:Y:S01]  /*6c60*/  IMAD R7, R7, c[0x0][0x1b0], RZ ;  /* 0x00006c0007077a24 */ /* 0x000fe200078e02ff */
[----:B------:R-:W-:Y:S01]  /*6c70*/  LOP3.LUT R0, R0, 0xfffffff0, RZ, 0xc0, !PT ;  /* 0xfffffff000007812 */ /* 0x000fe200078ec0ff */
[----:B------:R-:W-:Y:S01]  /*6c80*/  IMAD R26, R26, c[0x0][0x2c4], R3 ;  /* 0x0000b1001a1a7a24 */ /* 0x000fe200078e0203 */
[----:B------:R-:W-:Y:S01]  /*6c90*/  SHF.R.S32.HI R3, RZ, 0x1f, R97 ;  /* 0x0000001fff037819 */ /* 0x000fe20000011461 */
[C---:B------:R-:W-:Y:S01]  /*6ca0*/  IMAD R7, R20.reuse, c[0x0][0x1b4], R7 ;  /* 0x00006d0014077a24 */ /* 0x040fe200078e0207 */
[----:B------:R-:W-:Y:S01]  /*6cb0*/  SHF.R.S32.HI R19, RZ, 0x1f, R18 ;  /* 0x0000001fff137819 */ /* 0x000fe20000011412 */
[----:B------:R-:W-:Y:S01]  /*6cc0*/  IMAD.WIDE.U32 R20, R20, c[0x0][0x1b0], R8 ;  /* 0x00006c0014147a25 */ /* 0x000fe200078e0008 */
[----:B------:R-:W-:-:S02]  /*6cd0*/  SHF.R.S32.HI R9, RZ, 0x1f, R26 ;  /* 0x0000001fff097819 */ /* 0x000fc4000001141a */
[C---:B------:R-:W-:Y:S01]  /*6ce0*/  LEA.HI.X.SX32 R16, R14.reuse, R3, 0x1, P0 ;  /* 0x000000030e107211 */ /* 0x040fe200000f0eff */
[----:B------:R-:W-:Y:S01]  /*6cf0*/  IMAD.SHL.U32 R205, R14, 0x40, RZ ;  /* 0x000000400ecd7824 */ /* 0x000fe200078e00ff */
[----:B------:R-:W-:Y:S01]  /*6d00*/  IADD3 R3, R18, 0x80, RZ ;  /* 0x0000008012037810 */ /* 0x000fe20007ffe0ff */
[----:B------:R-:W-:Y:S01]  /*6d10*/  IMAD.IADD R2, R5, 0x1, -R2 ;  /* 0x0000000105027824 */ /* 0x000fe200078e0a02 */
[----:B------:R-:W-:Y:S01]  /*6d20*/  SHF.L.U32 R5, R135, 0x6, RZ ;  /* 0x0000000687057819 */ /* 0x000fe200000006ff */
[----:B------:R-:W-:Y:S01]  /*6d30*/  IMAD R9, R9, c[0x0][0x1a8], RZ ;  /* 0x00006a0009097a24 */ /* 0x000fe200078e02ff */
[----:B------:R-:W-:Y:S01]  /*6d40*/  LOP3.LUT R205, R205, 0x1c0, RZ, 0xc0, !PT ;  /* 0x000001c0cdcd7812 */ /* 0x000fe200078ec0ff */
[----:B------:R-:W-:Y:S01]  /*6d50*/  IMAD.IADD R21, R21, 0x1, R7 ;  /* 0x0000000115157824 */ /* 0x000fe200078e0207 */
[C---:B------:R-:W-:Y:S01]  /*6d60*/  ISETP.GE.AND P6, PT, R3.reuse, c[0x0][0x1d4], PT ;  /* 0x0000750003007a0c */ /* 0x040fe20003fc6270 */
[C---:B------:R-:W-:Y:S01]  /*6d70*/  IMAD R9, R26.reuse, c[0x0][0x1ac], R9 ;  /* 0x00006b001a097a24 */ /* 0x040fe200078e0209 */
[----:B------:R-:W-:Y:S01]  /*6d80*/  ISETP.GE.AND P0, PT, R3, c[0x0][0x198], PT ;  /* 0x0000660003007a0c */ /* 0x000fe20003f06270 */
[----:B------:R-:W-:Y:S01]  /*6d90*/  IMAD.IADD R3, R89, 0x1, -R0 ;  /* 0x0000000159037824 */ /* 0x000fe200078e0a00 */
[----:B------:R-:W-:Y:S01]  /*6da0*/  LOP3.LUT R6, R205, 0x38, R18, 0xf8, !PT ;  /* 0x00000038cd067812 */ /* 0x000fe200078ef812 */
[----:B------:R-:W-:Y:S01]  /*6db0*/  IMAD.WIDE.U32 R26, R26, c[0x0][0x1a8], R20 ;  /* 0x00006a001a1a7a25 */ /* 0x000fe200078e0014 */
[----:B------:R-:W-:-:S02]  /*6dc0*/  SHF.R.U32.HI R205, RZ, 0x3, R205 ;  /* 0x00000003ffcd7819 */ /* 0x000fc400000116cd */
[----:B------:R-:W-:Y:S01]  /*6dd0*/  LOP3.LUT R5, R5, 0x1c0, RZ, 0xc0, !PT ;  /* 0x000001c005057812 */ /* 0x000fe200078ec0ff */
[----:B------:R-:W-:Y:S01]  /*6de0*/  IMAD.IADD R0, R27, 0x1, R9 ;  /* 0x000000011b007824 */ /* 0x000fe200078e0209 */
[----:B------:R-:W-:Y:S01]  /*6df0*/  SHF.R.S32.HI R8, RZ, 0x1f, R3 ;  /* 0x0000001fff087819 */ /* 0x000fe20000011403 */
[----:B------:R-:W-:Y:S01]  /*6e00*/  IMAD R20, R16, c[0x0][0x1e0], RZ ;  /* 0x0000780010147a24 */ /* 0x000fe200078e02ff */
[----:B------:R-:W-:Y:S01]  /*6e10*/  LOP3.LUT R205, R6, R205, RZ, 0x3c, !PT ;  /* 0x000000cd06cd7212 */ /* 0x000fe200078e3cff */
[----:B------:R-:W-:Y:S01]  /*6e20*/  IMAD R16, R16, c[0x0][0x208], RZ ;  /* 0x0000820010107a24 */ /* 0x000fe200078e02ff */
[----:B------:R-:W-:Y:S01]  /*6e30*/  LOP3.LUT R4, R5, 0x8, R4, 0xf8, !PT ;  /* 0x0000000805047812 */ /* 0x000fe200078ef804 */
[C---:B------:R-:W-:Y:S01]  /*6e40*/  IMAD R20, R23.reuse, c[0x0][0x1e4], R20 ;  /* 0x0000790017147a24 */ /* 0x040fe200078e0214 */
[----:B------:R-:W-:Y:S01]  /*6e50*/  P2R R7, PR, RZ, 0x1 ;  /* 0x00000001ff077803 */ /* 0x000fe20000000000 */
[C---:B------:R-:W-:Y:S01]  /*6e60*/  IMAD R16, R23.reuse, c[0x0][0x20c], R16 ;  /* 0x0000830017107a24 */ /* 0x040fe200078e0210 */
[----:B------:R-:W-:Y:S01]  /*6e70*/  SHF.R.U32.HI R5, RZ, 0x3, R5 ;  /* 0x00000003ff057819 */ /* 0x000fe20000011605 */
[----:B------:R-:W-:Y:S01]  /*6e80*/  IMAD.WIDE.U32 R24, R23, c[0x0][0x1e0], R18 ;  /* 0x0000780017187a25 */ /* 0x000fe200078e0012 */
[----:B------:R-:W-:-:S02]  /*6e90*/  LEA R6, P0, R26, c[0x0][0x160], 0x1 ;  /* 0x000058001a067a11 */ /* 0x000fc400078008ff */
[----:B------:R-:W-:Y:S01]  /*6ea0*/  LEA.HI R8, R8, R3, RZ, 0x3 ;  /* 0x0000000308087211 */ /* 0x000fe200078f18ff */
[----:B------:R-:W-:Y:S01]  /*6eb0*/  IMAD.WIDE.U32 R22, R23, c[0x0][0x208], R18 ;  /* 0x0000820017167a25 */ /* 0x000fe200078e0012 */
[----:B------:R-:W-:Y:S02]  /*6ec0*/  LOP3.LUT R5, R4, R5, RZ, 0x3c, !PT ;  /* 0x0000000504057212 */ /* 0x000fe400078e3cff */
[----:B------:R-:W-:Y:S01]  /*6ed0*/  LEA.HI.X R0, R26, c[0x0][0x164], R0, 0x1, P0 ;  /* 0x000059001a007a11 */ /* 0x000fe200000f0c00 */
[----:B------:R-:W-:Y:S01]  /*6ee0*/  IMAD.IADD R17, R23, 0x1, R16 ;  /* 0x0000000117117824 */ /* 0x000fe200078e0210 */
[----:B------:R-:W-:Y:S01]  /*6ef0*/  ISETP.NE.U32.AND P0, PT, RZ, c[0x0][0x350], PT ;  /* 0x0000d400ff007a0c */ /* 0x000fe20003f05070 */
[----:B------:R-:W-:Y:S01]  /*6f00*/  IMAD R5, R2, 0x200, R5 ;  /* 0x0000020002057824 */ /* 0x000fe200078e0205 */
[----:B------:R-:W-:Y:S01]  /*6f10*/  LOP3.LUT R4, R8, 0xfffffff8, RZ, 0xc0, !PT ;  /* 0xfffffff808047812 */ /* 0x000fe200078ec0ff */
[----:B------:R-:W-:Y:S01]  /*6f20*/  IMAD.MOV.U32 R16, RZ, RZ, R22 ;  /* 0x000000ffff107224 */ /* 0x000fe200078e0016 */
[----:B------:R-:W-:Y:S01]  /*6f30*/  ISETP.NE.AND.EX P0, PT, RZ, c[0x0][0x354], PT, P0 ;  /* 0x0000d500ff007a0c */ /* 0x000fe20003f05300 */
[----:B------:R-:W-:Y:S01]  /*6f40*/  IMAD.SHL.U32 R2, R2, 0x8, RZ ;  /* 0x0000000802027824 */ /* 0x000fe200078e00ff */
[----:B------:R-:W-:Y:S01]  /*6f50*/  IADD3 R4, R3, -R4, RZ ;  /* 0x8000000403047210 */ /* 0x000fe20007ffe0ff */
[----:B------:R-:W-:Y:S01]  /*6f60*/  IMAD R22, R91, c[0x0][0x210], RZ ;  /* 0x000084005b167a24 */ /* 0x000fe200078e02ff */
[----:B------:R-:W-:Y:S01]  /*6f70*/  LOP3.LUT P1, RZ, R135, 0x4, RZ, 0xc0, !PT ;  /* 0x0000000487ff7812 */ /* 0x000fe2000782c0ff */
[----:B------:R-:W-:Y:S01]  /*6f80*/  IMAD.SHL.U32 R10, R10, 0x8, RZ ;  /* 0x000000080a0a7824 */ /* 0x000fe200078e00ff */
[----:B------:R-:W-:Y:S01]  /*6f90*/  ISETP.GE.AND P5, PT, R18, c[0x0][0x1d4], PT ;  /* 0x0000750012007a0c */ /* 0x000fe20003fa6270 */
[----:B------:R-:W-:-:S02]  /*6fa0*/  IMAD R9, R197, c[0x0][0x214], R22 ;  /* 0x00008500c5097a24 */ /* 0x000fc400078e0216 */
[----:B------:R-:W-:Y:S01]  /*6fb0*/  IMAD.WIDE.U32 R16, R197, c[0x0][0x210], R16 ;  /* 0x00008400c5107a25 */ /* 0x000fe200078e0010 */
[----:B------:R-:W-:-:S03]  /*6fc0*/  LOP3.LUT R205, R205, 0xfffffe00, R10, 0xf8, !PT ;  /* 0xfffffe00cdcd7812 */ /* 0x000fc600078ef80a */
[----:B------:R-:W-:Y:S02]  /*6fd0*/  IMAD.IADD R21, R25, 0x1, R20 ;  /* 0x0000000119157824 */ /* 0x000fe400078e0214 */
[----:B------:R-:W-:Y:S02]  /*6fe0*/  IMAD.MOV.U32 R20, RZ, RZ, R24 ;  /* 0x000000ffff147224 */ /* 0x000fe400078e0018 */
[----:B------:R-:W-:Y:S02]  /*6ff0*/  IMAD R10, R91, c[0x0][0x1e8], RZ ;  /* 0x00007a005b0a7a24 */ /* 0x000fe400078e02ff */
[----:B------:R-:W-:Y:S01]  /*7000*/  IMAD.IADD R17, R9, 0x1, R17 ;  /* 0x0000000109117824 */ /* 0x000fe200078e0211 */
[----:B------:R-:W-:Y:S01]  /*7010*/  SHF.L.U32 R9, R8, 0x6, RZ ;  /* 0x0000000608097819 */ /* 0x000fe200000006ff */
[C---:B------:R-:W-:Y:S02]  /*7020*/  IMAD R10, R197.reuse, c[0x0][0x1ec], R10 ;  /* 0x00007b00c50a7a24 */ /* 0x040fe400078e020a */
[----:B------:R-:W-:-:S04]  /*7030*/  IMAD.WIDE.U32 R20, R197, c[0x0][0x1e8], R20 ;  /* 0x00007a00c5147a25 */ /* 0x000fc800078e0014 */
[----:B------:R-:W-:Y:S02]  /*7040*/  IMAD R8, R199, c[0x0][0x2c4], RZ ;  /* 0x0000b100c7087a24 */ /* 0x000fe400078e02ff */
[----:B------:R-:W-:Y:S01]  /*7050*/  IMAD.IADD R21, R10, 0x1, R21 ;  /* 0x000000010a157824 */ /* 0x000fe200078e0215 */
[----:B------:R-:W-:-:S04]  /*7060*/  LEA.HI R10, R80, R89, RZ, 0x3 ;  /* 0x00000059500a7211 */ /* 0x000fc800078f18ff */
[----:B------:R-:W-:-:S05]  /*7070*/  LOP3.LUT R10, R10, 0xfffffff8, RZ, 0xc0, !PT ;  /* 0xfffffff80a0a7812 */ /* 0x000fca00078ec0ff */
[----:B------:R-:W-:-:S04]  /*7080*/  IMAD.IADD R10, R89, 0x1, -R10 ;  /* 0x00000001590a7824 */ /* 0x000fc800078e0a0a */
[----:B------:R-:W-:Y:S01]  /*7090*/  IMAD.SHL.U32 R10, R10, 0x8, RZ ;  /* 0x000000080a0a7824 */ /* 0x000fe200078e00ff */
[----:B--2---:R-:W-:Y:S01]  /*70a0*/  @P2 SHF.R.S32.HI R13, RZ, 0x1f, R12 ;  /* 0x0000001fff0d2819 */ /* 0x004fe2000001140c */
[----:B------:R-:W-:Y:S02]  /*70b0*/  @!P2 IMAD.MOV.U32 R12, RZ, RZ, R196 ;  /* 0x000000ffff0ca224 */ /* 0x000fe400078e00c4 */
[----:B------:R-:W-:Y:S01]  /*70c0*/  @!P2 IMAD.MOV.U32 R13, RZ, RZ, R11 ;  /* 0x000000ffff0da224 */ /* 0x000fe200078e000b */
[----:B------:R-:W-:Y:S01]  /*70d0*/  ISETP.GE.AND P2, PT, R10, c[0x0][0x198], PT ;  /* 0x000066000a007a0c */ /* 0x000fe20003f46270 */
[----:B------:R-:W-:Y:S01]  /*70e0*/  IMAD.MOV.U32 R11, RZ, RZ, 0x10 ;  /* 0x00000010ff0b7424 */ /* 0x000fe200078e00ff */
[----:B------:R-:W-:Y:S01]  /*70f0*/  SEL R206, R12, RZ, !P0 ;  /* 0x000000ff0cce7207 */ /* 0x000fe20004000000 */
[C---:B------:R-:W-:Y:S01]  /*7100*/  IMAD.SHL.U32 R12, R4.reuse, 0x40, RZ ;  /* 0x00000040040c7824 */ /* 0x040fe200078e00ff */
[----:B------:R-:W-:Y:S02]  /*7110*/  SEL R3, R13, RZ, !P0 ;  /* 0x000000ff0d037207 */ /* 0x000fe40004000000 */
[----:B------:R-:W-:Y:S01]  /*7120*/  LOP3.LUT P0, RZ, R4, 0x2, RZ, 0xc0, !PT ;  /* 0x0000000204ff7812 */ /* 0x000fe2000780c0ff */
[----:B------:R-:W-:Y:S01]  /*7130*/  IMAD.WIDE.U32 R208, R206, c[0x0][0x1f0], R20 ;  /* 0x00007c00ced07a25 */ /* 0x000fe200078e0014 */
[----:B------:R-:W-:Y:S01]  /*7140*/  LOP3.LUT R13, R12, 0x1c0, RZ, 0xc0, !PT ;  /* 0x000001c00c0d7812 */ /* 0x000fe200078ec0ff */
[----:B------:R1:W2:Y:S02]  /*7150*/  SHFL.IDX PT, R20, R6, RZ, 0x181f ;  /* 0x00181fff06147589 */ /* 0x0002a400000e0000 */
[----:B------:R-:W-:Y:S01]  /*7160*/  IMAD R215, R3, c[0x0][0x1f0], RZ ;  /* 0x00007c0003d77a24 */ /* 0x000fe200078e02ff */
[----:B------:R-:W-:Y:S01]  /*7170*/  LOP3.LUT R12, R13, 0x8, R2, 0xf8, !PT ;  /* 0x000000080d0c7812 */ /* 0x000fe200078ef802 */
[----:B------:R-:W-:Y:S01]  /*7180*/  IMAD R211, R3, c[0x0][0x218], RZ ;  /* 0x0000860003d37a24 */ /* 0x000fe200078e02ff */
[----:B------:R-:W-:Y:S01]  /*7190*/  SHF.R.U32.HI R13, RZ, 0x3, R13 ;  /* 0x00000003ff0d7819 */ /* 0x000fe2000001160d */
[----:B------:R-:W-:Y:S01]  /*71a0*/  IMAD.MOV.U32 R3, RZ, RZ, 0x20 ;  /* 0x00000020ff037424 */ /* 0x000fe200078e00ff */
[----:B------:R-:W-:Y:S01]  /*71b0*/  SEL R2, R11, 0xfffffff0, !P0 ;  /* 0xfffffff00b027807 */ /* 0x000fe20004000000 */
[----:B------:R-:W-:Y:S01]  /*71c0*/  IMAD R215, R206, c[0x0][0x1f4], R215 ;  /* 0x00007d00ced77a24 */ /* 0x000fe200078e02d7 */
[----:B------:R-:W-:Y:S01]  /*71d0*/  LOP3.LUT P0, RZ, R4, 0x4, RZ, 0xc0, !PT ;  /* 0x0000000404ff7812 */ /* 0x000fe2000780c0ff */
[----:B------:R-:W-:Y:S01]  /*71e0*/  IMAD R211, R206, c[0x0][0x21c], R211 ;  /* 0x00008700ced37a24 */ /* 0x000fe200078e02d3 */
[----:B------:R-:W-:Y:S01]  /*71f0*/  LOP3.LUT R4, R12, R13, RZ, 0x3c, !PT ;  /* 0x0000000d0c047212 */ /* 0x000fe200078e3cff */
[----:B------:R-:W-:Y:S01]  /*7200*/  IMAD.WIDE.U32 R206, R206, c[0x0][0x218], R16 ;  /* 0x00008600cece7a25 */ /* 0x000fe200078e0010 */
[----:B------:R-:W-:Y:S01]  /*7210*/  SEL R3, R3, 0xffffffe0, !P0 ;  /* 0xffffffe003037807 */ /* 0x000fe20004000000 */
[----:B------:R1:W3:Y:S01]  /*7220*/  SHFL.IDX PT, R21, R0, RZ, 0x181f ;  /* 0x00181fff00157589 */ /* 0x0002e200000e0000 */
[----:B------:R-:W-:Y:S01]  /*7230*/  LOP3.LUT R4, R4, 0xfffffe00, R9, 0xf8, !PT ;  /* 0xfffffe0004047812 */ /* 0x000fe200078ef809 */
[----:B------:R-:W-:Y:S01]  /*7240*/  IMAD.IADD R9, R133, 0x1, R14 ;  /* 0x0000000185097824 */ /* 0x000fe200078e020e */
[----:B------:R-:W-:Y:S01]  /*7250*/  IADD3 R12, R18, 0x40, RZ ;  /* 0x00000040120c7810 */ /* 0x000fe20007ffe0ff */
[----:B------:R-:W-:-:S02]  /*7260*/  IMAD.IADD R215, R209, 0x1, R215 ;  /* 0x00000001d1d77824 */ /* 0x000fc400078e02d7 */
[----:B------:R-:W-:Y:S01]  /*7270*/  IMAD.IADD R211, R207, 0x1, R211 ;  /* 0x00000001cfd37824 */ /* 0x000fe200078e02d3 */
[----:B------:R-:W-:Y:S02]  /*7280*/  ISETP.GE.AND P0, PT, R9, R8, PT ;  /* 0x000000080900720c */ /* 0x000fe40003f06270 */
[C---:B------:R-:W-:Y:S02]  /*7290*/  ISETP.GE.AND P4, PT, R12.reuse, c[0x0][0x1d4], PT ;  /* 0x000075000c007a0c */ /* 0x040fe40003f86270 */
[----:B------:R-:W-:-:S09]  /*72a0*/  ISETP.GE.AND P3, PT, R12, c[0x0][0x198], PT ;  /* 0x000066000c007a0c */ /* 0x000fd20003f66270 */
[----:B------:R-:W-:Y:S05]  /*72b0*/  @P0 BRA `(.L_x_2306) ;  /* 0x0000011000000947 */ /* 0x000fea0003800000 */
[C---:B--2---:R-:W-:Y:S02]  /*72c0*/  IADD3 R11, R10.reuse, 0x80, RZ ;  /* 0x000000800a0b7810 */ /* 0x044fe40007ffe0ff */
[----:B------:R-:W-:Y:S02]  /*72d0*/  SHF.R.S32.HI R13, RZ, 0x1f, R12 ;  /* 0x0000001fff0d7819 */ /* 0x000fe4000001140c */
[C---:B------:R-:W-:Y:S02]  /*72e0*/  LEA R22, P0, R10.reuse, R20, 0x1 ;  /* 0x000000140a167211 */ /* 0x040fe400078008ff */
[----:B------:R-:W-:Y:S02]  /*72f0*/  SHF.R.S32.HI R16, RZ, 0x1f, R11 ;  /* 0x0000001fff107819 */ /* 0x000fe4000001140b */
[----:B------:R-:W-:Y:S02]  /*7300*/  LEA.HI R13, R13, R12, RZ, 0x3 ;  /* 0x0000000c0d0d7211 */ /* 0x000fe400078f18ff */
[----:B---3--:R-:W-:-:S02]  /*7310*/  LEA.HI.X R23, R10, R21, R19, 0x1, P0 ;  /* 0x000000150a177211 */ /* 0x008fc400000f0c13 */
        /* <DEDUP_REMOVED lines=11> */
.L_x_2306:
[----:B--2---:R-:W-:Y:S05]  /*73d0*/  BSYNC B0 ;  /* 0x0000000000007941 */ /* 0x004fea0003800000 */
.L_x_2305:
        /* <DEDUP_REMOVED lines=9> */
[C---:B----4-:R-:W-:Y:S02]  /*7470*/  LEA R22, P0, R10.reuse, R20, 0x1 ;  /* 0x000000140a167211 */ /* 0x050fe400078008ff */
        /* <DEDUP_REMOVED lines=13> */
.L_x_2308:
[----:B------:R-:W-:Y:S05]  /*7550*/  BSYNC B0 ;  /* 0x0000000000007941 */ /* 0x000fea0003800000 */
.L_x_2307:
[----:B------:R-:W-:Y:S01]  /*7560*/  IADD3 R11, R9, 0x40, RZ ;  /* 0x00000040090b7810 */ /* 0x000fe20007ffe0ff */
[----:B---3--:R3:W1:Y:S01]  /*7570*/  SHFL.IDX PT, R21, R0, 0x2, 0x181f ;  /* 0x00581f0000157f89 */ /* 0x00866200000e0000 */
[----:B------:R-:W-:Y:S02]  /*7580*/  BSSY B0, `(.L_x_2309) ;  /* 0x0000015000007945 */ /* 0x000fe40003800000 */
[----:B------:R-:W-:Y:S01]  /*7590*/  ISETP.GE.AND P0, PT, R11, R8, PT ;  /* 0x000000080b00720c */ /* 0x000fe20003f06270 */
[----:B----4-:R3:W4:-:S12]  /*75a0*/  SHFL.IDX PT, R20, R6, 0x2, 0x181f ;  /* 0x00581f0006147f89 */ /* 0x01071800000e0000 */
[----:B------:R-:W-:Y:S05]  /*75b0*/  @P0 BRA `(.L_x_2310) ;  /* 0x0000011000000947 */ /* 0x000fea0003800000 */
[C---:B------:R-:W-:Y:S01]  /*75c0*/  IADD3 R16, R10.reuse, 0x80, RZ ;  /* 0x000000800a107810 */ /* 0x040fe20007ffe0ff */
[----:B------:R-:W-:Y:S01]  /*75d0*/  IMAD.SHL.U32 R15, R205, 0x2, RZ ;  /* 0x00000002cd0f7824 */ /* 0x000fe200078e00ff */
[----:B------:R-:W-:Y:S02]  /*75e0*/  SHF.R.S32.HI R13, RZ, 0x1f, R12 ;  /* 0x0000001fff0d7819 */ /* 0x000fe4000001140c */
[C---:B----4-:R-:W-:Y:S02]  /*75f0*/  LEA R22, P0, R10.reuse, R20, 0x1 ;  /* 0x000000140a167211 */ /* 0x050fe400078008ff */
        /* <DEDUP_REMOVED lines=13> */
.L_x_2310:
[----:B------:R-:W-:Y:S05]  /*76d0*/  BSYNC B0 ;  /* 0x0000000000007941 */ /* 0x000fea0003800000 */
.L_x_2309:
[----:B------:R-:W-:Y:S01]  /*76e0*/  IADD3 R9, R9, 0x60, RZ ;  /* 0x0000006009097810 */ /* 0x000fe20007ffe0ff */
[----:B-1----:R-:W1:Y:S01]  /*76f0*/  SHFL.IDX PT, R16, R6, 0x3, 0x181f ;  /* 0x00781f0006107f89 */ /* 0x002e6200000e0000 */
[----:B------:R-:W-:Y:S01]  /*7700*/  P2R R13, PR, RZ, 0x2 ;  /* 0x00000002ff0d7803 */ /* 0x000fe20000000000 */
[----:B------:R-:W-:Y:S01]  /*7710*/  IMAD.MOV.U32 R15, RZ, RZ, c[0x0][0x208] ;  /* 0x00008200ff0f7624 */ /* 0x000fe200078e00ff */
[----:B------:R-:W-:Y:S01]  /*7720*/  ISETP.GE.AND P0, PT, R9, R8, PT ;  /* 0x000000080900720c */ /* 0x000fe20003f06270 */
[----:B------:R5:W2:Y:S01]  /*7730*/  SHFL.IDX PT, R17, R0, 0x3, 0x181f ;  /* 0x00781f0000117f89 */ /* 0x000aa200000e0000 */
[----:B------:R-:W-:Y:S01]  /*7740*/  ISETP.NE.AND P1, PT, R7, RZ, PT ;  /* 0x000000ff0700720c */ /* 0x000fe20003f25270 */
[----:B------:R-:W-:Y:S01]  /*7750*/  IMAD.SHL.U32 R144, R205, 0x2, RZ ;  /* 0x00000002cd907824 */ /* 0x000fe200078e00ff */
[----:B------:R-:W-:Y:S01]  /*7760*/  P2R R11, PR, RZ, 0x40 ;  /* 0x00000040ff0b7803 */ /* 0x000fe20000000000 */
[----:B------:R-:W-:Y:S01]  /*7770*/  IMAD.SHL.U32 R27, R15, 0x40, RZ ;  /* 0x000000400f1b7824 */ /* 0x000fe200078e00ff */
[----:B------:R-:W-:Y:S01]  /*7780*/  IADD3 R9, R145, -0x1, RZ ;  /* 0xffffffff91097810 */ /* 0x000fe20007ffe0ff */
[----:B------:R-:W-:Y:S01]  /*7790*/  IMAD.MOV.U32 R210, RZ, RZ, R206 ;  /* 0x000000ffffd27224 */ /* 0x000fe200078e00ce */
[----:B------:R-:W-:Y:S01]  /*77a0*/  IADD3 R204, R144, 0x100, RZ ;  /* 0x0000010090cc7810 */ /* 0x000fe20007ffe0ff */
[----:B------:R-:W-:-:S02]  /*77b0*/  IMAD.MOV.U32 R203, RZ, RZ, c[0x0][0x1e0] ;  /* 0x00007800ffcb7624 */ /* 0x000fc400078e00ff */
[----:B------:R-:W-:Y:S02]  /*77c0*/  IMAD.SHL.U32 R81, R9, 0x40, RZ ;  /* 0x0000004009517824 */ /* 0x000fe400078e00ff */
[----:B------:R-:W-:Y:S01]  /*77d0*/  @!P0 SHF.R.S32.HI R7, RZ, 0x1f, R12 ;  /* 0x0000001fff078819 */ /* 0x000fe2000001140c */
[----:B------:R-:W-:Y:S02]  /*77e0*/  IMAD.MOV.U32 R214, RZ, RZ, R208 ;  /* 0x000000ffffd67224 */ /* 0x000fe400078e00d0 */
[----:B------:R-:W-:Y:S01]  /*77f0*/  IMAD.MOV.U32 R200, RZ, RZ, 0x5 ;  /* 0x00000005ffc87424 */ /* 0x000fe200078e00ff */
[----:B------:R-:W-:Y:S01]  /*7800*/  @!P0 LEA.HI R7, R7, R12, RZ, 0x3 ;  /* 0x0000000c07078211 */ /* 0x000fe200078f18ff */
[----:B------:R-:W-:-:S03]  /*7810*/  IMAD.SHL.U32 R201, R15, 0x20, RZ ;  /* 0x000000200fc97824 */ /* 0x000fc600078e00ff */
[----:B------:R-:W-:Y:S01]  /*7820*/  @!P0 LOP3.LUT R7, R7, 0xfffffff8, RZ, 0xc0, !PT ;  /* 0xfffffff807078812 */ /* 0x000fe200078ec0ff */
[----:B------:R-:W-:Y:S01]  /*7830*/  IMAD.SHL.U32 R25, R201, 0x2, RZ ;  /* 0x00000002c9197824 */ /* 0x000fe200078e00ff */
[C---:B-1----:R-:W-:Y:S02]  /*7840*/  @!P0 LEA R18, P6, R10.reuse, R16, 0x1 ;  /* 0x000000100a128211 */ /* 0x042fe400078c08ff */
[C---:B--23-5:R-:W-:Y:S01]  /*7850*/  IADD3 R0, R10.reuse, 0x80, RZ ;  /* 0x000000800a007810 */ /* 0x06cfe20007ffe0ff */
[----:B----4-:R-:W-:Y:S01]  /*7860*/  @!P0 IMAD.WIDE R20, R7, 0x2, R16 ;  /* 0x0000000207148825 */ /* 0x010fe200078e0210 */
[----:B------:R-:W-:Y:S02]  /*7870*/  @!P0 LEA.HI.X R19, R10, R17, R19, 0x1, P6 ;  /* 0x000000110a138211 */ /* 0x000fe400030f0c13 */
[----:B------:R-:W-:Y:S02]  /*7880*/  @!P0 SHF.R.S32.HI R7, RZ, 0x1f, R0 ;  /* 0x0000001fff078819 */ /* 0x000fe40000011400 */
[----:B------:R-:W-:Y:S01]  /*7890*/  ISETP.NE.AND P6, PT, R11, RZ, PT ;  /* 0x000000ff0b00720c */ /* 0x000fe20003fc5270 */
[----:B------:R-:W-:Y:S01]  /*78a0*/  @!PT LDS RZ, [RZ] ;  /* 0x00000000fffff984 */ /* 0x000fe20000000800 */
[----:B------:R1:W-:Y:S01]  /*78b0*/  @!P0 LDGSTS.E.BYPASS.LTC128B.128 [R144+0x1b100], [R18.64], !P2 ;  /* 0x1b10000012908fae */ /* 0x0003e2000d101d46 */
[----:B------:R-:W-:-:S02]  /*78c0*/  @!P0 LEA.HI R6, R7, R0, RZ, 0x3 ;  /* 0x0000000007068211 */ /* 0x000fc400078f18ff */
[----:B------:R-:W-:Y:S01]  /*78d0*/  IADD3 R11, -R81, R194, -R14 ;  /* 0x000000c2510b7210 */ /* 0x000fe20007ffe90e */
[----:B------:R2:W-:Y:S01]  /*78e0*/  @!P0 LDGSTS.E.BYPASS.LTC128B.128 [R144+0x1f100], [R20.64], !P3 ;  /* 0x1f10000014908fae */ /* 0x0005e2000d901d46 */
[----:B------:R-:W-:Y:S02]  /*78f0*/  @!P0 LOP3.LUT R6, R6, 0xfffffff8, RZ, 0xc0, !PT ;  /* 0xfffffff806068812 */ /* 0x000fe400078ec0ff */
[----:B------:R-:W-:Y:S02]  /*7900*/  ISETP.GE.AND P2, PT, R11, 0x1, PT ;  /* 0x000000010b00780c */ /* 0x000fe40003f46270 */
[-C--:B------:R-:W-:Y:S01]  /*7910*/  SHF.L.U64.HI R202, R203, R200.reuse, c[0x0][0x1e4] ;  /* 0x00007900cbca7619 */ /* 0x080fe200000102c8 */
[----:B------:R-:W-:Y:S01]  /*7920*/  @!P0 IMAD.WIDE R22, R6, 0x2, R16 ;  /* 0x0000000206168825 */ /* 0x000fe200078e0210 */
[----:B------:R-:W-:Y:S02]  /*7930*/  SHF.R.S32.HI R16, RZ, 0x1f, R9 ;  /* 0x0000001fff107819 */ /* 0x000fe40000011409 */
[----:B------:R-:W-:Y:S01]  /*7940*/  SHF.L.U64.HI R200, R15, R200, c[0x0][0x20c] ;  /* 0x000083000fc87619 */ /* 0x000fe200000102c8 */
[----:B------:R-:W-:Y:S01]  /*7950*/  IMAD.MOV.U32 R6, RZ, RZ, 0x6 ;  /* 0x00000006ff067424 */ /* 0x000fe200078e00ff */
[----:B------:R3:W-:Y:S02]  /*7960*/  @!P0 LDGSTS.E.BYPASS.LTC128B.128 [R144+0x23100], [R22.64], !P1 ;  /* 0x2310000016908fae */ /* 0x0007e4000c901d46 */
[----:B------:R-:W-:-:S02]  /*7970*/  SHF.L.U64.HI R24, R201, 0x1, R200 ;  /* 0x00000001c9187819 */ /* 0x000fc400000102c8 */
[-C--:B------:R-:W-:Y:S01]  /*7980*/  SHF.L.U64.HI R26, R15, R6.reuse, c[0x0][0x20c] ;  /* 0x000083000f1a7619 */ /* 0x080fe20000010206 */
[----:B------:R-:W0:Y:S01]  /*7990*/  LDGDEPBAR ;  /* 0x00000000000079af */ /* 0x000e220000000000 */
[----:B------:R-:W-:-:S03]  /*79a0*/  SHF.L.U64.HI R6, R203, R6, c[0x0][0x1e4] ;  /* 0x00007900cb067619 */ /* 0x000fc60000010206 */
[-C--:B------:R-:W-:Y:S02]  /*79b0*/  IMAD R7, R26, R9.reuse, RZ ;  /* 0x000000091a077224 */ /* 0x080fe400078e02ff */
[----:B------:R-:W-:Y:S02]  /*79c0*/  IMAD R17, R6, R9, RZ ;  /* 0x0000000906117224 */ /* 0x000fe400078e02ff */
[-C--:B------:R-:W-:Y:S02]  /*79d0*/  IMAD R7, R16, R27.reuse, R7 ;  /* 0x0000001b10077224 */ /* 0x080fe400078e0207 */
[----:B--2---:R-:W-:-:S04]  /*79e0*/  IMAD.WIDE.U32 R20, R9, R27, R210 ;  /* 0x0000001b09147225 */ /* 0x004fc800078e00d2 */
[----:B------:R-:W-:Y:S01]  /*79f0*/  IMAD.IADD R7, R21, 0x1, R7 ;  /* 0x0000000115077824 */ /* 0x000fe200078e0207 */
[----:B------:R-:W-:Y:S01]  /*7a00*/  BAR.SYNC.DEFER_BLOCKING 0x0 ;  /* 0x0000000000007b1d */ /* 0x000fe20000010000 */
[----:B-1----:R-:W-:-:S04]  /*7a10*/  LEA R18, P0, R20, c[0x0][0x1f8], 0x1 ;  /* 0x00007e0014127a11 */ /* 0x002fc800078008ff */
[----:B------:R-:W-:Y:S01]  /*7a20*/  LEA.HI.X R19, R20, c[0x0][0x1fc], R7, 0x1, P0 ;  /* 0x00007f0014137a11 */ /* 0x000fe200000f0c07 */
[C---:B------:R-:W-:Y:S02]  /*7a30*/  IMAD.SHL.U32 R7, R203.reuse, 0x40, RZ ;  /* 0x00000040cb077824 */ /* 0x040fe400078e00ff */
[----:B------:R-:W-:Y:S02]  /*7a40*/  IMAD.SHL.U32 R203, R203, 0x20, RZ ;  /* 0x00000020cbcb7824 */ /* 0x000fe400078e00ff */
[-C--:B------:R-:W-:Y:S02]  /*7a50*/  IMAD R17, R16, R7.reuse, R17 ;  /* 0x0000000710117224 */ /* 0x080fe400078e0211 */
[----:B---3--:R-:W-:-:S04]  /*7a60*/  IMAD.WIDE.U32 R22, R9, R7, R214 ;  /* 0x0000000709167225 */ /* 0x008fc800078e00d6 */
[----:B------:R-:W-:Y:S01]  /*7a70*/  IMAD.IADD R17, R23, 0x1, R17 ;  /* 0x0000000117117824 */ /* 0x000fe200078e0211 */
        /* <DEDUP_REMOVED lines=10> */
[----:B------:R-:W-:-:S05]  /*7b20*/  @P0 IADD3 R14, P3, R203, R22, RZ ;  /* 0x00000016cb0e0210 */ /* 0x000fca0007f7e0ff */
[----:B------:R-:W-:Y:S01]  /*7b30*/  @P0 IMAD.X R17, R202, 0x1, R17, P3 ;  /* 0x00000001ca110824 */ /* 0x000fe200018e0611 */
[----:B------:R-:W-:-:S04]  /*7b40*/  @P0 LEA R16, P3, R14, c[0x0][0x1c8], 0x1 ;  /* 0x000072000e100a11 */ /* 0x000fc800078608ff */
[----:B------:R-:W-:Y:S02]  /*7b50*/  @P0 LEA.HI.X R17, R14, c[0x0][0x1cc], R17, 0x1, P3 ;  /* 0x000073000e110a11 */ /* 0x000fe400018f0c11 */
[----:B------:R-:W-:-:S03]  /*7b60*/  IADD3 R14, P3, R25, R18, RZ ;  /* 0x00000012190e7210 */ /* 0x000fc60007f7e0ff */
[----:B------:R1:W-:Y:S02]  /*7b70*/  @P0 LDGSTS.E.BYPASS.LTC128B.128 [R144+0xd100], [R16.64], !P5 ;  /* 0x0d10000010900fae */ /* 0x0003e4000e901d46 */
[----:B------:R-:W-:Y:S01]  /*7b80*/  IMAD.X R15, R24, 0x1, R19, P3 ;  /* 0x00000001180f7824 */ /* 0x000fe200018e0613 */
[----:B------:R-:W-:Y:S01]  /*7b90*/  ISETP.GE.AND P3, PT, R10, c[0x0][0x1d4], PT ;  /* 0x000075000a007a0c */ /* 0x000fe20003f66270 */
        /* <DEDUP_REMOVED lines=11> */
[----:B------:R-:W-:-:S11]  /*7c50*/  ISETP.LT.OR P0, PT, R11, 0x21, P0 ;  /* 0x000000210b00780c */ /* 0x000fd60000701670 */
[----:B------:R1:W-:Y:S01]  /*7c60*/  LDGSTS.E.BYPASS.LTC128B.128 [R144+0x4100], [R18.64+0x100], !P1 ;  /* 0x0410010012907fae */ /* 0x0003e2000c901d46 */
[----:B------:R-:W-:-:S03]  /*7c70*/  ISETP.NE.AND P1, PT, R13, RZ, PT ;  /* 0x000000ff0d00720c */ /* 0x000fc60003f25270 */
[----:B------:R1:W-:Y:S04]  /*7c80*/  LDGSTS.E.BYPASS.LTC128B.128 [R144+0x1100], [R14.64], !P3 ;  /* 0x011000000e907fae */ /* 0x0003e8000d901d46 */
[----:B------:R1:W-:Y:S01]  /*7c90*/  LDGSTS.E.BYPASS.LTC128B.128 [R144+0x3100], [R14.64+0x80], !P2 ;  /* 0x031000800e907fae */ /* 0x0003e2000d101d46 */
[----:B------:R-:W-:-:S03]  /*7ca0*/  ISETP.GT.AND P2, PT, R9, R198, PT ;  /* 0x000000c60900720c */ /* 0x000fc60003f44270 */
        /* <DEDUP_REMOVED lines=19> */
.L_x_2311:
[----:B------:R-:W-:Y:S01]  /*7de0*/  ISETP.LT.AND P0, PT, RZ, c[0x0][0x27c], PT ;  /* 0x00009f00ff007a0c */ /* 0x000fe20003f01270 */
[----:B------:R-:W0:Y:S01]  /*7df0*/  LDGDEPBAR ;  /* 0x00000000000079af */ /* 0x000e220000000000 */
[----:B------:R-:W-:-:S11]  /*7e00*/  LEA R0, R83, R4, 0xa ;  /* 0x0000000453007211 */ /* 0x000fd600078e50ff */
[----:B------:R-:W-:Y:S05]  /*7e10*/  @P0 BRA `(.L_x_2312) ;  /* 0x0000002000000947 */ /* 0x000fea0003800000 */
[----:B------:R-:W-:-:S04]  /*7e20*/  DEPBAR.LE SB0, 0x3 ;  /* 0x000080c00000791a */ /* 0x000fc80000000000 */
[----:B------:R-:W-:Y:S05]  /*7e30*/  BRA `(.L_x_2313) ;  /* 0x0000765000007947 */ /* 0x000fea0003800000 */
.L_x_2312:
[----:B------:R-:W-:Y:S01]  /*7e40*/  ULDC.U8 UR4, c[0x0][0x298] ;  /* 0x0000a60000047ab9 */ /* 0x000fe20000000000 */
[----:B--2---:R-:W-:Y:S01]  /*7e50*/  SHF.R.S32.HI R13, RZ, 0x1f, R90 ;  /* 0x0000001fff0d7819 */ /* 0x004fe2000001145a */
        /* <DEDUP_REMOVED lines=38> */
[C---:B------:R-:W-:Y:S01]  /*80c0*/  IMAD R15, R11.reuse, c[0x0][0x280], RZ ;  /* 0x0000a0000b0f7a24 */ /* 0x040fe200078e02ff */
[----:B------:R-:W-:Y:S01]  /*80d0*/  LEA R18, P0, R16, c[0x0][0x270], 0x1 ;  /* 0x00009c0010127a11 */ /* 0x000fe200078008ff */
[----:B------:R-:W-:Y:S02]  /*80e0*/  IMAD R11, R11, c[0x0][0x290], RZ ;  /* 0x0000a4000b0b7a24 */ /* 0x000fe400078e02ff */
[C---:B------:R-:W-:Y:S02]  /*80f0*/  IMAD R15, R10.reuse, c[0x0][0x284], R15 ;  /* 0x0000a1000a0f7a24 */ /* 0x040fe400078e020f */
[C---:B------:R-:W-:Y:S01]  /*8100*/  IMAD.WIDE.U32 R12, R10.reuse, c[0x0][0x290], R12 ;  /* 0x0000a4000a0c7a25 */ /* 0x040fe200078e000c */
[----:B------:R1:W2:Y:S02]  /*8110*/  SHFL.IDX PT, R22, R18, RZ, 0x1c1f ;  /* 0x001c1fff12167589 */ /* 0x0002a400000e0000 */
[----:B------:R-:W-:Y:S01]  /*8120*/  IADD3 R21, R17, R15, RZ ;  /* 0x0000000f11157210 */ /* 0x000fe20007ffe0ff */
[----:B------:R-:W-:-:S03]  /*8130*/  IMAD R11, R10, c[0x0][0x294], R11 ;  /* 0x0000a5000a0b7a24 */ /* 0x000fc600078e020b */
[----:B------:R-:W-:Y:S02]  /*8140*/  LEA.HI.X R21, R16, c[0x0][0x274], R21, 0x1, P0 ;  /* 0x00009d0010157a11 */ /* 0x000fe400000f0c15 */
[----:B------:R-:W-:Y:S01]  /*8150*/  IADD3 R20, R13, R11, RZ ;  /* 0x0000000b0d147210 */ /* 0x000fe20007ffe0ff */
[----:B------:R-:W-:Y:S01]  /*8160*/  IMAD.SHL.U32 R13, R100, 0x4, RZ ;  /* 0x00000004640d7824 */ /* 0x000fe200078e00ff */
[C---:B------:R-:W-:Y:S01]  /*8170*/  LEA R15, P0, R12.reuse, c[0x0][0x288], 0x1 ;  /* 0x0000a2000c0f7a11 */ /* 0x040fe200078008ff */
[----:B------:R1:W3:Y:S01]  /*8180*/  SHFL.IDX PT, R23, R21, RZ, 0x1c1f ;  /* 0x001c1fff15177589 */ /* 0x0002e200000e0000 */
[----:B------:R-:W-:Y:S02]  /*8190*/  CS2R R100, SRZ ;  /* 0x0000000000647805 */ /* 0x000fe4000001ff00 */
        /* <DEDUP_REMOVED lines=67> */
.L_x_2316:
[----:B--2---:R-:W-:Y:S05]  /*85d0*/  BSYNC B0 ;  /* 0x0000000000007941 */ /* 0x004fea0003800000 */
.L_x_2315:
        /* <DEDUP_REMOVED lines=129> */
.L_x_2318:
[----:B---3--:R-:W-:Y:S05]  /*8df0*/  BSYNC B0 ;  /* 0x0000000000007941 */ /* 0x008fea0003800000 */
.L_x_2317:
        /* <DEDUP_REMOVED lines=26> */
[----:B------:R-:W-:Y:S01]  /*8fa0*/  IMAD.MOV.U32 R8, RZ, RZ, R85 ;  /* 0x000000ffff087224 */ /* 0x000fe200078e0055 */
[----:B------:R-:W-:Y:S01]  /*8fb0*/  SHF.R.U32.HI R10, RZ, 0x3, R10 ;  /* 0x00000003ff0a7819 */ /* 0x000fe2000001160a */
[----:B------:R-:W-:Y:S01]  /*8fc0*/  BSSY B1, `(.L_x_2319) ;  /* 0x0000158000017945 */ /* 0x000fe20003800000 */
[----:B------:R-:W-:Y:S01]  /*8fd0*/  PRMT R30, R9, 0x7610, R30 ;  /* 0x00007610091e7816 */ /* 0x000fe2000000001e */
[----:B------:R-:W-:Y:S01]  /*8fe0*/  IMAD.MOV.U32 R9, RZ, RZ, R78 ;  /* 0x000000ffff097224 */ /* 0x000fe200078e004e */
[----:B------:R-:W-:Y:S01]  /*8ff0*/  LOP3.LUT R10, R77, R10, RZ, 0x3c, !PT ;  /* 0x0000000a4d0a7212 */ /* 0x000fe200078e3cff */
[----:B------:R-:W-:Y:S01]  /*9000*/  IMAD.MOV.U32 R23, RZ, RZ, R57 ;  /* 0x000000ffff177224 */ /* 0x000fe200078e0039 */
[----:B------:R-:W-:-:S02]  /*9010*/  PRMT R14, R19, 0x7610, R14 ;  /* 0x00007610130e7816 */ /* 0x000fc4000000000e */
[----:B------:R-:W-:Y:S01]  /*9020*/  PRMT R37, R9, 0x7610, R37 ;  /* 0x0000761009257816 */ /* 0x000fe20000000025 */
[----:B-1----:R-:W-:Y:S01]  /*9030*/  IMAD R18, R83, 0x200, R10 ;  /* 0x0000020053127824 */ /* 0x002fe200078e020a */
[----:B------:R-:W-:Y:S01]  /*9040*/  PRMT R44, R11, 0x7610, R44 ;  /* 0x000076100b2c7816 */ /* 0x000fe2000000002c */
[----:B------:R-:W-:Y:S01]  /*9050*/  IMAD.MOV.U32 R10, RZ, RZ, R51 ;  /* 0x000000ffff0a7224 */ /* 0x000fe200078e0033 */
[----:B------:R-:W-:Y:S01]  /*9060*/  PRMT R45, R8, 0x7610, R45 ;  /* 0x00007610082d7816 */ /* 0x000fe2000000002d */
[----:B------:R-:W-:Y:S01]  /*9070*/  IMAD.MOV.U32 R9, RZ, RZ, R40 ;  /* 0x000000ffff097224 */ /* 0x000fe200078e0028 */
[----:B------:R-:W-:Y:S01]  /*9080*/  IADD3 R12, R18, 0x20, RZ ;  /* 0x00000020120c7810 */ /* 0x000fe20007ffe0ff */
[----:B------:R-:W-:Y:S01]  /*9090*/  IMAD.MOV.U32 R11, RZ, RZ, R48 ;  /* 0x000000ffff0b7224 */ /* 0x000fe200078e0030 */
[----:B------:R-:W-:Y:S01]  /*90a0*/  PRMT R21, R10, 0x7610, R21 ;  /* 0x000076100a157816 */ /* 0x000fe20000000015 */
[----:B------:R-:W-:Y:S01]  /*90b0*/  IMAD.MOV.U32 R10, RZ, RZ, R69 ;  /* 0x000000ffff0a7224 */ /* 0x000fe200078e0045 */
[----:B------:R-:W-:Y:S01]  /*90c0*/  PRMT R15, R9, 0x7610, R15 ;  /* 0x00007610090f7816 */ /* 0x000fe2000000000f */
[----:B------:R-:W-:Y:S01]  /*90d0*/  IMAD.MOV.U32 R9, RZ, RZ, R56 ;  /* 0x000000ffff097224 */ /* 0x000fe200078e0038 */
[----:B------:R-:W-:-:S02]  /*90e0*/  @P0 IADD3 R12, R18, -0x20, RZ ;  /* 0xffffffe0120c0810 */ /* 0x000fc40007ffe0ff */
[----:B------:R-:W-:Y:S01]  /*90f0*/  PRMT R33, R10, 0x7610, R33 ;  /* 0x000076100a217816 */ /* 0x000fe20000000021 */
[----:B------:R-:W-:Y:S01]  /*9100*/  IMAD.MOV.U32 R10, RZ, RZ, R87 ;  /* 0x000000ffff0a7224 */ /* 0x000fe200078e0057 */
[----:B------:R-:W-:Y:S01]  /*9110*/  BAR.SYNC.DEFER_BLOCKING 0x0 ;  /* 0x0000000000007b1d */ /* 0x000fe20000010000 */
        /* <DEDUP_REMOVED lines=14> */
[----:B------:R-:W-:Y:S01]  /*9200*/  IMAD.MOV.U32 R10, RZ, RZ, R71 ;  /* 0x000000ffff0a7224 */ /* 0x000fe200078e0047 */
[----:B------:R-:W-:Y:S02]  /*9210*/  LEA R18, R18, 0x18100, 0x1 ;  /* 0x0001810012127811 */ /* 0x000fe400078e08ff */
[----:B------:R-:W-:Y:S02]  /*9220*/  LEA R12, R12, 0x18100, 0x1 ;  /* 0x000181000c0c7811 */ /* 0x000fe400078e08ff */
[----:B------:R-:W-:Y:S01]  /*9230*/  PRMT R38, R10, 0x7610, R38 ;  /* 0x000076100a267816 */ /* 0x000fe20000000026 */
        /* <DEDUP_REMOVED lines=50> */
.L_x_2322:
[----:B------:R-:W-:Y:S05]  /*9560*/  BSYNC B0 ;  /* 0x0000000000007941 */ /* 0x000fea0003800000 */
.L_x_2321:
        /* <DEDUP_REMOVED lines=50> */
.L_x_2324:
[----:B------:R-:W-:Y:S05]  /*9890*/  BSYNC B0 ;  /* 0x0000000000007941 */ /* 0x000fea0003800000 */
.L_x_2323:
        /* <DEDUP_REMOVED lines=41> */
[----:B------:R-:W-:Y:S01]  /*9b30*/  FFMA.FTZ R91, R99, R91, -R10 ;  /* 0x0000005b635b7223 */ /* 0x000fe2000001080a */
[----:B------:R-:W-:Y:S01]  /*9b40*/  F2FP.BF16.PACK_AB R10, R77, R88 ;  /* 0x000000584d0a723e */ /* 0x000fe200000010ff */
[----:B------:R-:W-:-:S02]  /*9b50*/  FFMA.FTZ R8, R99, R8, R98 ;  /* 0x0000000863087223 */ /* 0x000fc40000010062 */
[C---:B------:R-:W-:Y:S01]  /*9b60*/  FFMA.FTZ R90, R97.reuse, R90, -R11 ;  /* 0x0000005a615a7223 */ /* 0x040fe2000001080b */
[----:B------:R-:W-:Y:S01]  /*9b70*/  F2FP.BF16.PACK_AB R11, R96, R9 ;  /* 0x00000009600b723e */ /* 0x000fe200000010ff */
[----:B------:R-:W-:Y:S01]  /*9b80*/  FFMA.FTZ R105, R97, R76, R105 ;  /* 0x0000004c61697223 */ /* 0x000fe20000010069 */
[----:B------:R-:W-:-:S04]  /*9b90*/  F2FP.BF16.PACK_AB R8, R8, R91 ;  /* 0x0000005b0808723e */ /* 0x000fc800000010ff */
[----:B------:R-:W-:-:S05]  /*9ba0*/  F2FP.BF16.PACK_AB R9, R105, R90 ;  /* 0x0000005a6909723e */ /* 0x000fca00000010ff */
[----:B------:R1:W-:Y:S02]  /*9bb0*/  STS.128 [R18+0x4000], R8 ;  /* 0x0040000812007388 */ /* 0x0003e40000000c00 */
.L_x_2326:
[----:B------:R-:W-:Y:S05]  /*9bc0*/  BSYNC B0 ;  /* 0x0000000000007941 */ /* 0x000fea0003800000 */
.L_x_2325:
        /* <DEDUP_REMOVED lines=39> */
[-C--:B------:R-:W-:Y:S02]  /*9e40*/  FMUL.FTZ R90, R90, R75.reuse ;  /* 0x0000004b5a5a7220 */ /* 0x080fe40000410000 */
[-C--:B------:R-:W-:Y:S02]  /*9e50*/  FMUL.FTZ R97, R97, R74.reuse ;  /* 0x0000004a61617220 */ /* 0x080fe40000410000 */
        /* <DEDUP_REMOVED lines=9> */
.L_x_2328:
[----:B------:R-:W-:Y:S05]  /*9ef0*/  BSYNC B0 ;  /* 0x0000000000007941 */ /* 0x000fea0003800000 */
.L_x_2327:
        /* <DEDUP_REMOVED lines=50> */
.L_x_2330:
[----:B------:R-:W-:Y:S05]  /*a220*/  BSYNC B0 ;  /* 0x0000000000007941 */ /* 0x000fea0003800000 */
.L_x_2329:
        /* <DEDUP_REMOVED lines=49> */
.L_x_2320:
[----:B------:R-:W-:Y:S05]  /*a540*/  BSYNC B1 ;  /* 0x0000000000017941 */ /* 0x000fea0003800000 */
.L_x_2319:
        /* <DEDUP_REMOVED lines=52> */
.L_x_2333:
[----:B------:R-:W-:Y:S05]  /*a890*/  BSYNC B0 ;  /* 0x0000000000007941 */ /* 0x000fea0003800000 */
.L_x_2332:
        /* <DEDUP_REMOVED lines=50> */
.L_x_2335:
[----:B------:R-:W-:Y:S05]  /*abc0*/  BSYNC B0 ;  /* 0x0000000000007941 */ /* 0x000fea0003800000 */
.L_x_2334:
        /* <DEDUP_REMOVED lines=50> */
.L_x_2337:
[----:B------:R-:W-:Y:S05]  /*aef0*/  BSYNC B0 ;  /* 0x0000000000007941 */ /* 0x000fea0003800000 */
.L_x_2336:
        /* <DEDUP_REMOVED lines=50> */
.L_x_2339:
[----:B------:R-:W-:Y:S05]  /*b220*/  BSYNC B0 ;  /* 0x0000000000007941 */ /* 0x000fea0003800000 */
.L_x_2338:
        /* <DEDUP_REMOVED lines=50> */
.L_x_2341:
[----:B------:R-:W-:Y:S05]  /*b550*/  BSYNC B0 ;  /* 0x0000000000007941 */ /* 0x000fea0003800000 */
.L_x_2340:
        /* <DEDUP_REMOVED lines=50> */
.L_x_2314:
[----:B------:R-:W-:Y:S01]  /*b880*/  ISETP.NE.AND P0, PT, R193, 0x1, PT ;  /* 0x00000001c100780c */ /* 0x000fe20003f05270 */
        /* <DEDUP_REMOVED lines=23> */
[----:B------:R-:W-:Y:S01]  /*ba00*/  IMAD R11, R10, c[0x0][0x294], R11 ;  /* 0x0000a5000a0b7a24 */ /* 0x000fe200078e020b */
[----:B------:R1:W2:Y:S02]  /*ba10*/  SHFL.IDX PT, R20, R14, RZ, 0x1c1f ;  /* 0x001c1fff0e147589 */ /* 0x0002a400000e0000 */
[----:B------:R-:W-:Y:S02]  /*ba20*/  IADD3 R19, R17, R19, RZ ;  /* 0x0000001311137210 */ /* 0x000fe40007ffe0ff */
[----:B------:R-:W-:-:S02]  /*ba30*/  MOV R17, R13 ;  /* 0x0000000d00117202 */ /* 0x000fc40000000f00 */
        /* <DEDUP_REMOVED lines=46> */
.L_x_2343:
[----:B--2---:R-:W-:Y:S05]  /*bd20*/  BSYNC B0 ;  /* 0x0000000000007941 */ /* 0x004fea0003800000 */
.L_x_2342:
        /* <DEDUP_REMOVED lines=102> */
.L_x_2345:
[----:B--2-4-:R-:W-:Y:S05]  /*c390*/  BSYNC B0 ;  /* 0x0000000000007941 */ /* 0x014fea0003800000 */
.L_x_2344:
        /* <DEDUP_REMOVED lines=168> */
.L_x_2349:
[----:B------:R-:W-:Y:S05]  /*ce20*/  BSYNC B0 ;  /* 0x0000000000007941 */ /* 0x000fea0003800000 */
.L_x_2348:
        /* <DEDUP_REMOVED lines=28> */
[--C-:B------:R-:W-:Y:S01]  /*cff0*/  SHF.R.U64 R57, R58, 0x10, R59.reuse ;  /* 0x000000103a397819 */ /* 0x100fe2000000123b */
        /* <DEDUP_REMOVED lines=93> */
.L_x_2351:
[----:B------:R-:W-:Y:S05]  /*d5d0*/  BSYNC B0 ;  /* 0x0000000000007941 */ /* 0x000fea0003800000 */
.L_x_2350:
        /* <DEDUP_REMOVED lines=121> */
.L_x_2347:
[----:B------:R-:W-:Y:S05]  /*dd70*/  BSYNC B1 ;  /* 0x0000000000017941 */ /* 0x000fea0003800000 */
.L_x_2346:
        /* <DEDUP_REMOVED lines=119> */
.L_x_2353:
[----:B------:R-:W-:Y:S05]  /*e4f0*/  BSYNC B0 ;  /* 0x0000000000007941 */ /* 0x000fea0003800000 */
.L_x_2352:
        /* <DEDUP_REMOVED lines=50> */
[----:B------:R-:W-:Y:S02]  /*e820*/  PRMT R90, R90, 0x5410, R39 ;  /* 0x000054105a5a7816 */ /* 0x000fe40000000027 */
[----:B------:R-:W-:Y:S02]  /*e830*/  LOP3.LUT R42, R87, 0xffff0000, RZ, 0xc0, !PT ;  /* 0xffff0000572a7812 */ /* 0x000fe400078ec0ff */
        /* <DEDUP_REMOVED lines=40> */
[----:B------:R-:W-:-:S02]  /*eac0*/  FFMA.FTZ R28, R13, R28, -R8 ;  /* 0x0000001c0d1c7223 */ /* 0x000fc40000010808 */
[----:B------:R-:W-:Y:S02]  /*ead0*/  IMAD.U32 R41, R90, 0x10000, RZ ;  /* 0x000100005a297824 */ /* 0x000fe400078e00ff */
[----:B------:R-:W-:Y:S02]  /*eae0*/  FFMA.FTZ R42, R13, R42, R34 ;  /* 0x0000002a0d2a7223 */ /* 0x000fe40000010022 */
[C---:B------:R-:W-:Y:S01]  /*eaf0*/  IMAD.U32 R30, R14.reuse, 0x10000, RZ ;  /* 0x000100000e1e7824 */ /* 0x040fe200078e00ff */
[----:B------:R-:W-:Y:S01]  /*eb00*/  LOP3.LUT R14, R14, 0xffff0000, RZ, 0xc0, !PT ;  /* 0xffff00000e0e7812 */ /* 0x000fe200078ec0ff */
[C---:B------:R-:W-:Y:S02]  /*eb10*/  FMUL.FTZ R13, R39.reuse, R12 ;  /* 0x0000000c270d7220 */ /* 0x040fe40000410000 */
[-C--:B------:R-:W-:Y:S02]  /*eb20*/  FMUL.FTZ R39, R39, R41.reuse ;  /* 0x0000002927277220 */ /* 0x080fe40000410000 */
[----:B------:R-:W-:Y:S01]  /*eb30*/  FFMA.FTZ R41, R30, R41, -R13 ;  /* 0x000000291e297223 */ /* 0x000fe2000001080d */
[----:B------:R-:W-:Y:S01]  /*eb40*/  LOP3.LUT R13, R90, 0xffff0000, RZ, 0xc0, !PT ;  /* 0xffff00005a0d7812 */ /* 0x000fe200078ec0ff */
[----:B------:R-:W-:-:S02]  /*eb50*/  FMUL.FTZ R8, R40, R78 ;  /* 0x0000004e28087220 */ /* 0x000fc40000410000 */
[----:B------:R-:W-:Y:S02]  /*eb60*/  FMUL.FTZ R40, R40, R86 ;  /* 0x0000005628287220 */ /* 0x000fe40000410000 */
[----:B------:R-:W-:Y:S02]  /*eb70*/  FFMA.FTZ R39, R30, R12, R39 ;  /* 0x0000000c1e277223 */ /* 0x000fe40000010027 */
[----:B------:R-:W-:Y:S02]  /*eb80*/  FFMA.FTZ R86, R31, R86, -R8 ;  /* 0x000000561f567223 */ /* 0x000fe40000010808 */
        /* <DEDUP_REMOVED lines=19> */
.L_x_2355:
[----:B------:R-:W-:Y:S05]  /*ecc0*/  BSYNC B0 ;  /* 0x0000000000007941 */ /* 0x000fea0003800000 */
.L_x_2354:
        /* <DEDUP_REMOVED lines=123> */
.L_x_2331:
[----:B------:R-:W-:Y:S05]  /*f480*/  BSYNC B2 ;  /* 0x0000000000027941 */ /* 0x000fea0003800000 */
.L_x_2313:
[----:B------:R-:W-:-:S04]  /*f490*/  DEPBAR.LE SB0, 0x2 ;  /* 0x000080800000791a */ /* 0x000fc80000000000 */
[----:B------:R-:W-:Y:S01]  /*f4a0*/  IMAD.SHL.U32 R56, R0, 0x2, RZ ;  /* 0x0000000200387824 */ /* 0x000fe200078e00ff */
[----:B------:R-:W-:Y:S01]  /*f4b0*/  BAR.SYNC.DEFER_BLOCKING 0x0 ;  /* 0x0000000000007b1d */ /* 0x000fe20000010000 */
[----:B------:R-:W-:Y:S01]  /*f4c0*/  IMAD.SHL.U32 R190, R5, 0x2, RZ ;  /* 0x0000000205be7824 */ /* 0x000fe200078e00ff */
[----:B-1----:R-:W-:Y:S01]  /*f4d0*/  @P2 IADD3 R9, R145, -0x2, RZ ;  /* 0xfffffffe91092810 */ /* 0x002fe20007ffe0ff */
[----:B------:R-:W-:Y:S01]  /*f4e0*/  IMAD.MOV.U32 R191, RZ, RZ, 0x20 ;  /* 0x00000020ffbf7424 */ /* 0x000fe200078e00ff */
[----:B------:R-:W-:Y:S01]  /*f4f0*/  LOP3.LUT P3, RZ, R135, 0x2, RZ, 0xc0, !PT ;  /* 0x0000000287ff7812 */ /* 0x000fe2000786c0ff */
[----:B------:R-:W-:Y:S01]  /*f500*/  IMAD.SHL.U32 R189, R2, 0x2, RZ ;  /* 0x0000000202bd7824 */ /* 0x000fe200078e00ff */
[----:B------:R-:W-:Y:S01]  /*f510*/  @P2 SHF.R.S32.HI R8, RZ, 0x1f, R9 ;  /* 0x0000001fff082819 */ /* 0x000fe20000011409 */
[----:B------:R-:W-:Y:S01]  /*f520*/  @P2 IMAD R26, R26, R9, RZ ;  /* 0x000000091a1a2224 */ /* 0x000fe200078e02ff */
[----:B------:R-:W-:Y:S01]  /*f530*/  LEA R192, R0, 0x18100, 0x1 ;  /* 0x0001810000c07811 */ /* 0x000fe200078e08ff */
[-C--:B--2---:R-:W-:Y:S01]  /*f540*/  @P2 IMAD.WIDE.U32 R10, R9, R27.reuse, R210 ;  /* 0x0000001b090a2225 */ /* 0x084fe200078e00d2 */
[----:B------:R-:W-:Y:S01]  /*f550*/  SEL R191, R191, 0xffffffe0, !P3 ;  /* 0xffffffe0bfbf7807 */ /* 0x000fe20005800000 */
[----:B------:R-:W-:Y:S01]  /*f560*/  ULDC UR4, c[0x0][0x324] ;  /* 0x0000c90000047ab9 */ /* 0x000fe20000000800 */
[----:B------:R-:W-:Y:S01]  /*f570*/  ISETP.GE.AND P3, PT, R195, 0x1, PT ;  /* 0x00000001c300780c */ /* 0x000fe20003f66270 */
[----:B------:R-:W-:Y:S01]  /*f580*/  @P2 IMAD R8, R8, R27, R26 ;  /* 0x0000001b08082224 */ /* 0x000fe200078e021a */
[----:B------:R-:W-:Y:S01]  /*f590*/  @P2 LEA R48, P0, R10, c[0x0][0x1f8], 0x1 ;  /* 0x00007e000a302a11 */ /* 0x000fe200078008ff */
[----:B------:R-:W-:Y:S01]  /*f5a0*/  IMAD.IADD R188, R192, 0x1, R189 ;  /* 0x00000001c0bc7824 */ /* 0x000fe200078e02bd */
[----:B------:R-:W-:Y:S01]  /*f5b0*/  ULOP3.LUT UR4, URZ, UR4, URZ, 0x33, !UPT ;  /* 0x000000043f047292 */ /* 0x000fe2000f8e333f */
[----:B------:R-:W-:-:S02]  /*f5c0*/  @P2 IMAD.IADD R8, R11, 0x1, R8 ;  /* 0x000000010b082824 */ /* 0x000fc400078e0208 */
[----:B------:R-:W-:Y:S02]  /*f5d0*/  IMAD.IADD R5, R190, 0x1, R191 ;  /* 0x00000001be057824 */ /* 0x000fe400078e02bf */
[----:B------:R-:W-:Y:S01]  /*f5e0*/  IMAD.MOV.U32 R134, RZ, RZ, 0x40 ;  /* 0x00000040ff867424 */ /* 0x000fe200078e00ff */
[----:B------:R-:W-:Y:S01]  /*f5f0*/  @P2 LEA.HI.X R49, R10, c[0x0][0x1fc], R8, 0x1, P0 ;  /* 0x00007f000a312a11 */ /* 0x000fe200000f0c08 */
[----:B------:R-:W-:Y:S01]  /*f600*/  IMAD R187, R3, 0x2, R192 ;  /* 0x0000000203bb7824 */ /* 0x000fe200078e02c0 */
[----:B------:R-:W-:Y:S01]  /*f610*/  LDSM.16.M88.4 R56, [R56+0x18100] ;  /* 0x018100003838783b */ /* 0x000fe20000000200 */
[----:B------:R-:W-:Y:S01]  /*f620*/  @P2 IADD3 R76, P0, R25, R48, RZ ;  /* 0x00000030194c2210 */ /* 0x000fe20007f1e0ff */
[----:B------:R-:W-:Y:S01]  /*f630*/  IMAD R186, R3, 0x2, R188 ;  /* 0x0000000203ba7824 */ /* 0x000fe200078e02bc */
[----:B------:R-:W-:Y:S01]  /*f640*/  SEL R134, R134, 0xffffffc0, !P1 ;  /* 0xffffffc086867807 */ /* 0x000fe20004800000 */
[----:B------:R-:W1:Y:S02]  /*f650*/  LDSM.16.M88.4 R28, [R190+0xc100] ;  /* 0x00c10000be1c783b */ /* 0x000e640000000200 */
[----:B------:R-:W-:-:S02]  /*f660*/  @P2 IMAD.X R77, R24, 0x1, R49, P0 ;  /* 0x00000001184d2824 */ /* 0x000fc400000e0631 */
[----:B------:R-:W2:Y:S01]  /*f670*/  LDSM.16.M88.4 R20, [R190+0xc900] ;  /* 0x00c90000be14783b */ /* 0x000ea20000000200 */
[----:B------:R-:W-:Y:S02]  /*f680*/  IMAD.IADD R2, R190, 0x1, R134 ;  /* 0x00000001be027824 */ /* 0x000fe400078e0286 */
[----:B------:R-:W-:Y:S01]  /*f690*/  IMAD.IADD R0, R134, 0x1, R5 ;  /* 0x0000000186007824 */ /* 0x000fe200078e0205 */
[----:B------:R-:W3:Y:S04]  /*f6a0*/  LDSM.16.M88.4 R64, [R190+0xd100] ;  /* 0x00d10000be40783b */ /* 0x000ee80000000200 */
[----:B------:R-:W4:Y:S04]  /*f6b0*/  LDSM.16.M88.4 R40, [R190+0xd900] ;  /* 0x00d90000be28783b */ /* 0x000f280000000200 */
[----:B------:R-:W-:Y:S04]  /*f6c0*/  LDSM.16.M88.4 R12, [R188] ;  /* 0x00000000bc0c783b */ /* 0x000fe80000000200 */
[----:B------:R-:W5:Y:S04]  /*f6d0*/  LDSM.16.M88.4 R8, [R5+0xc100] ;  /* 0x00c100000508783b */ /* 0x000f680000000200 */
[----:B------:R-:W3:Y:S04]  /*f6e0*/  LDSM.16.M88.4 R44, [R5+0xc900] ;  /* 0x00c90000052c783b */ /* 0x000ee80000000200 */
[----:B------:R-:W4:Y:S01]  /*f6f0*/  LDSM.16.M88.4 R36, [R5+0xd100] ;  /* 0x00d100000524783b */ /* 0x000f220000000200 */
[C---:B-1----:R-:W-:Y:S08]  /*f700*/  HMMA.16816.F32.BF16 R32, R56.reuse, R28, RZ ;  /* 0x0000001c3820723c */ /* 0x042ff000000418ff */
[C---:B------:R-:W-:Y:S08]  /*f710*/  HMMA.16816.F32.BF16 R28, R56.reuse, R30, RZ ;  /* 0x0000001e381c723c */ /* 0x040ff000000418ff */
[C---:B--2---:R-:W-:Y:S08]  /*f720*/  HMMA.16816.F32.BF16 R24, R56.reuse, R20, RZ ;  /* 0x000000143818723c */ /* 0x044ff000000418ff */
[C---:B---3--:R-:W-:Y:S08]  /*f730*/  HMMA.16816.F32.BF16 R16, R56.reuse, R64, RZ ;  /* 0x000000403810723c */ /* 0x048ff000000418ff */
[C---:B------:R-:W-:Y:S08]  /*f740*/  HMMA.16816.F32.BF16 R20, R56.reuse, R22, RZ ;  /* 0x000000163814723c */ /* 0x040ff000000418ff */
[C---:B------:R-:W-:Y:S08]  /*f750*/  HMMA.16816.F32.BF16 R64, R56.reuse, R66, RZ ;  /* 0x000000423840723c */ /* 0x040ff000000418ff */
[C---:B----4-:R-:W-:Y:S08]  /*f760*/  HMMA.16816.F32.BF16 R60, R56.reuse, R40, RZ ;  /* 0x00000028383c723c */ /* 0x050ff000000418ff */
[----:B------:R-:W-:Y:S01]  /*f770*/  HMMA.16816.F32.BF16 R56, R56, R42, RZ ;  /* 0x0000002a3838723c */ /* 0x000fe200000418ff */
[----:B------:R-:W1:Y:S04]  /*f780*/  LDSM.16.M88.4 R40, [R5+0xd900] ;  /* 0x00d900000528783b */ /* 0x000e680000000200 */
[----:B------:R-:W-:Y:S01]  /*f790*/  @!PT LDS RZ, [RZ] ;  /* 0x00000000fffff984 */ /* 0x000fe20000000800 */
[----:B------:R-:W-:Y:S01]  /*f7a0*/  @!PT LDS RZ, [RZ] ;  /* 0x00000000fffff984 */ /* 0x000fe20000000800 */
[----:B------:R-:W-:Y:S01]  /*f7b0*/  @!PT LDS RZ, [RZ] ;  /* 0x00000000fffff984 */ /* 0x000fe20000000800 */
[----:B------:R2:W-:Y:S03]  /*f7c0*/  @P2 LDGSTS.E.BYPASS.LTC128B.128 [R144+0x6100], [R48.64], !P5 ;  /* 0x0610000030902fae */ /* 0x0005e6000e901d46 */
[C---:B-----5:R-:W-:Y:S01]  /*f7d0*/  HMMA.16816.F32.BF16 R32, R12.reuse, R8, R32 ;  /* 0x000000080c20723c */ /* 0x060fe20000041820 */
[----:B------:R2:W-:Y:S04]  /*f7e0*/  @P2 LDGSTS.E.BYPASS.LTC128B.128 [R144+0x8100], [R48.64+0x80], !P4 ;  /* 0x0810008030902fae */ /* 0x0005e8000e101d46 */
[----:B------:R2:W-:Y:S03]  /*f7f0*/  @P2 LDGSTS.E.BYPASS.LTC128B.128 [R144+0xa100], [R48.64+0x100], !P6 ;  /* 0x0a10010030902fae */ /* 0x0005e6000f101d46 */
[C---:B------:R-:W-:Y:S01]  /*f800*/  HMMA.16816.F32.BF16 R28, R12.reuse, R10, R28 ;  /* 0x0000000a0c1c723c */ /* 0x040fe2000004181c */
[----:B------:R3:W-:Y:S04]  /*f810*/  @P2 LDGSTS.E.BYPASS.LTC128B.128 [R144+0x7100], [R76.64], !P5 ;  /* 0x071000004c902fae */ /* 0x0007e8000e901d46 */
[----:B------:R3:W-:Y:S03]  /*f820*/  @P2 LDGSTS.E.BYPASS.LTC128B.128 [R144+0x9100], [R76.64+0x80], !P4 ;  /* 0x091000804c902fae */ /* 0x0007e6000e101d46 */
[----:B------:R-:W-:Y:S01]  /*f830*/  HMMA.16816.F32.BF16 R24, R12, R44, R24 ;  /* 0x0000002c0c18723c */ /* 0x000fe20000041818 */
[----:B------:R3:W-:Y:S01]  /*f840*/  @P2 LDGSTS.E.BYPASS.LTC128B.128 [R144+0xb100], [R76.64+0x100], !P6 ;  /* 0x0b1001004c902fae */ /* 0x0007e2000f101d46 */
[----:B------:R-:W-:-:S03]  /*f850*/  ISETP.NE.AND P2, PT, R193, 0x1, PT ;  /* 0x00000001c100780c */ /* 0x000fc60003f45270 */
        /* <DEDUP_REMOVED lines=100> */
[C---:B-1----:R-:W-:Y:S08]  /*fea0*/  HMMA.16816.F32.BF16 R32, R72.reuse, R12, R32 ;  /* 0x0000000c4820723c */ /* 0x042ff00000041820 */
[C---:B------:R-:W-:Y:S01]  /*feb0*/  HMMA.16816.F32.BF16 R28, R72.reuse, R14, R28 ;  /* 0x0000000e481c723c */ /* 0x040fe2000004181c */
[----:B------:R-:W-:Y:S07]  /*fec0*/  LDSM.16.M88.4 R12, [R0+0x10100] ;  /* 0x01010000000c783b */ /* 0x000fee0000000200 */
[C---:B---3--:R-:W-:Y:S08]  /*fed0*/  HMMA.16816.F32.BF16 R24, R72.reuse, R8, R24 ;  /* 0x000000084818723c */ /* 0x048ff00000041818 */
[----:B------:R-:W-:Y:S01]  /*fee0*/  HMMA.16816.F32.BF16 R20, R72, R10, R20 ;  /* 0x0000000a4814723c */ /* 0x000fe20000041814 */
[----:B------:R-:W1:Y:S07]  /*fef0*/  LDSM.16.M88.4 R8, [R186+0x8000] ;  /* 0x00800000ba08783b */ /* 0x000e6e0000000200 */
[C---:B------:R-:W-:Y:S08]  /*ff00*/  HMMA.16816.F32.BF16 R60, R36.reuse, R40, R60 ;  /* 0x00000028243c723c */ /* 0x040ff0000004183c */
[C---:B------:R-:W-:Y:S01]  /*ff10*/  HMMA.16816.F32.BF16 R56, R36.reuse, R42, R56 ;  /* 0x0000002a2438723c */ /* 0x040fe20000041838 */
[----:B------:R-:W-:Y:S07]  /*ff20*/  LDSM.16.M88.4 R40, [R2+0x11100] ;  /* 0x011100000228783b */ /* 0x000fee0000000200 */
[C---:B------:R-:W-:Y:S08]  /*ff30*/  HMMA.16816.F32.BF16 R16, R36.reuse, R44, R16 ;  /* 0x0000002c2410723c */ /* 0x040ff00000041810 */
[----:B------:R-:W-:Y:S01]  /*ff40*/  HMMA.16816.F32.BF16 R64, R36, R46, R64 ;  /* 0x0000002e2440723c */ /* 0x000fe20000041840 */
[----:B------:R-:W3:Y:S04]  /*ff50*/  LDSM.16.M88.4 R44, [R2+0x10900] ;  /* 0x01090000022c783b */ /* 0x000ee80000000200 */
[----:B------:R4:W5:Y:S03]  /*ff60*/  LDSM.16.M88.4 R36, [R2+0x11900] ;  /* 0x011900000224783b */ /* 0x0009660000000200 */
[----:B--2---:R-:W-:Y:S08]  /*ff70*/  HMMA.16816.F32.BF16 R32, R52, R48, R32 ;  /* 0x000000303420723c */ /* 0x004ff00000041820 */
[C---:B------:R-:W-:Y:S08]  /*ff80*/  HMMA.16816.F32.BF16 R60, R72.reuse, R68, R60 ;  /* 0x00000044483c723c */ /* 0x040ff0000004183c */
[----:B------:R-:W-:Y:S01]  /*ff90*/  HMMA.16816.F32.BF16 R56, R72, R70, R56 ;  /* 0x000000464838723c */ /* 0x000fe20000041838 */
[----:B------:R-:W2:Y:S01]  /*ffa0*/  LDSM.16.M88.4 R68, [R0+0x10900] ;  /* 0x010900000044783b */ /* 0x000ea20000000200 */
[----:B----4-:R-:W-:-:S06]  /*ffb0*/  LOP3.LUT R2, R82, 0xffffffe0, RZ, 0xc0, !PT ;  /* 0xffffffe052027812 */ /* 0x010fcc00078ec0ff */
[----:B------:R-:W-:Y:S01]  /*ffc0*/  HMMA.16816.F32.BF16 R28, R52, R50, R28 ;  /* 0x00000032341c723c */ /* 0x000fe2000004181c */
[----:B------:R-:W-:-:S07]  /*ffd0*/  IMAD.IADD R2, R89, 0x1, -R2 ;  /* 0x0000000159027824 */ /* 0x000fce00078e0a02 */
[C---:B------:R-:W-:Y:S08]  /*ffe0*/  HMMA.16816.F32.BF16 R16, R72.reuse, R76, R16 ;  /* 0x0000004c4810723c */ /* 0x040ff00000041810 */
[----:B------:R-:W-:Y:S08]  /*fff0*/  HMMA.16816.F32.BF16 R64, R72, R78, R64 ;  /* 0x0000004e4840723c */ /* 0x000ff00000041840 */
[----:B-1----:R-:W-:Y:S07]  /*10000*/  HMMA.16816.F32.BF16 R32, R8, R12, R32 ;  /* 0x0000000c0820723c */ /* 0x002fee0000041820 */
[----:B------:R-:W-:Y:S01]  /*10010*/  LEA.HI R12, R80, R89, RZ, 0x2 ;  /* 0x00000059500c7211 */ /* 0x000fe200078f10ff */
[----:B---3--:R-:W-:Y:S01]  /*10020*/  HMMA.16816.F32.BF16 R24, R52, R44, R24 ;  /* 0x0000002c3418723c */ /* 0x008fe20000041818 */
[----:B------:R-:W-:-:S02]  /*10030*/  SHF.R.S32.HI R13, RZ, 0x1f, R2 ;  /* 0x0000001fff0d7819 */ /* 0x000fc40000011402 */
[----:B------:R-:W-:-:S04]  /*10040*/  LOP3.LUT R12, R12, 0xfffffffc, RZ, 0xc0, !PT ;  /* 0xfffffffc0c0c7812 */ /* 0x000fc800078ec0ff */
[----:B------:R-:W-:Y:S01]  /*10050*/  SHF.R.S32.HI R44, RZ, 0x1f, R83 ;  /* 0x0000001fff2c7819 */ /* 0x000fe20000011453 */
[----:B------:R-:W-:Y:S01]  /*10060*/  IMAD.IADD R89, R89, 0x1, -R12 ;  /* 0x0000000159597824 */ /* 0x000fe200078e0a0c */
[----:B-----5:R-:W-:Y:S01]  /*10070*/  HMMA.16816.F32.BF16 R60, R52, R36, R60 ;  /* 0x00000024343c723c */ /* 0x020fe2000004183c */
[----:B------:R-:W-:Y:S02]  /*10080*/  LEA.HI R12, R13, R2, RZ, 0x2 ;  /* 0x000000020d0c7211 */ /* 0x000fe400078f10ff */
[----:B------:R-:W-:Y:S02]  /*10090*/  LEA.HI R5, R44, R83, RZ, 0x3 ;  /* 0x000000532c057211 */ /* 0x000fe400078f18ff */
[----:B------:R-:W-:-:S03]  /*100a0*/  LOP3.LUT R213, R12, 0x7ffffffc, RZ, 0xc0, !PT ;  /* 0x7ffffffc0cd57812 */ /* 0x000fc600078ec0ff */
[----:B------:R-:W-:Y:S01]  /*100b0*/  HMMA.16816.F32.BF16 R56, R52, R38, R56 ;  /* 0x000000263438723c */ /* 0x000fe20000041838 */
[----:B------:R-:W1:Y:S01]  /*100c0*/  LDSM.16.M88.4 R36, [R0+0x11900] ;  /* 0x011900000024783b */ /* 0x000e620000000200 */
[----:B------:R-:W-:-:S04]  /*100d0*/  IMAD.IADD R213, R2, 0x1, -R213 ;  /* 0x0000000102d57824 */ /* 0x000fc800078e0ad5 */
[----:B------:R-:W-:Y:S02]  /*100e0*/  IMAD.SHL.U32 R213, R213, 0x2, RZ ;  /* 0x00000002d5d57824 */ /* 0x000fe400078e00ff */
[----:B------:R-:W-:Y:S03]  /*100f0*/  HMMA.16816.F32.BF16 R28, R8, R14, R28 ;  /* 0x0000000e081c723c */ /* 0x000fe6000004181c */
[----:B------:R-:W-:-:S04]  /*10100*/  IADD3 R2, -R213, R194, -R81 ;  /* 0x000000c2d5027210 */ /* 0x000fc80007ffe951 */
[----:B------:R-:W-:Y:S01]  /*10110*/  LOP3.LUT R14, R5, 0xffffff8, RZ, 0xc0, !PT ;  /* 0x0ffffff8050e7812 */ /* 0x000fe200078ec0ff */
[----:B------:R-:W-:Y:S01]  /*10120*/  HMMA.16816.F32.BF16 R16, R52, R40, R16 ;  /* 0x000000283410723c */ /* 0x000fe20000041810 */
[----:B------:R-:W-:-:S03]  /*10130*/  LEA.HI R5, R89, R89, RZ, 0x1 ;  /* 0x0000005959057211 */ /* 0x000fc600078f08ff */
[----:B------:R-:W-:Y:S01]  /*10140*/  IMAD.IADD R83, R83, 0x1, -R14 ;  /* 0x0000000153537824 */ /* 0x000fe200078e0a0e */
[----:B------:R-:W-:-:S03]  /*10150*/  LOP3.LUT R212, R5, 0x1ffffffe, RZ, 0xc0, !PT ;  /* 0x1ffffffe05d47812 */ /* 0x000fc600078ec0ff */
[----:B------:R-:W-:Y:S01]  /*10160*/  HMMA.16816.F32.BF16 R64, R52, R42, R64 ;  /* 0x0000002a3440723c */ /* 0x000fe20000041840 */
[----:B------:R3:W4:Y:S01]  /*10170*/  LDSM.16.M88.4 R40, [R0+0x11100] ;  /* 0x011100000028783b */ /* 0x0007220000000200 */
[----:B------:R-:W-:-:S06]  /*10180*/  IMAD.IADD R212, R89, 0x1, -R212 ;  /* 0x0000000159d47824 */ /* 0x000fcc00078e0ad4 */
[----:B------:R-:W-:Y:S08]  /*10190*/  HMMA.16816.F32.BF16 R20, R52, R46, R20 ;  /* 0x0000002e3414723c */ /* 0x000ff00000041814 */
[----:B--2---:R-:W-:Y:S01]  /*101a0*/  HMMA.16816.F32.BF16 R24, R8, R68, R24 ;  /* 0x000000440818723c */ /* 0x004fe20000041818 */
[----:B---3--:R-:W-:-:S07]  /*101b0*/  LEA.HI.SX32 R0, R12, R133, 0x1e ;  /* 0x000000850c007211 */ /* 0x008fce00078ff2ff */
[----:B-1----:R-:W-:Y:S01]  /*101c0*/  HMMA.16816.F32.BF16 R60, R8, R36, R60 ;  /* 0x00000024083c723c */ /* 0x002fe2000004183c */
[----:B------:R-:W-:-:S06]  /*101d0*/  IMAD R83, R83, 0x10, R0 ;  /* 0x0000001053537824 */ /* 0x000fcc00078e0200 */
[----:B------:R-:W-:Y:S01]  /*101e0*/  IADD3 R36, R194, 0x1, -R81 ;  /* 0x00000001c2247810 */ /* 0x000fe20007ffe851 */
[----:B------:R-:W-:Y:S01]  /*101f0*/  IMAD R212, R212, 0x8, R83 ;  /* 0x00000008d4d47824 */ /* 0x000fe200078e0253 */
[----:B------:R-:W-:Y:S02]  /*10200*/  HMMA.16816.F32.BF16 R56, R8, R38, R56 ;  /* 0x000000260838723c */ /* 0x000fe40000041838 */
[----:B------:R-:W-:Y:S01]  /*10210*/  IADD3 R36, -R199, R36, -R213 ;  /* 0x00000024c7247210 */ /* 0x000fe20007ffe9d5 */
[----:B------:R-:W-:-:S04]  /*10220*/  @P2 IMAD.HI.U32 R5, R212, c[0x0][0x2c8], RZ ;  /* 0x0000b200d4052a27 */ /* 0x000fc800078e00ff */
[----:B------:R-:W-:Y:S01]  /*10230*/  IMAD.MOV.U32 R0, RZ, RZ, R212 ;  /* 0x000000ffff007224 */ /* 0x000fe200078e00d4 */
[----:B------:R-:W-:Y:S01]  /*10240*/  @P2 SHF.R.U32.HI R0, RZ, c[0x0][0x2cc], R5 ;  /* 0x0000b300ff002a19 */ /* 0x000fe20000011605 */
[C---:B------:R-:W-:Y:S01]  /*10250*/  HMMA.16816.F32.BF16 R20, R8.reuse, R70, R20 ;  /* 0x000000460814723c */ /* 0x040fe20000041814 */
[C---:B------:R-:W-:Y:S02]  /*10260*/  IADD3 R38, R36.reuse, c[0x0][0x328], RZ ;  /* 0x0000ca0024267a10 */ /* 0x040fe40007ffe0ff */
[----:B------:R-:W-:Y:S01]  /*10270*/  IADD3 R36, R36, UR4, RZ ;  /* 0x0000000424247c10 */ /* 0x000fe2000fffe0ff */
[----:B------:R-:W1:Y:S04]  /*10280*/  SHFL.IDX PT, R5, R0, RZ, 0x1c1f ;  /* 0x001c1fff00057589 */ /* 0x000e6800000e0000 */
[C---:B----4-:R-:W-:Y:S08]  /*10290*/  HMMA.16816.F32.BF16 R16, R8.reuse, R40, R16 ;  /* 0x000000280810723c */ /* 0x050ff00000041810 */
[----:B------:R-:W-:Y:S07]  /*102a0*/  HMMA.16816.F32.BF16 R64, R8, R42, R64 ;  /* 0x0000002a0840723c */ /* 0x000fee0000041840 */
[----:B-1----:R-:W-:-:S02]  /*102b0*/  IMAD.IADD R11, R38, 0x1, R5 ;  /* 0x00000001260b7824 */ /* 0x002fc400078e0205 */
        /* <DEDUP_REMOVED lines=14> */
.L_x_2358:
[----:B------:R-:W-:-:S04]  /*103a0*/  MOV R5, c[0x0][0x32c] ;  /* 0x0000cb0000057a02 */ /* 0x000fc80000000f00 */
[----:B------:R-:W-:-:S13]  /*103b0*/  ISETP.NE.AND P0, PT, R5, 0x1, PT ;  /* 0x000000010500780c */ /* 0x000fda0003f05270 */
[----:B------:R-:W-:-:S05]  /*103c0*/  @P0 IMAD.HI.U32 R5, R8, c[0x0][0x330], RZ ;  /* 0x0000cc0008050a27 */ /* 0x000fca00078e00ff */
[----:B------:R-:W-:Y:S02]  /*103d0*/  @P0 SHF.R.U32.HI R8, RZ, c[0x0][0x334], R5 ;  /* 0x0000cd00ff080a19 */ /* 0x000fe40000011605 */
.L_x_2359:
[----:B------:R-:W-:Y:S05]  /*103e0*/  BSYNC B0 ;  /* 0x0000000000007941 */ /* 0x000fea0003800000 */
.L_x_2357:
[----:B------:R-:W-:-:S04]  /*103f0*/  IMAD R10, R8, c[0x0][0x32c], -R81 ;  /* 0x0000cb00080a7a24 */ /* 0x000fc800078e0a51 */
[----:B------:R-:W-:-:S05]  /*10400*/  IMAD.IADD R10, R10, 0x1, -R213 ;  /* 0x000000010a0a7824 */ /* 0x000fca00078e0ad5 */
[----:B------:R-:W-:Y:S02]  /*10410*/  IADD3 R8, R10, c[0x0][0x32c], RZ ;  /* 0x0000cb000a087a10 */ /* 0x000fe40007ffe0ff */
[----:B------:R-:W-:Y:S02]  /*10420*/  IMNMX R9, R9, R10, !PT ;  /* 0x0000000a09097217 */ /* 0x000fe40007800200 */
[----:B------:R-:W-:Y:S02]  /*10430*/  IMNMX R11, R11, R8, PT ;  /* 0x000000080b0b7217 */ /* 0x000fe40003800200 */
.L_x_2356:
[----:B------:R-:W-:Y:S01]  /*10440*/  ISETP.GT.AND P1, PT, R145, RZ, PT ;  /* 0x000000ff9100720c */ /* 0x000fe20003f24270 */
[----:B------:R-:W1:Y:S03]  /*10450*/  SHFL.IDX PT, R5, R0, 0x1, 0x1c1f ;  /* 0x003c1f0000057f89 */ /* 0x000e6600000e0000 */
[----:B------:R-:W-:-:S04]  /*10460*/  ISETP.GT.AND P0, PT, R9, RZ, P1 ;  /* 0x000000ff0900720c */ /* 0x000fc80000f04270 */
[----:B------:R-:W-:-:S04]  /*10470*/  ISETP.LT.OR P0, PT, R11, 0x1, P0 ;  /* 0x000000010b00780c */ /* 0x000fc80000701670 */
[----:B------:R-:W-:Y:S02]  /*10480*/  FSEL R32, R32, -INF , !P0 ;  /* 0xff80000020207808 */ /* 0x000fe40004000000 */
[----:B------:R-:W-:-:S04]  /*10490*/  ISETP.GT.AND P0, PT, R9, 0x1, P1 ;  /* 0x000000010900780c */ /* 0x000fc80000f04270 */
[----:B------:R-:W-:-:S04]  /*104a0*/  ISETP.LT.OR P0, PT, R11, 0x2, P0 ;  /* 0x000000020b00780c */ /* 0x000fc80000701670 */
[----:B------:R-:W-:Y:S02]  /*104b0*/  FSEL R14, R33, -INF , !P0 ;  /* 0xff800000210e7808 */ /* 0x000fe40004000000 */
[----:B------:R-:W-:Y:S01]  /*104c0*/  ISETP.GT.AND P0, PT, R9, 0x8, P1 ;  /* 0x000000080900780c */ /* 0x000fe20000f04270 */
[----:B-1----:R-:W-:-:S03]  /*104d0*/  IMAD.IADD R36, R36, 0x1, R5 ;  /* 0x0000000124247824 */ /* 0x002fc600078e0205 */
        /* <DEDUP_REMOVED lines=39> */
[----:B------:R-:W-:-:S03]  /*10750*/  IMAD.IADD R9, R38, 0x1, R5 ;  /* 0x0000000126097824 */ /* 0x000fc600078e0205 */
[----:B------:R-:W-:Y:S02]  /*10760*/  ISETP.LT.OR P0, PT, R11, 0x3a, P0 ;  /* 0x0000003a0b00780c */ /* 0x000fe40000701670 */
[----:B------:R-:W-:Y:S02]  /*10770*/  IMNMX R2, R9, R2, PT ;  /* 0x0000000209027217 */ /* 0x000fe40003800200 */
        /* <DEDUP_REMOVED lines=13> */
.L_x_2362:
[----:B------:R-:W-:-:S04]  /*10850*/  MOV R0, c[0x0][0x32c] ;  /* 0x0000cb0000007a02 */ /* 0x000fc80000000f00 */
[----:B------:R-:W-:-:S13]  /*10860*/  ISETP.NE.AND P0, PT, R0, 0x1, PT ;  /* 0x000000010000780c */ /* 0x000fda0003f05270 */
[----:B------:R-:W-:-:S05]  /*10870*/  @P0 IMAD.HI.U32 R0, R16, c[0x0][0x330], RZ ;  /* 0x0000cc0010000a27 */ /* 0x000fca00078e00ff */
[----:B------:R-:W-:Y:S02]  /*10880*/  @P0 SHF.R.U32.HI R16, RZ, c[0x0][0x334], R0 ;  /* 0x0000cd00ff100a19 */ /* 0x000fe40000011600 */
.L_x_2363:
[----:B------:R-:W-:Y:S05]  /*10890*/  BSYNC B0 ;  /* 0x0000000000007941 */ /* 0x000fea0003800000 */
.L_x_2361:
[----:B------:R-:W-:-:S04]  /*108a0*/  IMAD R16, R16, c[0x0][0x32c], -R81 ;  /* 0x0000cb0010107a24 */ /* 0x000fc800078e0a51 */
[----:B------:R-:W-:-:S05]  /*108b0*/  IMAD.IADD R9, R16, 0x1, -R213 ;  /* 0x0000000110097824 */ /* 0x000fca00078e0ad5 */
[----:B------:R-:W-:Y:S02]  /*108c0*/  IADD3 R5, R9, c[0x0][0x32c], RZ ;  /* 0x0000cb0009057a10 */ /* 0x000fe40007ffe0ff */
[----:B------:R-:W-:Y:S02]  /*108d0*/  IMNMX R36, R36, R9, !PT ;  /* 0x0000000924247217 */ /* 0x000fe40007800200 */
[----:B------:R-:W-:Y:S02]  /*108e0*/  IMNMX R2, R2, R5, PT ;  /* 0x0000000502027217 */ /* 0x000fe40003800200 */
.L_x_2360:
        /* <DEDUP_REMOVED lines=74> */
[----:B------:R-:W-:Y:S02]  /*10d90*/  FMNMX.FTZ R7, R32, R14, !PT ;  /* 0x0000000e20077209 */ /* 0x000fe40007810000 */
[----:B------:R-:W-:Y:S01]  /*10da0*/  @P0 LEA R148, P1, R16, c[0x0][0x1c8], 0x1 ;  /* 0x0000720010940a11 */ /* 0x000fe200078208ff */
[----:B------:R-:W-:Y:S01]  /*10db0*/  @P0 IMAD.IADD R0, R17, 0x1, R0 ;  /* 0x0000000111000824 */ /* 0x000fe200078e0200 */
[----:B------:R-:W-:Y:S02]  /*10dc0*/  FMNMX.FTZ R7, R28, R7, !PT ;  /* 0x000000071c077209 */ /* 0x000fe40007810000 */
[----:B------:R-:W-:Y:S02]  /*10dd0*/  FMNMX.FTZ R6, R34, R35, !PT ;  /* 0x0000002322067209 */ /* 0x000fe40007810000 */
[----:B------:R-:W-:Y:S02]  /*10de0*/  FMNMX.FTZ R7, R12, R7, !PT ;  /* 0x000000070c077209 */ /* 0x000fe40007810000 */
[----:B------:R-:W-:-:S02]  /*10df0*/  @P0 LEA.HI.X R149, R16, c[0x0][0x1cc], R0, 0x1, P1 ;  /* 0x0000730010950a11 */ /* 0x000fc400008f0c00 */
[----:B------:R-:W-:Y:S01]  /*10e00*/  FMNMX.FTZ R7, R24, R7, !PT ;  /* 0x0000000718077209 */ /* 0x000fe20007810000 */
[----:B------:R-:W-:Y:S01]  /*10e10*/  LDSM.16.MT88.4 R16, [R184+0x2900] ;  /* 0x00290000b810783b */ /* 0x000fe20000004200 */
        /* <DEDUP_REMOVED lines=23> */
[----:B------:R-:W-:Y:S01]  /*10f90*/  @P0 LEA R146, P1, R203, R148, 0x1 ;  /* 0x00000094cb920211 */ /* 0x000fe200078208ff */
[----:B------:R-:W1:Y:S01]  /*10fa0*/  SHFL.BFLY PT, R7, R0, 0x2, 0x1f ;  /* 0x0c401f0000077f89 */ /* 0x000e6200000e0000 */
[----:B------:R-:W-:Y:S02]  /*10fb0*/  FMNMX.FTZ R6, R141, R6, !PT ;  /* 0x000000068d067209 */ /* 0x000fe40007810000 */
[----:B------:R-:W-:Y:S02]  /*10fc0*/  @P0 LEA.HI.X R147, R203, R149, R202, 0x1, P1 ;  /* 0x00000095cb930211 */ /* 0x000fe400008f0cca */
[----:B------:R-:W-:Y:S02]  /*10fd0*/  FMNMX.FTZ R6, R171, R6, !PT ;  /* 0x00000006ab067209 */ /* 0x000fe40007810000 */
[----:B-1----:R-:W-:-:S05]  /*10fe0*/  FMNMX.FTZ R7, R0, R7, !PT ;  /* 0x0000000700077209 */ /* 0x002fca0007810000 */
[----:B------:R-:W1:Y:S02]  /*10ff0*/  SHFL.BFLY PT, R2, R7, 0x1, 0x1f ;  /* 0x0c201f0007027f89 */ /* 0x000e6400000e0000 */
[----:B-1----:R-:W-:Y:S02]  /*11000*/  FMNMX.FTZ R2, R7, R2, !PT ;  /* 0x0000000207027209 */ /* 0x002fe40007810000 */
[----:B------:R-:W1:Y:S02]  /*11010*/  SHFL.BFLY PT, R7, R6, 0x2, 0x1f ;  /* 0x0c401f0006077f89 */ /* 0x000e6400000e0000 */
        /* <DEDUP_REMOVED lines=11> */
[----:B------:R-:W-:-:S02]  /*110d0*/  FFMA.FTZ R159, R24, c[0x0][0x2d0], -R179 ;  /* 0x0000b400189f7a23 */ /* 0x000fc400000108b3 */
[--C-:B------:R-:W-:Y:S01]  /*110e0*/  FFMA.FTZ R153, R20, c[0x0][0x2d0], -R179.reuse ;  /* 0x0000b40014997a23 */ /* 0x100fe200000108b3 */
[----:B------:R-:W1:Y:S01]  /*110f0*/  MUFU.EX2 R160, R160 ;  /* 0x000000a000a07308 */ /* 0x000e620000000800 */
[----:B------:R-:W2:Y:S01]  /*11100*/  SHFL.BFLY PT, R0, R7, 0x1, 0x1f ;  /* 0x0c201f0007007f89 */ /* 0x000ea200000e0000 */
[--C-:B------:R-:W-:Y:S02]  /*11110*/  FFMA.FTZ R169, R176, c[0x0][0x2d0], -R179.reuse ;  /* 0x0000b400b0a97a23 */ /* 0x100fe400000108b3 */
[--C-:B------:R-:W-:Y:S01]  /*11120*/  FFMA.FTZ R167, R174, c[0x0][0x2d0], -R179.reuse ;  /* 0x0000b400aea77a23 */ /* 0x100fe200000108b3 */
[----:B------:R-:W-:Y:S01]  /*11130*/  LDSM.16.MT88.4 R20, [R185+0x900] ;  /* 0x00090000b914783b */ /* 0x000fe20000004200 */
[--C-:B------:R-:W-:Y:S02]  /*11140*/  FFMA.FTZ R166, R166, c[0x0][0x2d0], -R179.reuse ;  /* 0x0000b400a6a67a23 */ /* 0x100fe400000108b3 */
[----:B------:R-:W-:Y:S01]  /*11150*/  MUFU.EX2 R158, R158 ;  /* 0x0000009e009e7308 */ /* 0x000fe20000000800 */
[----:B------:R-:W-:-:S02]  /*11160*/  FFMA.FTZ R168, R168, c[0x0][0x2d0], -R179 ;  /* 0x0000b400a8a87a23 */ /* 0x000fc400000108b3 */
[--C-:B------:R-:W-:Y:S02]  /*11170*/  FFMA.FTZ R180, R180, c[0x0][0x2d0], -R179.reuse ;  /* 0x0000b400b4b47a23 */ /* 0x100fe400000108b3 */
[----:B------:R-:W-:-:S03]  /*11180*/  FFMA.FTZ R217, R140, c[0x0][0x2d0], -R179 ;  /* 0x0000b4008cd97a23 */ /* 0x000fc600000108b3 */
[----:B------:R-:W3:Y:S01]  /*11190*/  MUFU.EX2 R155, R155 ;  /* 0x0000009b009b7308 */ /* 0x000ee20000000800 */
[----:B-1----:R-:W-:Y:S01]  /*111a0*/  F2FP.BF16.PACK_AB R96, R160, R161 ;  /* 0x000000a1a060723e */ /* 0x002fe200000010ff */
[----:B------:R-:W-:-:S06]  /*111b0*/  FADD.FTZ R161, R161, R160 ;  /* 0x000000a0a1a17221 */ /* 0x000fcc0000010000 */
[----:B------:R-:W-:Y:S01]  /*111c0*/  MUFU.EX2 R159, R159 ;  /* 0x0000009f009f7308 */ /* 0x000fe20000000800 */
[----:B--2---:R-:W-:-:S04]  /*111d0*/  FMNMX.FTZ R0, R7, R0, !PT ;  /* 0x0000000007007209 */ /* 0x004fc80007810000 */
[C---:B------:R-:W-:Y:S01]  /*111e0*/  FSETP.NEU.FTZ.AND P1, PT, R0.reuse, -INF , PT ;  /* 0xff8000000000780b */ /* 0x040fe20003f3d000 */
[----:B------:R-:W-:Y:S01]  /*111f0*/  FMUL.FTZ R170, R0, c[0x0][0x2d0] ;  /* 0x0000b40000aa7a20 */ /* 0x000fe20000410000 */
[C---:B---3--:R-:W-:Y:S01]  /*11200*/  F2FP.BF16.PACK_AB R98, R155.reuse, R158 ;  /* 0x0000009e9b62723e */ /* 0x048fe200000010ff */
[----:B------:R-:W-:Y:S01]  /*11210*/  MUFU.EX2 R154, R154 ;  /* 0x0000009a009a7308 */ /* 0x000fe20000000800 */
[----:B------:R-:W-:Y:S02]  /*11220*/  FADD.FTZ R158, R158, R161 ;  /* 0x000000a19e9e7221 */ /* 0x000fe40000010000 */
[----:B------:R-:W-:Y:S02]  /*11230*/  FSEL R170, R170, RZ, P1 ;  /* 0x000000ffaaaa7208 */ /* 0x000fe40000800000 */
[----:B------:R-:W-:-:S03]  /*11240*/  FADD.FTZ R158, R155, R158 ;  /* 0x0000009e9b9e7221 */ /* 0x000fc60000010000 */
[--C-:B------:R-:W-:Y:S01]  /*11250*/  FFMA.FTZ R163, R34, c[0x0][0x2d0], -R170.reuse ;  /* 0x0000b40022a37a23 */ /* 0x100fe200000108aa */
        /* <DEDUP_REMOVED lines=9> */
[--C-:B------:R-:W-:Y:S01]  /*112f0*/  FFMA.FTZ R151, R27, c[0x0][0x2d0], -R170.reuse ;  /* 0x0000b4001b977a23 */ /* 0x100fe200000108aa */
[----:B------:R-:W-:Y:S01]  /*11300*/  LDSM.16.MT88.4 R12, [R165+0x2900] ;  /* 0x00290000a50c783b */ /* 0x000fe20000004200 */
[--C-:B------:R-:W-:Y:S02]  /*11310*/  FFMA.FTZ R173, R173, c[0x0][0x2d0], -R170.reuse ;  /* 0x0000b400adad7a23 */ /* 0x100fe400000108aa */
[--C-:B------:R-:W-:Y:S01]  /*11320*/  FFMA.FTZ R174, R183, c[0x0][0x2d0], -R170.reuse ;  /* 0x0000b400b7ae7a23 */ /* 0x100fe200000108aa */
[----:B------:R-:W3:Y:S01]  /*11330*/  MUFU.EX2 R162, R162 ;  /* 0x000000a200a27308 */ /* 0x000ee20000000800 */
[----:B------:R-:W-:Y:S01]  /*11340*/  LDSM.16.MT88.4 R28, [R165+0x900] ;  /* 0x00090000a51c783b */ /* 0x000fe20000004200 */
[--C-:B------:R-:W-:Y:S02]  /*11350*/  FFMA.FTZ R175, R175, c[0x0][0x2d0], -R170.reuse ;  /* 0x0000b400afaf7a23 */ /* 0x100fe400000108aa */
[----:B------:R-:W-:Y:S01]  /*11360*/  FFMA.FTZ R176, R181, c[0x0][0x2d0], -R170 ;  /* 0x0000b400b5b07a23 */ /* 0x000fe200000108aa */
[----:B------:R-:W-:Y:S01]  /*11370*/  LDSM.16.MT88.4 R24, [R172+0x2900] ;  /* 0x00290000ac18783b */ /* 0x000fe20000004200 */
[----:B------:R-:W-:-:S02]  /*11380*/  FFMA.FTZ R181, R178, c[0x0][0x2d0], -R179 ;  /* 0x0000b400b2b57a23 */ /* 0x000fc400000108b3 */
[----:B------:R-:W-:Y:S01]  /*11390*/  MUFU.EX2 R164, R164 ;  /* 0x000000a400a47308 */ /* 0x000fe20000000800 */
[----:B------:R-:W-:Y:S02]  /*113a0*/  FFMA.FTZ R178, R142, c[0x0][0x2d0], -R179 ;  /* 0x0000b4008eb27a23 */ /* 0x000fe400000108b3 */
[--C-:B------:R-:W-:Y:S02]  /*113b0*/  FFMA.FTZ R177, R177, c[0x0][0x2d0], -R170.reuse ;  /* 0x0000b400b1b17a23 */ /* 0x100fe400000108aa */
[--C-:B------:R-:W-:Y:S02]  /*113c0*/  FFMA.FTZ R182, R143, c[0x0][0x2d0], -R170.reuse ;  /* 0x0000b4008fb67a23 */ /* 0x100fe400000108aa */
[--C-:B-1----:R-:W-:Y:S01]  /*113d0*/  FFMA.FTZ R3, R9, c[0x0][0x2d0], -R170.reuse ;  /* 0x0000b40009037a23 */ /* 0x102fe200000108aa */
[----:B------:R-:W1:Y:S01]  /*113e0*/  MUFU.EX2 R157, R157 ;  /* 0x0000009d009d7308 */ /* 0x000e620000000800 */
[----:B------:R-:W4:Y:S01]  /*113f0*/  LDSM.16.MT88.4 R8, [R185+0x2900] ;  /* 0x00290000b908783b */ /* 0x000f220000004200 */
[----:B---3--:R-:W-:Y:S01]  /*11400*/  F2FP.BF16.PACK_AB R97, R162, R163 ;  /* 0x000000a3a261723e */ /* 0x008fe200000010ff */
[----:B------:R-:W-:-:S02]  /*11410*/  FFMA.FTZ R179, R141, c[0x0][0x2d0], -R170 ;  /* 0x0000b4008db37a23 */ /* 0x000fc400000108aa */
[----:B------:R-:W-:Y:S01]  /*11420*/  FFMA.FTZ R218, R171, c[0x0][0x2d0], -R170 ;  /* 0x0000b400abda7a23 */ /* 0x000fe200000108aa */
[----:B------:R-:W-:Y:S01]  /*11430*/  LDSM.16.MT88.4 R140, [R172+0x3900] ;  /* 0x00390000ac8c783b */ /* 0x000fe20000004200 */
[----:B------:R-:W-:Y:S01]  /*11440*/  FADD.FTZ R163, R163, R162 ;  /* 0x000000a2a3a37221 */ /* 0x000fe20000010000 */
[----:B------:R-:W-:Y:S01]  /*11450*/  MUFU.EX2 R150, R150 ;  /* 0x0000009600967308 */ /* 0x000fe20000000800 */
[----:B-1----:R-:W-:-:S07]  /*11460*/  F2FP.BF16.PACK_AB R99, R157, R164 ;  /* 0x000000a49d63723e */ /* 0x002fce00000010ff */
[----:B------:R-:W-:Y:S01]  /*11470*/  MUFU.EX2 R156, R156 ;  /* 0x0000009c009c7308 */ /* 0x000fe20000000800 */
[----:B------:R-:W-:-:S04]  /*11480*/  FADD.FTZ R164, R164, R163 ;  /* 0x000000a3a4a47221 */ /* 0x000fc80000010000 */
[----:B------:R-:W-:Y:S01]  /*11490*/  FADD.FTZ R157, R157, R164 ;  /* 0x000000a49d9d7221 */ /* 0x000fe20000010000 */
[C---:B------:R-:W-:Y:S02]  /*114a0*/  HMMA.16816.F32.BF16 R36, R96.reuse, R40, RZ ;  /* 0x000000286024723c */ /* 0x040fe400000418ff */
[----:B------:R-:W1:Y:S06]  /*114b0*/  MUFU.EX2 R151, R151 ;  /* 0x0000009700977308 */ /* 0x000e6c0000000800 */
        /* <DEDUP_REMOVED lines=92> */
[----:B-----5:R-:W-:Y:S01]  /*11a80*/  F2FP.BF16.PACK_AB R4, R169, R166 ;  /* 0x000000a6a904723e */ /* 0x020fe200000010ff */
        /* <DEDUP_REMOVED lines=108> */
.L_x_2365:
[----:B------:R-:W-:-:S13]  /*12150*/  ISETP.NE.AND P0, PT, R3, 0x1, PT ;  /* 0x000000010300780c */ /* 0x000fda0003f05270 */
[----:B------:R-:W-:-:S05]  /*12160*/  @P0 IMAD.HI.U32 R5, R6, c[0x0][0x330], RZ ;  /* 0x0000cc0006050a27 */ /* 0x000fca00078e00ff */
[----:B------:R-:W-:-:S05]  /*12170*/  @P0 SHF.R.U32.HI R6, RZ, c[0x0][0x334], R5 ;  /* 0x0000cd00ff060a19 */ /* 0x000fca0000011605 */
.L_x_2366:
[----:B------:R-:W-:-:S05]  /*12180*/  IMAD R3, R6, R3, c[0x0][0x32c] ;  /* 0x0000cb0006037624 */ /* 0x000fca00078e0203 */
[----:B------:R-:W-:-:S04]  /*12190*/  IMNMX R4, R4, R3, PT ;  /* 0x0000000304047217 */ /* 0x000fc80003800200 */
.L_x_2364:
        /* <DEDUP_REMOVED lines=10> */
[C---:B------:R-:W-:Y:S01]  /*12240*/  IADD3 RZ, P0, R206.reuse, 0x40, RZ ;  /* 0x00000040ceff7810 */ /* 0x040fe20007f1e0ff */
[----:B------:R-:W-:Y:S01]  /*12250*/  IMAD.MOV.U32 R3, RZ, RZ, R0 ;  /* 0x000000ffff037224 */ /* 0x000fe200078e0000 */
[----:B------:R-:W-:Y:S01]  /*12260*/  LOP3.LUT P1, RZ, R135, 0x2, RZ, 0xc0, !PT ;  /* 0x0000000287ff7812 */ /* 0x000fe2000782c0ff */
[----:B------:R-:W-:Y:S01]  /*12270*/  IMAD.MOV.U32 R132, RZ, RZ, R2 ;  /* 0x000000ffff847224 */ /* 0x000fe200078e0002 */
[----:B------:R-:W-:Y:S01]  /*12280*/  IADD3 RZ, P2, R206, 0x80, RZ ;  /* 0x00000080ceff7810 */ /* 0x000fe20007f5e0ff */
[--C-:B------:R-:W-:Y:S01]  /*12290*/  IMAD.X R229, RZ, RZ, R211.reuse, P0 ;  /* 0x000000ffffe57224 */ /* 0x100fe200000e06d3 */
[----:B------:R-:W-:Y:S01]  /*122a0*/  SEL R191, R191, 0xffffffe0, !P1 ;  /* 0xffffffe0bfbf7807 */ /* 0x000fe20004800000 */
[----:B------:R-:W-:Y:S01]  /*122b0*/  IMAD.MOV.U32 R216, RZ, RZ, RZ ;  /* 0x000000ffffd87224 */ /* 0x000fe200078e00ff */
[C---:B------:R-:W-:Y:S01]  /*122c0*/  IADD3 RZ, P1, R208.reuse, 0x40, RZ ;  /* 0x00000040d0ff7810 */ /* 0x040fe20007f3e0ff */
[----:B------:R-:W-:Y:S01]  /*122d0*/  IMAD.X R228, RZ, RZ, R211, P2 ;  /* 0x000000ffffe47224 */ /* 0x000fe200010e06d3 */
[----:B------:R-:W-:Y:S01]  /*122e0*/  IADD3 RZ, P0, R208, 0x80, RZ ;  /* 0x00000080d0ff7810 */ /* 0x000fe20007f1e0ff */
[----:B------:R-:W-:Y:S01]  /*122f0*/  @P3 IMAD.HI.U32 R225, R212, c[0x0][0x2c8], RZ ;  /* 0x0000b200d4e13a27 */ /* 0x000fe200078e00ff */
[C---:B------:R-:W-:Y:S01]  /*12300*/  IADD3 R224, R206.reuse, 0x40, RZ ;  /* 0x00000040cee07810 */ /* 0x040fe20007ffe0ff */
[----:B------:R-:W-:Y:S01]  /*12310*/  ULDC UR8, c[0x0][0x324] ;  /* 0x0000c90000087ab9 */ /* 0x000fe20000000800 */
[----:B------:R-:W-:Y:S01]  /*12320*/  IADD3 R223, R206, 0x80, RZ ;  /* 0x00000080cedf7810 */ /* 0x000fe20007ffe0ff */
[----:B------:R-:W-:Y:S01]  /*12330*/  IMAD.X R227, RZ, RZ, R215, P1 ;  /* 0x000000ffffe37224 */ /* 0x000fe200008e06d7 */
[----:B------:R-:W-:Y:S01]  /*12340*/  @P3 SHF.R.U32.HI R225, RZ, c[0x0][0x2cc], R225 ;  /* 0x0000b300ffe13a19 */ /* 0x000fe200000116e1 */
[----:B------:R-:W-:Y:S01]  /*12350*/  IMAD.X R226, RZ, RZ, R215, P0 ;  /* 0x000000ffffe27224 */ /* 0x000fe200000e06d7 */
[C---:B------:R-:W-:Y:S01]  /*12360*/  IADD3 R222, R208.reuse, 0x80, RZ ;  /* 0x00000080d0de7810 */ /* 0x040fe20007ffe0ff */
[----:B------:R-:W-:Y:S01]  /*12370*/  ULOP3.LUT UR8, URZ, UR8, URZ, 0x33, !UPT ;  /* 0x000000083f087292 */ /* 0x000fe2000f8e333f */
[----:B------:R-:W-:Y:S01]  /*12380*/  IADD3 R220, R208, 0x40, RZ ;  /* 0x00000040d0dc7810 */ /* 0x000fe20007ffe0ff */
[----:B------:R-:W-:-:S02]  /*12390*/  UMOV UR5, 0x1 ;  /* 0x0000000100057882 */ /* 0x000fc40000000000 */
.L_x_2376:
[----:B------:R-:W-:Y:S04]  /*123a0*/  DEPBAR.LE SB0, 0x2 ;  /* 0x000080800000791a */ /* 0x000fe80000000000 */
[----:B------:R-:W-:Y:S01]  /*123b0*/  BAR.SYNC.DEFER_BLOCKING 0x0 ;  /* 0x0000000000007b1d */ /* 0x000fe20000010000 */
[----:B------:R-:W-:Y:S01]  /*123c0*/  UIMAD UR4, UR5, 0x6000, URZ ;  /* 0x00006000050478a4 */ /* 0x000fe2000f8e023f */
[----:B------:R-:W-:Y:S02]  /*123d0*/  ISETP.GE.AND P0, PT, R198, R221, PT ;  /* 0x000000ddc600720c */ /* 0x000fe40003f06270 */
[----:B------:R-:W-:Y:S02]  /*123e0*/  ISETP.NE.AND P2, PT, R193, 0x1, PT ;  /* 0x00000001c100780c */ /* 0x000fe40003f45270 */
[----:B------:R-:W-:Y:S02]  /*123f0*/  ISETP.GE.AND P3, PT, R195, 0x1, PT ;  /* 0x00000001c300780c */ /* 0x000fe40003f66270 */
[----:B------:R-:W-:Y:S05]  /*12400*/  IADD3 R135, R190, UR4, RZ ;  /* 0x00000004be877c10 */ /* 0x000fea000fffe0ff */
[----:B------:R-:W-:Y:S02]  /*12410*/  IMAD.IADD R133, R191, 0x1, R135 ;  /* 0x00000001bf857824 */ /* 0x000fe400078e0287 */
[----:B------:R-:W-:Y:S01]  /*12420*/  @!P0 IADD3 R28, R221, -0x1, RZ ;  /* 0xffffffffdd1c8810 */ /* 0x000fe20007ffe0ff */
[----:B------:R-:W-:Y:S02]  /*12430*/  @!P0 IMAD R179, R216, 0x6000, R204 ;  /* 0x00006000d8b38824 */ /* 0x000fe400078e02cc */
        /* <DEDUP_REMOVED lines=8> */
[----:B------:R-:W-:Y:S02]  /*124c0*/  @!P0 IMAD.IADD R33, R29, 0x1, R33 ;  /* 0x000000011d218824 */ /* 0x000fe400078e0221 */
[C---:B------:R-:W-:Y:S01]  /*124d0*/  @!P0 IMAD.SHL.U32 R29, R28.reuse, 0x40, RZ ;  /* 0x000000401c1d8824 */ /* 0x040fe200078e00ff */
[----:B------:R-:W3:Y:S02]  /*124e0*/  LDSM.16.M88.4 R148, [R190+UR4+0xd100] ;  /* 0x00d10004be94783b */ /* 0x000ee40008000200 */
[----:B------:R-:W-:Y:S02]  /*124f0*/  @!P0 SHF.L.U64.HI R33, R28, 0x6, R33 ;  /* 0x000000061c218819 */ /* 0x000fe40000010221 */
[----:B------:R-:W-:Y:S01]  /*12500*/  @!P0 IADD3 R31, P1, R29, R206, RZ ;  /* 0x000000ce1d1f8210 */ /* 0x000fe20007f3e0ff */
[----:B------:R-:W4:Y:S04]  /*12510*/  LDSM.16.M88.4 R152, [R190+UR4+0xd900] ;  /* 0x00d90004be98783b */ /* 0x000f280008000200 */
[----:B------:R-:W-:Y:S01]  /*12520*/  @!P0 IMAD.X R0, R33, 0x1, R211, P1 ;  /* 0x0000000121008824 */ /* 0x000fe200008e06d3 */
[C---:B------:R-:W-:Y:S01]  /*12530*/  @!P0 LEA R172, P1, R31.reuse, c[0x0][0x1f8], 0x1 ;  /* 0x00007e001fac8a11 */ /* 0x040fe200078208ff */
[----:B------:R-:W-:Y:S03]  /*12540*/  LDSM.16.M88.4 R156, [R133+0xd100] ;  /* 0x00d10000859c783b */ /* 0x000fe60000000200 */
[----:B------:R-:W-:Y:S02]  /*12550*/  @!P0 LEA.HI.X R173, R31, c[0x0][0x1fc], R0, 0x1, P1 ;  /* 0x00007f001fad8a11 */ /* 0x000fe400008f0c00 */
[----:B------:R-:W-:Y:S01]  /*12560*/  @!P0 IADD3 R0, P1, R29, R224, RZ ;  /* 0x000000e01d008210 */ /* 0x000fe20007f3e0ff */
[----:B------:R-:W-:Y:S04]  /*12570*/  LDSM.16.M88.4 R160, [R133+0xd900] ;  /* 0x00d9000085a0783b */ /* 0x000fe80000000200 */
[----:B------:R-:W-:Y:S01]  /*12580*/  @!P0 IMAD.X R31, R33, 0x1, R229, P1 ;  /* 0x00000001211f8824 */ /* 0x000fe200008e06e5 */
[C---:B------:R-:W-:Y:S04]  /*12590*/  @!P0 LEA R174, P1, R0.reuse, c[0x0][0x1f8], 0x1 ;  /* 0x00007e0000ae8a11 */ /* 0x040fe800078208ff */
[----:B------:R-:W-:Y:S02]  /*125a0*/  @!P0 LEA.HI.X R175, R0, c[0x0][0x1fc], R31, 0x1, P1 ;  /* 0x00007f0000af8a11 */ /* 0x000fe400008f0c1f */
[----:B------:R-:W-:Y:S01]  /*125b0*/  @!P0 IADD3 R0, P1, R29, R223, RZ ;  /* 0x000000df1d008210 */ /* 0x000fe20007f3e0ff */
[C---:B-1----:R-:W-:Y:S04]  /*125c0*/  HMMA.16816.F32.BF16 R4, R136.reuse, R140, RZ ;  /* 0x0000008c8804723c */ /* 0x042fe800000418ff */
[--C-:B------:R-:W-:Y:S01]  /*125d0*/  @!P0 IMAD.X R31, R33, 0x1, R228.reuse, P1 ;  /* 0x00000001211f8824 */ /* 0x100fe200008e06e4 */
        /* <DEDUP_REMOVED lines=10> */
[----:B------:R-:W-:Y:S01]  /*12680*/  @!P0 IMAD.X R31, R33, 0x1, R211, P1 ;  /* 0x00000001211f8824 */ /* 0x000fe200008e06d3 */
[C---:B------:R-:W-:Y:S03]  /*12690*/  @!P0 LEA R180, P1, R0.reuse, c[0x0][0x1f8], 0x1 ;  /* 0x00007e0000b48a11 */ /* 0x040fe600078208ff */
[C---:B---3--:R-:W-:Y:S01]  /*126a0*/  HMMA.16816.F32.BF16 R20, R136.reuse, R148, RZ ;  /* 0x000000948814723c */ /* 0x048fe200000418ff */
[----:B------:R-:W-:Y:S03]  /*126b0*/  @!P0 LEA.HI.X R181, R0, c[0x0][0x1fc], R31, 0x1, P1 ;  /* 0x00007f0000b58a11 */ /* 0x000fe600008f0c1f */
[----:B------:R-:W-:Y:S04]  /*126c0*/  @!P0 IADD3 R0, P1, R29, R224, RZ ;  /* 0x000000e01d008210 */ /* 0x000fe80007f3e0ff */
[C---:B------:R-:W-:Y:S01]  /*126d0*/  HMMA.16816.F32.BF16 R24, R136.reuse, R150, RZ ;  /* 0x000000968818723c */ /* 0x040fe200000418ff */
[----:B------:R-:W-:Y:S01]  /*126e0*/  @!P0 IMAD.X R31, R33, 0x1, R229, P1 ;  /* 0x00000001211f8824 */ /* 0x000fe200008e06e5 */
[----:B------:R-:W2:Y:S02]  /*126f0*/  LDSM.16.M88.4 R148, [R133+0xc900] ;  /* 0x00c900008594783b */ /* 0x000ea40000000200 */
[C---:B------:R-:W-:Y:S03]  /*12700*/  @!P0 LEA R182, P1, R0.reuse, c[0x0][0x1f8], 0x1 ;  /* 0x00007e0000b68a11 */ /* 0x040fe600078208ff */
[----:B------:R-:W-:Y:S01]  /*12710*/  @!PT LDS RZ, [RZ] ;  /* 0x00000000fffff984 */ /* 0x000fe20000000800 */
[----:B------:R-:W-:Y:S01]  /*12720*/  @!PT LDS RZ, [RZ] ;  /* 0x00000000fffff984 */ /* 0x000fe20000000800 */
[----:B------:R-:W-:Y:S01]  /*12730*/  @!PT LDS RZ, [RZ] ;  /* 0x00000000fffff984 */ /* 0x000fe20000000800 */
[----:B------:R3:W-:Y:S01]  /*12740*/  @!P0 LDGSTS.E.BYPASS.LTC128B.128 [R179], [R172.64], !P5 ;  /* 0x00000000acb38fae */ /* 0x0007e2000e901d46 */
[----:B------:R-:W-:Y:S04]  /*12750*/  @!P0 LEA.HI.X R183, R0, c[0x0][0x1fc], R31, 0x1, P1 ;  /* 0x00007f0000b78a11 */ /* 0x000fe800008f0c1f */
[----:B------:R-:W-:Y:S01]  /*12760*/  @!P0 IADD3 R0, P1, R29, R223, RZ ;  /* 0x000000df1d008210 */ /* 0x000fe20007f3e0ff */
[----:B------:R3:W-:Y:S01]  /*12770*/  @!P0 LDGSTS.E.BYPASS.LTC128B.128 [R179+0x2000], [R174.64], !P4 ;  /* 0x02000000aeb38fae */ /* 0x0007e2000e101d46 */
[C---:B----4-:R-:W-:Y:S03]  /*12780*/  HMMA.16816.F32.BF16 R28, R136.reuse, R152, RZ ;  /* 0x00000098881c723c */ /* 0x050fe600000418ff */
[----:B------:R-:W-:Y:S01]  /*12790*/  @!P0 IMAD.X R33, R33, 0x1, R228, P1 ;  /* 0x0000000121218824 */ /* 0x000fe200008e06e4 */
[C---:B------:R-:W-:Y:S01]  /*127a0*/  @!P0 LEA R232, P1, R0.reuse, c[0x0][0x1f8], 0x1 ;  /* 0x00007e0000e88a11 */ /* 0x040fe200078208ff */
[----:B------:R4:W-:Y:S03]  /*127b0*/  @!P0 LDGSTS.E.BYPASS.LTC128B.128 [R179+0x4000], [R176.64], !P6 ;  /* 0x04000000b0b38fae */ /* 0x0009e6000f101d46 */
[----:B------:R-:W-:Y:S01]  /*127c0*/  @!P0 LEA.HI.X R233, R0, c[0x0][0x1fc], R33, 0x1, P1 ;  /* 0x00007f0000e98a11 */ /* 0x000fe200008f0c21 */
[----:B------:R-:W-:Y:S01]  /*127d0*/  IMAD.IADD R0, R134, 0x1, R135 ;  /* 0x0000000186007824 */ /* 0x000fe200078e0287 */
[----:B------:R-:W-:Y:S01]  /*127e0*/  HMMA.16816.F32.BF16 R32, R136, R154, RZ ;  /* 0x0000009a8820723c */ /* 0x000fe200000418ff */
[----:B------:R4:W-:Y:S01]  /*127f0*/  @!P0 LDGSTS.E.BYPASS.LTC128B.128 [R179+0x1000], [R180.64], !P5 ;  /* 0x01000000b4b38fae */ /* 0x0009e2000e901d46 */
[----:B------:R-:W-:Y:S04]  /*12800*/  IADD3 R135, R191, R135, R134 ;  /* 0x00000087bf877210 */ /* 0x000fe80007ffe086 */
[----:B------:R4:W-:Y:S02]  /*12810*/  @!P0 LDGSTS.E.BYPASS.LTC128B.128 [R179+0x3000], [R182.64], !P4 ;  /* 0x03000000b6b38fae */ /* 0x0009e4000e101d46 */
[C---:B-1----:R-:W-:Y:S03]  /*12820*/  HMMA.16816.F32.BF16 R4, R140.reuse, R144, R4 ;  /* 0x000000908c04723c */ /* 0x042fe60000041804 */
[----:B------:R4:W-:Y:S02]  /*12830*/  @!P0 LDGSTS.E.BYPASS.LTC128B.128 [R179+0x5000], [R232.64], !P6 ;  /* 0x05000000e8b38fae */ /* 0x0009e4000f101d46 */
[C---:B------:R-:W-:Y:S02]  /*12840*/  ISETP.GE.AND P0, PT, R216.reuse, 0x1, PT ;  /* 0x00000001d800780c */ /* 0x040fe40003f06270 */
[----:B------:R-:W-:Y:S01]  /*12850*/  IADD3 R216, R216, 0x1, RZ ;  /* 0x00000001d8d87810 */ /* 0x000fe20007ffe0ff */
[C---:B------:R-:W-:Y:S01]  /*12860*/  HMMA.16816.F32.BF16 R8, R140.reuse, R146, R8 ;  /* 0x000000928c08723c */ /* 0x040fe20000041808 */
[----:B------:R-:W-:Y:S03]  /*12870*/  LDSM.16.M88.4 R136, [R187] ;  /* 0x00000000bb88783b */ /* 0x000fe60000000200 */
[----:B------:R-:W-:Y:S02]  /*12880*/  SEL R216, R216, RZ, !P0 ;  /* 0x000000ffd8d87207 */ /* 0x000fe40004000000 */
[----:B------:R-:W1:Y:S02]  /*12890*/  LDSM.16.M88.4 R152, [R0+0xc100] ;  /* 0x00c100000098783b */ /* 0x000e640000000200 */
[C---:B--2---:R-:W-:Y:S03]  /*128a0*/  HMMA.16816.F32.BF16 R12, R140.reuse, R148, R12 ;  /* 0x000000948c0c723c */ /* 0x044fe6000004180c */
[----:B------:R-:W2:Y:S05]  /*128b0*/  LDSM.16.M88.4 R164, [R0+0xc900] ;  /* 0x00c9000000a4783b */ /* 0x000eaa0000000200 */
[C---:B------:R-:W-:Y:S01]  /*128c0*/  HMMA.16816.F32.BF16 R16, R140.reuse, R150, R16 ;  /* 0x000000968c10723c */ /* 0x040fe20000041810 */
[----:B------:R-:W5:Y:S05]  /*128d0*/  LDSM.16.M88.4 R168, [R0+0xd100] ;  /* 0x00d1000000a8783b */ /* 0x000f6a0000000200 */
[----:B---3--:R-:W3:Y:S02]  /*128e0*/  LDSM.16.M88.4 R172, [R0+0xd900] ;  /* 0x00d9000000ac783b */ /* 0x008ee40000000200 */
[C---:B------:R-:W-:Y:S03]  /*128f0*/  HMMA.16816.F32.BF16 R20, R140.reuse, R156, R20 ;  /* 0x0000009c8c14723c */ /* 0x040fe60000041814 */
[----:B------:R-:W-:Y:S05]  /*12900*/  LDSM.16.M88.4 R144, [R186] ;  /* 0x00000000ba90783b */ /* 0x000fea0000000200 */
[C---:B------:R-:W-:Y:S01]  /*12910*/  HMMA.16816.F32.BF16 R24, R140.reuse, R158, R24 ;  /* 0x0000009e8c18723c */ /* 0x040fe20000041818 */
[----:B------:R-:W3:Y:S05]  /*12920*/  LDSM.16.M88.4 R148, [R2+0xc100] ;  /* 0x00c100000294783b */ /* 0x000eea0000000200 */
[----:B------:R-:W3:Y:S02]  /*12930*/  LDSM.16.M88.4 R156, [R2+0xc900] ;  /* 0x00c90000029c783b */ /* 0x000ee40000000200 */
[C---:B------:R-:W-:Y:S03]  /*12940*/  HMMA.16816.F32.BF16 R28, R140.reuse, R160, R28 ;  /* 0x000000a08c1c723c */ /* 0x040fe6000004181c */
[----:B----4-:R-:W4:Y:S05]  /*12950*/  LDSM.16.M88.4 R176, [R2+0xd100] ;  /* 0x00d1000002b0783b */ /* 0x010f2a0000000200 */
[----:B------:R-:W-:Y:S01]  /*12960*/  HMMA.16816.F32.BF16 R32, R140, R162, R32 ;  /* 0x000000a28c20723c */ /* 0x000fe20000041820 */
[----:B------:R-:W3:Y:S05]  /*12970*/  LDSM.16.M88.4 R180, [R2+0xd900] ;  /* 0x00d9000002b4783b */ /* 0x000eea0000000200 */
[----:B------:R-:W-:Y:S02]  /*12980*/  LDSM.16.M88.4 R140, [R192+0x4000] ;  /* 0x00400000c08c783b */ /* 0x000fe40000000200 */
[C---:B-1----:R-:W-:Y:S03]  /*12990*/  HMMA.16816.F32.BF16 R4, R136.reuse, R152, R4 ;  /* 0x000000988804723c */ /* 0x042fe60000041804 */
[----:B------:R-:W-:Y:S05]  /*129a0*/  LDSM.16.M88.4 R160, [R190+UR4+0xe900] ;  /* 0x00e90004bea0783b */ /* 0x000fea0008000200 */
[C---:B------:R-:W-:Y:S01]  /*129b0*/  HMMA.16816.F32.BF16 R8, R136.reuse, R154, R8 ;  /* 0x0000009a8808723c */ /* 0x040fe20000041808 */
[----:B------:R-:W1:Y:S05]  /*129c0*/  LDSM.16.M88.4 R152, [R190+UR4+0xe100] ;  /* 0x00e10004be98783b */ /* 0x000e6a0008000200 */
[----:B------:R-:W0:Y:S02]  /*129d0*/  LDGDEPBAR ;  /* 0x00000000000079af */ /* 0x000e240000000000 */
[C---:B--2---:R-:W-:Y:S08]  /*129e0*/  HMMA.16816.F32.BF16 R12, R136.reuse, R164, R12 ;  /* 0x000000a4880c723c */ /* 0x044ff0000004180c */
[C---:B------:R-:W-:Y:S01]  /*129f0*/  HMMA.16816.F32.BF16 R16, R136.reuse, R166, R16 ;  /* 0x000000a68810723c */ /* 0x040fe20000041810 */
[----:B------:R-:W2:Y:S07]  /*12a00*/  LDSM.16.M88.4 R164, [R190+UR4+0xf100] ;  /* 0x00f10004bea4783b */ /* 0x000eae0008000200 */
[C---:B-----5:R-:W-:Y:S08]  /*12a10*/  HMMA.16816.F32.BF16 R20, R136.reuse, R168, R20 ;  /* 0x000000a88814723c */ /* 0x060ff00000041814 */
[C---:B------:R-:W-:Y:S01]  /*12a20*/  HMMA.16816.F32.BF16 R24, R136.reuse, R170, R24 ;  /* 0x000000aa8818723c */ /* 0x040fe20000041818 */
[----:B------:R-:W5:Y:S07]  /*12a30*/  LDSM.16.M88.4 R168, [R190+UR4+0xf900] ;  /* 0x00f90004bea8783b */ /* 0x000f6e0008000200 */
[C---:B---3--:R-:W-:Y:S08]  /*12a40*/  HMMA.16816.F32.BF16 R28, R136.reuse, R172, R28 ;  /* 0x000000ac881c723c */ /* 0x048ff0000004181c */
        /* <DEDUP_REMOVED lines=8> */
[----:B------:R-:W2:Y:S07]  /*12ad0*/  LDSM.16.M88.4 R156, [R133+0xe900] ;  /* 0x00e90000859c783b */ /* 0x000eae0000000200 */
[C---:B----4-:R-:W-:Y:S08]  /*12ae0*/  HMMA.16816.F32.BF16 R20, R144.reuse, R176, R20 ;  /* 0x000000b09014723c */ /* 0x050ff00000041814 */
[C---:B------:R-:W-:Y:S01]  /*12af0*/  HMMA.16816.F32.BF16 R24, R144.reuse, R178, R24 ;  /* 0x000000b29018723c */ /* 0x040fe20000041818 */
[----:B------:R-:W4:Y:S07]  /*12b00*/  LDSM.16.M88.4 R176, [R133+0xf900] ;  /* 0x00f9000085b0783b */ /* 0x000f2e0000000200 */
[C---:B------:R-:W-:Y:S08]  /*12b10*/  HMMA.16816.F32.BF16 R28, R144.reuse, R180, R28 ;  /* 0x000000b4901c723c */ /* 0x040ff0000004181c */
[----:B------:R-:W-:Y:S01]  /*12b20*/  HMMA.16816.F32.BF16 R32, R144, R182, R32 ;  /* 0x000000b69020723c */ /* 0x000fe20000041820 */
[----:B------:R-:W-:Y:S05]  /*12b30*/  LDSM.16.M88.4 R144, [R187+0x4000] ;  /* 0x00400000bb90783b */ /* 0x000fea0000000200 */
[----:B------:R-:W-:Y:S02]  /*12b40*/  LDSM.16.M88.4 R180, [R0+0xf900] ;  /* 0x00f9000000b4783b */ /* 0x000fe40000000200 */
        /* <DEDUP_REMOVED lines=9> */
[C---:B-----5:R-:W-:Y:S08]  /*12be0*/  HMMA.16816.F32.BF16 R28, R140.reuse, R168, R28 ;  /* 0x000000a88c1c723c */ /* 0x060ff0000004181c */
[----:B------:R-:W-:Y:S01]  /*12bf0*/  HMMA.16816.F32.BF16 R32, R140, R170, R32 ;  /* 0x000000aa8c20723c */ /* 0x000fe20000041820 */
[----:B------:R-:W-:Y:S05]  /*12c00*/  LDSM.16.M88.4 R140, [R186+0x4000] ;  /* 0x00400000ba8c783b */ /* 0x000fea0000000200 */
        /* <DEDUP_REMOVED lines=9> */
[----:B------:R-:W2:Y:S07]  /*12ca0*/  LDSM.16.M88.4 R172, [R135+0xf900] ;  /* 0x00f9000087ac783b */ /* 0x000eae0000000200 */
[C---:B----4-:R-:W-:Y:S08]  /*12cb0*/  HMMA.16816.F32.BF16 R28, R136.reuse, R176, R28 ;  /* 0x000000b0881c723c */ /* 0x050ff0000004181c */
[----:B------:R-:W-:Y:S01]  /*12cc0*/  HMMA.16816.F32.BF16 R32, R136, R178, R32 ;  /* 0x000000b28820723c */ /* 0x000fe20000041820 */
[----:B------:R-:W-:Y:S05]  /*12cd0*/  LDSM.16.M88.4 R136, [R192+0x8000] ;  /* 0x00800000c088783b */ /* 0x000fea0000000200 */
[----:B------:R-:W-:Y:S02]  /*12ce0*/  LDSM.16.M88.4 R176, [R190+UR4+0x11900] ;  /* 0x01190004beb0783b */ /* 0x000fe40008000200 */
[C---:B-1----:R-:W-:Y:S08]  /*12cf0*/  HMMA.16816.F32.BF16 R4, R144.reuse, R152, R4 ;  /* 0x000000989004723c */ /* 0x042ff00000041804 */
[C---:B------:R-:W-:Y:S01]  /*12d00*/  HMMA.16816.F32.BF16 R8, R144.reuse, R154, R8 ;  /* 0x0000009a9008723c */ /* 0x040fe20000041808 */
[----:B------:R-:W1:Y:S07]  /*12d10*/  LDSM.16.M88.4 R152, [R190+UR4+0x10100] ;  /* 0x01010004be98783b */ /* 0x000e6e0008000200 */
[C---:B------:R-:W-:Y:S08]  /*12d20*/  HMMA.16816.F32.BF16 R12, R144.reuse, R160, R12 ;  /* 0x000000a0900c723c */ /* 0x040ff0000004180c */
[C---:B------:R-:W-:Y:S01]  /*12d30*/  HMMA.16816.F32.BF16 R16, R144.reuse, R162, R16 ;  /* 0x000000a29010723c */ /* 0x040fe20000041810 */
[----:B------:R-:W4:Y:S07]  /*12d40*/  LDSM.16.M88.4 R160, [R190+UR4+0x10900] ;  /* 0x01090004bea0783b */ /* 0x000f2e0008000200 */
[C---:B--2---:R-:W-:Y:S08]  /*12d50*/  HMMA.16816.F32.BF16 R20, R144.reuse, R164, R20 ;  /* 0x000000a49014723c */ /* 0x044ff00000041814 */
[C---:B------:R-:W-:Y:S01]  /*12d60*/  HMMA.16816.F32.BF16 R24, R144.reuse, R166, R24 ;  /* 0x000000a69018723c */ /* 0x040fe20000041818 */
[----:B------:R-:W2:Y:S07]  /*12d70*/  LDSM.16.M88.4 R164, [R190+UR4+0x11100] ;  /* 0x01110004bea4783b */ /* 0x000eae0008000200 */
[C---:B------:R-:W-:Y:S08]  /*12d80*/  HMMA.16816.F32.BF16 R28, R144.reuse, R180, R28 ;  /* 0x000000b4901c723c */ /* 0x040ff0000004181c */
[----:B------:R-:W-:Y:S01]  /*12d90*/  HMMA.16816.F32.BF16 R32, R144, R182, R32 ;  /* 0x000000b69020723c */ /* 0x000fe20000041820 */
[----:B------:R-:W-:Y:S05]  /*12da0*/  LDSM.16.M88.4 R144, [R188+0x8000] ;  /* 0x00800000bc90783b */ /* 0x000fea0000000200 */
[----:B------:R-:W-:Y:S02]  /*12db0*/  LDSM.16.M88.4 R180, [R133+0x11900] ;  /* 0x0119000085b4783b */ /* 0x000fe40000000200 */
[C---:B---3--:R-:W-:Y:S08]  /*12dc0*/  HMMA.16816.F32.BF16 R4, R140.reuse, R148, R4 ;  /* 0x000000948c04723c */ /* 0x048ff00000041804 */
[C---:B------:R-:W-:Y:S01]  /*12dd0*/  HMMA.16816.F32.BF16 R8, R140.reuse, R150, R8 ;  /* 0x000000968c08723c */ /* 0x040fe20000041808 */
[----:B------:R-:W3:Y:S07]  /*12de0*/  LDSM.16.M88.4 R148, [R133+0x10100] ;  /* 0x010100008594783b */ /* 0x000eee0000000200 */
[C---:B-----5:R-:W-:Y:S08]  /*12df0*/  HMMA.16816.F32.BF16 R12, R140.reuse, R156, R12 ;  /* 0x0000009c8c0c723c */ /* 0x060ff0000004180c */
[C---:B------:R-:W-:Y:S01]  /*12e00*/  HMMA.16816.F32.BF16 R16, R140.reuse, R158, R16 ;  /* 0x0000009e8c10723c */ /* 0x040fe20000041810 */
[----:B------:R-:W5:Y:S07]  /*12e10*/  LDSM.16.M88.4 R156, [R133+0x10900] ;  /* 0x01090000859c783b */ /* 0x000f6e0000000200 */
[C---:B------:R-:W-:Y:S08]  /*12e20*/  HMMA.16816.F32.BF16 R20, R140.reuse, R168, R20 ;  /* 0x000000a88c14723c */ /* 0x040ff00000041814 */
[C---:B------:R-:W-:Y:S01]  /*12e30*/  HMMA.16816.F32.BF16 R24, R140.reuse, R170, R24 ;  /* 0x000000aa8c18723c */ /* 0x040fe20000041818 */
[----:B------:R-:W2:Y:S07]  /*12e40*/  LDSM.16.M88.4 R168, [R133+0x11100] ;  /* 0x0111000085a8783b */ /* 0x000eae0000000200 */
[C---:B------:R-:W-:Y:S08]  /*12e50*/  HMMA.16816.F32.BF16 R28, R140.reuse, R172, R28 ;  /* 0x000000ac8c1c723c */ /* 0x040ff0000004181c */
[----:B------:R-:W-:Y:S01]  /*12e60*/  HMMA.16816.F32.BF16 R32, R140, R174, R32 ;  /* 0x000000ae8c20723c */ /* 0x000fe20000041820 */
[----:B------:R-:W-:Y:S07]  /*12e70*/  LDSM.16.M88.4 R140, [R187+0x8000] ;  /* 0x00800000bb8c783b */ /* 0x000fee0000000200 */
        /* <DEDUP_REMOVED lines=8> */
[----:B------:R-:W-:Y:S07]  /*12f00*/  LDSM.16.M88.4 R164, [R135+0x11100] ;  /* 0x0111000087a4783b */ /* 0x000fee0000000200 */
[C---:B------:R-:W-:Y:S08]  /*12f10*/  HMMA.16816.F32.BF16 R28, R136.reuse, R176, R28 ;  /* 0x000000b0881c723c */ /* 0x040ff0000004181c */
[----:B------:R-:W-:Y:S01]  /*12f20*/  HMMA.16816.F32.BF16 R32, R136, R178, R32 ;  /* 0x000000b28820723c */ /* 0x000fe20000041820 */
[----:B------:R-:W2:Y:S07]  /*12f30*/  LDSM.16.M88.4 R136, [R0+0x11100] ;  /* 0x011100000088783b */ /* 0x000eae0000000200 */
[C---:B---3--:R-:W-:Y:S08]  /*12f40*/  HMMA.16816.F32.BF16 R4, R144.reuse, R148, R4 ;  /* 0x000000949004723c */ /* 0x048ff00000041804 */
[C---:B------:R-:W-:Y:S01]  /*12f50*/  HMMA.16816.F32.BF16 R8, R144.reuse, R150, R8 ;  /* 0x000000969008723c */ /* 0x040fe20000041808 */
[----:B------:R-:W-:Y:S07]  /*12f60*/  LDSM.16.M88.4 R148, [R186+0x8000] ;  /* 0x00800000ba94783b */ /* 0x000fee0000000200 */
[C---:B-----5:R-:W-:Y:S08]  /*12f70*/  HMMA.16816.F32.BF16 R12, R144.reuse, R156, R12 ;  /* 0x0000009c900c723c */ /* 0x060ff0000004180c */
[C---:B------:R-:W-:Y:S01]  /*12f80*/  HMMA.16816.F32.BF16 R16, R144.reuse, R158, R16 ;  /* 0x0000009e9010723c */ /* 0x040fe20000041810 */
[----:B------:R-:W-:Y:S07]  /*12f90*/  LDSM.16.M88.4 R156, [R135+0x10900] ;  /* 0x01090000879c783b */ /* 0x000fee0000000200 */
[C---:B------:R-:W-:Y:S08]  /*12fa0*/  HMMA.16816.F32.BF16 R20, R144.reuse, R168, R20 ;  /* 0x000000a89014723c */ /* 0x040ff00000041814 */
[C---:B------:R-:W-:Y:S08]  /*12fb0*/  HMMA.16816.F32.BF16 R24, R144.reuse, R170, R24 ;  /* 0x000000aa9018723c */ /* 0x040ff00000041818 */
[C---:B------:R-:W-:Y:S08]  /*12fc0*/  HMMA.16816.F32.BF16 R28, R144.reuse, R180, R28 ;  /* 0x000000b4901c723c */ /* 0x040ff0000004181c */
[----:B------:R-:W-:Y:S01]  /*12fd0*/  HMMA.16816.F32.BF16 R32, R144, R182, R32 ;  /* 0x000000b69020723c */ /* 0x000fe20000041820 */
[----:B------:R3:W5:Y:S07]  /*12fe0*/  LDSM.16.M88.4 R144, [R0+0x11900] ;  /* 0x011900000090783b */ /* 0x00076e0000000200 */
[C---:B-1----:R-:W-:Y:S08]  /*12ff0*/  HMMA.16816.F32.BF16 R4, R140.reuse, R152, R4 ;  /* 0x000000988c04723c */ /* 0x042ff00000041804 */
[C---:B------:R-:W-:Y:S01]  /*13000*/  HMMA.16816.F32.BF16 R8, R140.reuse, R154, R8 ;  /* 0x0000009a8c08723c */ /* 0x040fe20000041808 */
[----:B------:R1:W5:Y:S07]  /*13010*/  LDSM.16.M88.4 R152, [R2+0x10100] ;  /* 0x010100000298783b */ /* 0x00036e0000000200 */
[C---:B----4-:R-:W-:Y:S04]  /*13020*/  HMMA.16816.F32.BF16 R12, R140.reuse, R160, R12 ;  /* 0x000000a08c0c723c */ /* 0x050fe8000004180c */
[----:B---3--:R-:W-:Y:S02]  /*13030*/  IMAD.MOV.U32 R0, RZ, RZ, R212 ;  /* 0x000000ffff007224 */ /* 0x008fe400078e00d4 */
[----:B------:R-:W-:Y:S02]  /*13040*/  @P2 IMAD.MOV.U32 R0, RZ, RZ, R225 ;  /* 0x000000ffff002224 */ /* 0x000fe400078e00e1 */
[C---:B------:R-:W-:Y:S01]  /*13050*/  HMMA.16816.F32.BF16 R16, R140.reuse, R162, R16 ;  /* 0x000000a28c10723c */ /* 0x040fe20000041810 */
[----:B------:R-:W3:Y:S07]  /*13060*/  LDSM.16.M88.4 R160, [R135+0x11900] ;  /* 0x0119000087a0783b */ /* 0x000eee0000000200 */
[C---:B--2---:R-:W-:Y:S04]  /*13070*/  HMMA.16816.F32.BF16 R20, R140.reuse, R136, R20 ;  /* 0x000000888c14723c */ /* 0x044fe80000041814 */
[----:B-1----:R-:W-:Y:S04]  /*13080*/  IMAD.SHL.U32 R2, R221, 0x40, RZ ;  /* 0x00000040dd027824 */ /* 0x002fe800078e00ff */
[C---:B------:R-:W-:Y:S08]  /*13090*/  HMMA.16816.F32.BF16 R24, R140.reuse, R138, R24 ;  /* 0x0000008a8c18723c */ /* 0x040ff00000041818 */
[C---:B-----5:R-:W-:Y:S08]  /*130a0*/  HMMA.16816.F32.BF16 R28, R140.reuse, R144, R28 ;  /* 0x000000908c1c723c */ /* 0x060ff0000004181c */
[----:B------:R-:W-:Y:S08]  /*130b0*/  HMMA.16816.F32.BF16 R32, R140, R146, R32 ;  /* 0x000000928c20723c */ /* 0x000ff00000041820 */
[C---:B------:R-:W-:Y:S08]  /*130c0*/  HMMA.16816.F32.BF16 R4, R148.reuse, R152, R4 ;  /* 0x000000989404723c */ /* 0x040ff00000041804 */
[C---:B------:R-:W-:Y:S08]  /*130d0*/  HMMA.16816.F32.BF16 R8, R148.reuse, R154, R8 ;  /* 0x0000009a9408723c */ /* 0x040ff00000041808 */
[C---:B------:R-:W-:Y:S08]  /*130e0*/  HMMA.16816.F32.BF16 R12, R148.reuse, R156, R12 ;  /* 0x0000009c940c723c */ /* 0x040ff0000004180c */
[C---:B------:R-:W-:Y:S08]  /*130f0*/  HMMA.16816.F32.BF16 R16, R148.reuse, R158, R16 ;  /* 0x0000009e9410723c */ /* 0x040ff00000041810 */
[C---:B------:R-:W-:Y:S08]  /*13100*/  HMMA.16816.F32.BF16 R20, R148.reuse, R164, R20 ;  /* 0x000000a49414723c */ /* 0x040ff00000041814 */
[C---:B------:R-:W-:Y:S08]  /*13110*/  HMMA.16816.F32.BF16 R24, R148.reuse, R166, R24 ;  /* 0x000000a69418723c */ /* 0x040ff00000041818 */
[C---:B---3--:R-:W-:Y:S01]  /*13120*/  HMMA.16816.F32.BF16 R28, R148.reuse, R160, R28 ;  /* 0x000000a0941c723c */ /* 0x048fe2000004181c */
[----:B------:R-:W1:Y:S07]  /*13130*/  SHFL.IDX PT, R161, R0, RZ, 0x1c1f ;  /* 0x001c1fff00a17589 */ /* 0x000e6e00000e0000 */
[----:B------:R-:W-:Y:S07]  /*13140*/  HMMA.16816.F32.BF16 R32, R148, R162, R32 ;  /* 0x000000a29420723c */ /* 0x000fee0000041820 */
[----:B------:R-:W-:Y:S05]  /*13150*/  IADD3 R162, -R213, 0x1, -R2 ;  /* 0x00000001d5a27810 */ /* 0x000fea0007ffe902 */
[----:B------:R-:W-:Y:S04]  /*13160*/  IADD3 R162, -R199, R162, R194 ;  /* 0x000000a2c7a27210 */ /* 0x000fe80007ffe1c2 */
[C---:B------:R-:W-:Y:S02]  /*13170*/  IADD3 R164, R162.reuse, c[0x0][0x328], RZ ;  /* 0x0000ca00a2a47a10 */ /* 0x040fe40007ffe0ff */
[----:B------:R-:W-:Y:S03]  /*13180*/  IADD3 R162, R162, UR8, RZ ;  /* 0x00000008a2a27c10 */ /* 0x000fe6000fffe0ff */
[--C-:B-1----:R-:W-:Y:S02]  /*13190*/  IMAD.IADD R166, R164, 0x1, R161.reuse ;  /* 0x00000001a4a67824 */ /* 0x102fe400078e02a1 */
[----:B------:R-:W-:Y:S01]  /*131a0*/  IMAD.IADD R165, R162, 0x1, R161 ;  /* 0x00000001a2a57824 */ /* 0x000fe200078e02a1 */
        /* <DEDUP_REMOVED lines=14> */
.L_x_2370:
[----:B------:R-:W-:Y:S04]  /*13290*/  MOV R133, c[0x0][0x32c] ;  /* 0x0000cb0000857a02 */ /* 0x000fe80000000f00 */
[----:B------:R-:W-:Y:S11]  /*132a0*/  ISETP.NE.AND P0, PT, R133, 0x1, PT ;  /* 0x000000018500780c */ /* 0x000ff60003f05270 */
[----:B------:R-:W-:Y:S02]  /*132b0*/  @!UPT UIADD3 URZ, URZ, URZ, URZ ;  /* 0x0000003f3f3ff290 */ /* 0x000fe4000fffe03f */
[----:B------:R-:W-:Y:S05]  /*132c0*/  @P0 IMAD.HI.U32 R133, R161, c[0x0][0x330], RZ ;  /* 0x0000cc00a1850a27 */ /* 0x000fea00078e00ff */
[----:B------:R-:W-:Y:S02]  /*132d0*/  @P0 SHF.R.U32.HI R161, RZ, c[0x0][0x334], R133 ;  /* 0x0000cd00ffa10a19 */ /* 0x000fe40000011685 */
.L_x_2371:
[----:B------:R-:W-:Y:S05]  /*132e0*/  BSYNC B0 ;  /* 0x0000000000007941 */ /* 0x000fea0003800000 */
.L_x_2369:
[----:B------:R-:W-:Y:S04]  /*132f0*/  IMAD R136, R161, c[0x0][0x32c], -R2 ;  /* 0x0000cb00a1887a24 */ /* 0x000fe800078e0a02 */
[----:B------:R-:W-:Y:S05]  /*13300*/  IMAD.IADD R136, R136, 0x1, -R213 ;  /* 0x0000000188887824 */ /* 0x000fea00078e0ad5 */
[----:B------:R-:W-:Y:S02]  /*13310*/  IADD3 R133, R136, c[0x0][0x32c], RZ ;  /* 0x0000cb0088857a10 */ /* 0x000fe40007ffe0ff */
[----:B------:R-:W-:Y:S02]  /*13320*/  IMNMX R165, R165, R136, !PT ;  /* 0x00000088a5a57217 */ /* 0x000fe40007800200 */
[----:B------:R-:W-:Y:S02]  /*13330*/  IMNMX R166, R166, R133, PT ;  /* 0x00000085a6a67217 */ /* 0x000fe40003800200 */
.L_x_2368:
[----:B------:R-:W-:Y:S04]  /*13340*/  ISETP.GT.AND P2, PT, R221, -0x1, PT ;  /* 0xffffffffdd00780c */ /* 0x000fe80003f44270 */
[C---:B------:R-:W-:Y:S04]  /*13350*/  ISETP.GT.AND P0, PT, R165.reuse, RZ, P2 ;  /* 0x000000ffa500720c */ /* 0x040fe80001704270 */
        /* <DEDUP_REMOVED lines=17> */
[C---:B------:R-:W-:Y:S01]  /*13470*/  ISETP.GT.AND P0, PT, R165.reuse, 0x18, P2 ;  /* 0x00000018a500780c */ /* 0x040fe20001704270 */
[----:B------:R-:W1:Y:S03]  /*13480*/  SHFL.IDX PT, R13, R0, 0x1, 0x1c1f ;  /* 0x003c1f00000d7f89 */ /* 0x000e6600000e0000 */
[----:B------:R-:W-:Y:S04]  /*13490*/  ISETP.LT.OR P0, PT, R166, 0x19, P0 ;  /* 0x00000019a600780c */ /* 0x000fe80000701670 */
[----:B------:R-:W-:Y:S02]  /*134a0*/  FSEL R143, R16, -INF , !P0 ;  /* 0xff800000108f7808 */ /* 0x000fe40004000000 */
[----:B------:R-:W-:Y:S04]  /*134b0*/  ISETP.GT.AND P0, PT, R165, 0x19, P2 ;  /* 0x00000019a500780c */ /* 0x000fe80001704270 */
[C---:B------:R-:W-:Y:S04]  /*134c0*/  ISETP.LT.OR P0, PT, R166.reuse, 0x1a, P0 ;  /* 0x0000001aa600780c */ /* 0x040fe80000701670 */
[----:B------:R-:W-:Y:S02]  /*134d0*/  FSEL R141, R17, -INF , !P0 ;  /* 0xff800000118d7808 */ /* 0x000fe40004000000 */
[C---:B------:R-:W-:Y:S04]  /*134e0*/  ISETP.GT.AND P0, PT, R165.reuse, 0x20, P2 ;  /* 0x00000020a500780c */ /* 0x040fe80001704270 */
[----:B------:R-:W-:Y:S01]  /*134f0*/  ISETP.LT.OR P0, PT, R166, 0x21, P0 ;  /* 0x00000021a600780c */ /* 0x000fe20000701670 */
[--C-:B-1----:R-:W-:Y:S02]  /*13500*/  IMAD.IADD R164, R164, 0x1, R13.reuse ;  /* 0x00000001a4a47824 */ /* 0x102fe400078e020d */
[----:B------:R-:W-:Y:S01]  /*13510*/  IMAD.IADD R162, R162, 0x1, R13 ;  /* 0x00000001a2a27824 */ /* 0x000fe200078e020d */
        /* <DEDUP_REMOVED lines=36> */
.L_x_2374:
[----:B------:R-:W-:Y:S04]  /*13760*/  MOV R0, c[0x0][0x32c] ;  /* 0x0000cb0000007a02 */ /* 0x000fe80000000f00 */
[----:B------:R-:W-:Y:S11]  /*13770*/  ISETP.NE.AND P0, PT, R0, 0x1, PT ;  /* 0x000000010000780c */ /* 0x000ff60003f05270 */
[----:B------:R-:W-:Y:S02]  /*13780*/  @!UPT UIADD3 URZ, URZ, URZ, URZ ;  /* 0x0000003f3f3ff290 */ /* 0x000fe4000fffe03f */
[----:B------:R-:W-:Y:S05]  /*13790*/  @P0 IMAD.HI.U32 R0, R13, c[0x0][0x330], RZ ;  /* 0x0000cc000d000a27 */ /* 0x000fea00078e00ff */
[----:B------:R-:W-:Y:S02]  /*137a0*/  @P0 SHF.R.U32.HI R13, RZ, c[0x0][0x334], R0 ;  /* 0x0000cd00ff0d0a19 */ /* 0x000fe40000011600 */
.L_x_2375:
[----:B------:R-:W-:Y:S05]  /*137b0*/  BSYNC B0 ;  /* 0x0000000000007941 */ /* 0x000fea0003800000 */
.L_x_2373:
[----:B------:R-:W-:Y:S04]  /*137c0*/  IMAD R2, R13, c[0x0][0x32c], -R2 ;  /* 0x0000cb000d027a24 */ /* 0x000fe800078e0a02 */
[----:B------:R-:W-:Y:S05]  /*137d0*/  IMAD.IADD R17, R2, 0x1, -R213 ;  /* 0x0000000102117824 */ /* 0x000fea00078e0ad5 */
[----:B------:R-:W-:Y:S02]  /*137e0*/  IADD3 R13, R17, c[0x0][0x32c], RZ ;  /* 0x0000cb00110d7a10 */ /* 0x000fe40007ffe0ff */
[----:B------:R-:W-:Y:S02]  /*137f0*/  IMNMX R162, R162, R17, !PT ;  /* 0x00000011a2a27217 */ /* 0x000fe40007800200 */
[----:B------:R-:W-:Y:S02]  /*13800*/  IMNMX R164, R164, R13, PT ;  /* 0x0000000da4a47217 */ /* 0x000fe40003800200 */
.L_x_2372:
        /* <DEDUP_REMOVED lines=68> */
[----:B------:R-:W-:Y:S01]  /*13c50*/  FMNMX.FTZ R11, R176, R11, !PT ;  /* 0x0000000bb00b7209 */ /* 0x000fe20007810000 */
[----:B------:R-:W1:Y:S01]  /*13c60*/  SHFL.BFLY PT, R7, R0, 0x2, 0x1f ;  /* 0x0c401f0000077f89 */ /* 0x000e6200000e0000 */
[----:B------:R-:W-:Y:S02]  /*13c70*/  FSEL R158, R30, -INF , !P0 ;  /* 0xff8000001e9e7808 */ /* 0x000fe40004000000 */
[----:B------:R-:W-:Y:S02]  /*13c80*/  ISETP.GT.AND P0, PT, R162, 0x31, P2 ;  /* 0x00000031a200780c */ /* 0x000fe40001704270 */
[----:B------:R-:W-:Y:S02]  /*13c90*/  FMNMX.FTZ R11, R174, R11, !PT ;  /* 0x0000000bae0b7209 */ /* 0x000fe40007810000 */
[----:B------:R-:W-:Y:S02]  /*13ca0*/  ISETP.LT.OR P0, PT, R164, 0x32, P0 ;  /* 0x00000032a400780c */ /* 0x000fe40000701670 */
[----:B------:R-:W-:Y:S02]  /*13cb0*/  ISETP.GT.AND P1, PT, R162, 0x38, P2 ;  /* 0x00000038a200780c */ /* 0x000fe40001724270 */
[----:B------:R-:W-:Y:S02]  /*13cc0*/  FMNMX.FTZ R11, R172, R11, !PT ;  /* 0x0000000bac0b7209 */ /* 0x000fe40007810000 */
[----:B------:R-:W-:Y:S02]  /*13cd0*/  FSEL R156, R31, -INF , !P0 ;  /* 0xff8000001f9c7808 */ /* 0x000fe40004000000 */
[----:B------:R-:W-:Y:S01]  /*13ce0*/  ISETP.LT.OR P1, PT, R164, 0x39, P1 ;  /* 0x00000039a400780c */ /* 0x000fe20000f21670 */
[----:B------:R-:W-:Y:S01]  /*13cf0*/  LDSM.16.MT88.4 R28, [R184+UR4+0x100] ;  /* 0x00010004b81c783b */ /* 0x000fe20008004200 */
[----:B------:R-:W-:Y:S02]  /*13d00*/  ISETP.GT.AND P0, PT, R162, 0x39, P2 ;  /* 0x00000039a200780c */ /* 0x000fe40001704270 */
[----:B------:R-:W-:Y:S02]  /*13d10*/  FMNMX.FTZ R11, R158, R11, !PT ;  /* 0x0000000b9e0b7209 */ /* 0x000fe40007810000 */
[----:B------:R-:W-:Y:S02]  /*13d20*/  FSEL R146, R34, -INF , !P1 ;  /* 0xff80000022927808 */ /* 0x000fe40004800000 */
[----:B------:R-:W-:Y:S02]  /*13d30*/  ISETP.LT.OR P0, PT, R164, 0x3a, P0 ;  /* 0x0000003aa400780c */ /* 0x000fe40000701670 */
[----:B------:R-:W-:Y:S02]  /*13d40*/  FMNMX.FTZ R11, R156, R11, !PT ;  /* 0x0000000b9c0b7209 */ /* 0x000fe40007810000 */
[----:B------:R-:W-:Y:S02]  /*13d50*/  FSEL R144, R35, -INF , !P0 ;  /* 0xff80000023907808 */ /* 0x000fe40004000000 */
[----:B------:R-:W-:Y:S02]  /*13d60*/  FMNMX.FTZ R15, R146, R11, !PT ;  /* 0x0000000b920f7209 */ /* 0x000fe40007810000 */
[----:B------:R-:W-:Y:S02]  /*13d70*/  IADD3 R16, R184, UR4, RZ ;  /* 0x00000004b8107c10 */ /* 0x000fe4000fffe0ff */
        /* <DEDUP_REMOVED lines=15> */
[----:B-1----:R-:W-:Y:S01]  /*13e70*/  FMNMX.FTZ R0, R7, R0, !PT ;  /* 0x0000000007007209 */ /* 0x002fe20007810000 */
        /* <DEDUP_REMOVED lines=344> */
[----:B------:R-:W-:Y:S03]  /*15400*/  @P0 IMAD R16, R16, c[0x0][0x1e0], RZ ;  /* 0x0000780010100a24 */ /* 0x000fe600078e02ff */
[C---:B------:R-:W-:Y:S01]  /*15410*/  @P0 SHF.L.U32 R29, R18.reuse, 0x6, RZ ;  /* 0x00000006121d0819 */ /* 0x040fe200000006ff */
        /* <DEDUP_REMOVED lines=11> */
[----:B------:R-:W-:Y:S01]  /*154d0*/  @P0 IADD3.X R5, R25, R215, RZ, P1, !PT ;  /* 0x000000d719050210 */ /* 0x000fe20000ffe4ff */
[C---:B------:R-:W-:Y:S04]  /*154e0*/  HMMA.16816.F32.BF16 R56, R136.reuse, R6, R56 ;  /* 0x000000068838723c */ /* 0x040fe80000041838 */
[C---:B------:R-:W-:Y:S04]  /*154f0*/  @P0 LEA R20, P1, R16.reuse, c[0x0][0x1c8], 0x1 ;  /* 0x0000720010140a11 */ /* 0x040fe800078208ff */
[C---:B----4-:R-:W-:Y:S04]  /*15500*/  HMMA.16816.F32.BF16 R60, R136.reuse, R8, R60 ;  /* 0x00000008883c723c */ /* 0x050fe8000004183c */
[----:B------:R-:W-:Y:S02]  /*15510*/  @P0 LEA.HI.X R21, R16, c[0x0][0x1cc], R5, 0x1, P1 ;  /* 0x0000730010150a11 */ /* 0x000fe400008f0c05 */
[----:B------:R-:W2:Y:S01]  /*15520*/  LDSM.16.MT88.4 R16, [R133+0x5900] ;  /* 0x005900008510783b */ /* 0x000ea20000004200 */
[----:B------:R-:W-:Y:S01]  /*15530*/  @P0 IADD3 R4, P1, R29, R220, RZ ;  /* 0x000000dc1d040210 */ /* 0x000fe20007f3e0ff */
        /* <DEDUP_REMOVED lines=15> */
[----:B------:R-:W-:Y:S02]  /*15630*/  @P0 IADD3.X R9, R25, R215, RZ, P1, !PT ;  /* 0x000000d719090210 */ /* 0x000fe40000ffe4ff */
        /* <DEDUP_REMOVED lines=32> */
.L_x_2367:
[----:B------:R-:W-:Y:S01]  /*15840*/  IMAD.MOV.U32 R3, RZ, RZ, c[0x0][0x2c4] ;  /* 0x0000b100ff037624 */ /* 0x000fe200078e00ff */
[----:B------:R-:W-:-:S02]  /*15850*/  LEA R6, R219, 0x7f, 0x7 ;  /* 0x0000007fdb067811 */ /* 0x000fc400078e38ff */
[----:B------:R-:W-:Y:S02]  /*15860*/  ISETP.GE.AND P0, PT, R195, 0x1, PT ;  /* 0x00000001c300780c */ /* 0x000fe40003f06270 */
[----:B------:R-:W-:Y:S02]  /*15870*/  ISETP.NE.AND P3, PT, R3, 0x1, PT ;  /* 0x000000010300780c */ /* 0x000fe40003f65270 */
[----:B------:R-:W-:-:S11]  /*15880*/  IADD3 R3, R194, 0x1, -R199 ;  /* 0x00000001c2037810 */ /* 0x000fd60007ffe8c7 */
        /* <DEDUP_REMOVED lines=14> */
.L_x_2378:
[----:B------:R-:W-:-:S04]  /*15970*/  MOV R3, c[0x0][0x32c] ;  /* 0x0000cb0000037a02 */ /* 0x000fc80000000f00 */
[----:B------:R-:W-:-:S13]  /*15980*/  ISETP.NE.AND P0, PT, R3, 0x1, PT ;  /* 0x000000010300780c */ /* 0x000fda0003f05270 */
[----:B------:R-:W-:-:S05]  /*15990*/  @P0 IMAD.HI.U32 R3, R5, c[0x0][0x330], RZ ;  /* 0x0000cc0005030a27 */ /* 0x000fca00078e00ff */
[----:B------:R-:W-:-:S05]  /*159a0*/  @P0 SHF.R.U32.HI R5, RZ, c[0x0][0x334], R3 ;  /* 0x0000cd00ff050a19 */ /* 0x000fca0000011603 */
.L_x_2379:
[----:B------:R-:W-:-:S05]  /*159b0*/  IMAD R5, R5, c[0x0][0x32c], RZ ;  /* 0x0000cb0005057a24 */ /* 0x000fca00078e02ff */
[----:B------:R-:W-:-:S04]  /*159c0*/  IMNMX R4, R4, R5, !PT ;  /* 0x0000000504047217 */ /* 0x000fc80007800200 */
.L_x_2377:
[----:B------:R-:W-:-:S04]  /*159d0*/  IADD3 R4, R4, 0x3f, RZ ;  /* 0x0000003f04047810 */ /* 0x000fc80007ffe0ff */
[----:B------:R-:W-:-:S04]  /*159e0*/  SHF.R.S32.HI R3, RZ, 0x1f, R4 ;  /* 0x0000001fff037819 */ /* 0x000fc80000011404 */
[----:B------:R-:W-:-:S04]  /*159f0*/  LEA.HI R3, R3, R4, RZ, 0x6 ;  /* 0x0000000403037211 */ /* 0x000fc800078f30ff */
[----:B------:R-:W-:-:S04]  /*15a00*/  SHF.R.S32.HI R3, RZ, 0x6, R3 ;  /* 0x00000006ff037819 */ /* 0x000fc80000011403 */
[----:B------:R-:W-:-:S04]  /*15a10*/  IMNMX R220, R198, R3, !PT ;  /* 0x00000003c6dc7217 */ /* 0x000fc80007800200 */
[----:B------:R-:W-:-:S13]  /*15a20*/  ISETP.GE.AND P0, PT, R221, R220, PT ;  /* 0x000000dcdd00720c */ /* 0x000fda0003f06270 */
[----:B------:R-:W-:Y:S05]  /*15a30*/  @!P0 BRA `(.L_x_2380) ;  /* 0x00002b8000008947 */ /* 0x000fea0003800000 */
[----:B------:R-:W1:Y:S01]  /*15a40*/  S2R R4, SR_TID.X ;  /* 0x0000000000047919 */ /* 0x000e620000002100 */
[C---:B------:R-:W-:Y:S01]  /*15a50*/  IADD3 RZ, P0, R206.reuse, 0x40, RZ ;  /* 0x00000040ceff7810 */ /* 0x040fe20007f1e0ff */
[----:B------:R-:W-:Y:S01]  /*15a60*/  IMAD.MOV.U32 R191, RZ, RZ, 0x20 ;  /* 0x00000020ffbf7424 */ /* 0x000fe200078e00ff */
[C---:B------:R-:W-:Y:S01]  /*15a70*/  IADD3 RZ, P1, R206.reuse, 0x80, RZ ;  /* 0x00000080ceff7810 */ /* 0x040fe20007f3e0ff */
[----:B------:R-:W-:Y:S01]  /*15a80*/  IMAD.MOV.U32 R133, RZ, RZ, R2 ;  /* 0x000000ffff857224 */ /* 0x000fe200078e0002 */
[----:B------:R-:W-:Y:S01]  /*15a90*/  IADD3 R179, R206, 0x40, RZ ;  /* 0x00000040ceb37810 */ /* 0x000fe20007ffe0ff */
[--C-:B------:R-:W-:Y:S01]  /*15aa0*/  IMAD.X R183, RZ, RZ, R211.reuse, P0 ;  /* 0x000000ffffb77224 */ /* 0x100fe200000e06d3 */
[----:B------:R-:W-:Y:S01]  /*15ab0*/  IADD3 RZ, P0, R208, 0x40, RZ ;  /* 0x00000040d0ff7810 */ /* 0x000fe20007f1e0ff */
[----:B------:R-:W-:Y:S01]  /*15ac0*/  IMAD.X R182, RZ, RZ, R211, P1 ;  /* 0x000000ffffb67224 */ /* 0x000fe200008e06d3 */
[----:B------:R-:W-:Y:S02]  /*15ad0*/  IADD3 R178, R206, 0x80, RZ ;  /* 0x00000080ceb27810 */ /* 0x000fe40007ffe0ff */
[C---:B------:R-:W-:Y:S01]  /*15ae0*/  IADD3 R177, R208.reuse, 0x40, RZ ;  /* 0x00000040d0b17810 */ /* 0x040fe20007ffe0ff */
[----:B------:R-:W-:Y:S01]  /*15af0*/  IMAD.X R181, RZ, RZ, R215, P0 ;  /* 0x000000ffffb57224 */ /* 0x000fe200000e06d7 */
[----:B------:R-:W-:-:S02]  /*15b00*/  IADD3 RZ, P0, R208, 0x80, RZ ;  /* 0x00000080d0ff7810 */ /* 0x000fc40007f1e0ff */
[----:B------:R-:W-:-:S03]  /*15b10*/  IADD3 R176, R208, 0x80, RZ ;  /* 0x00000080d0b07810 */ /* 0x000fc60007ffe0ff */
[----:B------:R-:W-:Y:S01]  /*15b20*/  IMAD.X R180, RZ, RZ, R215, P0 ;  /* 0x000000ffffb47224 */ /* 0x000fe200000e06d7 */
[----:B-1----:R-:W-:-:S04]  /*15b30*/  SHF.R.S32.HI R3, RZ, 0x1f, R4 ;  /* 0x0000001fff037819 */ /* 0x002fc80000011404 */
[----:B------:R-:W-:-:S04]  /*15b40*/  LEA.HI R3, R3, R4, RZ, 0x3 ;  /* 0x0000000403037211 */ /* 0x000fc800078f18ff */
[----:B------:R-:W-:-:S05]  /*15b50*/  LOP3.LUT R3, R3, 0xfffffff8, RZ, 0xc0, !PT ;  /* 0xfffffff803037812 */ /* 0x000fca00078ec0ff */
[----:B------:R-:W-:-:S05]  /*15b60*/  IMAD.IADD R3, R4, 0x1, -R3 ;  /* 0x0000000104037824 */ /* 0x000fca00078e0a03 */
[----:B------:R-:W-:Y:S01]  /*15b70*/  LOP3.LUT P1, RZ, R3, 0x2, RZ, 0xc0, !PT ;  /* 0x0000000203ff7812 */ /* 0x000fe2000782c0ff */
[----:B------:R-:W-:-:S03]  /*15b80*/  IMAD.MOV.U32 R3, RZ, RZ, R0 ;  /* 0x000000ffff037224 */ /* 0x000fc600078e0000 */
[----:B------:R-:W-:Y:S02]  /*15b90*/  SEL R191, R191, 0xffffffe0, !P1 ;  /* 0xffffffe0bfbf7807 */ /* 0x000fe40004800000 */
.L_x_2381:
[----:B------:R-:W-:Y:S04]  /*15ba0*/  DEPBAR.LE SB0, 0x2 ;  /* 0x000080800000791a */ /* 0x000fe80000000000 */
[----:B------:R-:W-:Y:S01]  /*15bb0*/  BAR.SYNC.DEFER_BLOCKING 0x0 ;  /* 0x0000000000007b1d */ /* 0x000fe20000010000 */
[----:B------:R-:W-:Y:S01]  /*15bc0*/  UIMAD UR4, UR5, 0x6000, URZ ;  /* 0x00006000050478a4 */ /* 0x000fe2000f8e023f */
[----:B------:R-:W-:Y:S01]  /*15bd0*/  ISETP.GE.AND P0, PT, R198, R221, PT ;  /* 0x000000ddc600720c */ /* 0x000fe20003f06270 */
[----:B------:R-:W-:Y:S01]  /*15be0*/  UIADD3 UR8, UR5, 0x1, URZ ;  /* 0x0000000105087890 */ /* 0x000fe2000fffe03f */
[----:B------:R-:W-:Y:S01]  /*15bf0*/  IADD3 R5, R221, -0x1, RZ ;  /* 0xffffffffdd057810 */ /* 0x000fe20007ffe0ff */
[----:B------:R-:W-:Y:S02]  /*15c00*/  UISETP.GE.AND UP0, UPT, UR5, 0x1, UPT ;  /* 0x000000010500788c */ /* 0x000fe4000bf06270 */
[----:B------:R-:W-:Y:S02]  /*15c10*/  IADD3 R2, R190, UR4, RZ ;  /* 0x00000004be027c10 */ /* 0x000fe4000fffe0ff */
[----:B------:R-:W-:Y:S02]  /*15c20*/  USEL UR5, UR8, URZ, !UP0 ;  /* 0x0000003f08057287 */ /* 0x000fe4000c000000 */
[----:B------:R-:W-:Y:S04]  /*15c30*/  IADD3 R135, R191, R2, RZ ;  /* 0x00000002bf877210 */ /* 0x000fe80007ffe0ff */
[----:B------:R-:W-:Y:S01]  /*15c40*/  @!P0 SHF.R.S32.HI R0, RZ, 0x1f, R5 ;  /* 0x0000001fff008819 */ /* 0x000fe20000011405 */
[----:B------:R-:W-:Y:S01]  /*15c50*/  @!P0 IMAD R171, R216, 0x6000, R204 ;  /* 0x00006000d8ab8824 */ /* 0x000fe200078e02cc */
[----:B------:R-:W-:Y:S03]  /*15c60*/  IADD3 R172, R134, R135, RZ ;  /* 0x0000008786ac7210 */ /* 0x000fe60007ffe0ff */
[----:B------:R-:W-:Y:S01]  /*15c70*/  @!P0 IMAD R0, R0, c[0x0][0x208], RZ ;  /* 0x0000820000008a24 */ /* 0x000fe200078e02ff */
[----:B------:R-:W-:Y:S03]  /*15c80*/  LDSM.16.M88.4 R32, [R192] ;  /* 0x00000000c020783b */ /* 0x000fe60000000200 */
[C---:B------:R-:W-:Y:S02]  /*15c90*/  @!P0 IMAD R0, R5.reuse, c[0x0][0x20c], R0 ;  /* 0x0000830005008a24 */ /* 0x040fe400078e0200 */
[----:B------:R-:W-:Y:S03]  /*15ca0*/  @!P0 IMAD.WIDE.U32 R4, R5, c[0x0][0x208], RZ ;  /* 0x0000820005048a25 */ /* 0x000fe600078e00ff */
[----:B------:R-:W1:Y:S02]  /*15cb0*/  LDSM.16.M88.4 R8, [R190+UR4+0xc100] ;  /* 0x00c10004be08783b */ /* 0x000e640008000200 */
[----:B------:R-:W-:Y:S02]  /*15cc0*/  @!P0 IADD3 R0, R5, R0, RZ ;  /* 0x0000000005008210 */ /* 0x000fe40007ffe0ff */
[C---:B------:R-:W-:Y:S02]  /*15cd0*/  @!P0 SHF.L.U32 R155, R4.reuse, 0x6, RZ ;  /* 0x00000006049b8819 */ /* 0x040fe400000006ff */
[----:B------:R-:W-:Y:S02]  /*15ce0*/  @!P0 SHF.L.U64.HI R153, R4, 0x6, R0 ;  /* 0x0000000604998819 */ /* 0x000fe40000010200 */
[----:B------:R-:W-:Y:S01]  /*15cf0*/  @!P0 IADD3 R5, P1, R155, R206, RZ ;  /* 0x000000ce9b058210 */ /* 0x000fe20007f3e0ff */
[----:B------:R-:W2:Y:S03]  /*15d00*/  LDSM.16.M88.4 R16, [R190+UR4+0xc900] ;  /* 0x00c90004be10783b */ /* 0x000ea60008000200 */
[----:B------:R-:W-:Y:S02]  /*15d10*/  @!P0 IADD3.X R0, R153, R211, RZ, P1, !PT ;  /* 0x000000d399008210 */ /* 0x000fe40000ffe4ff */
[C---:B------:R-:W-:Y:S03]  /*15d20*/  @!P0 LEA R160, P1, R5.reuse, c[0x0][0x1f8], 0x1 ;  /* 0x00007e0005a08a11 */ /* 0x040fe600078208ff */
[----:B------:R-:W3:Y:S01]  /*15d30*/  LDSM.16.M88.4 R24, [R190+UR4+0xd100] ;  /* 0x00d10004be18783b */ /* 0x000ee20008000200 */
[----:B------:R-:W-:Y:S02]  /*15d40*/  @!P0 LEA.HI.X R161, R5, c[0x0][0x1fc], R0, 0x1, P1 ;  /* 0x00007f0005a18a11 */ /* 0x000fe400008f0c00 */
[----:B------:R-:W-:Y:S04]  /*15d50*/  @!P0 IADD3 R0, P1, R155, R179, RZ ;  /* 0x000000b39b008210 */ /* 0x000fe80007f3e0ff */
[----:B------:R-:W-:Y:S01]  /*15d60*/  @!P0 IADD3.X R13, R153, R183, RZ, P1, !PT ;  /* 0x000000b7990d8210 */ /* 0x000fe20000ffe4ff */
        /* <DEDUP_REMOVED lines=16> */
[----:B------:R-:W-:Y:S02]  /*15e70*/  @!P0 IADD3.X R29, R153, R211, RZ, P1, !PT ;  /* 0x000000d3991d8210 */ /* 0x000fe40000ffe4ff */
[C---:B------:R-:W-:Y:S02]  /*15e80*/  @!P0 LEA R168, P1, R0.reuse, c[0x0][0x1f8], 0x1 ;  /* 0x00007e0000a88a11 */ /* 0x040fe400078208ff */
[C---:B------:R-:W-:Y:S04]  /*15e90*/  HMMA.16816.F32.BF16 R16, R32.reuse, R18, RZ ;  /* 0x000000122010723c */ /* 0x040fe800000418ff */
[----:B------:R-:W-:Y:S02]  /*15ea0*/  @!P0 LEA.HI.X R169, R0, c[0x0][0x1fc], R29, 0x1, P1 ;  /* 0x00007f0000a98a11 */ /* 0x000fe400008f0c1d */
[----:B------:R-:W-:Y:S02]  /*15eb0*/  @!P0 IADD3 R157, P1, R155, R179, RZ ;  /* 0x000000b39b9d8210 */ /* 0x000fe40007f3e0ff */
        /* <DEDUP_REMOVED lines=246> */
[----:B------:R-:W-:Y:S02]  /*16e20*/  FMUL.FTZ R104, R132, R104 ;  /* 0x0000006884687220 */ /* 0x000fe40000410000 */
        /* <DEDUP_REMOVED lines=12> */
[----:B------:R-:W-:Y:S02]  /*16ef0*/  FMUL.FTZ R113, R132, R113 ;  /* 0x0000007184717220 */ /* 0x000fe40000410000 */
        /* <DEDUP_REMOVED lines=11> */
[----:B------:R-:W5:Y:S01]  /*16fb0*/  MUFU.EX2 R156, R156 ;  /* 0x0000009c009c7308 */ /* 0x000f620000000800 */
[C---:B------:R-:W-:Y:S02]  /*16fc0*/  FMUL.FTZ R36, R132.reuse, R36 ;  /* 0x0000002484247220 */ /* 0x040fe40000410000 */
[----:B------:R-:W-:Y:S01]  /*16fd0*/  FMUL.FTZ R38, R3, R38 ;  /* 0x0000002603267220 */ /* 0x000fe20000410000 */
[----:B--2---:R-:W-:Y:S01]  /*16fe0*/  F2FP.BF16.PACK_AB R129, R159, R158 ;  /* 0x0000009e9f81723e */ /* 0x004fe200000010ff */
[----:B------:R-:W-:Y:S02]  /*16ff0*/  FMUL.FTZ R37, R132, R37 ;  /* 0x0000002584257220 */ /* 0x000fe40000410000 */
        /* <DEDUP_REMOVED lines=8> */
[----:B------:R-:W-:Y:S01]  /*17080*/  FMUL.FTZ R40, R132, R40 ;  /* 0x0000002884287220 */ /* 0x000fe20000410000 */
[----:B------:R-:W2:Y:S01]  /*17090*/  MUFU.EX2 R164, R164 ;  /* 0x000000a400a47308 */ /* 0x000ea20000000800 */
[C---:B------:R-:W-:Y:S01]  /*170a0*/  FMUL.FTZ R42, R3.reuse, R42 ;  /* 0x0000002a032a7220 */ /* 0x040fe20000410000 */
        /* <DEDUP_REMOVED lines=90> */
[----:B------:R-:W-:Y:S02]  /*17650*/  FFMA.FTZ R162, R13, c[0x0][0x2d0], -R165 ;  /* 0x0000b4000da27a23 */ /* 0x000fe400000108a5 */
        /* <DEDUP_REMOVED lines=16> */
[C---:B------:R-:W-:Y:S01]  /*17760*/  FMUL.FTZ R98, R3.reuse, R98 ;  /* 0x0000006203627220 */ /* 0x040fe20000410000 */
[C---:B---3--:R-:W-:Y:S02]  /*17770*/  HMMA.16816.F32.BF16 R92, R128.reuse, R124, R92 ;  /* 0x0000007c805c723c */ /* 0x048fe4000004185c */
[----:B------:R-:W3:Y:S01]  /*17780*/  MUFU.EX2 R167, R167 ;  /* 0x000000a700a77308 */ /* 0x000ee20000000800 */
[C---:B------:R-:W-:Y:S02]  /*17790*/  FMUL.FTZ R97, R132.reuse, R97 ;  /* 0x0000006184617220 */ /* 0x040fe40000410000 */
[C---:B------:R-:W-:Y:S02]  /*177a0*/  FMUL.FTZ R99, R3.reuse, R99 ;  /* 0x0000006303637220 */ /* 0x040fe40000410000 */
[----:B------:R-:W-:Y:S02]  /*177b0*/  FFMA.FTZ R153, R132, R217, R153 ;  /* 0x000000d984997223 */ /* 0x000fe40000010099 */
[----:B------:R-:W-:Y:S03]  /*177c0*/  FFMA.FTZ R32, R32, c[0x0][0x2d0], -R165 ;  /* 0x0000b40020207a23 */ /* 0x000fe600000108a5 */
[----:B------:R-:W-:Y:S01]  /*177d0*/  HMMA.16816.F32.BF16 R96, R128, R126, R96 ;  /* 0x0000007e8060723c */ /* 0x000fe20000041860 */
[----:B------:R-:W5:Y:S02]  /*177e0*/  LDSM.16.MT88.4 R124, [R133+0x2900] ;  /* 0x00290000857c783b */ /* 0x000f640000004200 */
[----:B------:R-:W-:Y:S01]  /*177f0*/  MUFU.EX2 R32, R32 ;  /* 0x0000002000207308 */ /* 0x000fe20000000800 */
[----:B--2---:R-:W-:Y:S01]  /*17800*/  F2FP.BF16.PACK_AB R12, R162, R161 ;  /* 0x000000a1a20c723e */ /* 0x004fe200000010ff */
[----:B------:R-:W-:Y:S02]  /*17810*/  FFMA.FTZ R34, R34, c[0x0][0x2d0], -R160 ;  /* 0x0000b40022227a23 */ /* 0x000fe400000108a0 */
[----:B------:R-:W-:Y:S02]  /*17820*/  FFMA.FTZ R158, R3, R218, R158 ;  /* 0x000000da039e7223 */ /* 0x000fe4000001009e */
[----:B------:R-:W2:Y:S03]  /*17830*/  LDSM.16.MT88.4 R128, [R184+UR4+0x2900] ;  /* 0x00290004b880783b */ /* 0x000ea60008004200 */
[----:B------:R-:W-:Y:S01]  /*17840*/  FADD.FTZ R158, R159, R158 ;  /* 0x0000009e9f9e7221 */ /* 0x000fe20000010000 */
[----:B------:R-:W-:Y:S01]  /*17850*/  MUFU.EX2 R34, R34 ;  /* 0x0000002200227308 */ /* 0x000fe20000000800 */
        /* <DEDUP_REMOVED lines=165> */
[----:B------:R-:W1:Y:S01]  /*182b0*/  LDSM.16.MT88.4 R8, [R133+0x5900] ;  /* 0x005900008508783b */ /* 0x000e620000004200 */
        /* <DEDUP_REMOVED lines=9> */
[----:B------:R-:W-:Y:S06]  /*18350*/  @P0 IADD3 R22, P1, R23, R208, RZ ;  /* 0x000000d017160210 */ /* 0x000fec0007f3e0ff */
[----:B------:R-:W-:Y:S02]  /*18360*/  @P0 IADD3.X R5, R29, R215, RZ, P1, !PT ;  /* 0x000000d71d050210 */ /* 0x000fe40000ffe4ff */
[C---:B------:R-:W-:Y:S04]  /*18370*/  @P0 LEA R30, P1, R22.reuse, c[0x0][0x1c8], 0x1 ;  /* 0x00007200161e0a11 */ /* 0x040fe800078208ff */
[----:B------:R-:W-:Y:S02]  /*18380*/  @P0 LEA.HI.X R31, R22, c[0x0][0x1cc], R5, 0x1, P1 ;  /* 0x00007300161f0a11 */ /* 0x000fe400008f0c05 */
[----:B------:R-:W-:Y:S01]  /*18390*/  @P0 IADD3 R4, P1, R23, R177, RZ ;  /* 0x000000b117040210 */ /* 0x000fe20007f3e0ff */
[C---:B-1----:R-:W-:Y:S03]  /*183a0*/  HMMA.16816.F32.BF16 R76, R12.reuse, R8, R76 ;  /* 0x000000080c4c723c */ /* 0x042fe6000004184c */
[----:B------:R-:W-:Y:S02]  /*183b0*/  @P0 IADD3.X R5, R29, R181, RZ, P1, !PT ;  /* 0x000000b51d050210 */ /* 0x000fe40000ffe4ff */
        /* <DEDUP_REMOVED lines=26> */
[C---:B------:R-:W-:Y:S02]  /*18560*/  ISETP.GT.AND P0, PT, R221.reuse, R220, PT ;  /* 0x000000dcdd00720c */ /* 0x040fe40003f04270 */
[----:B------:R-:W-:Y:S05]  /*18570*/  IADD3 R221, R221, -0x1, RZ ;  /* 0xffffffffdddd7810 */ /* 0x000fea0007ffe0ff */
[----:B------:R-:W0:Y:S01]  /*18580*/  LDGDEPBAR ;  /* 0x00000000000079af */ /* 0x000e220000000000 */
[----:B-1----:R-:W-:Y:S02]  /*18590*/  MOV R133, R2 ;  /* 0x0000000200857202 */ /* 0x002fe40000000f00 */
[----:B--2---:R-:W-:Y:S03]  /*185a0*/  MOV R3, R0 ;  /* 0x0000000000037202 */ /* 0x004fe60000000f00 */
[----:B------:R-:W-:-:S05]  /*185b0*/  @P0 BRA `(.L_x_2381) ;  /* 0xffffd5e000000947 */ /* 0x000fca000383ffff */
.L_x_2380:
[----:B------:R-:W-:-:S13]  /*185c0*/  ISETP.GE.AND P0, PT, R221, R198, PT ;  /* 0x000000c6dd00720c */ /* 0x000fda0003f06270 */
[----:B------:R-:W-:Y:S05]  /*185d0*/  @!P0 BRA `(.L_x_2382) ;  /* 0x0000364000008947 */ /* 0x000fea0003800000 */
[----:B------:R-:W1:Y:S01]  /*185e0*/  S2R R4, SR_TID.X ;  /* 0x0000000000047919 */ /* 0x000e620000002100 */
[----:B------:R-:W-:Y:S01]  /*185f0*/  IADD3 RZ, P1, R208, 0x40, RZ ;  /* 0x00000040d0ff7810 */ /* 0x000fe20007f3e0ff */
[----:B------:R-:W-:Y:S01]  /*18600*/  @P3 IMAD.HI.U32 R219, R212, c[0x0][0x2c8], RZ ;  /* 0x0000b200d4db3a27 */ /* 0x000fe200078e00ff */
[C---:B------:R-:W-:Y:S01]  /*18610*/  IADD3 RZ, P0, R206.reuse, 0x40, RZ ;  /* 0x00000040ceff7810 */ /* 0x040fe20007f1e0ff */
[----:B------:R-:W-:Y:S01]  /*18620*/  ULDC UR8, c[0x0][0x324] ;  /* 0x0000c90000087ab9 */ /* 0x000fe20000000800 */
[----:B------:R-:W-:Y:S01]  /*18630*/  IADD3 RZ, P2, R206, 0x80, RZ ;  /* 0x00000080ceff7810 */ /* 0x000fe20007f5e0ff */
[----:B------:R-:W-:Y:S01]  /*18640*/  IMAD.X R222, RZ, RZ, R215, P1 ;  /* 0x000000ffffde7224 */ /* 0x000fe200008e06d7 */
[----:B------:R-:W-:Y:S01]  /*18650*/  IADD3 RZ, P1, R208, 0x80, RZ ;  /* 0x00000080d0ff7810 */ /* 0x000fe20007f3e0ff */
[----:B------:R-:W-:Y:S01]  /*18660*/  IMAD.X R224, RZ, RZ, R211, P0 ;  /* 0x000000ffffe07224 */ /* 0x000fe200000e06d3 */
[----:B------:R-:W-:Y:S01]  /*18670*/  @P3 SHF.R.U32.HI R219, RZ, c[0x0][0x2cc], R219 ;  /* 0x0000b300ffdb3a19 */ /* 0x000fe200000116db */
[----:B------:R-:W-:Y:S01]  /*18680*/  IMAD.MOV.U32 R193, RZ, RZ, 0x40 ;  /* 0x00000040ffc17424 */ /* 0x000fe200078e00ff */
[C---:B------:R-:W-:Y:S01]  /*18690*/  IADD3 R228, R206.reuse, 0x80, RZ ;  /* 0x00000080cee47810 */ /* 0x040fe20007ffe0ff */
[----:B------:R-:W-:Y:S01]  /*186a0*/  IMAD.X R223, RZ, RZ, R211, P2 ;  /* 0x000000ffffdf7224 */ /* 0x000fe200010e06d3 */
[----:B------:R-:W-:Y:S01]  /*186b0*/  IADD3 R227, R206, 0x40, RZ ;  /* 0x00000040cee37810 */ /* 0x000fe20007ffe0ff */
[----:B------:R-:W-:Y:S01]  /*186c0*/  IMAD.MOV.U32 R132, RZ, RZ, R2 ;  /* 0x000000ffff847224 */ /* 0x000fe200078e0002 */
[C---:B------:R-:W-:Y:S01]  /*186d0*/  IADD3 R226, R208.reuse, 0x80, RZ ;  /* 0x00000080d0e27810 */ /* 0x040fe20007ffe0ff */
[----:B------:R-:W-:Y:S01]  /*186e0*/  IMAD.X R220, RZ, RZ, R215, P1 ;  /* 0x000000ffffdc7224 */ /* 0x000fe200008e06d7 */
[----:B------:R-:W-:Y:S01]  /*186f0*/  IADD3 R225, R208, 0x40, RZ ;  /* 0x00000040d0e17810 */ /* 0x000fe20007ffe0ff */
[----:B------:R-:W-:Y:S01]  /*18700*/  ULOP3.LUT UR8, URZ, UR8, URZ, 0x33, !UPT ;  /* 0x000000083f087292 */ /* 0x000fe2000f8e333f */
[----:B-1----:R-:W-:-:S04]  /*18710*/  SHF.R.S32.HI R3, RZ, 0x1f, R4 ;  /* 0x0000001fff037819 */ /* 0x002fc80000011404 */
[----:B------:R-:W-:-:S04]  /*18720*/  LEA.HI R3, R3, R4, RZ, 0x3 ;  /* 0x0000000403037211 */ /* 0x000fc800078f18ff */
[----:B------:R-:W-:-:S05]  /*18730*/  LOP3.LUT R3, R3, 0xfffffff8, RZ, 0xc0, !PT ;  /* 0xfffffff803037812 */ /* 0x000fca00078ec0ff */
[----:B------:R-:W-:-:S05]  /*18740*/  IMAD.IADD R3, R4, 0x1, -R3 ;  /* 0x0000000104037824 */ /* 0x000fca00078e0a03 */
[----:B------:R-:W-:Y:S01]  /*18750*/  LOP3.LUT P0, RZ, R3, 0x4, RZ, 0xc0, !PT ;  /* 0x0000000403ff7812 */ /* 0x000fe2000780c0ff */
[----:B------:R-:W-:-:S03]  /*18760*/  IMAD.MOV.U32 R3, RZ, RZ, R0 ;  /* 0x000000ffff037224 */ /* 0x000fc600078e0000 */
[----:B------:R-:W-:Y:S02]  /*18770*/  SEL R193, R193, 0xffffffc0, !P0 ;  /* 0xffffffc0c1c17807 */ /* 0x000fe40004000000 */
.L_x_2391:
[----:B------:R-:W-:Y:S01]  /*18780*/  ISETP.GE.AND P0, PT, R198, R221, PT ;  /* 0x000000ddc600720c */ /* 0x000fe20003f06270 */
[----:B------:R-:W-:Y:S04]  /*18790*/  DEPBAR.LE SB0, 0x2 ;  /* 0x000080800000791a */ /* 0x000fe80000000000 */
[----:B------:R-:W-:Y:S01]  /*187a0*/  BAR.SYNC.DEFER_BLOCKING 0x0 ;  /* 0x0000000000007b1d */ /* 0x000fe20000010000 */
[----:B------:R-:W-:Y:S07]  /*187b0*/  UIMAD UR4, UR5, 0x6000, URZ ;  /* 0x00006000050478a4 */ /* 0x000fee000f8e023f */
        /* <DEDUP_REMOVED lines=49> */
[----:B------:R-:W4:Y:S01]  /*18ad0*/  LDSM.16.M88.4 R156, [R134+0xd900] ;  /* 0x00d90000869c783b */ /* 0x000f220000000200 */
[----:B------:R-:W-:Y:S04]  /*18ae0*/  ISETP.GE.AND P1, PT, R195, 0x1, PT ;  /* 0x00000001c300780c */ /* 0x000fe80003f26270 */
        /* <DEDUP_REMOVED lines=144> */
[----:B------:R2:W5:Y:S07]  /*193f0*/  LDSM.16.M88.4 R152, [R2+0x10100] ;  /* 0x010100000298783b */ /* 0x00056e0000000200 */
[C---:B----4-:R-:W-:Y:S04]  /*19400*/  HMMA.16816.F32.BF16 R12, R144.reuse, R156, R12 ;  /* 0x0000009c900c723c */ /* 0x050fe8000004180c */
[----:B-1----:R-:W-:Y:S02]  /*19410*/  IMAD.MOV.U32 R0, RZ, RZ, R212 ;  /* 0x000000ffff007224 */ /* 0x002fe400078e00d4 */
[----:B------:R-:W-:Y:S02]  /*19420*/  @P3 IMAD.MOV.U32 R0, RZ, RZ, R219 ;  /* 0x000000ffff003224 */ /* 0x000fe400078e00db */
[C---:B------:R-:W-:Y:S01]  /*19430*/  HMMA.16816.F32.BF16 R16, R144.reuse, R158, R16 ;  /* 0x0000009e9010723c */ /* 0x040fe20000041810 */
[----:B------:R1:W-:Y:S05]  /*19440*/  LDSM.16.M88.4 R156, [R133+0x11900] ;  /* 0x01190000859c783b */ /* 0x0003ea0000000200 */
[----:B------:R-:W4:Y:S02]  /*19450*/  SHFL.IDX PT, R134, R0, RZ, 0x1c1f ;  /* 0x001c1fff00867589 */ /* 0x000f2400000e0000 */
[C---:B------:R-:W-:Y:S04]  /*19460*/  HMMA.16816.F32.BF16 R20, R144.reuse, R140, R20 ;  /* 0x0000008c9014723c */ /* 0x040fe80000041814 */
[----:B--2---:R-:W-:Y:S04]  /*19470*/  IMAD.SHL.U32 R2, R221, 0x40, RZ ;  /* 0x00000040dd027824 */ /* 0x004fe800078e00ff */
[C---:B------:R-:W-:Y:S08]  /*19480*/  HMMA.16816.F32.BF16 R24, R144.reuse, R142, R24 ;  /* 0x0000008e9018723c */ /* 0x040ff00000041818 */
[C---:B---3--:R-:W-:Y:S04]  /*19490*/  HMMA.16816.F32.BF16 R28, R144.reuse, R136, R28 ;  /* 0x00000088901c723c */ /* 0x048fe8000004181c */
[----:B-1----:R-:W-:Y:S04]  /*194a0*/  IADD3 R133, -R213, 0x1, -R2 ;  /* 0x00000001d5857810 */ /* 0x002fe80007ffe902 */
[----:B------:R-:W-:Y:S04]  /*194b0*/  HMMA.16816.F32.BF16 R32, R144, R138, R32 ;  /* 0x0000008a9020723c */ /* 0x000fe80000041820 */
[----:B------:R-:W-:Y:S04]  /*194c0*/  IADD3 R133, -R199, R133, R194 ;  /* 0x00000085c7857210 */ /* 0x000fe80007ffe1c2 */
[C---:B-----5:R-:W-:Y:S05]  /*194d0*/  HMMA.16816.F32.BF16 R4, R148.reuse, R152, R4 ;  /* 0x000000989404723c */ /* 0x060fea0000041804 */
[C---:B------:R-:W-:Y:S02]  /*194e0*/  IADD3 R135, R133.reuse, c[0x0][0x328], RZ ;  /* 0x0000ca0085877a10 */ /* 0x040fe40007ffe0ff */
[----:B------:R-:W-:Y:S01]  /*194f0*/  IADD3 R133, R133, UR8, RZ ;  /* 0x0000000885857c10 */ /* 0x000fe2000fffe0ff */
[C---:B------:R-:W-:Y:S04]  /*19500*/  HMMA.16816.F32.BF16 R8, R148.reuse, R154, R8 ;  /* 0x0000009a9408723c */ /* 0x040fe80000041808 */
[--C-:B----4-:R-:W-:Y:S02]  /*19510*/  IMAD.IADD R141, R135, 0x1, R134.reuse ;  /* 0x00000001878d7824 */ /* 0x110fe400078e0286 */
[----:B------:R-:W-:Y:S02]  /*19520*/  IMAD.IADD R137, R133, 0x1, R134 ;  /* 0x0000000185897824 */ /* 0x000fe400078e0286 */
[C---:B------:R-:W-:Y:S08]  /*19530*/  HMMA.16816.F32.BF16 R12, R148.reuse, R160, R12 ;  /* 0x000000a0940c723c */ /* 0x040ff0000004180c */
        /* <DEDUP_REMOVED lines=19> */
.L_x_2385:
[----:B------:R-:W-:Y:S04]  /*19670*/  MOV R134, c[0x0][0x32c] ;  /* 0x0000cb0000867a02 */ /* 0x000fe80000000f00 */
[----:B------:R-:W-:Y:S11]  /*19680*/  ISETP.NE.AND P0, PT, R134, 0x1, PT ;  /* 0x000000018600780c */ /* 0x000ff60003f05270 */
[----:B------:R-:W-:Y:S02]  /*19690*/  @!UPT UIADD3 URZ, URZ, URZ, URZ ;  /* 0x0000003f3f3ff290 */ /* 0x000fe4000fffe03f */
[----:B------:R-:W-:Y:S05]  /*196a0*/  @P0 IMAD.HI.U32 R134, R139, c[0x0][0x330], RZ ;  /* 0x0000cc008b860a27 */ /* 0x000fea00078e00ff */
[----:B------:R-:W-:Y:S02]  /*196b0*/  @P0 SHF.R.U32.HI R139, RZ, c[0x0][0x334], R134 ;  /* 0x0000cd00ff8b0a19 */ /* 0x000fe40000011686 */
.L_x_2386:
[----:B------:R-:W-:Y:S05]  /*196c0*/  BSYNC B0 ;  /* 0x0000000000007941 */ /* 0x000fea0003800000 */
.L_x_2384:
[----:B------:R-:W-:Y:S04]  /*196d0*/  IMAD R136, R139, c[0x0][0x32c], -R2 ;  /* 0x0000cb008b887a24 */ /* 0x000fe800078e0a02 */
[----:B------:R-:W-:Y:S05]  /*196e0*/  IMAD.IADD R136, R136, 0x1, -R213 ;  /* 0x0000000188887824 */ /* 0x000fea00078e0ad5 */
[----:B------:R-:W-:Y:S02]  /*196f0*/  IADD3 R134, R136, c[0x0][0x32c], RZ ;  /* 0x0000cb0088867a10 */ /* 0x000fe40007ffe0ff */
[----:B------:R-:W-:Y:S02]  /*19700*/  IMNMX R137, R137, R136, !PT ;  /* 0x0000008889897217 */ /* 0x000fe40007800200 */
[----:B------:R-:W-:Y:S02]  /*19710*/  IMNMX R141, R141, R134, PT ;  /* 0x000000868d8d7217 */ /* 0x000fe40003800200 */
.L_x_2383:
        /* <DEDUP_REMOVED lines=9> */
[--C-:B-1----:R-:W-:Y:S03]  /*197b0*/  IMAD.IADD R5, R135, 0x1, R0.reuse ;  /* 0x0000000187057824 */ /* 0x102fe600078e0200 */
        /* <DEDUP_REMOVED lines=8> */
[----:B------:R-:W-:Y:S01]  /*19840*/  IMAD.IADD R12, R133, 0x1, R0 ;  /* 0x00000001850c7824 */ /* 0x000fe200078e0200 */
        /* <DEDUP_REMOVED lines=47> */
.L_x_2389:
[----:B------:R-:W-:Y:S04]  /*19b40*/  MOV R0, c[0x0][0x32c] ;  /* 0x0000cb0000007a02 */ /* 0x000fe80000000f00 */
[----:B------:R-:W-:Y:S11]  /*19b50*/  ISETP.NE.AND P0, PT, R0, 0x1, PT ;  /* 0x000000010000780c */ /* 0x000ff60003f05270 */
[----:B------:R-:W-:Y:S02]  /*19b60*/  @!UPT UIADD3 URZ, URZ, URZ, URZ ;  /* 0x0000003f3f3ff290 */ /* 0x000fe4000fffe03f */
[----:B------:R-:W-:Y:S05]  /*19b70*/  @P0 IMAD.HI.U32 R0, R9, c[0x0][0x330], RZ ;  /* 0x0000cc0009000a27 */ /* 0x000fea00078e00ff */
[----:B------:R-:W-:Y:S02]  /*19b80*/  @P0 SHF.R.U32.HI R9, RZ, c[0x0][0x334], R0 ;  /* 0x0000cd00ff090a19 */ /* 0x000fe40000011600 */
.L_x_2390:
[----:B------:R-:W-:Y:S05]  /*19b90*/  BSYNC B0 ;  /* 0x0000000000007941 */ /* 0x000fea0003800000 */
.L_x_2388:
[----:B------:R-:W-:Y:S04]  /*19ba0*/  IMAD R2, R9, c[0x0][0x32c], -R2 ;  /* 0x0000cb0009027a24 */ /* 0x000fe800078e0a02 */
[----:B------:R-:W-:Y:S05]  /*19bb0*/  IMAD.IADD R9, R2, 0x1, -R213 ;  /* 0x0000000102097824 */ /* 0x000fea00078e0ad5 */
[----:B------:R-:W-:Y:S02]  /*19bc0*/  IADD3 R0, R9, c[0x0][0x32c], RZ ;  /* 0x0000cb0009007a10 */ /* 0x000fe40007ffe0ff */
[----:B------:R-:W-:Y:S02]  /*19bd0*/  IMNMX R12, R12, R9, !PT ;  /* 0x000000090c0c7217 */ /* 0x000fe40007800200 */
[----:B------:R-:W-:Y:S02]  /*19be0*/  IMNMX R5, R5, R0, PT ;  /* 0x0000000005057217 */ /* 0x000fe40003800200 */
.L_x_2387:
        /* <DEDUP_REMOVED lines=74> */
[C---:B------:R-:W-:Y:S02]  /*1a090*/  ISETP.GT.AND P1, PT, R12.reuse, 0x38, P2 ;  /* 0x000000380c00780c */ /* 0x040fe40001724270 */
[----:B------:R-:W-:Y:S02]  /*1a0a0*/  ISETP.LT.OR P0, PT, R5, 0x32, P0 ;  /* 0x000000320500780c */ /* 0x000fe40000701670 */
[----:B------:R-:W-:Y:S02]  /*1a0b0*/  FMNMX.FTZ R2, R167, R2, !PT ;  /* 0x00000002a7027209 */ /* 0x000fe40007810000 */
        /* <DEDUP_REMOVED lines=39> */
[----:B------:R-:W1:Y:S01]  /*1a330*/  MUFU.EX2 R143, R143 ;  /* 0x0000008f008f7308 */ /* 0x000e620000000800 */
[--C-:B------:R-:W-:Y:S01]  /*1a340*/  FFMA.FTZ R177, R164, c[0x0][0x2d0], -R157.reuse ;  /* 0x0000b400a4b17a23 */ /* 0x100fe2000001089d */
[----:B------:R-:W-:Y:S01]  /*1a350*/  FSEL R4, R0, RZ, P0 ;  /* 0x000000ff00047208 */ /* 0x000fe20000000000 */
[--C-:B------:R-:W-:Y:S01]  /*1a360*/  FFMA.FTZ R155, R155, c[0x0][0x2d0], -R157.reuse ;  /* 0x0000b4009b9b7a23 */ /* 0x100fe2000001089d */
[----:B------:R-:W-:Y:S01]  /*1a370*/  FSEL R148, R148, RZ, P0 ;  /* 0x000000ff94947208 */ /* 0x000fe20000000000 */
[----:B------:R-:W-:Y:S02]  /*1a380*/  FFMA.FTZ R154, R154, c[0x0][0x2d0], -R157 ;  /* 0x0000b4009a9a7a23 */ /* 0x000fe4000001089d */
[----:B------:R-:W-:Y:S02]  /*1a390*/  FADD.FTZ R4, -R4, R3 ;  /* 0x0000000304047221 */ /* 0x000fe40000010100 */
[--C-:B------:R-:W-:Y:S01]  /*1a3a0*/  FFMA.FTZ R146, R6, c[0x0][0x2d0], -R148.reuse ;  /* 0x0000b40006927a23 */ /* 0x100fe20000010894 */
[----:B------:R-:W-:Y:S01]  /*1a3b0*/  MUFU.EX2 R15, R15 ;  /* 0x0000000f000f7308 */ /* 0x000fe20000000800 */
[--C-:B------:R-:W-:Y:S02]  /*1a3c0*/  FFMA.FTZ R145, R9, c[0x0][0x2d0], -R148.reuse ;  /* 0x0000b40009917a23 */ /* 0x100fe40000010894 */
[--C-:B------:R-:W-:Y:S02]  /*1a3d0*/  FFMA.FTZ R141, R7, c[0x0][0x2d0], -R148.reuse ;  /* 0x0000b400078d7a23 */ /* 0x100fe40000010894 */
[--C-:B------:R-:W-:Y:S02]  /*1a3e0*/  FFMA.FTZ R144, R11, c[0x0][0x2d0], -R148.reuse ;  /* 0x0000b4000b907a23 */ /* 0x100fe40000010894 */
[----:B------:R-:W-:Y:S01]  /*1a3f0*/  FMUL.FTZ R3, R4, c[0x0][0x2d0] ;  /* 0x0000b40004037a20 */ /* 0x000fe20000410000 */
[----:B------:R-:W-:Y:S01]  /*1a400*/  IADD3 R4, R185, UR4, RZ ;  /* 0x00000004b9047c10 */ /* 0x000fe2000fffe0ff */
[C---:B--2---:R-:W-:Y:S01]  /*1a410*/  FMUL.FTZ R5, R12.reuse, R129 ;  /* 0x000000810c057220 */ /* 0x044fe20000410000 */
[----:B------:R-:W2:Y:S01]  /*1a420*/  MUFU.EX2 R140, R140 ;  /* 0x0000008c008c7308 */ /* 0x000ea20000000800 */
[C---:B------:R-:W-:Y:S01]  /*1a430*/  FMUL.FTZ R8, R12.reuse, R124 ;  /* 0x0000007c0c087220 */ /* 0x040fe20000410000 */
[----:B------:R-:W-:Y:S01]  /*1a440*/  IADD3 R13, R189, R4, RZ ;  /* 0x00000004bd0d7210 */ /* 0x000fe20007ffe0ff */
[----:B------:R-:W-:Y:S01]  /*1a450*/  FMUL.FTZ R4, R12, R128 ;  /* 0x000000800c047220 */ /* 0x000fe20000410000 */
[----:B-1----:R-:W-:Y:S01]  /*1a460*/  F2FP.BF16.PACK_AB R16, R142, R143 ;  /* 0x0000008f8e10723e */ /* 0x002fe200000010ff */
[C---:B------:R-:W-:Y:S02]  /*1a470*/  FMUL.FTZ R9, R12.reuse, R125 ;  /* 0x0000007d0c097220 */ /* 0x040fe40000410000 */
[----:B------:R-:W1:Y:S01]  /*1a480*/  LDSM.16.MT88.4 R24, [R13+0x100] ;  /* 0x000100000d18783b */ /* 0x000e620000004200 */
        /* <DEDUP_REMOVED lines=13> */
[C---:B------:R-:W-:Y:S01]  /*1a560*/  FMUL.FTZ R120, R12.reuse, R120 ;  /* 0x000000780c787220 */ /* 0x040fe20000410000 */
[----:B------:R-:W2:Y:S01]  /*1a570*/  MUFU.EX2 R145, R145 ;  /* 0x0000009100917308 */ /* 0x000ea20000000800 */
[C---:B------:R-:W-:Y:S02]  /*1a580*/  FMUL.FTZ R121, R12.reuse, R121 ;  /* 0x000000790c797220 */ /* 0x040fe40000410000 */
[C---:B------:R-:W-:Y:S02]  /*1a590*/  FMUL.FTZ R36, R12.reuse, R36 ;  /* 0x000000240c247220 */ /* 0x040fe40000410000 */
[C---:B---3--:R-:W-:Y:S02]  /*1a5a0*/  FMUL.FTZ R6, R3.reuse, R130 ;  /* 0x0000008203067220 */ /* 0x048fe40000410000 */
        /* <DEDUP_REMOVED lines=9> */
[----:B------:R-:W3:Y:S01]  /*1a640*/  MUFU.EX2 R144, R144 ;  /* 0x0000009000907308 */ /* 0x000ee20000000800 */
[C---:B------:R-:W-:Y:S01]  /*1a650*/  FMUL.FTZ R110, R3.reuse, R110 ;  /* 0x0000006e036e7220 */ /* 0x040fe20000410000 */
[----:B------:R-:W-:Y:S01]  /*1a660*/  LDSM.16.MT88.4 R124, [R184+UR4+0x900] ;  /* 0x00090004b87c783b */ /* 0x000fe20008004200 */
        /* <DEDUP_REMOVED lines=13> */
[----:B------:R-:W-:Y:S01]  /*1a740*/  FMUL.FTZ R40, R12, R40 ;  /* 0x000000280c287220 */ /* 0x000fe20000410000 */
[----:B---3--:R-:W-:Y:S01]  /*1a750*/  F2FP.BF16.PACK_AB R19, R144, R141 ;  /* 0x0000008d9013723e */ /* 0x008fe200000010ff */
[--C-:B------:R-:W-:Y:S02]  /*1a760*/  FFMA.FTZ R160, R137, c[0x0][0x2d0], -R148.reuse ;  /* 0x0000b40089a07a23 */ /* 0x100fe40000010894 */
[----:B------:R-:W-:Y:S01]  /*1a770*/  LDSM.16.MT88.4 R136, [R184+UR4+0x2900] ;  /* 0x00290004b888783b */ /* 0x000fe20008004200 */
[--C-:B------:R-:W-:Y:S02]  /*1a780*/  FFMA.FTZ R163, R135, c[0x0][0x2d0], -R148.reuse ;  /* 0x0000b40087a37a23 */ /* 0x100fe40000010894 */
[--C-:B------:R-:W-:Y:S01]  /*1a790*/  FFMA.FTZ R162, R33, c[0x0][0x2d0], -R148.reuse ;  /* 0x0000b40021a27a23 */ /* 0x100fe20000010894 */
[C---:B------:R-:W-:Y:S01]  /*1a7a0*/  HMMA.16816.F32.BF16 R4, R16.reuse, R20, R4 ;  /* 0x000000141004723c */ /* 0x040fe20000041804 */
[----:B------:R-:W-:Y:S03]  /*1a7b0*/  MUFU.EX2 R158, R158 ;  /* 0x0000009e009e7308 */ /* 0x000fe60000000800 */
[----:B------:R-:W-:Y:S01]  /*1a7c0*/  LDSM.16.MT88.4 R32, [R13+0x900] ;  /* 0x000900000d20783b */ /* 0x000fe20000004200 */
[----:B------:R-:W-:Y:S02]  /*1a7d0*/  FFMA.FTZ R165, R133, c[0x0][0x2d0], -R148 ;  /* 0x0000b40085a57a23 */ /* 0x000fe40000010894 */
[----:B------:R-:W-:Y:S01]  /*1a7e0*/  IADD3 R20, R184, UR4, RZ ;  /* 0x00000004b8147c10 */ /* 0x000fe2000fffe0ff */
[C---:B------:R-:W-:Y:S03]  /*1a7f0*/  HMMA.16816.F32.BF16 R8, R16.reuse, R22, R8 ;  /* 0x000000161008723c */ /* 0x040fe60000041808 */
[----:B------:R-:W3:Y:S01]  /*1a800*/  MUFU.EX2 R161, R161 ;  /* 0x000000a100a17308 */ /* 0x000ee20000000800 */
[----:B------:R-:W-:Y:S01]  /*1a810*/  IADD3 R14, R189, R20, RZ ;  /* 0x00000014bd0e7210 */ /* 0x000fe20007ffe0ff */
[----:B------:R-:W-:Y:S01]  /*1a820*/  LDSM.16.MT88.4 R132, [R13+0x2900] ;  /* 0x002900000d84783b */ /* 0x000fe20000004200 */
[C---:B------:R-:W-:Y:S02]  /*1a830*/  FMUL.FTZ R41, R12.reuse, R41 ;  /* 0x000000290c297220 */ /* 0x040fe40000410000 */
[C---:B-1----:R-:W-:Y:S04]  /*1a840*/  HMMA.16816.F32.BF16 R100, R16.reuse, R24, R100 ;  /* 0x000000181064723c */ /* 0x042fe80000041864 */
[C---:B------:R-:W-:Y:S01]  /*1a850*/  FMUL.FTZ R42, R3.reuse, R42 ;  /* 0x0000002a032a7220 */ /* 0x040fe20000410000 */
[----:B------:R-:W1:Y:S01]  /*1a860*/  LDSM.16.MT88.4 R20, [R14+0x100] ;  /* 0x000100000e14783b */ /* 0x000e620000004200 */
[C---:B------:R-:W-:Y:S01]  /*1a870*/  FMUL.FTZ R43, R3.reuse, R43 ;  /* 0x0000002b032b7220 */ /* 0x040fe20000410000 */
[----:B------:R-:W-:Y:S01]  /*1a880*/  MUFU.EX2 R160, R160 ;  /* 0x000000a000a07308 */ /* 0x000fe20000000800 */
[C---:B------:R-:W-:Y:S04]  /*1a890*/  HMMA.16816.F32.BF16 R104, R16.reuse, R26, R104 ;  /* 0x0000001a1068723c */ /* 0x040fe80000041868 */
[C---:B------:R-:W-:Y:S01]  /*1a8a0*/  FMUL.FTZ R44, R12.reuse, R44 ;  /* 0x0000002c0c2c7220 */ /* 0x040fe20000410000 */
[----:B------:R-:W4:Y:S01]  /*1a8b0*/  LDSM.16.MT88.4 R24, [R185+UR4+0x2100] ;  /* 0x00210004b918783b */ /* 0x000f220008004200 */
[C---:B------:R-:W-:Y:S02]  /*1a8c0*/  FMUL.FTZ R45, R12.reuse, R45 ;  /* 0x0000002d0c2d7220 */ /* 0x040fe40000410000 */
[C---:B------:R-:W-:Y:S01]  /*1a8d0*/  HMMA.16816.F32.BF16 R108, R16.reuse, R28, R108 ;  /* 0x0000001c106c723c */ /* 0x040fe2000004186c */
[----:B------:R-:W5:Y:S03]  /*1a8e0*/  MUFU.EX2 R163, R163 ;  /* 0x000000a300a37308 */ /* 0x000f660000000800 */
[C---:B------:R-:W-:Y:S02]  /*1a8f0*/  FMUL.FTZ R46, R3.reuse, R46 ;  /* 0x0000002e032e7220 */ /* 0x040fe40000410000 */
[C---:B------:R-:W-:Y:S02]  /*1a900*/  FMUL.FTZ R47, R3.reuse, R47 ;  /* 0x0000002f032f7220 */ /* 0x040fe40000410000 */
[C---:B------:R-:W-:Y:S01]  /*1a910*/  HMMA.16816.F32.BF16 R112, R16.reuse, R30, R112 ;  /* 0x0000001e1070723c */ /* 0x040fe20000041870 */
[----:B------:R-:W2:Y:S02]  /*1a920*/  LDSM.16.MT88.4 R28, [R13+0x2100] ;  /* 0x002100000d1c783b */ /* 0x000ea40000004200 */
[----:B------:R-:W-:Y:S01]  /*1a930*/  MUFU.EX2 R162, R162 ;  /* 0x000000a200a27308 */ /* 0x000fe20000000800 */
[C---:B------:R-:W-:Y:S02]  /*1a940*/  FMUL.FTZ R48, R12.reuse, R48 ;  /* 0x000000300c307220 */ /* 0x040fe40000410000 */
[C---:B------:R-:W-:Y:S02]  /*1a950*/  FMUL.FTZ R49, R12.reuse, R49 ;  /* 0x000000310c317220 */ /* 0x040fe40000410000 */
[C---:B------:R-:W-:Y:S04]  /*1a960*/  FMUL.FTZ R50, R3.reuse, R50 ;  /* 0x0000003203327220 */ /* 0x040fe80000410000 */
[C---:B------:R-:W-:Y:S01]  /*1a970*/  FMUL.FTZ R51, R3.reuse, R51 ;  /* 0x0000003303337220 */ /* 0x040fe20000410000 */
[----:B------:R-:W2:Y:S01]  /*1a980*/  MUFU.EX2 R165, R165 ;  /* 0x000000a500a57308 */ /* 0x000ea20000000800 */
[C---:B------:R-:W-:Y:S02]  /*1a990*/  FMUL.FTZ R52, R12.reuse, R52 ;  /* 0x000000340c347220 */ /* 0x040fe40000410000 */
[C---:B------:R-:W-:Y:S02]  /*1a9a0*/  FMUL.FTZ R53, R12.reuse, R53 ;  /* 0x000000350c357220 */ /* 0x040fe40000410000 */
[C---:B------:R-:W-:Y:S02]  /*1a9b0*/  FMUL.FTZ R54, R3.reuse, R54 ;  /* 0x0000003603367220 */ /* 0x040fe40000410000 */
[C---:B------:R-:W-:Y:S01]  /*1a9c0*/  FMUL.FTZ R55, R3.reuse, R55 ;  /* 0x0000003703377220 */ /* 0x040fe20000410000 */
        /* <DEDUP_REMOVED lines=8> */
[----:B------:R-:W1:Y:S01]  /*1aa50*/  MUFU.EX2 R175, R175 ;  /* 0x000000af00af7308 */ /* 0x000e620000000800 */
[C---:B------:R-:W-:Y:S02]  /*1aa60*/  FMUL.FTZ R60, R12.reuse, R60 ;  /* 0x0000003c0c3c7220 */ /* 0x040fe40000410000 */
[C---:B----4-:R-:W-:Y:S04]  /*1aa70*/  HMMA.16816.F32.BF16 R36, R16.reuse, R24, R36 ;  /* 0x000000181024723c */ /* 0x050fe80000041824 */
[C---:B------:R-:W-:Y:S02]  /*1aa80*/  FMUL.FTZ R61, R12.reuse, R61 ;  /* 0x0000003d0c3d7220 */ /* 0x040fe40000410000 */
[C---:B------:R-:W-:Y:S01]  /*1aa90*/  FMUL.FTZ R62, R3.reuse, R62 ;  /* 0x0000003e033e7220 */ /* 0x040fe20000410000 */
[----:B------:R-:W-:Y:S01]  /*1aaa0*/  MUFU.EX2 R166, R166 ;  /* 0x000000a600a67308 */ /* 0x000fe20000000800 */
[C---:B------:R-:W-:Y:S01]  /*1aab0*/  HMMA.16816.F32.BF16 R40, R16.reuse, R26, R40 ;  /* 0x0000001a1028723c */ /* 0x040fe20000041828 */
[----:B------:R-:W4:Y:S03]  /*1aac0*/  LDSM.16.MT88.4 R24, [R14+0x2100] ;  /* 0x002100000e18783b */ /* 0x000f260000004200 */
[C---:B------:R-:W-:Y:S02]  /*1aad0*/  FMUL.FTZ R63, R3.reuse, R63 ;  /* 0x0000003f033f7220 */ /* 0x040fe40000410000 */
[C---:B------:R-:W-:Y:S02]  /*1aae0*/  FMUL.FTZ R64, R12.reuse, R64 ;  /* 0x000000400c407220 */ /* 0x040fe40000410000 */
[C---:B--2---:R-:W-:Y:S01]  /*1aaf0*/  HMMA.16816.F32.BF16 R44, R16.reuse, R28, R44 ;  /* 0x0000001c102c723c */ /* 0x044fe2000004182c */
[----:B------:R-:W2:Y:S03]  /*1ab00*/  MUFU.EX2 R177, R177 ;  /* 0x000000b100b17308 */ /* 0x000ea60000000800 */
[C---:B------:R-:W-:Y:S02]  /*1ab10*/  FMUL.FTZ R65, R12.reuse, R65 ;  /* 0x000000410c417220 */ /* 0x040fe40000410000 */
[C---:B------:R-:W-:Y:S02]  /*1ab20*/  FMUL.FTZ R66, R3.reuse, R66 ;  /* 0x0000004203427220 */ /* 0x040fe40000410000 */
[C---:B------:R-:W-:Y:S01]  /*1ab30*/  HMMA.16816.F32.BF16 R48, R16.reuse, R30, R48 ;  /* 0x0000001e1030723c */ /* 0x040fe20000041830 */
[----:B------:R-:W2:Y:S02]  /*1ab40*/  LDSM.16.MT88.4 R28, [R185+UR4+0x4100] ;  /* 0x00410004b91c783b */ /* 0x000ea40008004200 */
[----:B------:R-:W-:Y:S01]  /*1ab50*/  MUFU.EX2 R155, R155 ;  /* 0x0000009b009b7308 */ /* 0x000fe20000000800 */
        /* <DEDUP_REMOVED lines=35> */
[C---:B------:R-:W-:Y:S03]  /*1ad90*/  FMUL.FTZ R89, R12.reuse, R89 ;  /* 0x000000590c597220 */ /* 0x040fe60000410000 */
[C---:B----4-:R-:W-:Y:S03]  /*1ada0*/  HMMA.16816.F32.BF16 R84, R16.reuse, R24, R84 ;  /* 0x000000181054723c */ /* 0x050fe60000041854 */
[C---:B------:R-:W-:Y:S02]  /*1adb0*/  FMUL.FTZ R90, R3.reuse, R90 ;  /* 0x0000005a035a7220 */ /* 0x040fe40000410000 */
[C---:B------:R-:W-:Y:S02]  /*1adc0*/  FMUL.FTZ R91, R3.reuse, R91 ;  /* 0x0000005b035b7220 */ /* 0x040fe40000410000 */
[C---:B------:R-:W-:Y:S02]  /*1add0*/  FMUL.FTZ R92, R12.reuse, R92 ;  /* 0x0000005c0c5c7220 */ /* 0x040fe40000410000 */
[C---:B------:R-:W-:Y:S03]  /*1ade0*/  FMUL.FTZ R93, R12.reuse, R93 ;  /* 0x0000005d0c5d7220 */ /* 0x040fe60000410000 */
[C---:B------:R-:W-:Y:S01]  /*1adf0*/  HMMA.16816.F32.BF16 R88, R16.reuse, R26, R88 ;  /* 0x0000001a1058723c */ /* 0x040fe20000041858 */
[----:B------:R-:W4:Y:S02]  /*1ae00*/  LDSM.16.MT88.4 R24, [R14+0x900] ;  /* 0x000900000e18783b */ /* 0x000f240000004200 */
[C---:B------:R-:W-:Y:S02]  /*1ae10*/  FMUL.FTZ R94, R3.reuse, R94 ;  /* 0x0000005e035e7220 */ /* 0x040fe40000410000 */
[C---:B------:R-:W-:Y:S02]  /*1ae20*/  FMUL.FTZ R95, R3.reuse, R95 ;  /* 0x0000005f035f7220 */ /* 0x040fe40000410000 */
[C---:B------:R-:W-:Y:S02]  /*1ae30*/  FMUL.FTZ R96, R12.reuse, R96 ;  /* 0x000000600c607220 */ /* 0x040fe40000410000 */
[C---:B------:R-:W-:Y:S03]  /*1ae40*/  FMUL.FTZ R97, R12.reuse, R97 ;  /* 0x000000610c617220 */ /* 0x040fe60000410000 */
[C---:B--2---:R-:W-:Y:S03]  /*1ae50*/  HMMA.16816.F32.BF16 R92, R16.reuse, R28, R92 ;  /* 0x0000001c105c723c */ /* 0x044fe6000004185c */
        /* <DEDUP_REMOVED lines=16> */
[----:B------:R-:W-:Y:S02]  /*1af60*/  FFMA.FTZ R157, R150, c[0x0][0x2d0], -R157 ;  /* 0x0000b400969d7a23 */ /* 0x000fe4000001089d */
[--C-:B------:R-:W-:Y:S01]  /*1af70*/  FFMA.FTZ R150, R153, c[0x0][0x2d0], -R148.reuse ;  /* 0x0000b40099967a23 */ /* 0x100fe20000010894 */
[----:B------:R-:W2:Y:S01]  /*1af80*/  MUFU.EX2 R171, R171 ;  /* 0x000000ab00ab7308 */ /* 0x000ea20000000800 */
[C---:B-1----:R-:W-:Y:S03]  /*1af90*/  HMMA.16816.F32.BF16 R4, R16.reuse, R20, R4 ;  /* 0x000000141004723c */ /* 0x042fe60000041804 */
[--C-:B------:R-:W-:Y:S02]  /*1afa0*/  FFMA.FTZ R151, R151, c[0x0][0x2d0], -R148.reuse ;  /* 0x0000b40097977a23 */ /* 0x100fe40000010894 */
[--C-:B------:R-:W-:Y:S02]  /*1afb0*/  FFMA.FTZ R149, R149, c[0x0][0x2d0], -R148.reuse ;  /* 0x0000b40095957a23 */ /* 0x100fe40000010894 */
[----:B------:R-:W-:Y:S01]  /*1afc0*/  FFMA.FTZ R148, R147, c[0x0][0x2d0], -R148 ;  /* 0x0000b40093947a23 */ /* 0x000fe20000010894 */
[C---:B------:R-:W-:Y:S01]  /*1afd0*/  HMMA.16816.F32.BF16 R8, R16.reuse, R22, R8 ;  /* 0x000000161008723c */ /* 0x040fe20000041808 */
[----:B------:R-:W1:Y:S01]  /*1afe0*/  LDSM.16.MT88.4 R20, [R14+0x2900] ;  /* 0x002900000e14783b */ /* 0x000e620000004200 */
[----:B------:R-:W-:Y:S02]  /*1aff0*/  MUFU.EX2 R168, R168 ;  /* 0x000000a800a87308 */ /* 0x000fe40000000800 */
[----:B------:R-:W-:Y:S02]  /*1b000*/  FADD.FTZ R142, R142, R143 ;  /* 0x0000008f8e8e7221 */ /* 0x000fe40000010000 */
[----:B------:R-:W-:Y:S02]  /*1b010*/  FADD.FTZ R146, R145, R146 ;  /* 0x0000009291927221 */ /* 0x000fe40000010000 */
[C---:B------:R-:W-:Y:S04]  /*1b020*/  HMMA.16816.F32.BF16 R100, R16.reuse, R32, R100 ;  /* 0x000000201064723c */ /* 0x040fe80000041864 */
[----:B------:R-:W3:Y:S01]  /*1b030*/  MUFU.EX2 R167, R167 ;  /* 0x000000a700a77308 */ /* 0x000ee20000000800 */
        /* <DEDUP_REMOVED lines=15> */
[C---:B----4-:R-:W-:Y:S04]  /*1b130*/  HMMA.16816.F32.BF16 R116, R16.reuse, R24, R116 ;  /* 0x000000181074723c */ /* 0x050fe80000041874 */
[----:B------:R-:W-:Y:S01]  /*1b140*/  MUFU.EX2 R150, R150 ;  /* 0x0000009600967308 */ /* 0x000fe20000000800 */
[----:B------:R-:W-:Y:S02]  /*1b150*/  FADD.FTZ R158, R158, R159 ;  /* 0x0000009f9e9e7221 */ /* 0x000fe40000010000 */
[----:B------:R-:W-:Y:S01]  /*1b160*/  FADD.FTZ R162, R162, R163 ;  /* 0x000000a3a2a27221 */ /* 0x000fe20000010000 */
[C---:B------:R-:W-:Y:S01]  /*1b170*/  HMMA.16816.F32.BF16 R120, R16.reuse, R26, R120 ;  /* 0x0000001a1078723c */ /* 0x040fe20000041878 */
[----:B------:R-:W4:Y:S03]  /*1b180*/  LDSM.16.MT88.4 R24, [R185+UR4+0x4900] ;  /* 0x00490004b918783b */ /* 0x000f260008004200 */
        /* <DEDUP_REMOVED lines=17> */
[C---:B----4-:R-:W-:Y:S08]  /*1b2a0*/  HMMA.16816.F32.BF16 R68, R16.reuse, R24, R68 ;  /* 0x000000181044723c */ /* 0x050ff00000041844 */
[C---:B------:R-:W-:Y:S01]  /*1b2b0*/  HMMA.16816.F32.BF16 R72, R16.reuse, R26, R72 ;  /* 0x0000001a1048723c */ /* 0x040fe20000041848 */
[----:B------:R-:W4:Y:S07]  /*1b2c0*/  LDSM.16.MT88.4 R24, [R185+UR4+0x1100] ;  /* 0x00110004b918783b */ /* 0x000f2e0008004200 */
[C---:B------:R-:W-:Y:S08]  /*1b2d0*/  HMMA.16816.F32.BF16 R76, R16.reuse, R28, R76 ;  /* 0x0000001c104c723c */ /* 0x040ff0000004184c */
[C---:B------:R-:W-:Y:S01]  /*1b2e0*/  HMMA.16816.F32.BF16 R80, R16.reuse, R30, R80 ;  /* 0x0000001e1050723c */ /* 0x040fe20000041850 */
[----:B------:R-:W2:Y:S07]  /*1b2f0*/  LDSM.16.MT88.4 R28, [R13+0x1100] ;  /* 0x001100000d1c783b */ /* 0x000eae0000004200 */
[C---:B------:R-:W-:Y:S08]  /*1b300*/  HMMA.16816.F32.BF16 R84, R16.reuse, R32, R84 ;  /* 0x000000201054723c */ /* 0x040ff00000041854 */
[C---:B------:R-:W-:Y:S01]  /*1b310*/  HMMA.16816.F32.BF16 R88, R16.reuse, R34, R88 ;  /* 0x000000221058723c */ /* 0x040fe20000041858 */
[----:B------:R-:W5:Y:S07]  /*1b320*/  LDSM.16.MT88.4 R32, [R14+0x1100] ;  /* 0x001100000e20783b */ /* 0x000f6e0000004200 */
[C---:B-1----:R-:W-:Y:S08]  /*1b330*/  HMMA.16816.F32.BF16 R92, R16.reuse, R20, R92 ;  /* 0x00000014105c723c */ /* 0x042ff0000004185c */
[----:B------:R-:W-:Y:S01]  /*1b340*/  HMMA.16816.F32.BF16 R96, R16, R22, R96 ;  /* 0x000000161060723c */ /* 0x000fe20000041860 */
[----:B------:R-:W1:Y:S06]  /*1b350*/  LDSM.16.MT88.4 R20, [R14+0x3100] ;  /* 0x003100000e14783b */ /* 0x000e6c0000004200 */
[----:B------:R-:W-:Y:S01]  /*1b360*/  F2FP.BF16.PACK_AB R16, R175, R170 ;  /* 0x000000aaaf10723e */ /* 0x000fe200000010ff */
[----:B------:R-:W-:Y:S01]  /*1b370*/  FADD.FTZ R170, R170, R161 ;  /* 0x000000a1aaaa7221 */ /* 0x000fe20000010000 */
[----:B------:R-:W-:Y:S03]  /*1b380*/  F2FP.BF16.PACK_AB R18, R177, R166 ;  /* 0x000000a6b112723e */ /* 0x000fe600000010ff */
[----:B--2---:R-:W-:Y:S01]  /*1b390*/  F2FP.BF16.PACK_AB R17, R171, R164 ;  /* 0x000000a4ab11723e */ /* 0x004fe200000010ff */
[----:B------:R-:W-:Y:S01]  /*1b3a0*/  FADD.FTZ R164, R164, R165 ;  /* 0x000000a5a4a47221 */ /* 0x000fe20000010000 */
[----:B---3--:R-:W-:Y:S01]  /*1b3b0*/  F2FP.BF16.PACK_AB R19, R167, R168 ;  /* 0x000000a8a713723e */ /* 0x008fe200000010ff */
        /* <DEDUP_REMOVED lines=15> */
[C---:B-----5:R-:W-:Y:S08]  /*1b4b0*/  HMMA.16816.F32.BF16 R116, R16.reuse, R32, R116 ;  /* 0x000000201074723c */ /* 0x060ff00000041874 */
        /* <DEDUP_REMOVED lines=21> */
[----:B------:R-:W4:Y:S07]  /*1b610*/  LDSM.16.MT88.4 R32, [R14+0x1900] ;  /* 0x001900000e20783b */ /* 0x000f2e0000004200 */
[C---:B-1----:R-:W-:Y:S07]  /*1b620*/  HMMA.16816.F32.BF16 R92, R16.reuse, R20, R92 ;  /* 0x00000014105c723c */ /* 0x042fee000004185c */
        /* <DEDUP_REMOVED lines=18> */
[----:B------:R-:W5:Y:S07]  /*1b750*/  LDSM.16.MT88.4 R8, [R14+0x3900] ;  /* 0x003900000e08783b */ /* 0x000f6e0000004200 */
[C---:B--2---:R-:W-:Y:S07]  /*1b760*/  HMMA.16816.F32.BF16 R100, R16.reuse, R24, R100 ;  /* 0x000000181064723c */ /* 0x044fee0000041864 */
[----:B------:R-:W-:Y:S01]  /*1b770*/  @P0 SHF.R.S32.HI R24, RZ, 0x1f, R21 ;  /* 0x0000001fff180819 */ /* 0x000fe20000011415 */
[C---:B------:R-:W-:Y:S04]  /*1b780*/  HMMA.16816.F32.BF16 R104, R16.reuse, R26, R104 ;  /* 0x0000001a1068723c */ /* 0x040fe80000041868 */
[----:B------:R-:W-:Y:S03]  /*1b790*/  @P0 IMAD R24, R24, c[0x0][0x1e0], RZ ;  /* 0x0000780018180a24 */ /* 0x000fe600078e02ff */
[C---:B------:R-:W-:Y:S01]  /*1b7a0*/  @P0 IMAD.WIDE.U32 R26, R21.reuse, c[0x0][0x1e0], RZ ;  /* 0x00007800151a0a25 */ /* 0x040fe200078e00ff */
[C---:B---3--:R-:W-:Y:S04]  /*1b7b0*/  HMMA.16816.F32.BF16 R108, R16.reuse, R28, R108 ;  /* 0x0000001c106c723c */ /* 0x048fe8000004186c */
[----:B------:R-:W-:Y:S02]  /*1b7c0*/  @P0 IMAD R24, R21, c[0x0][0x1e4], R24 ;  /* 0x0000790015180a24 */ /* 0x000fe400078e0218 */
[----:B------:R-:W2:Y:S02]  /*1b7d0*/  LDSM.16.MT88.4 R20, [R185+UR4+0x5900] ;  /* 0x00590004b914783b */ /* 0x000ea40008004200 */
        /* <DEDUP_REMOVED lines=12> */
[C---:B-1----:R-:W-:Y:S07]  /*1b8a0*/  HMMA.16816.F32.BF16 R52, R16.reuse, R4, R52 ;  /* 0x000000041034723c */ /* 0x042fee0000041834 */
[C---:B------:R-:W-:Y:S01]  /*1b8b0*/  @P0 IADD3.X R5, R33.reuse, R215, RZ, P1, !PT ;  /* 0x000000d721050210 */ /* 0x040fe20000ffe4ff */
[C---:B------:R-:W-:Y:S04]  /*1b8c0*/  HMMA.16816.F32.BF16 R56, R16.reuse, R6, R56 ;  /* 0x000000061038723c */ /* 0x040fe80000041838 */
[C---:B------:R-:W-:Y:S04]  /*1b8d0*/  @P0 LEA R28, P1, R24.reuse, c[0x0][0x1c8], 0x1 ;  /* 0x00007200181c0a11 */ /* 0x040fe800078208ff */
[C---:B-----5:R-:W-:Y:S04]  /*1b8e0*/  HMMA.16816.F32.BF16 R60, R16.reuse, R8, R60 ;  /* 0x00000008103c723c */ /* 0x060fe8000004183c */
[----:B------:R-:W-:Y:S02]  /*1b8f0*/  @P0 LEA.HI.X R29, R24, c[0x0][0x1cc], R5, 0x1, P1 ;  /* 0x00007300181d0a11 */ /* 0x000fe400008f0c05 */
[----:B------:R1:W3:Y:S01]  /*1b900*/  LDSM.16.MT88.4 R24, [R13+0x5900] ;  /* 0x005900000d18783b */ /* 0x0002e20000004200 */
        /* <DEDUP_REMOVED lines=12> */
[----:B-1----:R-:W-:Y:S04]  /*1b9d0*/  @P0 IADD3 R13, P1, R203, R32, RZ ;  /* 0x00000020cb0d0210 */ /* 0x002fe80007f3e0ff */
[----:B------:R-:W-:Y:S02]  /*1b9e0*/  @P0 IADD3.X R33, R202, R33, RZ, P1, !PT ;  /* 0x00000021ca210210 */ /* 0x000fe40000ffe4ff */
[----:B------:R-:W-:Y:S01]  /*1b9f0*/  @P0 IADD3 R9, P1, R13, R208, RZ ;  /* 0x000000d00d090210 */ /* 0x000fe20007f3e0ff */
[C---:B---3--:R-:W-:Y:S03]  /*1ba00*/  HMMA.16816.F32.BF16 R76, R16.reuse, R24, R76 ;  /* 0x00000018104c723c */ /* 0x048fe6000004184c */
        /* <DEDUP_REMOVED lines=8> */
[----:B------:R-:W-:Y:S02]  /*1ba90*/  @P0 LEA.HI.X R23, R3, c[0x0][0x1cc], R12, 0x1, P1 ;  /* 0x0000730003170a11 */ /* 0x000fe400008f0c0c */
[----:B------:R-:W-:Y:S04]  /*1baa0*/  @P0 IADD3 R13, P1, R13, R226, RZ ;  /* 0x000000e20d0d0210 */ /* 0x000fe80007f3e0ff */
[----:B------:R-:W-:Y:S01]  /*1bab0*/  @P0 IADD3.X R24, R33, R220, RZ, P1, !PT ;  /* 0x000000dc21180210 */ /* 0x000fe20000ffe4ff */
[C---:B--2---:R-:W-:Y:S03]  /*1bac0*/  HMMA.16816.F32.BF16 R84, R16.reuse, R4, R84 ;  /* 0x000000041054723c */ /* 0x044fe60000041854 */
[C---:B------:R-:W-:Y:S01]  /*1bad0*/  @P0 LEA R12, P1, R13.reuse, c[0x0][0x1c8], 0x1 ;  /* 0x000072000d0c0a11 */ /* 0x040fe200078208ff */
[----:B-1----:R-:W-:Y:S03]  /*1bae0*/  @P0 IMAD R14, R216, 0x3000, R205 ;  /* 0x00003000d80e0824 */ /* 0x002fe600078e02cd */
[----:B------:R-:W-:Y:S01]  /*1baf0*/  @P0 LEA.HI.X R13, R13, c[0x0][0x1cc], R24, 0x1, P1 ;  /* 0x000073000d0d0a11 */ /* 0x000fe200008f0c18 */
[C---:B------:R-:W-:Y:S04]  /*1bb00*/  HMMA.16816.F32.BF16 R88, R16.reuse, R6, R88 ;  /* 0x000000061058723c */ /* 0x040fe80000041858 */
[----:B------:R-:W-:Y:S05]  /*1bb10*/  @P0 SHF.L.U32 R3, R14, 0x1, RZ ;  /* 0x000000010e030819 */ /* 0x000fea00000006ff */
[----:B------:R-:W-:Y:S01]  /*1bb20*/  @!PT LDS RZ, [RZ] ;  /* 0x00000000fffff984 */ /* 0x000fe20000000800 */
[----:B------:R-:W-:Y:S01]  /*1bb30*/  @!PT LDS RZ, [RZ] ;  /* 0x00000000fffff984 */ /* 0x000fe20000000800 */
[----:B------:R-:W-:Y:S01]  /*1bb40*/  @!PT LDS RZ, [RZ] ;  /* 0x00000000fffff984 */ /* 0x000fe20000000800 */
[----:B------:R1:W-:Y:S01]  /*1bb50*/  @P0 LDGSTS.E.BYPASS.LTC128B.128 [R3+0xc100], [R28.64], !P5 ;  /* 0x0c1000001c030fae */ /* 0x0003e2000e901d46 */
[C---:B---3--:R-:W-:Y:S07]  /*1bb60*/  HMMA.16816.F32.BF16 R92, R16.reuse, R8, R92 ;  /* 0x00000008105c723c */ /* 0x048fee000004185c */
[----:B------:R1:W-:Y:S01]  /*1bb70*/  @P0 LDGSTS.E.BYPASS.LTC128B.128 [R3+0xe100], [R30.64], !P4 ;  /* 0x0e1000001e030fae */ /* 0x0003e2000e101d46 */
[----:B------:R-:W-:Y:S07]  /*1bb80*/  HMMA.16816.F32.BF16 R96, R16, R10, R96 ;  /* 0x0000000a1060723c */ /* 0x000fee0000041860 */
[----:B------:R1:W-:Y:S08]  /*1bb90*/  @P0 LDGSTS.E.BYPASS.LTC128B.128 [R3+0x10100], [R34.64], !P6 ;  /* 0x1010000022030fae */ /* 0x0003f0000f101d46 */
        /* <DEDUP_REMOVED lines=8> */
.L_x_2382:
        /* <DEDUP_REMOVED lines=16> */
[----:B------:R-:W2:Y:S08]  /*1bd20*/  @P1 MUFU.LG2 R6, R6 ;  /* 0x0000000600061308 */ /* 0x000eb00000000c00 */
[----:B------:R-:W3:Y:S01]  /*1bd30*/  @P0 MUFU.LG2 R13, R3 ;  /* 0x00000003000d0308 */ /* 0x000ee20000000c00 */
[C---:B-1----:R-:W-:Y:S02]  /*1bd40*/  FMUL.FTZ R128, R5.reuse, R128 ;  /* 0x0000008005807220 */ /* 0x042fe40000410000 */
[----:B------:R-:W-:-:S02]  /*1bd50*/  FMUL.FTZ R129, R5, R129 ;  /* 0x0000008105817220 */ /* 0x000fc40000410000 */
[C---:B------:R-:W-:Y:S02]  /*1bd60*/  FMUL.FTZ R124, R5.reuse, R124 ;  /* 0x0000007c057c7220 */ /* 0x040fe40000410000 */
[C---:B------:R-:W-:Y:S01]  /*1bd70*/  FMUL.FTZ R125, R5.reuse, R125 ;  /* 0x0000007d057d7220 */ /* 0x040fe20000410000 */
[----:B------:R1:W4:Y:S01]  /*1bd80*/  @P0 MUFU.RCP R4, R3 ;  /* 0x0000000300040308 */ /* 0x0003220000001000 */
[----:B--2---:R-:W-:Y:S02]  /*1bd90*/  @P1 FMUL.FTZ R15, R6, 0.69314718246459960938 ;  /* 0x3f317218060f1820 */ /* 0x004fe40000410000 */
[----:B------:R-:W-:Y:S02]  /*1bda0*/  @P1 FMUL.FTZ R6, R14, c[0x0][0x2d0] ;  /* 0x0000b4000e061a20 */ /* 0x000fe40000410000 */
[C---:B------:R-:W-:Y:S02]  /*1bdb0*/  FMUL.FTZ R100, R5.reuse, R100 ;  /* 0x0000006405647220 */ /* 0x040fe40000410000 */
[----:B------:R-:W-:-:S02]  /*1bdc0*/  FMUL.FTZ R101, R5, R101 ;  /* 0x0000006505657220 */ /* 0x000fc40000410000 */
[----:B---3--:R-:W-:Y:S02]  /*1bdd0*/  @P0 FMUL.FTZ R14, R13, 0.69314718246459960938 ;  /* 0x3f3172180d0e0820 */ /* 0x008fe40000410000 */
[----:B------:R-:W-:Y:S02]  /*1bde0*/  @P0 FMUL.FTZ R13, R16, c[0x0][0x2d0] ;  /* 0x0000b400100d0a20 */ /* 0x000fe40000410000 */
[C---:B------:R-:W-:Y:S02]  /*1bdf0*/  FMUL.FTZ R104, R5.reuse, R104 ;  /* 0x0000006805687220 */ /* 0x040fe40000410000 */
[C---:B------:R-:W-:Y:S01]  /*1be00*/  FMUL.FTZ R105, R5.reuse, R105 ;  /* 0x0000006905697220 */ /* 0x040fe20000410000 */
[----:B-1----:R-:W-:Y:S01]  /*1be10*/  MOV R3, 0xff800000 ;  /* 0xff80000000037802 */ /* 0x002fe20000000f00 */
        /* <DEDUP_REMOVED lines=90> */
.L_x_2304:
        /* <DEDUP_REMOVED lines=132> */
[----:B------:R-:W-:Y:S04]  /*1cc00*/  STS [R21+0x8000], R7 ;  /* 0x0080000715007388 */ /* 0x000fe80000000800 */
        /* <DEDUP_REMOVED lines=8> */
[----:B-1----:R-:W-:-:S03]  /*1cc90*/  @P1 IMAD.WIDE R18, R196, R11, c[0x0][0x508] ;  /* 0x00014200c4121625 */ /* 0x002fc600078e020b */
[----:B------:R-:W4:Y:S04]  /*1cca0*/  @P0 LDG.E R9, [R14.64] ;  /* 0x000000060e090981 */ /* 0x000f28000c1e1900 */
[----:B------:R2:W5:Y:S01]  /*1ccb0*/  @P1 LDG.E R5, [R18.64] ;  /* 0x0000000612051981 */ /* 0x000562000c1e1900 */
[----:B---3--:R-:W-:Y:S02]  /*1ccc0*/  CS2R R10, SRZ ;  /* 0x00000000000a7805 */ /* 0x008fe4000001ff00 */
[--C-:B----4-:R-:W-:Y:S01]  /*1ccd0*/  @P0 SHF.R.S32.HI R11, RZ, 0x1f, R9.reuse ;  /* 0x0000001fff0b0819 */ /* 0x110fe20000011409 */
[----:B------:R-:W-:Y:S01]  /*1cce0*/  @P0 IMAD.MOV.U32 R10, RZ, RZ, R9 ;  /* 0x000000ffff0a0224 */ /* 0x000fe200078e0009 */
[----:B------:R-:W-:Y:S05]  /*1ccf0*/  @P1 BRA `(.L_x_2393) ;  /* 0x0000004000001947 */ /* 0x000fea0003800000 */
[----:B--2---:R-:W-:Y:S05]  /*1cd00*/  @!P0 BRA `(.L_x_2393) ;  /* 0x0000003000008947 */ /* 0x004fea0003800000 */
[----:B-----5:R-:W2:Y:S04]  /*1cd10*/  LDG.E R5, [R14.64] ;  /* 0x000000060e057981 */ /* 0x020ea8000c1e1900 */
[----:B------:R-:W2:Y:S02]  /*1cd20*/  LDG.E R8, [R14.64+0x4] ;  /* 0x000004060e087981 */ /* 0x000ea4000c1e1900 */
[----:B--2---:R-:W-:-:S02]  /*1cd30*/  IADD3 R5, -R5, R8, RZ ;  /* 0x0000000805057210 */ /* 0x004fc40007ffe1ff */
.L_x_2393:
        /* <DEDUP_REMOVED lines=13> */
[----:B------:R-:W-:Y:S01]  /*1ce10*/  LEA.HI R7, R7, R8, RZ, 0x2 ;  /* 0x0000000807077211 */ /* 0x000fe200078f10ff */
[----:B------:R-:W-:Y:S01]  /*1ce20*/  IMAD R6, R0, c[0x0][0x490], RZ ;  /* 0x0001240000067a24 */ /* 0x000fe200078e02ff */
[----:B------:R-:W-:Y:S01]  /*1ce30*/  IADD3 R4, R4, -R15, RZ ;  /* 0x8000000f04047210 */ /* 0x000fe20007ffe0ff */
[----:B------:R-:W-:Y:S01]  /*1ce40*/  IMAD R0, R0, c[0x0][0x3e8], RZ ;  /* 0x0000fa0000007a24 */ /* 0x000fe200078e02ff */
[----:B------:R-:W-:Y:S01]  /*1ce50*/  SHF.R.S32.HI R7, RZ, 0x2, R7 ;  /* 0x00000002ff077819 */ /* 0x000fe20000011407 */
[----:B------:R-:W-:Y:S01]  /*1ce60*/  IMAD R15, R197, c[0x0][0x494], R6 ;  /* 0x00012500c50f7a24 */ /* 0x000fe200078e0206 */
[----:B------:R-:W-:Y:S01]  /*1ce70*/  ISETP.NE.AND P1, PT, R9, 0x1, PT ;  /* 0x000000010900780c */ /* 0x000fe20003f25270 */
[----:B------:R-:W-:Y:S01]  /*1ce80*/  IMAD R9, R11, c[0x0][0x3a0], RZ ;  /* 0x0000e8000b097a24 */ /* 0x000fe200078e02ff */
[----:B------:R-:W-:Y:S01]  /*1ce90*/  LOP3.LUT P2, RZ, R8, 0x3, RZ, 0xc0, !PT ;  /* 0x0000000308ff7812 */ /* 0x000fe2000784c0ff */
[----:B------:R-:W-:Y:S01]  /*1cea0*/  IMAD R4, R4, 0x10, R7 ;  /* 0x0000001004047824 */ /* 0x000fe200078e0207 */
[----:B------:R-:W-:Y:S01]  /*1ceb0*/  MOV R18, R10 ;  /* 0x0000000a00127202 */ /* 0x000fe20000000f00 */
[C---:B------:R-:W-:Y:S01]  /*1cec0*/  IMAD R9, R10.reuse, c[0x0][0x3a4], R9 ;  /* 0x0000e9000a097a24 */ /* 0x040fe200078e0209 */
[-C--:B------:R-:W-:Y:S01]  /*1ced0*/  LEA.HI R14, R13, R2.reuse, RZ, 0x3 ;  /* 0x000000020d0e7211 */ /* 0x080fe200078f18ff */
[----:B------:R-:W-:Y:S01]  /*1cee0*/  IMAD R8, R17, 0x8, R4 ;  /* 0x0000000811087824 */ /* 0x000fe200078e0204 */
[----:B------:R-:W-:Y:S01]  /*1cef0*/  LEA.HI R13, R13, R2, RZ, 0x6 ;  /* 0x000000020d0d7211 */ /* 0x000fe200078f30ff */
[----:B------:R-:W-:Y:S01]  /*1cf00*/  IMAD.WIDE.U32 R10, R10, c[0x0][0x3a0], RZ ;  /* 0x0000e8000a0a7a25 */ /* 0x000fe200078e00ff */
[----:B------:R-:W-:-:S02]  /*1cf10*/  LOP3.LUT R7, R14, 0xfffffff8, RZ, 0xc0, !PT ;  /* 0xfffffff80e077812 */ /* 0x000fc400078ec0ff */
[----:B-1----:R-:W-:Y:S01]  /*1cf20*/  LEA R8, R57, R8, 0x7 ;  /* 0x0000000839087211 */ /* 0x002fe200078e38ff */
[----:B------:R-:W-:Y:S01]  /*1cf30*/  IMAD.WIDE.U32 R18, R197, c[0x0][0x490], R18 ;  /* 0x00012400c5127a25 */ /* 0x000fe200078e0012 */
[----:B------:R-:W-:Y:S02]  /*1cf40*/  IADD3 R11, R11, R9, RZ ;  /* 0x000000090b0b7210 */ /* 0x000fe40007ffe0ff */
[----:B------:R-:W-:Y:S01]  /*1cf50*/  SHF.R.S32.HI R14, RZ, 0x3, R14 ;  /* 0x00000003ff0e7819 */ /* 0x000fe2000001140e */
[----:B------:R-:W-:-:S04]  /*1cf60*/  @P1 IMAD.HI.U32 R9, R8, c[0x0][0x4ec], RZ ;  /* 0x00013b0008091a27 */ /* 0x000fc800078e00ff */
[----:B------:R-:W-:Y:S01]  /*1cf70*/  IMAD.IADD R7, R2, 0x1, -R7 ;  /* 0x0000000102077824 */ /* 0x000fe200078e0a07 */
[----:B------:R-:W-:Y:S01]  /*1cf80*/  SHF.R.S32.HI R2, RZ, 0x1f, R196 ;  /* 0x0000001fff027819 */ /* 0x000fe200000114c4 */
[----:B------:R-:W-:Y:S01]  /*1cf90*/  IMAD.MOV.U32 R6, RZ, RZ, R8 ;  /* 0x000000ffff067224 */ /* 0x000fe200078e0008 */
[----:B------:R-:W-:Y:S01]  /*1cfa0*/  @P1 SHF.R.U32.HI R6, RZ, c[0x0][0x4f0], R9 ;  /* 0x00013c00ff061a19 */ /* 0x000fe20000011609 */
[----:B------:R-:W-:Y:S01]  /*1cfb0*/  IMAD.IADD R19, R19, 0x1, R15 ;  /* 0x0000000113137824 */ /* 0x000fe200078e020f */
[----:B------:R-:W-:Y:S01]  /*1cfc0*/  SEL R196, R196, RZ, !P0 ;  /* 0x000000ffc4c47207 */ /* 0x000fe20004000000 */
[----:B------:R-:W-:Y:S01]  /*1cfd0*/  IMAD R17, R197, c[0x0][0x3ec], R0 ;  /* 0x0000fb00c5117a24 */ /* 0x000fe200078e0200 */
[----:B------:R-:W-:Y:S01]  /*1cfe0*/  SEL R2, R2, RZ, !P0 ;  /* 0x000000ff02027207 */ /* 0x000fe20004000000 */
[----:B------:R-:W-:Y:S01]  /*1cff0*/  IMAD.MOV R9, RZ, RZ, -R6 ;  /* 0x000000ffff097224 */ /* 0x000fe200078e0a06 */
[----:B------:R-:W-:Y:S01]  /*1d000*/  LEA R0, R7, R14, 0x5 ;  /* 0x0000000e07007211 */ /* 0x000fe200078e28ff */
[----:B------:R-:W-:Y:S01]  /*1d010*/  IMAD.WIDE.U32 R18, R196, c[0x0][0x498], R18 ;  /* 0x00012600c4127a25 */ /* 0x000fe200078e0012 */
[----:B------:R-:W-:-:S03]  /*1d020*/  SHF.R.S32.HI R16, RZ, 0x1f, R6 ;  /* 0x0000001fff107819 */ /* 0x000fc60000011406 */
[----:B------:R-:W-:Y:S01]  /*1d030*/  IMAD R9, R9, c[0x0][0x4e8], R8 ;  /* 0x00013a0009097a24 */ /* 0x000fe200078e0208 */
[----:B------:R-:W-:Y:S01]  /*1d040*/  IADD3 R20, P0, R6, R18, RZ ;  /* 0x0000001206147210 */ /* 0x000fe20007f1e0ff */
[----:B------:R-:W-:Y:S02]  /*1d050*/  IMAD R15, R2, c[0x0][0x498], RZ ;  /* 0x00012600020f7a24 */ /* 0x000fe400078e02ff */
[----:B------:R-:W-:Y:S01]  /*1d060*/  IMAD.WIDE.U32 R10, R197, c[0x0][0x3e8], R10 ;  /* 0x0000fa00c50a7a25 */ /* 0x000fe200078e000a */
[----:B------:R-:W-:-:S03]  /*1d070*/  SHF.R.S32.HI R18, RZ, 0x1f, R9 ;  /* 0x0000001fff127819 */ /* 0x000fc60000011409 */
[----:B------:R-:W-:Y:S01]  /*1d080*/  IMAD R15, R196, c[0x0][0x49c], R15 ;  /* 0x00012700c40f7a24 */ /* 0x000fe200078e020f */
[----:B------:R-:W-:Y:S01]  /*1d090*/  IADD3 R11, R11, R17, RZ ;  /* 0x000000110b0b7210 */ /* 0x000fe20007ffe0ff */
[----:B------:R-:W-:Y:S02]  /*1d0a0*/  IMAD R8, R57, 0x80, R0 ;  /* 0x0000008039087824 */ /* 0x000fe400078e0200 */
[----:B------:R-:W-:Y:S01]  /*1d0b0*/  IMAD R18, R18, c[0x0][0x488], RZ ;  /* 0x0001220012127a24 */ /* 0x000fe200078e02ff */
[----:B------:R-:W-:Y:S01]  /*1d0c0*/  IADD3.X R21, R16, R19, R15, P0, !PT ;  /* 0x0000001310157210 */ /* 0x000fe200007fe40f */
        /* <DEDUP_REMOVED lines=13> */
[----:B------:R-:W-:Y:S01]  /*1d1a0*/  LOP3.LUT R15, R15, 0x38, R0, 0xf8, !PT ;  /* 0x000000380f0f7812 */ /* 0x000fe200078ef800 */
[----:B------:R-:W-:Y:S01]  /*1d1b0*/  SHFL.IDX PT, R34, R9, RZ, 0x1c1f ;  /* 0x001c1fff09227589 */ /* 0x000fe200000e0000 */
[----:B------:R-:W-:Y:S01]  /*1d1c0*/  LEA.HI.X R17, R20, c[0x0][0x454], R17, 0x2, P0 ;  /* 0x0001150014117a11 */ /* 0x000fe200000f1411 */
[----:B------:R-:W-:Y:S01]  /*1d1d0*/  IMAD R7, R196, c[0x0][0x3f4], R7 ;  /* 0x0000fd00c4077a24 */ /* 0x000fe200078e0207 */
[----:B------:R-:W-:Y:S01]  /*1d1e0*/  LOP3.LUT R15, R15, R2, RZ, 0x3c, !PT ;  /* 0x000000020f0f7212 */ /* 0x000fe200078e3cff */
[----:B------:R-:W-:Y:S01]  /*1d1f0*/  SHFL.IDX PT, R48, R9, 0x1, 0x1c1f ;  /* 0x003c1f0009307f89 */ /* 0x000fe200000e0000 */
[--C-:B------:R-:W-:Y:S01]  /*1d200*/  SHF.R.S32.HI R2, RZ, 0x1f, R6.reuse ;  /* 0x0000001fff027819 */ /* 0x100fe20000011406 */
[----:B------:R-:W-:Y:S01]  /*1d210*/  IMAD.MOV R19, RZ, RZ, -R6 ;  /* 0x000000ffff137224 */ /* 0x000fe200078e0a06 */
[----:B------:R-:W-:Y:S01]  /*1d220*/  IADD3 R11, R11, R7, RZ ;  /* 0x000000070b0b7210 */ /* 0x000fe20007ffe0ff */
[----:B------:R-:W1:Y:S01]  /*1d230*/  SHFL.IDX PT, R35, R17, RZ, 0x1c1f ;  /* 0x001c1fff11237589 */ /* 0x000e6200000e0000 */
[C---:B------:R-:W-:Y:S01]  /*1d240*/  IMAD R7, R57.reuse, 0x80, R4 ;  /* 0x0000008039077824 */ /* 0x040fe200078e0204 */
[----:B------:R-:W-:Y:S01]  /*1d250*/  LEA R57, R57, R14, 0x7 ;  /* 0x0000000e39397211 */ /* 0x000fe200078e38ff */
[----:B------:R-:W-:Y:S01]  /*1d260*/  IMAD R21, R2, c[0x0][0x3e0], RZ ;  /* 0x0000f80002157a24 */ /* 0x000fe200078e02ff */
[----:B------:R-:W2:Y:S01]  /*1d270*/  SHFL.IDX PT, R49, R17, 0x1, 0x1c1f ;  /* 0x003c1f0011317f89 */ /* 0x000ea200000e0000 */
[----:B-----5:R-:W-:Y:S01]  /*1d280*/  IMAD R2, R5, c[0x0][0x4e8], RZ ;  /* 0x00013a0005027a24 */ /* 0x020fe200078e02ff */
[----:B------:R-:W-:Y:S01]  /*1d290*/  IADD3 R5, R7, 0x8, RZ ;  /* 0x0000000807057810 */ /* 0x000fe20007ffe0ff */
[----:B------:R-:W-:-:S02]  /*1d2a0*/  IMAD R19, R19, c[0x0][0x4e8], R8 ;  /* 0x00013a0013137a24 */ /* 0x000fc400078e0208 */
[C---:B------:R-:W-:Y:S01]  /*1d2b0*/  IMAD R21, R6.reuse, c[0x0][0x3e4], R21 ;  /* 0x0000f90006157a24 */ /* 0x040fe200078e0215 */
[-C--:B------:R-:W-:Y:S01]  /*1d2c0*/  ISETP.GE.OR P1, PT, R7, R2.reuse, P2 ;  /* 0x000000020700720c */ /* 0x080fe20001726670 */
[----:B------:R-:W-:Y:S01]  /*1d2d0*/  IMAD.WIDE.U32 R10, R6, c[0x0][0x3e0], R10 ;  /* 0x0000f800060a7a25 */ /* 0x000fe200078e000a */
[----:B------:R-:W-:Y:S02]  /*1d2e0*/  ISETP.GE.OR P0, PT, R5, R2, P2 ;  /* 0x000000020500720c */ /* 0x000fe40001706670 */
[----:B------:R-:W-:Y:S01]  /*1d2f0*/  SHF.L.U32 R6, R13, 0x3, RZ ;  /* 0x000000030d067819 */ /* 0x000fe200000006ff */
[----:B------:R-:W-:Y:S01]  /*1d300*/  IMAD.IADD R11, R11, 0x1, R21 ;  /* 0x000000010b0b7824 */ /* 0x000fe200078e0215 */
[----:B------:R-:W-:Y:S02]  /*1d310*/  SHF.R.S32.HI R4, RZ, 0x1f, R19 ;  /* 0x0000001fff047819 */ /* 0x000fe40000011413 */
[----:B------:R-:W-:Y:S01]  /*1d320*/  LOP3.LUT R6, R15, 0x7ffffe00, R6, 0xf8, !PT ;  /* 0x7ffffe000f067812 */ /* 0x000fe200078ef806 */
[----:B------:R-:W-:-:S03]  /*1d330*/  IMAD.WIDE.U32 R32, R19, c[0x0][0x3d8], R10 ;  /* 0x0000f60013207a25 */ /* 0x000fc600078e000a */
[----:B------:R-:W-:Y:S01]  /*1d340*/  SHF.L.U32 R58, R6, 0x1, RZ ;  /* 0x00000001063a7819 */ /* 0x000fe200000006ff */
[----:B------:R-:W-:Y:S01]  /*1d350*/  IMAD R4, R4, c[0x0][0x3d8], RZ ;  /* 0x0000f60004047a24 */ /* 0x000fe200078e02ff */
[----:B-1----:R1:W-:Y:S03]  /*1d360*/  @!P1 ST.E [R34.64], R3 ;  /* 0x0000000322009985 */ /* 0x0023e6000c101906 */
[----:B------:R-:W-:Y:S01]  /*1d370*/  IMAD R13, R19, c[0x0][0x3dc], R4 ;  /* 0x0000f700130d7a24 */ /* 0x000fe200078e0204 */
[----:B--2---:R1:W-:Y:S01]  /*1d380*/  @!P0 ST.E [R48.64], R12 ;  /* 0x0000000c30008985 */ /* 0x0043e2000c101906 */
[C---:B------:R-:W-:Y:S02]  /*1d390*/  LEA R56, P0, R32.reuse, c[0x0][0x380], 0x1 ;  /* 0x0000e00020387a11 */ /* 0x040fe400078008ff */
[----:B------:R-:W-:Y:S01]  /*1d3a0*/  IMAD.IADD R13, R33, 0x1, R13 ;  /* 0x00000001210d7824 */ /* 0x000fe200078e020d */
[----:B------:R1:W2:Y:S04]  /*1d3b0*/  LDS.128 R44, [R58+0x1080] ;  /* 0x001080003a2c7984 */ /* 0x0002a80000000c00 */
[----:B------:R1:W3:Y:S01]  /*1d3c0*/  LDS.128 R40, [R58+0x2080] ;  /* 0x002080003a287984 */ /* 0x0002e20000000c00 */
[----:B------:R-:W-:-:S02]  /*1d3d0*/  LEA.HI.X R55, R32, c[0x0][0x384], R13, 0x1, P0 ;  /* 0x0000e10020377a11 */ /* 0x000fc400000f0c0d */
[----:B------:R-:W-:Y:S01]  /*1d3e0*/  ISETP.GE.AND P0, PT, R57, R2, PT ;  /* 0x000000023900720c */ /* 0x000fe20003f06270 */
        /* <DEDUP_REMOVED lines=30> */
.L_x_2395:
[----:B--2---:R-:W-:Y:S05]  /*1d5d0*/  BSYNC B0 ;  /* 0x0000000000007941 */ /* 0x004fea0003800000 */
.L_x_2394:
        /* <DEDUP_REMOVED lines=23> */
.L_x_2397:
[----:B------:R-:W-:Y:S05]  /*1d750*/  BSYNC B0 ;  /* 0x0000000000007941 */ /* 0x000fea0003800000 */
.L_x_2396:
        /* <DEDUP_REMOVED lines=23> */
.L_x_2399:
[----:B------:R-:W-:Y:S05]  /*1d8d0*/  BSYNC B0 ;  /* 0x0000000000007941 */ /* 0x000fea0003800000 */
.L_x_2398:
        /* <DEDUP_REMOVED lines=24> */
.L_x_2392:
        /* <DEDUP_REMOVED lines=18> */
.L_x_2400:
        /* <DEDUP_REMOVED lines=41> */
.L_x_2402:
[----:B------:R-:W-:Y:S05]  /*1de10*/  BSYNC B0 ;  /* 0x0000000000007941 */ /* 0x000fea0003800000 */
.L_x_2401:
        /* <DEDUP_REMOVED lines=64> */
.L_x_2404:
[----:B------:R-:W-:Y:S05]  /*1e220*/  BSYNC B0 ;  /* 0x0000000000007941 */ /* 0x000fea0003800000 */
.L_x_2403:
        /* <DEDUP_REMOVED lines=21> */
.L_x_2406:
[----:B------:R-:W-:Y:S05]  /*1e380*/  BSYNC B0 ;  /* 0x0000000000007941 */ /* 0x000fea0003800000 */
.L_x_2405:
        /* <DEDUP_REMOVED lines=21> */
.L_x_2408:
[----:B------:R-:W-:Y:S05]  /*1e4e0*/  BSYNC B0 ;  /* 0x0000000000007941 */ /* 0x000fea0003800000 */
.L_x_2407:
        /* <DEDUP_REMOVED lines=22> */
.L_x_2409:
        /* <DEDUP_REMOVED lines=11> */
.L_x_2655:


//--------------------- .text._ZN7cutlass13device_kernelIN5flash19enable_sm80_to_sm89INS1_16FlashAttnFwdSm80INS1_25CollectiveMainloopFwdSm80ILi8ELi2ELb1EN4cute5tupleIJNS5_1CILi128EEENS7_ILi96EEENS7_ILi192EEEEEELi192ENS_10bfloat16_tEfNS_4arch4Sm80ELb1ELb0ELb0ELb0ELb0ELb0ELb1ELb0EEENS1_21CollectiveEpilogueFwdINS6_IJS8_SA_S9_EEENS6_IJNS7_ILi1EEESI_SI_EEESC_SE_Li256ELb0ELb1ELb0ELb0EEENS1_30DynamicPersistentTileSchedulerILi256ELi256ELb0ELb1ELb0EEEEEEEEEvNT_6ParamsE --------------------------
	.section	.text._ZN7cutlass13device_kernelIN5flash19enable_sm80_to_sm89INS1_16FlashAttnFwdSm80INS1_25CollectiveMainloopFwdSm80ILi8ELi2ELb1EN4cute5tupleIJNS5_1CILi128EEENS7_ILi96EEENS7_ILi192EEEEEELi192ENS_10bfloat16_tEfNS_4arch4Sm80ELb1ELb0ELb0ELb0ELb0ELb0ELb1ELb0EEENS1_21CollectiveEpilogueFwdINS6_IJS8_SA_S9_EEENS6_IJNS7_ILi1EEESI_SI_EEESC_SE_Li256ELb0ELb1ELb0ELb0EEENS1_30DynamicPersistentTileSchedulerILi256ELi256ELb0ELb1ELb0EEEEEEEEEvNT_6ParamsE,"ax",@progbits
	.sectioninfo	@"SHI_REGISTERS=255"
	.align	128
.text._ZN7cutlass13device_kernelIN5flash19enable_sm80_to_sm89INS1_16FlashAttnFwdSm80INS1_25CollectiveMainloopFwdSm80ILi8ELi2ELb1EN4cute5tupleIJNS5_1CILi128EEENS7_ILi96EEENS7_ILi192EEEEEELi192ENS_10bfloat16_tEfNS_4arch4Sm80ELb1ELb0ELb0ELb0ELb0ELb0ELb1ELb0EEENS1_21CollectiveEpilogueFwdINS6_IJS8_SA_S9_EEENS6_IJNS7_ILi1EEESI_SI_EEESC_SE_Li256ELb0ELb1ELb0ELb0EEENS1_30DynamicPersistentTileSchedulerILi256ELi256ELb0ELb1ELb0EEEEEEEEEvNT_6ParamsE:
        .type           _ZN7cutlass13device_kernelIN5flash19enable_sm80_to_sm89INS1_16FlashAttnFwdSm80INS1_25CollectiveMainloopFwdSm80ILi8ELi2ELb1EN4cute5tupleIJNS5_1CILi128EEENS7_ILi96EEENS7_ILi192EEEEEELi192ENS_10bfloat16_tEfNS_4arch4Sm80ELb1ELb0ELb0ELb0ELb0ELb0ELb1ELb0EEENS1_21CollectiveEpilogueFwdINS6_IJS8_SA_S9_EEENS6_IJNS7_ILi1EEESI_SI_EEESC_SE_Li256ELb0ELb1ELb0ELb0EEENS1_30DynamicPersistentTileSchedulerILi256ELi256ELb0ELb1ELb0EEEEEEEEEvNT_6ParamsE,@function
        .size           _ZN7cutlass13device_kernelIN5flash19enable_sm80_to_sm89INS1_16FlashAttnFwdSm80INS1_25CollectiveMainloopFwdSm80ILi8ELi2ELb1EN4cute5tupleIJNS5_1CILi128EEENS7_ILi96EEENS7_ILi192EEEEEELi192ENS_10bfloat16_tEfNS_4arch4Sm80ELb1ELb0ELb0ELb0ELb0ELb0ELb1ELb0EEENS1_21CollectiveEpilogueFwdINS6_IJS8_SA_S9_EEENS6_IJNS7_ILi1EEESI_SI_EEESC_SE_Li256ELb0ELb1ELb0ELb0EEENS1_30DynamicPersistentTileSchedulerILi256ELi256ELb0ELb1ELb0EEEEEEEEEvNT_6ParamsE,(.L_x_2656 - _ZN7cutlass13device_kernelIN5flash19enable_sm80_to_sm89INS1_16FlashAttnFwdSm80INS1_25CollectiveMainloopFwdSm80ILi8ELi2ELb1EN4cute5tupleIJNS5_1CILi128EEENS7_ILi96EEENS7_ILi192EEEEEELi192ENS_10bfloat16_tEfNS_4arch4Sm80ELb1ELb0ELb0ELb0ELb0ELb0ELb1ELb0EEENS1_21CollectiveEpilogueFwdINS6_IJS8_SA_S9_EEENS6_IJNS7_ILi1EEESI_SI_EEESC_SE_Li256ELb0ELb1ELb0ELb0EEENS1_30DynamicPersistentTileSchedulerILi256ELi256ELb0ELb1ELb0EEEEEEEEEvNT_6ParamsE)
        .other          _ZN7cutlass13device_kernelIN5flash19enable_sm80_to_sm89INS1_16FlashAttnFwdSm80INS1_25CollectiveMainloopFwdSm80ILi8ELi2ELb1EN4cute5tupleIJNS5_1CILi128EEENS7_ILi96EEENS7_ILi192EEEEEELi192ENS_10bfloat16_tEfNS_4arch4Sm80ELb1ELb0ELb0ELb0ELb0ELb0ELb1ELb0EEENS1_21CollectiveEpilogueFwdINS6_IJS8_SA_S9_EEENS6_IJNS7_ILi1EEESI_SI_EEESC_SE_Li256ELb0ELb1ELb0ELb0EEENS1_30DynamicPersistentTileSchedulerILi256ELi256ELb0ELb1ELb0EEEEEEEEEvNT_6ParamsE,@"STO_CUDA_ENTRY STV_DEFAULT"
_ZN7cutlass13device_kernelIN5flash19enable_sm80_to_sm89INS1_16FlashAttnFwdSm80INS1_25CollectiveMainloopFwdSm80ILi8ELi2ELb1EN4cute5tupleIJNS5_1CILi128EEENS7_ILi96EEENS7_ILi192EEEEEELi192ENS_10bfloat16_tEfNS_4arch4Sm80ELb1ELb0ELb0ELb0ELb0ELb0ELb1ELb0EEENS1_21CollectiveEpilogueFwdINS6_IJS8_SA_S9_EEENS6_IJNS7_ILi1EEESI_SI_EEESC_SE_Li256ELb0ELb1ELb0ELb0EEENS1_30DynamicPersistentTileSchedulerILi256ELi256ELb0ELb1ELb0EEEEEEEEEvNT_6ParamsE:
        /* <DEDUP_REMOVED lines=138> */
.L_x_2455:
        /* <DEDUP_REMOVED lines=19> */
.L_x_2411:
[----:B------:R-:W-:-:S04]  /*09d0*/  MOV R0, c[0x0][0x554] ;  /* 0x0001550000007a02 */ /* 0x000fc80000000f00 */
[----:B------:R-:W-:Y:S02]  /*09e0*/  ISETP.NE.AND P0, PT, R0, 0x1, PT ;  /* 0x000000010000780c */ /* 0x000fe40003f05270 */
[----:B------:R-:W-:-:S11]  /*09f0*/  MOV R0, R2 ;  /* 0x0000000200007202 */ /* 0x000fd60000000f00 */
[----:B------:R-:W-:-:S05]  /*0a00*/  @P0 IMAD.HI.U32 R4, R2, c[0x0][0x558], RZ ;  /* 0x0001560002040a27 */ /* 0x000fca00078e00ff */
[----:B------:R-:W-:-:S05]  /*0a10*/  @P0 SHF.R.U32.HI R0, RZ, c[0x0][0x55c], R4 ;  /* 0x00015700ff000a19 */ /* 0x000fca0000011604 */
[----:B------:R-:W-:Y:S02]  /*0a20*/  IMAD R4, R0, c[0x0][0x554], RZ ;  /* 0x0001550000047a24 */ /* 0x000fe400078e02ff */
.L_x_2412:
[----:B------:R-:W-:Y:S05]  /*0a30*/  BSYNC B0 ;  /* 0x0000000000007941 */ /* 0x000fea0003800000 */
.L_x_2410:
        /* <DEDUP_REMOVED lines=191> */
[----:B------:R-:W-:Y:S01]  /*1630*/  BAR.SYNC.DEFER_BLOCKING 0x0 ;  /* 0x0000000000007b1d */ /* 0x000fe20000010000 */
        /* <DEDUP_REMOVED lines=11> */
[----:B------:R-:W-:-:S03]  /*16f0*/  ISETP.GE.AND P0, PT, R5, R16, PT ;  /* 0x000000100500720c */ /* 0x000fc60003f06270 */
[----:B-1----:R-:W-:-:S04]  /*1700*/  @!P5 LEA R10, P1, R144, R3, 0x1 ;  /* 0x00000003900ad211 */ /* 0x002fc800078208ff */
[----:B------:R-:W-:Y:S01]  /*1710*/  @!P5 LEA.HI.X R11, R144, R4, R145, 0x1, P1 ;  /* 0x00000004900bd211 */ /* 0x000fe200008f0c91 */
[----:B------:R-:W-:Y:S01]  /*1720*/  SHFL.IDX PT, R15, R2, 0x3, 0x181f ;  /* 0x00781f00020f7f89 */ /* 0x000fe200000e0000 */
[----:B------:R-:W-:-:S04]  /*1730*/  IMAD.MOV.U32 R100, RZ, RZ, -0x60 ;  /* 0xffffffa0ff647424 */ /* 0x000fc800078e00ff */
[----:B------:R-:W-:Y:S01]  /*1740*/  IMAD R100, R226, R100, 0x60 ;  /* 0x00000060e2647424 */ /* 0x000fe200078e0264 */
[C---:B--2---:R-:W-:Y:S02]  /*1750*/  ISETP.GE.AND P3, PT, R52.reuse, c[0x0][0x198], PT ;  /* 0x0000660034007a0c */ /* 0x044fe40003f66270 */
[CC--:B------:R-:W-:Y:S02]  /*1760*/  @!P5 LEA R8, P4, R52.reuse, R3.reuse, 0x1 ;  /* 0x000000033408d211 */ /* 0x0c0fe400078808ff */
[C---:B---3--:R-:W-:Y:S01]  /*1770*/  ISETP.GE.AND P1, PT, R19.reuse, c[0x0][0x198], PT ;  /* 0x0000660013007a0c */ /* 0x048fe20003f26270 */
[----:B----4-:R1:W-:Y:S01]  /*1780*/  @!P5 LDGSTS.E.BYPASS.LTC128B.128 [R18+0x100], [R10.64], !P6 ;  /* 0x001000000a12dfae */ /* 0x0103e2000f101d46 */
[----:B-----5:R-:W-:Y:S02]  /*1790*/  @!P5 LEA.HI.X R9, R52, R4, R26, 0x1, P4 ;  /* 0x000000043409d211 */ /* 0x020fe400020f0c1a */
[----:B------:R-:W-:Y:S02]  /*17a0*/  @!P5 LEA R6, P4, R19, R3, 0x1 ;  /* 0x000000031306d211 */ /* 0x000fe400078808ff */
        /* <DEDUP_REMOVED lines=44> */
[----:B------:R-:W-:Y:S02]  /*1a70*/  IMAD.MOV.U32 R23, RZ, RZ, R22 ;  /* 0x000000ffff177224 */ /* 0x000fe400078e0016 */
[----:B------:R-:W-:Y:S02]  /*1a80*/  IMAD.IADD R0, R7, 0x1, R8 ;  /* 0x0000000107007824 */ /* 0x000fe400078e0208 */
[----:B------:R-:W-:Y:S01]  /*1a90*/  IMAD.MOV.U32 R22, RZ, RZ, R20 ;  /* 0x000000ffff167224 */ /* 0x000fe200078e0014 */
[----:B------:R2:W-:Y:S01]  /*1aa0*/  @!P0 LDGSTS.E.BYPASS.LTC128B.128 [R18+0xb100], [R2.64], !P1 ;  /* 0x0b10000002128fae */ /* 0x0005e2000c901d46 */
[----:B------:R-:W-:-:S02]  /*1ab0*/  IMAD R0, R0, 0x60, RZ ;  /* 0x0000006000007824 */ /* 0x000fc400078e02ff */
[----:B------:R-:W-:Y:S01]  /*1ac0*/  IMAD.MOV.U32 R20, RZ, RZ, c[0x0][0x1e0] ;  /* 0x00007800ff147624 */ /* 0x000fe200078e00ff */
[----:B------:R-:W-:Y:S01]  /*1ad0*/  ISETP.GE.AND P5, PT, R9, 0x41, PT ;  /* 0x000000410900780c */ /* 0x000fe20003fa6270 */
[----:B------:R-:W-:Y:S01]  /*1ae0*/  IMAD.MOV.U32 R8, RZ, RZ, c[0x0][0x1e4] ;  /* 0x00007900ff087624 */ /* 0x000fe200078e00ff */
[----:B------:R-:W-:Y:S01]  /*1af0*/  @P4 ISETP.GE.AND P3, PT, R144, c[0x0][0x1d4], PT ;  /* 0x0000750090004a0c */ /* 0x000fe20003f66270 */
[----:B------:R-:W-:Y:S01]  /*1b00*/  IMAD.WIDE.U32 R12, R20, 0x40, RZ ;  /* 0x00000040140c7825 */ /* 0x000fe200078e00ff */
[----:B------:R-:W0:Y:S03]  /*1b10*/  LDGDEPBAR ;  /* 0x00000000000079af */ /* 0x000e260000000000 */
        /* <DEDUP_REMOVED lines=131> */
.L_x_2415:
[----:B--234-:R-:W-:Y:S05]  /*2350*/  BSYNC B0 ;  /* 0x0000000000007941 */ /* 0x01cfea0003800000 */
.L_x_2414:
        /* <DEDUP_REMOVED lines=55> */
.L_x_2417:
[----:B--23--:R-:W-:Y:S05]  /*26d0*/  BSYNC B0 ;  /* 0x0000000000007941 */ /* 0x00cfea0003800000 */
.L_x_2416:
[C---:B------:R-:W-:Y:S08]  /*26e0*/  HMMA.16816.F32.BF16 R16, R152.reuse, R20, RZ ;  /* 0x000000149810723c */ /* 0x040ff000000418ff */
[C---:B------:R-:W-:Y:S08]  /*26f0*/  HMMA.16816.F32.BF16 R12, R152.reuse, R22, RZ ;  /* 0x00000016980c723c */ /* 0x040ff000000418ff */
[C---:B------:R-:W-:Y:S08]  /*2700*/  HMMA.16816.F32.BF16 R8, R152.reuse, R24, RZ ;  /* 0x000000189808723c */ /* 0x040ff000000418ff */
[----:B------:R-:W-:Y:S01]  /*2710*/  HMMA.16816.F32.BF16 R4, R152, R26, RZ ;  /* 0x0000001a9804723c */ /* 0x000fe200000418ff */
[----:B------:R-:W-:Y:S01]  /*2720*/  IMAD.MOV.U32 R0, RZ, RZ, 0x40 ;  /* 0x00000040ff007424 */ /* 0x000fe200078e00ff */
[----:B------:R-:W-:Y:S01]  /*2730*/  LOP3.LUT P0, RZ, R53, 0x4, RZ, 0xc0, !PT ;  /* 0x0000000435ff7812 */ /* 0x000fe2000780c0ff */
[----:B------:R-:W2:Y:S03]  /*2740*/  LDL R102, [R1+0x98] ;  /* 0x0000980001667983 */ /* 0x000ea60000100800 */
[----:B------:R-:W-:Y:S01]  /*2750*/  SEL R206, R0, 0xffffffc0, !P0 ;  /* 0xffffffc000ce7807 */ /* 0x000fe20004000000 */
[----:B------:R-:W3:Y:S01]  /*2760*/  LDL R101, [R1+0x58] ;  /* 0x0000580001657983 */ /* 0x000ee20000100800 */
[C---:B-1----:R-:W-:Y:S03]  /*2770*/  HMMA.16816.F32.BF16 R80, R156.reuse, R32, R16 ;  /* 0x000000209c50723c */ /* 0x042fe60000041810 */
[----:B------:R-:W0:Y:S05]  /*2780*/  LDGDEPBAR ;  /* 0x00000000000079af */ /* 0x000e2a0000000000 */
[----:B------:R-:W-:Y:S01]  /*2790*/  HMMA.16816.F32.BF16 R76, R156, R34, R12 ;  /* 0x000000229c4c723c */ /* 0x000fe2000004180c */
[----:B------:R-:W-:-:S05]  /*27a0*/  IMAD.IADD R2, R209, 0x1, R206 ;  /* 0x00000001d1027824 */ /* 0x000fca00078e02ce */
[----:B------:R-:W-:Y:S02]  /*27b0*/  LDSM.16.M88.4 R68, [R2+0x800] ;  /* 0x000800000244783b */ /* 0x000fe40000000200 */
[C---:B------:R-:W-:Y:S08]  /*27c0*/  HMMA.16816.F32.BF16 R88, R156.reuse, R28, R8 ;  /* 0x0000001c9c58723c */ /* 0x040ff00000041808 */
[----:B------:R-:W-:Y:S08]  /*27d0*/  HMMA.16816.F32.BF16 R84, R156, R30, R4 ;  /* 0x0000001e9c54723c */ /* 0x000ff00000041804 */
[C---:B----4-:R-:W-:Y:S08]  /*27e0*/  HMMA.16816.F32.BF16 R32, R152.reuse, R36, RZ ;  /* 0x000000249820723c */ /* 0x050ff000000418ff */
[C---:B------:R-:W-:Y:S08]  /*27f0*/  HMMA.16816.F32.BF16 R28, R152.reuse, R38, RZ ;  /* 0x00000026981c723c */ /* 0x040ff000000418ff */
[C---:B------:R-:W-:Y:S08]  /*2800*/  HMMA.16816.F32.BF16 R24, R152.reuse, R40, RZ ;  /* 0x000000289818723c */ /* 0x040ff000000418ff */
[C---:B------:R-:W-:Y:S08]  /*2810*/  HMMA.16816.F32.BF16 R16, R152.reuse, R44, RZ ;  /* 0x0000002c9810723c */ /* 0x040ff000000418ff */
[C---:B------:R-:W-:Y:S01]  /*2820*/  HMMA.16816.F32.BF16 R12, R152.reuse, R46, RZ ;  /* 0x0000002e980c723c */ /* 0x040fe200000418ff */
[----:B------:R-:W1:Y:S07]  /*2830*/  LDSM.16.M88.4 R44, [R2] ;  /* 0x00000000022c783b */ /* 0x000e6e0000000200 */
[C---:B------:R-:W-:Y:S01]  /*2840*/  HMMA.16816.F32.BF16 R20, R152.reuse, R42, RZ ;  /* 0x0000002a9814723c */ /* 0x040fe200000418ff */
[----:B------:R-:W4:Y:S07]  /*2850*/  LDSM.16.M88.4 R40, [R2+0x1000] ;  /* 0x001000000228783b */ /* 0x000f2e0000000200 */
[----:B------:R-:W-:Y:S08]  /*2860*/  HMMA.16816.F32.BF16 R8, R152, R48, RZ ;  /* 0x000000309808723c */ /* 0x000ff000000418ff */
[C---:B------:R-:W-:Y:S01]  /*2870*/  HMMA.16816.F32.BF16 R72, R156.reuse, R64, R32 ;  /* 0x000000409c48723c */ /* 0x040fe20000041820 */
[----:B------:R-:W5:Y:S07]  /*2880*/  LDSM.16.M88.4 R32, [R2+0x1800] ;  /* 0x001800000220783b */ /* 0x000f6e0000000200 */
[C---:B------:R-:W-:Y:S01]  /*2890*/  HMMA.16816.F32.BF16 R64, R156.reuse, R66, R28 ;  /* 0x000000429c40723c */ /* 0x040fe2000004181c */
[----:B------:R-:W1:Y:S07]  /*28a0*/  LDSM.16.M88.4 R28, [R2+0x2000] ;  /* 0x00200000021c783b */ /* 0x000e6e0000000200 */
[----:B------:R-:W-:Y:S01]  /*28b0*/  HMMA.16816.F32.BF16 R60, R156, R56, R24 ;  /* 0x000000389c3c723c */ /* 0x000fe20000041818 */
[----:B------:R-:W1:Y:S01]  /*28c0*/  LDSM.16.M88.4 R24, [R2+0x2800] ;  /* 0x002800000218783b */ /* 0x000e620000000200 */
[----:B------:R-:W-:-:S06]  /*28d0*/  IADD3 R0, R206, R209, R208 ;  /* 0x000000d1ce007210 */ /* 0x000fcc0007ffe0d0 */
[----:B------:R-:W-:Y:S08]  /*28e0*/  HMMA.16816.F32.BF16 R4, R152, R50, RZ ;  /* 0x000000329804723c */ /* 0x000ff000000418ff */
[C---:B------:R-:W-:Y:S08]  /*28f0*/  HMMA.16816.F32.BF16 R56, R156.reuse, R58, R20 ;  /* 0x0000003a9c38723c */ /* 0x040ff00000041814 */
[C---:B------:R-:W-:Y:S01]  /*2900*/  HMMA.16816.F32.BF16 R52, R156.reuse, R92, R16 ;  /* 0x0000005c9c34723c */ /* 0x040fe20000041810 */
[----:B------:R-:W5:Y:S07]  /*2910*/  LDSM.16.M88.4 R16, [R0] ;  /* 0x000000000010783b */ /* 0x000f6e0000000200 */
[C---:B------:R-:W-:Y:S08]  /*2920*/  HMMA.16816.F32.BF16 R48, R156.reuse, R94, R12 ;  /* 0x0000005e9c30723c */ /* 0x040ff0000004180c */
[----:B------:R-:W-:Y:S08]  /*2930*/  HMMA.16816.F32.BF16 R36, R156, R96, R8 ;  /* 0x000000609c24723c */ /* 0x000ff00000041808 */
[C---:B-1----:R-:W-:Y:S08]  /*2940*/  HMMA.16816.F32.BF16 R12, R160.reuse, R44, R80 ;  /* 0x0000002ca00c723c */ /* 0x042ff00000041850 */
[C---:B----4-:R-:W-:Y:S08]  /*2950*/  HMMA.16816.F32.BF16 R72, R160.reuse, R40, R72 ;  /* 0x00000028a048723c */ /* 0x050ff00000041848 */
[C---:B------:R-:W-:Y:S01]  /*2960*/  HMMA.16816.F32.BF16 R80, R160.reuse, R42, R64 ;  /* 0x0000002aa050723c */ /* 0x040fe20000041840 */
[----:B------:R-:W1:Y:S07]  /*2970*/  LDSM.16.M88.4 R40, [R0+0x800] ;  /* 0x000800000028783b */ /* 0x000e6e0000000200 */
[----:B------:R-:W-:Y:S08]  /*2980*/  HMMA.16816.F32.BF16 R8, R160, R46, R76 ;  /* 0x0000002ea008723c */ /* 0x000ff0000004184c */
[----:B------:R-:W-:Y:S08]  /*2990*/  HMMA.16816.F32.BF16 R20, R156, R98, R4 ;  /* 0x000000629c14723c */ /* 0x000ff00000041804 */
[C---:B------:R-:W-:Y:S08]  /*29a0*/  HMMA.16816.F32.BF16 R4, R160.reuse, R68, R88 ;  /* 0x00000044a004723c */ /* 0x040ff00000041858 */
[C---:B------:R-:W-:Y:S08]  /*29b0*/  HMMA.16816.F32.BF16 R84, R160.reuse, R70, R84 ;  /* 0x00000046a054723c */ /* 0x040ff00000041854 */
[C---:B-----5:R-:W-:Y:S01]  /*29c0*/  HMMA.16816.F32.BF16 R68, R160.reuse, R34, R56 ;  /* 0x00000022a044723c */ /* 0x060fe20000041838 */
[----:B------:R-:W4:Y:S07]  /*29d0*/  LDSM.16.M88.4 R56, [R0+0x1000] ;  /* 0x001000000038783b */ /* 0x000f2e0000000200 */
[C---:B------:R-:W-:Y:S01]  /*29e0*/  HMMA.16816.F32.BF16 R92, R160.reuse, R28, R52 ;  /* 0x0000001ca05c723c */ /* 0x040fe20000041834 */
[----:B------:R-:W5:Y:S07]  /*29f0*/  LDSM.16.M88.4 R52, [R0+0x1800] ;  /* 0x001800000034783b */ /* 0x000f6e0000000200 */
[C---:B------:R-:W-:Y:S01]  /*2a00*/  HMMA.16816.F32.BF16 R76, R160.reuse, R30, R48 ;  /* 0x0000001ea04c723c */ /* 0x040fe20000041830 */
[----:B------:R-:W1:Y:S04]  /*2a10*/  LDSM.16.M88.4 R48, [R0+0x2000] ;  /* 0x002000000030783b */ /* 0x000e680000000200 */
[----:B------:R-:W-:Y:S03]  /*2a20*/  LDSM.16.M88.4 R28, [R209+0x3800] ;  /* 0x00380000d11c783b */ /* 0x000fe60000000200 */
[C---:B------:R-:W-:Y:S01]  /*2a30*/  HMMA.16816.F32.BF16 R96, R160.reuse, R32, R60 ;  /* 0x00000020a060723c */ /* 0x040fe2000004183c */
[----:B------:R-:W2:Y:S07]  /*2a40*/  LDSM.16.M88.4 R32, [R209+0x3000] ;  /* 0x00300000d120783b */ /* 0x000eae0000000200 */
[----:B------:R-:W-:Y:S01]  /*2a50*/  HMMA.16816.F32.BF16 R88, R160, R24, R36 ;  /* 0x00000018a058723c */ /* 0x000fe20000041824 */
[----:B------:R-:W2:Y:S07]  /*2a60*/  LDSM.16.M88.4 R36, [R0+0x2800] ;  /* 0x002800000024783b */ /* 0x000eae0000000200 */
[----:B------:R-:W-:Y:S08]  /*2a70*/  HMMA.16816.F32.BF16 R44, R164, R18, R8 ;  /* 0x00000012a42c723c */ /* 0x000ff00000041808 */
[----:B------:R-:W-:Y:S01]  /*2a80*/  HMMA.16816.F32.BF16 R64, R160, R26, R20 ;  /* 0x0000001aa040723c */ /* 0x000fe20000041814 */
[----:B------:R-:W2:Y:S07]  /*2a90*/  LDSM.16.M88.4 R24, [R209+0x4000] ;  /* 0x00400000d118783b */ /* 0x000eae0000000200 */
[C---:B------:R-:W-:Y:S08]  /*2aa0*/  HMMA.16816.F32.BF16 R60, R164.reuse, R16, R12 ;  /* 0x00000010a43c723c */ /* 0x040ff0000004180c */
[C---:B-1----:R-:W-:Y:S08]  /*2ab0*/  HMMA.16816.F32.BF16 R20, R164.reuse, R40, R4 ;  /* 0x00000028a414723c */ /* 0x042ff00000041804 */
[C---:B------:R-:W-:Y:S01]  /*2ac0*/  HMMA.16816.F32.BF16 R16, R164.reuse, R42, R84 ;  /* 0x0000002aa410723c */ /* 0x040fe20000041854 */
[----:B------:R-:W1:Y:S07]  /*2ad0*/  LDSM.16.M88.4 R40, [R209+0x4800] ;  /* 0x00480000d128783b */ /* 0x000e6e0000000200 */
[C---:B----4-:R-:W-:Y:S08]  /*2ae0*/  HMMA.16816.F32.BF16 R8, R164.reuse, R58, R80 ;  /* 0x0000003aa408723c */ /* 0x050ff00000041850 */
[C---:B-----5:R-:W-:Y:S08]  /*2af0*/  HMMA.16816.F32.BF16 R4, R164.reuse, R52, R96 ;  /* 0x00000034a404723c */ /* 0x060ff00000041860 */
[C---:B------:R-:W-:Y:S08]  /*2b00*/  HMMA.16816.F32.BF16 R52, R164.reuse, R54, R68 ;  /* 0x00000036a434723c */ /* 0x040ff00000041844 */
[C---:B------:R-:W-:Y:S01]  /*2b10*/  HMMA.16816.F32.BF16 R12, R164.reuse, R56, R72 ;  /* 0x00000038a40c723c */ /* 0x040fe20000041848 */
[----:B------:R-:W4:Y:S07]  /*2b20*/  LDSM.16.M88.4 R56, [R209+0x5000] ;  /* 0x00500000d138783b */ /* 0x000f2e0000000200 */
[C---:B------:R-:W-:Y:S08]  /*2b30*/  HMMA.16816.F32.BF16 R68, R164.reuse, R48, R92 ;  /* 0x00000030a444723c */ /* 0x040ff0000004185c */
[----:B------:R-:W-:Y:S01]  /*2b40*/  HMMA.16816.F32.BF16 R76, R164, R50, R76 ;  /* 0x00000032a44c723c */ /* 0x000fe2000004184c */
[----:B------:R-:W5:Y:S07]  /*2b50*/  LDSM.16.M88.4 R48, [R209+0x5800] ;  /* 0x00580000d130783b */ /* 0x000f6e0000000200 */
[----:B--2---:R-:W-:Y:S01]  /*2b60*/  HMMA.16816.F32.BF16 R80, R168, R34, R44 ;  /* 0x00000022a850723c */ /* 0x004fe2000004182c */
[----:B------:R-:W2:Y:S07]  /*2b70*/  LDSM.16.M88.4 R44, [R3+0x3000] ;  /* 0x00300000032c783b */ /* 0x000eae0000000200 */
[C---:B------:R-:W-:Y:S08]  /*2b80*/  HMMA.16816.F32.BF16 R96, R164.reuse, R36, R88 ;  /* 0x00000024a460723c */ /* 0x040ff00000041858 */
[----:B------:R-:W-:Y:S01]  /*2b90*/  HMMA.16816.F32.BF16 R84, R164, R38, R64 ;  /* 0x00000026a454723c */ /* 0x000fe20000041840 */
[----:B------:R-:W1:Y:S07]  /*2ba0*/  LDSM.16.M88.4 R36, [R3+0x3800] ;  /* 0x003800000324783b */ /* 0x000e6e0000000200 */
[C---:B------:R-:W-:Y:S01]  /*2bb0*/  HMMA.16816.F32.BF16 R92, R168.reuse, R32, R60 ;  /* 0x00000020a85c723c */ /* 0x040fe2000004183c */
[----:B------:R-:W2:Y:S07]  /*2bc0*/  LDSM.16.M88.4 R32, [R3+0x4000] ;  /* 0x004000000320783b */ /* 0x000eae0000000200 */
[C---:B------:R-:W-:Y:S08]  /*2bd0*/  HMMA.16816.F32.BF16 R88, R168.reuse, R28, R20 ;  /* 0x0000001ca858723c */ /* 0x040ff00000041814 */
        /* <DEDUP_REMOVED lines=8> */
[C---:B----4-:R-:W-:Y:S08]  /*2c60*/  HMMA.16816.F32.BF16 R12, R168.reuse, R56, R68 ;  /* 0x00000038a80c723c */ /* 0x050ff00000041844 */
[C---:B------:R-:W-:Y:S01]  /*2c70*/  HMMA.16816.F32.BF16 R8, R168.reuse, R58, R76 ;  /* 0x0000003aa808723c */ /* 0x040fe2000004184c */
[----:B------:R-:W-:Y:S07]  /*2c80*/  LDSM.16.M88.4 R56, [R2+0x4000] ;  /* 0x004000000238783b */ /* 0x000fee0000000200 */
[C---:B-----5:R-:W-:Y:S08]  /*2c90*/  HMMA.16816.F32.BF16 R4, R168.reuse, R48, R96 ;  /* 0x00000030a804723c */ /* 0x060ff00000041860 */
[----:B------:R-:W-:Y:S08]  /*2ca0*/  HMMA.16816.F32.BF16 R48, R168, R50, R84 ;  /* 0x00000032a830723c */ /* 0x000ff00000041854 */
[C---:B--2---:R-:W-:Y:S08]  /*2cb0*/  HMMA.16816.F32.BF16 R52, R172.reuse, R44, R92 ;  /* 0x0000002cac34723c */ /* 0x044ff0000004185c */
[C---:B------:R-:W-:Y:S01]  /*2cc0*/  HMMA.16816.F32.BF16 R76, R172.reuse, R46, R80 ;  /* 0x0000002eac4c723c */ /* 0x040fe20000041850 */
[----:B------:R-:W2:Y:S07]  /*2cd0*/  LDSM.16.M88.4 R44, [R2+0x3000] ;  /* 0x00300000022c783b */ /* 0x000eae0000000200 */
[C---:B------:R-:W-:Y:S08]  /*2ce0*/  HMMA.16816.F32.BF16 R96, R172.reuse, R36, R88 ;  /* 0x00000024ac60723c */ /* 0x040ff00000041858 */
[C---:B------:R-:W-:Y:S01]  /*2cf0*/  HMMA.16816.F32.BF16 R84, R172.reuse, R38, R72 ;  /* 0x00000026ac54723c */ /* 0x040fe20000041848 */
[----:B------:R-:W4:Y:S07]  /*2d00*/  LDSM.16.M88.4 R36, [R2+0x4800] ;  /* 0x004800000224783b */ /* 0x000f2e0000000200 */
[C---:B------:R-:W-:Y:S01]  /*2d10*/  HMMA.16816.F32.BF16 R80, R172.reuse, R34, R60 ;  /* 0x00000022ac50723c */ /* 0x040fe2000004183c */
[----:B------:R-:W5:Y:S07]  /*2d20*/  LDSM.16.M88.4 R60, [R2+0x3800] ;  /* 0x00380000023c783b */ /* 0x000f6e0000000200 */
[C---:B------:R-:W-:Y:S01]  /*2d30*/  HMMA.16816.F32.BF16 R92, R172.reuse, R32, R64 ;  /* 0x00000020ac5c723c */ /* 0x040fe20000041840 */
[----:B------:R-:W2:Y:S07]  /*2d40*/  LDSM.16.M88.4 R32, [R2+0x5000] ;  /* 0x005000000220783b */ /* 0x000eae0000000200 */
[C---:B------:R-:W-:Y:S08]  /*2d50*/  HMMA.16816.F32.BF16 R88, R172.reuse, R28, R20 ;  /* 0x0000001cac58723c */ /* 0x040ff00000041814 */
[C---:B------:R-:W-:Y:S01]  /*2d60*/  HMMA.16816.F32.BF16 R72, R172.reuse, R30, R16 ;  /* 0x0000001eac48723c */ /* 0x040fe20000041810 */
[----:B------:R-:W3:Y:S04]  /*2d70*/  LDSM.16.M88.4 R28, [R2+0x5800] ;  /* 0x00580000021c783b */ /* 0x000ee80000000200 */
[----:B------:R-:W3:Y:S03]  /*2d80*/  LDSM.16.M88.4 R16, [R0+0x3000] ;  /* 0x003000000010783b */ /* 0x000ee60000000200 */
[C---:B------:R-:W-:Y:S08]  /*2d90*/  HMMA.16816.F32.BF16 R68, R172.reuse, R24, R12 ;  /* 0x00000018ac44723c */ /* 0x040ff0000004180c */
[C---:B------:R-:W-:Y:S08]  /*2da0*/  HMMA.16816.F32.BF16 R64, R172.reuse, R26, R8 ;  /* 0x0000001aac40723c */ /* 0x040ff00000041808 */
[C---:B-1----:R-:W-:Y:S08]  /*2db0*/  HMMA.16816.F32.BF16 R24, R172.reuse, R40, R4 ;  /* 0x00000028ac18723c */ /* 0x042ff00000041804 */
[----:B------:R-:W-:Y:S08]  /*2dc0*/  HMMA.16816.F32.BF16 R20, R172, R42, R48 ;  /* 0x0000002aac14723c */ /* 0x000ff00000041830 */
[C---:B--2---:R-:W-:Y:S08]  /*2dd0*/  HMMA.16816.F32.BF16 R12, R176.reuse, R44, R52 ;  /* 0x0000002cb00c723c */ /* 0x044ff00000041834 */
[C---:B------:R-:W-:Y:S01]  /*2de0*/  HMMA.16816.F32.BF16 R8, R176.reuse, R46, R76 ;  /* 0x0000002eb008723c */ /* 0x040fe2000004184c */
[----:B------:R-:W1:Y:S07]  /*2df0*/  LDSM.16.M88.4 R44, [R0+0x3800] ;  /* 0x00380000002c783b */ /* 0x000e6e0000000200 */
[C---:B------:R-:W-:Y:S08]  /*2e00*/  HMMA.16816.F32.BF16 R52, R176.reuse, R56, R92 ;  /* 0x00000038b034723c */ /* 0x040ff0000004185c */
[C---:B------:R-:W-:Y:S01]  /*2e10*/  HMMA.16816.F32.BF16 R76, R176.reuse, R58, R80 ;  /* 0x0000003ab04c723c */ /* 0x040fe20000041850 */
[----:B------:R-:W-:Y:S07]  /*2e20*/  LDSM.16.M88.4 R56, [R0+0x5000] ;  /* 0x005000000038783b */ /* 0x000fee0000000200 */
[C---:B----4-:R-:W-:Y:S08]  /*2e30*/  HMMA.16816.F32.BF16 R92, R176.reuse, R36, R88 ;  /* 0x00000024b05c723c */ /* 0x050ff00000041858 */
[C---:B------:R-:W-:Y:S01]  /*2e40*/  HMMA.16816.F32.BF16 R80, R176.reuse, R38, R72 ;  /* 0x00000026b050723c */ /* 0x040fe20000041848 */
[----:B------:R-:W2:Y:S07]  /*2e50*/  LDSM.16.M88.4 R36, [R0+0x4000] ;  /* 0x004000000024783b */ /* 0x000eae0000000200 */
[C---:B-----5:R-:W-:Y:S08]  /*2e60*/  HMMA.16816.F32.BF16 R4, R176.reuse, R60, R96 ;  /* 0x0000003cb004723c */ /* 0x060ff00000041860 */
[C---:B------:R-:W-:Y:S01]  /*2e70*/  HMMA.16816.F32.BF16 R48, R176.reuse, R62, R84 ;  /* 0x0000003eb030723c */ /* 0x040fe20000041854 */
[----:B------:R-:W4:Y:S07]  /*2e80*/  LDSM.16.M88.4 R60, [R0+0x4800] ;  /* 0x00480000003c783b */ /* 0x000f2e0000000200 */
[C---:B------:R-:W-:Y:S08]  /*2e90*/  HMMA.16816.F32.BF16 R88, R176.reuse, R32, R68 ;  /* 0x00000020b058723c */ /* 0x040ff00000041844 */
[C---:B------:R-:W-:Y:S01]  /*2ea0*/  HMMA.16816.F32.BF16 R72, R176.reuse, R34, R64 ;  /* 0x00000022b048723c */ /* 0x040fe20000041840 */
[----:B------:R-:W5:Y:S07]  /*2eb0*/  LDSM.16.M88.4 R32, [R0+0x5800] ;  /* 0x005800000020783b */ /* 0x000f6e0000000200 */
[C---:B---3--:R-:W-:Y:S01]  /*2ec0*/  HMMA.16816.F32.BF16 R84, R176.reuse, R28, R24 ;  /* 0x0000001cb054723c */ /* 0x048fe20000041818 */
[----:B------:R-:W-:Y:S07]  /*2ed0*/  LDSM.16.M88.4 R24, [R209+0x6800] ;  /* 0x00680000d118783b */ /* 0x000fee0000000200 */
[----:B------:R-:W-:Y:S01]  /*2ee0*/  HMMA.16816.F32.BF16 R68, R176, R30, R20 ;  /* 0x0000001eb044723c */ /* 0x000fe20000041814 */
[----:B------:R-:W3:Y:S04]  /*2ef0*/  LDSM.16.M88.4 R28, [R209+0x6000] ;  /* 0x00600000d11c783b */ /* 0x000ee80000000200 */
[----:B------:R-:W3:Y:S03]  /*2f00*/  LDSM.16.M88.4 R20, [R209+0x7000] ;  /* 0x00700000d114783b */ /* 0x000ee60000000200 */
[C---:B------:R-:W-:Y:S08]  /*2f10*/  HMMA.16816.F32.BF16 R64, R180.reuse, R16, R12 ;  /* 0x00000010b440723c */ /* 0x040ff0000004180c */
[C---:B------:R-:W-:Y:S08]  /*2f20*/  HMMA.16816.F32.BF16 R40, R180.reuse, R18, R8 ;  /* 0x00000012b428723c */ /* 0x040ff00000041808 */
        /* <DEDUP_REMOVED lines=8> */
[C---:B------:R-:W-:Y:S01]  /*2fb0*/  HMMA.16816.F32.BF16 R72, R180.reuse, R58, R72 ;  /* 0x0000003ab448723c */ /* 0x040fe20000041848 */
[----:B------:R-:W2:Y:S07]  /*2fc0*/  LDSM.16.M88.4 R56, [R209+0x8000] ;  /* 0x00800000d138783b */ /* 0x000eae0000000200 */
[C---:B-----5:R-:W-:Y:S08]  /*2fd0*/  HMMA.16816.F32.BF16 R88, R180.reuse, R32, R84 ;  /* 0x00000020b458723c */ /* 0x060ff00000041854 */
[----:B------:R-:W-:Y:S01]  /*2fe0*/  HMMA.16816.F32.BF16 R68, R180, R34, R68 ;  /* 0x00000022b444723c */ /* 0x000fe20000041844 */
[----:B------:R-:W4:Y:S07]  /*2ff0*/  LDSM.16.M88.4 R32, [R209+0x8800] ;  /* 0x00880000d120783b */ /* 0x000f2e0000000200 */
[C---:B---3--:R-:W-:Y:S08]  /*3000*/  HMMA.16816.F32.BF16 R84, R184.reuse, R28, R64 ;  /* 0x0000001cb854723c */ /* 0x048ff00000041840 */
[C---:B------:R-:W-:Y:S01]  /*3010*/  HMMA.16816.F32.BF16 R76, R184.reuse, R30, R40 ;  /* 0x0000001eb84c723c */ /* 0x040fe20000041828 */
[----:B------:R-:W3:Y:S04]  /*3020*/  LDSM.16.M88.4 R28, [R3+0x6800] ;  /* 0x00680000031c783b */ /* 0x000ee80000000200 */
[----:B------:R-:W5:Y:S03]  /*3030*/  LDSM.16.M88.4 R40, [R3+0x6000] ;  /* 0x006000000328783b */ /* 0x000f660000000200 */
[C---:B------:R-:W-:Y:S08]  /*3040*/  HMMA.16816.F32.BF16 R80, R184.reuse, R24, R16 ;  /* 0x00000018b850723c */ /* 0x040ff00000041810 */
[C---:B------:R-:W-:Y:S01]  /*3050*/  HMMA.16816.F32.BF16 R64, R184.reuse, R26, R12 ;  /* 0x0000001ab840723c */ /* 0x040fe2000004180c */
[----:B------:R-:W3:Y:S07]  /*3060*/  LDSM.16.M88.4 R24, [R3+0x7000] ;  /* 0x007000000318783b */ /* 0x000eee0000000200 */
[C---:B------:R-:W-:Y:S08]  /*3070*/  HMMA.16816.F32.BF16 R52, R184.reuse, R20, R8 ;  /* 0x00000014b834723c */ /* 0x040ff00000041808 */
[C---:B------:R-:W-:Y:S01]  /*3080*/  HMMA.16816.F32.BF16 R16, R184.reuse, R22, R4 ;  /* 0x00000016b810723c */ /* 0x040fe20000041804 */
[----:B------:R-:W3:Y:S07]  /*3090*/  LDSM.16.M88.4 R20, [R3+0x7800] ;  /* 0x007800000314783b */ /* 0x000eee0000000200 */
[C---:B-1----:R-:W-:Y:S08]  /*30a0*/  HMMA.16816.F32.BF16 R12, R184.reuse, R44, R36 ;  /* 0x0000002cb80c723c */ /* 0x042ff00000041824 */
[C---:B------:R-:W-:Y:S01]  /*30b0*/  HMMA.16816.F32.BF16 R8, R184.reuse, R46, R48 ;  /* 0x0000002eb808723c */ /* 0x040fe20000041830 */
        /* <DEDUP_REMOVED lines=8> */
[----:B------:R-:W-:Y:S08]  /*3140*/  HMMA.16816.F32.BF16 R36, R184, R58, R72 ;  /* 0x0000003ab824723c */ /* 0x000ff00000041848 */
[C---:B-----5:R-:W-:Y:S08]  /*3150*/  HMMA.16816.F32.BF16 R68, R188.reuse, R40, R84 ;  /* 0x00000028bc44723c */ /* 0x060ff00000041854 */
[C---:B------:R-:W-:Y:S01]  /*3160*/  HMMA.16816.F32.BF16 R72, R188.reuse, R42, R76 ;  /* 0x0000002abc48723c */ /* 0x040fe2000004184c */
[----:B------:R-:W3:Y:S07]  /*3170*/  LDSM.16.M88.4 R40, [R3+0x8800] ;  /* 0x008800000328783b */ /* 0x000eee0000000200 */
[C---:B------:R-:W-:Y:S08]  /*3180*/  HMMA.16816.F32.BF16 R84, R188.reuse, R24, R52 ;  /* 0x00000018bc54723c */ /* 0x040ff00000041834 */
[C---:B------:R-:W-:Y:S08]  /*3190*/  HMMA.16816.F32.BF16 R88, R188.reuse, R22, R8 ;  /* 0x00000016bc58723c */ /* 0x040ff00000041808 */
[C---:B------:R-:W-:Y:S01]  /*31a0*/  HMMA.16816.F32.BF16 R52, R188.reuse, R20, R12 ;  /* 0x00000014bc34723c */ /* 0x040fe2000004180c */
[----:B------:R-:W4:Y:S07]  /*31b0*/  LDSM.16.M88.4 R20, [R2+0x7800] ;  /* 0x007800000214783b */ /* 0x000f2e0000000200 */
[C---:B-1----:R-:W-:Y:S08]  /*31c0*/  HMMA.16816.F32.BF16 R8, R188.reuse, R34, R36 ;  /* 0x00000022bc08723c */ /* 0x042ff00000041824 */
[----:B------:R-:W-:Y:S01]  /*31d0*/  HMMA.16816.F32.BF16 R56, R188, R26, R16 ;  /* 0x0000001abc38723c */ /* 0x000fe20000041810 */
[----:B------:R-:W1:Y:S04]  /*31e0*/  LDSM.16.M88.4 R16, [R2+0x8000] ;  /* 0x008000000210783b */ /* 0x000e680000000200 */
[----:B------:R-:W-:Y:S03]  /*31f0*/  LDSM.16.M88.4 R24, [R2+0x7000] ;  /* 0x007000000218783b */ /* 0x000fe60000000200 */
[C---:B--2---:R-:W-:Y:S08]  /*3200*/  HMMA.16816.F32.BF16 R36, R192.reuse, R28, R68 ;  /* 0x0000001cc024723c */ /* 0x044ff00000041844 */
[----:B------:R-:W-:Y:S01]  /*3210*/  HMMA.16816.F32.BF16 R68, R192, R30, R72 ;  /* 0x0000001ec044723c */ /* 0x000fe20000041848 */
[----:B------:R2:W5:Y:S07]  /*3220*/  LDSM.16.M88.4 R28, [R2+0x8800] ;  /* 0x00880000021c783b */ /* 0x00056e0000000200 */
[C---:B------:R-:W-:Y:S08]  /*3230*/  HMMA.16816.F32.BF16 R12, R188.reuse, R32, R4 ;  /* 0x00000020bc0c723c */ /* 0x040ff00000041804 */
[C---:B---3--:R-:W-:Y:S08]  /*3240*/  HMMA.16816.F32.BF16 R4, R188.reuse, R40, R44 ;  /* 0x00000028bc04723c */ /* 0x048ff0000004182c */
[----:B------:R-:W-:Y:S01]  /*3250*/  HMMA.16816.F32.BF16 R32, R188, R42, R60 ;  /* 0x0000002abc20723c */ /* 0x000fe2000004183c */
[----:B------:R-:W3:Y:S07]  /*3260*/  LDSM.16.M88.4 R40, [R0+0x6000] ;  /* 0x006000000028783b */ /* 0x000eee0000000200 */
[----:B------:R-:W-:Y:S01]  /*3270*/  HMMA.16816.F32.BF16 R76, R192, R50, R64 ;  /* 0x00000032c04c723c */ /* 0x000fe20000041840 */
[----:B------:R-:W-:-:S07]  /*3280*/  IMAD.IADD R102, R102, 0x1, R103 ;  /* 0x0000000166667824 */ /* 0x000fce00078e0267 */
[C---:B----4-:R-:W-:Y:S08]  /*3290*/  HMMA.16816.F32.BF16 R64, R192.reuse, R20, R52 ;  /* 0x00000014c040723c */ /* 0x050ff00000041834 */
[C---:B-1----:R-:W-:Y:S08]  /*32a0*/  HMMA.16816.F32.BF16 R52, R192.reuse, R16, R12 ;  /* 0x00000010c034723c */ /* 0x042ff0000004180c */
[C---:B------:R-:W-:Y:S01]  /*32b0*/  HMMA.16816.F32.BF16 R44, R192.reuse, R18, R8 ;  /* 0x00000012c02c723c */ /* 0x040fe20000041808 */
[----:B--2---:R-:W-:Y:S01]  /*32c0*/  @P2 IMAD.HI.U32 R2, R102, c[0x0][0x2c8], RZ ;  /* 0x0000b20066022a27 */ /* 0x004fe200078e00ff */
[----:B------:R-:W-:Y:S06]  /*32d0*/  LDSM.16.M88.4 R8, [R0+0x8000] ;  /* 0x008000000008783b */ /* 0x000fec0000000200 */
[C---:B-----5:R-:W-:Y:S01]  /*32e0*/  HMMA.16816.F32.BF16 R16, R192.reuse, R28, R4 ;  /* 0x0000001cc010723c */ /* 0x060fe20000041804 */
[----:B------:R-:W1:Y:S07]  /*32f0*/  LDSM.16.M88.4 R4, [R0+0x7800] ;  /* 0x007800000004783b */ /* 0x000e6e0000000200 */
[C---:B------:R-:W-:Y:S01]  /*3300*/  HMMA.16816.F32.BF16 R72, R192.reuse, R48, R80 ;  /* 0x00000030c048723c */ /* 0x040fe20000041850 */
[----:B------:R-:W-:Y:S07]  /*3310*/  LDSM.16.M88.4 R48, [R0+0x6800] ;  /* 0x006800000030783b */ /* 0x000fee0000000200 */
[C---:B------:R-:W-:Y:S01]  /*3320*/  HMMA.16816.F32.BF16 R80, R192.reuse, R26, R56 ;  /* 0x0000001ac050723c */ /* 0x040fe20000041838 */
[----:B------:R-:W-:Y:S07]  /*3330*/  LDSM.16.M88.4 R56, [R0+0x7000] ;  /* 0x007000000038783b */ /* 0x000fee0000000200 */
[----:B------:R-:W-:Y:S01]  /*3340*/  HMMA.16816.F32.BF16 R60, R192, R22, R88 ;  /* 0x00000016c03c723c */ /* 0x000fe20000041858 */
[----:B------:R2:W-:Y:S01]  /*3350*/  LDSM.16.M88.4 R20, [R0+0x8800] ;  /* 0x008800000014783b */ /* 0x0005e20000000200 */
[----:B------:R-:W-:-:S04]  /*3360*/  DEPBAR.LE SB0, 0x2 ;  /* 0x000080800000791a */ /* 0x000fc80000000000 */
[----:B--2---:R-:W-:Y:S01]  /*3370*/  IMAD.MOV.U32 R0, RZ, RZ, R102 ;  /* 0x000000ffff007224 */ /* 0x004fe200078e0066 */
[----:B------:R-:W-:-:S05]  /*3380*/  @P2 SHF.R.U32.HI R0, RZ, c[0x0][0x2cc], R2 ;  /* 0x0000b300ff002a19 */ /* 0x000fca0000011602 */
[----:B------:R-:W-:Y:S04]  /*3390*/  SHFL.IDX PT, R12, R0, RZ, 0x1c1f ;  /* 0x001c1fff000c7589 */ /* 0x000fe800000e0000 */
[----:B------:R2:W4:Y:S01]  /*33a0*/  SHFL.IDX PT, R3, R0, 0x1, 0x1c1f ;  /* 0x003c1f0000037f89 */ /* 0x00052200000e0000 */
[C---:B------:R-:W-:Y:S08]  /*33b0*/  HMMA.16816.F32.BF16 R84, R192.reuse, R24, R84 ;  /* 0x00000018c054723c */ /* 0x040ff00000041854 */
[----:B------:R-:W-:Y:S08]  /*33c0*/  HMMA.16816.F32.BF16 R24, R192, R30, R32 ;  /* 0x0000001ec018723c */ /* 0x000ff00000041820 */
[----:B---3--:R-:W-:Y:S01]  /*33d0*/  HMMA.16816.F32.BF16 R28, R196, R40, R36 ;  /* 0x00000028c41c723c */ /* 0x008fe20000041824 */
[----:B--2---:R-:W-:-:S04]  /*33e0*/  IADD3 R0, R100, c[0x0][0x1d0], RZ ;  /* 0x0000740064007a10 */ /* 0x004fc80007ffe0ff */
[----:B------:R-:W-:-:S03]  /*33f0*/  IADD3 R2, -R101, 0x1, R0 ;  /* 0x0000000165027810 */ /* 0x000fc60007ffe100 */
[----:B------:R-:W-:Y:S01]  /*3400*/  HMMA.16816.F32.BF16 R32, R196, R42, R68 ;  /* 0x0000002ac420723c */ /* 0x000fe20000041844 */
[----:B------:R-:W-:Y:S01]  /*3410*/  IADD3 R2, R2, -c[0x0][0x168], RZ ;  /* 0x80005a0002027a10 */ /* 0x000fe20007ffe0ff */
[----:B------:R-:W-:-:S06]  /*3420*/  IMAD.IADD R0, R0, 0x1, -R101 ;  /* 0x0000000100007824 */ /* 0x000fcc00078e0a65 */
[----:B-1----:R-:W-:Y:S01]  /*3430*/  HMMA.16816.F32.BF16 R68, R196, R4, R64 ;  /* 0x00000004c444723c */ /* 0x002fe20000041840 */
[----:B----4-:R-:W-:-:S06]  /*3440*/  IMAD.IADD R3, R2, 0x1, R3 ;  /* 0x0000000102037824 */ /* 0x010fcc00078e0203 */
[----:B------:R-:W-:Y:S01]  /*3450*/  IMAD.IADD R4, R2, 0x1, R12 ;  /* 0x0000000102047824 */ /* 0x000fe200078e020c */
[----:B------:R-:W-:Y:S04]  /*3460*/  HMMA.16816.F32.BF16 R36, R196, R48, R72 ;  /* 0x00000030c424723c */ /* 0x000fe80000041848 */
[----:B------:R-:W-:-:S04]  /*3470*/  IMNMX R2, R0, R4, PT ;  /* 0x0000000400027217 */ /* 0x000fc80003800200 */
[C---:B------:R-:W-:Y:S01]  /*3480*/  ISETP.GT.AND P4, PT, R2.reuse, RZ, PT ;  /* 0x000000ff0200720c */ /* 0x040fe20003f84270 */
[C---:B------:R-:W-:Y:S01]  /*3490*/  HMMA.16816.F32.BF16 R40, R196.reuse, R50, R76 ;  /* 0x00000032c428723c */ /* 0x040fe2000004184c */
[----:B------:R-:W-:Y:S02]  /*34a0*/  ISETP.GT.AND P3, PT, R2, 0x1, PT ;  /* 0x000000010200780c */ /* 0x000fe40003f64270 */
[----:B------:R-:W-:Y:S02]  /*34b0*/  FSEL R5, R28, -INF , P4 ;  /* 0xff8000001c057808 */ /* 0x000fe40002000000 */
[----:B------:R-:W-:Y:S02]  /*34c0*/  IMNMX R0, R0, R3, PT ;  /* 0x0000000300007217 */ /* 0x000fe40003800200 */
[----:B------:R-:W-:Y:S01]  /*34d0*/  ISETP.GT.AND P4, PT, R2, 0x8, PT ;  /* 0x000000080200780c */ /* 0x000fe20003f84270 */
[----:B------:R-:W-:Y:S01]  /*34e0*/  HMMA.16816.F32.BF16 R64, R196, R6, R60 ;  /* 0x00000006c440723c */ /* 0x000fe2000004183c */
[----:B------:R-:W-:-:S06]  /*34f0*/  ISETP.GT.AND P0, PT, R0, 0x1, PT ;  /* 0x000000010000780c */ /* 0x000fcc0003f04270 */
[----:B------:R-:W-:Y:S01]  /*3500*/  FSEL R6, R29, -INF , P3 ;  /* 0xff8000001d067808 */ /* 0x000fe20001800000 */
[C---:B------:R-:W-:Y:S01]  /*3510*/  HMMA.16816.F32.BF16 R84, R196.reuse, R56, R84 ;  /* 0x00000038c454723c */ /* 0x040fe20000041854 */
[----:B------:R-:W-:Y:S02]  /*3520*/  ISETP.GT.AND P3, PT, R2, 0x9, PT ;  /* 0x000000090200780c */ /* 0x000fe40003f64270 */
[----:B------:R-:W-:Y:S02]  /*3530*/  FSEL R7, R32, -INF , P4 ;  /* 0xff80000020077808 */ /* 0x000fe40002000000 */
[----:B------:R-:W-:Y:S02]  /*3540*/  FMNMX.FTZ R3, R5, R6, !PT ;  /* 0x0000000605037209 */ /* 0x000fe40007810000 */
[----:B------:R-:W-:Y:S01]  /*3550*/  ISETP.GT.AND P1, PT, R0, RZ, PT ;  /* 0x000000ff0000720c */ /* 0x000fe20003f24270 */
[----:B------:R-:W-:Y:S01]  /*3560*/  HMMA.16816.F32.BF16 R60, R196, R8, R52 ;  /* 0x00000008c43c723c */ /* 0x000fe20000041834 */
[----:B------:R-:W-:-:S02]  /*3570*/  FSEL R14, R31, -INF , P0 ;  /* 0xff8000001f0e7808 */ /* 0x000fc40000000000 */
[----:B------:R-:W-:Y:S02]  /*3580*/  ISETP.GT.AND P4, PT, R2, 0x10, PT ;  /* 0x000000100200780c */ /* 0x000fe40003f84270 */
[----:B------:R-:W-:Y:S02]  /*3590*/  FMNMX.FTZ R3, R7, R3, !PT ;  /* 0x0000000307037209 */ /* 0x000fe40007810000 */
[----:B------:R-:W-:Y:S01]  /*35a0*/  FSEL R8, R33, -INF , P3 ;  /* 0xff80000021087808 */ /* 0x000fe20001800000 */
[----:B------:R-:W-:Y:S01]  /*35b0*/  HMMA.16816.F32.BF16 R80, R196, R58, R80 ;  /* 0x0000003ac450723c */ /* 0x000fe20000041850 */
[----:B------:R-:W-:Y:S02]  /*35c0*/  ISETP.GT.AND P0, PT, R0, 0x9, PT ;  /* 0x000000090000780c */ /* 0x000fe40003f04270 */
[----:B------:R-:W-:Y:S02]  /*35d0*/  FSEL R13, R30, -INF , P1 ;  /* 0xff8000001e0d7808 */ /* 0x000fe40000800000 */
[----:B------:R-:W-:-:S02]  /*35e0*/  ISETP.GT.AND P3, PT, R2, 0x11, PT ;  /* 0x000000110200780c */ /* 0x000fc40003f64270 */
[----:B------:R-:W-:Y:S01]  /*35f0*/  FSEL R9, R36, -INF , P4 ;  /* 0xff80000024097808 */ /* 0x000fe20002000000 */
[----:B------:R-:W-:Y:S01]  /*3600*/  HMMA.16816.F32.BF16 R56, R196, R10, R44 ;  /* 0x0000000ac438723c */ /* 0x000fe2000004182c */
[----:B------:R-:W-:Y:S02]  /*3610*/  FMNMX.FTZ R3, R8, R3, !PT ;  /* 0x0000000308037209 */ /* 0x000fe40007810000 */
[----:B------:R-:W-:-:S05]  /*3620*/  ISETP.GT.AND P1, PT, R0, 0x8, PT ;  /* 0x000000080000780c */ /* 0x000fca0003f24270 */
[----:B------:R-:W-:Y:S01]  /*3630*/  HMMA.16816.F32.BF16 R44, R196, R20, R16 ;  /* 0x00000014c42c723c */ /* 0x000fe20000041810 */
[----:B------:R-:W-:Y:S02]  /*3640*/  FSEL R10, R37, -INF , P3 ;  /* 0xff800000250a7808 */ /* 0x000fe40001800000 */
[----:B------:R-:W-:-:S04]  /*3650*/  ISETP.GT.AND P4, PT, R2, 0x18, PT ;  /* 0x000000180200780c */ /* 0x000fc80003f84270 */
[----:B------:R-:W-:Y:S02]  /*3660*/  FSEL R17, R35, -INF , P0 ;  /* 0xff80000023117808 */ /* 0x000fe40000000000 */
[----:B------:R-:W-:Y:S02]  /*3670*/  ISETP.GT.AND P0, PT, R0, 0x11, PT ;  /* 0x000000110000780c */ /* 0x000fe40003f04270 */
[----:B------:R-:W-:Y:S02]  /*3680*/  FMNMX.FTZ R3, R9, R3, !PT ;  /* 0x0000000309037209 */ /* 0x000fe40007810000 */
[----:B------:R-:W-:Y:S02]  /*3690*/  FSEL R16, R34, -INF , P1 ;  /* 0xff80000022107808 */ /* 0x000fe40000800000 */
[----:B------:R-:W-:Y:S02]  /*36a0*/  ISETP.GT.AND P1, PT, R0, 0x10, PT ;  /* 0x000000100000780c */ /* 0x000fe40003f24270 */
[----:B------:R-:W-:-:S02]  /*36b0*/  FSEL R19, R39, -INF , P0 ;  /* 0xff80000027137808 */ /* 0x000fc40000000000 */
[----:B------:R-:W-:Y:S02]  /*36c0*/  ISETP.GT.AND P0, PT, R0, 0x19, PT ;  /* 0x000000190000780c */ /* 0x000fe40003f04270 */
[----:B------:R-:W-:Y:S02]  /*36d0*/  ISETP.GT.AND P3, PT, R2, 0x19, PT ;  /* 0x000000190200780c */ /* 0x000fe40003f64270 */
[----:B------:R-:W-:Y:S02]  /*36e0*/  FSEL R11, R40, -INF , P4 ;  /* 0xff800000280b7808 */ /* 0x000fe40002000000 */
[----:B------:R-:W-:Y:S02]  /*36f0*/  FMNMX.FTZ R3, R10, R3, !PT ;  /* 0x000000030a037209 */ /* 0x000fe40007810000 */
[----:B------:R-:W-:Y:S02]  /*3700*/  FSEL R18, R38, -INF , P1 ;  /* 0xff80000026127808 */ /* 0x000fe40000800000 */
[----:B------:R-:W-:-:S02]  /*3710*/  ISETP.GT.AND P1, PT, R0, 0x18, PT ;  /* 0x000000180000780c */ /* 0x000fc40003f24270 */
[----:B------:R-:W-:Y:S02]  /*3720*/  FSEL R32, R43, -INF , P0 ;  /* 0xff8000002b207808 */ /* 0x000fe40000000000 */
[----:B------:R-:W-:Y:S02]  /*3730*/  FSEL R12, R41, -INF , P3 ;  /* 0xff800000290c7808 */ /* 0x000fe40001800000 */
[----:B------:R-:W-:Y:S02]  /*3740*/  ISETP.GT.AND P0, PT, R2, 0x20, PT ;  /* 0x000000200200780c */ /* 0x000fe40003f04270 */
[----:B------:R-:W-:Y:S02]  /*3750*/  FMNMX.FTZ R3, R11, R3, !PT ;  /* 0x000000030b037209 */ /* 0x000fe40007810000 */
[----:B------:R-:W-:Y:S02]  /*3760*/  FSEL R20, R42, -INF , P1 ;  /* 0xff8000002a147808 */ /* 0x000fe40000800000 */
        /* <DEDUP_REMOVED lines=23> */
[----:B------:R-:W-:Y:S02]  /*38e0*/  ISETP.GT.AND P3, PT, R2, 0x41, PT ;  /* 0x000000410200780c */ /* 0x000fe40003f64270 */
[----:B------:R-:W-:-:S02]  /*38f0*/  FMNMX.FTZ R4, R17, R4, !PT ;  /* 0x0000000411047209 */ /* 0x000fc40007810000 */
[----:B------:R-:W-:Y:S02]  /*3900*/  ISETP.GT.AND P4, PT, R2, 0x40, PT ;  /* 0x000000400200780c */ /* 0x000fe40003f84270 */
[----:B------:R-:W-:Y:S02]  /*3910*/  FSEL R78, R65, -INF , P5 ;  /* 0xff800000414e7808 */ /* 0x000fe40002800000 */
[----:B------:R-:W-:Y:S02]  /*3920*/  FMNMX.FTZ R3, R54, R3, !PT ;  /* 0x0000000336037209 */ /* 0x000fe40007810000 */
[----:B------:R-:W-:Y:S02]  /*3930*/  FSEL R79, R61, -INF , P3 ;  /* 0xff8000003d4f7808 */ /* 0x000fe40001800000 */
[----:B------:R-:W-:Y:S02]  /*3940*/  FMNMX.FTZ R4, R18, R4, !PT ;  /* 0x0000000412047209 */ /* 0x000fe40007810000 */
[----:B------:R-:W-:Y:S01]  /*3950*/  ISETP.GT.AND P3, PT, R0, 0x20, PT ;  /* 0x000000200000780c */ /* 0x000fe20003f64270 */
[----:B------:R-:W-:Y:S01]  /*3960*/  HMMA.16816.F32.BF16 R24, R196, R22, R24 ;  /* 0x00000016c418723c */ /* 0x000fe20000041818 */
[----:B------:R-:W-:-:S02]  /*3970*/  FSEL R77, R60, -INF , P4 ;  /* 0xff8000003c4d7808 */ /* 0x000fc40002000000 */
[----:B------:R-:W-:Y:S02]  /*3980*/  FMNMX.FTZ R3, R78, R3, !PT ;  /* 0x000000034e037209 */ /* 0x000fe40007810000 */
[----:B------:R-:W-:Y:S02]  /*3990*/  FMNMX.FTZ R4, R19, R4, !PT ;  /* 0x0000000413047209 */ /* 0x000fe40007810000 */
[----:B------:R-:W-:Y:S02]  /*39a0*/  FSEL R53, R86, -INF , P3 ;  /* 0xff80000056357808 */ /* 0x000fe40001800000 */
[C---:B------:R-:W-:Y:S02]  /*39b0*/  ISETP.GT.AND P0, PT, R2.reuse, 0x48, PT ;  /* 0x000000480200780c */ /* 0x040fe40003f04270 */
[C---:B------:R-:W-:Y:S02]  /*39c0*/  ISETP.GT.AND P1, PT, R2.reuse, 0x49, PT ;  /* 0x000000490200780c */ /* 0x040fe40003f24270 */
[----:B------:R-:W-:-:S02]  /*39d0*/  ISETP.GT.AND P6, PT, R2, 0x50, PT ;  /* 0x000000500200780c */ /* 0x000fc40003fc4270 */
[C---:B------:R-:W-:Y:S02]  /*39e0*/  ISETP.GT.AND P5, PT, R2.reuse, 0x51, PT ;  /* 0x000000510200780c */ /* 0x040fe40003fa4270 */
[C---:B------:R-:W-:Y:S02]  /*39f0*/  ISETP.GT.AND P4, PT, R2.reuse, 0x58, PT ;  /* 0x000000580200780c */ /* 0x040fe40003f84270 */
[----:B------:R-:W-:Y:S02]  /*3a00*/  ISETP.GT.AND P3, PT, R2, 0x59, PT ;  /* 0x000000590200780c */ /* 0x000fe40003f64270 */
[----:B------:R-:W-:Y:S02]  /*3a10*/  FMNMX.FTZ R2, R77, R3, !PT ;  /* 0x000000034d027209 */ /* 0x000fe40007810000 */
[----:B------:R-:W-:Y:S02]  /*3a20*/  FMNMX.FTZ R3, R20, R4, !PT ;  /* 0x0000000414037209 */ /* 0x000fe40007810000 */
[----:B------:R-:W-:-:S02]  /*3a30*/  FSEL R90, R56, -INF , P0 ;  /* 0xff800000385a7808 */ /* 0x000fc40000000000 */
[----:B------:R-:W-:Y:S02]  /*3a40*/  FMNMX.FTZ R2, R79, R2, !PT ;  /* 0x000000024f027209 */ /* 0x000fe40007810000 */
[----:B------:R-:W-:Y:S02]  /*3a50*/  ISETP.GT.AND P0, PT, R0, 0x21, PT ;  /* 0x000000210000780c */ /* 0x000fe40003f04270 */
[----:B------:R-:W-:Y:S02]  /*3a60*/  FMNMX.FTZ R3, R32, R3, !PT ;  /* 0x0000000320037209 */ /* 0x000fe40007810000 */
[----:B------:R-:W-:Y:S02]  /*3a70*/  FSEL R86, R57, -INF , P1 ;  /* 0xff80000039567808 */ /* 0x000fe40000800000 */
[----:B------:R-:W-:Y:S02]  /*3a80*/  FMNMX.FTZ R2, R90, R2, !PT ;  /* 0x000000025a027209 */ /* 0x000fe40007810000 */
[----:B------:R-:W-:-:S02]  /*3a90*/  FSEL R52, R87, -INF , P0 ;  /* 0xff80000057347808 */ /* 0x000fc40000000000 */
[C---:B------:R-:W-:Y:S02]  /*3aa0*/  ISETP.GT.AND P1, PT, R0.reuse, 0x28, PT ;  /* 0x000000280000780c */ /* 0x040fe40003f24270 */
[----:B------:R-:W-:Y:S02]  /*3ab0*/  FMNMX.FTZ R3, R53, R3, !PT ;  /* 0x0000000335037209 */ /* 0x000fe40007810000 */
[----:B------:R-:W-:Y:S02]  /*3ac0*/  ISETP.GT.AND P0, PT, R0, 0x29, PT ;  /* 0x000000290000780c */ /* 0x000fe40003f04270 */
[----:B------:R-:W-:Y:S02]  /*3ad0*/  FSEL R88, R44, -INF , P6 ;  /* 0xff8000002c587808 */ /* 0x000fe40003000000 */
[----:B------:R-:W-:Y:S02]  /*3ae0*/  FMNMX.FTZ R2, R86, R2, !PT ;  /* 0x0000000256027209 */ /* 0x000fe40007810000 */
[----:B------:R-:W-:-:S02]  /*3af0*/  FSEL R55, R82, -INF , P1 ;  /* 0xff80000052377808 */ /* 0x000fc40000800000 */
[----:B------:R-:W-:Y:S02]  /*3b00*/  FMNMX.FTZ R3, R52, R3, !PT ;  /* 0x0000000334037209 */ /* 0x000fe40007810000 */
[----:B------:R-:W-:Y:S02]  /*3b10*/  FSEL R64, R83, -INF , P0 ;  /* 0xff80000053407808 */ /* 0x000fe40000000000 */
[----:B------:R-:W-:Y:S02]  /*3b20*/  FSEL R94, R45, -INF , P5 ;  /* 0xff8000002d5e7808 */ /* 0x000fe40002800000 */
[----:B------:R-:W-:Y:S02]  /*3b30*/  FMNMX.FTZ R2, R88, R2, !PT ;  /* 0x0000000258027209 */ /* 0x000fe40007810000 */
[C---:B------:R-:W-:Y:S02]  /*3b40*/  ISETP.GT.AND P0, PT, R0.reuse, 0x30, PT ;  /* 0x000000300000780c */ /* 0x040fe40003f04270 */
[----:B------:R-:W-:Y:S01]  /*3b50*/  FMNMX.FTZ R3, R55, R3, !PT ;  /* 0x0000000337037209 */ /* 0x000fe20007810000 */
[----:B------:R-:W-:Y:S01]  /*3b60*/  BAR.SYNC.DEFER_BLOCKING 0x0 ;  /* 0x0000000000007b1d */ /* 0x000fe20000010000 */
[----:B------:R-:W-:-:S02]  /*3b70*/  ISETP.GT.AND P1, PT, R0, 0x31, PT ;  /* 0x000000310000780c */ /* 0x000fc40003f24270 */
[----:B------:R-:W-:Y:S02]  /*3b80*/  FMNMX.FTZ R145, R94, R2, !PT ;  /* 0x000000025e917209 */ /* 0x000fe40007810000 */
[----:B------:R-:W-:Y:S02]  /*3b90*/  FSEL R92, R24, -INF , P4 ;  /* 0xff800000185c7808 */ /* 0x000fe40002000000 */
[----:B------:R-:W-:Y:S02]  /*3ba0*/  FSEL R65, R70, -INF , P0 ;  /* 0xff80000046417808 */ /* 0x000fe40000000000 */
[----:B------:R-:W-:Y:S02]  /*3bb0*/  FMNMX.FTZ R2, R64, R3, !PT ;  /* 0x0000000340027209 */ /* 0x000fe40007810000 */
[----:B------:R-:W-:Y:S02]  /*3bc0*/  FSEL R76, R71, -INF , P1 ;  /* 0xff800000474c7808 */ /* 0x000fe40000800000 */
[----:B------:R-:W-:-:S02]  /*3bd0*/  FSEL R96, R25, -INF , P3 ;  /* 0xff80000019607808 */ /* 0x000fc40001800000 */
[----:B------:R-:W-:Y:S02]  /*3be0*/  FMNMX.FTZ R145, R92, R145, !PT ;  /* 0x000000915c917209 */ /* 0x000fe40007810000 */
[----:B------:R-:W-:Y:S02]  /*3bf0*/  ISETP.GT.AND P1, PT, R0, 0x38, PT ;  /* 0x000000380000780c */ /* 0x000fe40003f24270 */
[----:B------:R-:W-:Y:S02]  /*3c00*/  FMNMX.FTZ R2, R65, R2, !PT ;  /* 0x0000000241027209 */ /* 0x000fe40007810000 */
[----:B------:R-:W-:Y:S02]  /*3c10*/  FMNMX.FTZ R145, R96, R145, !PT ;  /* 0x0000009160917209 */ /* 0x000fe40007810000 */
[----:B------:R-:W-:Y:S02]  /*3c20*/  ISETP.GT.AND P0, PT, R0, 0x39, PT ;  /* 0x000000390000780c */ /* 0x000fe40003f04270 */
[----:B------:R-:W-:-:S02]  /*3c30*/  FSEL R66, R66, -INF , P1 ;  /* 0xff80000042427808 */ /* 0x000fc40000800000 */
[----:B------:R-:W-:Y:S01]  /*3c40*/  FMNMX.FTZ R2, R76, R2, !PT ;  /* 0x000000024c027209 */ /* 0x000fe20007810000 */
[----:B------:R-:W1:Y:S01]  /*3c50*/  SHFL.BFLY PT, R3, R145, 0x2, 0x1f ;  /* 0x0c401f0091037f89 */ /* 0x000e6200000e0000 */
[----:B------:R-:W-:Y:S02]  /*3c60*/  FSEL R67, R67, -INF , P0 ;  /* 0xff80000043437808 */ /* 0x000fe40000000000 */
[----:B------:R-:W-:Y:S02]  /*3c70*/  ISETP.GT.AND P1, PT, R0, 0x40, PT ;  /* 0x000000400000780c */ /* 0x000fe40003f24270 */
[----:B------:R-:W-:Y:S02]  /*3c80*/  FMNMX.FTZ R2, R66, R2, !PT ;  /* 0x0000000242027209 */ /* 0x000fe40007810000 */
[----:B------:R-:W-:Y:S02]  /*3c90*/  ISETP.GT.AND P0, PT, R0, 0x41, PT ;  /* 0x000000410000780c */ /* 0x000fe40003f04270 */
[----:B------:R-:W-:-:S02]  /*3ca0*/  FSEL R84, R62, -INF , P1 ;  /* 0xff8000003e547808 */ /* 0x000fc40000800000 */
[----:B------:R-:W-:Y:S02]  /*3cb0*/  FMNMX.FTZ R2, R67, R2, !PT ;  /* 0x0000000243027209 */ /* 0x000fe40007810000 */
[----:B------:R-:W-:Y:S02]  /*3cc0*/  FSEL R85, R63, -INF , P0 ;  /* 0xff8000003f557808 */ /* 0x000fe40000000000 */
[----:B------:R-:W-:Y:S02]  /*3cd0*/  ISETP.GT.AND P1, PT, R0, 0x48, PT ;  /* 0x000000480000780c */ /* 0x000fe40003f24270 */
[----:B------:R-:W-:Y:S02]  /*3ce0*/  FMNMX.FTZ R2, R84, R2, !PT ;  /* 0x0000000254027209 */ /* 0x000fe40007810000 */
[----:B------:R-:W-:Y:S02]  /*3cf0*/  ISETP.GT.AND P0, PT, R0, 0x49, PT ;  /* 0x000000490000780c */ /* 0x000fe40003f04270 */
[----:B------:R-:W-:-:S02]  /*3d00*/  FSEL R87, R58, -INF , P1 ;  /* 0xff8000003a577808 */ /* 0x000fc40000800000 */
[----:B------:R-:W-:Y:S02]  /*3d10*/  FMNMX.FTZ R2, R85, R2, !PT ;  /* 0x0000000255027209 */ /* 0x000fe40007810000 */
[----:B------:R-:W-:Y:S02]  /*3d20*/  FSEL R89, R59, -INF , P0 ;  /* 0xff8000003b597808 */ /* 0x000fe40000000000 */
[C---:B------:R-:W-:Y:S02]  /*3d30*/  ISETP.GT.AND P1, PT, R0.reuse, 0x50, PT ;  /* 0x000000500000780c */ /* 0x040fe40003f24270 */
[----:B------:R-:W-:Y:S02]  /*3d40*/  FMNMX.FTZ R2, R87, R2, !PT ;  /* 0x0000000257027209 */ /* 0x000fe40007810000 */
[----:B------:R-:W-:Y:S02]  /*3d50*/  ISETP.GT.AND P0, PT, R0, 0x51, PT ;  /* 0x000000510000780c */ /* 0x000fe40003f04270 */
[----:B------:R-:W-:-:S02]  /*3d60*/  FSEL R91, R46, -INF , P1 ;  /* 0xff8000002e5b7808 */ /* 0x000fc40000800000 */
[----:B------:R-:W-:Y:S02]  /*3d70*/  FMNMX.FTZ R2, R89, R2, !PT ;  /* 0x0000000259027209 */ /* 0x000fe40007810000 */
[C---:B------:R-:W-:Y:S02]  /*3d80*/  ISETP.GT.AND P1, PT, R0.reuse, 0x58, PT ;  /* 0x000000580000780c */ /* 0x040fe40003f24270 */
[----:B------:R-:W-:Y:S02]  /*3d90*/  FSEL R93, R47, -INF , P0 ;  /* 0xff8000002f5d7808 */ /* 0x000fe40000000000 */
[----:B------:R-:W-:Y:S01]  /*3da0*/  FMNMX.FTZ R144, R91, R2, !PT ;  /* 0x000000025b907209 */ /* 0x000fe20007810000 */
[----:B------:R-:W-:Y:S01]  /*3db0*/  STL [R1+0x30], R102 ;  /* 0x0000306601007387 */ /* 0x000fe20000100800 */
[----:B-1----:R-:W-:Y:S02]  /*3dc0*/  FMNMX.FTZ R145, R145, R3, !PT ;  /* 0x0000000391917209 */ /* 0x002fe40007810000 */
[----:B------:R-:W-:Y:S01]  /*3dd0*/  ISETP.GT.AND P0, PT, R0, 0x59, PT ;  /* 0x000000590000780c */ /* 0x000fe20003f04270 */
[----:B------:R-:W-:Y:S01]  /*3de0*/  LDSM.16.MT88.4 R44, [R210] ;  /* 0x00000000d22c783b */ /* 0x000fe20000004200 */
[----:B------:R-:W-:-:S02]  /*3df0*/  FSEL R95, R26, -INF , P1 ;  /* 0xff8000001a5f7808 */ /* 0x000fc40000800000 */
[----:B------:R-:W-:Y:S01]  /*3e00*/  FMNMX.FTZ R144, R93, R144, !PT ;  /* 0x000000905d907209 */ /* 0x000fe20007810000 */
[----:B------:R-:W1:Y:S01]  /*3e10*/  SHFL.BFLY PT, R2, R145, 0x1, 0x1f ;  /* 0x0c201f0091027f89 */ /* 0x000e6200000e0000 */
[----:B------:R-:W-:Y:S02]  /*3e20*/  FSEL R97, R27, -INF , P0 ;  /* 0xff8000001b617808 */ /* 0x000fe40000000000 */
        /* <DEDUP_REMOVED lines=12> */
[----:B------:R2:W-:Y:S02]  /*3ef0*/  MUFU.EX2 R113, R0 ;  /* 0x0000000000717308 */ /* 0x0005e40000000800 */
        /* <DEDUP_REMOVED lines=10> */
[----:B------:R1:W-:Y:S08]  /*3fa0*/  MUFU.EX2 R224, R0 ;  /* 0x0000000000e07308 */ /* 0x0003f00000000800 */
[----:B------:R3:W-:Y:S01]  /*3fb0*/  MUFU.EX2 R223, R3 ;  /* 0x0000000300df7308 */ /* 0x0007e20000000800 */
[----:B-1----:R-:W-:-:S05]  /*3fc0*/  FMUL.FTZ R0, R144, c[0x0][0x2d0] ;  /* 0x0000b40090007a20 */ /* 0x002fca0000410000 */
[----:B------:R-:W-:Y:S01]  /*3fd0*/  FSEL R0, R0, RZ, P0 ;  /* 0x000000ff00007208 */ /* 0x000fe20000000000 */
[----:B---3--:R-:W-:-:S04]  /*3fe0*/  FFMA.FTZ R3, R12, c[0x0][0x2d0], -R2 ;  /* 0x0000b4000c037a23 */ /* 0x008fc80000010802 */
[----:B------:R1:W-:Y:S01]  /*3ff0*/  MUFU.EX2 R225, R3 ;  /* 0x0000000300e17308 */ /* 0x0003e20000000800 */
[--C-:B------:R-:W-:Y:S02]  /*4000*/  FFMA.FTZ R4, R14, c[0x0][0x2d0], -R0.reuse ;  /* 0x0000b4000e047a23 */ /* 0x100fe40000010800 */
[----:B-1----:R-:W-:-:S05]  /*4010*/  FFMA.FTZ R3, R13, c[0x0][0x2d0], -R0 ;  /* 0x0000b4000d037a23 */ /* 0x002fca0000010800 */
[----:B------:R1:W-:Y:S02]  /*4020*/  MUFU.EX2 R101, R3 ;  /* 0x0000000300657308 */ /* 0x0003e40000000800 */
[----:B-1----:R-:W-:-:S05]  /*4030*/  IMAD.IADD R3, R210, 0x1, R207 ;  /* 0x00000001d2037824 */ /* 0x002fca00078e02cf */
[----:B------:R-:W1:Y:S01]  /*4040*/  LDSM.16.MT88.4 R12, [R3] ;  /* 0x00000000030c783b */ /* 0x000e620000004200 */
[----:B------:R3:W4:Y:S03]  /*4050*/  MUFU.EX2 R100, R4 ;  /* 0x0000000400647308 */ /* 0x0007260000000800 */
[----:B------:R-:W5:Y:S04]  /*4060*/  LDSM.16.MT88.4 R28, [R3+0x800] ;  /* 0x00080000031c783b */ /* 0x000f680000004200 */
[----:B------:R-:W1:Y:S01]  /*4070*/  LDSM.16.MT88.4 R24, [R3+0x3000] ;  /* 0x003000000318783b */ /* 0x000e620000004200 */
[----:B--2---:R-:W-:-:S03]  /*4080*/  F2FP.BF16.PACK_AB R22, R115, R112 ;  /* 0x000000707316723e */ /* 0x004fc600000010ff */
[----:B------:R-:W-:Y:S04]  /*4090*/  LDSM.16.MT88.4 R40, [R3+0x6000] ;  /* 0x006000000328783b */ /* 0x000fe80000004200 */
[----:B------:R-:W-:Y:S01]  /*40a0*/  LDSM.16.MT88.4 R140, [R3+0x5800] ;  /* 0x00580000038c783b */ /* 0x000fe20000004200 */
[----:B---3--:R-:W-:-:S04]  /*40b0*/  FFMA.FTZ R4, R16, c[0x0][0x2d0], -R0 ;  /* 0x0000b40010047a23 */ /* 0x008fc80000010800 */
[----:B------:R2:W-:Y:S02]  /*40c0*/  MUFU.EX2 R102, R4 ;  /* 0x0000000400667308 */ /* 0x0005e40000000800 */
[----:B--2---:R-:W-:-:S06]  /*40d0*/  FFMA.FTZ R4, R17, c[0x0][0x2d0], -R0 ;  /* 0x0000b40011047a23 */ /* 0x004fcc0000010800 */
[----:B------:R2:W3:Y:S01]  /*40e0*/  MUFU.EX2 R103, R4 ;  /* 0x0000000400677308 */ /* 0x0004e20000000800 */
[----:B----4-:R-:W-:Y:S01]  /*40f0*/  F2FP.BF16.PACK_AB R21, R100, R101 ;  /* 0x000000656415723e */ /* 0x010fe200000010ff */
[----:B--2---:R-:W-:-:S06]  /*4100*/  FFMA.FTZ R4, R18, c[0x0][0x2d0], -R0 ;  /* 0x0000b40012047a23 */ /* 0x004fcc0000010800 */
[----:B------:R2:W-:Y:S01]  /*4110*/  MUFU.EX2 R215, R4 ;  /* 0x0000000400d77308 */ /* 0x0005e20000000800 */
[----:B---3--:R-:W-:Y:S01]  /*4120*/  F2FP.BF16.PACK_AB R23, R103, R102 ;  /* 0x000000666717723e */ /* 0x008fe200000010ff */
[----:B--2---:R-:W-:-:S06]  /*4130*/  FFMA.FTZ R4, R19, c[0x0][0x2d0], -R0 ;  /* 0x0000b40013047a23 */ /* 0x004fcc0000010800 */
[----:B------:R2:W3:Y:S02]  /*4140*/  MUFU.EX2 R205, R4 ;  /* 0x0000000400cd7308 */ /* 0x0004e40000000800 */
[----:B--2---:R-:W-:Y:S01]  /*4150*/  FFMA.FTZ R4, R20, c[0x0][0x2d0], -R0 ;  /* 0x0000b40014047a23 */ /* 0x004fe20000010800 */
[----:B------:R-:W-:-:S05]  /*4160*/  F2FP.BF16.PACK_AB R20, R113, R114 ;  /* 0x000000727114723e */ /* 0x000fca00000010ff */
[----:B------:R2:W-:Y:S02]  /*4170*/  MUFU.EX2 R219, R4 ;  /* 0x0000000400db7308 */ /* 0x0005e40000000800 */
[----:B-1----:R-:W-:Y:S01]  /*4180*/  HMMA.16816.F32.BF16 R8, R20, R12, RZ ;  /* 0x0000000c1408723c */ /* 0x002fe200000418ff */
[----:B--2---:R-:W-:Y:S02]  /*4190*/  FFMA.FTZ R4, R32, c[0x0][0x2d0], -R0 ;  /* 0x0000b40020047a23 */ /* 0x004fe40000010800 */
[----:B------:R-:W1:Y:S03]  /*41a0*/  LDSM.16.MT88.4 R32, [R3+0x3800] ;  /* 0x003800000320783b */ /* 0x000e660000004200 */
[----:B------:R2:W4:Y:S01]  /*41b0*/  MUFU.EX2 R220, R4 ;  /* 0x0000000400dc7308 */ /* 0x0005220000000800 */
[----:B------:R-:W-:Y:S02]  /*41c0*/  F2FP.BF16.PACK_AB R16, R224, R217 ;  /* 0x000000d9e010723e */ /* 0x000fe400000010ff */
[----:B---3--:R-:W-:-:S02]  /*41d0*/  F2FP.BF16.PACK_AB R17, R205, R215 ;  /* 0x000000d7cd11723e */ /* 0x008fc400000010ff */
[----:B------:R-:W-:Y:S01]  /*41e0*/  F2FP.BF16.PACK_AB R18, R225, R223 ;  /* 0x000000dfe112723e */ /* 0x000fe200000010ff */
[----:B--2---:R-:W-:Y:S01]  /*41f0*/  FFMA.FTZ R4, R36, c[0x0][0x2d0], -R2 ;  /* 0x0000b40024047a23 */ /* 0x004fe20000010802 */
[----:B----4-:R-:W-:-:S03]  /*4200*/  F2FP.BF16.PACK_AB R19, R220, R219 ;  /* 0x000000dbdc13723e */ /* 0x010fc600000010ff */
[----:B------:R2:W-:Y:S01]  /*4210*/  MUFU.EX2 R216, R4 ;  /* 0x0000000400d87308 */ /* 0x0005e20000000800 */
[----:B------:R-:W-:Y:S01]  /*4220*/  HMMA.16816.F32.BF16 R12, R20, R14, RZ ;  /* 0x0000000e140c723c */ /* 0x000fe200000418ff */
[----:B--2---:R-:W-:-:S07]  /*4230*/  FFMA.FTZ R4, R37, c[0x0][0x2d0], -R2 ;  /* 0x0000b40025047a23 */ /* 0x004fce0000010802 */
[----:B-----5:R-:W-:Y:S01]  /*4240*/  HMMA.16816.F32.BF16 R80, R16, R28, R8 ;  /* 0x0000001c1050723c */ /* 0x020fe20000041808 */
[----:B------:R-:W2:Y:S01]  /*4250*/  LDSM.16.MT88.4 R36, [R3+0x6800] ;  /* 0x006800000324783b */ /* 0x000ea20000004200 */
[----:B------:R3:W4:Y:S06]  /*4260*/  MUFU.EX2 R218, R4 ;  /* 0x0000000400da7308 */ /* 0x00072c0000000800 */
[----:B------:R-:W-:Y:S01]  /*4270*/  HMMA.16816.F32.BF16 R8, R20, R24, RZ ;  /* 0x000000181408723c */ /* 0x000fe200000418ff */
[----:B---3--:R-:W-:-:S04]  /*4280*/  FFMA.FTZ R4, R48, c[0x0][0x2d0], -R2 ;  /* 0x0000b40030047a23 */ /* 0x008fc80000010802 */
[----:B------:R3:W-:Y:S02]  /*4290*/  MUFU.EX2 R221, R4 ;  /* 0x0000000400dd7308 */ /* 0x0007e40000000800 */
[----:B---3--:R-:W-:-:S06]  /*42a0*/  FFMA.FTZ R4, R49, c[0x0][0x2d0], -R2 ;  /* 0x0000b40031047a23 */ /* 0x008fcc0000010802 */
[----:B------:R3:W-:Y:S02]  /*42b0*/  MUFU.EX2 R222, R4 ;  /* 0x0000000400de7308 */ /* 0x0007e40000000800 */
[----:B---3--:R-:W-:-:S06]  /*42c0*/  FFMA.FTZ R4, R50, c[0x0][0x2d0], -R2 ;  /* 0x0000b40032047a23 */ /* 0x008fcc0000010802 */
[----:B------:R3:W-:Y:S01]  /*42d0*/  MUFU.EX2 R106, R4 ;  /* 0x00000004006a7308 */ /* 0x0007e20000000800 */
[----:B------:R-:W-:Y:S01]  /*42e0*/  HMMA.16816.F32.BF16 R72, R16, R30, R12 ;  /* 0x0000001e1048723c */ /* 0x000fe2000004180c */
[----:B------:R-:W5:Y:S01]  /*42f0*/  LDSM.16.MT88.4 R28, [R3+0x1000] ;  /* 0x00100000031c783b */ /* 0x000f620000004200 */
[----:B---3--:R-:W-:-:S06]  /*4300*/  FFMA.FTZ R4, R51, c[0x0][0x2d0], -R2 ;  /* 0x0000b40033047a23 */ /* 0x008fcc0000010802 */
[----:B------:R-:W-:Y:S01]  /*4310*/  HMMA.16816.F32.BF16 R24, R20, R26, RZ ;  /* 0x0000001a1418723c */ /* 0x000fe200000418ff */
[----:B------:R-:W-:Y:S01]  /*4320*/  LDSM.16.MT88.4 R48, [R3+0x7000] ;  /* 0x007000000330783b */ /* 0x000fe20000004200 */
[----:B------:R3:W-:Y:S06]  /*4330*/  MUFU.EX2 R107, R4 ;  /* 0x00000004006b7308 */ /* 0x0007ec0000000800 */
[----:B-1----:R-:W-:Y:S01]  /*4340*/  HMMA.16816.F32.BF16 R68, R16, R32, R8 ;  /* 0x000000201044723c */ /* 0x002fe20000041808 */
[----:B---3--:R-:W-:-:S04]  /*4350*/  FFMA.FTZ R4, R54, c[0x0][0x2d0], -R2 ;  /* 0x0000b40036047a23 */ /* 0x008fc80000010802 */
[----:B------:R1:W-:Y:S03]  /*4360*/  MUFU.EX2 R108, R4 ;  /* 0x00000004006c7308 */ /* 0x0003e60000000800 */
[----:B------:R-:W-:Y:S01]  /*4370*/  HMMA.16816.F32.BF16 R8, R20, R40, RZ ;  /* 0x000000281408723c */ /* 0x000fe200000418ff */
[----:B-1----:R-:W-:-:S04]  /*4380*/  FFMA.FTZ R4, R53, c[0x0][0x2d0], -R0 ;  /* 0x0000b40035047a23 */ /* 0x002fc80000010800 */
[----:B------:R1:W-:Y:S03]  /*4390*/  MUFU.EX2 R147, R4 ;  /* 0x0000000400937308 */ /* 0x0003e60000000800 */
[----:B------:R-:W-:Y:S01]  /*43a0*/  HMMA.16816.F32.BF16 R12, R20, R42, RZ ;  /* 0x0000002a140c723c */ /* 0x000fe200000418ff */
[----:B-1----:R-:W-:-:S04]  /*43b0*/  FFMA.FTZ R4, R52, c[0x0][0x2d0], -R0 ;  /* 0x0000b40034047a23 */ /* 0x002fc80000010800 */
[----:B------:R1:W3:Y:S02]  /*43c0*/  MUFU.EX2 R146, R4 ;  /* 0x0000000400927308 */ /* 0x0002e40000000800 */
[----:B-1----:R-:W-:-:S06]  /*43d0*/  FFMA.FTZ R4, R55, c[0x0][0x2d0], -R0 ;  /* 0x0000b40037047a23 */ /* 0x002fcc0000010800 */
[----:B------:R1:W-:Y:S01]  /*43e0*/  MUFU.EX2 R204, R4 ;  /* 0x0000000400cc7308 */ /* 0x0003e20000000800 */
[----:B------:R-:W-:Y:S01]  /*43f0*/  HMMA.16816.F32.BF16 R60, R16, R34, R24 ;  /* 0x00000022103c723c */ /* 0x000fe20000041818 */
[----:B------:R-:W3:Y:S01]  /*4400*/  LDSM.16.MT88.4 R32, [R210+0x800] ;  /* 0x00080000d220783b */ /* 0x000ee20000004200 */
[----:B-1----:R-:W-:-:S05]  /*4410*/  FFMA.FTZ R4, R64, c[0x0][0x2d0], -R0 ;  /* 0x0000b40040047a23 */ /* 0x002fca0000010800 */
[----:B------:R1:W1:Y:S01]  /*4420*/  MUFU.EX2 R105, R4 ;  /* 0x0000000400697308 */ /* 0x0002620000000800 */
[----:B--2---:R-:W-:Y:S08]  /*4430*/  HMMA.16816.F32.BF16 R56, R16, R36, R8 ;  /* 0x000000241038723c */ /* 0x004ff00000041808 */
[----:B------:R-:W-:Y:S01]  /*4440*/  HMMA.16816.F32.BF16 R24, R20, R44, RZ ;  /* 0x0000002c1418723c */ /* 0x000fe200000418ff */
[----:B-1----:R-:W-:-:S07]  /*4450*/  FFMA.FTZ R4, R78, c[0x0][0x2d0], -R2 ;  /* 0x0000b4004e047a23 */ /* 0x002fce0000010802 */
[----:B------:R-:W-:Y:S01]  /*4460*/  HMMA.16816.F32.BF16 R8, R20, R46, RZ ;  /* 0x0000002e1408723c */ /* 0x000fe200000418ff */
[----:B------:R-:W1:Y:S01]  /*4470*/  LDSM.16.MT88.4 R44, [R3+0x4000] ;  /* 0x00400000032c783b */ /* 0x000e620000004200 */
[----:B------:R2:W-:Y:S06]  /*4480*/  MUFU.EX2 R104, R4 ;  /* 0x0000000400687308 */ /* 0x0005ec0000000800 */
[----:B------:R-:W-:Y:S07]  /*4490*/  HMMA.16816.F32.BF16 R52, R16, R38, R12 ;  /* 0x000000261034723c */ /* 0x000fee000004180c */
[----:B----4-:R-:W-:Y:S01]  /*44a0*/  F2FP.BF16.PACK_AB R12, R218, R216 ;  /* 0x000000d8da0c723e */ /* 0x010fe200000010ff */
[----:B--2---:R-:W-:Y:S01]  /*44b0*/  FFMA.FTZ R4, R77, c[0x0][0x2d0], -R2 ;  /* 0x0000b4004d047a23 */ /* 0x004fe20000010802 */
[----:B---3--:R-:W-:-:S02]  /*44c0*/  F2FP.BF16.PACK_AB R13, R146, R147 ;  /* 0x00000093920d723e */ /* 0x008fc400000010ff */
[----:B------:R-:W-:Y:S01]  /*44d0*/  F2FP.BF16.PACK_AB R14, R222, R221 ;  /* 0x000000ddde0e723e */ /* 0x000fe200000010ff */
[----:B------:R2:W-:Y:S01]  /*44e0*/  MUFU.EX2 R99, R4 ;  /* 0x0000000400637308 */ /* 0x0005e20000000800 */
[----:B------:R-:W-:-:S07]  /*44f0*/  F2FP.BF16.PACK_AB R15, R105, R204 ;  /* 0x000000cc690f723e */ /* 0x000fce00000010ff */
[----:B-----5:R-:W-:Y:S01]  /*4500*/  HMMA.16816.F32.BF16 R40, R12, R28, R80 ;  /* 0x0000001c0c28723c */ /* 0x020fe20000041850 */
[----:B------:R-:W-:Y:S01]  /*4510*/  LDSM.16.MT88.4 R80, [R3+0x8800] ;  /* 0x008800000350783b */ /* 0x000fe20000004200 */
[----:B--2---:R-:W-:-:S06]  /*4520*/  FFMA.FTZ R4, R79, c[0x0][0x2d0], -R2 ;  /* 0x0000b4004f047a23 */ /* 0x004fcc0000010802 */
[----:B------:R-:W-:Y:S01]  /*4530*/  HMMA.16816.F32.BF16 R36, R12, R30, R72 ;  /* 0x0000001e0c24723c */ /* 0x000fe20000041848 */
[----:B------:R-:W2:Y:S01]  /*4540*/  LDSM.16.MT88.4 R28, [R3+0x1800] ;  /* 0x00180000031c783b */ /* 0x000ea20000004200 */
[----:B------:R3:W-:Y:S02]  /*4550*/  MUFU.EX2 R98, R4 ;  /* 0x0000000400627308 */ /* 0x0007e40000000800 */
[----:B---3--:R-:W-:-:S06]  /*4560*/  FFMA.FTZ R4, R65, c[0x0][0x2d0], -R0 ;  /* 0x0000b40041047a23 */ /* 0x008fcc0000010800 */
[----:B------:R3:W-:Y:S02]  /*4570*/  MUFU.EX2 R252, R4 ;  /* 0x0000000400fc7308 */ /* 0x0007e40000000800 */
[----:B---3--:R-:W-:-:S06]  /*4580*/  FFMA.FTZ R4, R76, c[0x0][0x2d0], -R0 ;  /* 0x0000b4004c047a23 */ /* 0x008fcc0000010800 */
[----:B------:R3:W4:Y:S02]  /*4590*/  MUFU.EX2 R251, R4 ;  /* 0x0000000400fb7308 */ /* 0x0007240000000800 */
[----:B---3--:R-:W-:-:S06]  /*45a0*/  FFMA.FTZ R4, R66, c[0x0][0x2d0], -R0 ;  /* 0x0000b40042047a23 */ /* 0x008fcc0000010800 */
[----:B------:R3:W-:Y:S01]  /*45b0*/  MUFU.EX2 R250, R4 ;  /* 0x0000000400fa7308 */ /* 0x0007e20000000800 */
[----:B------:R-:W-:Y:S01]  /*45c0*/  HMMA.16816.F32.BF16 R232, R16, R32, R24 ;  /* 0x0000002010e8723c */ /* 0x000fe20000041818 */
[----:B------:R-:W5:Y:S01]  /*45d0*/  LDSM.16.MT88.4 R24, [R3+0x4800] ;  /* 0x004800000318783b */ /* 0x000f620000004200 */
[----:B---3--:R-:W-:-:S06]  /*45e0*/  FFMA.FTZ R4, R67, c[0x0][0x2d0], -R0 ;  /* 0x0000b40043047a23 */ /* 0x008fcc0000010800 */
[----:B------:R-:W-:Y:S01]  /*45f0*/  HMMA.16816.F32.BF16 R228, R16, R34, R8 ;  /* 0x0000002210e4723c */ /* 0x000fe20000041808 */
[----:B------:R-:W-:Y:S01]  /*4600*/  IMAD.MOV.U32 R72, RZ, RZ, R108 ;  /* 0x000000ffff487224 */ /* 0x000fe200078e006c */
[----:B------:R-:W-:Y:S01]  /*4610*/  LDSM.16.MT88.4 R64, [R210+0x3000] ;  /* 0x00300000d240783b */ /* 0x000fe20000004200 */
[----:B------:R3:W2:Y:S01]  /*4620*/  MUFU.EX2 R248, R4 ;  /* 0x0000000400f87308 */ /* 0x0006a20000000800 */
[----:B------:R-:W-:Y:S02]  /*4630*/  IMAD.MOV.U32 R73, RZ, RZ, R107 ;  /* 0x000000ffff497224 */ /* 0x000fe400078e006b */
[----:B------:R-:W-:Y:S02]  /*4640*/  IMAD.MOV.U32 R74, RZ, RZ, R106 ;  /* 0x000000ffff4a7224 */ /* 0x000fe400078e006a */
[----:B-1----:R-:W-:Y:S01]  /*4650*/  HMMA.16816.F32.BF16 R32, R12, R44, R68 ;  /* 0x0000002c0c20723c */ /* 0x002fe20000041844 */
[----:B----4-:R-:W-:Y:S01]  /*4660*/  F2FP.BF16.PACK_AB R9, R251, R252 ;  /* 0x000000fcfb09723e */ /* 0x010fe200000010ff */
[----:B------:R-:W-:Y:S05]  /*4670*/  LDSM.16.MT88.4 R108, [R3+0x2800] ;  /* 0x00280000036c783b */ /* 0x000fea0000004200 */
[----:B------:R-:W-:-:S02]  /*4680*/  IMAD.MOV.U32 R71, RZ, RZ, R104 ;  /* 0x000000ffff477224 */ /* 0x000fc400078e0068 */
[----:B---3--:R-:W-:-:S04]  /*4690*/  FFMA.FTZ R4, R90, c[0x0][0x2d0], -R2 ;  /* 0x0000b4005a047a23 */ /* 0x008fc80000010802 */
[----:B------:R1:W-:Y:S01]  /*46a0*/  MUFU.EX2 R249, R4 ;  /* 0x0000000400f97308 */ /* 0x0003e20000000800 */
[----:B------:R-:W-:Y:S02]  /*46b0*/  F2FP.BF16.PACK_AB R8, R73, R74 ;  /* 0x0000004a4908723e */ /* 0x000fe400000010ff */
[----:B------:R-:W-:Y:S02]  /*46c0*/  F2FP.BF16.PACK_AB R10, R71, R72 ;  /* 0x00000048470a723e */ /* 0x000fe400000010ff */
[----:B--2---:R-:W-:Y:S01]  /*46d0*/  F2FP.BF16.PACK_AB R11, R248, R250 ;  /* 0x000000faf80b723e */ /* 0x004fe200000010ff */
[----:B------:R-:W-:Y:S01]  /*46e0*/  HMMA.16816.F32.BF16 R56, R12, R48, R56 ;  /* 0x000000300c38723c */ /* 0x000fe20000041838 */
[----:B-1----:R-:W-:-:S04]  /*46f0*/  FFMA.FTZ R4, R86, c[0x0][0x2d0], -R2 ;  /* 0x0000b40056047a23 */ /* 0x002fc80000010802 */
[----:B------:R1:W-:Y:S03]  /*4700*/  MUFU.EX2 R247, R4 ;  /* 0x0000000400f77308 */ /* 0x0003e60000000800 */
[----:B------:R-:W-:Y:S08]  /*4710*/  HMMA.16816.F32.BF16 R52, R12, R50, R52 ;  /* 0x000000320c34723c */ /* 0x000ff00000041834 */
[----:B------:R-:W-:Y:S01]  /*4720*/  HMMA.16816.F32.BF16 R48, R8, R28, R40 ;  /* 0x0000001c0830723c */ /* 0x000fe20000041828 */
[----:B-1----:R-:W-:-:S07]  /*4730*/  FFMA.FTZ R4, R88, c[0x0][0x2d0], -R2 ;  /* 0x0000b40058047a23 */ /* 0x002fce0000010802 */
[----:B------:R-:W-:Y:S01]  /*4740*/  HMMA.16816.F32.BF16 R44, R12, R46, R60 ;  /* 0x0000002e0c2c723c */ /* 0x000fe2000004183c */
[----:B------:R-:W1:Y:S01]  /*4750*/  LDSM.16.MT88.4 R60, [R3+0x7800] ;  /* 0x00780000033c783b */ /* 0x000e620000004200 */
[----:B------:R2:W-:Y:S06]  /*4760*/  MUFU.EX2 R246, R4 ;  /* 0x0000000400f67308 */ /* 0x0005ec0000000800 */
[----:B------:R-:W-:Y:S01]  /*4770*/  HMMA.16816.F32.BF16 R40, R8, R30, R36 ;  /* 0x0000001e0828723c */ /* 0x000fe20000041824 */
[----:B------:R-:W3:Y:S01]  /*4780*/  LDSM.16.MT88.4 R36, [R3+0x2000] ;  /* 0x002000000324783b */ /* 0x000ee20000004200 */
[----:B--2---:R-:W-:-:S04]  /*4790*/  FFMA.FTZ R4, R84, c[0x0][0x2d0], -R0 ;  /* 0x0000b40054047a23 */ /* 0x004fc80000010800 */
[----:B------:R2:W-:Y:S02]  /*47a0*/  MUFU.EX2 R245, R4 ;  /* 0x0000000400f57308 */ /* 0x0005e40000000800 */
[----:B--2---:R-:W-:-:S06]  /*47b0*/  FFMA.FTZ R4, R85, c[0x0][0x2d0], -R0 ;  /* 0x0000b40055047a23 */ /* 0x004fcc0000010800 */
[----:B------:R2:W4:Y:S01]  /*47c0*/  MUFU.EX2 R244, R4 ;  /* 0x0000000400f47308 */ /* 0x0005220000000800 */
[----:B-----5:R-:W-:Y:S01]  /*47d0*/  HMMA.16816.F32.BF16 R32, R8, R24, R32 ;  /* 0x000000180820723c */ /* 0x020fe20000041820 */
[----:B--2---:R-:W-:-:S06]  /*47e0*/  FFMA.FTZ R4, R87, c[0x0][0x2d0], -R0 ;  /* 0x0000b40057047a23 */ /* 0x004fcc0000010800 */
[----:B------:R2:W-:Y:S01]  /*47f0*/  MUFU.EX2 R243, R4 ;  /* 0x0000000400f37308 */ /* 0x0005e20000000800 */
[----:B------:R-:W-:Y:S01]  /*4800*/  HMMA.16816.F32.BF16 R28, R8, R26, R44 ;  /* 0x0000001a081c723c */ /* 0x000fe2000004182c */
[----:B------:R-:W5:Y:S01]  /*4810*/  LDSM.16.MT88.4 R24, [R3+0x5000] ;  /* 0x005000000318783b */ /* 0x000f620000004200 */
[----:B------:R-:W-:-:S03]  /*4820*/  IMAD.MOV.U32 R70, RZ, RZ, R99 ;  /* 0x000000ffff467224 */ /* 0x000fc600078e0063 */
[----:B------:R-:W3:Y:S01]  /*4830*/  LDSM.16.MT88.4 R44, [R3+0x8000] ;  /* 0x00800000032c783b */ /* 0x000ee20000004200 */
[----:B--2---:R-:W-:-:S04]  /*4840*/  FFMA.FTZ R4, R89, c[0x0][0x2d0], -R0 ;  /* 0x0000b40059047a23 */ /* 0x004fc80000010800 */
[----:B------:R2:W1:Y:S01]  /*4850*/  MUFU.EX2 R242, R4 ;  /* 0x0000000400f27308 */ /* 0x0004620000000800 */
[----:B------:R-:W-:Y:S01]  /*4860*/  IMAD.MOV.U32 R69, RZ, RZ, R98 ;  /* 0x000000ffff457224 */ /* 0x000fe200078e0062 */
[----:B----4-:R-:W-:Y:S02]  /*4870*/  F2FP.BF16.PACK_AB R5, R244, R245 ;  /* 0x000000f5f405723e */ /* 0x010fe400000010ff */
[----:B------:R-:W-:Y:S01]  /*4880*/  F2FP.BF16.PACK_AB R6, R247, R249 ;  /* 0x000000f9f706723e */ /* 0x000fe200000010ff */
[----:B--2---:R-:W-:-:S04]  /*4890*/  FFMA.FTZ R4, R94, c[0x0][0x2d0], -R2 ;  /* 0x0000b4005e047a23 */ /* 0x004fc80000010802 */
[----:B------:R2:W4:Y:S01]  /*48a0*/  MUFU.EX2 R241, R4 ;  /* 0x0000000400f17308 */ /* 0x0005220000000800 */
[----:B-1----:R-:W-:Y:S01]  /*48b0*/  F2FP.BF16.PACK_AB R7, R242, R243 ;  /* 0x000000f3f207723e */ /* 0x002fe200000010ff */
[----:B------:R-:W-:Y:S01]  /*48c0*/  HMMA.16816.F32.BF16 R52, R8, R62, R52 ;  /* 0x0000003e0834723c */ /* 0x000fe20000041834 */
[--C-:B--2---:R-:W-:Y:S02]  /*48d0*/  FFMA.FTZ R4, R92, c[0x0][0x2d0], -R2.reuse ;  /* 0x0000b4005c047a23 */ /* 0x104fe40000010802 */
[----:B------:R-:W-:-:S03]  /*48e0*/  FFMA.FTZ R2, R96, c[0x0][0x2d0], -R2 ;  /* 0x0000b40060027a23 */ /* 0x000fc60000010802 */
[----:B------:R1:W-:Y:S08]  /*48f0*/  MUFU.EX2 R240, R4 ;  /* 0x0000000400f07308 */ /* 0x0003f00000000800 */
[----:B------:R2:W-:Y:S01]  /*4900*/  MUFU.EX2 R239, R2 ;  /* 0x0000000200ef7308 */ /* 0x0005e20000000800 */
[----:B-1----:R-:W-:Y:S01]  /*4910*/  F2FP.BF16.PACK_AB R4, R69, R70 ;  /* 0x000000464504723e */ /* 0x002fe200000010ff */
[----:B--2---:R-:W-:-:S06]  /*4920*/  FFMA.FTZ R2, R91, c[0x0][0x2d0], -R0 ;  /* 0x0000b4005b027a23 */ /* 0x004fcc0000010800 */
[C---:B---3--:R-:W-:Y:S01]  /*4930*/  HMMA.16816.F32.BF16 R48, R4.reuse, R36, R48 ;  /* 0x000000240430723c */ /* 0x048fe20000041830 */
[----:B------:R1:W-:Y:S07]  /*4940*/  MUFU.EX2 R238, R2 ;  /* 0x0000000200ee7308 */ /* 0x0003ee0000000800 */
[----:B------:R-:W-:Y:S01]  /*4950*/  HMMA.16816.F32.BF16 R40, R4, R38, R40 ;  /* 0x000000260428723c */ /* 0x000fe20000041828 */
[----:B------:R-:W2:Y:S01]  /*4960*/  LDSM.16.MT88.4 R36, [R211] ;  /* 0x00000000d324783b */ /* 0x000ea20000004200 */
[----:B-1----:R-:W-:-:S04]  /*4970*/  FFMA.FTZ R2, R93, c[0x0][0x2d0], -R0 ;  /* 0x0000b4005d027a23 */ /* 0x002fc80000010800 */
[----:B------:R1:W3:Y:S02]  /*4980*/  MUFU.EX2 R237, R2 ;  /* 0x0000000200ed7308 */ /* 0x0002e40000000800 */
[----:B------:R-:W-:Y:S01]  /*4990*/  HMMA.16816.F32.BF16 R56, R8, R60, R56 ;  /* 0x0000003c0838723c */ /* 0x000fe20000041838 */
[----:B-1----:R-:W-:-:S05]  /*49a0*/  FFMA.FTZ R2, R95, c[0x0][0x2d0], -R0 ;  /* 0x0000b4005f027a23 */ /* 0x002fca0000010800 */
[----:B------:R1:W-:Y:S02]  /*49b0*/  MUFU.EX2 R236, R2 ;  /* 0x0000000200ec7308 */ /* 0x0003e40000000800 */
[----:B-----5:R-:W-:Y:S01]  /*49c0*/  HMMA.16816.F32.BF16 R32, R4, R24, R32 ;  /* 0x000000180420723c */ /* 0x020fe20000041820 */
[----:B-1----:R-:W-:Y:S02]  /*49d0*/  FFMA.FTZ R2, R97, c[0x0][0x2d0], -R0 ;  /* 0x0000b40061027a23 */ /* 0x002fe40000010800 */
[----:B------:R-:W-:-:S03]  /*49e0*/  IMAD.IADD R0, R207, 0x1, R211 ;  /* 0x00000001cf007824 */ /* 0x000fc600078e02d3 */
[----:B------:R-:W1:Y:S02]  /*49f0*/  MUFU.EX2 R227, R2 ;  /* 0x0000000200e37308 */ /* 0x000e640000000800 */
[----:B------:R-:W5:Y:S01]  /*4a00*/  LDSM.16.MT88.4 R60, [R0] ;  /* 0x00000000003c783b */ /* 0x000f620000004200 */
[----:B------:R-:W-:Y:S01]  /*4a10*/  HMMA.16816.F32.BF16 R28, R4, R26, R28 ;  /* 0x0000001a041c723c */ /* 0x000fe2000004181c */
[----:B----4-:R-:W-:-:S07]  /*4a20*/  F2FP.BF16.PACK_AB R96, R241, R246 ;  /* 0x000000f6f160723e */ /* 0x010fce00000010ff */
[C---:B------:R-:W-:Y:S01]  /*4a30*/  HMMA.16816.F32.BF16 R24, R4.reuse, R46, R52 ;  /* 0x0000002e0418723c */ /* 0x040fe20000041834 */
[----:B------:R-:W4:Y:S01]  /*4a40*/  LDSM.16.MT88.4 R52, [R211+0x800] ;  /* 0x00080000d334783b */ /* 0x000f220000004200 */
[----:B---3--:R-:W-:Y:S02]  /*4a50*/  F2FP.BF16.PACK_AB R97, R237, R238 ;  /* 0x000000eeed61723e */ /* 0x008fe400000010ff */
[----:B------:R-:W-:Y:S02]  /*4a60*/  F2FP.BF16.PACK_AB R98, R239, R240 ;  /* 0x000000f0ef62723e */ /* 0x000fe400000010ff */
[----:B-1----:R-:W-:Y:S01]  /*4a70*/  F2FP.BF16.PACK_AB R99, R227, R236 ;  /* 0x000000ece363723e */ /* 0x002fe200000010ff */
[----:B------:R-:W-:Y:S01]  /*4a80*/  IMAD.MOV.U32 R75, RZ, RZ, R105 ;  /* 0x000000ffff4b7224 */ /* 0x000fe200078e0069 */
        /* <DEDUP_REMOVED lines=10> */
[----:B-----5:R-:W-:Y:S08]  /*4b30*/  HMMA.16816.F32.BF16 R28, R20, R62, RZ ;  /* 0x0000003e141c723c */ /* 0x020ff000000418ff */
[----:B----4-:R-:W-:Y:S01]  /*4b40*/  HMMA.16816.F32.BF16 R132, R16, R54, R36 ;  /* 0x000000361084723c */ /* 0x010fe20000041824 */
        /* <DEDUP_REMOVED lines=16> */
[----:B------:R-:W-:Y:S11]  /*4c50*/  HMMA.16816.F32.BF16 R32, R20, R66, RZ ;  /* 0x000000421420723c */ /* 0x000ff600000418ff */
[----:B------:R-:W-:Y:S05]  /*4c60*/  @!UPT UIADD3 URZ, URZ, URZ, URZ ;  /* 0x0000003f3f3ff290 */ /* 0x000fea000fffe03f */
[C---:B--2---:R-:W-:Y:S08]  /*4c70*/  HMMA.16816.F32.BF16 R120, R16.reuse, R28, R24 ;  /* 0x0000001c1078723c */ /* 0x044ff00000041818 */
[----:B------:R-:W-:Y:S01]  /*4c80*/  HMMA.16816.F32.BF16 R56, R16, R58, R32 ;  /* 0x0000003a1038723c */ /* 0x000fe20000041820 */
[----:B------:R-:W1:Y:S07]  /*4c90*/  LDSM.16.MT88.4 R32, [R210+0x6000] ;  /* 0x00600000d220783b */ /* 0x000e6e0000004200 */
[----:B------:R-:W-:Y:S11]  /*4ca0*/  HMMA.16816.F32.BF16 R24, R20, R42, RZ ;  /* 0x0000002a1418723c */ /* 0x000ff600000418ff */
[----:B------:R-:W-:Y:S11]  /*4cb0*/  @!UPT UIADD3 URZ, URZ, URZ, URZ ;  /* 0x0000003f3f3ff290 */ /* 0x000ff6000fffe03f */
[----:B------:R-:W-:Y:S02]  /*4cc0*/  @!UPT UIADD3 URZ, URZ, URZ, URZ ;  /* 0x0000003f3f3ff290 */ /* 0x000fe4000fffe03f */
[----:B------:R-:W-:Y:S01]  /*4cd0*/  HMMA.16816.F32.BF16 R84, R16, R30, R24 ;  /* 0x0000001e1054723c */ /* 0x000fe20000041818 */
[----:B------:R-:W2:Y:S07]  /*4ce0*/  LDSM.16.MT88.4 R28, [R210+0x6800] ;  /* 0x00680000d21c783b */ /* 0x000eae0000004200 */
[----:B-1----:R-:W-:Y:S01]  /*4cf0*/  HMMA.16816.F32.BF16 R24, R20, R32, RZ ;  /* 0x000000201418723c */ /* 0x002fe200000418ff */
[----:B------:R-:W-:-:S04]  /*4d00*/  FADD.FTZ R2, R114, R113 ;  /* 0x0000007172027221 */ /* 0x000fc80000010000 */
[----:B------:R-:W-:-:S04]  /*4d10*/  FADD.FTZ R2, R112, R2 ;  /* 0x0000000270027221 */ /* 0x000fc80000010000 */
[----:B------:R-:W-:Y:S02]  /*4d20*/  FADD.FTZ R2, R115, R2 ;  /* 0x0000000273027221 */ /* 0x000fe40000010000 */
[----:B------:R-:W-:Y:S11]  /*4d30*/  FADD.FTZ R3, R101, R100 ;  /* 0x0000006465037221 */ /* 0x000ff60000010000 */
[----:B------:R-:W-:Y:S02]  /*4d40*/  @!UPT UIADD3 URZ, URZ, URZ, URZ ;  /* 0x0000003f3f3ff290 */ /* 0x000fe4000fffe03f */
        /* <DEDUP_REMOVED lines=18> */
[----:B------:R-:W-:Y:S02]  /*4e70*/  FADD.FTZ R3, R215, R3 ;  /* 0x00000003d7037221 */ /* 0x000fe40000010000 */
[----:B------:R-:W-:Y:S02]  /*4e80*/  FADD.FTZ R2, R224, R2 ;  /* 0x00000002e0027221 */ /* 0x000fe40000010000 */
        /* <DEDUP_REMOVED lines=16> */
[----:B------:R-:W2:Y:S01]  /*4f90*/  LDSM.16.MT88.4 R20, [R211+0x1000] ;  /* 0x00100000d314783b */ /* 0x000ea20000004200 */
[----:B------:R-:W-:Y:S02]  /*4fa0*/  IMAD.MOV.U32 R224, RZ, RZ, R71 ;  /* 0x000000ffffe07224 */ /* 0x000fe400078e0047 */
        /* <DEDUP_REMOVED lines=49> */
[C---:B-1----:R-:W-:Y:S01]  /*52c0*/  HMMA.16816.F32.BF16 R28, R8.reuse, R16, R124 ;  /* 0x00000010081c723c */ /* 0x042fe2000004187c */
[----:B------:R-:W-:Y:S01]  /*52d0*/  FADD.FTZ R3, R220, R3 ;  /* 0x00000003dc037221 */ /* 0x000fe20000010000 */
[----:B------:R-:W-:Y:S06]  /*52e0*/  LDSM.16.MT88.4 R124, [R0+0x2800] ;  /* 0x00280000007c783b */ /* 0x000fec0000004200 */
[C---:B------:R-:W-:Y:S01]  /*52f0*/  HMMA.16816.F32.BF16 R24, R8.reuse, R18, R116 ;  /* 0x000000120818723c */ /* 0x040fe20000041874 */
[----:B------:R-:W1:Y:S07]  /*5300*/  LDSM.16.MT88.4 R16, [R211+0x2000] ;  /* 0x00200000d310783b */ /* 0x000e6e0000004200 */
[C---:B---3--:R-:W-:Y:S08]  /*5310*/  HMMA.16816.F32.BF16 R132, R8.reuse, R12, R100 ;  /* 0x0000000c0884723c */ /* 0x048ff00000041864 */
[----:B------:R-:W-:Y:S01]  /*5320*/  HMMA.16816.F32.BF16 R88, R8, R14, R88 ;  /* 0x0000000e0858723c */ /* 0x000fe20000041858 */
[----:B------:R-:W3:Y:S04]  /*5330*/  LDSM.16.MT88.4 R8, [R210+0x5000] ;  /* 0x00500000d208783b */ /* 0x000ee80000004200 */
[----:B------:R-:W4:Y:S03]  /*5340*/  LDSM.16.MT88.4 R12, [R0+0x2000] ;  /* 0x00200000000c783b */ /* 0x000f260000004200 */
        /* <DEDUP_REMOVED lines=8> */
[C---:B---3--:R-:W-:Y:S08]  /*53d0*/  HMMA.16816.F32.BF16 R128, R4.reuse, R8, R64 ;  /* 0x000000080480723c */ /* 0x048ff00000041840 */
[C---:B------:R-:W-:Y:S01]  /*53e0*/  HMMA.16816.F32.BF16 R84, R4.reuse, R10, R56 ;  /* 0x0000000a0454723c */ /* 0x040fe20000041838 */
[----:B------:R-:W1:Y:S07]  /*53f0*/  LDSM.16.MT88.4 R8, [R211+0x8000] ;  /* 0x00800000d308783b */ /* 0x000e6e0000004200 */
[C---:B------:R-:W-:Y:S01]  /*5400*/  HMMA.16816.F32.BF16 R52, R4.reuse, R18, R52 ;  /* 0x000000120434723c */ /* 0x040fe20000041834 */
[----:B------:R-:W3:Y:S07]  /*5410*/  LDSM.16.MT88.4 R16, [R0+0x5000] ;  /* 0x005000000010783b */ /* 0x000eee0000004200 */
[C---:B----4-:R-:W-:Y:S08]  /*5420*/  HMMA.16816.F32.BF16 R120, R4.reuse, R12, R120 ;  /* 0x0000000c0478723c */ /* 0x050ff00000041878 */
[----:B------:R-:W-:Y:S01]  /*5430*/  HMMA.16816.F32.BF16 R72, R4, R14, R72 ;  /* 0x0000000e0448723c */ /* 0x000fe20000041848 */
[----:B------:R-:W4:Y:S01]  /*5440*/  LDSM.16.MT88.4 R12, [R210+0x8000] ;  /* 0x00800000d20c783b */ /* 0x000f220000004200 */
[----:B------:R-:W-:-:S02]  /*5450*/  FADD.FTZ R2, R218, R2 ;  /* 0x00000002da027221 */ /* 0x000fc40000010000 */
[----:B------:R-:W-:Y:S01]  /*5460*/  FADD.FTZ R3, R146, R3 ;  /* 0x0000000392037221 */ /* 0x000fe20000010000 */
[----:B------:R-:W-:Y:S03]  /*5470*/  LDSM.16.MT88.4 R64, [R0+0x5800] ;  /* 0x005800000040783b */ /* 0x000fe60000004200 */
[C---:B--2---:R-:W-:Y:S01]  /*5480*/  HMMA.16816.F32.BF16 R68, R4.reuse, R20, R68 ;  /* 0x000000140444723c */ /* 0x044fe20000041844 */
[----:B------:R-:W-:Y:S07]  /*5490*/  LDSM.16.MT88.4 R56, [R211+0x5800] ;  /* 0x00580000d338783b */ /* 0x000fee0000004200 */
[C---:B-1----:R-:W-:Y:S08]  /*54a0*/  HMMA.16816.F32.BF16 R28, R4.reuse, R8, R28 ;  /* 0x00000008041c723c */ /* 0x042ff0000004181c */
[----:B------:R-:W-:Y:S01]  /*54b0*/  HMMA.16816.F32.BF16 R24, R4, R10, R24 ;  /* 0x0000000a0418723c */ /* 0x000fe20000041818 */
[----:B------:R-:W1:Y:S01]  /*54c0*/  LDSM.16.MT88.4 R8, [R0+0x8000] ;  /* 0x008000000008783b */ /* 0x000e620000004200 */
[----:B------:R-:W-:-:S02]  /*54d0*/  FADD.FTZ R2, R221, R2 ;  /* 0x00000002dd027221 */ /* 0x000fc40000010000 */
[----:B------:R-:W-:Y:S02]  /*54e0*/  FADD.FTZ R3, R204, R3 ;  /* 0x00000003cc037221 */ /* 0x000fe40000010000 */
[----:B------:R-:W-:Y:S02]  /*54f0*/  FADD.FTZ R2, R222, R2 ;  /* 0x00000002de027221 */ /* 0x000fe40000010000 */
[----:B------:R-:W-:Y:S02]  /*5500*/  HMMA.16816.F32.BF16 R60, R4, R22, R60 ;  /* 0x00000016043c723c */ /* 0x000fe4000004183c */
[----:B------:R-:W-:-:S06]  /*5510*/  FADD.FTZ R2, R219, R2 ;  /* 0x00000002db027221 */ /* 0x000fcc0000010000 */
[C---:B---3--:R-:W-:Y:S08]  /*5520*/  HMMA.16816.F32.BF16 R48, R4.reuse, R16, R48 ;  /* 0x000000100430723c */ /* 0x048ff00000041830 */
[C---:B------:R-:W-:Y:S08]  /*5530*/  HMMA.16816.F32.BF16 R44, R4.reuse, R18, R44 ;  /* 0x00000012042c723c */ /* 0x040ff0000004182c */
[C---:B----4-:R-:W-:Y:S08]  /*5540*/  HMMA.16816.F32.BF16 R36, R4.reuse, R12, R36 ;  /* 0x0000000c0424723c */ /* 0x050ff00000041824 */
[C---:B------:R-:W-:Y:S08]  /*5550*/  HMMA.16816.F32.BF16 R32, R4.reuse, R14, R32 ;  /* 0x0000000e0420723c */ /* 0x040ff00000041820 */
[C---:B-1----:R-:W-:Y:S01]  /*5560*/  HMMA.16816.F32.BF16 R92, R4.reuse, R8, R132 ;  /* 0x00000008045c723c */ /* 0x042fe20000041884 */
        /* <DEDUP_REMOVED lines=96> */
.L_x_2419:
[----:B---3--:R-:W-:Y:S05]  /*5b70*/  BSYNC B0 ;  /* 0x0000000000007941 */ /* 0x008fea0003800000 */
.L_x_2418:
        /* <DEDUP_REMOVED lines=25> */
.L_x_2421:
[----:B------:R-:W-:Y:S04]  /*5d10*/  DEPBAR.LE SB0, 0x2 ;  /* 0x000080800000791a */ /* 0x000fe80000000000 */
[----:B------:R-:W-:Y:S01]  /*5d20*/  WARPSYNC 0xffffffff ;  /* 0xffffffff00007948 */ /* 0x000fe20003800000 */
[----:B------:R-:W-:Y:S01]  /*5d30*/  BAR.SYNC.DEFER_BLOCKING 0x0 ;  /* 0x0000000000007b1d */ /* 0x000fe20000010000 */
[----:B------:R-:W-:Y:S01]  /*5d40*/  IMAD R205, R204, 0x9000, RZ ;  /* 0x00009000cccd7824 */ /* 0x000fe200078e02ff */
[C---:B------:R-:W-:Y:S02]  /*5d50*/  ISETP.GE.AND P5, PT, R238.reuse, 0x1, PT ;  /* 0x00000001ee00780c */ /* 0x040fe40003fa6270 */
[----:B------:R-:W-:Y:S01]  /*5d60*/  IADD3 R216, R238, -0x1, RZ ;  /* 0xffffffffeed87810 */ /* 0x000fe20007ffe0ff */
[----:B-1----:R-:W-:Y:S04]  /*5d70*/  IMAD.IADD R0, R209, 0x1, R205 ;  /* 0x00000001d1007824 */ /* 0x002fe800078e02cd */
[----:B------:R-:W-:Y:S06]  /*5d80*/  IMAD.IADD R200, R208, 0x1, R0 ;  /* 0x00000001d0c87824 */ /* 0x000fec00078e0200 */
[----:B------:R-:W-:Y:S01]  /*5d90*/  @P5 IMAD.WIDE.U32 R202, R216, c[0x0][0x208], RZ ;  /* 0x00008200d8ca5a25 */ /* 0x000fe200078e00ff */
[----:B------:R-:W1:Y:S08]  /*5da0*/  LDSM.16.M88.4 R8, [R0] ;  /* 0x000000000008783b */ /* 0x000e700000000200 */
[----:B------:R-:W2:Y:S08]  /*5db0*/  LDSM.16.M88.4 R16, [R0+0x800] ;  /* 0x000800000010783b */ /* 0x000eb00000000200 */
[----:B------:R-:W3:Y:S08]  /*5dc0*/  LDSM.16.M88.4 R24, [R0+0x1000] ;  /* 0x001000000018783b */ /* 0x000ef00000000200 */
[----:B------:R-:W4:Y:S06]  /*5dd0*/  LDL.64 R218, [R1+0x38] ;  /* 0x0000380001da7983 */ /* 0x000f2c0000100a00 */
[----:B------:R-:W5:Y:S08]  /*5de0*/  LDSM.16.M88.4 R32, [R0+0x1800] ;  /* 0x001800000020783b */ /* 0x000f700000000200 */
[----:B------:R-:W4:Y:S01]  /*5df0*/  LDL R215, [R1+0x48] ;  /* 0x0000480001d77983 */ /* 0x000f220000100800 */
[C---:B-1----:R-:W-:Y:S03]  /*5e00*/  HMMA.16816.F32.BF16 R4, R152.reuse, R8, RZ ;  /* 0x000000089804723c */ /* 0x042fe600000418ff */
[----:B------:R-:W1:Y:S05]  /*5e10*/  LDSM.16.M88.4 R40, [R0+0x2000] ;  /* 0x002000000028783b */ /* 0x000e6a0000000200 */
[C---:B------:R-:W-:Y:S03]  /*5e20*/  HMMA.16816.F32.BF16 R8, R152.reuse, R10, RZ ;  /* 0x0000000a9808723c */ /* 0x040fe600000418ff */
[----:B------:R-:W4:Y:S04]  /*5e30*/  LDL R201, [R1+0x2c] ;  /* 0x00002c0001c97983 */ /* 0x000f280000100800 */
[----:B------:R-:W1:Y:S01]  /*5e40*/  LDSM.16.M88.4 R48, [R0+0x2800] ;  /* 0x002800000030783b */ /* 0x000e620000000200 */
[C---:B--2---:R-:W-:Y:S07]  /*5e50*/  HMMA.16816.F32.BF16 R12, R152.reuse, R16, RZ ;  /* 0x00000010980c723c */ /* 0x044fee00000418ff */
        /* <DEDUP_REMOVED lines=33> */
[----:B------:R-:W-:Y:S01]  /*6070*/  @P5 SHF.R.S32.HI R144, RZ, 0x1f, R216 ;  /* 0x0000001fff905819 */ /* 0x000fe200000114d8 */
[----:B------:R-:W-:Y:S04]  /*6080*/  HMMA.16816.F32.BF16 R48, R156, R146, R48 ;  /* 0x000000929c30723c */ /* 0x000fe80000041830 */
[----:B------:R-:W-:Y:S03]  /*6090*/  @P5 IMAD R144, R144, c[0x0][0x208], RZ ;  /* 0x0000820090905a24 */ /* 0x000fe600078e02ff */
[----:B------:R-:W-:Y:S01]  /*60a0*/  @P5 MOV R147, R215 ;  /* 0x000000d700935202 */ /* 0x000fe20000000f00 */
[----:B------:R-:W-:Y:S02]  /*60b0*/  @P5 IMAD R144, R216, c[0x0][0x20c], R144 ;  /* 0x00008300d8905a24 */ /* 0x000fe400078e0290 */
[----:B------:R-:W2:Y:S02]  /*60c0*/  LDL R216, [R1+0x58] ;  /* 0x0000580001d87983 */ /* 0x000ea40000100800 */
[----:B------:R-:W-:Y:S01]  /*60d0*/  @P5 IMAD.MOV.U32 R146, RZ, RZ, R218 ;  /* 0x000000ffff925224 */ /* 0x000fe200078e00da */
[----:B------:R-:W-:Y:S01]  /*60e0*/  @P5 IADD3 R144, R203, R144, RZ ;  /* 0x00000090cb905210 */ /* 0x000fe20007ffe0ff */
[----:B------:R-:W-:Y:S01]  /*60f0*/  @P5 IMAD R215, R221, 0x9000, R201 ;  /* 0x00009000ddd75824 */ /* 0x000fe200078e02c9 */
[----:B------:R-:W3:Y:S01]  /*6100*/  LDL R218, [R1+0x24] ;  /* 0x0000240001da7983 */ /* 0x000ee20000100800 */
[----:B------:R-:W-:Y:S01]  /*6110*/  @P5 IMAD.WIDE.U32 R146, R202, 0x60, R146 ;  /* 0x00000060ca925825 */ /* 0x000fe200078e0092 */
[----:B------:R-:W-:Y:S03]  /*6120*/  @P5 MOV R202, c[0x0][0x208] ;  /* 0x0000820000ca5a02 */ /* 0x000fe60000000f00 */
[----:B------:R-:W-:Y:S01]  /*6130*/  @P5 IMAD R145, R144, 0x60, RZ ;  /* 0x0000006090915824 */ /* 0x000fe200078e02ff */
[----:B------:R-:W-:Y:S01]  /*6140*/  @P5 LEA R144, P4, R146, c[0x0][0x1f8], 0x1 ;  /* 0x00007e0092905a11 */ /* 0x000fe200078808ff */
[----:B------:R-:W-:Y:S02]  /*6150*/  IMAD.IADD R201, R206, 0x1, R0 ;  /* 0x00000001cec97824 */ /* 0x000fe400078e0200 */
[----:B------:R-:W-:Y:S05]  /*6160*/  @P5 IMAD.IADD R145, R147, 0x1, R145 ;  /* 0x0000000193915824 */ /* 0x000fea00078e0291 */
        /* <DEDUP_REMOVED lines=10> */
[----:B-1----:R-:W-:Y:S05]  /*6210*/  @P5 IADD3 R144, P4, R202, R144, RZ ;  /* 0x00000090ca905210 */ /* 0x002fea0007f9e0ff */
        /* <DEDUP_REMOVED lines=11> */
[----:B----4-:R-:W-:Y:S02]  /*62d0*/  IADD3 R203, R206, R200, RZ ;  /* 0x000000c8cecb7210 */ /* 0x010fe40007ffe0ff */
        /* <DEDUP_REMOVED lines=123> */
[----:B------:R1:W4:Y:S08]  /*6a90*/  LDSM.16.M88.4 R144, [R0+0x8800] ;  /* 0x008800000090783b */ /* 0x0003300000000200 */
[----:B-1----:R1:W3:Y:S01]  /*6aa0*/  LDL R0, [R1+0x30] ;  /* 0x0000300001007983 */ /* 0x0022e20000100800 */
[C---:B----4-:R-:W-:Y:S08]  /*6ab0*/  HMMA.16816.F32.BF16 R44, R184.reuse, R144, R44 ;  /* 0x00000090b82c723c */ /* 0x050ff0000004182c */
[----:B------:R-:W-:Y:S01]  /*6ac0*/  HMMA.16816.F32.BF16 R48, R184, R146, R48 ;  /* 0x00000092b830723c */ /* 0x000fe20000041830 */
[----:B------:R-:W4:Y:S07]  /*6ad0*/  LDSM.16.M88.4 R144, [R200+0x6000] ;  /* 0x00600000c890783b */ /* 0x000f2e0000000200 */
[C---:B----4-:R-:W-:Y:S08]  /*6ae0*/  HMMA.16816.F32.BF16 R4, R188.reuse, R144, R4 ;  /* 0x00000090bc04723c */ /* 0x050ff00000041804 */
[C---:B------:R-:W-:Y:S01]  /*6af0*/  HMMA.16816.F32.BF16 R8, R188.reuse, R146, R8 ;  /* 0x00000092bc08723c */ /* 0x040fe20000041808 */
        /* <DEDUP_REMOVED lines=12> */
[----:B------:R-:W4:Y:S03]  /*6bc0*/  LDSM.16.M88.4 R144, [R200+0x8800] ;  /* 0x00880000c890783b */ /* 0x000f260000000200 */
[----:B---3--:R-:W-:Y:S04]  /*6bd0*/  @P2 IMAD.MOV.U32 R0, RZ, RZ, R218 ;  /* 0x000000ffff002224 */ /* 0x008fe800078e00da */
[C---:B----4-:R-:W-:Y:S08]  /*6be0*/  HMMA.16816.F32.BF16 R44, R188.reuse, R144, R44 ;  /* 0x00000090bc2c723c */ /* 0x050ff0000004182c */
[----:B------:R-:W-:Y:S01]  /*6bf0*/  HMMA.16816.F32.BF16 R48, R188, R146, R48 ;  /* 0x00000092bc30723c */ /* 0x000fe20000041830 */
[----:B------:R-:W3:Y:S07]  /*6c00*/  LDSM.16.M88.4 R144, [R201+0x6000] ;  /* 0x00600000c990783b */ /* 0x000eee0000000200 */
        /* <DEDUP_REMOVED lines=29> */
[----:B------:R-:W3:Y:S08]  /*6de0*/  LDSM.16.M88.4 R144, [R202+0x8000] ;  /* 0x00800000ca90783b */ /* 0x000ef00000000200 */
[----:B------:R-:W4:Y:S01]  /*6df0*/  LDSM.16.M88.4 R200, [R202+0x8800] ;  /* 0x00880000cac8783b */ /* 0x000f220000000200 */
[----:B------:R-:W-:Y:S07]  /*6e00*/  DEPBAR.LE SB0, 0x2 ;  /* 0x000080800000791a */ /* 0x000fee0000000000 */
[----:B------:R-:W-:Y:S01]  /*6e10*/  BAR.SYNC.DEFER_BLOCKING 0x0 ;  /* 0x0000000000007b1d */ /* 0x000fe20000010000 */
[C---:B---3--:R-:W-:Y:S07]  /*6e20*/  HMMA.16816.F32.BF16 R36, R196.reuse, R144, R36 ;  /* 0x00000090c424723c */ /* 0x048fee0000041824 */
[----:B------:R-:W-:Y:S01]  /*6e30*/  SHFL.IDX PT, R145, R0, 0x1, 0x1c1f ;  /* 0x003c1f0000917f89 */ /* 0x000fe200000e0000 */
[----:B------:R-:W-:Y:S01]  /*6e40*/  IMAD R144, R238, -0x60, RZ ;  /* 0xffffffa0ee907824 */ /* 0x000fe200078e02ff */
[C---:B------:R-:W-:Y:S06]  /*6e50*/  HMMA.16816.F32.BF16 R40, R196.reuse, R146, R40 ;  /* 0x00000092c428723c */ /* 0x040fec0000041828 */
[----:B------:R-:W3:Y:S01]  /*6e60*/  SHFL.IDX PT, R146, R0, RZ, 0x1c1f ;  /* 0x001c1fff00927589 */ /* 0x000ee200000e0000 */
[----:B--2---:R-:W-:Y:S01]  /*6e70*/  IADD3 R144, -R216, 0x1, R144 ;  /* 0x00000001d8907810 */ /* 0x004fe20007ffe190 */
[C---:B----4-:R-:W-:Y:S04]  /*6e80*/  HMMA.16816.F32.BF16 R44, R196.reuse, R200, R44 ;  /* 0x000000c8c42c723c */ /* 0x050fe8000004182c */
[----:B------:R-:W-:Y:S04]  /*6e90*/  IADD3 R144, R144, c[0x0][0x1d0], RZ ;  /* 0x0000740090907a10 */ /* 0x000fe80007ffe0ff */
[----:B------:R-:W-:Y:S04]  /*6ea0*/  HMMA.16816.F32.BF16 R48, R196, R202, R48 ;  /* 0x000000cac430723c */ /* 0x000fe80000041830 */
[----:B------:R-:W-:Y:S04]  /*6eb0*/  IADD3 R144, R144, -c[0x0][0x168], RZ ;  /* 0x80005a0090907a10 */ /* 0x000fe80007ffe0ff */
[C---:B---3--:R-:W-:Y:S01]  /*6ec0*/  IADD3 R0, R144.reuse, R146, RZ ;  /* 0x0000009290007210 */ /* 0x048fe20007ffe0ff */
[----:B------:R-:W-:Y:S03]  /*6ed0*/  IMAD.IADD R144, R144, 0x1, R145 ;  /* 0x0000000190907824 */ /* 0x000fe600078e0291 */
[C---:B------:R-:W-:Y:S02]  /*6ee0*/  ISETP.GT.AND P4, PT, R0.reuse, RZ, PT ;  /* 0x000000ff0000720c */ /* 0x040fe40003f84270 */
[----:B------:R-:W-:Y:S02]  /*6ef0*/  ISETP.GT.AND P3, PT, R0, 0x1, PT ;  /* 0x000000010000780c */ /* 0x000fe40003f64270 */
[----:B------:R-:W-:Y:S02]  /*6f00*/  ISETP.GT.AND P1, PT, R144, RZ, PT ;  /* 0x000000ff9000720c */ /* 0x000fe40003f24270 */
[----:B------:R-:W-:Y:S02]  /*6f10*/  FSEL R4, R4, -INF , P4 ;  /* 0xff80000004047808 */ /* 0x000fe40002000000 */
[----:B------:R-:W-:Y:S02]  /*6f20*/  FSEL R6, R6, -INF , P1 ;  /* 0xff80000006067808 */ /* 0x000fe40000800000 */
[----:B------:R-:W-:Y:S02]  /*6f30*/  ISETP.GT.AND P1, PT, R144, 0x8, PT ;  /* 0x000000089000780c */ /* 0x000fe40003f24270 */
[----:B------:R-:W-:Y:S02]  /*6f40*/  FSEL R5, R5, -INF , P3 ;  /* 0xff80000005057808 */ /* 0x000fe40001800000 */
[----:B------:R-:W-:Y:S02]  /*6f50*/  FSEL R215, R10, -INF , P1 ;  /* 0xff8000000ad77808 */ /* 0x000fe40000800000 */
[----:B------:R-:W-:Y:S02]  /*6f60*/  FMNMX.FTZ R10, R4, R2, !PT ;  /* 0x00000002040a7209 */ /* 0x000fe40007810000 */
[----:B------:R-:W-:Y:S02]  /*6f70*/  ISETP.GT.AND P4, PT, R0, 0x8, PT ;  /* 0x000000080000780c */ /* 0x000fe40003f84270 */
[----:B------:R-:W-:Y:S02]  /*6f80*/  ISETP.GT.AND P0, PT, R144, 0x1, PT ;  /* 0x000000019000780c */ /* 0x000fe40003f04270 */
[----:B------:R-:W-:Y:S02]  /*6f90*/  ISETP.GT.AND P3, PT, R0, 0x9, PT ;  /* 0x000000090000780c */ /* 0x000fe40003f64270 */
[----:B------:R-:W-:Y:S02]  /*6fa0*/  FSEL R7, R7, -INF , P0 ;  /* 0xff80000007077808 */ /* 0x000fe40000000000 */
[----:B------:R-:W-:Y:S02]  /*6fb0*/  ISETP.GT.AND P0, PT, R144, 0x9, PT ;  /* 0x000000099000780c */ /* 0x000fe40003f04270 */
[----:B------:R-:W-:Y:S02]  /*6fc0*/  FSEL R8, R8, -INF , P4 ;  /* 0xff80000008087808 */ /* 0x000fe40002000000 */
        /* <DEDUP_REMOVED lines=12> */
[----:B------:R-:W-:Y:S02]  /*7090*/  FMNMX.FTZ R10, R218, R10, !PT ;  /* 0x0000000ada0a7209 */ /* 0x000fe40007810000 */
[----:B------:R-:W-:Y:S02]  /*70a0*/  ISETP.GT.AND P1, PT, R144, 0x10, PT ;  /* 0x000000109000780c */ /* 0x000fe40003f24270 */
[----:B------:R-:W-:Y:S02]  /*70b0*/  ISETP.GT.AND P4, PT, R0, 0x18, PT ;  /* 0x000000180000780c */ /* 0x000fe40003f84270 */
[----:B------:R-:W-:Y:S02]  /*70c0*/  FSEL R220, R14, -INF , P1 ;  /* 0xff8000000edc7808 */ /* 0x000fe40000800000 */
[----:B------:R-:W-:Y:S02]  /*70d0*/  ISETP.GT.AND P3, PT, R0, 0x19, PT ;  /* 0x000000190000780c */ /* 0x000fe40003f64270 */
[----:B------:R-:W-:Y:S02]  /*70e0*/  FSEL R224, R16, -INF , P4 ;  /* 0xff80000010e07808 */ /* 0x000fe40002000000 */
[----:B------:R-:W-:Y:S02]  /*70f0*/  ISETP.GT.AND P0, PT, R144, 0x11, PT ;  /* 0x000000119000780c */ /* 0x000fe40003f04270 */
[----:B------:R-:W-:Y:S02]  /*7100*/  FMNMX.FTZ R11, R216, R11, !PT ;  /* 0x0000000bd80b7209 */ /* 0x000fe40007810000 */
[----:B------:R-:W-:Y:S02]  /*7110*/  FMNMX.FTZ R10, R219, R10, !PT ;  /* 0x0000000adb0a7209 */ /* 0x000fe40007810000 */
[----:B------:R-:W-:Y:S02]  /*7120*/  MOV R14, R221 ;  /* 0x000000dd000e7202 */ /* 0x000fe40000000f00 */
[----:B------:R-:W-:Y:S02]  /*7130*/  FSEL R223, R17, -INF , P3 ;  /* 0xff80000011df7808 */ /* 0x000fe40001800000 */
[----:B------:R-:W-:Y:S01]  /*7140*/  FSEL R221, R15, -INF , P0 ;  /* 0xff8000000fdd7808 */ /* 0x000fe20000000000 */
[----:B------:R-:W-:Y:S01]  /*7150*/  IMAD.MOV.U32 R15, RZ, RZ, R226 ;  /* 0x000000ffff0f7224 */ /* 0x000fe200078e00e2 */
[----:B------:R-:W-:Y:S02]  /*7160*/  ISETP.GT.AND P1, PT, R144, 0x18, PT ;  /* 0x000000189000780c */ /* 0x000fe40003f24270 */
[----:B------:R-:W-:Y:S02]  /*7170*/  FMNMX.FTZ R10, R224, R10, !PT ;  /* 0x0000000ae00a7209 */ /* 0x000fe40007810000 */
[----:B------:R-:W-:Y:S02]  /*7180*/  ISETP.GT.AND P4, PT, R0, 0x20, PT ;  /* 0x000000200000780c */ /* 0x000fe40003f84270 */
[----:B------:R-:W-:Y:S02]  /*7190*/  FMNMX.FTZ R11, R220, R11, !PT ;  /* 0x0000000bdc0b7209 */ /* 0x000fe40007810000 */
[----:B------:R-:W-:Y:S02]  /*71a0*/  FMNMX.FTZ R10, R223, R10, !PT ;  /* 0x0000000adf0a7209 */ /* 0x000fe40007810000 */
[----:B------:R-:W-:Y:S01]  /*71b0*/  FSEL R222, R18, -INF , P1 ;  /* 0xff80000012de7808 */ /* 0x000fe20000800000 */
[----:B------:R-:W-:Y:S01]  /*71c0*/  IMAD.MOV.U32 R18, RZ, RZ, R228 ;  /* 0x000000ffff127224 */ /* 0x000fe200078e00e4 */
[----:B------:R-:W-:Y:S02]  /*71d0*/  ISETP.GT.AND P0, PT, R144, 0x19, PT ;  /* 0x000000199000780c */ /* 0x000fe40003f04270 */
[----:B------:R-:W-:Y:S02]  /*71e0*/  ISETP.GT.AND P3, PT, R0, 0x21, PT ;  /* 0x000000210000780c */ /* 0x000fe40003f64270 */
[----:B------:R-:W-:Y:S02]  /*71f0*/  FMNMX.FTZ R11, R221, R11, !PT ;  /* 0x0000000bdd0b7209 */ /* 0x000fe40007810000 */
[----:B------:R-:W-:Y:S02]  /*7200*/  FSEL R232, R20, -INF , P4 ;  /* 0xff80000014e87808 */ /* 0x000fe40002000000 */
[----:B------:R-:W-:Y:S02]  /*7210*/  FSEL R225, R19, -INF , P0 ;  /* 0xff80000013e17808 */ /* 0x000fe40000000000 */
[----:B------:R-:W-:Y:S02]  /*7220*/  ISETP.GT.AND P1, PT, R144, 0x20, PT ;  /* 0x000000209000780c */ /* 0x000fe40003f24270 */
[----:B------:R-:W-:Y:S02]  /*7230*/  FSEL R233, R21, -INF , P3 ;  /* 0xff80000015e97808 */ /* 0x000fe40001800000 */
[----:B------:R-:W-:Y:S02]  /*7240*/  FMNMX.FTZ R11, R222, R11, !PT ;  /* 0x0000000bde0b7209 */ /* 0x000fe40007810000 */
[----:B------:R-:W-:Y:S02]  /*7250*/  ISETP.GT.AND P4, PT, R0, 0x28, PT ;  /* 0x000000280000780c */ /* 0x000fe40003f84270 */
[----:B------:R-:W-:Y:S02]  /*7260*/  FMNMX.FTZ R10, R232, R10, !PT ;  /* 0x0000000ae80a7209 */ /* 0x000fe40007810000 */
[----:B------:R-:W-:Y:S02]  /*7270*/  FSEL R234, R22, -INF , P1 ;  /* 0xff80000016ea7808 */ /* 0x000fe40000800000 */
[----:B------:R-:W-:Y:S01]  /*7280*/  FSEL R237, R24, -INF , P4 ;  /* 0xff80000018ed7808 */ /* 0x000fe20002000000 */
[----:B------:R-:W2:Y:S01]  /*7290*/  LDL.LU R22, [R1+0x4] ;  /* 0x0000040001167983 */ /* 0x000ea20000300800 */
[----:B------:R-:W-:Y:S02]  /*72a0*/  FMNMX.FTZ R11, R225, R11, !PT ;  /* 0x0000000be10b7209 */ /* 0x000fe40007810000 */
[----:B------:R-:W-:Y:S02]  /*72b0*/  FMNMX.FTZ R10, R233, R10, !PT ;  /* 0x0000000ae90a7209 */ /* 0x000fe40007810000 */
[----:B------:R-:W-:Y:S02]  /*72c0*/  ISETP.GT.AND P0, PT, R144, 0x21, PT ;  /* 0x000000219000780c */ /* 0x000fe40003f04270 */
[----:B------:R-:W-:Y:S02]  /*72d0*/  ISETP.GT.AND P3, PT, R0, 0x29, PT ;  /* 0x000000290000780c */ /* 0x000fe40003f64270 */
[----:B------:R-:W-:Y:S02]  /*72e0*/  FSEL R235, R23, -INF , P0 ;  /* 0xff80000017eb7808 */ /* 0x000fe40000000000 */
[----:B------:R-:W-:Y:S02]  /*72f0*/  FSEL R240, R25, -INF , P3 ;  /* 0xff80000019f07808 */ /* 0x000fe40001800000 */
[----:B------:R-:W-:Y:S02]  /*7300*/  FMNMX.FTZ R10, R237, R10, !PT ;  /* 0x0000000aed0a7209 */ /* 0x000fe40007810000 */
[----:B------:R-:W-:Y:S02]  /*7310*/  ISETP.GT.AND P1, PT, R144, 0x28, PT ;  /* 0x000000289000780c */ /* 0x000fe40003f24270 */
[----:B------:R-:W-:Y:S02]  /*7320*/  ISETP.GT.AND P4, PT, R0, 0x30, PT ;  /* 0x000000300000780c */ /* 0x000fe40003f84270 */
[----:B------:R-:W-:Y:S02]  /*7330*/  FMNMX.FTZ R11, R234, R11, !PT ;  /* 0x0000000bea0b7209 */ /* 0x000fe40007810000 */
[----:B------:R-:W-:Y:S02]  /*7340*/  ISETP.GT.AND P0, PT, R144, 0x29, PT ;  /* 0x000000299000780c */ /* 0x000fe40003f04270 */
[----:B------:R-:W-:Y:S02]  /*7350*/  FSEL R241, R26, -INF , P1 ;  /* 0xff8000001af17808 */ /* 0x000fe40000800000 */
[----:B------:R-:W-:Y:S02]  /*7360*/  FSEL R245, R28, -INF , P4 ;  /* 0xff8000001cf57808 */ /* 0x000fe40002000000 */
[----:B------:R-:W-:Y:S02]  /*7370*/  FMNMX.FTZ R11, R235, R11, !PT ;  /* 0x0000000beb0b7209 */ /* 0x000fe40007810000 */
[----:B------:R-:W-:Y:S02]  /*7380*/  FMNMX.FTZ R10, R240, R10, !PT ;  /* 0x0000000af00a7209 */ /* 0x000fe40007810000 */
[----:B------:R-:W-:Y:S02]  /*7390*/  FSEL R246, R27, -INF , P0 ;  /* 0xff8000001bf67808 */ /* 0x000fe40000000000 */
[----:B------:R-:W-:Y:S02]  /*73a0*/  ISETP.GT.AND P3, PT, R0, 0x31, PT ;  /* 0x000000310000780c */ /* 0x000fe40003f64270 */
[C---:B------:R-:W-:Y:S02]  /*73b0*/  ISETP.GT.AND P1, PT, R144.reuse, 0x30, PT ;  /* 0x000000309000780c */ /* 0x040fe40003f24270 */
[----:B------:R-:W-:Y:S02]  /*73c0*/  ISETP.GT.AND P0, PT, R144, 0x31, PT ;  /* 0x000000319000780c */ /* 0x000fe40003f04270 */
[----:B------:R-:W-:Y:S02]  /*73d0*/  FSEL R244, R29, -INF , P3 ;  /* 0xff8000001df47808 */ /* 0x000fe40001800000 */
[C---:B------:R-:W-:Y:S02]  /*73e0*/  ISETP.GT.AND P3, PT, R0.reuse, 0x39, PT ;  /* 0x000000390000780c */ /* 0x040fe40003f64270 */
[----:B------:R-:W-:Y:S02]  /*73f0*/  ISETP.GT.AND P4, PT, R0, 0x38, PT ;  /* 0x000000380000780c */ /* 0x000fe40003f84270 */
[----:B------:R-:W-:Y:S02]  /*7400*/  FMNMX.FTZ R10, R245, R10, !PT ;  /* 0x0000000af50a7209 */ /* 0x000fe40007810000 */
[----:B------:R-:W-:Y:S02]  /*7410*/  FMNMX.FTZ R11, R241, R11, !PT ;  /* 0x0000000bf10b7209 */ /* 0x000fe40007810000 */
[----:B------:R-:W-:Y:S02]  /*7420*/  FSEL R30, R30, -INF , P1 ;  /* 0xff8000001e1e7808 */ /* 0x000fe40000800000 */
[----:B------:R-:W-:Y:S02]  /*7430*/  FSEL R12, R31, -INF , P0 ;  /* 0xff8000001f0c7808 */ /* 0x000fe40000000000 */
[C---:B------:R-:W-:Y:S02]  /*7440*/  ISETP.GT.AND P1, PT, R144.reuse, 0x38, PT ;  /* 0x000000389000780c */ /* 0x040fe40003f24270 */
[----:B------:R-:W-:Y:S02]  /*7450*/  ISETP.GT.AND P0, PT, R144, 0x39, PT ;  /* 0x000000399000780c */ /* 0x000fe40003f04270 */
[----:B------:R-:W-:Y:S02]  /*7460*/  FSEL R243, R32, -INF , P4 ;  /* 0xff80000020f37808 */ /* 0x000fe40002000000 */
[----:B------:R-:W-:Y:S02]  /*7470*/  FSEL R242, R33, -INF , P3 ;  /* 0xff80000021f27808 */ /* 0x000fe40001800000 */
[----:B------:R-:W-:Y:S02]  /*7480*/  ISETP.GT.AND P4, PT, R0, 0x40, PT ;  /* 0x000000400000780c */ /* 0x000fe40003f84270 */
[----:B------:R-:W-:Y:S02]  /*7490*/  FSEL R13, R34, -INF , P1 ;  /* 0xff800000220d7808 */ /* 0x000fe40000800000 */
[----:B------:R-:W-:Y:S02]  /*74a0*/  FSEL R16, R35, -INF , P0 ;  /* 0xff80000023107808 */ /* 0x000fe40000000000 */
[----:B------:R-:W-:Y:S02]  /*74b0*/  FMNMX.FTZ R10, R244, R10, !PT ;  /* 0x0000000af40a7209 */ /* 0x000fe40007810000 */
[----:B------:R-:W-:Y:S02]  /*74c0*/  ISETP.GT.AND P3, PT, R0, 0x41, PT ;  /* 0x000000410000780c */ /* 0x000fe40003f64270 */
[----:B------:R-:W-:Y:S02]  /*74d0*/  FMNMX.FTZ R11, R246, R11, !PT ;  /* 0x0000000bf60b7209 */ /* 0x000fe40007810000 */
[C---:B------:R-:W-:Y:S02]  /*74e0*/  ISETP.GT.AND P1, PT, R144.reuse, 0x40, PT ;  /* 0x000000409000780c */ /* 0x040fe40003f24270 */
[----:B------:R-:W-:Y:S02]  /*74f0*/  ISETP.GT.AND P0, PT, R144, 0x41, PT ;  /* 0x000000419000780c */ /* 0x000fe40003f04270 */
[----:B------:R-:W-:Y:S02]  /*7500*/  FSEL R239, R36, -INF , P4 ;  /* 0xff80000024ef7808 */ /* 0x000fe40002000000 */
[----:B------:R-:W-:Y:S02]  /*7510*/  FMNMX.FTZ R10, R243, R10, !PT ;  /* 0x0000000af30a7209 */ /* 0x000fe40007810000 */
[----:B------:R-:W-:Y:S02]  /*7520*/  FSEL R236, R37, -INF , P3 ;  /* 0xff80000025ec7808 */ /* 0x000fe40001800000 */
[C---:B------:R-:W-:Y:S02]  /*7530*/  ISETP.GT.AND P6, PT, R0.reuse, 0x50, PT ;  /* 0x000000500000780c */ /* 0x040fe40003fc4270 */
[C---:B------:R-:W-:Y:S02]  /*7540*/  ISETP.GT.AND P5, PT, R0.reuse, 0x51, PT ;  /* 0x000000510000780c */ /* 0x040fe40003fa4270 */
[----:B------:R-:W-:Y:S02]  /*7550*/  ISETP.GT.AND P3, PT, R0, 0x59, PT ;  /* 0x000000590000780c */ /* 0x000fe40003f64270 */
[----:B------:R-:W-:Y:S02]  /*7560*/  FSEL R17, R38, -INF , P1 ;  /* 0xff80000026117808 */ /* 0x000fe40000800000 */
[C---:B------:R-:W-:Y:S02]  /*7570*/  ISETP.GT.AND P4, PT, R0.reuse, 0x58, PT ;  /* 0x000000580000780c */ /* 0x040fe40003f84270 */
[----:B------:R-:W-:Y:S02]  /*7580*/  FSEL R20, R39, -INF , P0 ;  /* 0xff80000027147808 */ /* 0x000fe40000000000 */
[C---:B------:R-:W-:Y:S02]  /*7590*/  ISETP.GT.AND P1, PT, R0.reuse, 0x48, PT ;  /* 0x000000480000780c */ /* 0x040fe40003f24270 */
[----:B------:R-:W-:Y:S02]  /*75a0*/  ISETP.GT.AND P0, PT, R0, 0x49, PT ;  /* 0x000000490000780c */ /* 0x000fe40003f04270 */
[----:B------:R-:W-:Y:S02]  /*75b0*/  FMNMX.FTZ R0, R30, R11, !PT ;  /* 0x0000000b1e007209 */ /* 0x000fe40007810000 */
[----:B------:R-:W-:Y:S02]  /*75c0*/  FMNMX.FTZ R145, R242, R10, !PT ;  /* 0x0000000af2917209 */ /* 0x000fe40007810000 */
[----:B------:R-:W-:Y:S02]  /*75d0*/  FMNMX.FTZ R0, R12, R0, !PT ;  /* 0x000000000c007209 */ /* 0x000fe40007810000 */
[----:B------:R-:W-:Y:S02]  /*75e0*/  FMNMX.FTZ R145, R239, R145, !PT ;  /* 0x00000091ef917209 */ /* 0x000fe40007810000 */
[----:B------:R-:W-:Y:S02]  /*75f0*/  FMNMX.FTZ R0, R13, R0, !PT ;  /* 0x000000000d007209 */ /* 0x000fe40007810000 */
[----:B------:R-:W-:Y:S02]  /*7600*/  FSEL R231, R40, -INF , P1 ;  /* 0xff80000028e77808 */ /* 0x000fe40000800000 */
[----:B------:R-:W-:Y:S02]  /*7610*/  FMNMX.FTZ R0, R16, R0, !PT ;  /* 0x0000000010007209 */ /* 0x000fe40007810000 */
[----:B------:R-:W-:Y:S02]  /*7620*/  FMNMX.FTZ R145, R236, R145, !PT ;  /* 0x00000091ec917209 */ /* 0x000fe40007810000 */
[----:B------:R-:W-:Y:S02]  /*7630*/  ISETP.GT.AND P1, PT, R144, 0x48, PT ;  /* 0x000000489000780c */ /* 0x000fe40003f24270 */
[----:B------:R-:W-:Y:S02]  /*7640*/  FSEL R230, R41, -INF , P0 ;  /* 0xff80000029e67808 */ /* 0x000fe40000000000 */
[----:B------:R-:W-:Y:S02]  /*7650*/  FMNMX.FTZ R0, R17, R0, !PT ;  /* 0x0000000011007209 */ /* 0x000fe40007810000 */
[----:B------:R-:W-:Y:S02]  /*7660*/  FMNMX.FTZ R145, R231, R145, !PT ;  /* 0x00000091e7917209 */ /* 0x000fe40007810000 */
[----:B------:R-:W-:Y:S02]  /*7670*/  FSEL R252, R42, -INF , P1 ;  /* 0xff8000002afc7808 */ /* 0x000fe40000800000 */
[----:B------:R-:W-:Y:S02]  /*7680*/  FMNMX.FTZ R0, R20, R0, !PT ;  /* 0x0000000014007209 */ /* 0x000fe40007810000 */
[----:B------:R-:W-:Y:S02]  /*7690*/  FMNMX.FTZ R145, R230, R145, !PT ;  /* 0x00000091e6917209 */ /* 0x000fe40007810000 */
[----:B------:R-:W-:Y:S02]  /*76a0*/  MOV R19, R229 ;  /* 0x000000e500137202 */ /* 0x000fe40000000f00 */
[----:B------:R-:W-:Y:S02]  /*76b0*/  FSEL R229, R44, -INF , P6 ;  /* 0xff8000002ce57808 */ /* 0x000fe40003000000 */
        /* <DEDUP_REMOVED lines=8> */
[----:B------:R-:W-:Y:S02]  /*7740*/  FSEL R250, R46, -INF , P1 ;  /* 0xff8000002efa7808 */ /* 0x000fe40000800000 */
[C---:B------:R-:W-:Y:S02]  /*7750*/  ISETP.GT.AND P0, PT, R144.reuse, 0x51, PT ;  /* 0x000000519000780c */ /* 0x040fe40003f04270 */
[----:B------:R-:W-:Y:S02]  /*7760*/  FMNMX.FTZ R0, R251, R0, !PT ;  /* 0x00000000fb007209 */ /* 0x000fe40007810000 */
[----:B------:R-:W-:Y:S02]  /*7770*/  FSEL R226, R49, -INF , P3 ;  /* 0xff80000031e27808 */ /* 0x000fe40001800000 */
[----:B------:R-:W-:Y:S02]  /*7780*/  FSEL R249, R47, -INF , P0 ;  /* 0xff8000002ff97808 */ /* 0x000fe40000000000 */
[----:B------:R-:W-:Y:S02]  /*7790*/  ISETP.GT.AND P0, PT, R144, 0x58, PT ;  /* 0x000000589000780c */ /* 0x000fe40003f04270 */
[----:B------:R-:W-:Y:S02]  /*77a0*/  FMNMX.FTZ R145, R227, R145, !PT ;  /* 0x00000091e3917209 */ /* 0x000fe40007810000 */
[----:B------:R-:W-:Y:S02]  /*77b0*/  FMNMX.FTZ R0, R250, R0, !PT ;  /* 0x00000000fa007209 */ /* 0x000fe40007810000 */
[----:B------:R-:W-:Y:S02]  /*77c0*/  FMNMX.FTZ R145, R226, R145, !PT ;  /* 0x00000091e2917209 */ /* 0x000fe40007810000 */
[----:B------:R-:W-:Y:S02]  /*77d0*/  ISETP.GT.AND P1, PT, R144, 0x59, PT ;  /* 0x000000599000780c */ /* 0x000fe40003f24270 */
[----:B------:R-:W-:Y:S01]  /*77e0*/  FSEL R248, R50, -INF , P0 ;  /* 0xff80000032f87808 */ /* 0x000fe20000000000 */
[----:B------:R-:W3:Y:S01]  /*77f0*/  SHFL.BFLY PT, R11, R145, 0x2, 0x1f ;  /* 0x0c401f00910b7f89 */ /* 0x000ee200000e0000 */
[----:B------:R-:W-:Y:S02]  /*7800*/  FMNMX.FTZ R0, R249, R0, !PT ;  /* 0x00000000f9007209 */ /* 0x000fe40007810000 */
[----:B------:R-:W-:Y:S02]  /*7810*/  FSEL R247, R51, -INF , P1 ;  /* 0xff80000033f77808 */ /* 0x000fe40000800000 */
[----:B------:R-:W-:Y:S02]  /*7820*/  FMNMX.FTZ R0, R248, R0, !PT ;  /* 0x00000000f8007209 */ /* 0x000fe40007810000 */
[----:B------:R-:W-:Y:S02]  /*7830*/  MOV R21, R217 ;  /* 0x000000d900157202 */ /* 0x000fe40000000f00 */
[----:B------:R-:W-:Y:S02]  /*7840*/  FMNMX.FTZ R0, R247, R0, !PT ;  /* 0x00000000f7007209 */ /* 0x000fe40007810000 */
[----:B------:R-:W-:Y:S03]  /*7850*/  ISETP.GE.AND P6, PT, R238, 0x2, PT ;  /* 0x00000002ee00780c */ /* 0x000fe60003fc6270 */
[----:B------:R-:W4:Y:S01]  /*7860*/  SHFL.BFLY PT, R10, R0, 0x2, 0x1f ;  /* 0x0c401f00000a7f89 */ /* 0x000f2200000e0000 */
[----:B---3--:R-:W-:Y:S07]  /*7870*/  FMNMX.FTZ R145, R145, R11, !PT ;  /* 0x0000000b91917209 */ /* 0x008fee0007810000 */
[----:B------:R-:W3:Y:S01]  /*7880*/  SHFL.BFLY PT, R11, R145, 0x1, 0x1f ;  /* 0x0c201f00910b7f89 */ /* 0x000ee200000e0000 */
[----:B----4-:R-:W-:Y:S07]  /*7890*/  FMNMX.FTZ R0, R0, R10, !PT ;  /* 0x0000000a00007209 */ /* 0x010fee0007810000 */
[----:B------:R-:W4:Y:S01]  /*78a0*/  SHFL.BFLY PT, R144, R0, 0x1, 0x1f ;  /* 0x0c201f0000907f89 */ /* 0x000f2200000e0000 */
[----:B---3--:R-:W-:Y:S04]  /*78b0*/  FMNMX.FTZ R145, R145, R11, !PT ;  /* 0x0000000b91917209 */ /* 0x008fe80007810000 */
[C---:B------:R-:W-:Y:S01]  /*78c0*/  FSETP.NEU.FTZ.AND P1, PT, R145.reuse, -INF , PT ;  /* 0xff8000009100780b */ /* 0x040fe20003f3d000 */
[----:B------:R-:W-:Y:S05]  /*78d0*/  FMUL.FTZ R147, R145, c[0x0][0x2d0] ;  /* 0x0000b40091937a20 */ /* 0x000fea0000410000 */
[----:B------:R-:W-:Y:S02]  /*78e0*/  FSEL R147, R147, RZ, P1 ;  /* 0x000000ff93937208 */ /* 0x000fe40000800000 */
[----:B----4-:R-:W-:Y:S03]  /*78f0*/  FMNMX.FTZ R144, R0, R144, !PT ;  /* 0x0000009000907209 */ /* 0x010fe60007810000 */
[--C-:B------:R-:W-:Y:S01]  /*7900*/  FFMA.FTZ R4, R4, c[0x0][0x2d0], -R147.reuse ;  /* 0x0000b40004047a23 */ /* 0x100fe20000010893 */
[----:B------:R-:W-:Y:S01]  /*7910*/  FSEL R0, R145, RZ, P1 ;  /* 0x000000ff91007208 */ /* 0x000fe20000800000 */
[--C-:B------:R-:W-:Y:S01]  /*7920*/  FFMA.FTZ R5, R5, c[0x0][0x2d0], -R147.reuse ;  /* 0x0000b40005057a23 */ /* 0x100fe20000010893 */
[----:B------:R-:W-:Y:S01]  /*7930*/  FSETP.NEU.FTZ.AND P0, PT, R144, -INF , PT ;  /* 0xff8000009000780b */ /* 0x000fe20003f1d000 */
[----:B------:R-:W-:Y:S01]  /*7940*/  FFMA.FTZ R8, R8, c[0x0][0x2d0], -R147 ;  /* 0x0000b40008087a23 */ /* 0x000fe20000010893 */
[----:B------:R-:W-:Y:S01]  /*7950*/  MUFU.EX2 R201, R4 ;  /* 0x0000000400c97308 */ /* 0x000fe20000000800 */
[----:B------:R-:W-:Y:S02]  /*7960*/  FADD.FTZ R0, -R0, R2 ;  /* 0x0000000200007221 */ /* 0x000fe40000010100 */
[----:B------:R-:W-:Y:S02]  /*7970*/  FMUL.FTZ R200, R144, c[0x0][0x2d0] ;  /* 0x0000b40090c87a20 */ /* 0x000fe40000410000 */
[----:B------:R-:W-:Y:S03]  /*7980*/  FMUL.FTZ R0, R0, c[0x0][0x2d0] ;  /* 0x0000b40000007a20 */ /* 0x000fe60000410000 */
[----:B------:R-:W-:Y:S02]  /*7990*/  FSEL R200, R200, RZ, P0 ;  /* 0x000000ffc8c87208 */ /* 0x000fe40000000000 */
[----:B------:R-:W3:Y:S03]  /*79a0*/  MUFU.EX2 R2, R0 ;  /* 0x0000000000027308 */ /* 0x000ee60000000800 */
[--C-:B------:R-:W-:Y:S02]  /*79b0*/  FFMA.FTZ R6, R6, c[0x0][0x2d0], -R200.reuse ;  /* 0x0000b40006067a23 */ /* 0x100fe400000108c8 */
[--C-:B------:R-:W-:Y:S05]  /*79c0*/  FFMA.FTZ R7, R7, c[0x0][0x2d0], -R200.reuse ;  /* 0x0000b40007077a23 */ /* 0x100fea00000108c8 */
[----:B------:R4:W-:Y:S10]  /*79d0*/  MUFU.EX2 R202, R5 ;  /* 0x0000000500ca7308 */ /* 0x0009f40000000800 */
[----:B------:R5:W-:Y:S01]  /*79e0*/  MUFU.EX2 R203, R8 ;  /* 0x0000000800cb7308 */ /* 0x000be20000000800 */
[----:B---3--:R-:W-:Y:S01]  /*79f0*/  FMUL.FTZ R25, R2, R117 ;  /* 0x0000007502197220 */ /* 0x008fe20000410000 */
[----:B------:R-:W-:Y:S01]  /*7a00*/  FSEL R0, R144, RZ, P0 ;  /* 0x000000ff90007208 */ /* 0x000fe20000000000 */
[----:B------:R-:W3:Y:S01]  /*7a10*/  LDL.LU R117, [R1+0x8] ;  /* 0x0000080001757983 */ /* 0x000ee20000300800 */
[C---:B------:R-:W-:Y:S02]  /*7a20*/  FMUL.FTZ R4, R2.reuse, R148 ;  /* 0x0000009402047220 */ /* 0x040fe40000410000 */
[----:B------:R-:W-:Y:S04]  /*7a30*/  FMUL.FTZ R24, R2, R116 ;  /* 0x0000007402187220 */ /* 0x000fe80000410000 */
[----:B------:R-:W-:Y:S01]  /*7a40*/  MUFU.EX2 R146, R6 ;  /* 0x0000000600927308 */ /* 0x000fe20000000800 */
[----:B------:R-:W-:Y:S01]  /*7a50*/  FADD.FTZ R0, -R0, R3 ;  /* 0x0000000300007221 */ /* 0x000fe20000010100 */
[----:B------:R-:W-:Y:S01]  /*7a60*/  MOV R116, R15 ;  /* 0x0000000f00747202 */ /* 0x000fe20000000f00 */
[----:B------:R-:W-:Y:S02]  /*7a70*/  FFMA.FTZ R3, R9, c[0x0][0x2d0], -R147 ;  /* 0x0000b40009037a23 */ /* 0x000fe40000010893 */
[----:B------:R-:W-:Y:S02]  /*7a80*/  FMUL.FTZ R0, R0, c[0x0][0x2d0] ;  /* 0x0000b40000007a20 */ /* 0x000fe40000410000 */
[C---:B----4-:R-:W-:Y:S02]  /*7a90*/  FMUL.FTZ R5, R2.reuse, R149 ;  /* 0x0000009502057220 */ /* 0x050fe40000410000 */
[C---:B------:R-:W-:Y:S01]  /*7aa0*/  FMUL.FTZ R9, R2.reuse, R101 ;  /* 0x0000006502097220 */ /* 0x040fe20000410000 */
[----:B------:R-:W-:Y:S01]  /*7ab0*/  MUFU.EX2 R217, R7 ;  /* 0x0000000700d97308 */ /* 0x000fe20000000800 */
[----:B------:R-:W-:Y:S01]  /*7ac0*/  MOV R101, R12 ;  /* 0x0000000c00657202 */ /* 0x000fe20000000f00 */
[C---:B------:R-:W-:Y:S02]  /*7ad0*/  FMUL.FTZ R12, R2.reuse, R104 ;  /* 0x00000068020c7220 */ /* 0x040fe40000410000 */
[----:B------:R-:W-:Y:S02]  /*7ae0*/  IMAD.MOV.U32 R104, RZ, RZ, R13 ;  /* 0x000000ffff687224 */ /* 0x000fe400078e000d */
[C---:B-----5:R-:W-:Y:S02]  /*7af0*/  FMUL.FTZ R8, R2.reuse, R100 ;  /* 0x0000006402087220 */ /* 0x060fe40000410000 */
[C---:B------:R-:W-:Y:S01]  /*7b00*/  FMUL.FTZ R13, R2.reuse, R105 ;  /* 0x00000069020d7220 */ /* 0x040fe20000410000 */
[----:B------:R-:W-:Y:S01]  /*7b10*/  MOV R105, R16 ;  /* 0x0000001000697202 */ /* 0x000fe20000000f00 */
[----:B------:R-:W4:Y:S01]  /*7b20*/  MUFU.EX2 R0, R0 ;  /* 0x0000000000007308 */ /* 0x000f220000000800 */
        /* <DEDUP_REMOVED lines=38> */
[C---:B--2---:R-:W-:Y:S02]  /*7d90*/  FFMA.FTZ R148, R2.reuse, R22, R201 ;  /* 0x0000001602947223 */ /* 0x044fe400000100c9 */
[----:B------:R-:W-:Y:S02]  /*7da0*/  IMAD.MOV.U32 R108, RZ, RZ, R17 ;  /* 0x000000ffff6c7224 */ /* 0x000fe400078e0011 */
[C---:B------:R-:W-:Y:S01]  /*7db0*/  FMUL.FTZ R17, R2.reuse, R109 ;  /* 0x0000006d02117220 */ /* 0x040fe20000410000 */
[----:B------:R-:W-:Y:S01]  /*7dc0*/  MOV R109, R20 ;  /* 0x00000014006d7202 */ /* 0x000fe20000000f00 */
[C---:B------:R-:W-:Y:S02]  /*7dd0*/  FMUL.FTZ R20, R2.reuse, R112 ;  /* 0x0000007002147220 */ /* 0x040fe40000410000 */
[----:B------:R-:W-:Y:S02]  /*7de0*/  IMAD.MOV.U32 R112, RZ, RZ, R21 ;  /* 0x000000ffff707224 */ /* 0x000fe400078e0015 */
[----:B------:R-:W-:Y:S02]  /*7df0*/  FMUL.FTZ R21, R2, R113 ;  /* 0x0000007102157220 */ /* 0x000fe40000410000 */
[----:B------:R-:W-:Y:S01]  /*7e00*/  FFMA.FTZ R2, R215, c[0x0][0x2d0], -R200 ;  /* 0x0000b400d7027a23 */ /* 0x000fe200000108c8 */
[----:B------:R-:W2:Y:S01]  /*7e10*/  MUFU.EX2 R113, R3 ;  /* 0x0000000300717308 */ /* 0x000ea20000000800 */
[----:B------:R-:W-:Y:S02]  /*7e20*/  IMAD.MOV.U32 R120, RZ, RZ, R18 ;  /* 0x000000ffff787224 */ /* 0x000fe400078e0012 */
[C---:B----4-:R-:W-:Y:S02]  /*7e30*/  FMUL.FTZ R18, R0.reuse, R110 ;  /* 0x0000006e00127220 */ /* 0x050fe40000410000 */
[C---:B------:R-:W-:Y:S01]  /*7e40*/  FMUL.FTZ R15, R0.reuse, R107 ;  /* 0x0000006b000f7220 */ /* 0x040fe20000410000 */
[----:B------:R-:W-:Y:S01]  /*7e50*/  MOV R140, R120 ;  /* 0x00000078008c7202 */ /* 0x000fe20000000f00 */
[----:B------:R-:W-:Y:S02]  /*7e60*/  IMAD.MOV.U32 R100, RZ, RZ, R30 ;  /* 0x000000ffff647224 */ /* 0x000fe400078e001e */
[----:B------:R-:W-:Y:S01]  /*7e70*/  IMAD.MOV.U32 R149, RZ, RZ, R14 ;  /* 0x000000ffff957224 */ /* 0x000fe200078e000e */
[----:B------:R4:W-:Y:S01]  /*7e80*/  MUFU.EX2 R110, R2 ;  /* 0x00000002006e7308 */ /* 0x0009e20000000800 */
[C---:B------:R-:W-:Y:S02]  /*7e90*/  FMUL.FTZ R14, R0.reuse, R106 ;  /* 0x0000006a000e7220 */ /* 0x040fe40000410000 */
[C---:B------:R-:W-:Y:S01]  /*7ea0*/  FMUL.FTZ R6, R0.reuse, R150 ;  /* 0x0000009600067220 */ /* 0x040fe20000410000 */
[----:B------:R-:W-:Y:S01]  /*7eb0*/  MOV R150, R109 ;  /* 0x0000006d00967202 */ /* 0x000fe20000000f00 */
[C---:B------:R-:W-:Y:S02]  /*7ec0*/  FMUL.FTZ R7, R0.reuse, R151 ;  /* 0x0000009700077220 */ /* 0x040fe40000410000 */
[C---:B------:R-:W-:Y:S02]  /*7ed0*/  FMUL.FTZ R10, R0.reuse, R102 ;  /* 0x00000066000a7220 */ /* 0x040fe40000410000 */
[C---:B------:R-:W-:Y:S02]  /*7ee0*/  FMUL.FTZ R11, R0.reuse, R103 ;  /* 0x00000067000b7220 */ /* 0x040fe40000410000 */
[C---:B------:R-:W-:Y:S02]  /*7ef0*/  FMUL.FTZ R19, R0.reuse, R111 ;  /* 0x0000006f00137220 */ /* 0x040fe40000410000 */
[C---:B------:R-:W-:Y:S01]  /*7f00*/  FMUL.FTZ R22, R0.reuse, R114 ;  /* 0x0000007200167220 */ /* 0x040fe20000410000 */
        /* <DEDUP_REMOVED lines=44> */
[----:B----4-:R-:W-:Y:S02]  /*81d0*/  FFMA.FTZ R2, R216, c[0x0][0x2d0], -R200 ;  /* 0x0000b400d8027a23 */ /* 0x010fe400000108c8 */
[----:B------:R-:W-:Y:S01]  /*81e0*/  IMAD.MOV.U32 R143, RZ, RZ, R100 ;  /* 0x000000ffff8f7224 */ /* 0x000fe200078e0064 */
[----:B------:R-:W-:Y:S01]  /*81f0*/  F2FP.BF16.PACK_AB R100, R202, R201 ;  /* 0x000000c9ca64723e */ /* 0x000fe200000010ff */
[--C-:B------:R-:W-:Y:S02]  /*8200*/  FFMA.FTZ R109, R218, c[0x0][0x2d0], -R147.reuse ;  /* 0x0000b400da6d7a23 */ /* 0x100fe40000010893 */
[----:B------:R-:W-:Y:S02]  /*8210*/  IMAD.MOV.U32 R151, RZ, RZ, R108 ;  /* 0x000000ffff977224 */ /* 0x000fe400078e006c */
[--C-:B------:R-:W-:Y:S02]  /*8220*/  FFMA.FTZ R108, R219, c[0x0][0x2d0], -R147.reuse ;  /* 0x0000b400db6c7a23 */ /* 0x100fe40000010893 */
[----:B------:R-:W-:Y:S02]  /*8230*/  IMAD.MOV.U32 R137, RZ, RZ, R112 ;  /* 0x000000ffff897224 */ /* 0x000fe400078e0070 */
[----:B------:R-:W-:Y:S01]  /*8240*/  MUFU.EX2 R112, R109 ;  /* 0x0000006d00707308 */ /* 0x000fe20000000800 */
[----:B------:R-:W-:Y:S02]  /*8250*/  FADD.FTZ R148, R202, R148 ;  /* 0x00000094ca947221 */ /* 0x000fe40000010000 */
[--C-:B------:R-:W-:Y:S02]  /*8260*/  FFMA.FTZ R135, R231, c[0x0][0x2d0], -R147.reuse ;  /* 0x0000b400e7877a23 */ /* 0x100fe40000010893 */
[----:B------:R-:W-:Y:S02]  /*8270*/  FADD.FTZ R148, R203, R148 ;  /* 0x00000094cb947221 */ /* 0x000fe40000010000 */
[--C-:B------:R-:W-:Y:S02]  /*8280*/  FFMA.FTZ R114, R245, c[0x0][0x2d0], -R147.reuse ;  /* 0x0000b400f5727a23 */ /* 0x100fe40000010893 */
[----:B------:R-:W-:Y:S01]  /*8290*/  FFMA.FTZ R115, R243, c[0x0][0x2d0], -R147 ;  /* 0x0000b400f3737a23 */ /* 0x000fe20000010893 */
[----:B------:R2:W-:Y:S01]  /*82a0*/  MUFU.EX2 R122, R108 ;  /* 0x0000006c007a7308 */ /* 0x0005e20000000800 */
[----:B------:R-:W-:Y:S01]  /*82b0*/  IMAD.MOV.U32 R141, RZ, RZ, R121 ;  /* 0x000000ffff8d7224 */ /* 0x000fe200078e0079 */
[----:B------:R-:W-:Y:S01]  /*82c0*/  MOV R121, R116 ;  /* 0x0000007400797202 */ /* 0x000fe20000000f00 */
[--C-:B------:R-:W-:Y:S02]  /*82d0*/  FFMA.FTZ R116, R242, c[0x0][0x2d0], -R147.reuse ;  /* 0x0000b400f2747a23 */ /* 0x100fe40000010893 */
[----:B------:R-:W4:Y:S01]  /*82e0*/  LDL.64 R242, [R1+0x40] ;  /* 0x0000400001f27983 */ /* 0x000f220000100a00 */
[----:B------:R-:W-:Y:S02]  /*82f0*/  FFMA.FTZ R134, R236, c[0x0][0x2d0], -R147 ;  /* 0x0000b400ec867a23 */ /* 0x000fe40000010893 */
[----:B------:R-:W-:Y:S02]  /*8300*/  IMAD.MOV.U32 R245, RZ, RZ, R141 ;  /* 0x000000fffff57224 */ /* 0x000fe400078e008d */
[--C-:B------:R-:W-:Y:S01]  /*8310*/  FFMA.FTZ R136, R230, c[0x0][0x2d0], -R147.reuse ;  /* 0x0000b400e6887a23 */ /* 0x100fe20000010893 */
[----:B------:R5:W-:Y:S01]  /*8320*/  MUFU.EX2 R236, R116 ;  /* 0x0000007400ec7308 */ /* 0x000be20000000800 */
[--C-:B------:R-:W-:Y:S02]  /*8330*/  FFMA.FTZ R218, R228, c[0x0][0x2d0], -R147.reuse ;  /* 0x0000b400e4da7a23 */ /* 0x100fe40000010893 */
[--C-:B------:R-:W-:Y:S02]  /*8340*/  FFMA.FTZ R216, R229, c[0x0][0x2d0], -R147.reuse ;  /* 0x0000b400e5d87a23 */ /* 0x100fe40000010893 */
[--C-:B------:R-:W-:Y:S05]  /*8350*/  FFMA.FTZ R219, R249, c[0x0][0x2d0], -R200.reuse ;  /* 0x0000b400f9db7a23 */ /* 0x100fea00000108c8 */
[----:B------:R-:W-:Y:S01]  /*8360*/  MUFU.EX2 R228, R134 ;  /* 0x0000008600e47308 */ /* 0x000fe20000000800 */
[--C-:B--2---:R-:W-:Y:S09]  /*8370*/  FFMA.FTZ R108, R232, c[0x0][0x2d0], -R147.reuse ;  /* 0x0000b400e86c7a23 */ /* 0x104ff20000010893 */
[----:B------:R2:W-:Y:S01]  /*8380*/  MUFU.EX2 R123, R108 ;  /* 0x0000006c007b7308 */ /* 0x0005e20000000800 */
[----:B-----5:R-:W-:Y:S09]  /*8390*/  FFMA.FTZ R116, R150, c[0x0][0x2d0], -R200 ;  /* 0x0000b40096747a23 */ /* 0x020ff200000108c8 */
[----:B------:R-:W-:Y:S10]  /*83a0*/  MUFU.EX2 R230, R135 ;  /* 0x0000008700e67308 */ /* 0x000ff40000000800 */
[----:B------:R-:W-:Y:S01]  /*83b0*/  MUFU.EX2 R229, R136 ;  /* 0x0000008800e57308 */ /* 0x000fe20000000800 */
[--C-:B--2---:R-:W-:Y:S02]  /*83c0*/  FFMA.FTZ R108, R233, c[0x0][0x2d0], -R147.reuse ;  /* 0x0000b400e96c7a23 */ /* 0x104fe40000010893 */
[----:B---3--:R-:W-:Y:S01]  /*83d0*/  FFMA.FTZ R111, R0, R117, R146 ;  /* 0x00000075006f7223 */ /* 0x008fe20000010092 */
[-C--:B------:R-:W-:Y:S06]  /*83e0*/  IADD3 R0, R210, R205.reuse, RZ ;  /* 0x000000cdd2007210 */ /* 0x080fec0007ffe0ff */
[----:B------:R-:W2:Y:S01]  /*83f0*/  MUFU.EX2 R117, R2 ;  /* 0x0000000200757308 */ /* 0x000ea20000000800 */
[----:B------:R-:W3:Y:S01]  /*8400*/  LDSM.16.MT88.4 R104, [R0] ;  /* 0x000000000068783b */ /* 0x000ee20000004200 */
[----:B------:R-:W-:Y:S08]  /*8410*/  IMAD.IADD R3, R207, 0x1, R0 ;  /* 0x00000001cf037824 */ /* 0x000ff000078e0200 */
[----:B------:R5:W-:Y:S10]  /*8420*/  MUFU.EX2 R130, R108 ;  /* 0x0000006c00827308 */ /* 0x000bf40000000800 */
[----:B------:R-:W-:Y:S01]  /*8430*/  MUFU.EX2 R216, R216 ;  /* 0x000000d800d87308 */ /* 0x000fe20000000800 */
[----:B--2---:R-:W-:Y:S02]  /*8440*/  F2FP.BF16.PACK_AB R103, R117, R110 ;  /* 0x0000006e7567723e */ /* 0x004fe400000010ff */
[----:B------:R-:W-:Y:S01]  /*8450*/  IADD3 R2, R211, R205, RZ ;  /* 0x000000cdd3027210 */ /* 0x000fe20007ffe0ff */
[----:B------:R-:W-:Y:S06]  /*8460*/  FFMA.FTZ R205, R248, c[0x0][0x2d0], -R200 ;  /* 0x0000b400f8cd7a23 */ /* 0x000fec00000108c8 */
[----:B------:R-:W-:Y:S01]  /*8470*/  MUFU.EX2 R218, R218 ;  /* 0x000000da00da7308 */ /* 0x000fe20000000800 */
[----:B------:R-:W-:Y:S02]  /*8480*/  IMAD.IADD R146, R207, 0x1, R2 ;  /* 0x00000001cf927824 */ /* 0x000fe400078e0202 */
[--C-:B-----5:R-:W-:Y:S07]  /*8490*/  FFMA.FTZ R108, R234, c[0x0][0x2d0], -R200.reuse ;  /* 0x0000b400ea6c7a23 */ /* 0x120fee00000108c8 */
[----:B------:R2:W-:Y:S01]  /*84a0*/  MUFU.EX2 R129, R108 ;  /* 0x0000006c00817308 */ /* 0x0005e20000000800 */
[C---:B---3--:R-:W-:Y:S09]  /*84b0*/  HMMA.16816.F32.BF16 R4, R100.reuse, R104, R4 ;  /* 0x000000686404723c */ /* 0x048ff20000041804 */
[----:B------:R-:W-:Y:S01]  /*84c0*/  MUFU.EX2 R219, R219 ;  /* 0x000000db00db7308 */ /* 0x000fe20000000800 */
[C---:B------:R-:W-:Y:S01]  /*84d0*/  HMMA.16816.F32.BF16 R8, R100.reuse, R106, R8 ;  /* 0x0000006a6408723c */ /* 0x040fe20000041808 */
[----:B------:R-:W3:Y:S08]  /*84e0*/  LDSM.16.MT88.4 R104, [R3] ;  /* 0x000000000368783b */ /* 0x000ef00000004200 */
[----:B------:R-:W-:Y:S03]  /*84f0*/  MUFU.EX2 R205, R205 ;  /* 0x000000cd00cd7308 */ /* 0x000fe60000000800 */
[--C-:B--2---:R-:W-:Y:S07]  /*8500*/  FFMA.FTZ R108, R235, c[0x0][0x2d0], -R200.reuse ;  /* 0x0000b400eb6c7a23 */ /* 0x104fee00000108c8 */
[----:B------:R2:W-:Y:S01]  /*8510*/  MUFU.EX2 R131, R108 ;  /* 0x0000006c00837308 */ /* 0x0005e20000000800 */
[C---:B---3--:R-:W-:Y:S03]  /*8520*/  HMMA.16816.F32.BF16 R12, R100.reuse, R104, R12 ;  /* 0x00000068640c723c */ /* 0x048fe6000004180c */
[--C-:B--2---:R-:W-:Y:S06]  /*8530*/  FFMA.FTZ R108, R237, c[0x0][0x2d0], -R147.reuse ;  /* 0x0000b400ed6c7a23 */ /* 0x104fec0000010893 */
[----:B------:R-:W-:Y:S01]  /*8540*/  MUFU.EX2 R237, R115 ;  /* 0x0000007300ed7308 */ /* 0x000fe20000000800 */
[C---:B------:R-:W-:Y:S01]  /*8550*/  HMMA.16816.F32.BF16 R16, R100.reuse, R106, R16 ;  /* 0x0000006a6410723c */ /* 0x040fe20000041810 */
[----:B------:R-:W2:Y:S08]  /*8560*/  LDSM.16.MT88.4 R104, [R2] ;  /* 0x000000000268783b */ /* 0x000eb00000004200 */
[----:B------:R3:W-:Y:S03]  /*8570*/  MUFU.EX2 R132, R108 ;  /* 0x0000006c00847308 */ /* 0x0007e60000000800 */
[--C-:B---3--:R-:W-:Y:S01]  /*8580*/  FFMA.FTZ R108, R240, c[0x0][0x2d0], -R147.reuse ;  /* 0x0000b400f06c7a23 */ /* 0x108fe20000010893 */
[----:B------:R-:W-:Y:S06]  /*8590*/  MOV R240, R137 ;  /* 0x0000008900f07202 */ /* 0x000fec0000000f00 */
[----:B------:R-:W-:Y:S01]  /*85a0*/  MUFU.EX2 R133, R108 ;  /* 0x0000006c00857308 */ /* 0x000fe20000000800 */
[C---:B--2---:R-:W-:Y:S08]  /*85b0*/  HMMA.16816.F32.BF16 R20, R100.reuse, R104, R20 ;  /* 0x000000686414723c */ /* 0x044ff00000041814 */
[C---:B------:R-:W-:Y:S01]  /*85c0*/  HMMA.16816.F32.BF16 R24, R100.reuse, R106, R24 ;  /* 0x0000006a6418723c */ /* 0x040fe20000041818 */
[----:B------:R-:W2:Y:S07]  /*85d0*/  LDSM.16.MT88.4 R104, [R146] ;  /* 0x000000009268783b */ /* 0x000eae0000004200 */
[C---:B--2---:R-:W-:Y:S08]  /*85e0*/  HMMA.16816.F32.BF16 R28, R100.reuse, R104, R28 ;  /* 0x00000068641c723c */ /* 0x044ff0000004181c */
[C---:B------:R-:W-:Y:S01]  /*85f0*/  HMMA.16816.F32.BF16 R32, R100.reuse, R106, R32 ;  /* 0x0000006a6420723c */ /* 0x040fe20000041820 */
[----:B------:R-:W2:Y:S07]  /*8600*/  LDSM.16.MT88.4 R104, [R0+0x3000] ;  /* 0x003000000068783b */ /* 0x000eae0000004200 */
        /* <DEDUP_REMOVED lines=21> */
[C---:B--2---:R-:W-:Y:S07]  /*8760*/  HMMA.16816.F32.BF16 R92, R100.reuse, R104, R92 ;  /* 0x00000068645c723c */ /* 0x044fee000004185c */
[--C-:B------:R-:W-:Y:S01]  /*8770*/  FFMA.FTZ R104, R220, c[0x0][0x2d0], -R200.reuse ;  /* 0x0000b400dc687a23 */ /* 0x100fe200000108c8 */
[----:B------:R-:W-:Y:S03]  /*8780*/  HMMA.16816.F32.BF16 R96, R100, R106, R96 ;  /* 0x0000006a6460723c */ /* 0x000fe60000041860 */
[----:B------:R2:W-:Y:S01]  /*8790*/  MUFU.EX2 R119, R104 ;  /* 0x0000006800777308 */ /* 0x0005e20000000800 */
[----:B------:R-:W-:Y:S03]  /*87a0*/  FFMA.FTZ R220, R227, c[0x0][0x2d0], -R147 ;  /* 0x0000b400e3dc7a23 */ /* 0x000fe60000010893 */
[--C-:B------:R-:W-:Y:S06]  /*87b0*/  FFMA.FTZ R100, R225, c[0x0][0x2d0], -R200.reuse ;  /* 0x0000b400e1647a23 */ /* 0x100fec00000108c8 */
[----:B------:R3:W-:Y:S10]  /*87c0*/  MUFU.EX2 R126, R100 ;  /* 0x00000064007e7308 */ /* 0x0007f40000000800 */
[----:B------:R-:W-:Y:S01]  /*87d0*/  MUFU.EX2 R227, R116 ;  /* 0x0000007400e37308 */ /* 0x000fe20000000800 */
[--C-:B--2---:R-:W-:Y:S09]  /*87e0*/  FFMA.FTZ R104, R221, c[0x0][0x2d0], -R200.reuse ;  /* 0x0000b400dd687a23 */ /* 0x104ff200000108c8 */
[----:B------:R2:W5:Y:S01]  /*87f0*/  MUFU.EX2 R120, R104 ;  /* 0x0000006800787308 */ /* 0x0005620000000800 */
[----:B---3--:R-:W-:Y:S02]  /*8800*/  FADD.FTZ R100, R217, R111 ;  /* 0x0000006fd9647221 */ /* 0x008fe40000010000 */
[----:B------:R-:W-:Y:S02]  /*8810*/  FFMA.FTZ R217, R250, c[0x0][0x2d0], -R200 ;  /* 0x0000b400fad97a23 */ /* 0x000fe400000108c8 */
[----:B------:R-:W-:Y:S01]  /*8820*/  FADD.FTZ R118, R110, R100 ;  /* 0x000000646e767221 */ /* 0x000fe20000010000 */
[----:B------:R-:W-:Y:S01]  /*8830*/  F2FP.BF16.PACK_AB R100, R122, R112 ;  /* 0x000000707a64723e */ /* 0x000fe200000010ff */
[----:B------:R-:W-:Y:S03]  /*8840*/  LDSM.16.MT88.4 R108, [R3+0x1000] ;  /* 0x00100000036c783b */ /* 0x000fe60000004200 */
[----:B------:R-:W-:Y:S01]  /*8850*/  MUFU.EX2 R220, R220 ;  /* 0x000000dc00dc7308 */ /* 0x000fe20000000800 */
[----:B------:R-:W-:Y:S09]  /*8860*/  FADD.FTZ R117, R117, R118 ;  /* 0x0000007675757221 */ /* 0x000ff20000010000 */
[----:B------:R-:W3:Y:S01]  /*8870*/  MUFU.EX2 R217, R217 ;  /* 0x000000d900d97308 */ /* 0x000ee20000000800 */
[--C-:B--2---:R-:W-:Y:S01]  /*8880*/  FFMA.FTZ R104, R224, c[0x0][0x2d0], -R147.reuse ;  /* 0x0000b400e0687a23 */ /* 0x104fe20000010893 */
[----:B-----5:R-:W-:Y:S08]  /*8890*/  F2FP.BF16.PACK_AB R101, R120, R119 ;  /* 0x000000777865723e */ /* 0x020ff000000010ff */
[----:B------:R2:W-:Y:S01]  /*88a0*/  MUFU.EX2 R124, R104 ;  /* 0x00000068007c7308 */ /* 0x0005e20000000800 */
[----:B---3--:R-:W-:Y:S01]  /*88b0*/  F2FP.BF16.PACK_AB R201, R219, R217 ;  /* 0x000000d9dbc9723e */ /* 0x008fe200000010ff */
[--C-:B--2---:R-:W-:Y:S02]  /*88c0*/  FFMA.FTZ R104, R223, c[0x0][0x2d0], -R147.reuse ;  /* 0x0000b400df687a23 */ /* 0x104fe40000010893 */
[----:B------:R-:W-:Y:S06]  /*88d0*/  FFMA.FTZ R223, R239, c[0x0][0x2d0], -R147 ;  /* 0x0000b400efdf7a23 */ /* 0x000fec0000010893 */
[----:B------:R2:W3:Y:S01]  /*88e0*/  MUFU.EX2 R128, R104 ;  /* 0x0000006800807308 */ /* 0x0004e20000000800 */
[----:B------:R-:W5:Y:S09]  /*88f0*/  LDL R239, [R1+0x28] ;  /* 0x0000280001ef7983 */ /* 0x000f720000100800 */
[----:B------:R-:W-:Y:S01]  /*8900*/  MUFU.EX2 R223, R223 ;  /* 0x000000df00df7308 */ /* 0x000fe20000000800 */
[--C-:B--2---:R-:W-:Y:S01]  /*8910*/  FFMA.FTZ R104, R222, c[0x0][0x2d0], -R200.reuse ;  /* 0x0000b400de687a23 */ /* 0x104fe200000108c8 */
[----:B---3--:R-:W-:Y:S08]  /*8920*/  F2FP.BF16.PACK_AB R102, R128, R124 ;  /* 0x0000007c8066723e */ /* 0x008ff000000010ff */
[----:B------:R-:W-:Y:S10]  /*8930*/  MUFU.EX2 R222, R114 ;  /* 0x0000007200de7308 */ /* 0x000ff40000000800 */
[----:B------:R2:W3:Y:S02]  /*8940*/  MUFU.EX2 R125, R104 ;  /* 0x00000068007d7308 */ /* 0x0004e40000000800 */
[----:B--2---:R-:W2:Y:S01]  /*8950*/  LDSM.16.MT88.4 R104, [R0+0x800] ;  /* 0x000800000068783b */ /* 0x004ea20000004200 */
[----:B---3--:R-:W-:Y:S07]  /*8960*/  F2FP.BF16.PACK_AB R103, R126, R125 ;  /* 0x0000007d7e67723e */ /* 0x008fee00000010ff */
        /* <DEDUP_REMOVED lines=37> */
[----:B------:R-:W-:Y:S02]  /*8bc0*/  IMAD.MOV.U32 R241, RZ, RZ, R121 ;  /* 0x000000fffff17224 */ /* 0x000fe400078e0079 */
[--C-:B------:R-:W-:Y:S01]  /*8bd0*/  FFMA.FTZ R121, R251, c[0x0][0x2d0], -R200.reuse ;  /* 0x0000b400fb797a23 */ /* 0x100fe200000108c8 */
[----:B------:R-:W-:Y:S01]  /*8be0*/  F2FP.BF16.PACK_AB R102, R133, R132 ;  /* 0x000000848566723e */ /* 0x000fe200000010ff */
[----:B------:R-:W-:Y:S01]  /*8bf0*/  FFMA.FTZ R101, R246, c[0x0][0x2d0], -R200 ;  /* 0x0000b400f6657a23 */ /* 0x000fe200000108c8 */
[----:B------:R-:W-:Y:S03]  /*8c00*/  @P6 ISETP.GE.AND P1, PT, R241, c[0x0][0x1d4], PT ;  /* 0x00007500f1006a0c */ /* 0x000fe60003f26270 */
[----:B------:R-:W-:Y:S01]  /*8c10*/  FADD.FTZ R100, R113, R148 ;  /* 0x0000009471647221 */ /* 0x000fe20000010000 */
[----:B------:R-:W3:Y:S01]  /*8c20*/  MUFU.EX2 R221, R101 ;  /* 0x0000006500dd7308 */ /* 0x000ee20000000800 */
[--C-:B------:R-:W-:Y:S01]  /*8c30*/  FFMA.FTZ R113, R244, c[0x0][0x2d0], -R147.reuse ;  /* 0x0000b400f4717a23 */ /* 0x100fe20000010893 */
[----:B------:R-:W-:Y:S01]  /*8c40*/  MOV R244, R140 ;  /* 0x0000008c00f47202 */ /* 0x000fe20000000f00 */
[----:B------:R-:W-:Y:S01]  /*8c50*/  FADD.FTZ R118, R112, R100 ;  /* 0x0000006470767221 */ /* 0x000fe20000010000 */
[----:B------:R-:W-:Y:S01]  /*8c60*/  F2FP.BF16.PACK_AB R100, R130, R123 ;  /* 0x0000007b8264723e */ /* 0x000fe200000010ff */
[----:B------:R-:W-:Y:S01]  /*8c70*/  FFMA.FTZ R147, R226, c[0x0][0x2d0], -R147 ;  /* 0x0000b400e2937a23 */ /* 0x000fe20000010893 */
[----:B------:R-:W-:Y:S01]  /*8c80*/  @P6 ISETP.GE.AND P3, PT, R244, c[0x0][0x1d4], PT ;  /* 0x00007500f4006a0c */ /* 0x000fe20003f66270 */
[----:B------:R-:W-:Y:S01]  /*8c90*/  FADD.FTZ R118, R122, R118 ;  /* 0x000000767a767221 */ /* 0x000fe20000010000 */
[----:B------:R-:W-:Y:S02]  /*8ca0*/  MOV R246, R149 ;  /* 0x0000009500f67202 */ /* 0x000fe40000000f00 */
[----:B------:R1:W-:Y:S01]  /*8cb0*/  MUFU.EX2 R235, R113 ;  /* 0x0000007100eb7308 */ /* 0x0003e20000000800 */
[----:B------:R-:W-:Y:S01]  /*8cc0*/  FADD.FTZ R116, R124, R118 ;  /* 0x000000767c747221 */ /* 0x000fe20000010000 */
[----:B------:R-:W-:Y:S01]  /*8cd0*/  ISETP.GE.AND P4, PT, R246, 0x1, PT ;  /* 0x00000001f600780c */ /* 0x000fe20003f86270 */
[----:B--2---:R-:W2:Y:S07]  /*8ce0*/  LDSM.16.MT88.4 R104, [R0+0x1000] ;  /* 0x001000000068783b */ /* 0x004eae0000004200 */
[----:B------:R4:W-:Y:S01]  /*8cf0*/  MUFU.EX2 R224, R121 ;  /* 0x0000007900e07308 */ /* 0x0009e20000000800 */
[----:B---3--:R-:W-:Y:S02]  /*8d00*/  F2FP.BF16.PACK_AB R103, R221, R127 ;  /* 0x0000007fdd67723e */ /* 0x008fe400000010ff */
[----:B------:R-:W-:Y:S07]  /*8d10*/  F2FP.BF16.PACK_AB R101, R131, R129 ;  /* 0x000000818365723e */ /* 0x000fee00000010ff */
[----:B------:R-:W3:Y:S01]  /*8d20*/  MUFU.EX2 R215, R147 ;  /* 0x0000009300d77308 */ /* 0x000ee20000000800 */
[----:B-1----:R-:W-:Y:S01]  /*8d30*/  LDSM.16.MT88.4 R112, [R2+0x1800] ;  /* 0x001800000270783b */ /* 0x002fe20000004200 */
[----:B----4-:R-:W-:Y:S01]  /*8d40*/  FADD.FTZ R121, R128, R116 ;  /* 0x0000007480797221 */ /* 0x010fe20000010000 */
[C---:B--2---:R-:W-:Y:S03]  /*8d50*/  HMMA.16816.F32.BF16 R4, R100.reuse, R104, R4 ;  /* 0x000000686404723c */ /* 0x044fe60000041804 */
[----:B---3--:R-:W-:Y:S05]  /*8d60*/  F2FP.BF16.PACK_AB R202, R215, R220 ;  /* 0x000000dcd7ca723e */ /* 0x008fea00000010ff */
        /* <DEDUP_REMOVED lines=51> */
[----:B------:R-:W-:Y:S02]  /*90a0*/  FFMA.FTZ R104, R139, c[0x0][0x2d0], -R200 ;  /* 0x0000b4008b687a23 */ /* 0x000fe400000108c8 */
[----:B------:R-:W-:Y:S02]  /*90b0*/  FADD.FTZ R122, R126, R120 ;  /* 0x000000787e7a7221 */ /* 0x000fe40000010000 */
[----:B------:R-:W-:Y:S02]  /*90c0*/  FFMA.FTZ R200, R247, c[0x0][0x2d0], -R200 ;  /* 0x0000b400f7c87a23 */ /* 0x000fe400000108c8 */
[----:B------:R1:W3:Y:S01]  /*90d0*/  MUFU.EX2 R233, R104 ;  /* 0x0000006800e97308 */ /* 0x0002e20000000800 */
[----:B------:R-:W-:Y:S02]  /*90e0*/  FADD.FTZ R120, R123, R121 ;  /* 0x000000797b787221 */ /* 0x000fe40000010000 */
[----:B------:R-:W-:Y:S02]  /*90f0*/  FADD.FTZ R121, R129, R122 ;  /* 0x0000007a81797221 */ /* 0x000fe40000010000 */
[----:B------:R-:W-:Y:S02]  /*9100*/  FADD.FTZ R120, R130, R120 ;  /* 0x0000007882787221 */ /* 0x000fe40000010000 */
[----:B------:R-:W-:Y:S02]  /*9110*/  FADD.FTZ R121, R131, R121 ;  /* 0x0000007983797221 */ /* 0x000fe40000010000 */
[----:B------:R-:W-:Y:S01]  /*9120*/  FADD.FTZ R120, R132, R120 ;  /* 0x0000007884787221 */ /* 0x000fe20000010000 */
        /* <DEDUP_REMOVED lines=80> */
[C---:B----4-:R-:W-:Y:S07]  /*9630*/  HMMA.16816.F32.BF16 R92, R100.reuse, R112, R92 ;  /* 0x00000070645c723c */ /* 0x050fee000004185c */
[----:B------:R-:W-:Y:S01]  /*9640*/  FADD.FTZ R113, R127, R121 ;  /* 0x000000797f717221 */ /* 0x000fe20000010000 */
[----:B------:R-:W-:Y:S01]  /*9650*/  HMMA.16816.F32.BF16 R96, R100, R114, R96 ;  /* 0x000000726460723c */ /* 0x000fe20000041860 */
[----:B------:R-:W4:Y:S03]  /*9660*/  LDSM.16.MT88.4 R124, [R146+0x2800] ;  /* 0x00280000927c783b */ /* 0x000f260000004200 */
[----:B------:R-:W-:Y:S02]  /*9670*/  FADD.FTZ R112, R133, R120 ;  /* 0x0000007885707221 */ /* 0x000fe40000010000 */
[----:B------:R-:W-:Y:S02]  /*9680*/  FADD.FTZ R221, R221, R113 ;  /* 0x00000071dddd7221 */ /* 0x000fe40000010000 */
[C---:B-1----:R-:W-:Y:S01]  /*9690*/  HMMA.16816.F32.BF16 R148, R200.reuse, R104, R4 ;  /* 0x00000068c894723c */ /* 0x042fe20000041804 */
[----:B------:R-:W1:Y:S04]  /*96a0*/  LDSM.16.MT88.4 R132, [R0+0x5800] ;  /* 0x005800000084783b */ /* 0x000e680000004200 */
[----:B------:R-:W-:Y:S03]  /*96b0*/  FADD.FTZ R222, R222, R112 ;  /* 0x00000070dede7221 */ /* 0x000fe60000010000 */
[C---:B------:R-:W-:Y:S01]  /*96c0*/  HMMA.16816.F32.BF16 R100, R200.reuse, R106, R8 ;  /* 0x0000006ac864723c */ /* 0x040fe20000041808 */
[----:B------:R-:W1:Y:S07]  /*96d0*/  LDSM.16.MT88.4 R4, [R2+0x5800] ;  /* 0x005800000204783b */ /* 0x000e6e0000004200 */
[C---:B---3--:R-:W-:Y:S01]  /*96e0*/  HMMA.16816.F32.BF16 R104, R200.reuse, R108, R12 ;  /* 0x0000006cc868723c */ /* 0x048fe2000004180c */
[----:B------:R-:W3:Y:S07]  /*96f0*/  LDSM.16.MT88.4 R8, [R146+0x5800] ;  /* 0x005800009208783b */ /* 0x000eee0000004200 */
[C---:B------:R-:W-:Y:S01]  /*9700*/  HMMA.16816.F32.BF16 R108, R200.reuse, R110, R16 ;  /* 0x0000006ec86c723c */ /* 0x040fe20000041810 */
[----:B------:R1:W2:Y:S07]  /*9710*/  LDSM.16.MT88.4 R12, [R0+0x8800] ;  /* 0x00880000000c783b */ /* 0x0002ae0000004200 */
[C---:B-----5:R-:W-:Y:S01]  /*9720*/  HMMA.16816.F32.BF16 R112, R200.reuse, R116, R20 ;  /* 0x00000074c870723c */ /* 0x060fe20000041814 */
[----:B------:R5:W2:Y:S07]  /*9730*/  LDSM.16.MT88.4 R16, [R3+0x8800] ;  /* 0x008800000310783b */ /* 0x000aae0000004200 */
[C---:B------:R-:W-:Y:S08]  /*9740*/  HMMA.16816.F32.BF16 R116, R200.reuse, R118, R24 ;  /* 0x00000076c874723c */ /* 0x040ff00000041818 */
[C---:B----4-:R-:W-:Y:S04]  /*9750*/  HMMA.16816.F32.BF16 R120, R200.reuse, R124, R28 ;  /* 0x0000007cc878723c */ /* 0x050fe8000004181c */
[----:B-1----:R-:W-:Y:S04]  /*9760*/  @P6 IADD3 R0, R238, -0x2, RZ ;  /* 0xfffffffeee006810 */ /* 0x002fe80007ffe0ff */
[C---:B------:R-:W-:Y:S04]  /*9770*/  HMMA.16816.F32.BF16 R124, R200.reuse, R126, R32 ;  /* 0x0000007ec87c723c */ /* 0x040fe80000041820 */
[----:B-----5:R-:W-:Y:S04]  /*9780*/  @P6 SHF.R.S32.HI R3, RZ, 0x1f, R0 ;  /* 0x0000001fff036819 */ /* 0x020fe80000011400 */
[C---:B------:R-:W-:Y:S04]  /*9790*/  HMMA.16816.F32.BF16 R128, R200.reuse, R132, R36 ;  /* 0x00000084c880723c */ /* 0x040fe80000041824 */
[----:B------:R-:W-:Y:S04]  /*97a0*/  @P6 IMAD R3, R3, c[0x0][0x1e0], RZ ;  /* 0x0000780003036a24 */ /* 0x000fe800078e02ff */
[C---:B------:R-:W-:Y:S08]  /*97b0*/  HMMA.16816.F32.BF16 R132, R200.reuse, R134, R40 ;  /* 0x00000086c884723c */ /* 0x040ff00000041828 */
[C---:B------:R-:W-:Y:S08]  /*97c0*/  HMMA.16816.F32.BF16 R136, R200.reuse, R140, R44 ;  /* 0x0000008cc888723c */ /* 0x040ff0000004182c */
[C---:B------:R-:W-:Y:S08]  /*97d0*/  HMMA.16816.F32.BF16 R140, R200.reuse, R142, R48 ;  /* 0x0000008ec88c723c */ /* 0x040ff00000041830 */
[C---:B------:R-:W-:Y:S08]  /*97e0*/  HMMA.16816.F32.BF16 R52, R200.reuse, R4, R52 ;  /* 0x00000004c834723c */ /* 0x040ff00000041834 */
[C---:B------:R-:W-:Y:S01]  /*97f0*/  HMMA.16816.F32.BF16 R56, R200.reuse, R6, R56 ;  /* 0x00000006c838723c */ /* 0x040fe20000041838 */
[----:B------:R1:W4:Y:S07]  /*9800*/  LDSM.16.MT88.4 R4, [R2+0x8800] ;  /* 0x008800000204783b */ /* 0x00032e0000004200 */
[C---:B---3--:R-:W-:Y:S07]  /*9810*/  HMMA.16816.F32.BF16 R60, R200.reuse, R8, R60 ;  /* 0x00000008c83c723c */ /* 0x048fee000004183c */
[C---:B------:R-:W-:Y:S01]  /*9820*/  @P6 IMAD.WIDE.U32 R8, R0.reuse, c[0x0][0x1e0], RZ ;  /* 0x0000780000086a25 */ /* 0x040fe200078e00ff */
[C---:B------:R-:W-:Y:S04]  /*9830*/  HMMA.16816.F32.BF16 R64, R200.reuse, R10, R64 ;  /* 0x0000000ac840723c */ /* 0x040fe80000041840 */
[----:B-1----:R-:W-:Y:S04]  /*9840*/  @P6 IMAD R2, R0, c[0x0][0x1e4], R3 ;  /* 0x0000790000026a24 */ /* 0x002fe800078e0203 */
[C---:B--2---:R-:W-:Y:S04]  /*9850*/  HMMA.16816.F32.BF16 R68, R200.reuse, R12, R68 ;  /* 0x0000000cc844723c */ /* 0x044fe80000041844 */
[----:B------:R-:W-:Y:S01]  /*9860*/  @P6 IMAD.IADD R0, R9, 0x1, R2 ;  /* 0x0000000109006824 */ /* 0x000fe200078e0202 */
[----:B------:R-:W-:Y:S01]  /*9870*/  @P6 MOV R2, R242 ;  /* 0x000000f200026202 */ /* 0x000fe20000000f00 */
[----:B------:R-:W-:Y:S02]  /*9880*/  @P6 IMAD.MOV.U32 R3, RZ, RZ, R252 ;  /* 0x000000ffff036224 */ /* 0x000fe400078e00fc */
[----:B------:R-:W-:Y:S01]  /*9890*/  @P6 IMAD R0, R0, 0x60, RZ ;  /* 0x0000006000006824 */ /* 0x000fe200078e02ff */
[C---:B------:R-:W-:Y:S03]  /*98a0*/  HMMA.16816.F32.BF16 R72, R200.reuse, R14, R72 ;  /* 0x0000000ec848723c */ /* 0x040fe60000041848 */
[----:B------:R-:W-:Y:S04]  /*98b0*/  @P6 IMAD.WIDE.U32 R2, R8, 0x60, R2 ;  /* 0x0000006008026825 */ /* 0x000fe800078e0002 */
[----:B------:R-:W-:Y:S01]  /*98c0*/  FADD.FTZ R13, R235, R222 ;  /* 0x000000deeb0d7221 */ /* 0x000fe20000010000 */
[C---:B------:R-:W-:Y:S01]  /*98d0*/  @P6 LEA R12, P0, R2.reuse, c[0x0][0x1c8], 0x1 ;  /* 0x00007200020c6a11 */ /* 0x040fe200078008ff */
[C---:B------:R-:W-:Y:S03]  /*98e0*/  HMMA.16816.F32.BF16 R76, R200.reuse, R16, R76 ;  /* 0x00000010c84c723c */ /* 0x040fe6000004184c */
[----:B------:R-:W-:Y:S01]  /*98f0*/  @P6 IADD3 R3, R3, R0, RZ ;  /* 0x0000000003036210 */ /* 0x000fe20007ffe0ff */
[----:B------:R-:W-:Y:S02]  /*9900*/  FADD.FTZ R0, R237, R13 ;  /* 0x0000000ded007221 */ /* 0x000fe40000010000 */
[----:B------:R-:W-:Y:S01]  /*9910*/  FADD.FTZ R9, R231, R221 ;  /* 0x000000dde7097221 */ /* 0x000fe20000010000 */
[----:B------:R-:W-:Y:S01]  /*9920*/  @P6 LEA.HI.X R13, R2, c[0x0][0x1cc], R3, 0x1, P0 ;  /* 0x00007300020d6a11 */ /* 0x000fe200000f0c03 */
[----:B------:R-:W-:Y:S01]  /*9930*/  FADD.FTZ R3, R236, R0 ;  /* 0x00000000ec037221 */ /* 0x000fe20000010000 */
[----:B------:R-:W-:Y:S01]  /*9940*/  IADD3 R0, R246, 0x1, RZ ;  /* 0x00000001f6007810 */ /* 0x000fe20007ffe0ff */
[C---:B------:R-:W-:Y:S02]  /*9950*/  HMMA.16816.F32.BF16 R80, R200.reuse, R18, R80 ;  /* 0x00000012c850723c */ /* 0x040fe40000041850 */
[----:B------:R-:W-:Y:S01]  /*9960*/  @P6 IMAD.MOV.U32 R16, RZ, RZ, c[0x0][0x1e0] ;  /* 0x00007800ff106624 */ /* 0x000fe200078e00ff */
[----:B------:R-:W-:Y:S01]  /*9970*/  SEL R0, R0, RZ, !P4 ;  /* 0x000000ff00007207 */ /* 0x000fe20006000000 */
[----:B------:R-:W-:Y:S01]  /*9980*/  FADD.FTZ R14, R234, R9 ;  /* 0x00000009ea0e7221 */ /* 0x000fe20000010000 */
[----:B------:R-:W-:Y:S01]  /*9990*/  @P6 ISETP.GE.AND P0, PT, R240, c[0x0][0x1d4], PT ;  /* 0x00007500f0006a0c */ /* 0x000fe20003f06270 */
[----:B------:R-:W1:Y:S01]  /*99a0*/  LDSM.16.MT88.4 R8, [R146+0x8800] ;  /* 0x008800009208783b */ /* 0x000e620000004200 */
[----:B------:R-:W-:Y:S01]  /*99b0*/  FADD.FTZ R15, R223, R3 ;  /* 0x00000003df0f7221 */ /* 0x000fe20000010000 */
[C---:B----4-:R-:W-:Y:S04]  /*99c0*/  HMMA.16816.F32.BF16 R84, R200.reuse, R4, R84 ;  /* 0x00000004c854723c */ /* 0x050fe80000041854 */
[----:B------:R-:W-:Y:S01]  /*99d0*/  FADD.FTZ R2, R233, R14 ;  /* 0x0000000ee9027221 */ /* 0x000fe20000010000 */
[----:B------:R-:W-:Y:S01]  /*99e0*/  @P6 MOV R14, 0x6 ;  /* 0x00000006000e6802 */ /* 0x000fe20000000f00 */
[----:B------:R2:W-:Y:S01]  /*99f0*/  STL [R1], R0 ;  /* 0x0000000001007387 */ /* 0x0005e20000100800 */
[----:B------:R-:W-:Y:S01]  /*9a00*/  FADD.FTZ R5, R228, R15 ;  /* 0x0000000fe4057221 */ /* 0x000fe20000010000 */
[C---:B------:R-:W-:Y:S02]  /*9a10*/  HMMA.16816.F32.BF16 R88, R200.reuse, R6, R88 ;  /* 0x00000006c858723c */ /* 0x040fe40000041858 */
[----:B------:R-:W3:Y:S02]  /*9a20*/  LDL R17, [R1+0x20] ;  /* 0x0000200001117983 */ /* 0x000ee40000100800 */
[C---:B------:R-:W-:Y:S01]  /*9a30*/  @P6 SHF.L.U64.HI R14, R16.reuse, R14, c[0x0][0x1e4] ;  /* 0x00007900100e6619 */ /* 0x040fe2000001020e */
[----:B------:R-:W-:Y:S01]  /*9a40*/  @P6 IMAD.SHL.U32 R16, R16, 0x40, RZ ;  /* 0x0000004010106824 */ /* 0x000fe200078e00ff */
[----:B------:R-:W-:Y:S01]  /*9a50*/  IADD3 R240, R238, -0x1, RZ ;  /* 0xffffffffeef07810 */ /* 0x000fe20007ffe0ff */
[----:B------:R-:W-:Y:S05]  /*9a60*/  FADD.FTZ R2, R232, R2 ;  /* 0x00000002e8027221 */ /* 0x000fea0000010000 */
[----:B------:R-:W-:Y:S01]  /*9a70*/  FADD.FTZ R3, R225, R2 ;  /* 0x00000002e1037221 */ /* 0x000fe20000010000 */
[----:B------:R-:W-:Y:S03]  /*9a80*/  @P6 IADD3 R2, P5, R16, R12, RZ ;  /* 0x0000000c10026210 */ /* 0x000fe60007fbe0ff */
[----:B------:R-:W-:Y:S01]  /*9a90*/  FADD.FTZ R15, R227, R3 ;  /* 0x00000003e30f7221 */ /* 0x000fe20000010000 */
[----:B------:R-:W-:Y:S02]  /*9aa0*/  @P6 IADD3.X R3, R14, R13, RZ, P5, !PT ;  /* 0x0000000d0e036210 */ /* 0x000fe40002ffe4ff */
[----:B------:R-:W-:Y:S01]  /*9ab0*/  @P6 IADD3 R4, P4, R16, R2, RZ ;  /* 0x0000000210046210 */ /* 0x000fe20007f9e0ff */
[----:B------:R-:W-:Y:S02]  /*9ac0*/  FADD.FTZ R6, R226, R15 ;  /* 0x0000000fe2067221 */ /* 0x000fe40000010000 */
[----:B--2---:R-:W-:Y:S05]  /*9ad0*/  @P6 IMAD R0, R0, 0x9000, R239 ;  /* 0x0000900000006824 */ /* 0x004fea00078e02ef */
[----:B------:R-:W-:Y:S01]  /*9ae0*/  @!PT LDS RZ, [RZ] ;  /* 0x00000000fffff984 */ /* 0x000fe20000000800 */
[----:B------:R-:W-:Y:S01]  /*9af0*/  @!PT LDS RZ, [RZ] ;  /* 0x00000000fffff984 */ /* 0x000fe20000000800 */
[----:B------:R-:W-:Y:S01]  /*9b00*/  @!PT LDS RZ, [RZ] ;  /* 0x00000000fffff984 */ /* 0x000fe20000000800 */
[----:B------:R2:W-:Y:S01]  /*9b10*/  @P6 LDGSTS.E.BYPASS.LTC128B.128 [R0], [R12.64], !P3 ;  /* 0x000000000c006fae */ /* 0x0005e2000d901d46 */
[C---:B-1----:R-:W-:Y:S07]  /*9b20*/  HMMA.16816.F32.BF16 R92, R200.reuse, R8, R92 ;  /* 0x00000008c85c723c */ /* 0x042fee000004185c */
[----:B------:R2:W-:Y:S01]  /*9b30*/  @P6 LDGSTS.E.BYPASS.LTC128B.128 [R0+0x3000], [R12.64+0x80], !P1 ;  /* 0x030000800c006fae */ /* 0x0005e2000c901d46 */
[----:B------:R-:W-:Y:S07]  /*9b40*/  HMMA.16816.F32.BF16 R96, R200, R10, R96 ;  /* 0x0000000ac860723c */ /* 0x000fee0000041860 */
[----:B------:R2:W-:Y:S08]  /*9b50*/  @P6 LDGSTS.E.BYPASS.LTC128B.128 [R0+0x6000], [R12.64+0x100], !P0 ;  /* 0x060001000c006fae */ /* 0x0005f0000c101d46 */
[----:B------:R1:W-:Y:S08]  /*9b60*/  @P6 LDGSTS.E.BYPASS.LTC128B.128 [R0+0x1000], [R2.64], !P3 ;  /* 0x0100000002006fae */ /* 0x0003f0000d901d46 */
[----:B------:R1:W-:Y:S08]  /*9b70*/  @P6 LDGSTS.E.BYPASS.LTC128B.128 [R0+0x4000], [R2.64+0x80], !P1 ;  /* 0x0400008002006fae */ /* 0x0003f0000c901d46 */
[----:B------:R1:W-:Y:S01]  /*9b80*/  @P6 LDGSTS.E.BYPASS.LTC128B.128 [R0+0x7000], [R2.64+0x100], !P0 ;  /* 0x0700010002006fae */ /* 0x0003e2000c101d46 */
[----:B--2---:R-:W-:Y:S02]  /*9b90*/  FADD.FTZ R12, R230, R5 ;  /* 0x00000005e60c7221 */ /* 0x004fe40000010000 */
[----:B------:R-:W-:Y:S05]  /*9ba0*/  @P6 IMAD.X R5, R14, 0x1, R3, P4 ;  /* 0x000000010e056824 */ /* 0x000fea00020e0603 */
[----:B------:R2:W-:Y:S08]  /*9bb0*/  @P6 LDGSTS.E.BYPASS.LTC128B.128 [R0+0x2000], [R4.64], !P3 ;  /* 0x0200000004006fae */ /* 0x0005f0000d901d46 */
[----:B------:R2:W-:Y:S01]  /*9bc0*/  @P6 LDGSTS.E.BYPASS.LTC128B.128 [R0+0x5000], [R4.64+0x80], !P1 ;  /* 0x0500008004006fae */ /* 0x0005e2000c901d46 */
[C---:B------:R-:W-:Y:S02]  /*9bd0*/  ISETP.GE.AND P1, PT, R204.reuse, 0x1, PT ;  /* 0x00000001cc00780c */ /* 0x040fe40003f26270 */
[----:B------:R-:W-:Y:S04]  /*9be0*/  IADD3 R204, R204, 0x1, RZ ;  /* 0x00000001cccc7810 */ /* 0x000fe80007ffe0ff */
[----:B------:R-:W-:Y:S01]  /*9bf0*/  SEL R204, R204, RZ, !P1 ;  /* 0x000000ffcccc7207 */ /* 0x000fe20004800000 */
[----:B------:R2:W-:Y:S01]  /*9c00*/  @P6 LDGSTS.E.BYPASS.LTC128B.128 [R0+0x8000], [R4.64+0x100], !P0 ;  /* 0x0800010004006fae */ /* 0x0005e2000c101d46 */
[----:B-1----:R-:W-:Y:S02]  /*9c10*/  FADD.FTZ R3, R229, R12 ;  /* 0x0000000ce5037221 */ /* 0x002fe40000010000 */
[----:B------:R-:W-:Y:S02]  /*9c20*/  FADD.FTZ R2, R224, R6 ;  /* 0x00000006e0027221 */ /* 0x000fe40000010000 */
[----:B------:R-:W-:Y:S01]  /*9c30*/  FADD.FTZ R3, R216, R3 ;  /* 0x00000003d8037221 */ /* 0x000fe20000010000 */
[----:B------:R-:W-:Y:S02]  /*9c40*/  MOV R216, R240 ;  /* 0x000000f000d87202 */ /* 0x000fe40000000f00 */
[----:B------:R-:W0:Y:S01]  /*9c50*/  LDGDEPBAR ;  /* 0x00000000000079af */ /* 0x000e220000000000 */
[----:B--2---:R-:W-:Y:S02]  /*9c60*/  FADD.FTZ R0, R217, R2 ;  /* 0x00000002d9007221 */ /* 0x004fe40000010000 */
        /* <DEDUP_REMOVED lines=10> */
[----:B---3--:R-:W-:Y:S01]  /*9d10*/  ISETP.GT.AND P0, PT, R238, R17, PT ;  /* 0x00000011ee00720c */ /* 0x008fe20003f04270 */
[----:B------:R-:W-:Y:S11]  /*9d20*/  IMAD.MOV.U32 R238, RZ, RZ, R240 ;  /* 0x000000ffffee7224 */ /* 0x000ff600078e00f0 */
[----:B------:R-:W-:Y:S01]  /*9d30*/  @!UPT UIADD3 URZ, URZ, URZ, URZ ;  /* 0x0000003f3f3ff290 */ /* 0x000fe2000fffe03f */
[----:B--2---:R-:W-:-:S05]  /*9d40*/  @P0 BRA `(.L_x_2421) ;  /* 0xffffbfc000000947 */ /* 0x004fca000383ffff */
.L_x_2420:
[----:B------:R-:W-:-:S13]  /*9d50*/  ISETP.GE.AND P0, PT, R216, RZ, PT ;  /* 0x000000ffd800720c */ /* 0x000fda0003f06270 */
[----:B------:R-:W-:Y:S05]  /*9d60*/  @!P0 BRA `(.L_x_2422) ;  /* 0x0000375000008947 */ /* 0x000fea0003800000 */
[----:B-1----:R-:W-:Y:S02]  /*9d70*/  MOV R3, R144 ;  /* 0x0000009000037202 */ /* 0x002fe40000000f00 */
[----:B------:R-:W-:Y:S02]  /*9d80*/  MOV R0, R145 ;  /* 0x0000009100007202 */ /* 0x000fe40000000f00 */
.L_x_2423:
[----:B------:R-:W-:Y:S04]  /*9d90*/  DEPBAR.LE SB0, 0x2 ;  /* 0x000080800000791a */ /* 0x000fe80000000000 */
[----:B------:R-:W-:Y:S01]  /*9da0*/  WARPSYNC 0xffffffff ;  /* 0xffffffff00007948 */ /* 0x000fe20003800000 */
[----:B------:R-:W-:Y:S01]  /*9db0*/  BAR.SYNC.DEFER_BLOCKING 0x0 ;  /* 0x0000000000007b1d */ /* 0x000fe20000010000 */
[----:B------:R-:W-:Y:S01]  /*9dc0*/  IMAD R205, R204, 0x9000, RZ ;  /* 0x00009000cccd7824 */ /* 0x000fe200078e02ff */
[C---:B------:R-:W-:Y:S02]  /*9dd0*/  ISETP.NE.AND P4, PT, R216.reuse, RZ, PT ;  /* 0x000000ffd800720c */ /* 0x040fe40003f85270 */
[C---:B------:R-:W-:Y:S02]  /*9de0*/  IADD3 R233, R216.reuse, -0x1, RZ ;  /* 0xffffffffd8e97810 */ /* 0x040fe40007ffe0ff */
        /* <DEDUP_REMOVED lines=23> */
[----:B------:R-:W3:Y:S04]  /*9f60*/  LDL R236, [R1+0xc] ;  /* 0x00000c0001ec7983 */ /* 0x000ee80000100800 */
[----:B------:R-:W3:Y:S03]  /*9f70*/  LDL R235, [R1+0x18] ;  /* 0x0000180001eb7983 */ /* 0x000ee60000100800 */
        /* <DEDUP_REMOVED lines=17> */
[----:B------:R-:W1:Y:S08]  /*a090*/  LDSM.16.M88.4 R144, [R200+0x2000] ;  /* 0x00200000c890783b */ /* 0x000e700000000200 */
[----:B----4-:R-:W2:Y:S01]  /*a0a0*/  LDL.LU R219, [R1+0x4] ;  /* 0x0000040001db7983 */ /* 0x010ea20000300800 */
[C---:B-1----:R-:W-:Y:S08]  /*a0b0*/  HMMA.16816.F32.BF16 R36, R156.reuse, R144, R36 ;  /* 0x000000909c24723c */ /* 0x042ff00000041824 */
[C---:B------:R-:W-:Y:S01]  /*a0c0*/  HMMA.16816.F32.BF16 R40, R156.reuse, R146, R40 ;  /* 0x000000929c28723c */ /* 0x040fe20000041828 */
[----:B------:R-:W1:Y:S03]  /*a0d0*/  LDSM.16.M88.4 R144, [R200+0x2800] ;  /* 0x00280000c890783b */ /* 0x000e660000000200 */
[----:B--2---:R-:W-:Y:S01]  /*a0e0*/  @P4 IMAD R215, R237, 0x9000, R202 ;  /* 0x00009000edd74824 */ /* 0x004fe200078e02ca */
[----:B------:R-:W-:Y:S02]  /*a0f0*/  @P4 MOV R202, c[0x0][0x208] ;  /* 0x0000820000ca4a02 */ /* 0x000fe40000000f00 */
[----:B---3--:R-:W-:Y:S01]  /*a100*/  @P4 ISETP.GE.AND P2, PT, R238, c[0x0][0x1d4], PT ;  /* 0x00007500ee004a0c */ /* 0x008fe20003f46270 */
[C---:B-1----:R-:W-:Y:S03]  /*a110*/  HMMA.16816.F32.BF16 R44, R156.reuse, R144, R44 ;  /* 0x000000909c2c723c */ /* 0x042fe6000004182c */
[----:B------:R-:W-:Y:S02]  /*a120*/  @P4 ISETP.GE.AND P1, PT, R236, c[0x0][0x1d4], PT ;  /* 0x00007500ec004a0c */ /* 0x000fe40003f26270 */
[----:B------:R-:W-:Y:S02]  /*a130*/  @P4 ISETP.GE.AND P0, PT, R235, c[0x0][0x1d4], PT ;  /* 0x00007500eb004a0c */ /* 0x000fe40003f06270 */
[C---:B------:R-:W-:Y:S01]  /*a140*/  @P4 IMAD.WIDE.U32 R144, R233.reuse, c[0x0][0x208], RZ ;  /* 0x00008200e9904a25 */ /* 0x040fe200078e00ff */
[----:B------:R-:W-:Y:S07]  /*a150*/  HMMA.16816.F32.BF16 R48, R156, R146, R48 ;  /* 0x000000929c30723c */ /* 0x000fee0000041830 */
[----:B------:R-:W-:Y:S01]  /*a160*/  @P4 IMAD R146, R233, c[0x0][0x20c], R201 ;  /* 0x00008300e9924a24 */ /* 0x000fe200078e02c9 */
[----:B------:R-:W-:Y:S04]  /*a170*/  @P4 MOV R147, R203 ;  /* 0x000000cb00934202 */ /* 0x000fe80000000f00 */
[----:B------:R-:W-:Y:S02]  /*a180*/  @P4 IADD3 R145, R145, R146, RZ ;  /* 0x0000009291914210 */ /* 0x000fe40007ffe0ff */
[----:B------:R-:W-:Y:S02]  /*a190*/  @P4 MOV R146, R218 ;  /* 0x000000da00924202 */ /* 0x000fe40000000f00 */
[----:B------:R-:W-:Y:S01]  /*a1a0*/  IADD3 R201, R206, R2, RZ ;  /* 0x00000002cec97210 */ /* 0x000fe20007ffe0ff */
[----:B------:R-:W-:Y:S02]  /*a1b0*/  @P4 IMAD R145, R145, 0x60, RZ ;  /* 0x0000006091914824 */ /* 0x000fe400078e02ff */
        /* <DEDUP_REMOVED lines=17> */
[----:B------:R-:W-:Y:S02]  /*a2d0*/  @P4 IADD3.X R203, R146, R145, RZ, P3, !PT ;  /* 0x0000009192cb4210 */ /* 0x000fe40001ffe4ff */
[----:B------:R-:W-:Y:S05]  /*a2e0*/  ISETP.GE.AND P3, PT, R237, 0x1, PT ;  /* 0x00000001ed00780c */ /* 0x000fea0003f66270 */
[----:B------:R1:W-:Y:S08]  /*a2f0*/  @P4 LDGSTS.E.BYPASS.LTC128B.128 [R215+0x4000], [R144.64+0x80], !P1 ;  /* 0x0400008090d74fae */ /* 0x0003f0000c901d46 */
[----:B------:R1:W-:Y:S08]  /*a300*/  @P4 LDGSTS.E.BYPASS.LTC128B.128 [R215+0x7000], [R144.64+0x100], !P0 ;  /* 0x0700010090d74fae */ /* 0x0003f0000c101d46 */
[----:B------:R2:W-:Y:S01]  /*a310*/  @P4 LDGSTS.E.BYPASS.LTC128B.128 [R215+0x2000], [R202.64], !P2 ;  /* 0x02000000cad74fae */ /* 0x0005e2000d101d46 */
[----:B------:R-:W-:Y:S07]  /*a320*/  @P5 ISETP.GE.AND P2, PT, R238, c[0x0][0x1d4], PT ;  /* 0x00007500ee005a0c */ /* 0x000fee0003f46270 */
[----:B------:R2:W-:Y:S01]  /*a330*/  @P4 LDGSTS.E.BYPASS.LTC128B.128 [R215+0x5000], [R202.64+0x80], !P1 ;  /* 0x05000080cad74fae */ /* 0x0005e2000c901d46 */
[----:B------:R-:W-:Y:S07]  /*a340*/  @P5 ISETP.GE.AND P1, PT, R236, c[0x0][0x1d4], PT ;  /* 0x00007500ec005a0c */ /* 0x000fee0003f26270 */
        /* <DEDUP_REMOVED lines=171> */
[----:B------:R-:W-:Y:S02]  /*ae00*/  FMNMX.FTZ R2, R4, R0, !PT ;  /* 0x0000000004027209 */ /* 0x000fe40007810000 */
[----:B------:R-:W-:Y:S02]  /*ae10*/  FMNMX.FTZ R200, R6, R3, !PT ;  /* 0x0000000306c87209 */ /* 0x000fe40007810000 */
[----:B------:R-:W-:Y:S02]  /*ae20*/  FMNMX.FTZ R2, R5, R2, !PT ;  /* 0x0000000205027209 */ /* 0x000fe40007810000 */
[----:B------:R-:W-:Y:S02]  /*ae30*/  FMNMX.FTZ R200, R7, R200, !PT ;  /* 0x000000c807c87209 */ /* 0x000fe40007810000 */
[----:B------:R-:W-:Y:S02]  /*ae40*/  FMNMX.FTZ R2, R8, R2, !PT ;  /* 0x0000000208027209 */ /* 0x000fe40007810000 */
[----:B------:R-:W-:Y:S02]  /*ae50*/  FMNMX.FTZ R200, R10, R200, !PT ;  /* 0x000000c80ac87209 */ /* 0x000fe40007810000 */
[----:B------:R-:W-:Y:S02]  /*ae60*/  FMNMX.FTZ R2, R9, R2, !PT ;  /* 0x0000000209027209 */ /* 0x000fe40007810000 */
[----:B------:R-:W-:Y:S01]  /*ae70*/  FMNMX.FTZ R200, R11, R200, !PT ;  /* 0x000000c80bc87209 */ /* 0x000fe20007810000 */
        /* <DEDUP_REMOVED lines=19> */
[----:B------:R-:W-:Y:S04]  /*afb0*/  FMNMX.FTZ R2, R21, R2, !PT ;  /* 0x0000000215027209 */ /* 0x000fe80007810000 */
[----:B------:R-:W-:Y:S04]  /*afc0*/  FMNMX.FTZ R2, R24, R2, !PT ;  /* 0x0000000218027209 */ /* 0x000fe80007810000 */
[----:B------:R-:W-:Y:S01]  /*afd0*/  FMNMX.FTZ R2, R25, R2, !PT ;  /* 0x0000000219027209 */ /* 0x000fe20007810000 */
[C---:B-1----:R-:W-:Y:S08]  /*afe0*/  HMMA.16816.F32.BF16 R28, R196.reuse, R144, R28 ;  /* 0x00000090c41c723c */ /* 0x042ff0000004181c */
[C---:B------:R-:W-:Y:S01]  /*aff0*/  HMMA.16816.F32.BF16 R32, R196.reuse, R146, R32 ;  /* 0x00000092c420723c */ /* 0x040fe20000041820 */
[----:B------:R-:W1:Y:S11]  /*b000*/  LDSM.16.M88.4 R144, [R202+0x8000] ;  /* 0x00800000ca90783b */ /* 0x000e760000000200 */
[----:B------:R-:W-:Y:S04]  /*b010*/  @!UPT UIADD3 URZ, URZ, URZ, URZ ;  /* 0x0000003f3f3ff290 */ /* 0x000fe8000fffe03f */
[----:B------:R-:W-:Y:S04]  /*b020*/  FMNMX.FTZ R2, R28, R2, !PT ;  /* 0x000000021c027209 */ /* 0x000fe80007810000 */
[----:B------:R-:W-:Y:S04]  /*b030*/  FMNMX.FTZ R2, R29, R2, !PT ;  /* 0x000000021d027209 */ /* 0x000fe80007810000 */
[----:B------:R-:W-:Y:S01]  /*b040*/  FMNMX.FTZ R2, R32, R2, !PT ;  /* 0x0000000220027209 */ /* 0x000fe20007810000 */
[C---:B-1----:R-:W-:Y:S08]  /*b050*/  HMMA.16816.F32.BF16 R36, R196.reuse, R144, R36 ;  /* 0x00000090c424723c */ /* 0x042ff00000041824 */
[C---:B------:R-:W-:Y:S01]  /*b060*/  HMMA.16816.F32.BF16 R40, R196.reuse, R146, R40 ;  /* 0x00000092c428723c */ /* 0x040fe20000041828 */
[----:B------:R-:W1:Y:S01]  /*b070*/  LDSM.16.M88.4 R144, [R202+0x8800] ;  /* 0x00880000ca90783b */ /* 0x000e620000000200 */
[----:B------:R-:W-:Y:S07]  /*b080*/  DEPBAR.LE SB0, 0x2 ;  /* 0x000080800000791a */ /* 0x000fee0000000000 */
[----:B------:R-:W-:Y:S01]  /*b090*/  BAR.SYNC.DEFER_BLOCKING 0x0 ;  /* 0x0000000000007b1d */ /* 0x000fe20000010000 */
[C---:B-1----:R-:W-:Y:S07]  /*b0a0*/  HMMA.16816.F32.BF16 R44, R196.reuse, R144, R44 ;  /* 0x00000090c42c723c */ /* 0x042fee000004182c */
        /* <DEDUP_REMOVED lines=21> */
[----:B------:R-:W-:Y:S04]  /*b200*/  FMNMX.FTZ R2, R46, R2, !PT ;  /* 0x000000022e027209 */ /* 0x000fe80007810000 */
[----:B------:R-:W-:Y:S04]  /*b210*/  FMNMX.FTZ R2, R47, R2, !PT ;  /* 0x000000022f027209 */ /* 0x000fe80007810000 */
[----:B------:R-:W-:Y:S02]  /*b220*/  FMNMX.FTZ R2, R50, R2, !PT ;  /* 0x0000000232027209 */ /* 0x000fe40007810000 */
[----:B-1----:R-:W-:Y:S02]  /*b230*/  FMNMX.FTZ R145, R145, R146, !PT ;  /* 0x0000009291917209 */ /* 0x002fe40007810000 */
[----:B------:R-:W-:Y:S03]  /*b240*/  FMNMX.FTZ R2, R51, R2, !PT ;  /* 0x0000000233027209 */ /* 0x000fe60007810000 */
[----:B------:R-:W1:Y:S08]  /*b250*/  SHFL.BFLY PT, R146, R145, 0x1, 0x1f ;  /* 0x0c201f0091927f89 */ /* 0x000e7000000e0000 */
[----:B------:R-:W2:Y:S01]  /*b260*/  SHFL.BFLY PT, R144, R2, 0x2, 0x1f ;  /* 0x0c401f0002907f89 */ /* 0x000ea200000e0000 */
[----:B-1----:R-:W-:Y:S05]  /*b270*/  FMNMX.FTZ R145, R145, R146, !PT ;  /* 0x0000009291917209 */ /* 0x002fea0007810000 */
[C---:B------:R-:W-:Y:S02]  /*b280*/  FMUL.FTZ R200, R145.reuse, c[0x0][0x2d0] ;  /* 0x0000b40091c87a20 */ /* 0x040fe40000410000 */
[----:B------:R-:W-:Y:S01]  /*b290*/  FADD.FTZ R0, -R145, R0 ;  /* 0x0000000091007221 */ /* 0x000fe20000010100 */
[----:B--2---:R-:W-:Y:S01]  /*b2a0*/  FMNMX.FTZ R144, R2, R144, !PT ;  /* 0x0000009002907209 */ /* 0x004fe20007810000 */
[--C-:B------:R-:W-:Y:S02]  /*b2b0*/  FFMA.FTZ R8, R8, c[0x0][0x2d0], -R200.reuse ;  /* 0x0000b40008087a23 */ /* 0x100fe400000108c8 */
[----:B------:R-:W-:Y:S02]  /*b2c0*/  FMUL.FTZ R0, R0, c[0x0][0x2d0] ;  /* 0x0000b40000007a20 */ /* 0x000fe40000410000 */
[----:B------:R1:W-:Y:S01]  /*b2d0*/  MUFU.EX2 R217, R8 ;  /* 0x0000000800d97308 */ /* 0x0003e20000000800 */
[----:B------:R-:W2:Y:S01]  /*b2e0*/  SHFL.BFLY PT, R147, R144, 0x1, 0x1f ;  /* 0x0c201f0090937f89 */ /* 0x000ea200000e0000 */
[--C-:B------:R-:W-:Y:S02]  /*b2f0*/  FFMA.FTZ R4, R4, c[0x0][0x2d0], -R200.reuse ;  /* 0x0000b40004047a23 */ /* 0x100fe400000108c8 */
[--C-:B------:R-:W-:Y:S02]  /*b300*/  FFMA.FTZ R5, R5, c[0x0][0x2d0], -R200.reuse ;  /* 0x0000b40005057a23 */ /* 0x100fe400000108c8 */
[--C-:B------:R-:W-:Y:S02]  /*b310*/  FFMA.FTZ R9, R9, c[0x0][0x2d0], -R200.reuse ;  /* 0x0000b40009097a23 */ /* 0x100fe400000108c8 */
[--C-:B------:R-:W-:Y:S02]  /*b320*/  FFMA.FTZ R12, R12, c[0x0][0x2d0], -R200.reuse ;  /* 0x0000b4000c0c7a23 */ /* 0x100fe400000108c8 */
[----:B------:R3:W5:Y:S01]  /*b330*/  MUFU.EX2 R2, R0 ;  /* 0x0000000000027308 */ /* 0x0007620000000800 */
[--C-:B------:R-:W-:Y:S02]  /*b340*/  FFMA.FTZ R13, R13, c[0x0][0x2d0], -R200.reuse ;  /* 0x0000b4000d0d7a23 */ /* 0x100fe400000108c8 */
[--C-:B------:R-:W-:Y:S02]  /*b350*/  FFMA.FTZ R17, R17, c[0x0][0x2d0], -R200.reuse ;  /* 0x0000b40011117a23 */ /* 0x100fe400000108c8 */
[--C-:B------:R-:W-:Y:S02]  /*b360*/  FFMA.FTZ R16, R16, c[0x0][0x2d0], -R200.reuse ;  /* 0x0000b40010107a23 */ /* 0x100fe400000108c8 */
[--C-:B------:R-:W-:Y:S02]  /*b370*/  FFMA.FTZ R20, R20, c[0x0][0x2d0], -R200.reuse ;  /* 0x0000b40014147a23 */ /* 0x100fe400000108c8 */
[--C-:B------:R-:W-:Y:S01]  /*b380*/  FFMA.FTZ R24, R24, c[0x0][0x2d0], -R200.reuse ;  /* 0x0000b40018187a23 */ /* 0x100fe200000108c8 */
[----:B------:R5:W-:Y:S01]  /*b390*/  MUFU.EX2 R201, R5 ;  /* 0x0000000500c97308 */ /* 0x000be20000000800 */
[--C-:B------:R-:W-:Y:S02]  /*b3a0*/  FFMA.FTZ R25, R25, c[0x0][0x2d0], -R200.reuse ;  /* 0x0000b40019197a23 */ /* 0x100fe400000108c8 */
[--C-:B------:R-:W-:Y:S01]  /*b3b0*/  FFMA.FTZ R21, R21, c[0x0][0x2d0], -R200.reuse ;  /* 0x0000b40015157a23 */ /* 0x100fe200000108c8 */
[----:B-1----:R-:W4:Y:S01]  /*b3c0*/  LDL.LU R8, [R1+0x8] ;  /* 0x0000080001087983 */ /* 0x002f220000300800 */
[----:B--2---:R-:W-:Y:S01]  /*b3d0*/  FMNMX.FTZ R144, R144, R147, !PT ;  /* 0x0000009390907209 */ /* 0x004fe20007810000 */
[--C-:B------:R-:W-:Y:S02]  /*b3e0*/  FFMA.FTZ R28, R28, c[0x0][0x2d0], -R200.reuse ;  /* 0x0000b4001c1c7a23 */ /* 0x100fe400000108c8 */
[----:B------:R-:W2:Y:S01]  /*b3f0*/  LDL R242, [R1+0x4c] ;  /* 0x00004c0001f27983 */ /* 0x000ea20000100800 */
[--C-:B------:R-:W-:Y:S01]  /*b400*/  FFMA.FTZ R29, R29, c[0x0][0x2d0], -R200.reuse ;  /* 0x0000b4001d1d7a23 */ /* 0x100fe200000108c8 */
[----:B------:R1:W1:Y:S01]  /*b410*/  MUFU.EX2 R147, R4 ;  /* 0x0000000400937308 */ /* 0x0002620000000800 */
[C---:B------:R-:W-:Y:S01]  /*b420*/  FMUL.FTZ R202, R144.reuse, c[0x0][0x2d0] ;  /* 0x0000b40090ca7a20 */ /* 0x040fe20000410000 */
[----:B------:R-:W2:Y:S01]  /*b430*/  LDL.64 R240, [R1+0x40] ;  /* 0x0000400001f07983 */ /* 0x000ea20000100a00 */
[----:B------:R-:W-:Y:S02]  /*b440*/  FFMA.FTZ R33, R33, c[0x0][0x2d0], -R200 ;  /* 0x0000b40021217a23 */ /* 0x000fe400000108c8 */
[----:B---3--:R-:W-:Y:S02]  /*b450*/  FADD.FTZ R0, -R144, R3 ;  /* 0x0000000390007221 */ /* 0x008fe40000010100 */
[--C-:B------:R-:W-:Y:S01]  /*b460*/  FFMA.FTZ R6, R6, c[0x0][0x2d0], -R202.reuse ;  /* 0x0000b40006067a23 */ /* 0x100fe200000108ca */
[----:B------:R-:W3:Y:S01]  /*b470*/  LDL R234, [R1+0x28] ;  /* 0x0000280001ea7983 */ /* 0x000ee20000100800 */
[----:B------:R-:W-:Y:S01]  /*b480*/  FMUL.FTZ R0, R0, c[0x0][0x2d0] ;  /* 0x0000b40000007a20 */ /* 0x000fe20000410000 */
[----:B------:R-:W-:Y:S01]  /*b490*/  MUFU.EX2 R226, R9 ;  /* 0x0000000900e27308 */ /* 0x000fe20000000800 */
[--C-:B------:R-:W-:Y:S02]  /*b4a0*/  FFMA.FTZ R7, R7, c[0x0][0x2d0], -R202.reuse ;  /* 0x0000b40007077a23 */ /* 0x100fe400000108ca */
[--C-:B------:R-:W-:Y:S02]  /*b4b0*/  FFMA.FTZ R10, R10, c[0x0][0x2d0], -R202.reuse ;  /* 0x0000b4000a0a7a23 */ /* 0x100fe400000108ca */
[C---:B-----5:R-:W-:Y:S02]  /*b4c0*/  FMUL.FTZ R5, R2.reuse, R149 ;  /* 0x0000009502057220 */ /* 0x060fe40000410000 */
[--C-:B------:R-:W-:Y:S02]  /*b4d0*/  FFMA.FTZ R11, R11, c[0x0][0x2d0], -R202.reuse ;  /* 0x0000b4000b0b7a23 */ /* 0x100fe400000108ca */
[C---:B------:R-:W-:Y:S01]  /*b4e0*/  FMUL.FTZ R100, R2.reuse, R100 ;  /* 0x0000006402647220 */ /* 0x040fe20000410000 */
[----:B------:R-:W5:Y:S01]  /*b4f0*/  MUFU.EX2 R0, R0 ;  /* 0x0000000000007308 */ /* 0x000f620000000800 */
[C---:B------:R-:W-:Y:S02]  /*b500*/  FMUL.FTZ R101, R2.reuse, R101 ;  /* 0x0000006502657220 */ /* 0x040fe40000410000 */
[C---:B------:R-:W-:Y:S02]  /*b510*/  FMUL.FTZ R104, R2.reuse, R104 ;  /* 0x0000006802687220 */ /* 0x040fe40000410000 */
[C---:B-1----:R-:W-:Y:S02]  /*b520*/  FMUL.FTZ R4, R2.reuse, R148 ;  /* 0x0000009402047220 */ /* 0x042fe40000410000 */
[C---:B------:R-:W-:Y:S02]  /*b530*/  FFMA.FTZ R146, R2.reuse, R219, R147 ;  /* 0x000000db02927223 */ /* 0x040fe40000010093 */
[C---:B------:R-:W-:Y:S01]  /*b540*/  FMUL.FTZ R105, R2.reuse, R105 ;  /* 0x0000006902697220 */ /* 0x040fe20000410000 */
[----:B------:R1:W-:Y:S01]  /*b550*/  MUFU.EX2 R3, R6 ;  /* 0x0000000600037308 */ /* 0x0003e20000000800 */
[C---:B------:R-:W-:Y:S02]  /*b560*/  FMUL.FTZ R108, R2.reuse, R108 ;  /* 0x0000006c026c7220 */ /* 0x040fe40000410000 */
[C---:B------:R-:W-:Y:S02]  /*b570*/  FMUL.FTZ R109, R2.reuse, R109 ;  /* 0x0000006d026d7220 */ /* 0x040fe40000410000 */
[C---:B------:R-:W-:Y:S02]  /*b580*/  FMUL.FTZ R112, R2.reuse, R112 ;  /* 0x0000007002707220 */ /* 0x040fe40000410000 */
[C---:B------:R-:W-:Y:S02]  /*b590*/  FMUL.FTZ R113, R2.reuse, R113 ;  /* 0x0000007102717220 */ /* 0x040fe40000410000 */
[C---:B------:R-:W-:Y:S01]  /*b5a0*/  FMUL.FTZ R116, R2.reuse, R116 ;  /* 0x0000007402747220 */ /* 0x040fe20000410000 */
[----:B------:R-:W1:Y:S01]  /*b5b0*/  MUFU.EX2 R218, R7 ;  /* 0x0000000700da7308 */ /* 0x000e620000000800 */
[C---:B------:R-:W-:Y:S02]  /*b5c0*/  FMUL.FTZ R117, R2.reuse, R117 ;  /* 0x0000007502757220 */ /* 0x040fe40000410000 */
[----:B------:R-:W-:Y:S02]  /*b5d0*/  FMUL.FTZ R120, R2, R120 ;  /* 0x0000007802787220 */ /* 0x000fe40000410000 */
[C---:B-----5:R-:W-:Y:S02]  /*b5e0*/  FMUL.FTZ R102, R0.reuse, R102 ;  /* 0x0000006600667220 */ /* 0x060fe40000410000 */
[C---:B------:R-:W-:Y:S02]  /*b5f0*/  FMUL.FTZ R103, R0.reuse, R103 ;  /* 0x0000006700677220 */ /* 0x040fe40000410000 */
[C---:B------:R-:W-:Y:S01]  /*b600*/  FMUL.FTZ R106, R0.reuse, R106 ;  /* 0x0000006a006a7220 */ /* 0x040fe20000410000 */
[----:B------:R5:W-:Y:S01]  /*b610*/  MUFU.EX2 R215, R10 ;  /* 0x0000000a00d77308 */ /* 0x000be20000000800 */
[C---:B------:R-:W-:Y:S02]  /*b620*/  FMUL.FTZ R107, R0.reuse, R107 ;  /* 0x0000006b006b7220 */ /* 0x040fe40000410000 */
[C---:B------:R-:W-:Y:S02]  /*b630*/  FMUL.FTZ R110, R0.reuse, R110 ;  /* 0x0000006e006e7220 */ /* 0x040fe40000410000 */
[C---:B-1----:R-:W-:Y:S02]  /*b640*/  FMUL.FTZ R6, R0.reuse, R150 ;  /* 0x0000009600067220 */ /* 0x042fe40000410000 */
[C---:B------:R-:W-:Y:S02]  /*b650*/  FMUL.FTZ R111, R0.reuse, R111 ;  /* 0x0000006f006f7220 */ /* 0x040fe40000410000 */
[C---:B------:R-:W-:Y:S01]  /*b660*/  FMUL.FTZ R114, R0.reuse, R114 ;  /* 0x0000007200727220 */ /* 0x040fe20000410000 */
[----:B------:R-:W1:Y:S01]  /*b670*/  MUFU.EX2 R219, R11 ;  /* 0x0000000b00db7308 */ /* 0x000e620000000800 */
[C---:B------:R-:W-:Y:S02]  /*b680*/  FMUL.FTZ R115, R0.reuse, R115 ;  /* 0x0000007300737220 */ /* 0x040fe40000410000 */
[----:B------:R-:W-:Y:S01]  /*b690*/  FMUL.FTZ R118, R0, R118 ;  /* 0x0000007600767220 */ /* 0x000fe20000410000 */
[----:B------:R-:W-:Y:S01]  /*b6a0*/  F2FP.BF16.PACK_AB R9, R218, R3 ;  /* 0x00000003da09723e */ /* 0x000fe200000010ff */
[C---:B------:R-:W-:Y:S02]  /*b6b0*/  FMUL.FTZ R7, R0.reuse, R151 ;  /* 0x0000009700077220 */ /* 0x040fe40000410000 */
[C---:B------:R-:W-:Y:S02]  /*b6c0*/  FMUL.FTZ R119, R0.reuse, R119 ;  /* 0x0000007700777220 */ /* 0x040fe40000410000 */
[C---:B------:R-:W-:Y:S01]  /*b6d0*/  FMUL.FTZ R122, R0.reuse, R122 ;  /* 0x0000007a007a7220 */ /* 0x040fe20000410000 */
[----:B------:R-:W-:Y:S01]  /*b6e0*/  MUFU.EX2 R230, R17 ;  /* 0x0000001100e67308 */ /* 0x000fe20000000800 */
[C---:B------:R-:W-:Y:S02]  /*b6f0*/  FMUL.FTZ R123, R0.reuse, R123 ;  /* 0x0000007b007b7220 */ /* 0x040fe40000410000 */
[----:B------:R-:W-:Y:S01]  /*b700*/  FMUL.FTZ R126, R0, R126 ;  /* 0x0000007e007e7220 */ /* 0x000fe20000410000 */
[----:B-----5:R-:W-:Y:S01]  /*b710*/  F2FP.BF16.PACK_AB R10, R226, R217 ;  /* 0x000000d9e20a723e */ /* 0x020fe200000010ff */
[C---:B------:R-:W-:Y:S02]  /*b720*/  FMUL.FTZ R127, R0.reuse, R127 ;  /* 0x0000007f007f7220 */ /* 0x040fe40000410000 */
[C---:B------:R-:W-:Y:S02]  /*b730*/  FMUL.FTZ R130, R0.reuse, R130 ;  /* 0x0000008200827220 */ /* 0x040fe40000410000 */
[C---:B------:R-:W-:Y:S01]  /*b740*/  FMUL.FTZ R131, R0.reuse, R131 ;  /* 0x0000008300837220 */ /* 0x040fe20000410000 */
[----:B------:R5:W2:Y:S01]  /*b750*/  MUFU.EX2 R222, R16 ;  /* 0x0000001000de7308 */ /* 0x000aa20000000800 */
        /* <DEDUP_REMOVED lines=69> */
[-C--:B------:R-:W-:Y:S01]  /*bbb0*/  IADD3 R2, R211, R205.reuse, RZ ;  /* 0x000000cdd3027210 */ /* 0x080fe20007ffe0ff */
[--C-:B------:R-:W-:Y:S02]  /*bbc0*/  FFMA.FTZ R14, R14, c[0x0][0x2d0], -R202.reuse ;  /* 0x0000b4000e0e7a23 */ /* 0x100fe400000108ca */
[--C-:B------:R-:W-:Y:S02]  /*bbd0*/  FFMA.FTZ R15, R15, c[0x0][0x2d0], -R202.reuse ;  /* 0x0000b4000f0f7a23 */ /* 0x100fe400000108ca */
[--C-:B------:R-:W-:Y:S02]  /*bbe0*/  FFMA.FTZ R18, R18, c[0x0][0x2d0], -R202.reuse ;  /* 0x0000b40012127a23 */ /* 0x100fe400000108ca */
[----:B------:R-:W-:Y:S01]  /*bbf0*/  MUFU.EX2 R220, R15 ;  /* 0x0000000f00dc7308 */ /* 0x000fe20000000800 */
[--C-:B------:R-:W-:Y:S02]  /*bc00*/  FFMA.FTZ R19, R19, c[0x0][0x2d0], -R202.reuse ;  /* 0x0000b40013137a23 */ /* 0x100fe400000108ca */
[--C-:B------:R-:W-:Y:S02]  /*bc10*/  FFMA.FTZ R22, R22, c[0x0][0x2d0], -R202.reuse ;  /* 0x0000b40016167a23 */ /* 0x100fe400000108ca */
[--C-:B------:R-:W-:Y:S02]  /*bc20*/  FFMA.FTZ R23, R23, c[0x0][0x2d0], -R202.reuse ;  /* 0x0000b40017177a23 */ /* 0x100fe400000108ca */
[--C-:B------:R-:W-:Y:S02]  /*bc30*/  FFMA.FTZ R26, R26, c[0x0][0x2d0], -R202.reuse ;  /* 0x0000b4001a1a7a23 */ /* 0x100fe400000108ca */
[--C-:B------:R-:W-:Y:S01]  /*bc40*/  FFMA.FTZ R27, R27, c[0x0][0x2d0], -R202.reuse ;  /* 0x0000b4001b1b7a23 */ /* 0x100fe200000108ca */
[----:B------:R-:W-:Y:S01]  /*bc50*/  MUFU.EX2 R221, R18 ;  /* 0x0000001200dd7308 */ /* 0x000fe20000000800 */
[--C-:B------:R-:W-:Y:S02]  /*bc60*/  FFMA.FTZ R30, R30, c[0x0][0x2d0], -R202.reuse ;  /* 0x0000b4001e1e7a23 */ /* 0x100fe400000108ca */
[--C-:B------:R-:W-:Y:S02]  /*bc70*/  FFMA.FTZ R31, R31, c[0x0][0x2d0], -R202.reuse ;  /* 0x0000b4001f1f7a23 */ /* 0x100fe400000108ca */
[----:B------:R-:W-:Y:S02]  /*bc80*/  FFMA.FTZ R38, R38, c[0x0][0x2d0], -R202 ;  /* 0x0000b40026267a23 */ /* 0x000fe400000108ca */
[--C-:B------:R-:W-:Y:S02]  /*bc90*/  FFMA.FTZ R32, R32, c[0x0][0x2d0], -R200.reuse ;  /* 0x0000b40020207a23 */ /* 0x100fe400000108c8 */
[--C-:B------:R-:W-:Y:S01]  /*bca0*/  FFMA.FTZ R40, R40, c[0x0][0x2d0], -R200.reuse ;  /* 0x0000b40028287a23 */ /* 0x100fe200000108c8 */
[----:B------:R-:W1:Y:S01]  /*bcb0*/  MUFU.EX2 R225, R19 ;  /* 0x0000001300e17308 */ /* 0x000e620000000800 */
[----:B------:R-:W-:Y:S02]  /*bcc0*/  FFMA.FTZ R37, R37, c[0x0][0x2d0], -R200 ;  /* 0x0000b40025257a23 */ /* 0x000fe400000108c8 */
[--C-:B------:R-:W-:Y:S02]  /*bcd0*/  FFMA.FTZ R35, R35, c[0x0][0x2d0], -R202.reuse ;  /* 0x0000b40023237a23 */ /* 0x100fe400000108ca */
[--C-:B------:R-:W-:Y:S02]  /*bce0*/  FFMA.FTZ R34, R34, c[0x0][0x2d0], -R202.reuse ;  /* 0x0000b40022227a23 */ /* 0x100fe400000108ca */
[----:B------:R-:W-:Y:S02]  /*bcf0*/  FFMA.FTZ R39, R39, c[0x0][0x2d0], -R202 ;  /* 0x0000b40027277a23 */ /* 0x000fe400000108ca */
[----:B------:R-:W-:Y:S01]  /*bd00*/  FFMA.FTZ R41, R41, c[0x0][0x2d0], -R200 ;  /* 0x0000b40029297a23 */ /* 0x000fe200000108c8 */
[----:B------:R-:W-:Y:S01]  /*bd10*/  MUFU.EX2 R227, R22 ;  /* 0x0000001600e37308 */ /* 0x000fe20000000800 */
[--C-:B------:R-:W-:Y:S02]  /*bd20*/  FFMA.FTZ R42, R42, c[0x0][0x2d0], -R202.reuse ;  /* 0x0000b4002a2a7a23 */ /* 0x100fe400000108ca */
[----:B------:R-:W-:Y:S02]  /*bd30*/  FFMA.FTZ R43, R43, c[0x0][0x2d0], -R202 ;  /* 0x0000b4002b2b7a23 */ /* 0x000fe400000108ca */
[----:B------:R-:W-:Y:S02]  /*bd40*/  FFMA.FTZ R36, R36, c[0x0][0x2d0], -R200 ;  /* 0x0000b40024247a23 */ /* 0x000fe400000108c8 */
[----:B------:R-:W-:Y:S03]  /*bd50*/  FFMA.FTZ R47, R47, c[0x0][0x2d0], -R202 ;  /* 0x0000b4002f2f7a23 */ /* 0x000fe600000108ca */
[----:B------:R-:W-:Y:S10]  /*bd60*/  MUFU.EX2 R228, R23 ;  /* 0x0000001700e47308 */ /* 0x000ff40000000800 */
[----:B------:R-:W-:Y:S10]  /*bd70*/  MUFU.EX2 R224, R26 ;  /* 0x0000001a00e07308 */ /* 0x000ff40000000800 */
[----:B------:R-:W-:Y:S10]  /*bd80*/  MUFU.EX2 R223, R27 ;  /* 0x0000001b00df7308 */ /* 0x000ff40000000800 */
[----:B------:R-:W-:Y:S01]  /*bd90*/  MUFU.EX2 R39, R39 ;  /* 0x0000002700277308 */ /* 0x000fe20000000800 */
[----:B----4-:R-:W-:Y:S01]  /*bda0*/  FFMA.FTZ R203, R0, R8, R3 ;  /* 0x0000000800cb7223 */ /* 0x010fe20000010003 */
[----:B------:R-:W-:Y:S02]  /*bdb0*/  IADD3 R0, R210, R205, RZ ;  /* 0x000000cdd2007210 */ /* 0x000fe40007ffe0ff */
[C---:B------:R-:W-:Y:S01]  /*bdc0*/  F2FP.BF16.PACK_AB R8, R201.reuse, R147 ;  /* 0x00000093c908723e */ /* 0x040fe200000010ff */
[----:B------:R-:W-:Y:S01]  /*bdd0*/  FADD.FTZ R201, R201, R146 ;  /* 0x00000092c9c97221 */ /* 0x000fe20000010000 */
[C---:B------:R-:W-:Y:S01]  /*bde0*/  IADD3 R3, R207.reuse, R0, RZ ;  /* 0x00000000cf037210 */ /* 0x040fe20007ffe0ff */
[----:B------:R-:W4:Y:S03]  /*bdf0*/  LDSM.16.MT88.4 R148, [R0] ;  /* 0x000000000094783b */ /* 0x000f260000004200 */
[----:B------:R-:W-:Y:S01]  /*be00*/  MUFU.EX2 R147, R12 ;  /* 0x0000000c00937308 */ /* 0x000fe20000000800 */
[----:B------:R-:W-:Y:S01]  /*be10*/  IADD3 R146, R207, R2, RZ ;  /* 0x00000002cf927210 */ /* 0x000fe20007ffe0ff */
[----:B-----5:R-:W-:Y:S04]  /*be20*/  FADD.FTZ R16, R217, R201 ;  /* 0x000000c9d9107221 */ /* 0x020fe80000010000 */
[----:B------:R-:W-:Y:S04]  /*be30*/  FADD.FTZ R16, R226, R16 ;  /* 0x00000010e2107221 */ /* 0x000fe80000010000 */
[----:B------:R-:W-:Y:S10]  /*be40*/  MUFU.EX2 R205, R29 ;  /* 0x0000001d00cd7308 */ /* 0x000ff40000000800 */
[----:B------:R-:W-:Y:S10]  /*be50*/  MUFU.EX2 R217, R33 ;  /* 0x0000002100d97308 */ /* 0x000ff40000000800 */
[----:B------:R-:W-:Y:S01]  /*be60*/  MUFU.EX2 R201, R30 ;  /* 0x0000001e00c97308 */ /* 0x000fe20000000800 */
[C---:B----4-:R-:W-:Y:S09]  /*be70*/  HMMA.16816.F32.BF16 R4, R8.reuse, R148, R4 ;  /* 0x000000940804723c */ /* 0x050ff20000041804 */
[----:B------:R-:W-:Y:S01]  /*be80*/  MUFU.EX2 R41, R41 ;  /* 0x0000002900297308 */ /* 0x000fe20000000800 */
[C---:B------:R-:W-:Y:S01]  /*be90*/  HMMA.16816.F32.BF16 R100, R8.reuse, R150, R100 ;  /* 0x000000960864723c */ /* 0x040fe20000041864 */
[----:B------:R-:W4:Y:S08]  /*bea0*/  LDSM.16.MT88.4 R148, [R3] ;  /* 0x000000000394783b */ /* 0x000f300000004200 */
[----:B------:R-:W-:Y:S10]  /*beb0*/  MUFU.EX2 R42, R42 ;  /* 0x0000002a002a7308 */ /* 0x000ff40000000800 */
[----:B------:R-:W-:Y:S10]  /*bec0*/  MUFU.EX2 R43, R43 ;  /* 0x0000002b002b7308 */ /* 0x000ff40000000800 */
[----:B------:R-:W-:Y:S01]  /*bed0*/  MUFU.EX2 R47, R47 ;  /* 0x0000002f002f7308 */ /* 0x000fe20000000800 */
[C---:B----4-:R-:W-:Y:S08]  /*bee0*/  HMMA.16816.F32.BF16 R104, R8.reuse, R148, R104 ;  /* 0x000000940868723c */ /* 0x050ff00000041868 */
[C---:B------:R-:W-:Y:S01]  /*bef0*/  HMMA.16816.F32.BF16 R108, R8.reuse, R150, R108 ;  /* 0x00000096086c723c */ /* 0x040fe2000004186c */
[----:B------:R-:W4:Y:S07]  /*bf00*/  LDSM.16.MT88.4 R148, [R2] ;  /* 0x000000000294783b */ /* 0x000f2e0000004200 */
[C---:B----4-:R-:W-:Y:S08]  /*bf10*/  HMMA.16816.F32.BF16 R112, R8.reuse, R148, R112 ;  /* 0x000000940870723c */ /* 0x050ff00000041870 */
[C---:B------:R-:W-:Y:S01]  /*bf20*/  HMMA.16816.F32.BF16 R116, R8.reuse, R150, R116 ;  /* 0x000000960874723c */ /* 0x040fe20000041874 */
[----:B------:R-:W4:Y:S07]  /*bf30*/  LDSM.16.MT88.4 R148, [R146] ;  /* 0x000000009294783b */ /* 0x000f2e0000004200 */
[C---:B----4-:R-:W-:Y:S08]  /*bf40*/  HMMA.16816.F32.BF16 R120, R8.reuse, R148, R120 ;  /* 0x000000940878723c */ /* 0x050ff00000041878 */
[C---:B------:R-:W-:Y:S01]  /*bf50*/  HMMA.16816.F32.BF16 R124, R8.reuse, R150, R124 ;  /* 0x00000096087c723c */ /* 0x040fe2000004187c */
[----:B------:R-:W4:Y:S07]  /*bf60*/  LDSM.16.MT88.4 R148, [R0+0x3000] ;  /* 0x003000000094783b */ /* 0x000f2e0000004200 */
        /* <DEDUP_REMOVED lines=21> */
[C---:B----4-:R-:W-:Y:S01]  /*c0c0*/  HMMA.16816.F32.BF16 R92, R8.reuse, R148, R92 ;  /* 0x00000094085c723c */ /* 0x050fe2000004185c */
[----:B------:R-:W4:Y:S07]  /*c0d0*/  MUFU.EX2 R149, R13 ;  /* 0x0000000d00957308 */ /* 0x000f2e0000000800 */
[----:B------:R-:W-:Y:S03]  /*c0e0*/  HMMA.16816.F32.BF16 R96, R8, R150, R96 ;  /* 0x000000960860723c */ /* 0x000fe60000041860 */
[----:B------:R5:W3:Y:S04]  /*c0f0*/  MUFU.EX2 R148, R14 ;  /* 0x0000000e00947308 */ /* 0x000ae80000000800 */
[----:B--2---:R-:W-:Y:S02]  /*c100*/  F2FP.BF16.PACK_AB R10, R230, R222 ;  /* 0x000000dee60a723e */ /* 0x004fe400000010ff */
[----:B-1----:R-:W-:Y:S04]  /*c110*/  F2FP.BF16.PACK_AB R11, R225, R221 ;  /* 0x000000dde10b723e */ /* 0x002fe800000010ff */
[----:B------:R1:W2:Y:S01]  /*c120*/  MUFU.EX2 R151, R20 ;  /* 0x0000001400977308 */ /* 0x0002a20000000800 */
[----:B----4-:R-:W-:Y:S09]  /*c130*/  F2FP.BF16.PACK_AB R8, R149, R147 ;  /* 0x000000939508723e */ /* 0x010ff200000010ff */
[----:B------:R-:W4:Y:S01]  /*c140*/  MUFU.EX2 R150, R28 ;  /* 0x0000001c00967308 */ /* 0x000f220000000800 */
[----:B-----5:R-:W5:Y:S01]  /*c150*/  LDSM.16.MT88.4 R12, [R0+0x800] ;  /* 0x00080000000c783b */ /* 0x020f620000004200 */
[----:B---3--:R-:W-:Y:S01]  /*c160*/  F2FP.BF16.PACK_AB R9, R220, R148 ;  /* 0x00000094dc09723e */ /* 0x008fe200000010ff */
[----:B-1----:R-:W-:Y:S06]  /*c170*/  FADD.FTZ R20, R147, R16 ;  /* 0x0000001093147221 */ /* 0x002fec0000010000 */
[----:B------:R-:W-:Y:S01]  /*c180*/  LDSM.16.MT88.4 R16, [R0+0x1800] ;  /* 0x001800000010783b */ /* 0x000fe20000004200 */
[----:B------:R1:W-:Y:S01]  /*c190*/  MUFU.EX2 R147, R34 ;  /* 0x0000002200937308 */ /* 0x0003e20000000800 */
[----:B------:R-:W-:Y:S04]  /*c1a0*/  FADD.FTZ R20, R149, R20 ;  /* 0x0000001495147221 */ /* 0x000fe80000010000 */
[----:B------:R-:W-:Y:S04]  /*c1b0*/  FADD.FTZ R24, R222, R20 ;  /* 0x00000014de187221 */ /* 0x000fe80000010000 */
[----:B------:R-:W-:Y:S02]  /*c1c0*/  FADD.FTZ R29, R230, R24 ;  /* 0x00000018e61d7221 */ /* 0x000fe40000010000 */
[----:B-1----:R-:W-:Y:S01]  /*c1d0*/  FFMA.FTZ R34, R50, c[0x0][0x2d0], -R202 ;  /* 0x0000b40032227a23 */ /* 0x002fe200000108ca */
[C---:B-----5:R-:W-:Y:S05]  /*c1e0*/  HMMA.16816.F32.BF16 R4, R8.reuse, R12, R4 ;  /* 0x0000000c0804723c */ /* 0x060fea0000041804 */
[----:B------:R-:W-:Y:S03]  /*c1f0*/  MUFU.EX2 R34, R34 ;  /* 0x0000002200227308 */ /* 0x000fe60000000800 */
        /* <DEDUP_REMOVED lines=36> */
[----:B------:R-:W-:Y:S01]  /*c440*/  F2FP.BF16.PACK_AB R10, R232, R231 ;  /* 0x000000e7e80a723e */ /* 0x000fe200000010ff */
[----:B------:R3:W-:Y:S03]  /*c450*/  MUFU.EX2 R203, R31 ;  /* 0x0000001f00cb7308 */ /* 0x0007e60000000800 */
[----:B------:R-:W-:Y:S01]  /*c460*/  F2FP.BF16.PACK_AB R9, R228, R227 ;  /* 0x000000e3e409723e */ /* 0x000fe200000010ff */
[----:B------:R-:W-:Y:S01]  /*c470*/  FADD.FTZ R21, R215, R8 ;  /* 0x00000008d7157221 */ /* 0x000fe20000010000 */
[----:B--2---:R-:W-:Y:S02]  /*c480*/  F2FP.BF16.PACK_AB R8, R229, R151 ;  /* 0x00000097e508723e */ /* 0x004fe400000010ff */
[----:B------:R-:W-:Y:S01]  /*c490*/  F2FP.BF16.PACK_AB R11, R223, R224 ;  /* 0x000000e0df0b723e */ /* 0x000fe200000010ff */
[----:B------:R-:W-:Y:S02]  /*c4a0*/  FADD.FTZ R21, R219, R21 ;  /* 0x00000015db157221 */ /* 0x000fe40000010000 */
[----:B------:R2:W-:Y:S02]  /*c4b0*/  MUFU.EX2 R215, R35 ;  /* 0x0000002300d77308 */ /* 0x0005e40000000800 */
[----:B------:R-:W-:Y:S04]  /*c4c0*/  FADD.FTZ R21, R148, R21 ;  /* 0x0000001594157221 */ /* 0x000fe80000010000 */
[----:B------:R-:W-:Y:S02]  /*c4d0*/  FADD.FTZ R25, R220, R21 ;  /* 0x00000015dc197221 */ /* 0x000fe40000010000 */
[----:B------:R-:W-:Y:S02]  /*c4e0*/  LDSM.16.MT88.4 R20, [R0+0x2000] ;  /* 0x002000000014783b */ /* 0x000fe40000004200 */
[----:B------:R-:W-:Y:S01]  /*c4f0*/  FADD.FTZ R28, R221, R25 ;  /* 0x00000019dd1c7221 */ /* 0x000fe20000010000 */
[----:B------:R5:W4:Y:S01]  /*c500*/  MUFU.EX2 R218, R32 ;  /* 0x0000002000da7308 */ /* 0x000b220000000800 */
[----:B---3--:R-:W-:Y:S04]  /*c510*/  FFMA.FTZ R31, R45, c[0x0][0x2d0], -R200 ;  /* 0x0000b4002d1f7a23 */ /* 0x008fe800000108c8 */
[----:B------:R-:W-:Y:S01]  /*c520*/  LDSM.16.MT88.4 R24, [R2+0x2000] ;  /* 0x002000000218783b */ /* 0x000fe20000004200 */
[----:B------:R-:W-:Y:S02]  /*c530*/  FADD.FTZ R30, R225, R28 ;  /* 0x0000001ce11e7221 */ /* 0x000fe40000010000 */
[----:B------:R-:W-:Y:S02]  /*c540*/  FADD.FTZ R28, R151, R29 ;  /* 0x0000001d971c7221 */ /* 0x000fe40000010000 */
[----:B------:R-:W-:Y:S01]  /*c550*/  FADD.FTZ R29, R227, R30 ;  /* 0x0000001ee31d7221 */ /* 0x000fe20000010000 */
[C---:B-1----:R-:W-:Y:S01]  /*c560*/  HMMA.16816.F32.BF16 R4, R8.reuse, R12, R4 ;  /* 0x0000000c0804723c */ /* 0x042fe20000041804 */
[----:B------:R-:W-:Y:S02]  /*c570*/  MUFU.EX2 R45, R37 ;  /* 0x00000025002d7308 */ /* 0x000fe40000000800 */
[----:B------:R-:W-:Y:S02]  /*c580*/  FADD.FTZ R29, R228, R29 ;  /* 0x0000001de41d7221 */ /* 0x000fe40000010000 */
[----:B------:R-:W-:Y:S02]  /*c590*/  FADD.FTZ R28, R229, R28 ;  /* 0x0000001ce51c7221 */ /* 0x000fe40000010000 */
[----:B--2---:R-:W-:Y:S01]  /*c5a0*/  FFMA.FTZ R35, R44, c[0x0][0x2d0], -R200 ;  /* 0x0000b4002c237a23 */ /* 0x004fe200000108c8 */
[C---:B------:R-:W-:Y:S01]  /*c5b0*/  HMMA.16816.F32.BF16 R100, R8.reuse, R14, R100 ;  /* 0x0000000e0864723c */ /* 0x040fe20000041864 */
[----:B------:R-:W1:Y:S02]  /*c5c0*/  LDSM.16.MT88.4 R12, [R3+0x1000] ;  /* 0x00100000030c783b */ /* 0x000e640000004200 */
[----:B------:R2:W3:Y:S01]  /*c5d0*/  MUFU.EX2 R44, R36 ;  /* 0x00000024002c7308 */ /* 0x0004e20000000800 */
[----:B------:R-:W-:Y:S02]  /*c5e0*/  FADD.FTZ R28, R231, R28 ;  /* 0x0000001ce71c7221 */ /* 0x000fe40000010000 */
[--C-:B-----5:R-:W-:Y:S02]  /*c5f0*/  FFMA.FTZ R32, R48, c[0x0][0x2d0], -R200.reuse ;  /* 0x0000b40030207a23 */ /* 0x120fe400000108c8 */
[----:B------:R-:W-:Y:S05]  /*c600*/  FFMA.FTZ R200, R49, c[0x0][0x2d0], -R200 ;  /* 0x0000b40031c87a23 */ /* 0x000fea00000108c8 */
[----:B------:R-:W-:Y:S10]  /*c610*/  MUFU.EX2 R37, R32 ;  /* 0x0000002000257308 */ /* 0x000ff40000000800 */
[----:B------:R-:W-:Y:S01]  /*c620*/  MUFU.EX2 R200, R200 ;  /* 0x000000c800c87308 */ /* 0x000fe20000000800 */
[--C-:B--2---:R-:W-:Y:S02]  /*c630*/  FFMA.FTZ R36, R46, c[0x0][0x2d0], -R202.reuse ;  /* 0x0000b4002e247a23 */ /* 0x104fe400000108ca */
[----:B------:R-:W-:Y:S07]  /*c640*/  FFMA.FTZ R202, R51, c[0x0][0x2d0], -R202 ;  /* 0x0000b40033ca7a23 */ /* 0x000fee00000108ca */
[----:B------:R-:W2:Y:S01]  /*c650*/  MUFU.EX2 R48, R40 ;  /* 0x0000002800307308 */ /* 0x000ea20000000800 */
[C---:B-1----:R-:W-:Y:S09]  /*c660*/  HMMA.16816.F32.BF16 R104, R8.reuse, R12, R104 ;  /* 0x0000000c0868723c */ /* 0x042ff20000041868 */
[----:B------:R-:W1:Y:S01]  /*c670*/  MUFU.EX2 R40, R38 ;  /* 0x0000002600287308 */ /* 0x000e620000000800 */
[C---:B------:R-:W-:Y:S01]  /*c680*/  HMMA.16816.F32.BF16 R108, R8.reuse, R14, R108 ;  /* 0x0000000e086c723c */ /* 0x040fe2000004186c */
[----:B------:R-:W5:Y:S08]  /*c690*/  LDSM.16.MT88.4 R12, [R2+0x1000] ;  /* 0x00100000020c783b */ /* 0x000f700000004200 */
[----:B------:R-:W-:Y:S10]  /*c6a0*/  MUFU.EX2 R38, R31 ;  /* 0x0000001f00267308 */ /* 0x000ff40000000800 */
[----:B------:R-:W-:Y:S10]  /*c6b0*/  MUFU.EX2 R202, R202 ;  /* 0x000000ca00ca7308 */ /* 0x000ff40000000800 */
[----:B------:R-:W1:Y:S10]  /*c6c0*/  MUFU.EX2 R35, R35 ;  /* 0x0000002300237308 */ /* 0x000e740000000800 */
[----:B------:R-:W1:Y:S01]  /*c6d0*/  MUFU.EX2 R36, R36 ;  /* 0x0000002400247308 */ /* 0x000e620000000800 */
[C---:B-----5:R-:W-:Y:S08]  /*c6e0*/  HMMA.16816.F32.BF16 R112, R8.reuse, R12, R112 ;  /* 0x0000000c0870723c */ /* 0x060ff00000041870 */
[C---:B------:R-:W-:Y:S01]  /*c6f0*/  HMMA.16816.F32.BF16 R116, R8.reuse, R14, R116 ;  /* 0x0000000e0874723c */ /* 0x040fe20000041874 */
[----:B------:R-:W5:Y:S07]  /*c700*/  LDSM.16.MT88.4 R12, [R146+0x1000] ;  /* 0x00100000920c783b */ /* 0x000f6e0000004200 */
        /* <DEDUP_REMOVED lines=25> */
[----:B------:R-:W-:Y:S01]  /*c8a0*/  HMMA.16816.F32.BF16 R96, R8, R14, R96 ;  /* 0x0000000e0860723c */ /* 0x000fe20000041860 */
[----:B------:R-:W5:Y:S06]  /*c8b0*/  LDSM.16.MT88.4 R12, [R3+0x1800] ;  /* 0x00180000030c783b */ /* 0x000f6c0000004200 */
[----:B----4-:R-:W-:Y:S02]  /*c8c0*/  F2FP.BF16.PACK_AB R8, R205, R150 ;  /* 0x00000096cd08723e */ /* 0x010fe400000010ff */
[----:B------:R-:W-:Y:S03]  /*c8d0*/  F2FP.BF16.PACK_AB R10, R217, R218 ;  /* 0x000000dad90a723e */ /* 0x000fe600000010ff */
[----:B------:R-:W-:Y:S02]  /*c8e0*/  F2FP.BF16.PACK_AB R9, R203, R201 ;  /* 0x000000c9cb09723e */ /* 0x000fe400000010ff */
[----:B------:R-:W-:Y:S07]  /*c8f0*/  F2FP.BF16.PACK_AB R11, R215, R147 ;  /* 0x00000093d70b723e */ /* 0x000fee00000010ff */
[C---:B------:R-:W-:Y:S08]  /*c900*/  HMMA.16816.F32.BF16 R4, R8.reuse, R16, R4 ;  /* 0x000000100804723c */ /* 0x040ff00000041804 */
[C---:B------:R-:W-:Y:S01]  /*c910*/  HMMA.16816.F32.BF16 R100, R8.reuse, R18, R100 ;  /* 0x000000120864723c */ /* 0x040fe20000041864 */
[----:B------:R-:W4:Y:S07]  /*c920*/  LDSM.16.MT88.4 R16, [R2+0x1800] ;  /* 0x001800000210783b */ /* 0x000f2e0000004200 */
[C---:B-----5:R-:W-:Y:S08]  /*c930*/  HMMA.16816.F32.BF16 R104, R8.reuse, R12, R104 ;  /* 0x0000000c0868723c */ /* 0x060ff00000041868 */
[C---:B------:R-:W-:Y:S01]  /*c940*/  HMMA.16816.F32.BF16 R108, R8.reuse, R14, R108 ;  /* 0x0000000e086c723c */ /* 0x040fe2000004186c */
[----:B------:R-:W5:Y:S07]  /*c950*/  LDSM.16.MT88.4 R12, [R146+0x1800] ;  /* 0x00180000920c783b */ /* 0x000f6e0000004200 */
[C---:B----4-:R-:W-:Y:S08]  /*c960*/  HMMA.16816.F32.BF16 R112, R8.reuse, R16, R112 ;  /* 0x000000100870723c */ /* 0x050ff00000041870 */
        /* <DEDUP_REMOVED lines=27> */
[----:B------:R-:W-:Y:S01]  /*cb20*/  HMMA.16816.F32.BF16 R96, R8, R14, R96 ;  /* 0x0000000e0860723c */ /* 0x000fe20000041860 */
[----:B------:R-:W5:Y:S06]  /*cb30*/  LDSM.16.MT88.4 R12, [R146+0x2000] ;  /* 0x00200000920c783b */ /* 0x000f6c0000004200 */
[----:B---3--:R-:W-:Y:S02]  /*cb40*/  F2FP.BF16.PACK_AB R8, R45, R44 ;  /* 0x0000002c2d08723e */ /* 0x008fe400000010ff */
[----:B--2---:R-:W-:Y:S03]  /*cb50*/  F2FP.BF16.PACK_AB R10, R41, R48 ;  /* 0x00000030290a723e */ /* 0x004fe600000010ff */
[----:B-1----:R-:W-:Y:S02]  /*cb60*/  F2FP.BF16.PACK_AB R9, R39, R40 ;  /* 0x000000282709723e */ /* 0x002fe400000010ff */
[----:B------:R-:W-:Y:S07]  /*cb70*/  F2FP.BF16.PACK_AB R11, R43, R42 ;  /* 0x0000002a2b0b723e */ /* 0x000fee00000010ff */
[C---:B------:R-:W-:Y:S08]  /*cb80*/  HMMA.16816.F32.BF16 R4, R8.reuse, R20, R4 ;  /* 0x000000140804723c */ /* 0x040ff00000041804 */
        /* <DEDUP_REMOVED lines=29> */
[C---:B---3--:R-:W-:Y:S08]  /*cd60*/  HMMA.16816.F32.BF16 R84, R8.reuse, R24, R84 ;  /* 0x000000180854723c */ /* 0x048ff00000041854 */
[C---:B------:R-:W-:Y:S01]  /*cd70*/  HMMA.16816.F32.BF16 R88, R8.reuse, R26, R88 ;  /* 0x0000001a0858723c */ /* 0x040fe20000041858 */
[----:B------:R-:W2:Y:S07]  /*cd80*/  LDSM.16.MT88.4 R24, [R2+0x2800] ;  /* 0x002800000218783b */ /* 0x000eae0000004200 */
[C---:B----4-:R-:W-:Y:S07]  /*cd90*/  HMMA.16816.F32.BF16 R92, R8.reuse, R12, R92 ;  /* 0x0000000c085c723c */ /* 0x050fee000004185c */
[----:B------:R-:W-:Y:S01]  /*cda0*/  FADD.FTZ R12, R232, R28 ;  /* 0x0000001ce80c7221 */ /* 0x000fe20000010000 */
[----:B------:R-:W-:Y:S04]  /*cdb0*/  HMMA.16816.F32.BF16 R96, R8, R14, R96 ;  /* 0x0000000e0860723c */ /* 0x000fe80000041860 */
[----:B------:R-:W-:Y:S02]  /*cdc0*/  FADD.FTZ R33, R150, R12 ;  /* 0x0000000c96217221 */ /* 0x000fe40000010000 */
[----:B------:R-:W-:Y:S01]  /*cdd0*/  FADD.FTZ R13, R224, R29 ;  /* 0x0000001de00d7221 */ /* 0x000fe20000010000 */
[----:B------:R-:W-:Y:S01]  /*cde0*/  F2FP.BF16.PACK_AB R8, R38, R35 ;  /* 0x000000232608723e */ /* 0x000fe200000010ff */
[----:B------:R-:W-:Y:S01]  /*cdf0*/  LDSM.16.MT88.4 R28, [R0+0x5800] ;  /* 0x00580000001c783b */ /* 0x000fe20000004200 */
[----:B------:R-:W-:Y:S03]  /*ce00*/  F2FP.BF16.PACK_AB R9, R47, R36 ;  /* 0x000000242f09723e */ /* 0x000fe600000010ff */
[----:B------:R-:W-:Y:S01]  /*ce10*/  F2FP.BF16.PACK_AB R10, R200, R37 ;  /* 0x00000025c80a723e */ /* 0x000fe200000010ff */
[----:B------:R-:W-:Y:S01]  /*ce20*/  FADD.FTZ R32, R223, R13 ;  /* 0x0000000ddf207221 */ /* 0x000fe20000010000 */
[----:B------:R-:W-:Y:S02]  /*ce30*/  F2FP.BF16.PACK_AB R11, R202, R34 ;  /* 0x00000022ca0b723e */ /* 0x000fe400000010ff */
[----:B------:R-:W3:Y:S05]  /*ce40*/  LDSM.16.MT88.4 R12, [R146+0x2800] ;  /* 0x00280000920c783b */ /* 0x000eea0000004200 */
[C---:B-1----:R-:W-:Y:S03]  /*ce50*/  HMMA.16816.F32.BF16 R148, R8.reuse, R16, R4 ;  /* 0x000000100894723c */ /* 0x042fe60000041804 */
[----:B------:R-:W1:Y:S05]  /*ce60*/  LDSM.16.MT88.4 R4, [R3+0x5800] ;  /* 0x005800000304783b */ /* 0x000e6a0000004200 */
[C---:B------:R-:W-:Y:S03]  /*ce70*/  HMMA.16816.F32.BF16 R100, R8.reuse, R18, R100 ;  /* 0x000000120864723c */ /* 0x040fe60000041864 */
[----:B------:R-:W4:Y:S05]  /*ce80*/  LDSM.16.MT88.4 R16, [R2+0x5800] ;  /* 0x005800000210783b */ /* 0x000f2a0000004200 */
[C---:B------:R-:W-:Y:S08]  /*ce90*/  HMMA.16816.F32.BF16 R104, R8.reuse, R20, R104 ;  /* 0x000000140868723c */ /* 0x040ff00000041868 */
[C---:B------:R-:W-:Y:S01]  /*cea0*/  HMMA.16816.F32.BF16 R108, R8.reuse, R22, R108 ;  /* 0x00000016086c723c */ /* 0x040fe2000004186c */
[----:B------:R-:W5:Y:S07]  /*ceb0*/  LDSM.16.MT88.4 R20, [R146+0x5800] ;  /* 0x005800009214783b */ /* 0x000f6e0000004200 */
[C---:B--2---:R-:W-:Y:S08]  /*cec0*/  HMMA.16816.F32.BF16 R112, R8.reuse, R24, R112 ;  /* 0x000000180870723c */ /* 0x044ff00000041870 */
[C---:B------:R-:W-:Y:S01]  /*ced0*/  HMMA.16816.F32.BF16 R116, R8.reuse, R26, R116 ;  /* 0x0000001a0874723c */ /* 0x040fe20000041874 */
[----:B------:R2:W4:Y:S07]  /*cee0*/  LDSM.16.MT88.4 R24, [R0+0x8800] ;  /* 0x008800000018783b */ /* 0x00052e0000004200 */
[C---:B---3--:R-:W-:Y:S08]  /*cef0*/  HMMA.16816.F32.BF16 R120, R8.reuse, R12, R120 ;  /* 0x0000000c0878723c */ /* 0x048ff00000041878 */
[C---:B------:R-:W-:Y:S01]  /*cf00*/  HMMA.16816.F32.BF16 R124, R8.reuse, R14, R124 ;  /* 0x0000000e087c723c */ /* 0x040fe2000004187c */
[----:B------:R3:W5:Y:S07]  /*cf10*/  LDSM.16.MT88.4 R12, [R3+0x8800] ;  /* 0x00880000030c783b */ /* 0x00076e0000004200 */
[C---:B------:R-:W-:Y:S04]  /*cf20*/  HMMA.16816.F32.BF16 R128, R8.reuse, R28, R128 ;  /* 0x0000001c0880723c */ /* 0x040fe80000041880 */
[----:B--2---:R-:W-:Y:S04]  /*cf30*/  @P5 IADD3 R0, R216, -0x2, RZ ;  /* 0xfffffffed8005810 */ /* 0x004fe80007ffe0ff */
[C---:B------:R-:W-:Y:S08]  /*cf40*/  HMMA.16816.F32.BF16 R132, R8.reuse, R30, R132 ;  /* 0x0000001e0884723c */ /* 0x040ff00000041884 */
[C---:B-1----:R-:W-:Y:S04]  /*cf50*/  HMMA.16816.F32.BF16 R136, R8.reuse, R4, R136 ;  /* 0x000000040888723c */ /* 0x042fe80000041888 */
[----:B---3--:R-:W-:Y:S04]  /*cf60*/  @P5 SHF.R.S32.HI R3, RZ, 0x1f, R0 ;  /* 0x0000001fff035819 */ /* 0x008fe80000011400 */
[C---:B------:R-:W-:Y:S01]  /*cf70*/  HMMA.16816.F32.BF16 R140, R8.reuse, R6, R140 ;  /* 0x00000006088c723c */ /* 0x040fe2000004188c */
[----:B------:R1:W2:Y:S03]  /*cf80*/  LDSM.16.MT88.4 R4, [R2+0x8800] ;  /* 0x008800000204783b */ /* 0x0002a60000004200 */
[----:B------:R-:W-:Y:S04]  /*cf90*/  @P5 IMAD R3, R3, c[0x0][0x1e0], RZ ;  /* 0x0000780003035a24 */ /* 0x000fe800078e02ff */
[C---:B----4-:R-:W-:Y:S07]  /*cfa0*/  HMMA.16816.F32.BF16 R52, R8.reuse, R16, R52 ;  /* 0x000000100834723c */ /* 0x050fee0000041834 */
[C---:B------:R-:W-:Y:S01]  /*cfb0*/  @P5 IMAD.WIDE.U32 R16, R0.reuse, c[0x0][0x1e0], RZ ;  /* 0x0000780000105a25 */ /* 0x040fe200078e00ff */
[C---:B------:R-:W-:Y:S08]  /*cfc0*/  HMMA.16816.F32.BF16 R56, R8.reuse, R18, R56 ;  /* 0x000000120838723c */ /* 0x040ff00000041838 */
[C---:B-----5:R-:W-:Y:S04]  /*cfd0*/  HMMA.16816.F32.BF16 R60, R8.reuse, R20, R60 ;  /* 0x00000014083c723c */ /* 0x060fe8000004183c */
[----:B-1----:R-:W-:Y:S01]  /*cfe0*/  @P5 IMAD R2, R0, c[0x0][0x1e4], R3 ;  /* 0x0000790000025a24 */ /* 0x002fe200078e0203 */
[----:B------:R-:W-:Y:S02]  /*cff0*/  @P5 MOV R3, R242 ;  /* 0x000000f200035202 */ /* 0x000fe40000000f00 */
[----:B------:R-:W-:Y:S01]  /*d000*/  FADD.FTZ R21, R205, R33 ;  /* 0x00000021cd157221 */ /* 0x000fe20000010000 */
[C---:B------:R-:W-:Y:S04]  /*d010*/  HMMA.16816.F32.BF16 R64, R8.reuse, R22, R64 ;  /* 0x000000160840723c */ /* 0x040fe80000041840 */
[----:B------:R-:W-:Y:S01]  /*d020*/  @P5 IADD3 R0, R17, R2, RZ ;  /* 0x0000000211005210 */ /* 0x000fe20007ffe0ff */
[----:B------:R-:W-:Y:S01]  /*d030*/  FADD.FTZ R17, R201, R32 ;  /* 0x00000020c9117221 */ /* 0x000fe20000010000 */
[----:B------:R-:W-:Y:S02]  /*d040*/  @P5 MOV R2, R240 ;  /* 0x000000f000025202 */ /* 0x000fe40000000f00 */
[C---:B------:R-:W-:Y:S04]  /*d050*/  HMMA.16816.F32.BF16 R68, R8.reuse, R24, R68 ;  /* 0x000000180844723c */ /* 0x040fe80000041844 */
[----:B------:R-:W-:Y:S04]  /*d060*/  @P5 IMAD.WIDE.U32 R2, R16, 0x60, R2 ;  /* 0x0000006010025825 */ /* 0x000fe800078e0002 */
[C---:B------:R-:W-:Y:S04]  /*d070*/  HMMA.16816.F32.BF16 R72, R8.reuse, R26, R72 ;  /* 0x0000001a0848723c */ /* 0x040fe80000041848 */
[----:B------:R-:W-:Y:S02]  /*d080*/  @P5 IMAD R0, R0, 0x60, RZ ;  /* 0x0000006000005824 */ /* 0x000fe400078e02ff */
[----:B------:R-:W-:Y:S02]  /*d090*/  FADD.FTZ R20, R203, R17 ;  /* 0x00000011cb147221 */ /* 0x000fe40000010000 */
[----:B------:R-:W1:Y:S01]  /*d0a0*/  LDSM.16.MT88.4 R16, [R146+0x8800] ;  /* 0x008800009210783b */ /* 0x000e620000004200 */
[C---:B------:R-:W-:Y:S03]  /*d0b0*/  HMMA.16816.F32.BF16 R76, R8.reuse, R12, R76 ;  /* 0x0000000c084c723c */ /* 0x040fe6000004184c */
[----:B------:R-:W-:Y:S01]  /*d0c0*/  @P5 IADD3 R3, R3, R0, RZ ;  /* 0x0000000003035210 */ /* 0x000fe20007ffe0ff */
[----:B------:R-:W-:Y:S03]  /*d0d0*/  FADD.FTZ R0, R218, R21 ;  /* 0x00000015da007221 */ /* 0x000fe60000010000 */
[C---:B------:R-:W-:Y:S01]  /*d0e0*/  @P5 LEA R12, P0, R2.reuse, c[0x0][0x1c8], 0x1 ;  /* 0x00007200020c5a11 */ /* 0x040fe200078008ff */
[C---:B------:R-:W-:Y:S04]  /*d0f0*/  HMMA.16816.F32.BF16 R80, R8.reuse, R14, R80 ;  /* 0x0000000e0850723c */ /* 0x040fe80000041850 */
[----:B------:R-:W-:Y:S01]  /*d100*/  @P5 LEA.HI.X R13, R2, c[0x0][0x1cc], R3, 0x1, P0 ;  /* 0x00007300020d5a11 */ /* 0x000fe200000f0c03 */
[----:B------:R-:W-:Y:S01]  /*d110*/  FADD.FTZ R3, R217, R0 ;  /* 0x00000000d9037221 */ /* 0x000fe20000010000 */
[----:B------:R-:W-:Y:S01]  /*d120*/  IADD3 R0, R237, 0x1, RZ ;  /* 0x00000001ed007810 */ /* 0x000fe20007ffe0ff */
[----:B------:R-:W-:Y:S01]  /*d130*/  FADD.FTZ R2, R147, R20 ;  /* 0x0000001493027221 */ /* 0x000fe20000010000 */
[----:B------:R-:W-:Y:S01]  /*d140*/  @P5 ISETP.GE.AND P0, PT, R235, c[0x0][0x1d4], PT ;  /* 0x00007500eb005a0c */ /* 0x000fe20003f06270 */
[C---:B--2---:R-:W-:Y:S03]  /*d150*/  HMMA.16816.F32.BF16 R84, R8.reuse, R4, R84 ;  /* 0x000000040854723c */ /* 0x044fe60000041854 */
[----:B------:R-:W-:Y:S01]  /*d160*/  SEL R0, R0, RZ, !P3 ;  /* 0x000000ff00007207 */ /* 0x000fe20005800000 */
[----:B------:R-:W-:Y:S01]  /*d170*/  FADD.FTZ R2, R215, R2 ;  /* 0x00000002d7027221 */ /* 0x000fe20000010000 */
[----:B------:R-:W-:Y:S01]  /*d180*/  @P5 MOV R20, c[0x0][0x1e0] ;  /* 0x0000780000145a02 */ /* 0x000fe20000000f00 */
[----:B------:R-:W-:Y:S01]  /*d190*/  FADD.FTZ R15, R44, R3 ;  /* 0x000000032c0f7221 */ /* 0x000fe20000010000 */
[----:B------:R-:W-:Y:S01]  /*d1a0*/  @P5 MOV R14, 0x6 ;  /* 0x00000006000e5802 */ /* 0x000fe20000000f00 */
[----:B------:R2:W-:Y:S01]  /*d1b0*/  STL [R1], R0 ;  /* 0x0000000001007387 */ /* 0x0005e20000100800 */
[----:B------:R-:W-:Y:S01]  /*d1c0*/  FADD.FTZ R3, R40, R2 ;  /* 0x0000000228037221 */ /* 0x000fe20000010000 */
[C---:B------:R-:W-:Y:S03]  /*d1d0*/  HMMA.16816.F32.BF16 R88, R8.reuse, R6, R88 ;  /* 0x000000060858723c */ /* 0x040fe60000041858 */
[C---:B------:R-:W-:Y:S01]  /*d1e0*/  @P5 SHF.L.U64.HI R14, R20.reuse, R14, c[0x0][0x1e4] ;  /* 0x00007900140e5619 */ /* 0x040fe2000001020e */
[----:B------:R-:W-:Y:S01]  /*d1f0*/  FADD.FTZ R5, R45, R15 ;  /* 0x0000000f2d057221 */ /* 0x000fe20000010000 */
[----:B------:R-:W-:Y:S01]  /*d200*/  @P5 SHF.L.U32 R20, R20, 0x6, RZ ;  /* 0x0000000614145819 */ /* 0x000fe200000006ff */
[----:B------:R-:W-:Y:S03]  /*d210*/  FADD.FTZ R15, R39, R3 ;  /* 0x00000003270f7221 */ /* 0x000fe60000010000 */
[----:B------:R-:W-:Y:S03]  /*d220*/  @P5 IADD3 R2, P4, R20, R12, RZ ;  /* 0x0000000c14025210 */ /* 0x000fe60007f9e0ff */
[----:B------:R-:W-:Y:S01]  /*d230*/  FADD.FTZ R6, R42, R15 ;  /* 0x0000000f2a067221 */ /* 0x000fe20000010000 */
[----:B------:R-:W-:Y:S01]  /*d240*/  @P5 IADD3.X R3, R14, R13, RZ, P4, !PT ;  /* 0x0000000d0e035210 */ /* 0x000fe200027fe4ff */
[C---:B-1----:R-:W-:Y:S03]  /*d250*/  HMMA.16816.F32.BF16 R92, R8.reuse, R16, R92 ;  /* 0x00000010085c723c */ /* 0x042fe6000004185c */
[----:B------:R-:W-:Y:S05]  /*d260*/  @P5 IADD3 R4, P3, R20, R2, RZ ;  /* 0x0000000214045210 */ /* 0x000fea0007f7e0ff */
[----:B------:R-:W-:Y:S04]  /*d270*/  HMMA.16816.F32.BF16 R96, R8, R18, R96 ;  /* 0x000000120860723c */ /* 0x000fe80000041860 */
[----:B--2---:R-:W-:Y:S05]  /*d280*/  @P5 IMAD R0, R0, 0x9000, R234 ;  /* 0x0000900000005824 */ /* 0x004fea00078e02ea */
[----:B------:R-:W-:Y:S01]  /*d290*/  @!PT LDS RZ, [RZ] ;  /* 0x00000000fffff984 */ /* 0x000fe20000000800 */
[----:B------:R-:W-:Y:S01]  /*d2a0*/  @!PT LDS RZ, [RZ] ;  /* 0x00000000fffff984 */ /* 0x000fe20000000800 */
[----:B------:R-:W-:Y:S01]  /*d2b0*/  @!PT LDS RZ, [RZ] ;  /* 0x00000000fffff984 */ /* 0x000fe20000000800 */
[----:B------:R1:W-:Y:S08]  /*d2c0*/  @P5 LDGSTS.E.BYPASS.LTC128B.128 [R0], [R12.64], !P2 ;  /* 0x000000000c005fae */ /* 0x0003f0000d101d46 */
        /* <DEDUP_REMOVED lines=31> */
.L_x_2422:
[----:B------:R-:W-:Y:S02]  /*d4c0*/  MOV R7, 0x1f ;  /* 0x0000001f00077802 */ /* 0x000fe40000000f00 */
[----:B------:R-:W-:Y:S01]  /*d4d0*/  MOV R6, 0xffffffff ;  /* 0xffffffff00067802 */ /* 0x000fe20000000f00 */
[----:B------:R-:W-:Y:S05]  /*d4e0*/  BRA.DIV ~URZ, `(.L_x_2424) ;  /* 0x000028c27f007947 */ /* 0x000fea000b800000 */
[----:B------:R-:W2:Y:S04]  /*d4f0*/  LDL R0, [R1+0x4] ;  /* 0x0000040001007983 */ /* 0x000ea80000100800 */
[----:B--2---:R2:W3:Y:S02]  /*d500*/  SHFL.BFLY PT, R4, R0, 0x2, 0x1f ;  /* 0x0c401f0000047f89 */ /* 0x0044e400000e0000 */
.L_x_2456:
        /* <DEDUP_REMOVED lines=9> */
.L_x_2457:
        /* <DEDUP_REMOVED lines=117> */
.L_x_2413:
        /* <DEDUP_REMOVED lines=19> */
.L_x_2427:
[----:B-1----:R-:W-:Y:S05]  /*de20*/  BSYNC B0 ;  /* 0x0000000000007941 */ /* 0x002fea0003800000 */
.L_x_2426:
        /* <DEDUP_REMOVED lines=120> */
[----:B------:R-:W-:Y:S05]  /*e5b0*/  CALL.REL.NOINC `($__internal_9_$__cuda_sm70_shflsync_idx_p) ;  /* 0x00001d1000007944 */ /* 0x000fea0003c00000 */
.L_x_2430:
        /* <DEDUP_REMOVED lines=123> */
.L_x_2432:
[----:B---34-:R-:W-:Y:S05]  /*ed70*/  BSYNC B0 ;  /* 0x0000000000007941 */ /* 0x018fea0003800000 */
.L_x_2431:
        /* <DEDUP_REMOVED lines=18> */
.L_x_2434:
[----:B------:R-:W-:Y:S05]  /*eea0*/  BSYNC B0 ;  /* 0x0000000000007941 */ /* 0x000fea0003800000 */
.L_x_2433:
        /* <DEDUP_REMOVED lines=18> */
.L_x_2436:
[----:B------:R-:W-:Y:S05]  /*efd0*/  BSYNC B0 ;  /* 0x0000000000007941 */ /* 0x000fea0003800000 */
.L_x_2435:
        /* <DEDUP_REMOVED lines=19> */
.L_x_2429:
        /* <DEDUP_REMOVED lines=42> */
.L_x_2439:
[----:B------:R-:W-:Y:S05]  /*f3b0*/  BSYNC B0 ;  /* 0x0000000000007941 */ /* 0x000fea0003800000 */
.L_x_2438:
        /* <DEDUP_REMOVED lines=39> */
.L_x_2458:
[----:B------:R-:W-:Y:S05]  /*f630*/  BRA.DIV ~URZ, `(.L_x_2441) ;  /* 0x000009427f007947 */ /* 0x000fea000b800000 */
[----:B------:R3:W4:Y:S02]  /*f640*/  SHFL.IDX PT, R0, R12, RZ, 0x181f ;  /* 0x00181fff0c007589 */ /* 0x00072400000e0000 */
.L_x_2459:
        /* <DEDUP_REMOVED lines=22> */
.L_x_2443:
[----:B------:R-:W-:Y:S05]  /*f7b0*/  BSYNC B0 ;  /* 0x0000000000007941 */ /* 0x000fea0003800000 */
.L_x_2442:
[----:B------:R-:W-:Y:S05]  /*f7c0*/  BRA.DIV ~URZ, `(.L_x_2444) ;  /* 0x000008127f007947 */ /* 0x000fea000b800000 */
[----:B--2---:R2:W1:Y:S04]  /*f7d0*/  SHFL.IDX PT, R2, R10, 0x1, 0x181f ;  /* 0x00381f000a027f89 */ /* 0x00446800000e0000 */
[----:B----4-:R2:W4:Y:S02]  /*f7e0*/  SHFL.IDX PT, R0, R12, 0x1, 0x181f ;  /* 0x00381f000c007f89 */ /* 0x01052400000e0000 */
.L_x_2460:
        /* <DEDUP_REMOVED lines=21> */
.L_x_2446:
[----:B------:R-:W-:Y:S05]  /*f940*/  BSYNC B0 ;  /* 0x0000000000007941 */ /* 0x000fea0003800000 */
.L_x_2445:
[----:B------:R-:W-:Y:S05]  /*f950*/  BRA.DIV ~URZ, `(.L_x_2447) ;  /* 0x000007427f007947 */ /* 0x000fea000b800000 */
[----:B-1----:R1:W2:Y:S02]  /*f960*/  SHFL.IDX PT, R2, R10, 0x2, 0x181f ;  /* 0x00581f000a027f89 */ /* 0x0022a400000e0000 */
.L_x_2461:
[----:B------:R-:W-:Y:S05]  /*f970*/  BRA.DIV ~URZ, `(.L_x_2448) ;  /* 0x000007927f007947 */ /* 0x000fea000b800000 */
[----:B----4-:R4:W1:Y:S02]  /*f980*/  SHFL.IDX PT, R0, R12, 0x2, 0x181f ;  /* 0x00581f000c007f89 */ /* 0x01086400000e0000 */
.L_x_2462:
        /* <DEDUP_REMOVED lines=21> */
.L_x_2450:
[----:B------:R-:W-:Y:S05]  /*fae0*/  BSYNC B0 ;  /* 0x0000000000007941 */ /* 0x000fea0003800000 */
.L_x_2449:
[----:B------:R-:W-:Y:S05]  /*faf0*/  BRA.DIV ~URZ, `(.L_x_2451) ;  /* 0x000006727f007947 */ /* 0x000fea000b800000 */
[----:B--2---:R2:W3:Y:S04]  /*fb00*/  SHFL.IDX PT, R2, R10, 0x3, 0x181f ;  /* 0x00781f000a027f89 */ /* 0x0044e800000e0000 */
[----:B-1----:R2:W1:Y:S02]  /*fb10*/  SHFL.IDX PT, R0, R12, 0x3, 0x181f ;  /* 0x00781f000c007f89 */ /* 0x00246400000e0000 */
.L_x_2463:
        /* <DEDUP_REMOVED lines=20> */
.L_x_2437:
[----:B------:R-:W-:Y:S05]  /*fc60*/  BSYNC B1 ;  /* 0x0000000000017941 */ /* 0x000fea0003800000 */
.L_x_2428:
        /* <DEDUP_REMOVED lines=10> */
.L_x_2464:
[----:B------:R-:W-:Y:S01]  /*fd10*/  WARPSYNC 0xffffffff ;  /* 0xffffffff00007948 */ /* 0x000fe20003800000 */
[----:B------:R-:W-:Y:S06]  /*fd20*/  BAR.SYNC.DEFER_BLOCKING 0x4, 0x100 ;  /* 0x0104000000007b1d */ /* 0x000fec0000010000 */
[----:B--2---:R2:W-:Y:S04]  /*fd30*/  STL [R1+0x74], R0 ;  /* 0x0000740001007387 */ /* 0x0045e80000100800 */
[----:B------:R2:W-:Y:S04]  /*fd40*/  @!P6 STS [0x24100], R65 ;  /* 0x02410041ff00e388 */ /* 0x0005e80000000800 */
[----:B------:R-:W-:Y:S06]  /*fd50*/  BAR.ARV 0x5, 0x100 ;  /* 0x0144000000007b1d */ /* 0x000fec0000002000 */
.L_x_2452:
[----:B-12---:R-:W2:Y:S02]  /*fd60*/  LDL R0, [R1+0x74] ;  /* 0x0000740001007983 */ /* 0x006ea40000100800 */
[----:B--2---:R-:W-:-:S13]  /*fd70*/  ISETP.GE.AND P0, PT, R0, c[0x0][0x538], PT ;  /* 0x00014e0000007a0c */ /* 0x004fda0003f06270 */
[----:B---345:R-:W-:Y:S01]  /*fd80*/  @P0 CALL.REL.NOINC `(.L_x_2454) ;  /* 0x0000001000000944 */ /* 0x038fe20003c00000 */
[----:B------:R-:W-:Y:S05]  /*fd90*/  BRA `(.L_x_2455) ;  /* 0xffff0b0000007947 */ /* 0x000fea000383ffff */
.L_x_2454:
[----:B------:R-:W-:Y:S05]  /*fda0*/  EXIT ;  /* 0x000000000000794d */ /* 0x000fea0003800000 */
.L_x_2424:
[----:B------:R2:W5:Y:S01]  /*fdb0*/  LDL R0, [R1+0x4] ;  /* 0x0000040001007983 */ /* 0x0005620000100800 */
[----:B-1----:R-:W-:Y:S02]  /*fdc0*/  MOV R3, 0x2 ;  /* 0x0000000200037802 */ /* 0x002fe40000000f00 */
[----:B------:R-:W-:Y:S02]  /*fdd0*/  MOV R2, 0xfdf0 ;  /* 0x0000fdf000027802 */ /* 0x000fe40000000f00 */
[----:B--2--5:R-:W-:Y:S05]  /*fde0*/  CALL.REL.NOINC `($__internal_8_$__cuda_sm70_shflsync_bfly_p) ;  /* 0x000004a000007944 */ /* 0x024fea0003c00000 */
[----:B------:R-:W-:Y:S01]  /*fdf0*/  MOV R4, R5 ;  /* 0x0000000500047202 */ /* 0x000fe20000000f00 */
[----:B------:R-:W-:Y:S05]  /*fe00*/  BRA `(.L_x_2456) ;  /* 0xffffd70000007947 */ /* 0x000fea000383ffff */
.L_x_2425:
[----:B------:R-:W-:Y:S01]  /*fe10*/  IMAD.MOV.U32 R0, RZ, RZ, R4 ;  /* 0x000000ffff007224 */ /* 0x000fe200078e0004 */
[----:B-1----:R-:W-:Y:S02]  /*fe20*/  MOV R3, 0x1 ;  /* 0x0000000100037802 */ /* 0x002fe40000000f00 */
[----:B------:R-:W-:Y:S02]  /*fe30*/  MOV R2, 0xfe50 ;  /* 0x0000fe5000027802 */ /* 0x000fe40000000f00 */
[----:B------:R-:W-:Y:S05]  /*fe40*/  CALL.REL.NOINC `($__internal_8_$__cuda_sm70_shflsync_bfly_p) ;  /* 0x0000044000007944 */ /* 0x000fea0003c00000 */
[----:B------:R1:W5:Y:S01]  /*fe50*/  LDL R0, [R1+0x8] ;  /* 0x0000080001007983 */ /* 0x0003620000100800 */
[----:B------:R-:W-:Y:S01]  /*fe60*/  FADD.FTZ R4, R4, R5 ;  /* 0x0000000504047221 */ /* 0x000fe20000010000 */
[----:B------:R-:W-:Y:S02]  /*fe70*/  MOV R3, 0x2 ;  /* 0x0000000200037802 */ /* 0x000fe40000000f00 */
[----:B------:R-:W-:-:S02]  /*fe80*/  MOV R2, 0xfea0 ;  /* 0x0000fea000027802 */ /* 0x000fc40000000f00 */
[----:B-1---5:R-:W-:Y:S05]  /*fe90*/  CALL.REL.NOINC `($__internal_8_$__cuda_sm70_shflsync_bfly_p) ;  /* 0x000003f000007944 */ /* 0x022fea0003c00000 */
[----:B------:R-:W2:Y:S01]  /*fea0*/  LDL.LU R0, [R1+0x8] ;  /* 0x0000080001007983 */ /* 0x000ea20000300800 */
[----:B------:R-:W-:-:S02]  /*feb0*/  MOV R3, 0x1 ;  /* 0x0000000100037802 */ /* 0x000fc40000000f00 */
[----:B------:R-:W-:Y:S01]  /*fec0*/  MOV R2, 0xfef0 ;  /* 0x0000fef000027802 */ /* 0x000fe20000000f00 */
[----:B--2---:R-:W-:Y:S02]  /*fed0*/  FADD.FTZ R0, R0, R5 ;  /* 0x0000000500007221 */ /* 0x004fe40000010000 */
[----:B------:R-:W-:Y:S05]  /*fee0*/  CALL.REL.NOINC `($__internal_8_$__cuda_sm70_shflsync_bfly_p) ;  /* 0x000003a000007944 */ /* 0x000fea0003c00000 */
[----:B------:R-:W-:Y:S01]  /*fef0*/  MOV R3, R5 ;  /* 0x0000000500037202 */ /* 0x000fe20000000f00 */
[----:B------:R-:W-:Y:S05]  /*ff00*/  BRA `(.L_x_2457) ;  /* 0xffffd69000007947 */ /* 0x000fea000383ffff */
.L_x_2440:
[----:B------:R-:W-:Y:S01]  /*ff10*/  IMAD.MOV.U32 R4, RZ, RZ, R10 ;  /* 0x000000ffff047224 */ /* 0x000fe200078e000a */
[----:B------:R-:W-:Y:S01]  /*ff20*/  MOV R3, RZ ;  /* 0x000000ff00037202 */ /* 0x000fe20000000f00 */
[----:B------:R-:W-:Y:S01]  /*ff30*/  IMAD.MOV.U32 R0, RZ, RZ, 0x181f ;  /* 0x0000181fff007424 */ /* 0x000fe200078e00ff */
[----:B------:R-:W-:Y:S02]  /*ff40*/  MOV R5, 0xff60 ;  /* 0x0000ff6000057802 */ /* 0x000fe40000000f00 */
[----:B------:R-:W-:Y:S05]  /*ff50*/  CALL.REL.NOINC `($__internal_9_$__cuda_sm70_shflsync_idx_p) ;  /* 0x0000037000007944 */ /* 0x000fea0003c00000 */
[----:B------:R-:W-:Y:S01]  /*ff60*/  MOV R2, R0 ;  /* 0x0000000000027202 */ /* 0x000fe20000000f00 */
[----:B------:R-:W-:Y:S05]  /*ff70*/  BRA `(.L_x_2458) ;  /* 0xfffff6b000007947 */ /* 0x000fea000383ffff */
.L_x_2441:
[----:B------:R-:W-:Y:S01]  /*ff80*/  IMAD.MOV.U32 R4, RZ, RZ, R12 ;  /* 0x000000ffff047224 */ /* 0x000fe200078e000c */
[----:B------:R-:W-:Y:S01]  /*ff90*/  MOV R3, RZ ;  /* 0x000000ff00037202 */ /* 0x000fe20000000f00 */
[----:B------:R-:W-:Y:S01]  /*ffa0*/  IMAD.MOV.U32 R0, RZ, RZ, 0x181f ;  /* 0x0000181fff007424 */ /* 0x000fe200078e00ff */
[----:B------:R-:W-:Y:S02]  /*ffb0*/  MOV R5, 0xffd0 ;  /* 0x0000ffd000057802 */ /* 0x000fe40000000f00 */
[----:B-12---:R-:W-:Y:S05]  /*ffc0*/  CALL.REL.NOINC `($__internal_9_$__cuda_sm70_shflsync_idx_p) ;  /* 0x0000030000007944 */ /* 0x006fea0003c00000 */
[----:B------:R-:W-:Y:S05]  /*ffd0*/  BRA `(.L_x_2459) ;  /* 0xfffff67000007947 */ /* 0x000fea000383ffff */
.L_x_2444:
[----:B--2---:R-:W-:Y:S01]  /*ffe0*/  IMAD.MOV.U32 R4, RZ, RZ, R10 ;  /* 0x000000ffff047224 */ /* 0x004fe200078e000a */
[----:B------:R-:W-:Y:S01]  /*fff0*/  MOV R3, 0x1 ;  /* 0x0000000100037802 */ /* 0x000fe20000000f00 */
[----:B----4-:R-:W-:Y:S01]  /*10000*/  IMAD.MOV.U32 R0, RZ, RZ, 0x181f ;  /* 0x0000181fff007424 */ /* 0x010fe200078e00ff */
[----:B------:R-:W-:-:S02]  /*10010*/  MOV R5, 0x10030 ;  /* 0x0001003000057802 */ /* 0x000fc40000000f00 */
[----:B-1-3--:R-:W-:Y:S05]  /*10020*/  CALL.REL.NOINC `($__internal_9_$__cuda_sm70_shflsync_idx_p) ;  /* 0x000002a000007944 */ /* 0x00afea0003c00000 */
[----:B------:R-:W-:Y:S01]  /*10030*/  IMAD.MOV.U32 R2, RZ, RZ, R0 ;  /* 0x000000ffff027224 */ /* 0x000fe200078e0000 */
[----:B------:R-:W-:Y:S01]  /*10040*/  MOV R3, 0x1 ;  /* 0x0000000100037802 */ /* 0x000fe20000000f00 */
[----:B------:R-:W-:Y:S01]  /*10050*/  IMAD.MOV.U32 R4, RZ, RZ, R12 ;  /* 0x000000ffff047224 */ /* 0x000fe200078e000c */
[----:B------:R-:W-:-:S02]  /*10060*/  MOV R0, 0x181f ;  /* 0x0000181f00007802 */ /* 0x000fc40000000f00 */
[----:B------:R-:W-:Y:S02]  /*10070*/  MOV R5, 0x10090 ;  /* 0x0001009000057802 */ /* 0x000fe40000000f00 */
[----:B------:R-:W-:Y:S05]  /*10080*/  CALL.REL.NOINC `($__internal_9_$__cuda_sm70_shflsync_idx_p) ;  /* 0x0000024000007944 */ /* 0x000fea0003c00000 */
[----:B------:R-:W-:Y:S05]  /*10090*/  BRA `(.L_x_2460) ;  /* 0xfffff75000007947 */ /* 0x000fea000383ffff */
.L_x_2447:
[----:B-1----:R-:W-:Y:S01]  /*100a0*/  IMAD.MOV.U32 R4, RZ, RZ, R10 ;  /* 0x000000ffff047224 */ /* 0x002fe200078e000a */
[----:B------:R-:W-:Y:S01]  /*100b0*/  MOV R3, 0x2 ;  /* 0x0000000200037802 */ /* 0x000fe20000000f00 */
[----:B----4-:R-:W-:Y:S01]  /*100c0*/  IMAD.MOV.U32 R0, RZ, RZ, 0x181f ;  /* 0x0000181fff007424 */ /* 0x010fe200078e00ff */
[----:B------:R-:W-:Y:S02]  /*100d0*/  MOV R5, 0x100f0 ;  /* 0x000100f000057802 */ /* 0x000fe40000000f00 */
[----:B--23--:R-:W-:Y:S05]  /*100e0*/  CALL.REL.NOINC `($__internal_9_$__cuda_sm70_shflsync_idx_p) ;  /* 0x000001e000007944 */ /* 0x00cfea0003c00000 */
[----:B------:R-:W-:Y:S01]  /*100f0*/  MOV R2, R0 ;  /* 0x0000000000027202 */ /* 0x000fe20000000f00 */
[----:B------:R-:W-:Y:S05]  /*10100*/  BRA `(.L_x_2461) ;  /* 0xfffff86000007947 */ /* 0x000fea000383ffff */
.L_x_2448:
[----:B------:R-:W-:Y:S01]  /*10110*/  IMAD.MOV.U32 R4, RZ, RZ, R12 ;  /* 0x000000ffff047224 */ /* 0x000fe200078e000c */
[----:B------:R-:W-:Y:S01]  /*10120*/  MOV R3, 0x2 ;  /* 0x0000000200037802 */ /* 0x000fe20000000f00 */
[----:B----4-:R-:W-:Y:S01]  /*10130*/  IMAD.MOV.U32 R0, RZ, RZ, 0x181f ;  /* 0x0000181fff007424 */ /* 0x010fe200078e00ff */
[----:B------:R-:W-:Y:S02]  /*10140*/  MOV R5, 0x10160 ;  /* 0x0001016000057802 */ /* 0x000fe40000000f00 */
[----:B-123--:R-:W-:Y:S05]  /*10150*/  CALL.REL.NOINC `($__internal_9_$__cuda_sm70_shflsync_idx_p) ;  /* 0x0000017000007944 */ /* 0x00efea0003c00000 */
[----:B------:R-:W-:Y:S05]  /*10160*/  BRA `(.L_x_2462) ;  /* 0xfffff82000007947 */ /* 0x000fea000383ffff */
.L_x_2451:
[----:B-1----:R-:W-:Y:S01]  /*10170*/  IMAD.MOV.U32 R4, RZ, RZ, R10 ;  /* 0x000000ffff047224 */ /* 0x002fe200078e000a */
[----:B------:R-:W-:Y:S01]  /*10180*/  MOV R3, 0x3 ;  /* 0x0000000300037802 */ /* 0x000fe20000000f00 */
[----:B------:R-:W-:Y:S01]  /*10190*/  IMAD.MOV.U32 R0, RZ, RZ, 0x181f ;  /* 0x0000181fff007424 */ /* 0x000fe200078e00ff */
[----:B------:R-:W-:-:S02]  /*101a0*/  MOV R5, 0x101c0 ;  /* 0x000101c000057802 */ /* 0x000fc40000000f00 */
[----:B--234-:R-:W-:Y:S05]  /*101b0*/  CALL.REL.NOINC `($__internal_9_$__cuda_sm70_shflsync_idx_p) ;  /* 0x0000011000007944 */ /* 0x01cfea0003c00000 */
[----:B------:R-:W-:Y:S01]  /*101c0*/  IMAD.MOV.U32 R2, RZ, RZ, R0 ;  /* 0x000000ffff027224 */ /* 0x000fe200078e0000 */
[----:B------:R-:W-:Y:S01]  /*101d0*/  MOV R3, 0x3 ;  /* 0x0000000300037802 */ /* 0x000fe20000000f00 */
[----:B------:R-:W-:Y:S01]  /*101e0*/  IMAD.MOV.U32 R4, RZ, RZ, R12 ;  /* 0x000000ffff047224 */ /* 0x000fe200078e000c */
[----:B------:R-:W-:-:S02]  /*101f0*/  MOV R0, 0x181f ;  /* 0x0000181f00007802 */ /* 0x000fc40000000f00 */
[----:B------:R-:W-:Y:S02]  /*10200*/  MOV R5, 0x10220 ;  /* 0x0001022000057802 */ /* 0x000fe40000000f00 */
[----:B------:R-:W-:Y:S05]  /*10210*/  CALL.REL.NOINC `($__internal_9_$__cuda_sm70_shflsync_idx_p) ;  /* 0x000000b000007944 */ /* 0x000fea0003c00000 */
[----:B------:R-:W-:Y:S05]  /*10220*/  BRA `(.L_x_2463) ;  /* 0xfffff8f000007947 */ /* 0x000fea000383ffff */
.L_x_2453:
[----:B------:R-:W-:Y:S01]  /*10230*/  IMAD.MOV.U32 R4, RZ, RZ, R65 ;  /* 0x000000ffff047224 */ /* 0x000fe200078e0041 */
[----:B------:R-:W-:Y:S01]  /*10240*/  MOV R3, RZ ;  /* 0x000000ff00037202 */ /* 0x000fe20000000f00 */
[----:B-1----:R-:W-:Y:S01]  /*10250*/  IMAD.MOV.U32 R0, RZ, RZ, 0x1f ;  /* 0x0000001fff007424 */ /* 0x002fe200078e00ff */
[----:B------:R-:W-:Y:S02]  /*10260*/  MOV R5, 0x10280 ;  /* 0x0001028000057802 */ /* 0x000fe40000000f00 */
[----:B---345:R-:W-:Y:S05]  /*10270*/  CALL.REL.NOINC `($__internal_9_$__cuda_sm70_shflsync_idx_p) ;  /* 0x0000005000007944 */ /* 0x038fea0003c00000 */
[----:B------:R-:W-:Y:S05]  /*10280*/  BRA `(.L_x_2464) ;  /* 0xfffffa8000007947 */ /* 0x000fea000383ffff */
        .weak           $__internal_8_$__cuda_sm70_shflsync_bfly_p
        .type           $__internal_8_$__cuda_sm70_shflsync_bfly_p,@function
        .size           $__internal_8_$__cuda_sm70_shflsync_bfly_p,($__internal_9_$__cuda_sm70_shflsync_idx_p - $__internal_8_$__cuda_sm70_shflsync_bfly_p)
$__internal_8_$__cuda_sm70_shflsync_bfly_p:
[----:B------:R-:W-:Y:S04]  /*10290*/  WARPSYNC R6 ;  /* 0x0000000600007348 */ /* 0x000fe80003800000 */
[----:B------:R1:W2:Y:S02]  /*102a0*/  SHFL.BFLY PT, R5, R0, R3, R7 ;  /* 0x0c00000300057389 */ /* 0x0002a400000e0007 */
[----:B-1----:R-:W-:-:S04]  /*102b0*/  MOV R3, 0x0 ;  /* 0x0000000000037802 */ /* 0x002fc80000000f00 */
[----:B--2---:R-:W-:Y:S05]  /*102c0*/  RET.REL.NODEC R2 `(_ZN7cutlass13device_kernelIN5flash19enable_sm80_to_sm89INS1_16FlashAttnFwdSm80INS1_25CollectiveMainloopFwdSm80ILi8ELi2ELb1EN4cute5tupleIJNS5_1CILi128EEENS7_ILi96EEENS7_ILi192EEEEEELi192ENS_10bfloat16_tEfNS_4arch4Sm80ELb1ELb0ELb0ELb0ELb0ELb0ELb1ELb0EEENS1_21CollectiveEpilogueFwdINS6_IJS8_SA_S9_EEENS6_IJNS7_ILi1EEESI_SI_EEESC_SE_Li256ELb0ELb1ELb0ELb0EEENS1_30DynamicPersistentTileSchedulerILi256ELi256ELb0ELb1ELb0EEEEEEEEEvNT_6ParamsE) ;  /* 0xfffefd3002007950 */ /* 0x004fea0003c3ffff */
        .weak           $__internal_9_$__cuda_sm70_shflsync_idx_p
        .type           $__internal_9_$__cuda_sm70_shflsync_idx_p,@function
        .size           $__internal_9_$__cuda_sm70_shflsync_idx_p,(.L_x_2656 - $__internal_9_$__cuda_sm70_shflsync_idx_p)
$__internal_9_$__cuda_sm70_shflsync_idx_p:
[----:B------:R-:W-:Y:S04]  /*102d0*/  WARPSYNC R67 ;  /* 0x0000004300007348 */ /* 0x000fe80003800000 */
[----:B------:R1:W2:Y:S02]  /*102e0*/  SHFL.IDX PT, R0, R4, R3, R0 ;  /* 0x0000000304007389 */ /* 0x0002a400000e0000 */
[----:B-1----:R-:W-:Y:S02]  /*102f0*/  MOV R4, R5 ;  /* 0x0000000500047202 */ /* 0x002fe40000000f00 */
[----:B------:R-:W-:-:S04]  /*10300*/  MOV R5, 0x0 ;  /* 0x0000000000057802 */ /* 0x000fc80000000f00 */
[----:B--2---:R-:W-:Y:S05]  /*10310*/  RET.REL.NODEC R4 `(_ZN7cutlass13device_kernelIN5flash19enable_sm80_to_sm89INS1_16FlashAttnFwdSm80INS1_25CollectiveMainloopFwdSm80ILi8ELi2ELb1EN4cute5tupleIJNS5_1CILi128EEENS7_ILi96EEENS7_ILi192EEEEEELi192ENS_10bfloat16_tEfNS_4arch4Sm80ELb1ELb0ELb0ELb0ELb0ELb0ELb1ELb0EEENS1_21CollectiveEpilogueFwdINS6_IJS8_SA_S9_EEENS6_IJNS7_ILi1EEESI_SI_EEESC_SE_Li256ELb0ELb1ELb0ELb0EEENS1_30DynamicPersistentTileSchedulerILi256ELi256ELb0ELb1ELb0EEEEEEEEEvNT_6ParamsE) ;  /* 0xfffefce004007950 */ /* 0x004fea0003c3ffff */
.L_x_2465:
        /* <DEDUP_REMOVED lines=14> */
.L_x_2656:


//--------------------- .text._ZN7cutlass13device_kernelIN5flash19enable_sm80_to_sm89INS1_16FlashAttnFwdSm80INS1_25CollectiveMainloopFwdSm80ILi8ELi2ELb1EN4cute5tupleIJNS5_1CILi128EEENS7_ILi96EEENS7_ILi192EEEEEELi192ENS_10bfloat16_tEfNS_4arch4Sm80ELb1ELb0ELb0ELb1ELb0ELb0ELb1ELb0EEENS1_21CollectiveEpilogueFwdINS6_IJS8_SA_S9_EEENS6_IJNS7_ILi1EEESI_SI_EEESC_SE_Li256ELb1ELb1ELb0ELb0EEENS1_19SingleTileSchedulerILb1ELb0ELb1ELi128EEEEEEEEEvNT_6ParamsE --------------------------
	.section	.text._ZN7cutlass13device_kernelIN5flash19enable_sm80_to_sm89INS1_16FlashAttnFwdSm80INS1_25CollectiveMainloopFwdSm80ILi8ELi2ELb1EN4cute5tupleIJNS5_1CILi128EEENS7_ILi96EEENS7_ILi192EEEEEELi192ENS_10bfloat16_tEfNS_4arch4Sm80ELb1ELb0ELb0ELb1ELb0ELb0ELb1ELb0EEENS1_21CollectiveEpilogueFwdINS6_IJS8_SA_S9_EEENS6_IJNS7_ILi1EEESI_SI_EEESC_SE_Li256ELb1ELb1ELb0ELb0EEENS1_19SingleTileSchedulerILb1ELb0ELb1ELi128EEEEEEEEEvNT_6ParamsE,"ax",@progbits
	.sectioninfo	@"SHI_REGISTERS=255"
	.align	128
.text._ZN7cutlass13device_kernelIN5flash19enable_sm80_to_sm89INS1_16FlashAttnFwdSm80INS1_25CollectiveMainloopFwdSm80ILi8ELi2ELb1EN4cute5tupleIJNS5_1CILi128EEENS7_ILi96EEENS7_ILi192EEEEEELi192ENS_10bfloat16_tEfNS_4arch4Sm80ELb1ELb0ELb0ELb1ELb0ELb0ELb1ELb0EEENS1_21CollectiveEpilogueFwdINS6_IJS8_SA_S9_EEENS6_IJNS7_ILi1EEESI_SI_EEESC_SE_Li256ELb1ELb1ELb0ELb0EEENS1_19SingleTileSchedulerILb1ELb0ELb1ELi128EEEEEEEEEvNT_6ParamsE:
        .type           _ZN7cutlass13device_kernelIN5flash19enable_sm80_to_sm89INS1_16FlashAttnFwdSm80INS1_25CollectiveMainloopFwdSm80ILi8ELi2ELb1EN4cute5tupleIJNS5_1CILi128EEENS7_ILi96EEENS7_ILi192EEEEEELi192ENS_10bfloat16_tEfNS_4arch4Sm80ELb1ELb0ELb0ELb1ELb0ELb0ELb1ELb0EEENS1_21CollectiveEpilogueFwdINS6_IJS8_SA_S9_EEENS6_IJNS7_ILi1EEESI_SI_EEESC_SE_Li256ELb1ELb1ELb0ELb0EEENS1_19SingleTileSchedulerILb1ELb0ELb1ELi128EEEEEEEEEvNT_6ParamsE,@function
        .size           _ZN7cutlass13device_kernelIN5flash19enable_sm80_to_sm89INS1_16FlashAttnFwdSm80INS1_25CollectiveMainloopFwdSm80ILi8ELi2ELb1EN4cute5tupleIJNS5_1CILi128EEENS7_ILi96EEENS7_ILi192EEEEEELi192ENS_10bfloat16_tEfNS_4arch4Sm80ELb1ELb0ELb0ELb1ELb0ELb0ELb1ELb0EEENS1_21CollectiveEpilogueFwdINS6_IJS8_SA_S9_EEENS6_IJNS7_ILi1EEESI_SI_EEESC_SE_Li256ELb1ELb1ELb0ELb0EEENS1_19SingleTileSchedulerILb1ELb0ELb1ELi128EEEEEEEEEvNT_6ParamsE,(.L_x_2659 - _ZN7cutlass13device_kernelIN5flash19enable_sm80_to_sm89INS1_16FlashAttnFwdSm80INS1_25CollectiveMainloopFwdSm80ILi8ELi2ELb1EN4cute5tupleIJNS5_1CILi128EEENS7_ILi96EEENS7_ILi192EEEEEELi192ENS_10bfloat16_tEfNS_4arch4Sm80ELb1ELb0ELb0ELb1ELb0ELb0ELb1ELb0EEENS1_21CollectiveEpilogueFwdINS6_IJS8_SA_S9_EEENS6_IJNS7_ILi1EEESI_SI_EEESC_SE_Li256ELb1ELb1ELb0ELb0EEENS1_19SingleTileSchedulerILb1ELb0ELb1ELi128EEEEEEEEEvNT_6ParamsE)
        .other          _ZN7cutlass13device_kernelIN5flash19enable_sm80_to_sm89INS1_16FlashAttnFwdSm80INS1_25CollectiveMainloopFwdSm80ILi8ELi2ELb1EN4cute5tupleIJNS5_1CILi128EEENS7_ILi96EEENS7_ILi192EEEEEELi192ENS_10bfloat16_tEfNS_4arch4Sm80ELb1ELb0ELb0ELb1ELb0ELb0ELb1ELb0EEENS1_21CollectiveEpilogueFwdINS6_IJS8_SA_S9_EEENS6_IJNS7_ILi1EEESI_SI_EEESC_SE_Li256ELb1ELb1ELb0ELb0EEENS1_19SingleTileSchedulerILb1ELb0ELb1ELi128EEEEEEEEEvNT_6ParamsE,@"STO_CUDA_ENTRY STV_DEFAULT"
_ZN7cutlass13device_kernelIN5flash19enable_sm80_to_sm89INS1_16FlashAttnFwdSm80INS1_25CollectiveMainloopFwdSm80ILi8ELi2ELb1EN4cute5tupleIJNS5_1CILi128EEENS7_ILi96EEENS7_ILi192EEEEEELi192ENS_10bfloat16_tEfNS_4arch4Sm80ELb1ELb0ELb0ELb1ELb0ELb0ELb1ELb0EEENS1_21CollectiveEpilogueFwdINS6_IJS8_SA_S9_EEENS6_IJNS7_ILi1EEESI_SI_EEESC_SE_Li256ELb1ELb1ELb0ELb0EEENS1_19SingleTileSchedulerILb1ELb0ELb1ELi128EEEEEEEEEvNT_6ParamsE:
        /* <DEDUP_REMOVED lines=17> */
.L_x_2467:
        /* <DEDUP_REMOVED lines=8> */
.L_x_2469:
[----:B------:R-:W-:-:S04]  /*0190*/  MOV R0, c[0x0][0x54c] ;  /* 0x0001530000007a02 */ /* 0x000fc80000000f00 */
.L_x_2468:
[----:B------:R-:W-:Y:S01]  /*01a0*/  USHF.L.U32 UR8, UR8, 0x7, URZ ;  /* 0x0000000708087899 */ /* 0x000fe2000800063f */
[----:B-----5:R-:W-:-:S05]  /*01b0*/  IMAD R0, R0, c[0x0][0x548], RZ ;  /* 0x0001520000007a24 */ /* 0x020fca00078e02ff */
[----:B------:R-:W-:-:S04]  /*01c0*/  ISETP.LE.AND P0, PT, R0, UR8, PT ;  /* 0x0000000800007c0c */ /* 0x000fc8000bf03270 */
[----:B------:R-:W-:-:S05]  /*01d0*/  SEL R0, R5, 0xffffffff, !P0 ;  /* 0xffffffff05007807 */ /* 0x000fca0004000000 */
[----:B------:R2:W-:Y:S01]  /*01e0*/  STL [R1+0x40], R0 ;  /* 0x0000400001007387 */ /* 0x0005e20000100800 */
[----:B------:R-:W-:Y:S05]  /*01f0*/  BRA `(.L_x_2470) ;  /* 0x0000013000007947 */ /* 0x000fea0003800000 */
.L_x_2466:
[----:B------:R-:W-:-:S04]  /*0200*/  ISETP.NE.U32.AND P0, PT, RZ, c[0x0][0x568], PT ;  /* 0x00015a00ff007a0c */ /* 0x000fc80003f05070 */
[----:B------:R-:W-:-:S13]  /*0210*/  ISETP.NE.AND.EX P0, PT, RZ, c[0x0][0x56c], PT, P0 ;  /* 0x00015b00ff007a0c */ /* 0x000fda0003f05300 */
[----:B------:R-:W-:Y:S05]  /*0220*/  @!P0 BRA `(.L_x_2471) ;  /* 0x0000002000008947 */ /* 0x000fea0003800000 */
[----:B------:R1:W5:Y:S01]  /*0230*/  LDG.E R0, [R2.64] ;  /* 0x0000001802007981 */ /* 0x000362000c1e1900 */
[----:B------:R-:W-:Y:S05]  /*0240*/  BRA `(.L_x_2472) ;  /* 0x0000009000007947 */ /* 0x000fea0003800000 */
.L_x_2471:
        /* <DEDUP_REMOVED lines=8> */
.L_x_2473:
[----:B------:R-:W-:-:S04]  /*02d0*/  MOV R0, c[0x0][0x54c] ;  /* 0x0001530000007a02 */ /* 0x000fc80000000f00 */
.L_x_2472:
[----:B------:R-:W-:Y:S01]  /*02e0*/  USHF.L.U32 UR8, UR8, 0x7, URZ ;  /* 0x0000000708087899 */ /* 0x000fe2000800063f */
[----:B-----5:R-:W-:-:S05]  /*02f0*/  IMAD R0, R0, c[0x0][0x548], RZ ;  /* 0x0001520000007a24 */ /* 0x020fca00078e02ff */
[----:B------:R-:W-:-:S04]  /*0300*/  ISETP.LE.AND P0, PT, R0, UR8, PT ;  /* 0x0000000800007c0c */ /* 0x000fc8000bf03270 */
[----:B------:R-:W-:-:S05]  /*0310*/  SEL R0, R5, 0xffffffff, !P0 ;  /* 0xffffffff05007807 */ /* 0x000fca0004000000 */
[----:B------:R2:W-:Y:S04]  /*0320*/  STL [R1+0x40], R0 ;  /* 0x0000400001007387 */ /* 0x0005e80000100800 */
.L_x_2470:
        /* <DEDUP_REMOVED lines=32> */
.L_x_2474:
[----:B------:R-:W-:-:S04]  /*0530*/  ISETP.NE.U32.AND P0, PT, RZ, c[0x0][0x368], PT ;  /* 0x0000da00ff007a0c */ /* 0x000fc80003f05070 */
[----:B------:R-:W-:-:S13]  /*0540*/  ISETP.NE.AND.EX P0, PT, RZ, c[0x0][0x36c], PT, P0 ;  /* 0x0000db00ff007a0c */ /* 0x000fda0003f05300 */
[----:B------:R-:W-:Y:S05]  /*0550*/  @!P0 BRA `(.L_x_2475) ;  /* 0x0000004000008947 */ /* 0x000fea0003800000 */
[----:B------:R-:W-:-:S05]  /*0560*/  IMAD.WIDE R2, R39, R26, c[0x0][0x368] ;  /* 0x0000da0027027625 */ /* 0x000fca00078e021a */
[----:B------:R-:W2:Y:S02]  /*0570*/  LDG.E R0, [R2.64] ;  /* 0x0000001802007981 */ /* 0x000ea4000c1e1900 */
[----:B--2---:R1:W2:Y:S02]  /*0580*/  R2UR UR14, R0 ;  /* 0x00000000000e73c2 */ /* 0x0042a400000e0000 */
[----:B-12---:R-:W-:Y:S05]  /*0590*/  BRA `(.L_x_2476) ;  /* 0x0000006000007947 */ /* 0x006fea0003800000 */
.L_x_2475:
[----:B------:R-:W-:Y:S05]  /*05a0*/  @!P6 BRA `(.L_x_2476) ;  /* 0x000000500000e947 */ /* 0x000fea0003800000 */
[----:B------:R1:W2:Y:S04]  /*05b0*/  LDG.E R0, [R2.64] ;  /* 0x0000001802007981 */ /* 0x0002a8000c1e1900 */
[----:B-1----:R-:W3:Y:S01]  /*05c0*/  LDG.E R2, [R2.64+0x4] ;  /* 0x0000041802027981 */ /* 0x002ee2000c1e1900 */
[----:B--2---:R-:W1:Y:S08]  /*05d0*/  R2UR UR14, R0 ;  /* 0x00000000000e73c2 */ /* 0x004e7000000e0000 */
[----:B---3--:R-:W1:Y:S02]  /*05e0*/  R2UR UR4, R2 ;  /* 0x00000000020473c2 */ /* 0x008e6400000e0000 */
[----:B-1----:R-:W-:-:S06]  /*05f0*/  UIADD3 UR14, -UR14, UR4, URZ ;  /* 0x000000040e0e7290 */ /* 0x002fcc000fffe13f */
.L_x_2476:
        /* <DEDUP_REMOVED lines=121> */
[----:B------:R-:W-:Y:S01]  /*0d90*/  ISETP.GE.AND P5, PT, R9, UR6, PT ;  /* 0x0000000609007c0c */ /* 0x000fe2000bfa6270 */
[----:B------:R-:W-:Y:S01]  /*0da0*/  IMAD.MOV.U32 R34, RZ, RZ, c[0x0][0x1e0] ;  /* 0x00007800ff227624 */ /* 0x000fe200078e00ff */
[----:B--2---:R-:W-:Y:S01]  /*0db0*/  LOP3.LUT R2, R33, 0xfffffff8, RZ, 0xc0, !PT ;  /* 0xfffffff821027812 */ /* 0x004fe200078ec0ff */
[----:B------:R-:W-:Y:S01]  /*0dc0*/  USHF.R.S32.HI UR11, URZ, 0x1f, UR15 ;  /* 0x0000001f3f0b7899 */ /* 0x000fe2000801140f */
[----:B------:R-:W-:Y:S01]  /*0dd0*/  IADD3 R9, R11, 0x60, RZ ;  /* 0x000000600b097810 */ /* 0x000fe20007ffe0ff */
[----:B------:R-:W-:Y:S01]  /*0de0*/  IMAD.MOV.U32 R35, RZ, RZ, c[0x0][0x1e4] ;  /* 0x00007900ff237624 */ /* 0x000fe200078e00ff */
[----:B------:R-:W-:Y:S01]  /*0df0*/  LEA.HI R117, R118, R121, RZ, 0x5 ;  /* 0x0000007976757211 */ /* 0x000fe200078f28ff */
[----:B------:R-:W-:Y:S01]  /*0e00*/  IMAD.IADD R38, R121, 0x1, -R2 ;  /* 0x0000000179267824 */ /* 0x000fe200078e0a02 */
[----:B------:R-:W-:Y:S01]  /*0e10*/  BAR.SYNC.DEFER_BLOCKING 0x0 ;  /* 0x0000000000007b1d */ /* 0x000fe20000010000 */
[----:B------:R-:W-:Y:S01]  /*0e20*/  IMAD.WIDE.U32 R2, R6, c[0x0][0x178], RZ ;  /* 0x00005e0006027a25 */ /* 0x000fe200078e00ff */
[----:B------:R-:W-:Y:S01]  /*0e30*/  ISETP.GE.AND P3, PT, R9, UR6, PT ;  /* 0x0000000609007c0c */ /* 0x000fe2000bf66270 */
[----:B------:R-:W-:Y:S01]  /*0e40*/  UISETP.GE.AND UP0, UPT, UR28, 0x2, UPT ;  /* 0x000000021c00788c */ /* 0x000fe2000bf06270 */
[----:B------:R-:W-:Y:S01]  /*0e50*/  SHF.R.S32.HI R116, RZ, 0x5, R117 ;  /* 0x00000005ff747819 */ /* 0x000fe20000011475 */
[----:B------:R-:W-:Y:S01]  /*0e60*/  IMAD R4, R38, 0x20, R12 ;  /* 0x0000002026047824 */ /* 0x000fe200078e020c */
[----:B------:R-:W-:Y:S01]  /*0e70*/  STL [R1+0x44], R38 ;  /* 0x0000442601007387 */ /* 0x000fe20000100800 */
        /* <DEDUP_REMOVED lines=88> */
[----:B------:R-:W-:Y:S04]  /*1400*/  STL [R1], R57 ;  /* 0x0000003901007387 */ /* 0x000fe80000100800 */
[----:B-1----:R-:W-:Y:S01]  /*1410*/  @!P5 IMAD.WIDE R24, R0, 0x2, R8 ;  /* 0x000000020018d825 */ /* 0x002fe200078e0208 */
[----:B------:R-:W-:-:S03]  /*1420*/  @!P2 SHF.R.S32.HI R0, RZ, 0x1f, R32 ;  /* 0x0000001fff00a819 */ /* 0x000fc60000011420 */
[--C-:B---3--:R-:W-:Y:S01]  /*1430*/  @P4 IMAD.MOV.U32 R6, RZ, RZ, R19.reuse ;  /* 0x000000ffff064224 */ /* 0x108fe200078e0013 */
[----:B------:R-:W-:Y:S01]  /*1440*/  @P4 SHF.R.S32.HI R7, RZ, 0x1f, R19 ;  /* 0x0000001fff074819 */ /* 0x000fe20000011413 */
[----:B------:R-:W-:Y:S02]  /*1450*/  @!P4 IMAD.MOV.U32 R6, RZ, RZ, R39 ;  /* 0x000000ffff06c224 */ /* 0x000fe400078e0027 */
[----:B------:R-:W-:Y:S01]  /*1460*/  @!P4 IMAD.MOV.U32 R7, RZ, RZ, R18 ;  /* 0x000000ffff07c224 */ /* 0x000fe200078e0012 */
[----:B------:R-:W-:Y:S02]  /*1470*/  @!P1 LEA R10, P4, R2, R4, 0x1 ;  /* 0x00000004020a9211 */ /* 0x000fe400078808ff */
        /* <DEDUP_REMOVED lines=223> */
.L_x_2478:
        /* <DEDUP_REMOVED lines=51> */
.L_x_2479:
[C---:B--23--:R-:W-:Y:S01]  /*25a0*/  HMMA.16816.F32.BF16 R16, R152.reuse, R20, RZ ;  /* 0x000000149810723c */ /* 0x04cfe200000418ff */
[----:B------:R-:W-:Y:S01]  /*25b0*/  IMAD.MOV.U32 R3, RZ, RZ, 0x40 ;  /* 0x00000040ff037424 */ /* 0x000fe200078e00ff */
[----:B------:R-:W-:Y:S01]  /*25c0*/  SHF.R.S32.HI R7, RZ, 0x1f, R116 ;  /* 0x0000001fff077819 */ /* 0x000fe20000011474 */
[----:B------:R-:W-:Y:S01]  /*25d0*/  UIADD3 UR9, UR14, UR9, URZ ;  /* 0x000000090e097290 */ /* 0x000fe2000fffe03f */
[----:B------:R-:W-:Y:S01]  /*25e0*/  PLOP3.LUT P5, PT, PT, PT, UP2, 0x80, 0x0 ;  /* 0x000000000000781c */ /* 0x000fe20003faf028 */
[----:B------:R-:W0:Y:S01]  /*25f0*/  LDGDEPBAR ;  /* 0x00000000000079af */ /* 0x000e220000000000 */
[----:B------:R-:W-:Y:S01]  /*2600*/  SEL R232, R3, 0xffffffc0, !P0 ;  /* 0xffffffc003e87807 */ /* 0x000fe20004000000 */
[----:B------:R-:W-:Y:S01]  /*2610*/  IMAD.SHL.U32 R143, R2, 0x2, RZ ;  /* 0x00000002028f7824 */ /* 0x000fe200078e00ff */
[C---:B------:R-:W-:Y:S01]  /*2620*/  HMMA.16816.F32.BF16 R12, R152.reuse, R22, RZ ;  /* 0x00000016980c723c */ /* 0x040fe200000418ff */
[----:B------:R-:W-:Y:S01]  /*2630*/  LEA.HI R7, R7, R116, RZ, 0x3 ;  /* 0x0000007407077211 */ /* 0x000fe200078f18ff */
[----:B------:R-:W-:Y:S01]  /*2640*/  UISETP.GE.AND UP0, UPT, UR28, 0x3, UPT ;  /* 0x000000031c00788c */ /* 0x000fe2000bf06270 */
[----:B------:R-:W-:Y:S01]  /*2650*/  IMAD.IADD R3, R237, 0x1, R232 ;  /* 0x00000001ed037824 */ /* 0x000fe200078e02e8 */
[----:B------:R-:W-:Y:S01]  /*2660*/  PLOP3.LUT P0, PT, PT, PT, UP2, 0x80, 0x0 ;  /* 0x000000000000781c */ /* 0x000fe20003f0f028 */
[----:B------:R-:W-:Y:S01]  /*2670*/  IMAD.IADD R5, R232, 0x1, R4 ;  /* 0x00000001e8057824 */ /* 0x000fe200078e0204 */
[----:B------:R-:W-:Y:S01]  /*2680*/  LOP3.LUT R7, R7, 0xffffff8, RZ, 0xc0, !PT ;  /* 0x0ffffff807077812 */ /* 0x000fe200078ec0ff */
[----:B------:R-:W-:Y:S01]  /*2690*/  IMAD.IADD R2, R240, 0x1, R143 ;  /* 0x00000001f0027824 */ /* 0x000fe200078e028f */
[----:B------:R-:W-:Y:S01]  /*26a0*/  HMMA.16816.F32.BF16 R8, R152, R32, RZ ;  /* 0x000000209808723c */ /* 0x000fe200000418ff */
[----:B------:R-:W2:Y:S01]  /*26b0*/  LDSM.16.M88.4 R72, [R3+0x12100] ;  /* 0x012100000348783b */ /* 0x000ea20000000200 */
[----:B------:R-:W-:-:S03]  /*26c0*/  LEA R236, R0, R143, 0x1 ;  /* 0x0000008f00ec7211 */ /* 0x000fc600078e08ff */
[----:B------:R-:W3:Y:S02]  /*26d0*/  LDSM.16.M88.4 R80, [R3+0x12900] ;  /* 0x012900000350783b */ /* 0x000ee40000000200 */
[----:B------:R-:W-:Y:S01]  /*26e0*/  IMAD.IADD R0, R240, 0x1, R236 ;  /* 0x00000001f0007824 */ /* 0x000fe200078e02ec */
[----:B----4-:R-:W-:Y:S01]  /*26f0*/  HMMA.16816.F32.BF16 R28, R152, R36, RZ ;  /* 0x00000024981c723c */ /* 0x010fe200000418ff */
[----:B------:R-:W4:Y:S04]  /*2700*/  LDSM.16.M88.4 R88, [R3+0x13100] ;  /* 0x013100000358783b */ /* 0x000f280000000200 */
[----:B------:R-:W-:Y:S03]  /*2710*/  LDSM.16.M88.4 R108, [R3+0x15900] ;  /* 0x01590000036c783b */ /* 0x000fe60000000200 */
[C---:B-1----:R-:W-:Y:S01]  /*2720*/  HMMA.16816.F32.BF16 R76, R156.reuse, R24, R16 ;  /* 0x000000189c4c723c */ /* 0x042fe20000041810 */
[----:B------:R-:W-:Y:S07]  /*2730*/  LDSM.16.M88.4 R112, [R5+0x15100] ;  /* 0x015100000570783b */ /* 0x000fee0000000200 */
[----:B------:R-:W-:Y:S08]  /*2740*/  HMMA.16816.F32.BF16 R92, R156, R26, R12 ;  /* 0x0000001a9c5c723c */ /* 0x000ff0000004180c */
[C---:B------:R-:W-:Y:S08]  /*2750*/  HMMA.16816.F32.BF16 R24, R152.reuse, R38, RZ ;  /* 0x000000269818723c */ /* 0x040ff000000418ff */
[----:B------:R-:W-:Y:S08]  /*2760*/  HMMA.16816.F32.BF16 R32, R152, R34, RZ ;  /* 0x000000229820723c */ /* 0x000ff000000418ff */
[----:B------:R-:W-:Y:S08]  /*2770*/  HMMA.16816.F32.BF16 R96, R156, R44, R8 ;  /* 0x0000002c9c60723c */ /* 0x000ff00000041808 */
[C---:B------:R-:W-:Y:S08]  /*2780*/  HMMA.16816.F32.BF16 R20, R152.reuse, R40, RZ ;  /* 0x000000289814723c */ /* 0x040ff000000418ff */
[C---:B------:R-:W-:Y:S08]  /*2790*/  HMMA.16816.F32.BF16 R16, R152.reuse, R42, RZ ;  /* 0x0000002a9810723c */ /* 0x040ff000000418ff */
[C---:B------:R-:W-:Y:S08]  /*27a0*/  HMMA.16816.F32.BF16 R8, R152.reuse, R50, RZ ;  /* 0x000000329808723c */ /* 0x040ff000000418ff */
[C---:B------:R-:W-:Y:S08]  /*27b0*/  HMMA.16816.F32.BF16 R12, R152.reuse, R48, RZ ;  /* 0x00000030980c723c */ /* 0x040ff000000418ff */
[----:B------:R-:W-:Y:S08]  /*27c0*/  HMMA.16816.F32.BF16 R40, R152, R54, RZ ;  /* 0x000000369828723c */ /* 0x000ff000000418ff */
[C---:B------:R-:W-:Y:S01]  /*27d0*/  HMMA.16816.F32.BF16 R64, R156.reuse, R60, R28 ;  /* 0x0000003c9c40723c */ /* 0x040fe2000004181c */
[----:B------:R-:W1:Y:S07]  /*27e0*/  LDSM.16.M88.4 R28, [R3+0x13900] ;  /* 0x01390000031c783b */ /* 0x000e6e0000000200 */
[----:B------:R-:W-:Y:S01]  /*27f0*/  HMMA.16816.F32.BF16 R60, R156, R62, R24 ;  /* 0x0000003e9c3c723c */ /* 0x000fe20000041818 */
[----:B------:R-:W5:Y:S07]  /*2800*/  LDSM.16.M88.4 R24, [R3+0x14100] ;  /* 0x014100000318783b */ /* 0x000f6e0000000200 */
[----:B------:R-:W-:Y:S08]  /*2810*/  HMMA.16816.F32.BF16 R36, R152, R52, RZ ;  /* 0x000000349824723c */ /* 0x000ff000000418ff */
[C---:B------:R-:W-:Y:S08]  /*2820*/  HMMA.16816.F32.BF16 R68, R156.reuse, R46, R32 ;  /* 0x0000002e9c44723c */ /* 0x040ff00000041820 */
[C---:B------:R-:W-:Y:S01]  /*2830*/  HMMA.16816.F32.BF16 R56, R156.reuse, R84, R20 ;  /* 0x000000549c38723c */ /* 0x040fe20000041814 */
[----:B------:R-:W1:Y:S07]  /*2840*/  LDSM.16.M88.4 R20, [R3+0x14900] ;  /* 0x014900000314783b */ /* 0x000e6e0000000200 */
[C---:B------:R-:W-:Y:S01]  /*2850*/  HMMA.16816.F32.BF16 R52, R156.reuse, R86, R16 ;  /* 0x000000569c34723c */ /* 0x040fe20000041810 */
[----:B------:R-:W-:Y:S07]  /*2860*/  LDSM.16.M88.4 R84, [R5+0x12900] ;  /* 0x012900000554783b */ /* 0x000fee0000000200 */
[C---:B------:R-:W-:Y:S08]  /*2870*/  HMMA.16816.F32.BF16 R16, R156.reuse, R102, R8 ;  /* 0x000000669c10723c */ /* 0x040ff00000041808 */
[C---:B------:R-:W-:Y:S01]  /*2880*/  HMMA.16816.F32.BF16 R44, R156.reuse, R100, R12 ;  /* 0x000000649c2c723c */ /* 0x040fe2000004180c */
[----:B------:R-:W-:Y:S07]  /*2890*/  LDSM.16.M88.4 R100, [R5+0x14900] ;  /* 0x014900000564783b */ /* 0x000fee0000000200 */
[----:B------:R-:W-:Y:S01]  /*28a0*/  HMMA.16816.F32.BF16 R8, R156, R106, R40 ;  /* 0x0000006a9c08723c */ /* 0x000fe20000041828 */
[----:B------:R-:W1:Y:S07]  /*28b0*/  LDSM.16.M88.4 R40, [R5+0x12100] ;  /* 0x012100000528783b */ /* 0x000e6e0000000200 */
[C---:B--2---:R-:W-:Y:S08]  /*28c0*/  HMMA.16816.F32.BF16 R32, R184.reuse, R72, R76 ;  /* 0x00000048b820723c */ /* 0x044ff0000004184c */
[----:B------:R-:W-:Y:S01]  /*28d0*/  HMMA.16816.F32.BF16 R48, R184, R74, R92 ;  /* 0x0000004ab830723c */ /* 0x000fe2000004185c */
[----:B------:R-:W-:Y:S07]  /*28e0*/  LDSM.16.M88.4 R92, [R5+0x13900] ;  /* 0x01390000055c783b */ /* 0x000fee0000000200 */
[----:B------:R-:W-:Y:S01]  /*28f0*/  HMMA.16816.F32.BF16 R12, R156, R104, R36 ;  /* 0x000000689c0c723c */ /* 0x000fe20000041824 */
[----:B------:R-:W-:Y:S07]  /*2900*/  LDSM.16.M88.4 R104, [R237+0x15100] ;  /* 0x01510000ed68783b */ /* 0x000fee0000000200 */
[C---:B---3--:R-:W-:Y:S01]  /*2910*/  HMMA.16816.F32.BF16 R76, R184.reuse, R80, R96 ;  /* 0x00000050b84c723c */ /* 0x048fe20000041860 */
[----:B------:R-:W-:Y:S07]  /*2920*/  LDSM.16.M88.4 R96, [R5+0x14100] ;  /* 0x014100000560783b */ /* 0x000fee0000000200 */
[C---:B------:R-:W-:Y:S01]  /*2930*/  HMMA.16816.F32.BF16 R72, R184.reuse, R82, R68 ;  /* 0x00000052b848723c */ /* 0x040fe20000041844 */
[----:B------:R-:W2:Y:S07]  /*2940*/  LDSM.16.M88.4 R80, [R5+0x13100] ;  /* 0x013100000550783b */ /* 0x000eae0000000200 */
[C---:B----4-:R-:W-:Y:S08]  /*2950*/  HMMA.16816.F32.BF16 R68, R184.reuse, R88, R64 ;  /* 0x00000058b844723c */ /* 0x050ff00000041840 */
[C---:B------:R-:W-:Y:S01]  /*2960*/  HMMA.16816.F32.BF16 R64, R184.reuse, R90, R60 ;  /* 0x0000005ab840723c */ /* 0x040fe2000004183c */
[----:B------:R-:W-:Y:S07]  /*2970*/  LDSM.16.M88.4 R88, [R237+0x16100] ;  /* 0x01610000ed58783b */ /* 0x000fee0000000200 */
[C---:B-1----:R-:W-:Y:S08]  /*2980*/  HMMA.16816.F32.BF16 R60, R184.reuse, R28, R56 ;  /* 0x0000001cb83c723c */ /* 0x042ff00000041838 */
[C---:B------:R-:W-:Y:S08]  /*2990*/  HMMA.16816.F32.BF16 R56, R184.reuse, R30, R52 ;  /* 0x0000001eb838723c */ /* 0x040ff00000041834 */
[C---:B-----5:R-:W-:Y:S08]  /*29a0*/  HMMA.16816.F32.BF16 R52, R184.reuse, R24, R44 ;  /* 0x00000018b834723c */ /* 0x060ff0000004182c */
[C---:B------:R-:W-:Y:S01]  /*29b0*/  HMMA.16816.F32.BF16 R44, R184.reuse, R26, R16 ;  /* 0x0000001ab82c723c */ /* 0x040fe20000041810 */
[----:B------:R-:W1:Y:S07]  /*29c0*/  LDSM.16.M88.4 R24, [R237+0x15900] ;  /* 0x01590000ed18783b */ /* 0x000e6e0000000200 */
[C---:B------:R-:W-:Y:S08]  /*29d0*/  HMMA.16816.F32.BF16 R36, R184.reuse, R20, R12 ;  /* 0x00000014b824723c */ /* 0x040ff0000004180c */
[----:B------:R-:W-:Y:S08]  /*29e0*/  HMMA.16816.F32.BF16 R28, R184, R22, R8 ;  /* 0x00000016b81c723c */ /* 0x000ff00000041808 */
[C---:B------:R-:W-:Y:S08]  /*29f0*/  HMMA.16816.F32.BF16 R16, R188.reuse, R42, R48 ;  /* 0x0000002abc10723c */ /* 0x040ff00000041830 */
[C---:B------:R-:W-:Y:S08]  /*2a00*/  HMMA.16816.F32.BF16 R12, R188.reuse, R84, R76 ;  /* 0x00000054bc0c723c */ /* 0x040ff0000004184c */
[C---:B------:R-:W-:Y:S08]  /*2a10*/  HMMA.16816.F32.BF16 R8, R188.reuse, R86, R72 ;  /* 0x00000056bc08723c */ /* 0x040ff00000041848 */
[C---:B------:R-:W-:Y:S01]  /*2a20*/  HMMA.16816.F32.BF16 R20, R188.reuse, R40, R32 ;  /* 0x00000028bc14723c */ /* 0x040fe20000041820 */
[----:B------:R-:W-:Y:S07]  /*2a30*/  LDSM.16.M88.4 R32, [R237+0x17900] ;  /* 0x01790000ed20783b */ /* 0x000fee0000000200 */
[C---:B--2---:R-:W-:Y:S08]  /*2a40*/  HMMA.16816.F32.BF16 R76, R188.reuse, R80, R68 ;  /* 0x00000050bc4c723c */ /* 0x044ff00000041844 */
[C---:B------:R-:W-:Y:S08]  /*2a50*/  HMMA.16816.F32.BF16 R84, R188.reuse, R82, R64 ;  /* 0x00000052bc54723c */ /* 0x040ff00000041840 */
[C---:B------:R-:W-:Y:S01]  /*2a60*/  HMMA.16816.F32.BF16 R68, R188.reuse, R96, R52 ;  /* 0x00000060bc44723c */ /* 0x040fe20000041834 */
[----:B------:R-:W2:Y:S07]  /*2a70*/  LDSM.16.M88.4 R52, [R237+0x16900] ;  /* 0x01690000ed34783b */ /* 0x000eae0000000200 */
[C---:B------:R-:W-:Y:S01]  /*2a80*/  HMMA.16816.F32.BF16 R64, R188.reuse, R98, R44 ;  /* 0x00000062bc40723c */ /* 0x040fe2000004182c */
[----:B------:R-:W3:Y:S04]  /*2a90*/  LDSM.16.M88.4 R44, [R237+0x17100] ;  /* 0x01710000ed2c783b */ /* 0x000ee80000000200 */
[----:B------:R-:W-:Y:S03]  /*2aa0*/  LDSM.16.M88.4 R96, [R3+0x15100] ;  /* 0x015100000360783b */ /* 0x000fe60000000200 */
[C---:B------:R-:W-:Y:S08]  /*2ab0*/  HMMA.16816.F32.BF16 R80, R188.reuse, R92, R60 ;  /* 0x0000005cbc50723c */ /* 0x040ff0000004183c */
[C---:B------:R-:W-:Y:S01]  /*2ac0*/  HMMA.16816.F32.BF16 R72, R188.reuse, R94, R56 ;  /* 0x0000005ebc48723c */ /* 0x040fe20000041838 */
[----:B------:R-:W-:Y:S07]  /*2ad0*/  LDSM.16.M88.4 R92, [R4+0x17900] ;  /* 0x01790000045c783b */ /* 0x000fee0000000200 */
[C---:B------:R-:W-:Y:S08]  /*2ae0*/  HMMA.16816.F32.BF16 R60, R188.reuse, R100, R36 ;  /* 0x00000064bc3c723c */ /* 0x040ff00000041824 */
[----:B------:R-:W-:Y:S01]  /*2af0*/  HMMA.16816.F32.BF16 R56, R188, R102, R28 ;  /* 0x00000066bc38723c */ /* 0x000fe2000004181c */
[----:B------:R-:W4:Y:S04]  /*2b00*/  LDSM.16.M88.4 R28, [R4+0x15100] ;  /* 0x01510000041c783b */ /* 0x000f280000000200 */
[----:B------:R-:W-:Y:S03]  /*2b10*/  LDSM.16.M88.4 R100, [R5+0x17100] ;  /* 0x017100000564783b */ /* 0x000fe60000000200 */
[C---:B------:R-:W-:Y:S08]  /*2b20*/  HMMA.16816.F32.BF16 R40, R192.reuse, R106, R16 ;  /* 0x0000006ac028723c */ /* 0x040ff00000041810 */
[C---:B-1----:R-:W-:Y:S08]  /*2b30*/  HMMA.16816.F32.BF16 R36, R192.reuse, R24, R12 ;  /* 0x00000018c024723c */ /* 0x042ff0000004180c */
[C---:B------:R-:W-:Y:S01]  /*2b40*/  HMMA.16816.F32.BF16 R16, R192.reuse, R26, R8 ;  /* 0x0000001ac010723c */ /* 0x040fe20000041808 */
[----:B------:R-:W1:Y:S07]  /*2b50*/  LDSM.16.M88.4 R24, [R4+0x15900] ;  /* 0x015900000418783b */ /* 0x000e6e0000000200 */
[C---:B------:R-:W-:Y:S01]  /*2b60*/  HMMA.16816.F32.BF16 R48, R192.reuse, R104, R20 ;  /* 0x00000068c030723c */ /* 0x040fe20000041814 */
[----:B------:R-:W5:Y:S04]  /*2b70*/  LDSM.16.M88.4 R20, [R4+0x16100] ;  /* 0x016100000414783b */ /* 0x000f680000000200 */
[----:B------:R-:W-:Y:S03]  /*2b80*/  LDSM.16.M88.4 R104, [R3+0x17900] ;  /* 0x017900000368783b */ /* 0x000fe60000000200 */
        /* <DEDUP_REMOVED lines=8> */
[C---:B------:R-:W-:Y:S08]  /*2c10*/  HMMA.16816.F32.BF16 R72, R192.reuse, R44, R68 ;  /* 0x0000002cc048723c */ /* 0x040ff00000041844 */
[----:B------:R-:W-:Y:S01]  /*2c20*/  HMMA.16816.F32.BF16 R68, R192, R34, R56 ;  /* 0x00000022c044723c */ /* 0x000fe20000041838 */
[----:B------:R-:W-:Y:S07]  /*2c30*/  LDSM.16.M88.4 R32, [R3+0x17100] ;  /* 0x017100000320783b */ /* 0x000fee0000000200 */
[C---:B----4-:R-:W-:Y:S08]  /*2c40*/  HMMA.16816.F32.BF16 R60, R196.reuse, R28, R48 ;  /* 0x0000001cc43c723c */ /* 0x050ff00000041830 */
[C---:B------:R-:W-:Y:S01]  /*2c50*/  HMMA.16816.F32.BF16 R56, R196.reuse, R30, R40 ;  /* 0x0000001ec438723c */ /* 0x040fe20000041828 */
[----:B------:R-:W2:Y:S07]  /*2c60*/  LDSM.16.M88.4 R28, [R3+0x16100] ;  /* 0x01610000031c783b */ /* 0x000eae0000000200 */
[C---:B-1----:R-:W-:Y:S08]  /*2c70*/  HMMA.16816.F32.BF16 R48, R196.reuse, R24, R36 ;  /* 0x00000018c430723c */ /* 0x042ff00000041824 */
[C---:B------:R-:W-:Y:S01]  /*2c80*/  HMMA.16816.F32.BF16 R44, R196.reuse, R26, R16 ;  /* 0x0000001ac42c723c */ /* 0x040fe20000041810 */
[----:B------:R-:W1:Y:S07]  /*2c90*/  LDSM.16.M88.4 R24, [R3+0x16900] ;  /* 0x016900000318783b */ /* 0x000e6e0000000200 */
[C---:B-----5:R-:W-:Y:S08]  /*2ca0*/  HMMA.16816.F32.BF16 R36, R196.reuse, R20, R12 ;  /* 0x00000014c424723c */ /* 0x060ff0000004180c */
[C---:B------:R-:W-:Y:S08]  /*2cb0*/  HMMA.16816.F32.BF16 R20, R196.reuse, R22, R8 ;  /* 0x00000016c414723c */ /* 0x040ff00000041808 */
[C---:B------:R-:W-:Y:S01]  /*2cc0*/  HMMA.16816.F32.BF16 R16, R196.reuse, R88, R80 ;  /* 0x00000058c410723c */ /* 0x040fe20000041850 */
[----:B------:R-:W3:Y:S07]  /*2cd0*/  LDSM.16.M88.4 R80, [R5+0x15900] ;  /* 0x015900000550783b */ /* 0x000eee0000000200 */
[C---:B------:R-:W-:Y:S08]  /*2ce0*/  HMMA.16816.F32.BF16 R40, R196.reuse, R86, R64 ;  /* 0x00000056c428723c */ /* 0x040ff00000041840 */
[C---:B------:R-:W-:Y:S08]  /*2cf0*/  HMMA.16816.F32.BF16 R52, R196.reuse, R92, R52 ;  /* 0x0000005cc434723c */ /* 0x040ff00000041834 */
[C---:B------:R-:W-:Y:S01]  /*2d00*/  HMMA.16816.F32.BF16 R12, R196.reuse, R90, R76 ;  /* 0x0000005ac40c723c */ /* 0x040fe2000004184c */
[----:B------:R-:W4:Y:S07]  /*2d10*/  LDSM.16.M88.4 R88, [R5+0x16100] ;  /* 0x016100000558783b */ /* 0x000f2e0000000200 */
[----:B------:R-:W-:Y:S08]  /*2d20*/  HMMA.16816.F32.BF16 R8, R196, R84, R72 ;  /* 0x00000054c408723c */ /* 0x000ff00000041848 */
[C---:B------:R-:W-:Y:S08]  /*2d30*/  HMMA.16816.F32.BF16 R64, R200.reuse, R96, R60 ;  /* 0x00000060c840723c */ /* 0x040ff0000004183c */
[C---:B------:R-:W-:Y:S08]  /*2d40*/  HMMA.16816.F32.BF16 R72, R200.reuse, R108, R48 ;  /* 0x0000006cc848723c */ /* 0x040ff00000041830 */
[C---:B------:R-:W-:Y:S01]  /*2d50*/  HMMA.16816.F32.BF16 R60, R200.reuse, R110, R44 ;  /* 0x0000006ec83c723c */ /* 0x040fe2000004182c */
[----:B------:R-:W5:Y:S07]  /*2d60*/  LDSM.16.M88.4 R108, [R5+0x17900] ;  /* 0x01790000056c783b */ /* 0x000f6e0000000200 */
[----:B------:R-:W-:Y:S01]  /*2d70*/  HMMA.16816.F32.BF16 R76, R200, R98, R56 ;  /* 0x00000062c84c723c */ /* 0x000fe20000041838 */
[----:B------:R-:W3:Y:S07]  /*2d80*/  LDSM.16.M88.4 R96, [R5+0x16900] ;  /* 0x016900000560783b */ /* 0x000eee0000000200 */
[----:B------:R-:W-:Y:S01]  /*2d90*/  HMMA.16816.F32.BF16 R68, R196, R94, R68 ;  /* 0x0000005ec444723c */ /* 0x000fe20000041844 */
[----:B------:R-:W-:Y:S07]  /*2da0*/  LDSM.16.M88.4 R92, [R237+0x18900] ;  /* 0x01890000ed5c783b */ /* 0x000fee0000000200 */
[C---:B--2---:R-:W-:Y:S08]  /*2db0*/  HMMA.16816.F32.BF16 R56, R200.reuse, R28, R36 ;  /* 0x0000001cc838723c */ /* 0x044ff00000041824 */
[C---:B------:R-:W-:Y:S01]  /*2dc0*/  HMMA.16816.F32.BF16 R48, R200.reuse, R30, R20 ;  /* 0x0000001ec830723c */ /* 0x040fe20000041814 */
[----:B------:R-:W2:Y:S07]  /*2dd0*/  LDSM.16.M88.4 R28, [R237+0x18100] ;  /* 0x01810000ed1c783b */ /* 0x000eae0000000200 */
[C---:B-1----:R-:W-:Y:S08]  /*2de0*/  HMMA.16816.F32.BF16 R44, R200.reuse, R24, R16 ;  /* 0x00000018c82c723c */ /* 0x042ff00000041810 */
[C---:B------:R-:W-:Y:S08]  /*2df0*/  HMMA.16816.F32.BF16 R20, R200.reuse, R34, R40 ;  /* 0x00000022c814723c */ /* 0x040ff00000041828 */
[C---:B------:R-:W-:Y:S01]  /*2e00*/  HMMA.16816.F32.BF16 R16, R200.reuse, R104, R52 ;  /* 0x00000068c810723c */ /* 0x040fe20000041834 */
[----:B------:R-:W1:Y:S07]  /*2e10*/  LDSM.16.M88.4 R52, [R237+0x19100] ;  /* 0x01910000ed34783b */ /* 0x000e6e0000000200 */
[C---:B------:R-:W-:Y:S08]  /*2e20*/  HMMA.16816.F32.BF16 R36, R200.reuse, R26, R12 ;  /* 0x0000001ac824723c */ /* 0x040ff0000004180c */
[C---:B------:R-:W-:Y:S08]  /*2e30*/  HMMA.16816.F32.BF16 R24, R200.reuse, R32, R8 ;  /* 0x00000020c818723c */ /* 0x040ff00000041808 */
[----:B------:R-:W-:Y:S08]  /*2e40*/  HMMA.16816.F32.BF16 R12, R200, R106, R68 ;  /* 0x0000006ac80c723c */ /* 0x000ff00000041844 */
[C---:B------:R-:W-:Y:S08]  /*2e50*/  HMMA.16816.F32.BF16 R8, R204.reuse, R112, R64 ;  /* 0x00000070cc08723c */ /* 0x040ff00000041840 */
[C---:B------:R-:W-:Y:S08]  /*2e60*/  HMMA.16816.F32.BF16 R32, R204.reuse, R114, R76 ;  /* 0x00000072cc20723c */ /* 0x040ff0000004184c */
[C---:B---3--:R-:W-:Y:S08]  /*2e70*/  HMMA.16816.F32.BF16 R64, R204.reuse, R80, R72 ;  /* 0x00000050cc40723c */ /* 0x048ff00000041848 */
[C---:B------:R-:W-:Y:S08]  /*2e80*/  HMMA.16816.F32.BF16 R84, R204.reuse, R82, R60 ;  /* 0x00000052cc54723c */ /* 0x040ff0000004183c */
[C---:B----4-:R-:W-:Y:S08]  /*2e90*/  HMMA.16816.F32.BF16 R80, R204.reuse, R88, R56 ;  /* 0x00000058cc50723c */ /* 0x050ff00000041838 */
[C---:B------:R-:W-:Y:S01]  /*2ea0*/  HMMA.16816.F32.BF16 R76, R204.reuse, R90, R48 ;  /* 0x0000005acc4c723c */ /* 0x040fe20000041830 */
[----:B------:R-:W-:Y:S07]  /*2eb0*/  LDSM.16.M88.4 R88, [R4+0x19100] ;  /* 0x019100000458783b */ /* 0x000fee0000000200 */
[C---:B------:R-:W-:Y:S01]  /*2ec0*/  HMMA.16816.F32.BF16 R56, R204.reuse, R102, R20 ;  /* 0x00000066cc38723c */ /* 0x040fe20000041814 */
[----:B------:R-:W3:Y:S07]  /*2ed0*/  LDSM.16.M88.4 R20, [R237+0x1a900] ;  /* 0x01a90000ed14783b */ /* 0x000eee0000000200 */
[C---:B-----5:R-:W-:Y:S01]  /*2ee0*/  HMMA.16816.F32.BF16 R48, R204.reuse, R108, R16 ;  /* 0x0000006ccc30723c */ /* 0x060fe20000041810 */
[----:B------:R-:W4:Y:S07]  /*2ef0*/  LDSM.16.M88.4 R16, [R4+0x18100] ;  /* 0x018100000410783b */ /* 0x000f2e0000000200 */
[C---:B------:R-:W-:Y:S01]  /*2f00*/  HMMA.16816.F32.BF16 R72, R204.reuse, R96, R44 ;  /* 0x00000060cc48723c */ /* 0x040fe2000004182c */
[----:B------:R-:W5:Y:S07]  /*2f10*/  LDSM.16.M88.4 R44, [R237+0x19900] ;  /* 0x01990000ed2c783b */ /* 0x000f6e0000000200 */
[C---:B------:R-:W-:Y:S01]  /*2f20*/  HMMA.16816.F32.BF16 R60, R204.reuse, R100, R24 ;  /* 0x00000064cc3c723c */ /* 0x040fe20000041818 */
[----:B------:R-:W1:Y:S04]  /*2f30*/  LDSM.16.M88.4 R24, [R237+0x1a100] ;  /* 0x01a10000ed18783b */ /* 0x000e680000000200 */
[----:B------:R-:W-:Y:S03]  /*2f40*/  LDSM.16.M88.4 R100, [R4+0x1a100] ;  /* 0x01a100000464783b */ /* 0x000fe60000000200 */
[----:B------:R-:W-:Y:S08]  /*2f50*/  HMMA.16816.F32.BF16 R40, R204, R110, R12 ;  /* 0x0000006ecc28723c */ /* 0x000ff0000004180c */
[----:B--2---:R-:W-:Y:S08]  /*2f60*/  HMMA.16816.F32.BF16 R12, R208, R28, R8 ;  /* 0x0000001cd00c723c */ /* 0x004ff00000041808 */
[----:B------:R-:W-:Y:S08]  /*2f70*/  HMMA.16816.F32.BF16 R68, R204, R98, R36 ;  /* 0x00000062cc44723c */ /* 0x000ff00000041824 */
[C---:B------:R-:W-:Y:S01]  /*2f80*/  HMMA.16816.F32.BF16 R8, R208.reuse, R30, R32 ;  /* 0x0000001ed008723c */ /* 0x040fe20000041820 */
[----:B------:R-:W2:Y:S07]  /*2f90*/  LDSM.16.M88.4 R32, [R4+0x18900] ;  /* 0x018900000420783b */ /* 0x000eae0000000200 */
[C---:B------:R-:W-:Y:S01]  /*2fa0*/  HMMA.16816.F32.BF16 R36, R208.reuse, R94, R84 ;  /* 0x0000005ed024723c */ /* 0x040fe20000041854 */
[----:B------:R-:W2:Y:S07]  /*2fb0*/  LDSM.16.M88.4 R84, [R4+0x19900] ;  /* 0x019900000454783b */ /* 0x000eae0000000200 */
[C---:B------:R-:W-:Y:S08]  /*2fc0*/  HMMA.16816.F32.BF16 R28, R208.reuse, R92, R64 ;  /* 0x0000005cd01c723c */ /* 0x040ff00000041840 */
[C---:B-1----:R-:W-:Y:S08]  /*2fd0*/  HMMA.16816.F32.BF16 R64, R208.reuse, R52, R80 ;  /* 0x00000034d040723c */ /* 0x042ff00000041850 */
[C---:B------:R-:W-:Y:S08]  /*2fe0*/  HMMA.16816.F32.BF16 R76, R208.reuse, R54, R76 ;  /* 0x00000036d04c723c */ /* 0x040ff0000004184c */
[----:B---3--:R-:W-:Y:S08]  /*2ff0*/  HMMA.16816.F32.BF16 R52, R208, R22, R40 ;  /* 0x00000016d034723c */ /* 0x008ff00000041828 */
[----:B----4-:R-:W-:Y:S01]  /*3000*/  HMMA.16816.F32.BF16 R40, R216, R16, R12 ;  /* 0x00000010d828723c */ /* 0x010fe2000004180c */
[----:B------:R1:W3:Y:S07]  /*3010*/  LDSM.16.M88.4 R12, [R4+0x1a900] ;  /* 0x01a90000040c783b */ /* 0x0002ee0000000200 */
[C---:B-----5:R-:W-:Y:S08]  /*3020*/  HMMA.16816.F32.BF16 R72, R208.reuse, R44, R72 ;  /* 0x0000002cd048723c */ /* 0x060ff00000041848 */
[----:B------:R-:W-:Y:S08]  /*3030*/  HMMA.16816.F32.BF16 R68, R208, R46, R68 ;  /* 0x0000002ed044723c */ /* 0x000ff00000041844 */
[----:B------:R-:W-:Y:S01]  /*3040*/  HMMA.16816.F32.BF16 R16, R216, R18, R8 ;  /* 0x00000012d810723c */ /* 0x000fe20000041808 */
[----:B------:R-:W4:Y:S01]  /*3050*/  LDSM.16.M88.4 R8, [R3+0x18100] ;  /* 0x018100000308783b */ /* 0x000f220000000200 */
[----:B-1----:R-:W-:-:S04]  /*3060*/  LEA.HI R4, R118, R121, RZ, 0x2 ;  /* 0x0000007976047211 */ /* 0x002fc800078f10ff */
[----:B------:R-:W-:Y:S02]  /*3070*/  LOP3.LUT R4, R4, 0xfffffffc, RZ, 0xc0, !PT ;  /* 0xfffffffc04047812 */ /* 0x000fe400078ec0ff */
[----:B------:R-:W-:Y:S03]  /*3080*/  HMMA.16816.F32.BF16 R80, R208, R24, R60 ;  /* 0x00000018d050723c */ /* 0x000fe6000004183c */
[----:B------:R-:W-:-:S05]  /*3090*/  IMAD.IADD R4, R121, 0x1, -R4 ;  /* 0x0000000179047824 */ /* 0x000fca00078e0a04 */
[C---:B------:R-:W-:Y:S01]  /*30a0*/  HMMA.16816.F32.BF16 R96, R208.reuse, R26, R56 ;  /* 0x0000001ad060723c */ /* 0x040fe20000041838 */
[----:B------:R-:W1:Y:S04]  /*30b0*/  LDSM.16.M88.4 R24, [R3+0x18900] ;  /* 0x018900000318783b */ /* 0x000e680000000200 */
[----:B------:R-:W-:Y:S03]  /*30c0*/  LDSM.16.M88.4 R56, [R3+0x19900] ;  /* 0x019900000338783b */ /* 0x000fe60000000200 */
[----:B------:R-:W-:Y:S08]  /*30d0*/  HMMA.16816.F32.BF16 R92, R208, R20, R48 ;  /* 0x00000014d05c723c */ /* 0x000ff00000041830 */
[C---:B--2---:R-:W-:Y:S08]  /*30e0*/  HMMA.16816.F32.BF16 R20, R216.reuse, R32, R28 ;  /* 0x00000020d814723c */ /* 0x044ff0000004181c */
[C---:B------:R-:W-:Y:S01]  /*30f0*/  HMMA.16816.F32.BF16 R28, R216.reuse, R34, R36 ;  /* 0x00000022d81c723c */ /* 0x040fe20000041824 */
[----:B------:R-:W2:Y:S07]  /*3100*/  LDSM.16.M88.4 R36, [R3+0x19100] ;  /* 0x019100000324783b */ /* 0x000eae0000000200 */
[C---:B------:R-:W-:Y:S08]  /*3110*/  HMMA.16816.F32.BF16 R48, R216.reuse, R84, R72 ;  /* 0x00000054d830723c */ /* 0x040ff00000041848 */
[C---:B------:R-:W-:Y:S01]  /*3120*/  HMMA.16816.F32.BF16 R60, R216.reuse, R86, R68 ;  /* 0x00000056d83c723c */ /* 0x040fe20000041844 */
[----:B------:R-:W5:Y:S04]  /*3130*/  LDSM.16.M88.4 R68, [R3+0x1a100] ;  /* 0x01a100000344783b */ /* 0x000f680000000200 */
[----:B------:R-:W-:Y:S03]  /*3140*/  LDSM.16.M88.4 R84, [R5+0x18100] ;  /* 0x018100000554783b */ /* 0x000fe60000000200 */
[C---:B------:R-:W-:Y:S01]  /*3150*/  HMMA.16816.F32.BF16 R72, R216.reuse, R102, R96 ;  /* 0x00000066d848723c */ /* 0x040fe20000041860 */
[----:B------:R-:W1:Y:S07]  /*3160*/  LDSM.16.M88.4 R96, [R5+0x18900] ;  /* 0x018900000560783b */ /* 0x000e6e0000000200 */
[C---:B------:R-:W-:Y:S08]  /*3170*/  HMMA.16816.F32.BF16 R32, R216.reuse, R88, R64 ;  /* 0x00000058d820723c */ /* 0x040ff00000041840 */
[C---:B------:R-:W-:Y:S01]  /*3180*/  HMMA.16816.F32.BF16 R44, R216.reuse, R90, R76 ;  /* 0x0000005ad82c723c */ /* 0x040fe2000004184c */
[----:B------:R-:W-:Y:S07]  /*3190*/  LDSM.16.M88.4 R88, [R5+0x19100] ;  /* 0x019100000558783b */ /* 0x000fee0000000200 */
[C---:B---3--:R-:W-:Y:S08]  /*31a0*/  HMMA.16816.F32.BF16 R76, R216.reuse, R12, R92 ;  /* 0x0000000cd84c723c */ /* 0x048ff0000004185c */
[C---:B------:R-:W-:Y:S08]  /*31b0*/  HMMA.16816.F32.BF16 R52, R216.reuse, R14, R52 ;  /* 0x0000000ed834723c */ /* 0x040ff00000041834 */
[----:B------:R-:W-:Y:S01]  /*31c0*/  HMMA.16816.F32.BF16 R64, R216, R100, R80 ;  /* 0x00000064d840723c */ /* 0x000fe20000041850 */
[----:B------:R3:W5:Y:S07]  /*31d0*/  LDSM.16.M88.4 R80, [R3+0x1a900] ;  /* 0x01a900000350783b */ /* 0x00076e0000000200 */
[C---:B----4-:R-:W-:Y:S08]  /*31e0*/  HMMA.16816.F32.BF16 R40, R220.reuse, R8, R40 ;  /* 0x00000008dc28723c */ /* 0x050ff00000041828 */
[C---:B------:R-:W-:Y:S08]  /*31f0*/  HMMA.16816.F32.BF16 R12, R220.reuse, R10, R16 ;  /* 0x0000000adc0c723c */ /* 0x040ff00000041810 */
[----:B-1----:R-:W-:Y:S01]  /*3200*/  HMMA.16816.F32.BF16 R8, R220, R24, R20 ;  /* 0x00000018dc08723c */ /* 0x002fe20000041814 */
[----:B---3--:R-:W-:-:S05]  /*3210*/  LOP3.LUT R3, R117, 0xffffffe0, RZ, 0xc0, !PT ;  /* 0xffffffe075037812 */ /* 0x008fca00078ec0ff */
[----:B------:R-:W-:Y:S02]  /*3220*/  IMAD.IADD R3, R121, 0x1, -R3 ;  /* 0x0000000179037824 */ /* 0x000fe400078e0a03 */
[----:B------:R-:W-:Y:S01]  /*3230*/  HMMA.16816.F32.BF16 R16, R220, R26, R28 ;  /* 0x0000001adc10723c */ /* 0x000fe2000004181c */
[----:B------:R-:W1:Y:S02]  /*3240*/  LDSM.16.M88.4 R28, [R5+0x19900] ;  /* 0x01990000051c783b */ /* 0x000e640000000200 */
[----:B------:R-:W-:-:S04]  /*3250*/  SHF.R.S32.HI R6, RZ, 0x1f, R3 ;  /* 0x0000001fff067819 */ /* 0x000fc80000011403 */
[----:B------:R-:W-:Y:S01]  /*3260*/  LEA.HI R6, R6, R3, RZ, 0x2 ;  /* 0x0000000306067211 */ /* 0x000fe200078f10ff */
[C---:B--2---:R-:W-:Y:S08]  /*3270*/  HMMA.16816.F32.BF16 R20, R220.reuse, R36, R32 ;  /* 0x00000024dc14723c */ /* 0x044ff00000041820 */
[C---:B------:R-:W-:Y:S08]  /*3280*/  HMMA.16816.F32.BF16 R24, R220.reuse, R38, R44 ;  /* 0x00000026dc18723c */ /* 0x040ff0000004182c */
[C---:B------:R-:W-:Y:S08]  /*3290*/  HMMA.16816.F32.BF16 R32, R220.reuse, R56, R48 ;  /* 0x00000038dc20723c */ /* 0x040ff00000041830 */
[C---:B-----5:R-:W-:Y:S08]  /*32a0*/  HMMA.16816.F32.BF16 R44, R220.reuse, R68, R64 ;  /* 0x00000044dc2c723c */ /* 0x060ff00000041840 */
[----:B------:R-:W-:Y:S08]  /*32b0*/  HMMA.16816.F32.BF16 R48, R220, R70, R72 ;  /* 0x00000046dc30723c */ /* 0x000ff00000041848 */
[C---:B------:R-:W-:Y:S07]  /*32c0*/  HMMA.16816.F32.BF16 R68, R228.reuse, R96, R8 ;  /* 0x00000060e444723c */ /* 0x040fee0000041808 */
[----:B------:R-:W-:Y:S01]  /*32d0*/  LEA.HI R8, R4, R4, RZ, 0x1 ;  /* 0x0000000404087211 */ /* 0x000fe200078f08ff */
[----:B------:R-:W-:Y:S01]  /*32e0*/  HMMA.16816.F32.BF16 R72, R228, R86, R12 ;  /* 0x00000056e448723c */ /* 0x000fe2000004180c */
[----:B------:R-:W-:Y:S01]  /*32f0*/  IADD3 R9, R116, -R7, RZ ;  /* 0x8000000774097210 */ /* 0x000fe20007ffe0ff */
[----:B------:R-:W2:Y:S01]  /*3300*/  LDSM.16.M88.4 R12, [R5+0x1a900] ;  /* 0x01a90000050c783b */ /* 0x000ea20000000200 */
[----:B------:R-:W-:-:S02]  /*3310*/  LEA.HI.SX32 R7, R6, UR8, 0x1e ;  /* 0x0000000806077c11 */ /* 0x000fc4000f8ff2ff */
[----:B------:R-:W-:-:S03]  /*3320*/  LOP3.LUT R8, R8, 0x1ffffffe, RZ, 0xc0, !PT ;  /* 0x1ffffffe08087812 */ /* 0x000fc600078ec0ff */
[----:B------:R-:W-:Y:S01]  /*3330*/  IMAD R7, R9, 0x10, R7 ;  /* 0x0000001009077824 */ /* 0x000fe200078e0207 */
[----:B------:R-:W-:Y:S01]  /*3340*/  HMMA.16816.F32.BF16 R64, R228, R98, R16 ;  /* 0x00000062e440723c */ /* 0x000fe20000041810 */
[----:B------:R-:W-:Y:S01]  /*3350*/  IMAD.IADD R4, R4, 0x1, -R8 ;  /* 0x0000000104047824 */ /* 0x000fe200078e0a08 */
[----:B------:R3:W4:Y:S01]  /*3360*/  LDSM.16.M88.4 R16, [R5+0x1a100] ;  /* 0x01a100000510783b */ /* 0x0007220000000200 */
[----:B------:R-:W-:-:S04]  /*3370*/  DEPBAR.LE SB0, 0x2 ;  /* 0x000080800000791a */ /* 0x000fc80000000000 */
[----:B------:R-:W-:Y:S01]  /*3380*/  IMAD R119, R4, 0x8, R7 ;  /* 0x0000000804777824 */ /* 0x000fe200078e0207 */
[C---:B------:R-:W-:Y:S03]  /*3390*/  HMMA.16816.F32.BF16 R36, R220.reuse, R58, R60 ;  /* 0x0000003adc24723c */ /* 0x040fe6000004183c */
[----:B------:R-:W-:Y:S01]  /*33a0*/  IMAD.MOV.U32 R4, RZ, RZ, R119 ;  /* 0x000000ffff047224 */ /* 0x000fe200078e0077 */
[----:B------:R-:W-:Y:S04]  /*33b0*/  STL [R1+0x10], R119 ;  /* 0x0000107701007387 */ /* 0x000fe80000100800 */
[----:B------:R-:W-:Y:S08]  /*33c0*/  HMMA.16816.F32.BF16 R56, R220, R80, R76 ;  /* 0x00000050dc38723c */ /* 0x000ff0000004184c */
[----:B------:R-:W-:Y:S01]  /*33d0*/  HMMA.16816.F32.BF16 R76, R228, R84, R40 ;  /* 0x00000054e44c723c */ /* 0x000fe20000041828 */
[----:B---3--:R-:W-:-:S05]  /*33e0*/  @P5 IMAD.HI.U32 R5, R119, c[0x0][0x2c8], RZ ;  /* 0x0000b20077055a27 */ /* 0x008fca00078e00ff */
[----:B------:R-:W-:Y:S02]  /*33f0*/  @P0 SHF.R.U32.HI R4, RZ, c[0x0][0x2cc], R5 ;  /* 0x0000b300ff040a19 */ /* 0x000fe40000011605 */
[----:B------:R-:W-:Y:S03]  /*3400*/  HMMA.16816.F32.BF16 R60, R220, R82, R52 ;  /* 0x00000052dc3c723c */ /* 0x000fe60000041834 */
[----:B------:R-:W3:Y:S04]  /*3410*/  SHFL.IDX PT, R8, R4, RZ, 0x1c1f ;  /* 0x001c1fff04087589 */ /* 0x000ee800000e0000 */
[----:B------:R5:W3:Y:S01]  /*3420*/  SHFL.IDX PT, R7, R4, 0x1, 0x1c1f ;  /* 0x003c1f0004077f89 */ /* 0x000ae200000e0000 */
[C---:B------:R-:W-:Y:S08]  /*3430*/  HMMA.16816.F32.BF16 R52, R228.reuse, R88, R20 ;  /* 0x00000058e434723c */ /* 0x040ff00000041814 */
[C---:B-1----:R-:W-:Y:S08]  /*3440*/  HMMA.16816.F32.BF16 R20, R228.reuse, R28, R32 ;  /* 0x0000001ce414723c */ /* 0x042ff00000041820 */
[----:B--2---:R-:W-:Y:S01]  /*3450*/  HMMA.16816.F32.BF16 R32, R228, R12, R56 ;  /* 0x0000000ce420723c */ /* 0x004fe20000041838 */
[----:B-----5:R-:W-:-:S07]  /*3460*/  LOP3.LUT R4, R6, 0x7ffffffc, RZ, 0xc0, !PT ;  /* 0x7ffffffc06047812 */ /* 0x020fce00078ec0ff */
[----:B------:R-:W-:Y:S01]  /*3470*/  HMMA.16816.F32.BF16 R40, R228, R90, R24 ;  /* 0x0000005ae428723c */ /* 0x000fe20000041818 */
[----:B------:R-:W-:Y:S01]  /*3480*/  IMAD.IADD R4, R3, 0x1, -R4 ;  /* 0x0000000103047824 */ /* 0x000fe200078e0a04 */
[----:B------:R-:W-:-:S03]  /*3490*/  MOV R3, UR9 ;  /* 0x0000000900037c02 */ /* 0x000fc60008000f00 */
[----:B------:R-:W-:-:S03]  /*34a0*/  IMAD.SHL.U32 R9, R4, 0x2, RZ ;  /* 0x0000000204097824 */ /* 0x000fc600078e00ff */
[C---:B------:R-:W-:Y:S02]  /*34b0*/  HMMA.16816.F32.BF16 R28, R228.reuse, R30, R36 ;  /* 0x0000001ee41c723c */ /* 0x040fe40000041824 */
[C---:B------:R-:W-:Y:S01]  /*34c0*/  IADD3 R3, -R9.reuse, 0x1, R3 ;  /* 0x0000000109037810 */ /* 0x040fe20007ffe103 */
[----:B------:R-:W-:Y:S01]  /*34d0*/  STL [R1+0x38], R9 ;  /* 0x0000380901007387 */ /* 0x000fe20000100800 */
[----:B------:R-:W-:Y:S02]  /*34e0*/  IADD3 R5, -R9, UR9, RZ ;  /* 0x0000000909057c10 */ /* 0x000fe4000fffe1ff */
[----:B------:R-:W-:Y:S02]  /*34f0*/  IADD3 R3, R3, -UR16, RZ ;  /* 0x8000001003037c10 */ /* 0x000fe4000fffe0ff */
[----:B----4-:R-:W-:Y:S03]  /*3500*/  HMMA.16816.F32.BF16 R24, R228, R16, R44 ;  /* 0x00000010e418723c */ /* 0x010fe6000004182c */
[----:B---3--:R-:W-:-:S02]  /*3510*/  IMAD.IADD R4, R3, 0x1, R8 ;  /* 0x0000000103047824 */ /* 0x008fc400078e0208 */
[----:B------:R-:W-:-:S03]  /*3520*/  IMAD.IADD R3, R3, 0x1, R7 ;  /* 0x0000000103037824 */ /* 0x000fc600078e0207 */
[C---:B------:R-:W-:Y:S01]  /*3530*/  HMMA.16816.F32.BF16 R36, R228.reuse, R18, R48 ;  /* 0x00000012e424723c */ /* 0x040fe20000041830 */
[C---:B------:R-:W-:Y:S02]  /*3540*/  IMNMX R4, R5.reuse, R4, PT ;  /* 0x0000000405047217 */ /* 0x040fe40003800200 */
[----:B------:R-:W-:Y:S01]  /*3550*/  IMNMX R3, R5, R3, PT ;  /* 0x0000000305037217 */ /* 0x000fe20003800200 */
[----:B------:R-:W-:Y:S01]  /*3560*/  BAR.SYNC.DEFER_BLOCKING 0x0 ;  /* 0x0000000000007b1d */ /* 0x000fe20000010000 */
[C---:B------:R-:W-:Y:S02]  /*3570*/  ISETP.GT.AND P0, PT, R4.reuse, RZ, PT ;  /* 0x000000ff0400720c */ /* 0x040fe40003f04270 */
[----:B------:R-:W-:Y:S01]  /*3580*/  ISETP.GT.AND P6, PT, R4, 0x1, PT ;  /* 0x000000010400780c */ /* 0x000fe20003fc4270 */
[----:B------:R-:W-:Y:S01]  /*3590*/  HMMA.16816.F32.BF16 R16, R228, R14, R60 ;  /* 0x0000000ee410723c */ /* 0x000fe2000004183c */
[----:B------:R-:W-:Y:S02]  /*35a0*/  FSEL R7, R76, -INF , P0 ;  /* 0xff8000004c077808 */ /* 0x000fe40000000000 */
[----:B------:R-:W-:-:S02]  /*35b0*/  ISETP.GT.AND P0, PT, R3, 0x1, PT ;  /* 0x000000010300780c */ /* 0x000fc40003f04270 */
[----:B------:R-:W-:Y:S02]  /*35c0*/  ISETP.GT.AND P5, PT, R3, RZ, PT ;  /* 0x000000ff0300720c */ /* 0x000fe40003fa4270 */
[----:B------:R-:W-:Y:S02]  /*35d0*/  FSEL R8, R77, -INF , P6 ;  /* 0xff8000004d087808 */ /* 0x000fe40003000000 */
[----:B------:R-:W-:Y:S02]  /*35e0*/  FSEL R13, R79, -INF , P0 ;  /* 0xff8000004f0d7808 */ /* 0x000fe40000000000 */
[----:B------:R-:W-:Y:S02]  /*35f0*/  ISETP.GT.AND P6, PT, R4, 0x8, PT ;  /* 0x000000080400780c */ /* 0x000fe40003fc4270 */
[----:B------:R-:W-:Y:S02]  /*3600*/  ISETP.GT.AND P0, PT, R3, 0x8, PT ;  /* 0x000000080300780c */ /* 0x000fe40003f04270 */
[----:B------:R-:W-:-:S02]  /*3610*/  FSEL R12, R78, -INF , P5 ;  /* 0xff8000004e0c7808 */ /* 0x000fc40002800000 */
[----:B------:R-:W-:Y:S02]  /*3620*/  ISETP.GT.AND P5, PT, R4, 0x9, PT ;  /* 0x000000090400780c */ /* 0x000fe40003fa4270 */
[----:B------:R-:W-:Y:S02]  /*3630*/  FSEL R10, R72, -INF , P6 ;  /* 0xff800000480a7808 */ /* 0x000fe40003000000 */
[----:B------:R-:W-:Y:S02]  /*3640*/  FSEL R14, R74, -INF , P0 ;  /* 0xff8000004a0e7808 */ /* 0x000fe40000000000 */
[----:B------:R-:W-:Y:S02]  /*3650*/  FMNMX.FTZ R5, R7, R8, !PT ;  /* 0x0000000807057209 */ /* 0x000fe40007810000 */
[----:B------:R-:W-:Y:S02]  /*3660*/  ISETP.GT.AND P0, PT, R4, 0x11, PT ;  /* 0x000000110400780c */ /* 0x000fe40003f04270 */
[----:B------:R-:W-:-:S02]  /*3670*/  FSEL R11, R73, -INF , P5 ;  /* 0xff800000490b7808 */ /* 0x000fc40002800000 */
[----:B------:R-:W-:Y:S02]  /*3680*/  ISETP.GT.AND P6, PT, R4, 0x10, PT ;  /* 0x000000100400780c */ /* 0x000fe40003fc4270 */
[----:B------:R-:W-:Y:S02]  /*3690*/  FMNMX.FTZ R5, R10, R5, !PT ;  /* 0x000000050a057209 */ /* 0x000fe40007810000 */
[----:B------:R-:W-:Y:S02]  /*36a0*/  FSEL R45, R69, -INF , P0 ;  /* 0xff800000452d7808 */ /* 0x000fe40000000000 */
[C---:B------:R-:W-:Y:S02]  /*36b0*/  ISETP.GT.AND P5, PT, R3.reuse, 0x9, PT ;  /* 0x000000090300780c */ /* 0x040fe40003fa4270 */
[----:B------:R-:W-:Y:S02]  /*36c0*/  ISETP.GT.AND P0, PT, R3, 0x11, PT ;  /* 0x000000110300780c */ /* 0x000fe40003f04270 */
[----:B------:R-:W-:-:S02]  /*36d0*/  FSEL R44, R68, -INF , P6 ;  /* 0xff800000442c7808 */ /* 0x000fc40003000000 */
[----:B------:R-:W-:Y:S02]  /*36e0*/  FMNMX.FTZ R5, R11, R5, !PT ;  /* 0x000000050b057209 */ /* 0x000fe40007810000 */
[----:B------:R-:W-:Y:S02]  /*36f0*/  FSEL R15, R75, -INF , P5 ;  /* 0xff8000004b0f7808 */ /* 0x000fe40002800000 */
[----:B------:R-:W-:Y:S02]  /*3700*/  FSEL R76, R71, -INF , P0 ;  /* 0xff800000474c7808 */ /* 0x000fe40000000000 */
[C---:B------:R-:W-:Y:S02]  /*3710*/  ISETP.GT.AND P5, PT, R3.reuse, 0x10, PT ;  /* 0x000000100300780c */ /* 0x040fe40003fa4270 */
[----:B------:R-:W-:Y:S02]  /*3720*/  ISETP.GT.AND P0, PT, R3, 0x18, PT ;  /* 0x000000180300780c */ /* 0x000fe40003f04270 */
[----:B------:R-:W-:-:S02]  /*3730*/  ISETP.GT.AND P6, PT, R4, 0x18, PT ;  /* 0x000000180400780c */ /* 0x000fc40003fc4270 */
[----:B------:R-:W-:Y:S02]  /*3740*/  FMNMX.FTZ R5, R44, R5, !PT ;  /* 0x000000052c057209 */ /* 0x000fe40007810000 */
[----:B------:R-:W-:Y:S02]  /*3750*/  FSEL R48, R70, -INF , P5 ;  /* 0xff80000046307808 */ /* 0x000fe40002800000 */
[----:B------:R-:W-:Y:S02]  /*3760*/  FSEL R77, R66, -INF , P0 ;  /* 0xff800000424d7808 */ /* 0x000fe40000000000 */
        /* <DEDUP_REMOVED lines=9> */
[----:B------:R-:W-:Y:S02]  /*3800*/  ISETP.GT.AND P5, PT, R3, 0x19, PT ;  /* 0x000000190300780c */ /* 0x000fe40003fa4270 */
[----:B------:R-:W-:Y:S02]  /*3810*/  FSEL R127, R52, -INF , P6 ;  /* 0xff800000347f7808 */ /* 0x000fe40003000000 */
[----:B------:R-:W-:Y:S02]  /*3820*/  FMNMX.FTZ R5, R47, R5, !PT ;  /* 0x000000052f057209 */ /* 0x000fe40007810000 */
[----:B------:R-:W-:Y:S02]  /*3830*/  FSEL R134, R55, -INF , P0 ;  /* 0xff80000037867808 */ /* 0x000fe40000000000 */
[----:B------:R-:W-:Y:S02]  /*3840*/  FMNMX.FTZ R6, R12, R13, !PT ;  /* 0x0000000d0c067209 */ /* 0x000fe40007810000 */
[----:B------:R-:W-:-:S02]  /*3850*/  FSEL R78, R67, -INF , P5 ;  /* 0xff800000434e7808 */ /* 0x000fc40002800000 */
[C---:B------:R-:W-:Y:S02]  /*3860*/  ISETP.GT.AND P0, PT, R4.reuse, 0x29, PT ;  /* 0x000000290400780c */ /* 0x040fe40003f04270 */
[----:B------:R-:W-:Y:S02]  /*3870*/  ISETP.GT.AND P5, PT, R3, 0x20, PT ;  /* 0x000000200300780c */ /* 0x000fe40003fa4270 */
[----:B------:R-:W-:Y:S02]  /*3880*/  ISETP.GT.AND P6, PT, R4, 0x28, PT ;  /* 0x000000280400780c */ /* 0x000fe40003fc4270 */
[----:B------:R-:W-:Y:S02]  /*3890*/  FMNMX.FTZ R5, R127, R5, !PT ;  /* 0x000000057f057209 */ /* 0x000fe40007810000 */
[----:B------:R-:W-:Y:S02]  /*38a0*/  FMNMX.FTZ R6, R14, R6, !PT ;  /* 0x000000060e067209 */ /* 0x000fe40007810000 */
[----:B------:R-:W-:-:S02]  /*38b0*/  FSEL R125, R41, -INF , P0 ;  /* 0xff800000297d7808 */ /* 0x000fc40000000000 */
[----:B------:R-:W-:Y:S02]  /*38c0*/  FSEL R132, R54, -INF , P5 ;  /* 0xff80000036847808 */ /* 0x000fe40002800000 */
[C---:B------:R-:W-:Y:S02]  /*38d0*/  ISETP.GT.AND P0, PT, R3.reuse, 0x29, PT ;  /* 0x000000290300780c */ /* 0x040fe40003f04270 */
[----:B------:R-:W-:Y:S02]  /*38e0*/  FSEL R124, R40, -INF , P6 ;  /* 0xff800000287c7808 */ /* 0x000fe40003000000 */
[----:B------:R-:W-:Y:S02]  /*38f0*/  ISETP.GT.AND P5, PT, R3, 0x28, PT ;  /* 0x000000280300780c */ /* 0x000fe40003fa4270 */
[----:B------:R-:W-:Y:S02]  /*3900*/  FMNMX.FTZ R5, R126, R5, !PT ;  /* 0x000000057e057209 */ /* 0x000fe40007810000 */
[----:B------:R-:W-:-:S02]  /*3910*/  FMNMX.FTZ R6, R15, R6, !PT ;  /* 0x000000060f067209 */ /* 0x000fc40007810000 */
[----:B------:R-:W-:Y:S02]  /*3920*/  FSEL R135, R43, -INF , P0 ;  /* 0xff8000002b877808 */ /* 0x000fe40000000000 */
[----:B------:R-:W-:Y:S02]  /*3930*/  ISETP.GT.AND P6, PT, R4, 0x30, PT ;  /* 0x000000300400780c */ /* 0x000fe40003fc4270 */
[----:B------:R-:W-:Y:S02]  /*3940*/  FSEL R133, R42, -INF , P5 ;  /* 0xff8000002a857808 */ /* 0x000fe40002800000 */
[----:B------:R-:W-:Y:S01]  /*3950*/  ISETP.GT.AND P0, PT, R4, 0x31, PT ;  /* 0x000000310400780c */ /* 0x000fe20003f04270 */
[----:B------:R-:W-:Y:S01]  /*3960*/  LDSM.16.MT88.4 R40, [R143+0x3100] ;  /* 0x003100008f28783b */ /* 0x000fe20000004200 */
[----:B------:R-:W-:Y:S02]  /*3970*/  FMNMX.FTZ R5, R124, R5, !PT ;  /* 0x000000057c057209 */ /* 0x000fe40007810000 */
[----:B------:R-:W-:-:S02]  /*3980*/  ISETP.GT.AND P5, PT, R3, 0x30, PT ;  /* 0x000000300300780c */ /* 0x000fc40003fa4270 */
[----:B------:R-:W-:Y:S02]  /*3990*/  FMNMX.FTZ R6, R48, R6, !PT ;  /* 0x0000000630067209 */ /* 0x000fe40007810000 */
[----:B------:R-:W-:Y:S02]  /*39a0*/  FSEL R181, R20, -INF , P6 ;  /* 0xff80000014b57808 */ /* 0x000fe40003000000 */
[----:B------:R-:W-:Y:S02]  /*39b0*/  FSEL R180, R21, -INF , P0 ;  /* 0xff80000015b47808 */ /* 0x000fe40000000000 */
[----:B------:R-:W-:Y:S02]  /*39c0*/  FMNMX.FTZ R5, R125, R5, !PT ;  /* 0x000000057d057209 */ /* 0x000fe40007810000 */
[----:B------:R-:W-:Y:S02]  /*39d0*/  ISETP.GT.AND P0, PT, R3, 0x31, PT ;  /* 0x000000310300780c */ /* 0x000fe40003f04270 */
[----:B------:R-:W-:-:S02]  /*39e0*/  FSEL R183, R22, -INF , P5 ;  /* 0xff80000016b77808 */ /* 0x000fc40002800000 */
[----:B------:R-:W-:Y:S02]  /*39f0*/  FMNMX.FTZ R6, R76, R6, !PT ;  /* 0x000000064c067209 */ /* 0x000fe40007810000 */
[C---:B------:R-:W-:Y:S02]  /*3a00*/  ISETP.GT.AND P5, PT, R4.reuse, 0x38, PT ;  /* 0x000000380400780c */ /* 0x040fe40003fa4270 */
[----:B------:R-:W-:Y:S02]  /*3a10*/  FMNMX.FTZ R5, R181, R5, !PT ;  /* 0x00000005b5057209 */ /* 0x000fe40007810000 */
[----:B------:R-:W-:Y:S02]  /*3a20*/  FSEL R212, R23, -INF , P0 ;  /* 0xff80000017d47808 */ /* 0x000fe40000000000 */
[----:B------:R-:W-:Y:S01]  /*3a30*/  FMNMX.FTZ R6, R77, R6, !PT ;  /* 0x000000064d067209 */ /* 0x000fe20007810000 */
[----:B------:R-:W-:Y:S01]  /*3a40*/  LDSM.16.MT88.4 R20, [R0+0x100] ;  /* 0x000100000014783b */ /* 0x000fe20000004200 */
[----:B------:R-:W-:-:S02]  /*3a50*/  ISETP.GT.AND P0, PT, R4, 0x39, PT ;  /* 0x000000390400780c */ /* 0x000fc40003f04270 */
[----:B------:R-:W-:Y:S02]  /*3a60*/  FSEL R141, R28, -INF , P5 ;  /* 0xff8000001c8d7808 */ /* 0x000fe40002800000 */
[----:B------:R-:W-:Y:S02]  /*3a70*/  ISETP.GT.AND P5, PT, R3, 0x38, PT ;  /* 0x000000380300780c */ /* 0x000fe40003fa4270 */
[----:B------:R-:W-:Y:S02]  /*3a80*/  FMNMX.FTZ R5, R180, R5, !PT ;  /* 0x00000005b4057209 */ /* 0x000fe40007810000 */
[----:B------:R-:W-:Y:S02]  /*3a90*/  FMNMX.FTZ R6, R78, R6, !PT ;  /* 0x000000064e067209 */ /* 0x000fe40007810000 */
[----:B------:R-:W-:Y:S02]  /*3aa0*/  FSEL R142, R29, -INF , P0 ;  /* 0xff8000001d8e7808 */ /* 0x000fe40000000000 */
[----:B------:R-:W-:-:S02]  /*3ab0*/  ISETP.GT.AND P0, PT, R3, 0x39, PT ;  /* 0x000000390300780c */ /* 0x000fc40003f04270 */
        /* <DEDUP_REMOVED lines=17> */
[----:B------:R-:W-:Y:S02]  /*3bd0*/  ISETP.GT.AND P5, PT, R4, 0x50, PT ;  /* 0x000000500400780c */ /* 0x000fe40003fa4270 */
[----:B------:R-:W-:Y:S02]  /*3be0*/  FMNMX.FTZ R6, R135, R6, !PT ;  /* 0x0000000687067209 */ /* 0x000fe40007810000 */
[----:B------:R-:W-:-:S02]  /*3bf0*/  FSEL R243, R37, -INF , P0 ;  /* 0xff80000025f37808 */ /* 0x000fc40000000000 */
[----:B------:R-:W-:Y:S02]  /*3c00*/  FMNMX.FTZ R5, R242, R5, !PT ;  /* 0x00000005f2057209 */ /* 0x000fe40007810000 */
[----:B------:R-:W-:Y:S02]  /*3c10*/  FSEL R252, R32, -INF , P5 ;  /* 0xff80000020fc7808 */ /* 0x000fe40002800000 */
[----:B------:R-:W-:Y:S02]  /*3c20*/  FMNMX.FTZ R6, R183, R6, !PT ;  /* 0x00000006b7067209 */ /* 0x000fe40007810000 */
[----:B------:R-:W-:Y:S02]  /*3c30*/  ISETP.GT.AND P5, PT, R3, 0x40, PT ;  /* 0x000000400300780c */ /* 0x000fe40003fa4270 */
[----:B------:R-:W-:Y:S02]  /*3c40*/  ISETP.GT.AND P0, PT, R4, 0x51, PT ;  /* 0x000000510400780c */ /* 0x000fe40003f04270 */
[----:B------:R-:W-:-:S02]  /*3c50*/  FMNMX.FTZ R5, R243, R5, !PT ;  /* 0x00000005f3057209 */ /* 0x000fc40007810000 */
[----:B------:R-:W-:Y:S02]  /*3c60*/  FMNMX.FTZ R6, R212, R6, !PT ;  /* 0x00000006d4067209 */ /* 0x000fe40007810000 */
[----:B------:R-:W-:Y:S02]  /*3c70*/  FSEL R238, R26, -INF , P5 ;  /* 0xff8000001aee7808 */ /* 0x000fe40002800000 */
[C---:B------:R-:W-:Y:S02]  /*3c80*/  ISETP.GT.AND P6, PT, R4.reuse, 0x58, PT ;  /* 0x000000580400780c */ /* 0x040fe40003fc4270 */
        /* <DEDUP_REMOVED lines=8> */
[----:B------:R-:W-:-:S02]  /*3d10*/  FSEL R234, R27, -INF , P0 ;  /* 0xff8000001bea7808 */ /* 0x000fc40000000000 */
[----:B------:R-:W-:Y:S01]  /*3d20*/  FSEL R215, R17, -INF , P5 ;  /* 0xff80000011d77808 */ /* 0x000fe20002800000 */
[----:B------:R-:W-:Y:S01]  /*3d30*/  LDSM.16.MT88.4 R24, [R2+0x6100] ;  /* 0x006100000218783b */ /* 0x000fe20000004200 */
[----:B------:R-:W-:Y:S02]  /*3d40*/  FMNMX.FTZ R140, R250, R140, !PT ;  /* 0x0000008cfa8c7209 */ /* 0x000fe40007810000 */
[C---:B------:R-:W-:Y:S02]  /*3d50*/  ISETP.GT.AND P0, PT, R3.reuse, 0x48, PT ;  /* 0x000000480300780c */ /* 0x040fe40003f04270 */
[----:B------:R-:W-:Y:S02]  /*3d60*/  FMNMX.FTZ R4, R238, R5, !PT ;  /* 0x00000005ee047209 */ /* 0x000fe40007810000 */
[----:B------:R-:W-:Y:S02]  /*3d70*/  ISETP.GT.AND P5, PT, R3, 0x49, PT ;  /* 0x000000490300780c */ /* 0x000fe40003fa4270 */
[----:B------:R-:W-:-:S02]  /*3d80*/  FMNMX.FTZ R140, R215, R140, !PT ;  /* 0x0000008cd78c7209 */ /* 0x000fc40007810000 */
[----:B------:R-:W-:Y:S02]  /*3d90*/  FSEL R245, R38, -INF , P0 ;  /* 0xff80000026f57808 */ /* 0x000fe40000000000 */
[----:B------:R-:W-:Y:S01]  /*3da0*/  FMNMX.FTZ R4, R234, R4, !PT ;  /* 0x00000004ea047209 */ /* 0x000fe20007810000 */
[----:B------:R-:W1:Y:S01]  /*3db0*/  SHFL.BFLY PT, R5, R140, 0x2, 0x1f ;  /* 0x0c401f008c057f89 */ /* 0x000e6200000e0000 */
[----:B------:R-:W-:Y:S02]  /*3dc0*/  FSEL R244, R39, -INF , P5 ;  /* 0xff80000027f47808 */ /* 0x000fe40002800000 */
[----:B------:R-:W-:Y:S01]  /*3dd0*/  ISETP.GT.AND P5, PT, R3, 0x50, PT ;  /* 0x000000500300780c */ /* 0x000fe20003fa4270 */
[----:B------:R-:W-:Y:S01]  /*3de0*/  LDSM.16.MT88.4 R36, [R0+0x3100] ;  /* 0x003100000024783b */ /* 0x000fe20000004200 */
[----:B------:R-:W-:Y:S02]  /*3df0*/  FMNMX.FTZ R4, R245, R4, !PT ;  /* 0x00000004f5047209 */ /* 0x000fe40007810000 */
[----:B------:R-:W-:-:S02]  /*3e00*/  ISETP.GT.AND P0, PT, R3, 0x51, PT ;  /* 0x000000510300780c */ /* 0x000fc40003f04270 */
[----:B------:R-:W-:Y:S02]  /*3e10*/  FSEL R173, R34, -INF , P5 ;  /* 0xff80000022ad7808 */ /* 0x000fe40002800000 */
[----:B------:R-:W-:Y:S02]  /*3e20*/  FMNMX.FTZ R4, R244, R4, !PT ;  /* 0x00000004f4047209 */ /* 0x000fe40007810000 */
        /* <DEDUP_REMOVED lines=24> */
[C---:B------:R-:W-:Y:S01]  /*3fb0*/  FSETP.NEU.FTZ.AND P0, PT, R3.reuse, -INF , PT ;  /* 0xff8000000300780b */ /* 0x040fe20003f1d000 */
[----:B------:R-:W-:Y:S02]  /*3fc0*/  FMUL.FTZ R8, R3, c[0x0][0x2d0] ;  /* 0x0000b40003087a20 */ /* 0x000fe40000410000 */
[----:B------:R1:W-:Y:S03]  /*3fd0*/  MUFU.EX2 R225, R4 ;  /* 0x0000000400e17308 */ /* 0x0003e60000000800 */
[----:B------:R-:W-:Y:S02]  /*3fe0*/  FSEL R8, R8, RZ, P0 ;  /* 0x000000ff08087208 */ /* 0x000fe40000000000 */
[----:B------:R-:W-:Y:S01]  /*3ff0*/  PLOP3.LUT P0, PT, PT, PT, UP0, 0x80, 0x0 ;  /* 0x000000000000781c */ /* 0x000fe20003f0f008 */
[--C-:B-1----:R-:W-:Y:S02]  /*4000*/  FFMA.FTZ R4, R10, c[0x0][0x2d0], -R9.reuse ;  /* 0x0000b4000a047a23 */ /* 0x102fe40000010809 */
[----:B------:R-:W-:-:S02]  /*4010*/  FFMA.FTZ R10, R44, c[0x0][0x2d0], -R9 ;  /* 0x0000b4002c0a7a23 */ /* 0x000fc40000010809 */
        /* <DEDUP_REMOVED lines=23> */
[----:B--2---:R-:W-:-:S07]  /*4190*/  FFMA.FTZ R10, R76, c[0x0][0x2d0], -R8 ;  /* 0x0000b4004c0a7a23 */ /* 0x004fce0000010808 */
[----:B------:R2:W5:Y:S01]  /*41a0*/  MUFU.EX2 R170, R10 ;  /* 0x0000000a00aa7308 */ /* 0x0005620000000800 */
        /* <DEDUP_REMOVED lines=15> */
[----:B------:R-:W-:Y:S07]  /*42a0*/  LDSM.16.MT88.4 R12, [R0+0x6100] ;  /* 0x00610000000c783b */ /* 0x000fee0000004200 */
[C---:B------:R-:W-:Y:S08]  /*42b0*/  HMMA.16816.F32.BF16 R92, R4.reuse, R20, RZ ;  /* 0x00000014045c723c */ /* 0x040ff000000418ff */
[C---:B------:R-:W-:Y:S01]  /*42c0*/  HMMA.16816.F32.BF16 R84, R4.reuse, R22, RZ ;  /* 0x000000160454723c */ /* 0x040fe200000418ff */
[----:B------:R-:W1:Y:S07]  /*42d0*/  LDSM.16.MT88.4 R20, [R143+0x6100] ;  /* 0x006100008f14783b */ /* 0x000e6e0000004200 */
[C---:B------:R-:W-:Y:S08]  /*42e0*/  HMMA.16816.F32.BF16 R72, R4.reuse, R28, RZ ;  /* 0x0000001c0448723c */ /* 0x040ff000000418ff */
[C---:B------:R-:W-:Y:S01]  /*42f0*/  HMMA.16816.F32.BF16 R64, R4.reuse, R30, RZ ;  /* 0x0000001e0440723c */ /* 0x040fe200000418ff */
[----:B------:R-:W2:Y:S07]  /*4300*/  LDSM.16.MT88.4 R28, [R2+0x900] ;  /* 0x00090000021c783b */ /* 0x000eae0000004200 */
        /* <DEDUP_REMOVED lines=10> */
[C---:B-1----:R-:W-:Y:S08]  /*43b0*/  HMMA.16816.F32.BF16 R76, R4.reuse, R20, RZ ;  /* 0x00000014044c723c */ /* 0x042ff000000418ff */
[C---:B------:R-:W-:Y:S01]  /*43c0*/  HMMA.16816.F32.BF16 R96, R4.reuse, R22, RZ ;  /* 0x000000160460723c */ /* 0x040fe200000418ff */
[----:B------:R-:W-:Y:S07]  /*43d0*/  LDSM.16.MT88.4 R20, [R0+0x900] ;  /* 0x000900000014783b */ /* 0x000fee0000004200 */
[C---:B------:R-:W-:Y:S08]  /*43e0*/  HMMA.16816.F32.BF16 R116, R4.reuse, R16, RZ ;  /* 0x000000100474723c */ /* 0x040ff000000418ff */
[C---:B------:R-:W-:Y:S01]  /*43f0*/  HMMA.16816.F32.BF16 R120, R4.reuse, R18, RZ ;  /* 0x000000120478723c */ /* 0x040fe200000418ff */
[----:B------:R-:W1:Y:S07]  /*4400*/  LDSM.16.MT88.4 R16, [R143+0x3900] ;  /* 0x003900008f10783b */ /* 0x000e6e0000004200 */
[C---:B------:R-:W-:Y:S08]  /*4410*/  HMMA.16816.F32.BF16 R164, R4.reuse, R12, RZ ;  /* 0x0000000c04a4723c */ /* 0x040ff000000418ff */
[----:B------:R-:W-:Y:S01]  /*4420*/  HMMA.16816.F32.BF16 R148, R4, R14, RZ ;  /* 0x0000000e0494723c */ /* 0x000fe200000418ff */
[----:B------:R-:W-:Y:S06]  /*4430*/  LDSM.16.MT88.4 R12, [R236+0x3900] ;  /* 0x00390000ec0c783b */ /* 0x000fec0000004200 */
[----:B------:R-:W-:-:S02]  /*4440*/  F2FP.BF16.PACK_AB R4, R172, R168 ;  /* 0x000000a8ac04723e */ /* 0x000fc400000010ff */
[----:B-----5:R-:W-:Y:S02]  /*4450*/  F2FP.BF16.PACK_AB R5, R170, R227 ;  /* 0x000000e3aa05723e */ /* 0x020fe400000010ff */
[----:B------:R-:W-:Y:S02]  /*4460*/  F2FP.BF16.PACK_AB R6, R175, R169 ;  /* 0x000000a9af06723e */ /* 0x000fe400000010ff */
[----:B----4-:R-:W-:-:S07]  /*4470*/  F2FP.BF16.PACK_AB R7, R177, R226 ;  /* 0x000000e2b107723e */ /* 0x010fce00000010ff */
[C---:B--2---:R-:W-:Y:S08]  /*4480*/  HMMA.16816.F32.BF16 R160, R4.reuse, R28, R88 ;  /* 0x0000001c04a0723c */ /* 0x044ff00000041858 */
[C---:B------:R-:W-:Y:S01]  /*4490*/  HMMA.16816.F32.BF16 R80, R4.reuse, R30, R80 ;  /* 0x0000001e0450723c */ /* 0x040fe20000041850 */
[----:B------:R-:W2:Y:S07]  /*44a0*/  LDSM.16.MT88.4 R28, [R143+0x900] ;  /* 0x000900008f1c783b */ /* 0x000eae0000004200 */
[C---:B------:R-:W-:Y:S08]  /*44b0*/  HMMA.16816.F32.BF16 R144, R4.reuse, R24, R72 ;  /* 0x000000180490723c */ /* 0x040ff00000041848 */
[C---:B------:R-:W-:Y:S01]  /*44c0*/  HMMA.16816.F32.BF16 R136, R4.reuse, R26, R64 ;  /* 0x0000001a0488723c */ /* 0x040fe20000041840 */
[----:B------:R-:W4:Y:S07]  /*44d0*/  LDSM.16.MT88.4 R24, [R236+0x900] ;  /* 0x00090000ec18783b */ /* 0x000f2e0000004200 */
[C---:B---3--:R-:W-:Y:S07]  /*44e0*/  HMMA.16816.F32.BF16 R88, R4.reuse, R32, R56 ;  /* 0x000000200458723c */ /* 0x048fee0000041838 */
[----:B------:R-:W-:Y:S01]  /*44f0*/  IMAD.MOV.U32 R59, RZ, RZ, R174 ;  /* 0x000000ffff3b7224 */ /* 0x000fe200078e00ae */
[----:B------:R-:W-:Y:S01]  /*4500*/  HMMA.16816.F32.BF16 R128, R4, R34, R60 ;  /* 0x000000220480723c */ /* 0x000fe2000004183c */
[----:B------:R-:W-:Y:S01]  /*4510*/  MOV R58, R173 ;  /* 0x000000ad003a7202 */ /* 0x000fe20000000f00 */
[----:B------:R-:W3:Y:S01]  /*4520*/  LDSM.16.MT88.4 R32, [R0+0x3900] ;  /* 0x003900000020783b */ /* 0x000ee20000004200 */
[----:B------:R-:W-:-:S02]  /*4530*/  IMAD.MOV.U32 R57, RZ, RZ, R171 ;  /* 0x000000ffff397224 */ /* 0x000fc400078e00ab */
[----:B------:R-:W-:Y:S02]  /*4540*/  IMAD.MOV.U32 R56, RZ, RZ, R170 ;  /* 0x000000ffff387224 */ /* 0x000fe400078e00aa */
[----:B------:R-:W-:Y:S01]  /*4550*/  IMAD.MOV.U32 R60, RZ, RZ, R175 ;  /* 0x000000ffff3c7224 */ /* 0x000fe200078e00af */
[----:B-1----:R-:W-:Y:S01]  /*4560*/  HMMA.16816.F32.BF16 R72, R4, R18, R52 ;  /* 0x000000120448723c */ /* 0x002fe20000041834 */
[----:B------:R-:W-:Y:S02]  /*4570*/  IMAD.MOV.U32 R61, RZ, RZ, R172 ;  /* 0x000000ffff3d7224 */ /* 0x000fe400078e00ac */
[----:B------:R-:W-:Y:S02]  /*4580*/  IMAD.MOV.U32 R63, RZ, RZ, R177 ;  /* 0x000000ffff3f7224 */ /* 0x000fe400078e00b1 */
[----:B------:R-:W-:-:S03]  /*4590*/  IMAD.MOV.U32 R62, RZ, RZ, R176 ;  /* 0x000000ffff3e7224 */ /* 0x000fc600078e00b0 */
[C---:B--2---:R-:W-:Y:S07]  /*45a0*/  HMMA.16816.F32.BF16 R172, R4.reuse, R30, R108 ;  /* 0x0000001e04ac723c */ /* 0x044fee000004186c */
[----:B------:R-:W-:Y:S01]  /*45b0*/  IMAD.MOV.U32 R31, RZ, RZ, R251 ;  /* 0x000000ffff1f7224 */ /* 0x000fe200078e00fb */
[----:B------:R-:W-:Y:S01]  /*45c0*/  HMMA.16816.F32.BF16 R108, R4, R20, R92 ;  /* 0x00000014046c723c */ /* 0x000fe2000004185c */
[----:B------:R-:W-:-:S07]  /*45d0*/  IMAD.MOV.U32 R30, RZ, RZ, R59 ;  /* 0x000000ffff1e7224 */ /* 0x000fce00078e003b */
[C---:B------:R-:W-:Y:S01]  /*45e0*/  HMMA.16816.F32.BF16 R92, R4.reuse, R16, R68 ;  /* 0x00000010045c723c */ /* 0x040fe20000041844 */
[----:B------:R-:W-:Y:S07]  /*45f0*/  LDSM.16.MT88.4 R16, [R236+0x6900] ;  /* 0x00690000ec10783b */ /* 0x000fee0000004200 */
[C---:B------:R-:W-:Y:S08]  /*4600*/  HMMA.16816.F32.BF16 R64, R4.reuse, R12, R48 ;  /* 0x0000000c0440723c */ /* 0x040ff00000041830 */
[C---:B------:R-:W-:Y:S01]  /*4610*/  HMMA.16816.F32.BF16 R52, R4.reuse, R14, R40 ;  /* 0x0000000e0434723c */ /* 0x040fe20000041828 */
[----:B------:R-:W1:Y:S07]  /*4620*/  LDSM.16.MT88.4 R12, [R143+0x6900] ;  /* 0x006900008f0c783b */ /* 0x000e6e0000004200 */
[C---:B------:R-:W-:Y:S07]  /*4630*/  HMMA.16816.F32.BF16 R176, R4.reuse, R28, R112 ;  /* 0x0000001c04b0723c */ /* 0x040fee0000041870 */
[----:B------:R-:W-:Y:S01]  /*4640*/  IMAD.MOV.U32 R28, RZ, RZ, R169 ;  /* 0x000000ffff1c7224 */ /* 0x000fe200078e00a9 */
[----:B----4-:R-:W-:Y:S01]  /*4650*/  HMMA.16816.F32.BF16 R112, R4, R26, R100 ;  /* 0x0000001a0470723c */ /* 0x010fe20000041864 */
[----:B------:R-:W-:-:S03]  /*4660*/  IMAD.MOV.U32 R29, RZ, RZ, R168 ;  /* 0x000000ffff1d7224 */ /* 0x000fc600078e00a8 */
[----:B------:R-:W-:Y:S01]  /*4670*/  MOV R127, R28 ;  /* 0x0000001c007f7202 */ /* 0x000fe20000000f00 */
[----:B------:R-:W-:Y:S02]  /*4680*/  IMAD.MOV.U32 R28, RZ, RZ, R249 ;  /* 0x000000ffff1c7224 */ /* 0x000fe400078e00f9 */
[----:B------:R-:W-:Y:S01]  /*4690*/  IMAD.MOV.U32 R100, RZ, RZ, R250 ;  /* 0x000000ffff647224 */ /* 0x000fe200078e00fa */
[----:B------:R-:W-:Y:S01]  /*46a0*/  HMMA.16816.F32.BF16 R168, R4, R24, R104 ;  /* 0x0000001804a8723c */ /* 0x000fe20000041868 */
[----:B------:R2:W-:Y:S01]  /*46b0*/  MUFU.EX2 R250, R10 ;  /* 0x0000000a00fa7308 */ /* 0x0005e20000000800 */
[----:B------:R-:W-:Y:S01]  /*46c0*/  IMAD.MOV.U32 R102, RZ, RZ, R252 ;  /* 0x000000ffff667224 */ /* 0x000fe200078e00fc */
[----:B------:R-:W4:Y:S01]  /*46d0*/  LDSM.16.MT88.4 R24, [R0+0x6900] ;  /* 0x006900000018783b */ /* 0x000f220000004200 */
[----:B------:R-:W-:Y:S02]  /*46e0*/  IMAD.MOV.U32 R101, RZ, RZ, R29 ;  /* 0x000000ffff657224 */ /* 0x000fe400078e001d */
[----:B------:R-:W-:-:S02]  /*46f0*/  IMAD.MOV.U32 R103, RZ, RZ, R57 ;  /* 0x000000ffff677224 */ /* 0x000fc400078e0039 */
[----:B------:R-:W-:Y:S01]  /*4700*/  IMAD.MOV.U32 R29, RZ, RZ, R58 ;  /* 0x000000ffff1d7224 */ /* 0x000fe200078e003a */
[----:B---3--:R-:W-:Y:S01]  /*4710*/  HMMA.16816.F32.BF16 R48, R4, R34, R36 ;  /* 0x000000220430723c */ /* 0x008fe20000041824 */
[----:B--2---:R-:W-:-:S07]  /*4720*/  FFMA.FTZ R10, R126, c[0x0][0x2d0], -R9 ;  /* 0x0000b4007e0a7a23 */ /* 0x004fce0000010809 */
[C---:B------:R-:W-:Y:S01]  /*4730*/  HMMA.16816.F32.BF16 R104, R4.reuse, R22, R84 ;  /* 0x000000160468723c */ /* 0x040fe20000041854 */
[----:B------:R-:W-:Y:S01]  /*4740*/  IMAD.MOV.U32 R126, RZ, RZ, R60 ;  /* 0x000000ffff7e7224 */ /* 0x000fe200078e003c */
[----:B------:R2:W3:Y:S06]  /*4750*/  MUFU.EX2 R20, R10 ;  /* 0x0000000a00147308 */ /* 0x0004ec0000000800 */
[C---:B-1----:R-:W-:Y:S08]  /*4760*/  HMMA.16816.F32.BF16 R40, R4.reuse, R12, R76 ;  /* 0x0000000c0428723c */ /* 0x042ff0000004184c */
[----:B------:R-:W-:Y:S01]  /*4770*/  HMMA.16816.F32.BF16 R36, R4, R14, R96 ;  /* 0x0000000e0424723c */ /* 0x000fe20000041860 */
[----:B------:R-:W-:Y:S01]  /*4780*/  LDSM.16.MT88.4 R12, [R2+0x7100] ;  /* 0x00710000020c783b */ /* 0x000fe20000004200 */
[----:B--2---:R-:W-:-:S02]  /*4790*/  FFMA.FTZ R10, R124, c[0x0][0x2d0], -R9 ;  /* 0x0000b4007c0a7a23 */ /* 0x004fc40000010809 */
[----:B------:R-:W-:Y:S02]  /*47a0*/  IMAD.MOV.U32 R124, RZ, RZ, R61 ;  /* 0x000000ffff7c7224 */ /* 0x000fe400078e003d */
[----:B------:R1:W-:Y:S02]  /*47b0*/  MUFU.EX2 R252, R10 ;  /* 0x0000000a00fc7308 */ /* 0x0003e40000000800 */
[C---:B------:R-:W-:Y:S01]  /*47c0*/  HMMA.16816.F32.BF16 R44, R4.reuse, R32, R44 ;  /* 0x00000020042c723c */ /* 0x040fe2000004182c */
[----:B------:R-:W-:Y:S07]  /*47d0*/  LDSM.16.MT88.4 R32, [R0+0x4100] ;  /* 0x004100000020783b */ /* 0x000fee0000004200 */
[----:B----4-:R-:W-:Y:S01]  /*47e0*/  HMMA.16816.F32.BF16 R76, R4, R24, R164 ;  /* 0x00000018044c723c */ /* 0x010fe200000418a4 */
[----:B-1----:R-:W-:Y:S01]  /*47f0*/  FFMA.FTZ R10, R125, c[0x0][0x2d0], -R9 ;  /* 0x0000b4007d0a7a23 */ /* 0x002fe20000010809 */
[----:B------:R-:W-:-:S06]  /*4800*/  MOV R125, R56 ;  /* 0x00000038007d7202 */ /* 0x000fcc0000000f00 */
[C---:B------:R-:W-:Y:S01]  /*4810*/  HMMA.16816.F32.BF16 R68, R4.reuse, R26, R148 ;  /* 0x0000001a0444723c */ /* 0x040fe20000041894 */
[----:B------:R-:W-:Y:S01]  /*4820*/  IMAD.MOV.U32 R167, RZ, RZ, R103 ;  /* 0x000000ffffa77224 */ /* 0x000fe200078e0067 */
[----:B------:R1:W2:Y:S01]  /*4830*/  MUFU.EX2 R251, R10 ;  /* 0x0000000a00fb7308 */ /* 0x0002a20000000800 */
[----:B------:R-:W-:Y:S04]  /*4840*/  LDSM.16.MT88.4 R24, [R236+0x1100] ;  /* 0x00110000ec18783b */ /* 0x000fe80000004200 */
[----:B------:R-:W-:Y:S01]  /*4850*/  IMAD.MOV.U32 R148, RZ, RZ, R30 ;  /* 0x000000ffff947224 */ /* 0x000fe200078e001e */
[----:B------:R-:W-:Y:S01]  /*4860*/  HMMA.16816.F32.BF16 R56, R4, R16, R116 ;  /* 0x000000100438723c */ /* 0x000fe20000041874 */
[----:B------:R-:W-:Y:S01]  /*4870*/  IMAD.MOV.U32 R149, RZ, RZ, R31 ;  /* 0x000000ffff957224 */ /* 0x000fe200078e001f */
[----:B------:R-:W-:Y:S01]  /*4880*/  MOV R150, R28 ;  /* 0x0000001c00967202 */ /* 0x000fe20000000f00 */
[----:B------:R-:W-:-:S02]  /*4890*/  IMAD.MOV.U32 R151, RZ, RZ, R29 ;  /* 0x000000ffff977224 */ /* 0x000fc400078e001d */
[----:B------:R-:W-:Y:S02]  /*48a0*/  LDSM.16.MT88.4 R28, [R143+0x1100] ;  /* 0x001100008f1c783b */ /* 0x000fe40000004200 */
[----:B---3--:R-:W-:Y:S01]  /*48b0*/  MOV R117, R20 ;  /* 0x0000001400757202 */ /* 0x008fe20000000f00 */
[----:B------:R-:W-:Y:S01]  /*48c0*/  IMAD.MOV.U32 R119, RZ, RZ, R62 ;  /* 0x000000ffff777224 */ /* 0x000fe200078e003e */
[----:B------:R-:W3:Y:S01]  /*48d0*/  LDSM.16.MT88.4 R20, [R2+0x1100] ;  /* 0x001100000214783b */ /* 0x000ee20000004200 */
[----:B-1----:R-:W-:Y:S02]  /*48e0*/  FFMA.FTZ R10, R132, c[0x0][0x2d0], -R8 ;  /* 0x0000b400840a7a23 */ /* 0x002fe40000010808 */
[----:B------:R-:W-:Y:S02]  /*48f0*/  IMAD.MOV.U32 R118, RZ, RZ, R63 ;  /* 0x000000ffff767224 */ /* 0x000fe400078e003f */
[----:B------:R-:W-:Y:S01]  /*4900*/  HMMA.16816.F32.BF16 R60, R4, R18, R120 ;  /* 0x00000012043c723c */ /* 0x000fe20000041878 */
[----:B------:R1:W-:Y:S01]  /*4910*/  MUFU.EX2 R249, R10 ;  /* 0x0000000a00f97308 */ /* 0x0003e20000000800 */
[----:B------:R-:W4:Y:S01]  /*4920*/  LDSM.16.MT88.4 R16, [R2+0x4100] ;  /* 0x004100000210783b */ /* 0x000f220000004200 */
[----:B------:R-:W-:-:S04]  /*4930*/  IMAD.MOV.U32 R116, RZ, RZ, R248 ;  /* 0x000000ffff747224 */ /* 0x000fc800078e00f8 */
[----:B------:R-:W-:Y:S01]  /*4940*/  IMAD.MOV.U32 R120, RZ, RZ, R246 ;  /* 0x000000ffff787224 */ /* 0x000fe200078e00f6 */
[----:B------:R-:W-:Y:S01]  /*4950*/  MOV R121, R247 ;  /* 0x000000f700797202 */ /* 0x000fe20000000f00 */
[----:B------:R-:W-:Y:S01]  /*4960*/  IMAD.MOV.U32 R123, RZ, RZ, R100 ;  /* 0x000000ffff7b7224 */ /* 0x000fe200078e0064 */
[----:B------:R-:W-:Y:S01]  /*4970*/  F2FP.BF16.PACK_AB R4, R117, R250 ;  /* 0x000000fa7504723e */ /* 0x000fe200000010ff */
[----:B------:R-:W-:Y:S01]  /*4980*/  IMAD.MOV.U32 R122, RZ, RZ, R101 ;  /* 0x000000ffff7a7224 */ /* 0x000fe200078e0065 */
[----:B--2---:R-:W-:Y:S01]  /*4990*/  F2FP.BF16.PACK_AB R6, R251, R252 ;  /* 0x000000fcfb06723e */ /* 0x004fe200000010ff */
[----:B-1----:R-:W-:-:S04]  /*49a0*/  FFMA.FTZ R10, R134, c[0x0][0x2d0], -R8 ;  /* 0x0000b400860a7a23 */ /* 0x002fc80000010808 */
[----:B------:R1:W2:Y:S02]  /*49b0*/  MUFU.EX2 R248, R10 ;  /* 0x0000000a00f87308 */ /* 0x0002a40000000800 */
[----:B-1----:R-:W-:Y:S01]  /*49c0*/  FFMA.FTZ R10, R133, c[0x0][0x2d0], -R8 ;  /* 0x0000b400850a7a23 */ /* 0x002fe20000010808 */
[----:B--2---:R-:W-:-:S05]  /*49d0*/  F2FP.BF16.PACK_AB R5, R248, R249 ;  /* 0x000000f9f805723e */ /* 0x004fca00000010ff */
[----:B------:R1:W-:Y:S02]  /*49e0*/  MUFU.EX2 R246, R10 ;  /* 0x0000000a00f67308 */ /* 0x0003e40000000800 */
[----:B-1----:R-:W-:-:S06]  /*49f0*/  FFMA.FTZ R10, R135, c[0x0][0x2d0], -R8 ;  /* 0x0000b400870a7a23 */ /* 0x002fcc0000010808 */
[----:B------:R-:W1:Y:S02]  /*4a00*/  MUFU.EX2 R247, R10 ;  /* 0x0000000a00f77308 */ /* 0x000e640000000800 */
[----:B-1----:R-:W-:Y:S01]  /*4a10*/  F2FP.BF16.PACK_AB R7, R247, R246 ;  /* 0x000000f6f707723e */ /* 0x002fe200000010ff */
[----:B------:R-:W-:-:S06]  /*4a20*/  IMAD.MOV.U32 R10, RZ, RZ, R102 ;  /* 0x000000ffff0a7224 */ /* 0x000fcc00078e0066 */
[C---:B---3--:R-:W-:Y:S08]  /*4a30*/  HMMA.16816.F32.BF16 R100, R4.reuse, R20, R160 ;  /* 0x000000140464723c */ /* 0x048ff000000418a0 */
[C---:B------:R-:W-:Y:S01]  /*4a40*/  HMMA.16816.F32.BF16 R80, R4.reuse, R22, R80 ;  /* 0x000000160450723c */ /* 0x040fe20000041850 */
[----:B------:R-:W-:Y:S07]  /*4a50*/  LDSM.16.MT88.4 R20, [R0+0x1100] ;  /* 0x001100000014783b */ /* 0x000fee0000004200 */
[C---:B------:R-:W-:Y:S08]  /*4a60*/  HMMA.16816.F32.BF16 R88, R4.reuse, R12, R88 ;  /* 0x0000000c0458723c */ /* 0x040ff00000041858 */
[C---:B------:R-:W-:Y:S01]  /*4a70*/  HMMA.16816.F32.BF16 R96, R4.reuse, R14, R128 ;  /* 0x0000000e0460723c */ /* 0x040fe20000041880 */
[----:B------:R-:W1:Y:S07]  /*4a80*/  LDSM.16.MT88.4 R12, [R236+0x4100] ;  /* 0x00410000ec0c783b */ /* 0x000e6e0000004200 */
[C---:B----4-:R-:W-:Y:S08]  /*4a90*/  HMMA.16816.F32.BF16 R132, R4.reuse, R16, R144 ;  /* 0x000000100484723c */ /* 0x050ff00000041890 */
[C---:B------:R-:W-:Y:S01]  /*4aa0*/  HMMA.16816.F32.BF16 R84, R4.reuse, R18, R136 ;  /* 0x000000120454723c */ /* 0x040fe20000041888 */
[----:B------:R-:W2:Y:S07]  /*4ab0*/  LDSM.16.MT88.4 R16, [R143+0x4100] ;  /* 0x004100008f10783b */ /* 0x000eae0000004200 */
[C---:B------:R-:W-:Y:S07]  /*4ac0*/  HMMA.16816.F32.BF16 R144, R4.reuse, R28, R176 ;  /* 0x0000001c0490723c */ /* 0x040fee00000418b0 */
        /* <DEDUP_REMOVED lines=8> */
[C---:B------:R-:W-:Y:S01]  /*4b50*/  HMMA.16816.F32.BF16 R160, R4.reuse, R26, R112 ;  /* 0x0000001a04a0723c */ /* 0x040fe20000041870 */
[----:B------:R-:W-:Y:S02]  /*4b60*/  IMAD.MOV.U32 R170, RZ, RZ, R116 ;  /* 0x000000ffffaa7224 */ /* 0x000fe400078e0074 */
[----:B------:R-:W-:Y:S02]  /*4b70*/  IMAD.MOV.U32 R169, RZ, RZ, R117 ;  /* 0x000000ffffa97224 */ /* 0x000fe400078e0075 */
[----:B------:R-:W-:Y:S02]  /*4b80*/  IMAD.MOV.U32 R168, RZ, RZ, R118 ;  /* 0x000000ffffa87224 */ /* 0x000fe400078e0076 */
[----:B------:R-:W-:Y:S01]  /*4b90*/  IMAD.MOV.U32 R25, RZ, RZ, R119 ;  /* 0x000000ffff197224 */ /* 0x000fe200078e0077 */
[----:B-1----:R-:W-:Y:S01]  /*4ba0*/  HMMA.16816.F32.BF16 R128, R4, R12, R64 ;  /* 0x0000000c0480723c */ /* 0x002fe20000041840 */
[----:B------:R-:W-:Y:S01]  /*4bb0*/  MOV R26, R125 ;  /* 0x0000007d001a7202 */ /* 0x000fe20000000f00 */
[----:B------:R-:W-:-:S02]  /*4bc0*/  IMAD.MOV.U32 R27, RZ, RZ, R124 ;  /* 0x000000ffff1b7224 */ /* 0x000fc400078e007c */
[----:B------:R-:W-:Y:S02]  /*4bd0*/  FFMA.FTZ R10, R181, c[0x0][0x2d0], -R9 ;  /* 0x0000b400b50a7a23 */ /* 0x000fe40000010809 */
[----:B------:R-:W-:Y:S02]  /*4be0*/  IMAD.MOV.U32 R171, RZ, RZ, R148 ;  /* 0x000000ffffab7224 */ /* 0x000fe400078e0094 */
[C---:B------:R-:W-:Y:S07]  /*4bf0*/  HMMA.16816.F32.BF16 R116, R4.reuse, R20, R108 ;  /* 0x000000140474723c */ /* 0x040fee000004186c */
[----:B------:R-:W-:Y:S01]  /*4c00*/  IMAD.MOV.U32 R109, RZ, RZ, R126 ;  /* 0x000000ffff6d7224 */ /* 0x000fe200078e007e */
[----:B------:R-:W-:Y:S01]  /*4c10*/  HMMA.16816.F32.BF16 R120, R4, R14, R52 ;  /* 0x0000000e0478723c */ /* 0x000fe20000041834 */
[----:B------:R-:W-:Y:S01]  /*4c20*/  IMAD.MOV.U32 R110, RZ, RZ, R127 ;  /* 0x000000ffff6e7224 */ /* 0x000fe200078e007f */
[----:B------:R-:W1:Y:S01]  /*4c30*/  LDSM.16.MT88.4 R12, [R143+0x7100] ;  /* 0x007100008f0c783b */ /* 0x000e620000004200 */
[----:B------:R-:W-:Y:S01]  /*4c40*/  IMAD.MOV.U32 R111, RZ, RZ, R224 ;  /* 0x000000ffff6f7224 */ /* 0x000fe200078e00e0 */
[----:B------:R-:W-:Y:S01]  /*4c50*/  MOV R21, R24 ;  /* 0x0000001800157202 */ /* 0x000fe20000000f00 */
[----:B------:R3:W-:Y:S01]  /*4c60*/  MUFU.EX2 R224, R10 ;  /* 0x0000000a00e07308 */ /* 0x0007e20000000800 */
[----:B------:R-:W-:-:S02]  /*4c70*/  IMAD.MOV.U32 R108, RZ, RZ, R227 ;  /* 0x000000ffff6c7224 */ /* 0x000fc400078e00e3 */
[----:B--2---:R-:W-:Y:S01]  /*4c80*/  HMMA.16816.F32.BF16 R124, R4, R16, R92 ;  /* 0x00000010047c723c */ /* 0x004fe2000004185c */
[----:B------:R-:W-:Y:S01]  /*4c90*/  IMAD.MOV.U32 R20, RZ, RZ, R111 ;  /* 0x000000ffff147224 */ /* 0x000fe200078e006f */
[----:B------:R-:W-:-:S06]  /*4ca0*/  MOV R111, R215 ;  /* 0x000000d7006f7202 */ /* 0x000fcc0000000f00 */
[----:B------:R-:W-:Y:S01]  /*4cb0*/  HMMA.16816.F32.BF16 R136, R4, R18, R72 ;  /* 0x000000120488723c */ /* 0x000fe20000041848 */
[----:B------:R-:W2:Y:S01]  /*4cc0*/  LDSM.16.MT88.4 R16, [R236+0x7100] ;  /* 0x00710000ec10783b */ /* 0x000ea20000004200 */
[----:B---3--:R-:W-:Y:S01]  /*4cd0*/  FFMA.FTZ R10, R180, c[0x0][0x2d0], -R9 ;  /* 0x0000b400b40a7a23 */ /* 0x008fe20000010809 */
[----:B------:R-:W-:Y:S01]  /*4ce0*/  MOV R180, R109 ;  /* 0x0000006d00b47202 */ /* 0x000fe20000000f00 */
[----:B------:R-:W-:-:S04]  /*4cf0*/  IMAD.MOV.U32 R109, RZ, RZ, R27 ;  /* 0x000000ffff6d7224 */ /* 0x000fc800078e001b */
[C---:B------:R-:W-:Y:S01]  /*4d00*/  HMMA.16816.F32.BF16 R172, R4.reuse, R30, R172 ;  /* 0x0000001e04ac723c */ /* 0x040fe200000418ac */
[----:B------:R3:W4:Y:S01]  /*4d10*/  MUFU.EX2 R227, R10 ;  /* 0x0000000a00e37308 */ /* 0x0007220000000800 */
[----:B------:R-:W-:Y:S02]  /*4d20*/  IMAD.MOV.U32 R73, RZ, RZ, R225 ;  /* 0x000000ffff497224 */ /* 0x000fe400078e00e1 */
[----:B------:R-:W-:Y:S02]  /*4d30*/  IMAD.MOV.U32 R74, RZ, RZ, R20 ;  /* 0x000000ffff4a7224 */ /* 0x000fe400078e0014 */
[----:B------:R-:W-:Y:S02]  /*4d40*/  IMAD.MOV.U32 R75, RZ, RZ, R21 ;  /* 0x000000ffff4b7224 */ /* 0x000fe400078e0015 */
[----:B------:R-:W-:Y:S01]  /*4d50*/  IMAD.MOV.U32 R30, RZ, RZ, R149 ;  /* 0x000000ffff1e7224 */ /* 0x000fe200078e0095 */
[----:B------:R-:W-:Y:S01]  /*4d60*/  HMMA.16816.F32.BF16 R112, R4, R32, R44 ;  /* 0x000000200470723c */ /* 0x000fe2000004182c */
[----:B------:R-:W-:-:S04]  /*4d70*/  IMAD.MOV.U32 R31, RZ, RZ, R150 ;  /* 0x000000ffff1f7224 */ /* 0x000fc800078e0096 */
[----:B------:R-:W-:Y:S02]  /*4d80*/  IMAD.MOV.U32 R181, RZ, RZ, R31 ;  /* 0x000000ffffb57224 */ /* 0x000fe400078e001f */
[----:B---3--:R-:W-:Y:S01]  /*4d90*/  FFMA.FTZ R10, R141, c[0x0][0x2d0], -R9 ;  /* 0x0000b4008d0a7a23 */ /* 0x008fe20000010809 */
[C---:B------:R-:W-:Y:S01]  /*4da0*/  HMMA.16816.F32.BF16 R148, R4.reuse, R22, R104 ;  /* 0x000000160494723c */ /* 0x040fe20000041868 */
[----:B------:R-:W-:Y:S02]  /*4db0*/  IMAD.MOV.U32 R141, RZ, RZ, R226 ;  /* 0x000000ffff8d7224 */ /* 0x000fe400078e00e2 */
[----:B------:R3:W-:Y:S04]  /*4dc0*/  MUFU.EX2 R226, R10 ;  /* 0x0000000a00e27308 */ /* 0x0007e80000000800 */
[----:B------:R-:W-:Y:S01]  /*4dd0*/  IMAD.MOV.U32 R23, RZ, RZ, R110 ;  /* 0x000000ffff177224 */ /* 0x000fe200078e006e */
[----:B-1----:R-:W-:Y:S01]  /*4de0*/  HMMA.16816.F32.BF16 R92, R4, R12, R40 ;  /* 0x0000000c045c723c */ /* 0x002fe20000041828 */
[----:B------:R-:W-:-:S07]  /*4df0*/  IMAD.MOV.U32 R110, RZ, RZ, R26 ;  /* 0x000000ffff6e7224 */ /* 0x000fce00078e001a */
[C---:B------:R-:W-:Y:S01]  /*4e00*/  HMMA.16816.F32.BF16 R52, R4.reuse, R14, R36 ;  /* 0x0000000e0434723c */ /* 0x040fe20000041824 */
[----:B------:R-:W-:Y:S01]  /*4e10*/  LDSM.16.MT88.4 R12, [R2+0x7900] ;  /* 0x00790000020c783b */ /* 0x000fe20000004200 */
[----:B---3--:R-:W-:Y:S02]  /*4e20*/  FFMA.FTZ R10, R142, c[0x0][0x2d0], -R9 ;  /* 0x0000b4008e0a7a23 */ /* 0x008fe40000010809 */
[----:B------:R-:W-:Y:S02]  /*4e30*/  IMAD.MOV.U32 R142, RZ, RZ, R25 ;  /* 0x000000ffff8e7224 */ /* 0x000fe400078e0019 */
[----:B------:R-:W1:Y:S01]  /*4e40*/  LDSM.16.MT88.4 R24, [R0+0x7100] ;  /* 0x007100000018783b */ /* 0x000e620000004200 */
[----:B------:R3:W-:Y:S01]  /*4e50*/  MUFU.EX2 R225, R10 ;  /* 0x0000000a00e17308 */ /* 0x0007e20000000800 */
[C---:B------:R-:W-:Y:S02]  /*4e60*/  HMMA.16816.F32.BF16 R104, R4.reuse, R34, R48 ;  /* 0x000000220468723c */ /* 0x040fe40000041830 */
[----:B------:R-:W-:Y:S06]  /*4e70*/  LDSM.16.MT88.4 R32, [R0+0x4900] ;  /* 0x004900000020783b */ /* 0x000fec0000004200 */
[----:B--2---:R-:W-:Y:S01]  /*4e80*/  HMMA.16816.F32.BF16 R48, R4, R16, R56 ;  /* 0x000000100430723c */ /* 0x004fe20000041838 */
[----:B---3--:R-:W-:-:S07]  /*4e90*/  FFMA.FTZ R10, R183, c[0x0][0x2d0], -R8 ;  /* 0x0000b400b70a7a23 */ /* 0x008fce0000010808 */
[----:B------:R-:W-:Y:S01]  /*4ea0*/  HMMA.16816.F32.BF16 R44, R4, R18, R60 ;  /* 0x00000012042c723c */ /* 0x000fe2000004183c */
[----:B------:R-:W2:Y:S01]  /*4eb0*/  LDSM.16.MT88.4 R16, [R2+0x4900] ;  /* 0x004900000210783b */ /* 0x000ea20000004200 */
[----:B------:R-:W-:Y:S01]  /*4ec0*/  IMAD.MOV.U32 R183, RZ, RZ, R214 ;  /* 0x000000ffffb77224 */ /* 0x000fe200078e00d6 */
[----:B------:R3:W-:Y:S02]  /*4ed0*/  MUFU.EX2 R215, R10 ;  /* 0x0000000a00d77308 */ /* 0x0007e40000000800 */
[----:B---3--:R-:W-:-:S03]  /*4ee0*/  FFMA.FTZ R10, R212, c[0x0][0x2d0], -R8 ;  /* 0x0000b400d40a7a23 */ /* 0x008fc60000010808 */
[C---:B-1----:R-:W-:Y:S03]  /*4ef0*/  HMMA.16816.F32.BF16 R40, R4.reuse, R24, R76 ;  /* 0x000000180428723c */ /* 0x042fe6000004184c */
[----:B------:R1:W3:Y:S05]  /*4f00*/  MUFU.EX2 R214, R10 ;  /* 0x0000000a00d67308 */ /* 0x0002ea0000000800 */
[----:B------:R-:W-:Y:S01]  /*4f10*/  HMMA.16816.F32.BF16 R36, R4, R26, R68 ;  /* 0x0000001a0424723c */ /* 0x000fe20000041844 */
[----:B------:R-:W-:Y:S06]  /*4f20*/  LDSM.16.MT88.4 R24, [R236+0x1900] ;  /* 0x00190000ec18783b */ /* 0x000fec0000004200 */
[----:B----4-:R-:W-:Y:S01]  /*4f30*/  F2FP.BF16.PACK_AB R4, R227, R224 ;  /* 0x000000e0e304723e */ /* 0x010fe200000010ff */
[--C-:B-1----:R-:W-:Y:S01]  /*4f40*/  FFMA.FTZ R10, R182, c[0x0][0x2d0], -R8.reuse ;  /* 0x0000b400b60a7a23 */ /* 0x102fe20000010808 */
[----:B---3--:R-:W-:Y:S01]  /*4f50*/  F2FP.BF16.PACK_AB R5, R214, R215 ;  /* 0x000000d7d605723e */ /* 0x008fe200000010ff */
[----:B------:R-:W-:Y:S01]  /*4f60*/  IMAD.MOV.U32 R182, RZ, RZ, R23 ;  /* 0x000000ffffb67224 */ /* 0x000fe200078e0017 */
[----:B------:R-:W-:Y:S01]  /*4f70*/  F2FP.BF16.PACK_AB R6, R225, R226 ;  /* 0x000000e2e106723e */ /* 0x000fe200000010ff */
[----:B------:R-:W1:Y:S01]  /*4f80*/  LDSM.16.MT88.4 R20, [R2+0x1900] ;  /* 0x001900000214783b */ /* 0x000e620000004200 */
[----:B------:R3:W-:Y:S02]  /*4f90*/  MUFU.EX2 R212, R10 ;  /* 0x0000000a00d47308 */ /* 0x0007e40000000800 */
[----:B---3--:R-:W-:-:S06]  /*4fa0*/  FFMA.FTZ R10, R213, c[0x0][0x2d0], -R8 ;  /* 0x0000b400d50a7a23 */ /* 0x008fcc0000010808 */
[----:B------:R-:W3:Y:S02]  /*4fb0*/  MUFU.EX2 R213, R10 ;  /* 0x0000000a00d57308 */ /* 0x000ee40000000800 */
[----:B---3--:R-:W-:Y:S02]  /*4fc0*/  F2FP.BF16.PACK_AB R7, R213, R212 ;  /* 0x000000d4d507723e */ /* 0x008fe400000010ff */
[----:B------:R-:W-:-:S05]  /*4fd0*/  MOV R10, R73 ;  /* 0x00000049000a7202 */ /* 0x000fca0000000f00 */
[C---:B------:R-:W-:Y:S07]  /*4fe0*/  HMMA.16816.F32.BF16 R76, R4.reuse, R12, R88 ;  /* 0x0000000c044c723c */ /* 0x040fee0000041858 */
[----:B------:R-:W-:Y:S01]  /*4ff0*/  IMAD.MOV.U32 R90, RZ, RZ, R30 ;  /* 0x000000ffff5a7224 */ /* 0x000fe200078e001e */
[C---:B------:R-:W-:Y:S01]  /*5000*/  HMMA.16816.F32.BF16 R64, R4.reuse, R14, R96 ;  /* 0x0000000e0440723c */ /* 0x040fe20000041860 */
[----:B------:R-:W3:Y:S01]  /*5010*/  LDSM.16.MT88.4 R12, [R236+0x4900] ;  /* 0x00490000ec0c783b */ /* 0x000ee20000004200 */
[----:B------:R-:W-:Y:S01]  /*5020*/  IMAD.MOV.U32 R88, RZ, RZ, R28 ;  /* 0x000000ffff587224 */ /* 0x000fe200078e001c */
[----:B------:R-:W-:Y:S01]  /*5030*/  MOV R89, R29 ;  /* 0x0000001d00597202 */ /* 0x000fe20000000f00 */
[----:B------:R-:W-:Y:S01]  /*5040*/  IMAD.MOV.U32 R91, RZ, RZ, R74 ;  /* 0x000000ffff5b7224 */ /* 0x000fe200078e004a */
[----:B------:R-:W-:Y:S02]  /*5050*/  LDSM.16.MT88.4 R28, [R143+0x1900] ;  /* 0x001900008f1c783b */ /* 0x000fe40000004200 */
[----:B------:R-:W-:Y:S01]  /*5060*/  IMAD.MOV.U32 R98, RZ, RZ, R108 ;  /* 0x000000ffff627224 */ /* 0x000fe200078e006c */
[----:B--2---:R-:W-:Y:S01]  /*5070*/  HMMA.16816.F32.BF16 R132, R4, R16, R132 ;  /* 0x000000100484723c */ /* 0x004fe20000041884 */
[----:B------:R-:W-:-:S02]  /*5080*/  IMAD.MOV.U32 R97, RZ, RZ, R109 ;  /* 0x000000ffff617224 */ /* 0x000fc400078e006d */
[----:B------:R-:W-:Y:S02]  /*5090*/  IMAD.MOV.U32 R96, RZ, RZ, R110 ;  /* 0x000000ffff607224 */ /* 0x000fe400078e006e */
[----:B------:R-:W-:-:S03]  /*50a0*/  IMAD.MOV.U32 R99, RZ, RZ, R75 ;  /* 0x000000ffff637224 */ /* 0x000fc600078e004b */
[C---:B------:R-:W-:Y:S01]  /*50b0*/  HMMA.16816.F32.BF16 R60, R4.reuse, R18, R84 ;  /* 0x00000012043c723c */ /* 0x040fe20000041854 */
[----:B------:R-:W2:Y:S07]  /*50c0*/  LDSM.16.MT88.4 R16, [R143+0x4900] ;  /* 0x004900008f10783b */ /* 0x000eae0000004200 */
[C---:B-1----:R-:W-:Y:S08]  /*50d0*/  HMMA.16816.F32.BF16 R100, R4.reuse, R20, R100 ;  /* 0x000000140464723c */ /* 0x042ff00000041864 */
[C---:B------:R-:W-:Y:S01]  /*50e0*/  HMMA.16816.F32.BF16 R56, R4.reuse, R22, R80 ;  /* 0x000000160438723c */ /* 0x040fe20000041850 */
[----:B------:R-:W1:Y:S07]  /*50f0*/  LDSM.16.MT88.4 R20, [R0+0x1900] ;  /* 0x001900000014783b */ /* 0x000e6e0000004200 */
[C---:B------:R-:W-:Y:S07]  /*5100*/  HMMA.16816.F32.BF16 R72, R4.reuse, R26, R160 ;  /* 0x0000001a0448723c */ /* 0x040fee00000418a0 */
[----:B------:R-:W-:Y:S01]  /*5110*/  IMAD.MOV.U32 R163, RZ, RZ, R88 ;  /* 0x000000ffffa37224 */ /* 0x000fe200078e0058 */
[----:B---3--:R-:W-:Y:S01]  /*5120*/  HMMA.16816.F32.BF16 R128, R4, R12, R128 ;  /* 0x0000000c0480723c */ /* 0x008fe20000041880 */
[----:B------:R-:W-:Y:S01]  /*5130*/  IMAD.MOV.U32 R162, RZ, RZ, R89 ;  /* 0x000000ffffa27224 */ /* 0x000fe200078e0059 */
[----:B------:R-:W-:Y:S01]  /*5140*/  MOV R160, R91 ;  /* 0x0000005b00a07202 */ /* 0x000fe20000000f00 */
[----:B------:R-:W-:-:S05]  /*5150*/  IMAD.MOV.U32 R161, RZ, RZ, R90 ;  /* 0x000000ffffa17224 */ /* 0x000fca00078e005a */
        /* <DEDUP_REMOVED lines=9> */
[----:B------:R-:W-:Y:S01]  /*51f0*/  MOV R29, R111 ;  /* 0x0000006f001d7202 */ /* 0x000fe20000000f00 */
[C---:B------:R-:W-:Y:S08]  /*5200*/  HMMA.16816.F32.BF16 R68, R4.reuse, R30, R172 ;  /* 0x0000001e0444723c */ /* 0x040ff000000418ac */
[C---:B------:R-:W-:Y:S01]  /*5210*/  HMMA.16816.F32.BF16 R108, R4.reuse, R24, R164 ;  /* 0x00000018046c723c */ /* 0x040fe200000418a4 */
[----:B------:R-:W-:Y:S07]  /*5220*/  LDSM.16.MT88.4 R24, [R2+0x2100] ;  /* 0x002100000218783b */ /* 0x000fee0000004200 */
[C---:B------:R-:W-:Y:S07]  /*5230*/  HMMA.16816.F32.BF16 R164, R4.reuse, R34, R104 ;  /* 0x0000002204a4723c */ /* 0x040fee0000041868 */
[----:B------:R-:W-:Y:S01]  /*5240*/  IMAD.MOV.U32 R104, RZ, RZ, R10 ;  /* 0x000000ffff687224 */ /* 0x000fe200078e000a */
[----:B---3--:R-:W-:Y:S01]  /*5250*/  HMMA.16816.F32.BF16 R148, R4, R14, R52 ;  /* 0x0000000e0494723c */ /* 0x008fe20000041834 */
[----:B------:R-:W-:Y:S01]  /*5260*/  FFMA.FTZ R10, R241, c[0x0][0x2d0], -R9 ;  /* 0x0000b400f10a7a23 */ /* 0x000fe20000010809 */
[----:B------:R-:W-:Y:S01]  /*5270*/  MOV R241, R178 ;  /* 0x000000b200f17202 */ /* 0x000fe20000000f00 */
[----:B------:R-:W-:-:S02]  /*5280*/  IMAD.MOV.U32 R107, RZ, RZ, R179 ;  /* 0x000000ffff6b7224 */ /* 0x000fc400078e00b3 */
[----:B------:R3:W-:Y:S01]  /*5290*/  MUFU.EX2 R178, R10 ;  /* 0x0000000a00b27308 */ /* 0x0007e20000000800 */
[----:B------:R-:W-:Y:S02]  /*52a0*/  IMAD.MOV.U32 R106, RZ, RZ, R176 ;  /* 0x000000ffff6a7224 */ /* 0x000fe400078e00b0 */
[C---:B------:R-:W-:Y:S01]  /*52b0*/  HMMA.16816.F32.BF16 R172, R4.reuse, R12, R92 ;  /* 0x0000000c04ac723c */ /* 0x040fe2000004185c */
[----:B------:R-:W-:Y:S01]  /*52c0*/  IMAD.MOV.U32 R54, RZ, RZ, R168 ;  /* 0x000000ffff367224 */ /* 0x000fe200078e00a8 */
[----:B------:R-:W4:Y:S01]  /*52d0*/  LDSM.16.MT88.4 R12, [R2+0x8100] ;  /* 0x00810000020c783b */ /* 0x000f220000004200 */
[----:B------:R-:W-:Y:S02]  /*52e0*/  IMAD.MOV.U32 R53, RZ, RZ, R169 ;  /* 0x000000ffff357224 */ /* 0x000fe400078e00a9 */
[----:B------:R-:W-:Y:S02]  /*52f0*/  IMAD.MOV.U32 R52, RZ, RZ, R170 ;  /* 0x000000ffff347224 */ /* 0x000fe400078e00aa */
[----:B------:R-:W-:Y:S01]  /*5300*/  IMAD.MOV.U32 R95, RZ, RZ, R182 ;  /* 0x000000ffff5f7224 */ /* 0x000fe200078e00b6 */
[----:B--2---:R-:W-:Y:S01]  /*5310*/  HMMA.16816.F32.BF16 R88, R4, R18, R44 ;  /* 0x000000120458723c */ /* 0x004fe2000004182c */
[----:B------:R-:W-:Y:S01]  /*5320*/  IMAD.MOV.U32 R94, RZ, RZ, R183 ;  /* 0x000000ffff5e7224 */ /* 0x000fe200078e00b7 */
[----:B------:R-:W-:Y:S01]  /*5330*/  MOV R92, R141 ;  /* 0x0000008d005c7202 */ /* 0x000fe20000000f00 */
[----:B------:R-:W-:-:S02]  /*5340*/  IMAD.MOV.U32 R55, RZ, RZ, R180 ;  /* 0x000000ffff377224 */ /* 0x000fc400078e00b4 */
[----:B---3--:R-:W-:Y:S02]  /*5350*/  FFMA.FTZ R10, R235, c[0x0][0x2d0], -R9 ;  /* 0x0000b400eb0a7a23 */ /* 0x008fe40000010809 */
[----:B------:R-:W-:Y:S01]  /*5360*/  IMAD.MOV.U32 R235, RZ, RZ, R171 ;  /* 0x000000ffffeb7224 */ /* 0x000fe200078e00ab */
[----:B------:R-:W-:Y:S01]  /*5370*/  HMMA.16816.F32.BF16 R112, R4, R32, R112 ;  /* 0x000000200470723c */ /* 0x000fe20000041870 */
[----:B------:R2:W-:Y:S01]  /*5380*/  MUFU.EX2 R179, R10 ;  /* 0x0000000a00b37308 */ /* 0x0005e20000000800 */
[----:B------:R-:W-:Y:S02]  /*5390*/  IMAD.MOV.U32 R93, RZ, RZ, R142 ;  /* 0x000000ffff5d7224 */ /* 0x000fe400078e008e */
[----:B------:R-:W-:-:S04]  /*53a0*/  IMAD.MOV.U32 R105, RZ, RZ, R29 ;  /* 0x000000ffff697224 */ /* 0x000fc800078e001d */
[C---:B------:R-:W-:Y:S01]  /*53b0*/  HMMA.16816.F32.BF16 R168, R4.reuse, R16, R48 ;  /* 0x0000001004a8723c */ /* 0x040fe20000041830 */
[----:B------:R-:W3:Y:S06]  /*53c0*/  LDSM.16.MT88.4 R16, [R2+0x5100] ;  /* 0x005100000210783b */ /* 0x000eec0000004200 */
[----:B------:R-:W-:Y:S01]  /*53d0*/  MOV R48, R177 ;  /* 0x000000b100307202 */ /* 0x000fe20000000f00 */
[----:B------:R-:W-:Y:S01]  /*53e0*/  IMAD.MOV.U32 R49, RZ, RZ, R181 ;  /* 0x000000ffff317224 */ /* 0x000fe200078e00b5 */
[----:B-1----:R-:W-:Y:S01]  /*53f0*/  HMMA.16816.F32.BF16 R120, R4, R22, R36 ;  /* 0x000000160478723c */ /* 0x002fe20000041824 */
[----:B--2---:R-:W-:-:S04]  /*5400*/  FFMA.FTZ R10, R242, c[0x0][0x2d0], -R9 ;  /* 0x0000b400f20a7a23 */ /* 0x004fc80000010809 */
[----:B------:R1:W-:Y:S03]  /*5410*/  MUFU.EX2 R177, R10 ;  /* 0x0000000a00b17308 */ /* 0x0003e60000000800 */
[----:B------:R-:W-:Y:S01]  /*5420*/  HMMA.16816.F32.BF16 R180, R4, R20, R40 ;  /* 0x0000001404b4723c */ /* 0x000fe20000041828 */
[----:B------:R-:W2:Y:S06]  /*5430*/  LDSM.16.MT88.4 R20, [R143+0x2100] ;  /* 0x002100008f14783b */ /* 0x000eac0000004200 */
[----:B------:R-:W-:-:S02]  /*5440*/  FFMA.FTZ R4, R245, c[0x0][0x2d0], -R8 ;  /* 0x0000b400f5047a23 */ /* 0x000fc40000010808 */
[----:B------:R-:W-:Y:S02]  /*5450*/  IMAD.MOV.U32 R245, RZ, RZ, R97 ;  /* 0x000000fffff57224 */ /* 0x000fe400078e0061 */
[----:B------:R5:W-:Y:S01]  /*5460*/  MUFU.EX2 R51, R4 ;  /* 0x0000000400337308 */ /* 0x000be20000000800 */
[----:B-1----:R-:W-:-:S07]  /*5470*/  FFMA.FTZ R10, R243, c[0x0][0x2d0], -R9 ;  /* 0x0000b400f30a7a23 */ /* 0x002fce0000010809 */
[----:B------:R1:W1:Y:S01]  /*5480*/  MUFU.EX2 R176, R10 ;  /* 0x0000000a00b07308 */ /* 0x0002620000000800 */
[----:B-----5:R-:W-:Y:S02]  /*5490*/  FFMA.FTZ R4, R244, c[0x0][0x2d0], -R8 ;  /* 0x0000b400f4047a23 */ /* 0x020fe40000010808 */
[----:B------:R-:W-:-:S05]  /*54a0*/  IMAD.MOV.U32 R244, RZ, RZ, R98 ;  /* 0x000000fffff47224 */ /* 0x000fca00078e0062 */
[----:B------:R5:W2:Y:S01]  /*54b0*/  MUFU.EX2 R142, R4 ;  /* 0x00000004008e7308 */ /* 0x000aa20000000800 */
[----:B-1----:R-:W-:Y:S01]  /*54c0*/  FFMA.FTZ R10, R238, c[0x0][0x2d0], -R8 ;  /* 0x0000b400ee0a7a23 */ /* 0x002fe20000010808 */
[----:B------:R-:W-:-:S06]  /*54d0*/  F2FP.BF16.PACK_AB R6, R176, R177 ;  /* 0x000000b1b006723e */ /* 0x000fcc00000010ff */
[----:B------:R1:W-:Y:S01]  /*54e0*/  MUFU.EX2 R141, R10 ;  /* 0x0000000a008d7308 */ /* 0x0003e20000000800 */
[----:B-----5:R-:W-:Y:S02]  /*54f0*/  F2FP.BF16.PACK_AB R4, R179, R178 ;  /* 0x000000b2b304723e */ /* 0x020fe400000010ff */
[----:B--2---:R-:W-:Y:S01]  /*5500*/  F2FP.BF16.PACK_AB R7, R142, R51 ;  /* 0x000000338e07723e */ /* 0x004fe200000010ff */
[----:B-1----:R-:W-:Y:S02]  /*5510*/  FFMA.FTZ R10, R234, c[0x0][0x2d0], -R8 ;  /* 0x0000b400ea0a7a23 */ /* 0x002fe40000010808 */
[----:B------:R-:W-:Y:S02]  /*5520*/  IMAD.MOV.U32 R234, RZ, RZ, R96 ;  /* 0x000000ffffea7224 */ /* 0x000fe400078e0060 */
[----:B------:R-:W1:Y:S02]  /*5530*/  MUFU.EX2 R50, R10 ;  /* 0x0000000a00327308 */ /* 0x000e640000000800 */
[----:B-1----:R-:W-:Y:S01]  /*5540*/  F2FP.BF16.PACK_AB R5, R50, R141 ;  /* 0x0000008d3205723e */ /* 0x002fe200000010ff */
[----:B------:R-:W-:-:S05]  /*5550*/  FFMA.FTZ R10, R48, c[0x0][0x2d0], -R9 ;  /* 0x0000b400300a7a23 */ /* 0x000fca0000010809 */
[----:B------:R1:W-:Y:S01]  /*5560*/  MUFU.EX2 R48, R10 ;  /* 0x0000000a00307308 */ /* 0x0003e20000000800 */
[C---:B----4-:R-:W-:Y:S08]  /*5570*/  HMMA.16816.F32.BF16 R76, R4.reuse, R12, R76 ;  /* 0x0000000c044c723c */ /* 0x050ff0000004184c */
[----:B------:R-:W-:Y:S01]  /*5580*/  HMMA.16816.F32.BF16 R32, R4, R14, R64 ;  /* 0x0000000e0420723c */ /* 0x000fe20000041840 */
[----:B------:R-:W2:Y:S01]  /*5590*/  LDSM.16.MT88.4 R12, [R236+0x2100] ;  /* 0x00210000ec0c783b */ /* 0x000ea20000004200 */
[----:B-1----:R-:W-:-:S06]  /*55a0*/  FFMA.FTZ R10, R49, c[0x0][0x2d0], -R9 ;  /* 0x0000b400310a7a23 */ /* 0x002fcc0000010809 */
[C---:B---3--:R-:W-:Y:S01]  /*55b0*/  HMMA.16816.F32.BF16 R132, R4.reuse, R16, R132 ;  /* 0x000000100484723c */ /* 0x048fe20000041884 */
[----:B------:R1:W3:Y:S07]  /*55c0*/  MUFU.EX2 R49, R10 ;  /* 0x0000000a00317308 */ /* 0x0002ee0000000800 */
[C---:B------:R-:W-:Y:S01]  /*55d0*/  HMMA.16816.F32.BF16 R28, R4.reuse, R18, R60 ;  /* 0x00000012041c723c */ /* 0x040fe2000004183c */
[----:B------:R-:W4:Y:S07]  /*55e0*/  LDSM.16.MT88.4 R16, [R0+0x2100] ;  /* 0x002100000010783b */ /* 0x000f2e0000004200 */
[----:B------:R-:W-:Y:S01]  /*55f0*/  HMMA.16816.F32.BF16 R144, R4, R20, R144 ;  /* 0x000000140490723c */ /* 0x000fe20000041890 */
[--C-:B-1----:R-:W-:Y:S01]  /*5600*/  FFMA.FTZ R10, R241, c[0x0][0x2d0], -R9.reuse ;  /* 0x0000b400f10a7a23 */ /* 0x102fe20000010809 */
[----:B---3--:R-:W-:Y:S01]  /*5610*/  F2FP.BF16.PACK_AB R96, R49, R48 ;  /* 0x000000303160723e */ /* 0x008fe200000010ff */
[----:B------:R-:W-:-:S02]  /*5620*/  FFMA.FTZ R9, R105, c[0x0][0x2d0], -R9 ;  /* 0x0000b40069097a23 */ /* 0x000fc40000010809 */
[----:B------:R-:W-:Y:S01]  /*5630*/  IMAD.MOV.U32 R241, RZ, RZ, R52 ;  /* 0x000000fffff17224 */ /* 0x000fe200078e0034 */
[----:B------:R-:W-:Y:S02]  /*5640*/  MUFU.EX2 R43, R10 ;  /* 0x0000000a002b7308 */ /* 0x000fe40000000800 */
[C---:B------:R-:W-:Y:S01]  /*5650*/  HMMA.16816.F32.BF16 R36, R4.reuse, R22, R68 ;  /* 0x000000160424723c */ /* 0x040fe20000041844 */
[----:B------:R-:W1:Y:S01]  /*5660*/  LDSM.16.MT88.4 R20, [R143+0x5100] ;  /* 0x005100008f14783b */ /* 0x000e620000004200 */
[----:B------:R-:W-:Y:S02]  /*5670*/  IMAD.MOV.U32 R52, RZ, RZ, R53 ;  /* 0x000000ffff347224 */ /* 0x000fe400078e0035 */
[----:B------:R-:W-:Y:S02]  /*5680*/  IMAD.MOV.U32 R53, RZ, RZ, R54 ;  /* 0x000000ffff357224 */ /* 0x000fe400078e0036 */
[----:B------:R-:W-:Y:S01]  /*5690*/  IMAD.MOV.U32 R54, RZ, RZ, R55 ;  /* 0x000000ffff367224 */ /* 0x000fe200078e0037 */
[----:B------:R3:W5:Y:S01]  /*56a0*/  MUFU.EX2 R42, R9 ;  /* 0x00000009002a7308 */ /* 0x0007620000000800 */
[----:B------:R-:W-:Y:S01]  /*56b0*/  MOV R55, R92 ;  /* 0x0000005c00377202 */ /* 0x000fe20000000f00 */
[----:B--2---:R-:W-:Y:S01]  /*56c0*/  HMMA.16816.F32.BF16 R108, R4, R12, R108 ;  /* 0x0000000c046c723c */ /* 0x004fe2000004186c */
[----:B------:R-:W-:-:S02]  /*56d0*/  IMAD.MOV.U32 R92, RZ, RZ, R93 ;  /* 0x000000ffff5c7224 */ /* 0x000fc400078e005d */
[----:B------:R-:W-:Y:S02]  /*56e0*/  IMAD.MOV.U32 R93, RZ, RZ, R94 ;  /* 0x000000ffff5d7224 */ /* 0x000fe400078e005e */
[----:B------:R-:W-:Y:S02]  /*56f0*/  IMAD.MOV.U32 R94, RZ, RZ, R95 ;  /* 0x000000ffff5e7224 */ /* 0x000fe400078e005f */
[----:B------:R-:W-:Y:S01]  /*5700*/  IMAD.MOV.U32 R242, RZ, RZ, R54 ;  /* 0x000000fffff27224 */ /* 0x000fe200078e0036 */
[C---:B------:R-:W-:Y:S01]  /*5710*/  HMMA.16816.F32.BF16 R44, R4.reuse, R14, R72 ;  /* 0x0000000e042c723c */ /* 0x040fe20000041848 */
[----:B------:R-:W2:Y:S01]  /*5720*/  LDSM.16.MT88.4 R12, [R236+0x5100] ;  /* 0x00510000ec0c783b */ /* 0x000ea20000004200 */
[----:B------:R-:W-:Y:S01]  /*5730*/  IMAD.MOV.U32 R243, RZ, RZ, R55 ;  /* 0x000000fffff37224 */ /* 0x000fe200078e0037 */
[----:B------:R-:W-:Y:S01]  /*5740*/  MOV R66, R93 ;  /* 0x0000005d00427202 */ /* 0x000fe20000000f00 */
[----:B------:R-:W-:Y:S01]  /*5750*/  IMAD.MOV.U32 R95, RZ, RZ, R104 ;  /* 0x000000ffff5f7224 */ /* 0x000fe200078e0068 */
[----:B------:R-:W-:Y:S01]  /*5760*/  LDSM.16.MT88.4 R72, [R143+0x8900] ;  /* 0x008900008f48783b */ /* 0x000fe20000004200 */
[----:B---3--:R-:W-:Y:S01]  /*5770*/  FFMA.FTZ R9, R106, c[0x0][0x2d0], -R8 ;  /* 0x0000b4006a097a23 */ /* 0x008fe20000010808 */
[----:B-----5:R-:W-:Y:S01]  /*5780*/  F2FP.BF16.PACK_AB R98, R42, R43 ;  /* 0x0000002b2a62723e */ /* 0x020fe200000010ff */
[----:B----4-:R-:W-:Y:S01]  /*5790*/  HMMA.16816.F32.BF16 R116, R4, R16, R116 ;  /* 0x000000100474723c */ /* 0x010fe20000041874 */
[----:B------:R-:W-:-:S02]  /*57a0*/  IMAD.MOV.U32 R65, RZ, RZ, R92 ;  /* 0x000000ffff417224 */ /* 0x000fc400078e005c */
[----:B------:R-:W-:Y:S02]  /*57b0*/  IMAD.MOV.U32 R238, RZ, RZ, R94 ;  /* 0x000000ffffee7224 */ /* 0x000fe400078e005e */
[----:B------:R-:W-:-:S03]  /*57c0*/  IMAD.MOV.U32 R67, RZ, RZ, R95 ;  /* 0x000000ffff437224 */ /* 0x000fc600078e005f */
[C---:B------:R-:W-:Y:S01]  /*57d0*/  HMMA.16816.F32.BF16 R60, R4.reuse, R18, R80 ;  /* 0x00000012043c723c */ /* 0x040fe20000041850 */
[----:B------:R-:W3:Y:S04]  /*57e0*/  LDSM.16.MT88.4 R16, [R0+0x5100] ;  /* 0x005100000010783b */ /* 0x000ee80000004200 */
[----:B------:R-:W-:Y:S03]  /*57f0*/  LDSM.16.MT88.4 R80, [R2+0x8900] ;  /* 0x008900000250783b */ /* 0x000fe60000004200 */
[C---:B-1----:R-:W-:Y:S01]  /*5800*/  HMMA.16816.F32.BF16 R124, R4.reuse, R20, R124 ;  /* 0x00000014047c723c */ /* 0x042fe2000004187c */
[----:B------:R1:W-:Y:S07]  /*5810*/  MUFU.EX2 R21, R9 ;  /* 0x0000000900157308 */ /* 0x0003ee0000000800 */
[C---:B------:R-:W-:Y:S08]  /*5820*/  HMMA.16816.F32.BF16 R100, R4.reuse, R24, R100 ;  /* 0x000000180464723c */ /* 0x040ff00000041864 */
[----:B------:R-:W-:Y:S01]  /*5830*/  HMMA.16816.F32.BF16 R24, R4, R26, R56 ;  /* 0x0000001a0418723c */ /* 0x000fe20000041838 */
[----:B-1----:R-:W-:-:S02]  /*5840*/  FFMA.FTZ R9, R107, c[0x0][0x2d0], -R8 ;  /* 0x0000b4006b097a23 */ /* 0x002fc40000010808 */
[----:B------:R-:W-:Y:S02]  /*5850*/  LDSM.16.MT88.4 R104, [R2+0x2900] ;  /* 0x002900000268783b */ /* 0x000fe40000004200 */
[----:B------:R1:W4:Y:S02]  /*5860*/  MUFU.EX2 R40, R9 ;  /* 0x0000000900287308 */ /* 0x0003240000000800 */
[----:B------:R-:W-:Y:S01]  /*5870*/  IMAD.MOV.U32 R56, RZ, RZ, R160 ;  /* 0x000000ffff387224 */ /* 0x000fe200078e00a0 */
[C---:B--2---:R-:W-:Y:S01]  /*5880*/  HMMA.16816.F32.BF16 R68, R4.reuse, R12, R128 ;  /* 0x0000000c0444723c */ /* 0x044fe20000041880 */
[----:B------:R-:W-:Y:S01]  /*5890*/  IMAD.MOV.U32 R57, RZ, RZ, R161 ;  /* 0x000000ffff397224 */ /* 0x000fe200078e00a1 */
[----:B------:R-:W-:Y:S01]  /*58a0*/  MOV R58, R162 ;  /* 0x000000a2003a7202 */ /* 0x000fe20000000f00 */
[----:B------:R-:W-:Y:S01]  /*58b0*/  IMAD.MOV.U32 R59, RZ, RZ, R163 ;  /* 0x000000ffff3b7224 */ /* 0x000fe200078e00a3 */
[----:B------:R-:W-:Y:S04]  /*58c0*/  LDSM.16.MT88.4 R128, [R143+0x5900] ;  /* 0x005900008f80783b */ /* 0x000fe80000004200 */
[C---:B------:R-:W-:Y:S01]  /*58d0*/  HMMA.16816.F32.BF16 R84, R4.reuse, R14, R84 ;  /* 0x0000000e0454723c */ /* 0x040fe20000041854 */
[----:B------:R-:W2:Y:S01]  /*58e0*/  LDSM.16.MT88.4 R12, [R143+0x8100] ;  /* 0x008100008f0c783b */ /* 0x000ea20000004200 */
[--C-:B-1----:R-:W-:Y:S01]  /*58f0*/  FFMA.FTZ R9, R235, c[0x0][0x2d0], -R8.reuse ;  /* 0x0000b400eb097a23 */ /* 0x102fe20000010808 */
[----:B----4-:R-:W-:Y:S01]  /*5900*/  F2FP.BF16.PACK_AB R97, R40, R21 ;  /* 0x000000152861723e */ /* 0x010fe200000010ff */
[----:B------:R-:W-:Y:S01]  /*5910*/  FFMA.FTZ R8, R241, c[0x0][0x2d0], -R8 ;  /* 0x0000b400f1087a23 */ /* 0x000fe20000010808 */
[----:B------:R-:W-:Y:S01]  /*5920*/  MOV R241, R52 ;  /* 0x0000003400f17202 */ /* 0x000fe20000000f00 */
[----:B------:R-:W-:Y:S01]  /*5930*/  IMAD.MOV.U32 R235, RZ, RZ, R53 ;  /* 0x000000ffffeb7224 */ /* 0x000fe200078e0035 */
[----:B------:R-:W-:Y:S01]  /*5940*/  MUFU.EX2 R41, R9 ;  /* 0x0000000900297308 */ /* 0x000fe20000000800 */
[C---:B------:R-:W-:Y:S01]  /*5950*/  HMMA.16816.F32.BF16 R52, R4.reuse, R22, R136 ;  /* 0x000000160434723c */ /* 0x040fe20000041888 */
[----:B------:R-:W-:Y:S06]  /*5960*/  LDSM.16.MT88.4 R136, [R2+0x5900] ;  /* 0x005900000288783b */ /* 0x000fec0000004200 */
[----:B------:R-:W-:Y:S01]  /*5970*/  IMAD.MOV.U32 R22, RZ, RZ, R11 ;  /* 0x000000ffff167224 */ /* 0x000fe200078e000b */
[----:B------:R1:W4:Y:S01]  /*5980*/  MUFU.EX2 R20, R8 ;  /* 0x0000000800147308 */ /* 0x0003220000000800 */
[C---:B---3--:R-:W-:Y:S01]  /*5990*/  HMMA.16816.F32.BF16 R160, R4.reuse, R16, R112 ;  /* 0x0000001004a0723c */ /* 0x048fe20000041870 */
[----:B------:R-:W-:Y:S01]  /*59a0*/  MOV R23, R99 ;  /* 0x0000006300177202 */ /* 0x000fe20000000f00 */
[----:B------:R-:W-:Y:S06]  /*59b0*/  LDSM.16.MT88.4 R112, [R236+0x2900] ;  /* 0x00290000ec70783b */ /* 0x000fec0000004200 */
[----:B------:R-:W-:Y:S01]  /*59c0*/  HMMA.16816.F32.BF16 R92, R4, R18, R164 ;  /* 0x00000012045c723c */ /* 0x000fe200000418a4 */
[----:B------:R-:W3:Y:S04]  /*59d0*/  LDSM.16.MT88.4 R16, [R0+0x8100] ;  /* 0x008100000010783b */ /* 0x000ee80000004200 */
[----:B-1----:R-:W1:Y:S01]  /*59e0*/  LDSM.16.MT88.4 R8, [R236+0x8100] ;  /* 0x00810000ec08783b */ /* 0x002e620000004200 */
[----:B----4-:R-:W-:-:S02]  /*59f0*/  F2FP.BF16.PACK_AB R99, R20, R41 ;  /* 0x000000291463723e */ /* 0x010fc400000010ff */
[----:B--2---:R-:W-:Y:S08]  /*5a00*/  HMMA.16816.F32.BF16 R164, R4, R12, R172 ;  /* 0x0000000c04a4723c */ /* 0x004ff000000418ac */
[C---:B------:R-:W-:Y:S08]  /*5a10*/  HMMA.16816.F32.BF16 R100, R96.reuse, R104, R100 ;  /* 0x000000686064723c */ /* 0x040ff00000041864 */
[----:B------:R-:W-:Y:S08]  /*5a20*/  HMMA.16816.F32.BF16 R104, R96, R106, R24 ;  /* 0x0000006a6068723c */ /* 0x000ff00000041818 */
[C---:B------:R-:W-:Y:S01]  /*5a30*/  HMMA.16816.F32.BF16 R12, R4.reuse, R14, R148 ;  /* 0x0000000e040c723c */ /* 0x040fe20000041894 */
[----:B------:R-:W2:Y:S07]  /*5a40*/  LDSM.16.MT88.4 R148, [R143+0x2900] ;  /* 0x002900008f94783b */ /* 0x000eae0000004200 */
[C---:B---3--:R-:W-:Y:S08]  /*5a50*/  HMMA.16816.F32.BF16 R24, R4.reuse, R16, R180 ;  /* 0x000000100418723c */ /* 0x048ff000000418b4 */
[C---:B-1----:R-:W-:Y:S07]  /*5a60*/  HMMA.16816.F32.BF16 R172, R4.reuse, R10, R88 ;  /* 0x0000000a04ac723c */ /* 0x042fee0000041858 */
[----:B------:R-:W-:Y:S01]  /*5a70*/  MOV R88, R56 ;  /* 0x0000003800587202 */ /* 0x000fe20000000f00 */
[----:B------:R-:W-:Y:S01]  /*5a80*/  IMAD.MOV.U32 R11, RZ, RZ, R67 ;  /* 0x000000ffff0b7224 */ /* 0x000fe200078e0043 */
[----:B------:R-:W-:Y:S01]  /*5a90*/  HMMA.16816.F32.BF16 R168, R4, R8, R168 ;  /* 0x0000000804a8723c */ /* 0x000fe200000418a8 */
[----:B------:R-:W-:-:S02]  /*5aa0*/  IMAD.MOV.U32 R89, RZ, RZ, R57 ;  /* 0x000000ffff597224 */ /* 0x000fc400078e0039 */
[----:B------:R-:W-:Y:S02]  /*5ab0*/  IMAD.MOV.U32 R90, RZ, RZ, R58 ;  /* 0x000000ffff5a7224 */ /* 0x000fe400078e003a */
[----:B------:R-:W-:Y:S02]  /*5ac0*/  IMAD.MOV.U32 R91, RZ, RZ, R59 ;  /* 0x000000ffff5b7224 */ /* 0x000fe400078e003b */
[----:B------:R-:W-:Y:S01]  /*5ad0*/  IMAD.MOV.U32 R8, RZ, RZ, R65 ;  /* 0x000000ffff087224 */ /* 0x000fe200078e0041 */
[----:B------:R-:W-:Y:S01]  /*5ae0*/  HMMA.16816.F32.BF16 R16, R4, R18, R120 ;  /* 0x000000120410723c */ /* 0x000fe20000041878 */
[----:B------:R-:W-:Y:S01]  /*5af0*/  FADD.FTZ R2, R90, R89 ;  /* 0x000000595a027221 */ /* 0x000fe20000010000 */
[----:B------:R-:W1:Y:S01]  /*5b00*/  LDSM.16.MT88.4 R120, [R0+0x2900] ;  /* 0x002900000078783b */ /* 0x000e620000004200 */
[----:B------:R-:W-:Y:S02]  /*5b10*/  IMAD.MOV.U32 R9, RZ, RZ, R66 ;  /* 0x000000ffff097224 */ /* 0x000fe400078e0042 */
        /* <DEDUP_REMOVED lines=8> */
[----:B------:R-:W4:Y:S01]  /*5ba0*/  LDSM.16.MT88.4 R88, [R236+0x8900] ;  /* 0x00890000ec58783b */ /* 0x000f220000004200 */
[----:B------:R-:W-:Y:S01]  /*5bb0*/  FADD.FTZ R4, R9, R4 ;  /* 0x0000000409047221 */ /* 0x000fe20000010000 */
[----:B------:R-:W-:Y:S01]  /*5bc0*/  HMMA.16816.F32.BF16 R128, R96, R130, R52 ;  /* 0x000000826080723c */ /* 0x000fe20000041834 */
[----:B------:R-:W-:Y:S01]  /*5bd0*/  FADD.FTZ R2, R234, R2 ;  /* 0x00000002ea027221 */ /* 0x000fe20000010000 */
[----:B------:R5:W3:Y:S01]  /*5be0*/  LDSM.16.MT88.4 R8, [R0+0x8900] ;  /* 0x008900000008783b */ /* 0x000ae20000004200 */
        /* <DEDUP_REMOVED lines=9> */
[C---:B--2---:R-:W-:Y:S01]  /*5c80*/  HMMA.16816.F32.BF16 R144, R96.reuse, R148, R144 ;  /* 0x000000946090723c */ /* 0x044fe20000041890 */
[----:B-----5:R-:W-:Y:S02]  /*5c90*/  FADD.FTZ R0, R235, R4 ;  /* 0x00000004eb007221 */ /* 0x020fe40000010000 */
        /* <DEDUP_REMOVED lines=39> */
[C---:B----4-:R-:W-:Y:S02]  /*5f10*/  HMMA.16816.F32.BF16 R84, R96.reuse, R88, R168 ;  /* 0x000000586054723c */ /* 0x050fe400000418a8 */
[----:B------:R1:W-:Y:S06]  /*5f20*/  STL [R1+0x4], R4 ;  /* 0x0000040401007387 */ /* 0x0003ec0000100800 */
        /* <DEDUP_REMOVED lines=9> */
[----:B-1----:R-:W2:Y:S04]  /*5fc0*/  LDL.64 R242, [R1+0x18] ;  /* 0x0000180001f27983 */ /* 0x002ea80000100a00 */
[----:B------:R-:W3:Y:S01]  /*5fd0*/  LDL R241, [R1] ;  /* 0x0000000001f17983 */ /* 0x000ee20000100800 */
[----:B------:R-:W-:Y:S01]  /*5fe0*/  UIADD3 UR5, UR28, -0x3, URZ ;  /* 0xfffffffd1c057890 */ /* 0x000fe2000fffe03f */
[----:B------:R-:W-:-:S03]  /*5ff0*/  IMAD.MOV.U32 R235, RZ, RZ, c[0x0][0x1e0] ;  /* 0x00007800ffeb7624 */ /* 0x000fc600078e00ff */
[----:B------:R-:W-:Y:S01]  /*6000*/  USHF.R.S32.HI UR4, URZ, 0x1f, UR5 ;  /* 0x0000001f3f047899 */ /* 0x000fe20008011405 */
[----:B------:R-:W-:Y:S01]  /*6010*/  IMAD.SHL.U32 R8, R235, 0x40, RZ ;  /* 0x00000040eb087824 */ /* 0x000fe200078e00ff */
[----:B------:R-:W-:Y:S01]  /*6020*/  UIMAD UR6, UR6, UR5, URZ ;  /* 0x00000005060672a4 */ /* 0x000fe2000f8e023f */
[----:B------:R-:W-:-:S03]  /*6030*/  IMAD.U32 R6, RZ, RZ, UR5 ;  /* 0x00000005ff067e24 */ /* 0x000fc6000f8e00ff */
[----:B------:R-:W-:Y:S01]  /*6040*/  UIMAD UR4, UR4, UR18, UR6 ;  /* 0x00000012040472a4 */ /* 0x000fe2000f8e0206 */
[----:B--2---:R-:W-:-:S04]  /*6050*/  IMAD.WIDE.U32 R6, R6, UR18, R242 ;  /* 0x0000001206067c25 */ /* 0x004fc8000f8e00f2 */
[----:B------:R-:W-:Y:S01]  /*6060*/  IMAD.MOV.U32 R242, RZ, RZ, c[0x0][0x1e4] ;  /* 0x00007900fff27624 */ /* 0x000fe200078e00ff */
[----:B------:R-:W-:Y:S02]  /*6070*/  IADD3 R0, R7, UR4, RZ ;  /* 0x0000000407007c10 */ /* 0x000fe4000fffe0ff */
[C---:B------:R-:W-:Y:S02]  /*6080*/  LEA R4, P0, R6.reuse, c[0x0][0x1c8], 0x1 ;  /* 0x0000720006047a11 */ /* 0x040fe400078008ff */
[----:B------:R-:W-:Y:S02]  /*6090*/  SHF.L.U64.HI R2, R235, 0x6, R242 ;  /* 0x00000006eb027819 */ /* 0x000fe400000102f2 */
[----:B------:R-:W-:Y:S02]  /*60a0*/  LEA.HI.X R5, R6, c[0x0][0x1cc], R0, 0x1, P0 ;  /* 0x0000730006057a11 */ /* 0x000fe400000f0c00 */
[----:B------:R-:W-:Y:S02]  /*60b0*/  IADD3 R12, P6, P5, R8, 0x80, R4 ;  /* 0x00000080080c7810 */ /* 0x000fe40007dde004 */
[----:B------:R-:W-:Y:S01]  /*60c0*/  IADD3 R6, P0, R4, R8, RZ ;  /* 0x0000000804067210 */ /* 0x000fe20007f1e0ff */
[----:B------:R-:W-:Y:S01]  /*60d0*/  @!PT LDS RZ, [RZ] ;  /* 0x00000000fffff984 */ /* 0x000fe20000000800 */
[----:B------:R-:W-:Y:S01]  /*60e0*/  @!PT LDS RZ, [RZ] ;  /* 0x00000000fffff984 */ /* 0x000fe20000000800 */
[----:B------:R-:W-:Y:S01]  /*60f0*/  @!PT LDS RZ, [RZ] ;  /* 0x00000000fffff984 */ /* 0x000fe20000000800 */
[----:B---3--:R1:W-:Y:S01]  /*6100*/  LDGSTS.E.BYPASS.LTC128B.128 [R241+0x12100], [R4.64], !P4 ;  /* 0x1210000004f17fae */ /* 0x0083e2000e101d58 */
[----:B------:R-:W-:-:S02]  /*6110*/  IADD3.X R13, R2, RZ, R5, P6, P5 ;  /* 0x000000ff020d7210 */ /* 0x000fc400037ea405 */
        /* <DEDUP_REMOVED lines=13> */
.L_x_2480:
        /* <DEDUP_REMOVED lines=30> */
[----:B------:R1:W-:Y:S02]  /*63d0*/  @P0 STL [R1+0xc], R0 ;  /* 0x00000c0001000387 */ /* 0x0003e40000100800 */
.L_x_2482:
[----:B------:R-:W2:Y:S01]  /*63e0*/  LDL.64 R38, [R1+0x20] ;  /* 0x0000200001267983 */ /* 0x000ea20000100a00 */
[----:B------:R-:W-:Y:S04]  /*63f0*/  DEPBAR.LE SB0, 0x2 ;  /* 0x000080800000791a */ /* 0x000fe80000000000 */
[----:B-1----:R-:W-:Y:S01]  /*6400*/  IMAD.U32 R2, RZ, RZ, UR5 ;  /* 0x00000005ff027e24 */ /* 0x002fe2000f8e00ff */
[----:B------:R-:W3:Y:S01]  /*6410*/  LDL.64 R36, [R1+0x28] ;  /* 0x0000280001247983 */ /* 0x000ee20000100a00 */
[----:B------:R-:W-:Y:S02]  /*6420*/  UISETP.GE.AND UP0, UPT, UR15, 0x1, UPT ;  /* 0x000000010f00788c */ /* 0x000fe4000bf06270 */
[C---:B------:R-:W-:Y:S01]  /*6430*/  IMAD R48, R2.reuse, 0x9000, R237 ;  /* 0x0000900002307824 */ /* 0x040fe200078e02ed */
[----:B------:R-:W-:Y:S01]  /*6440*/  UIADD3 UR28, UR15, -0x1, URZ ;  /* 0xffffffff0f1c7890 */ /* 0x000fe2000fffe03f */
[----:B------:R-:W-:Y:S01]  /*6450*/  IMAD R2, R2, 0x9000, R233 ;  /* 0x0000900002027824 */ /* 0x000fe200078e02e9 */
[----:B------:R-:W4:Y:S01]  /*6460*/  LDL R46, [R1] ;  /* 0x00000000012e7983 */ /* 0x000f220000100800 */
[----:B------:R-:W-:Y:S01]  /*6470*/  PLOP3.LUT P0, PT, PT, PT, UP0, 0x80, 0x0 ;  /* 0x000000000000781c */ /* 0x000fe20003f0f008 */
[----:B------:R-:W-:Y:S01]  /*6480*/  UIMAD UR4, UR5, 0x9000, URZ ;  /* 0x00009000050478a4 */ /* 0x000fe2000f8e023f */
[----:B-1----:R-:W-:Y:S01]  /*6490*/  IMAD.IADD R0, R239, 0x1, R2 ;  /* 0x00000001ef007824 */ /* 0x002fe200078e0202 */
[----:B------:R-:W-:Y:S01]  /*64a0*/  BAR.SYNC.DEFER_BLOCKING 0x0 ;  /* 0x0000000000007b1d */ /* 0x000fe20000010000 */
[----:B------:R-:W-:Y:S02]  /*64b0*/  UISETP.GE.AND UP1, UPT, UR12, 0x1, UPT ;  /* 0x000000010c00788c */ /* 0x000fe4000bf26270 */
[----:B------:R-:W-:Y:S02]  /*64c0*/  @UP0 USHF.R.S32.HI UR17, URZ, 0x1f, UR28 ;  /* 0x0000001f3f110899 */ /* 0x000fe4000801141c */
[----:B------:R-:W-:Y:S02]  /*64d0*/  @UP0 UIMAD.WIDE.U32 UR18, UR28, UR8, URZ ;  /* 0x000000081c1202a5 */ /* 0x000fe4000f8e003f */
[----:B------:R-:W-:Y:S04]  /*64e0*/  @UP0 UIMAD UR17, UR17, UR8, URZ ;  /* 0x00000008111102a4 */ /* 0x000fe8000f8e023f */
[----:B------:R-:W-:Y:S01]  /*64f0*/  @UP0 UIMAD UR17, UR28, UR9, UR17 ;  /* 0x000000091c1102a4 */ /* 0x000fe2000f8e0211 */
[----:B------:R-:W-:Y:S03]  /*6500*/  MOV R3, UR18 ;  /* 0x0000001200037c02 */ /* 0x000fe60008000f00 */
        /* <DEDUP_REMOVED lines=25> */
[----:B------:R-:W5:Y:S04]  /*66a0*/  LDL R235, [R1+0xc] ;  /* 0x00000c0001eb7983 */ /* 0x000f680000100800 */
[----:B------:R-:W5:Y:S01]  /*66b0*/  LDL R234, [R1+0x38] ;  /* 0x0000380001ea7983 */ /* 0x000f620000100800 */
[----:B--2---:R-:W-:Y:S02]  /*66c0*/  @P0 IMAD.MOV.U32 R45, RZ, RZ, R39 ;  /* 0x000000ffff2d0224 */ /* 0x004fe400078e0027 */
[----:B---3--:R-:W-:Y:S02]  /*66d0*/  @P0 IMAD.MOV.U32 R44, RZ, RZ, R36 ;  /* 0x000000ffff2c0224 */ /* 0x008fe400078e0024 */
[C---:B------:R-:W-:Y:S02]  /*66e0*/  HMMA.16816.F32.BF16 R36, R152.reuse, R40, RZ ;  /* 0x000000289824723c */ /* 0x040fe400000418ff */
[----:B------:R-:W-:Y:S01]  /*66f0*/  @P0 IMAD.WIDE.U32 R44, R3, 0x60, R44 ;  /* 0x00000060032c0825 */ /* 0x000fe200078e002c */
[----:B------:R-:W-:Y:S03]  /*6700*/  MOV R3, UR12 ;  /* 0x0000000c00037c02 */ /* 0x000fe60008000f00 */
[----:B------:R-:W-:Y:S01]  /*6710*/  @P0 IMAD.SHL.U32 R140, R44, 0x2, RZ ;  /* 0x000000022c8c0824 */ /* 0x000fe200078e00ff */
[----:B------:R-:W-:Y:S01]  /*6720*/  @P0 IADD3 R214, R45, UR17, RZ ;  /* 0x000000112dd60c10 */ /* 0x000fe2000fffe0ff */
[C---:B------:R-:W-:Y:S01]  /*6730*/  HMMA.16816.F32.BF16 R40, R152.reuse, R42, RZ ;  /* 0x0000002a9828723c */ /* 0x040fe200000418ff */
[----:B----4-:R-:W-:Y:S01]  /*6740*/  @P0 IMAD R3, R3, 0x9000, R46 ;  /* 0x0000900003030824 */ /* 0x010fe200078e022e */
        /* <DEDUP_REMOVED lines=23> */
[----:B--2---:R-:W-:Y:S02]  /*68c0*/  @P0 IADD3 R224, P5, R140, c[0x0][0x1f8], RZ ;  /* 0x00007e008ce00a10 */ /* 0x004fe40007fbe0ff */
[C---:B------:R-:W-:Y:S02]  /*68d0*/  IADD3 R140, R232.reuse, R0, RZ ;  /* 0x00000000e88c7210 */ /* 0x040fe40007ffe0ff */
        /* <DEDUP_REMOVED lines=10> */
[----:B--2---:R-:W-:Y:S04]  /*6980*/  IMAD.IADD R224, R232, 0x1, R2 ;  /* 0x00000001e8e07824 */ /* 0x004fe800078e0202 */
        /* <DEDUP_REMOVED lines=87> */
[----:B------:R-:W-:Y:S07]  /*6f00*/  LDSM.16.M88.4 R172, [R140+0x3000] ;  /* 0x003000008cac783b */ /* 0x000fee0000000200 */
[C---:B--2---:R-:W-:Y:S08]  /*6f10*/  HMMA.16816.F32.BF16 R4, R200.reuse, R176, R4 ;  /* 0x000000b0c804723c */ /* 0x044ff00000041804 */
        /* <DEDUP_REMOVED lines=31> */
[----:B------:R-:W-:Y:S07]  /*7110*/  LDSM.16.M88.4 R168, [R2+0x8000] ;  /* 0x0080000002a8783b */ /* 0x000fee0000000200 */
[C---:B-1----:R-:W-:Y:S08]  /*7120*/  HMMA.16816.F32.BF16 R44, R204.reuse, R160, R44 ;  /* 0x000000a0cc2c723c */ /* 0x042ff0000004182c */
[----:B------:R-:W-:Y:S01]  /*7130*/  HMMA.16816.F32.BF16 R48, R204, R162, R48 ;  /* 0x000000a2cc30723c */ /* 0x000fe20000041830 */
[----:B------:R1:W3:Y:S07]  /*7140*/  LDSM.16.M88.4 R160, [R2+0x7800] ;  /* 0x0078000002a0783b */ /* 0x0002ee0000000200 */
[C---:B------:R-:W-:Y:S08]  /*7150*/  HMMA.16816.F32.BF16 R4, R208.reuse, R212, R4 ;  /* 0x000000d4d004723c */ /* 0x040ff00000041804 */
[C---:B------:R-:W-:Y:S01]  /*7160*/  HMMA.16816.F32.BF16 R8, R208.reuse, R214, R8 ;  /* 0x000000d6d008723c */ /* 0x040fe20000041808 */
[----:B------:R-:W5:Y:S07]  /*7170*/  LDSM.16.M88.4 R212, [R0+0x6800] ;  /* 0x0068000000d4783b */ /* 0x000f6e0000000200 */
[C---:B----4-:R-:W-:Y:S01]  /*7180*/  HMMA.16816.F32.BF16 R12, R208.reuse, R172, R12 ;  /* 0x000000acd00c723c */ /* 0x050fe2000004180c */
[----:B-1----:R-:W-:Y:S07]  /*7190*/  MOV R2, UR16 ;  /* 0x0000001000027c02 */ /* 0x002fee0008000f00 */
        /* <DEDUP_REMOVED lines=10> */
[----:B------:R4:W1:Y:S07]  /*7240*/  LDSM.16.M88.4 R168, [R0+0x8800] ;  /* 0x0088000000a8783b */ /* 0x00086e0000000200 */
[C---:B------:R-:W-:Y:S08]  /*7250*/  HMMA.16816.F32.BF16 R44, R208.reuse, R176, R44 ;  /* 0x000000b0d02c723c */ /* 0x040ff0000004182c */
[----:B------:R-:W-:Y:S01]  /*7260*/  HMMA.16816.F32.BF16 R48, R208, R178, R48 ;  /* 0x000000b2d030723c */ /* 0x000fe20000041830 */
[----:B------:R-:W2:Y:S07]  /*7270*/  LDSM.16.M88.4 R176, [R224+0x6000] ;  /* 0x00600000e0b0783b */ /* 0x000eae0000000200 */
[C---:B------:R-:W-:Y:S01]  /*7280*/  HMMA.16816.F32.BF16 R4, R216.reuse, R180, R4 ;  /* 0x000000b4d804723c */ /* 0x040fe20000041804 */
[----:B----4-:R4:W4:Y:S07]  /*7290*/  LDL R0, [R1+0x10] ;  /* 0x0000100001007983 */ /* 0x01092e0000100800 */
[C---:B------:R-:W-:Y:S01]  /*72a0*/  HMMA.16816.F32.BF16 R8, R216.reuse, R182, R8 ;  /* 0x000000b6d808723c */ /* 0x040fe20000041808 */
[----:B------:R-:W3:Y:S07]  /*72b0*/  LDSM.16.M88.4 R180, [R224+0x6800] ;  /* 0x00680000e0b4783b */ /* 0x000eee0000000200 */
[C---:B-----5:R-:W-:Y:S08]  /*72c0*/  HMMA.16816.F32.BF16 R12, R216.reuse, R212, R12 ;  /* 0x000000d4d80c723c */ /* 0x060ff0000004180c */
        /* <DEDUP_REMOVED lines=8> */
[C---:B---3--:R-:W-:Y:S01]  /*7350*/  HMMA.16816.F32.BF16 R36, R216.reuse, R160, R36 ;  /* 0x000000a0d824723c */ /* 0x048fe20000041824 */
[----:B------:R-:W3:Y:S07]  /*7360*/  LDSM.16.M88.4 R224, [R224+0x8800] ;  /* 0x00880000e0e0783b */ /* 0x000eee0000000200 */
[C---:B------:R-:W-:Y:S01]  /*7370*/  HMMA.16816.F32.BF16 R40, R216.reuse, R162, R40 ;  /* 0x000000a2d828723c */ /* 0x040fe20000041828 */
[----:B------:R-:W5:Y:S07]  /*7380*/  LDSM.16.M88.4 R160, [R140+0x6000] ;  /* 0x006000008ca0783b */ /* 0x000f6e0000000200 */
[C---:B------:R-:W-:Y:S08]  /*7390*/  HMMA.16816.F32.BF16 R44, R216.reuse, R168, R44 ;  /* 0x000000a8d82c723c */ /* 0x040ff0000004182c */
[----:B------:R-:W-:Y:S01]  /*73a0*/  HMMA.16816.F32.BF16 R48, R216, R170, R48 ;  /* 0x000000aad830723c */ /* 0x000fe20000041830 */
[----:B------:R-:W2:Y:S07]  /*73b0*/  LDSM.16.M88.4 R168, [R3+0x6800] ;  /* 0x0068000003a8783b */ /* 0x000eae0000000200 */
        /* <DEDUP_REMOVED lines=8> */
[C---:B--2---:R-:W-:Y:S08]  /*7440*/  HMMA.16816.F32.BF16 R36, R220.reuse, R164, R36 ;  /* 0x000000a4dc24723c */ /* 0x044ff00000041824 */
[C---:B------:R-:W-:Y:S01]  /*7450*/  HMMA.16816.F32.BF16 R40, R220.reuse, R166, R40 ;  /* 0x000000a6dc28723c */ /* 0x040fe20000041828 */
[----:B------:R-:W1:Y:S07]  /*7460*/  LDSM.16.M88.4 R164, [R3+0x7000] ;  /* 0x0070000003a4783b */ /* 0x000e6e0000000200 */
[C---:B---3--:R-:W-:Y:S08]  /*7470*/  HMMA.16816.F32.BF16 R44, R220.reuse, R224, R44 ;  /* 0x000000e0dc2c723c */ /* 0x048ff0000004182c */
[----:B------:R-:W-:Y:S08]  /*7480*/  HMMA.16816.F32.BF16 R48, R220, R226, R48 ;  /* 0x000000e2dc30723c */ /* 0x000ff00000041830 */
[C---:B-----5:R-:W-:Y:S08]  /*7490*/  HMMA.16816.F32.BF16 R4, R228.reuse, R160, R4 ;  /* 0x000000a0e404723c */ /* 0x060ff00000041804 */
[C---:B------:R-:W-:Y:S01]  /*74a0*/  HMMA.16816.F32.BF16 R8, R228.reuse, R162, R8 ;  /* 0x000000a2e408723c */ /* 0x040fe20000041808 */
[----:B------:R-:W2:Y:S07]  /*74b0*/  LDSM.16.M88.4 R160, [R3+0x7800] ;  /* 0x0078000003a0783b */ /* 0x000eae0000000200 */
[C---:B------:R-:W-:Y:S08]  /*74c0*/  HMMA.16816.F32.BF16 R12, R228.reuse, R168, R12 ;  /* 0x000000a8e40c723c */ /* 0x040ff0000004180c */
[C---:B------:R-:W-:Y:S01]  /*74d0*/  HMMA.16816.F32.BF16 R16, R228.reuse, R170, R16 ;  /* 0x000000aae410723c */ /* 0x040fe20000041810 */
[----:B------:R-:W3:Y:S07]  /*74e0*/  LDSM.16.M88.4 R168, [R3+0x8000] ;  /* 0x0080000003a8783b */ /* 0x000eee0000000200 */
[C---:B-1----:R-:W-:Y:S08]  /*74f0*/  HMMA.16816.F32.BF16 R20, R228.reuse, R164, R20 ;  /* 0x000000a4e414723c */ /* 0x042ff00000041814 */
[C---:B------:R-:W-:Y:S08]  /*7500*/  HMMA.16816.F32.BF16 R24, R228.reuse, R166, R24 ;  /* 0x000000a6e418723c */ /* 0x040ff00000041818 */
[C---:B--2---:R-:W-:Y:S08]  /*7510*/  HMMA.16816.F32.BF16 R28, R228.reuse, R160, R28 ;  /* 0x000000a0e41c723c */ /* 0x044ff0000004181c */
[C---:B------:R-:W-:Y:S08]  /*7520*/  HMMA.16816.F32.BF16 R32, R228.reuse, R162, R32 ;  /* 0x000000a2e420723c */ /* 0x040ff00000041820 */
[C---:B---3--:R-:W-:Y:S08]  /*7530*/  HMMA.16816.F32.BF16 R36, R228.reuse, R168, R36 ;  /* 0x000000a8e424723c */ /* 0x048ff00000041824 */
[C---:B------:R-:W-:Y:S04]  /*7540*/  HMMA.16816.F32.BF16 R40, R228.reuse, R170, R40 ;  /* 0x000000aae428723c */ /* 0x040fe80000041828 */
[----:B----4-:R-:W-:Y:S05]  /*7550*/  @P0 IMAD.MOV.U32 R0, RZ, RZ, R235 ;  /* 0x000000ffff000224 */ /* 0x010fea00078e00eb */
[----:B------:R-:W1:Y:S08]  /*7560*/  SHFL.IDX PT, R172, R0, RZ, 0x1c1f ;  /* 0x001c1fff00ac7589 */ /* 0x000e7000000e0000 */
[----:B------:R2:W3:Y:S02]  /*7570*/  SHFL.IDX PT, R140, R0, 0x1, 0x1c1f ;  /* 0x003c1f00008c7f89 */ /* 0x0004e400000e0000 */
[----:B--2---:R-:W-:Y:S01]  /*7580*/  IMAD.U32 R0, RZ, RZ, UR17 ;  /* 0x00000011ff007e24 */ /* 0x004fe2000f8e00ff */
[----:B------:R-:W-:Y:S04]  /*7590*/  @UP0 USHF.R.S32.HI UR17, URZ, 0x1f, UR18 ;  /* 0x0000001f3f110899 */ /* 0x000fe80008011412 */
[----:B------:R-:W-:Y:S01]  /*75a0*/  IADD3 R0, -R234, 0x1, R0 ;  /* 0x00000001ea007810 */ /* 0x000fe20007ffe100 */
[----:B------:R-:W-:Y:S03]  /*75b0*/  @UP0 UIMAD UR17, UR17, UR6, URZ ;  /* 0x00000006111102a4 */ /* 0x000fe6000f8e023f */
[----:B------:R-:W-:Y:S01]  /*75c0*/  IADD3 R0, -R2, UR14, R0 ;  /* 0x0000000e02007c10 */ /* 0x000fe2000fffe100 */
[----:B------:R-:W-:Y:S02]  /*75d0*/  @UP0 UIMAD UR17, UR18, UR7, UR17 ;  /* 0x00000007121102a4 */ /* 0x000fe4000f8e0211 */
[----:B------:R-:W-:Y:S02]  /*75e0*/  UIADD3 UR18, UR12, 0x1, URZ ;  /* 0x000000010c127890 */ /* 0x000fe4000fffe03f */
[C---:B-1----:R-:W-:Y:S01]  /*75f0*/  IMAD.IADD R2, R0.reuse, 0x1, R172 ;  /* 0x0000000100027824 */ /* 0x042fe200078e02ac */
[----:B------:R-:W-:Y:S01]  /*7600*/  @UP0 UIADD3 UR17, UR21, UR17, URZ ;  /* 0x0000001115110290 */ /* 0x000fe2000fffe03f */
[----:B---3--:R-:W-:Y:S01]  /*7610*/  IMAD.IADD R0, R0, 0x1, R140 ;  /* 0x0000000100007824 */ /* 0x008fe200078e028c */
[----:B------:R-:W-:Y:S02]  /*7620*/  USEL UR12, UR18, URZ, !UP1 ;  /* 0x0000003f120c7287 */ /* 0x000fe4000c800000 */
[C---:B------:R-:W-:Y:S01]  /*7630*/  ISETP.GT.AND P6, PT, R2.reuse, RZ, PT ;  /* 0x000000ff0200720c */ /* 0x040fe20003fc4270 */
[----:B------:R-:W-:Y:S01]  /*7640*/  @UP0 USHF.L.U64.HI UR18, UR6, 0x6, UR7 ;  /* 0x0000000606120899 */ /* 0x000fe20008010207 */
[----:B------:R-:W-:Y:S01]  /*7650*/  ISETP.GT.AND P5, PT, R2, 0x1, PT ;  /* 0x000000010200780c */ /* 0x000fe20003fa4270 */
[----:B------:R-:W-:Y:S01]  /*7660*/  @UP0 UIMAD UR17, UR17, 0x60, URZ ;  /* 0x00000060111108a4 */ /* 0x000fe2000f8e023f */
[C---:B------:R-:W-:Y:S01]  /*7670*/  ISETP.GT.AND P1, PT, R0.reuse, RZ, PT ;  /* 0x000000ff0000720c */ /* 0x040fe20003f24270 */
[----:B------:R-:W-:Y:S01]  /*7680*/  UISETP.GE.AND UP1, UPT, UR5, 0x1, UPT ;  /* 0x000000010500788c */ /* 0x000fe2000bf26270 */
[----:B------:R-:W-:Y:S02]  /*7690*/  ISETP.GT.AND P0, PT, R0, 0x1, PT ;  /* 0x000000010000780c */ /* 0x000fe40003f04270 */
[----:B------:R-:W-:Y:S02]  /*76a0*/  FSEL R173, R4, -INF , P6 ;  /* 0xff80000004ad7808 */ /* 0x000fe40003000000 */
[----:B------:R-:W-:Y:S02]  /*76b0*/  FSEL R172, R5, -INF , P5 ;  /* 0xff80000005ac7808 */ /* 0x000fe40002800000 */
[----:B------:R-:W-:Y:S02]  /*76c0*/  FSEL R175, R6, -INF , P1 ;  /* 0xff80000006af7808 */ /* 0x000fe40000800000 */
[----:B------:R-:W-:Y:S02]  /*76d0*/  FSEL R174, R7, -INF , P0 ;  /* 0xff80000007ae7808 */ /* 0x000fe40000000000 */
[----:B------:R1:W2:Y:S01]  /*76e0*/  LDSM.16.M88.4 R4, [R3+0x8800] ;  /* 0x008800000304783b */ /* 0x0002a20000000200 */
[C---:B------:R-:W-:Y:S01]  /*76f0*/  ISETP.GT.AND P6, PT, R2.reuse, 0x8, PT ;  /* 0x000000080200780c */ /* 0x040fe20003fc4270 */
[----:B------:R-:W-:Y:S06]  /*7700*/  DEPBAR.LE SB0, 0x2 ;  /* 0x000080800000791a */ /* 0x000fec0000000000 */
[----:B------:R-:W-:Y:S01]  /*7710*/  BAR.SYNC.DEFER_BLOCKING 0x0 ;  /* 0x0000000000007b1d */ /* 0x000fe20000010000 */
[----:B------:R-:W-:Y:S02]  /*7720*/  ISETP.GT.AND P5, PT, R2, 0x9, PT ;  /* 0x000000090200780c */ /* 0x000fe40003fa4270 */
[----:B------:R-:W-:Y:S02]  /*7730*/  FSEL R165, R8, -INF , P6 ;  /* 0xff80000008a57808 */ /* 0x000fe40003000000 */
[----:B------:R-:W-:Y:S02]  /*7740*/  FSEL R9, R9, -INF , P5 ;  /* 0xff80000009097808 */ /* 0x000fe40002800000 */
[C---:B------:R-:W-:Y:S02]  /*7750*/  ISETP.GT.AND P6, PT, R2.reuse, 0x10, PT ;  /* 0x000000100200780c */ /* 0x040fe40003fc4270 */
[----:B------:R-:W-:Y:S02]  /*7760*/  ISETP.GT.AND P5, PT, R2, 0x11, PT ;  /* 0x000000110200780c */ /* 0x000fe40003fa4270 */
[----:B------:R-:W-:Y:S02]  /*7770*/  FSEL R166, R12, -INF , P6 ;  /* 0xff8000000ca67808 */ /* 0x000fe40003000000 */
[----:B------:R-:W-:Y:S02]  /*7780*/  FSEL R167, R13, -INF , P5 ;  /* 0xff8000000da77808 */ /* 0x000fe40002800000 */
[----:B-1----:R-:W-:Y:S02]  /*7790*/  FMNMX.FTZ R3, R173, R141, !PT ;  /* 0x0000008dad037209 */ /* 0x002fe40007810000 */
[----:B------:R-:W-:Y:S02]  /*77a0*/  ISETP.GT.AND P6, PT, R2, 0x18, PT ;  /* 0x000000180200780c */ /* 0x000fe40003fc4270 */
[----:B------:R-:W-:Y:S02]  /*77b0*/  FMNMX.FTZ R3, R172, R3, !PT ;  /* 0x00000003ac037209 */ /* 0x000fe40007810000 */
[----:B------:R-:W-:Y:S02]  /*77c0*/  FSEL R178, R16, -INF , P6 ;  /* 0xff80000010b27808 */ /* 0x000fe40003000000 */
[----:B------:R-:W-:Y:S02]  /*77d0*/  FMNMX.FTZ R3, R165, R3, !PT ;  /* 0x00000003a5037209 */ /* 0x000fe40007810000 */
[----:B------:R-:W-:Y:S02]  /*77e0*/  ISETP.GT.AND P5, PT, R2, 0x19, PT ;  /* 0x000000190200780c */ /* 0x000fe40003fa4270 */
[----:B------:R-:W-:Y:S02]  /*77f0*/  FMNMX.FTZ R3, R9, R3, !PT ;  /* 0x0000000309037209 */ /* 0x000fe40007810000 */
[----:B------:R-:W-:Y:S02]  /*7800*/  FSEL R179, R17, -INF , P5 ;  /* 0xff80000011b37808 */ /* 0x000fe40002800000 */
[----:B------:R-:W-:Y:S01]  /*7810*/  FMNMX.FTZ R3, R166, R3, !PT ;  /* 0x00000003a6037209 */ /* 0x000fe20007810000 */
[C---:B--2---:R-:W-:Y:S05]  /*7820*/  HMMA.16816.F32.BF16 R44, R228.reuse, R4, R44 ;  /* 0x00000004e42c723c */ /* 0x044fea000004182c */
[----:B------:R-:W-:Y:S02]  /*7830*/  FMNMX.FTZ R3, R167, R3, !PT ;  /* 0x00000003a7037209 */ /* 0x000fe40007810000 */
[----:B------:R-:W-:Y:S01]  /*7840*/  ISETP.GT.AND P6, PT, R2, 0x20, PT ;  /* 0x000000200200780c */ /* 0x000fe20003fc4270 */
[----:B------:R-:W-:Y:S03]  /*7850*/  HMMA.16816.F32.BF16 R48, R228, R6, R48 ;  /* 0x00000006e430723c */ /* 0x000fe60000041830 */
[----:B------:R-:W-:Y:S02]  /*7860*/  ISETP.GT.AND P1, PT, R0, 0x8, PT ;  /* 0x000000080000780c */ /* 0x000fe40003f24270 */
[----:B------:R-:W-:Y:S02]  /*7870*/  FMNMX.FTZ R3, R178, R3, !PT ;  /* 0x00000003b2037209 */ /* 0x000fe40007810000 */
[----:B------:R-:W-:Y:S02]  /*7880*/  FMNMX.FTZ R8, R175, R142, !PT ;  /* 0x0000008eaf087209 */ /* 0x000fe40007810000 */
[----:B------:R-:W-:Y:S02]  /*7890*/  FSEL R182, R20, -INF , P6 ;  /* 0xff80000014b67808 */ /* 0x000fe40003000000 */
[----:B------:R-:W-:Y:S02]  /*78a0*/  ISETP.GT.AND P5, PT, R2, 0x21, PT ;  /* 0x000000210200780c */ /* 0x000fe40003fa4270 */
[----:B------:R-:W-:Y:S02]  /*78b0*/  FMNMX.FTZ R3, R179, R3, !PT ;  /* 0x00000003b3037209 */ /* 0x000fe40007810000 */
[----:B------:R-:W-:Y:S02]  /*78c0*/  ISETP.GT.AND P0, PT, R0, 0x9, PT ;  /* 0x000000090000780c */ /* 0x000fe40003f04270 */
[----:B------:R-:W-:Y:S02]  /*78d0*/  FSEL R10, R10, -INF , P1 ;  /* 0xff8000000a0a7808 */ /* 0x000fe40000800000 */
[----:B------:R-:W-:Y:S02]  /*78e0*/  FMNMX.FTZ R8, R174, R8, !PT ;  /* 0x00000008ae087209 */ /* 0x000fe40007810000 */
[----:B------:R-:W-:Y:S02]  /*78f0*/  FSEL R183, R21, -INF , P5 ;  /* 0xff80000015b77808 */ /* 0x000fe40002800000 */
[----:B------:R-:W-:Y:S02]  /*7900*/  ISETP.GT.AND P1, PT, R0, 0x10, PT ;  /* 0x000000100000780c */ /* 0x000fe40003f24270 */
[----:B------:R-:W-:Y:S02]  /*7910*/  ISETP.GT.AND P6, PT, R2, 0x28, PT ;  /* 0x000000280200780c */ /* 0x000fe40003fc4270 */
[----:B------:R-:W-:Y:S02]  /*7920*/  FMNMX.FTZ R3, R182, R3, !PT ;  /* 0x00000003b6037209 */ /* 0x000fe40007810000 */
[----:B------:R-:W-:Y:S02]  /*7930*/  FSEL R11, R11, -INF , P0 ;  /* 0xff8000000b0b7808 */ /* 0x000fe40000000000 */
[----:B------:R-:W-:Y:S02]  /*7940*/  FMNMX.FTZ R4, R10, R8, !PT ;  /* 0x000000080a047209 */ /* 0x000fe40007810000 */
[----:B------:R-:W-:Y:S02]  /*7950*/  FSEL R176, R14, -INF , P1 ;  /* 0xff8000000eb07808 */ /* 0x000fe40000800000 */
[----:B------:R-:W-:Y:S02]  /*7960*/  ISETP.GT.AND P0, PT, R0, 0x11, PT ;  /* 0x000000110000780c */ /* 0x000fe40003f04270 */
[----:B------:R-:W-:Y:S02]  /*7970*/  FSEL R168, R24, -INF , P6 ;  /* 0xff80000018a87808 */ /* 0x000fe40003000000 */
[----:B------:R-:W-:Y:S02]  /*7980*/  ISETP.GT.AND P1, PT, R0, 0x18, PT ;  /* 0x000000180000780c */ /* 0x000fe40003f24270 */
[----:B------:R-:W-:Y:S02]  /*7990*/  ISETP.GT.AND P5, PT, R2, 0x29, PT ;  /* 0x000000290200780c */ /* 0x000fe40003fa4270 */
[----:B------:R-:W-:Y:S02]  /*79a0*/  FMNMX.FTZ R3, R183, R3, !PT ;  /* 0x00000003b7037209 */ /* 0x000fe40007810000 */
        /* <DEDUP_REMOVED lines=11> */
[----:B------:R-:W-:Y:S02]  /*7a60*/  FSEL R181, R19, -INF , P0 ;  /* 0xff80000013b57808 */ /* 0x000fe40000000000 */
[----:B------:R-:W-:Y:S02]  /*7a70*/  ISETP.GT.AND P0, PT, R0, 0x21, PT ;  /* 0x000000210000780c */ /* 0x000fe40003f04270 */
[----:B------:R-:W-:Y:S02]  /*7a80*/  ISETP.GT.AND P5, PT, R2, 0x31, PT ;  /* 0x000000310200780c */ /* 0x000fe40003fa4270 */
[----:B------:R-:W-:Y:S02]  /*7a90*/  FMNMX.FTZ R140, R169, R3, !PT ;  /* 0x00000003a98c7209 */ /* 0x000fe40007810000 */
[----:B------:R-:W-:Y:S02]  /*7aa0*/  ISETP.GT.AND P1, PT, R0, 0x28, PT ;  /* 0x000000280000780c */ /* 0x000fe40003f24270 */
[----:B------:R-:W-:Y:S02]  /*7ab0*/  FMNMX.FTZ R4, R177, R4, !PT ;  /* 0x00000004b1047209 */ /* 0x000fe40007810000 */
[----:B------:R-:W-:Y:S02]  /*7ac0*/  FSEL R213, R23, -INF , P0 ;  /* 0xff80000017d57808 */ /* 0x000fe40000000000 */
[----:B------:R-:W-:Y:S02]  /*7ad0*/  FSEL R171, R29, -INF , P5 ;  /* 0xff8000001dab7808 */ /* 0x000fe40002800000 */
[----:B------:R-:W-:Y:S02]  /*7ae0*/  FSEL R214, R26, -INF , P1 ;  /* 0xff8000001ad67808 */ /* 0x000fe40000800000 */
[C---:B------:R-:W-:Y:S02]  /*7af0*/  ISETP.GT.AND P1, PT, R0.reuse, 0x30, PT ;  /* 0x000000300000780c */ /* 0x040fe40003f24270 */
        /* <DEDUP_REMOVED lines=8> */
[----:B------:R-:W-:Y:S02]  /*7b80*/  FMNMX.FTZ R140, R171, R140, !PT ;  /* 0x0000008cab8c7209 */ /* 0x000fe40007810000 */
[----:B------:R-:W-:Y:S02]  /*7b90*/  ISETP.GT.AND P5, PT, R2, 0x39, PT ;  /* 0x000000390200780c */ /* 0x000fe40003fa4270 */
[----:B------:R-:W-:Y:S02]  /*7ba0*/  ISETP.GT.AND P1, PT, R0, 0x38, PT ;  /* 0x000000380000780c */ /* 0x000fe40003f24270 */
[----:B------:R-:W-:Y:S02]  /*7bb0*/  FMNMX.FTZ R3, R181, R3, !PT ;  /* 0x00000003b5037209 */ /* 0x000fe40007810000 */
[----:B------:R-:W-:Y:S02]  /*7bc0*/  FSEL R227, R31, -INF , P0 ;  /* 0xff8000001fe37808 */ /* 0x000fe40000000000 */
[----:B------:R-:W-:Y:S01]  /*7bd0*/  FSEL R226, R33, -INF , P5 ;  /* 0xff80000021e27808 */ /* 0x000fe20002800000 */
[----:B------:R-:W-:Y:S01]  /*7be0*/  LDSM.16.MT88.4 R28, [R236+UR4+0x100] ;  /* 0x00010004ec1c783b */ /* 0x000fe20008004200 */
[----:B------:R-:W-:Y:S02]  /*7bf0*/  FSEL R234, R34, -INF , P1 ;  /* 0xff80000022ea7808 */ /* 0x000fe40000800000 */
[----:B------:R-:W-:Y:S02]  /*7c00*/  ISETP.GT.AND P1, PT, R2, 0x40, PT ;  /* 0x000000400200780c */ /* 0x000fe40003f24270 */
        /* <DEDUP_REMOVED lines=12> */
[----:B------:R-:W-:Y:S02]  /*7cd0*/  FMNMX.FTZ R140, R249, R140, !PT ;  /* 0x0000008cf98c7209 */ /* 0x000fe40007810000 */
[----:B------:R-:W-:Y:S02]  /*7ce0*/  FSEL R235, R40, -INF , P5 ;  /* 0xff80000028eb7808 */ /* 0x000fe40002800000 */
[----:B------:R-:W-:Y:S02]  /*7cf0*/  ISETP.GT.AND P1, PT, R2, 0x49, PT ;  /* 0x000000490200780c */ /* 0x000fe40003f24270 */
[----:B------:R-:W-:Y:S02]  /*7d00*/  FMNMX.FTZ R3, R215, R3, !PT ;  /* 0x00000003d7037209 */ /* 0x000fe40007810000 */
[----:B------:R-:W-:Y:S02]  /*7d10*/  ISETP.GT.AND P6, PT, R0, 0x40, PT ;  /* 0x000000400000780c */ /* 0x000fe40003fc4270 */
[----:B------:R-:W-:Y:S02]  /*7d20*/  ISETP.GT.AND P0, PT, R2, 0x50, PT ;  /* 0x000000500200780c */ /* 0x000fe40003f04270 */
[----:B------:R-:W-:Y:S02]  /*7d30*/  FSEL R238, R41, -INF , P1 ;  /* 0xff80000029ee7808 */ /* 0x000fe40000800000 */
[----:B------:R-:W-:Y:S02]  /*7d40*/  FMNMX.FTZ R140, R235, R140, !PT ;  /* 0x0000008ceb8c7209 */ /* 0x000fe40007810000 */
[----:B------:R-:W-:Y:S02]  /*7d50*/  FMNMX.FTZ R3, R224, R3, !PT ;  /* 0x00000003e0037209 */ /* 0x000fe40007810000 */
[----:B------:R-:W-:Y:S02]  /*7d60*/  FSEL R251, R38, -INF , P6 ;  /* 0xff80000026fb7808 */ /* 0x000fe40003000000 */
[----:B------:R-:W-:Y:S02]  /*7d70*/  FSEL R12, R44, -INF , P0 ;  /* 0xff8000002c0c7808 */ /* 0x000fe40000000000 */
[----:B------:R-:W-:Y:S02]  /*7d80*/  ISETP.GT.AND P6, PT, R2, 0x51, PT ;  /* 0x000000510200780c */ /* 0x000fe40003fc4270 */
[----:B------:R-:W-:Y:S02]  /*7d90*/  FMNMX.FTZ R140, R238, R140, !PT ;  /* 0x0000008cee8c7209 */ /* 0x000fe40007810000 */
[C---:B------:R-:W-:Y:S02]  /*7da0*/  ISETP.GT.AND P5, PT, R2.reuse, 0x58, PT ;  /* 0x000000580200780c */ /* 0x040fe40003fa4270 */
[----:B------:R-:W-:Y:S02]  /*7db0*/  ISETP.GT.AND P1, PT, R2, 0x59, PT ;  /* 0x000000590200780c */ /* 0x000fe40003f24270 */
        /* <DEDUP_REMOVED lines=9> */
[----:B------:R-:W-:Y:S02]  /*7e50*/  FMNMX.FTZ R140, R245, R140, !PT ;  /* 0x0000008cf58c7209 */ /* 0x000fe40007810000 */
[----:B------:R-:W-:Y:S02]  /*7e60*/  FSEL R250, R39, -INF , P0 ;  /* 0xff80000027fa7808 */ /* 0x000fe40000000000 */
[----:B------:R-:W-:Y:S02]  /*7e70*/  FMNMX.FTZ R2, R251, R2, !PT ;  /* 0x00000002fb027209 */ /* 0x000fe40007810000 */
[----:B------:R-:W-:Y:S02]  /*7e80*/  ISETP.GT.AND P0, PT, R0, 0x48, PT ;  /* 0x000000480000780c */ /* 0x000fe40003f04270 */
[----:B------:R-:W-:Y:S02]  /*7e90*/  FMNMX.FTZ R140, R244, R140, !PT ;  /* 0x0000008cf48c7209 */ /* 0x000fe40007810000 */
[----:B------:R-:W-:Y:S02]  /*7ea0*/  FMNMX.FTZ R2, R250, R2, !PT ;  /* 0x00000002fa027209 */ /* 0x000fe40007810000 */
[----:B------:R-:W-:Y:S01]  /*7eb0*/  FSEL R252, R42, -INF , P0 ;  /* 0xff8000002afc7808 */ /* 0x000fe20000000000 */
[----:B------:R-:W1:Y:S01]  /*7ec0*/  SHFL.BFLY PT, R3, R140, 0x2, 0x1f ;  /* 0x0c401f008c037f89 */ /* 0x000e6200000e0000 */
[----:B------:R-:W-:Y:S02]  /*7ed0*/  ISETP.GT.AND P1, PT, R0, 0x49, PT ;  /* 0x000000490000780c */ /* 0x000fe40003f24270 */
[----:B------:R-:W-:Y:S02]  /*7ee0*/  FMNMX.FTZ R2, R252, R2, !PT ;  /* 0x00000002fc027209 */ /* 0x000fe40007810000 */
[----:B------:R-:W-:Y:S02]  /*7ef0*/  FSEL R242, R43, -INF , P1 ;  /* 0xff8000002bf27808 */ /* 0x000fe40000800000 */
[C---:B------:R-:W-:Y:S02]  /*7f00*/  ISETP.GT.AND P1, PT, R0.reuse, 0x50, PT ;  /* 0x000000500000780c */ /* 0x040fe40003f24270 */
[----:B------:R-:W-:Y:S02]  /*7f10*/  ISETP.GT.AND P0, PT, R0, 0x51, PT ;  /* 0x000000510000780c */ /* 0x000fe40003f04270 */
[----:B------:R-:W-:Y:S02]  /*7f20*/  FSEL R19, R46, -INF , P1 ;  /* 0xff8000002e137808 */ /* 0x000fe40000800000 */
[----:B------:R-:W-:Y:S02]  /*7f30*/  FMNMX.FTZ R2, R242, R2, !PT ;  /* 0x00000002f2027209 */ /* 0x000fe40007810000 */
[----:B------:R-:W-:Y:S02]  /*7f40*/  FSEL R246, R47, -INF , P0 ;  /* 0xff8000002ff67808 */ /* 0x000fe40000000000 */
[----:B------:R-:W-:Y:S01]  /*7f50*/  FMNMX.FTZ R2, R19, R2, !PT ;  /* 0x0000000213027209 */ /* 0x000fe20007810000 */
[----:B------:R-:W-:Y:S01]  /*7f60*/  LDSM.16.MT88.4 R44, [R143+UR4+0x3100] ;  /* 0x003100048f2c783b */ /* 0x000fe20008004200 */
[C---:B------:R-:W-:Y:S02]  /*7f70*/  ISETP.GT.AND P1, PT, R0.reuse, 0x58, PT ;  /* 0x000000580000780c */ /* 0x040fe40003f24270 */
[----:B------:R-:W-:Y:S02]  /*7f80*/  ISETP.GT.AND P0, PT, R0, 0x59, PT ;  /* 0x000000590000780c */ /* 0x000fe40003f04270 */
[----:B------:R-:W-:Y:S02]  /*7f90*/  FSEL R243, R50, -INF , P1 ;  /* 0xff80000032f37808 */ /* 0x000fe40000800000 */
[----:B------:R-:W-:Y:S02]  /*7fa0*/  FMNMX.FTZ R0, R246, R2, !PT ;  /* 0x00000002f6007209 */ /* 0x000fe40007810000 */
[----:B------:R-:W-:Y:S02]  /*7fb0*/  FSEL R16, R51, -INF , P0 ;  /* 0xff80000033107808 */ /* 0x000fe40000000000 */
[----:B------:R-:W-:Y:S02]  /*7fc0*/  FMNMX.FTZ R0, R243, R0, !PT ;  /* 0x00000000f3007209 */ /* 0x000fe40007810000 */
[----:B-1----:R-:W-:Y:S02]  /*7fd0*/  FMNMX.FTZ R140, R140, R3, !PT ;  /* 0x000000038c8c7209 */ /* 0x002fe40007810000 */
[----:B------:R-:W-:Y:S03]  /*7fe0*/  FMNMX.FTZ R0, R16, R0, !PT ;  /* 0x0000000010007209 */ /* 0x000fe60007810000 */
[----:B------:R-:W1:Y:S08]  /*7ff0*/  SHFL.BFLY PT, R3, R140, 0x1, 0x1f ;  /* 0x0c201f008c037f89 */ /* 0x000e7000000e0000 */
[----:B------:R-:W2:Y:S01]  /*8000*/  SHFL.BFLY PT, R2, R0, 0x2, 0x1f ;  /* 0x0c401f0000027f89 */ /* 0x000ea200000e0000 */
[----:B-1----:R-:W-:Y:S04]  /*8010*/  FMNMX.FTZ R140, R140, R3, !PT ;  /* 0x000000038c8c7209 */ /* 0x002fe80007810000 */
[C---:B------:R-:W-:Y:S01]  /*8020*/  FSETP.NEU.FTZ.AND P1, PT, R140.reuse, -INF , PT ;  /* 0xff8000008c00780b */ /* 0x040fe20003f3d000 */
[----:B------:R-:W-:Y:S01]  /*8030*/  FMUL.FTZ R164, R140, c[0x0][0x2d0] ;  /* 0x0000b4008ca47a20 */ /* 0x000fe20000410000 */
[----:B--2---:R-:W-:Y:S04]  /*8040*/  FMNMX.FTZ R0, R0, R2, !PT ;  /* 0x0000000200007209 */ /* 0x004fe80007810000 */
[----:B------:R-:W-:Y:S01]  /*8050*/  FSEL R164, R164, RZ, P1 ;  /* 0x000000ffa4a47208 */ /* 0x000fe20000800000 */
[----:B------:R-:W1:Y:S04]  /*8060*/  SHFL.BFLY PT, R3, R0, 0x1, 0x1f ;  /* 0x0c201f0000037f89 */ /* 0x000e6800000e0000 */
[--C-:B------:R-:W-:Y:S04]  /*8070*/  FFMA.FTZ R2, R173, c[0x0][0x2d0], -R164.reuse ;  /* 0x0000b400ad027a23 */ /* 0x100fe800000108a4 */
[----:B------:R2:W-:Y:S01]  /*8080*/  MUFU.EX2 R247, R2 ;  /* 0x0000000200f77308 */ /* 0x0005e20000000800 */
[----:B-1----:R-:W-:Y:S01]  /*8090*/  FMNMX.FTZ R3, R0, R3, !PT ;  /* 0x0000000300037209 */ /* 0x002fe20007810000 */
[--C-:B------:R-:W-:Y:S03]  /*80a0*/  FFMA.FTZ R0, R165, c[0x0][0x2d0], -R164.reuse ;  /* 0x0000b400a5007a23 */ /* 0x100fe600000108a4 */
[C---:B------:R-:W-:Y:S05]  /*80b0*/  FSETP.NEU.FTZ.AND P0, PT, R3.reuse, -INF , PT ;  /* 0xff8000000300780b */ /* 0x040fea0003f1d000 */
[----:B------:R1:W-:Y:S01]  /*80c0*/  MUFU.EX2 R8, R0 ;  /* 0x0000000000087308 */ /* 0x0003e20000000800 */
[----:B------:R-:W-:Y:S02]  /*80d0*/  FMUL.FTZ R165, R3, c[0x0][0x2d0] ;  /* 0x0000b40003a57a20 */ /* 0x000fe40000410000 */
[--C-:B--2---:R-:W-:Y:S01]  /*80e0*/  FFMA.FTZ R2, R172, c[0x0][0x2d0], -R164.reuse ;  /* 0x0000b400ac027a23 */ /* 0x104fe200000108a4 */
[----:B------:R-:W-:Y:S02]  /*80f0*/  MOV R172, R12 ;  /* 0x0000000c00ac7202 */ /* 0x000fe40000000f00 */
[----:B------:R-:W-:Y:S01]  /*8100*/  FSEL R165, R165, RZ, P0 ;  /* 0x000000ffa5a57208 */ /* 0x000fe20000000000 */
[----:B------:R-:W2:Y:S03]  /*8110*/  LDSM.16.MT88.4 R12, [R143+UR4+0x100] ;  /* 0x000100048f0c783b */ /* 0x000ea60008004200 */
[----:B------:R-:W-:Y:S01]  /*8120*/  MUFU.EX2 R2, R2 ;  /* 0x0000000200027308 */ /* 0x000fe20000000800 */
[--C-:B------:R-:W-:Y:S02]  /*8130*/  FFMA.FTZ R4, R11, c[0x0][0x2d0], -R165.reuse ;  /* 0x0000b4000b047a23 */ /* 0x100fe400000108a5 */
[----:B-1----:R-:W-:Y:S07]  /*8140*/  FFMA.FTZ R0, R9, c[0x0][0x2d0], -R164 ;  /* 0x0000b40009007a23 */ /* 0x002fee00000108a4 */
[----:B------:R1:W3:Y:S02]  /*8150*/  MUFU.EX2 R18, R0 ;  /* 0x0000000000127308 */ /* 0x0002e40000000800 */
[--C-:B-1----:R-:W-:Y:S01]  /*8160*/  FFMA.FTZ R0, R175, c[0x0][0x2d0], -R165.reuse ;  /* 0x0000b400af007a23 */ /* 0x102fe200000108a5 */
[----:B---3--:R-:W-:Y:S07]  /*8170*/  F2FP.BF16.PACK_AB R162, R18, R8 ;  /* 0x0000000812a2723e */ /* 0x008fee00000010ff */
[----:B------:R-:W-:Y:S10]  /*8180*/  MUFU.EX2 R175, R4 ;  /* 0x0000000400af7308 */ /* 0x000ff40000000800 */
[----:B------:R1:W-:Y:S02]  /*8190*/  MUFU.EX2 R173, R0 ;  /* 0x0000000000ad7308 */ /* 0x0003e40000000800 */
[----:B-1----:R-:W-:Y:S02]  /*81a0*/  FFMA.FTZ R0, R174, c[0x0][0x2d0], -R165 ;  /* 0x0000b400ae007a23 */ /* 0x002fe400000108a5 */
[----:B------:R-:W-:Y:S01]  /*81b0*/  IMAD.MOV.U32 R174, RZ, RZ, R2 ;  /* 0x000000ffffae7224 */ /* 0x000fe200078e0002 */
[----:B------:R-:W-:Y:S05]  /*81c0*/  FSEL R2, R140, RZ, P1 ;  /* 0x000000ff8c027208 */ /* 0x000fea0000800000 */
[----:B------:R1:W3:Y:S01]  /*81d0*/  MUFU.EX2 R9, R0 ;  /* 0x0000000000097308 */ /* 0x0002e20000000800 */
[----:B------:R-:W-:Y:S01]  /*81e0*/  F2FP.BF16.PACK_AB R160, R174, R247 ;  /* 0x000000f7aea0723e */ /* 0x000fe200000010ff */
[----:B------:R-:W-:Y:S01]  /*81f0*/  FADD.FTZ R2, -R2, R141 ;  /* 0x0000008d02027221 */ /* 0x000fe20000010100 */
[----:B------:R-:W-:Y:S03]  /*8200*/  IADD3 R141, R236, UR4, RZ ;  /* 0x00000004ec8d7c10 */ /* 0x000fe6000fffe0ff */
[----:B------:R-:W-:Y:S02]  /*8210*/  FMUL.FTZ R2, R2, c[0x0][0x2d0] ;  /* 0x0000b40002027a20 */ /* 0x000fe40000410000 */
[----:B------:R-:W-:Y:S04]  /*8220*/  IMAD.IADD R141, R240, 0x1, R141 ;  /* 0x00000001f08d7824 */ /* 0x000fe800078e028d */
[----:B------:R-:W4:Y:S01]  /*8230*/  MUFU.EX2 R2, R2 ;  /* 0x0000000200027308 */ /* 0x000f220000000800 */
[----:B------:R-:W-:Y:S01]  /*8240*/  LDSM.16.MT88.4 R36, [R141+0x100] ;  /* 0x000100008d24783b */ /* 0x000fe20000004200 */
[----:B-1----:R-:W-:Y:S01]  /*8250*/  FFMA.FTZ R0, R10, c[0x0][0x2d0], -R165 ;  /* 0x0000b4000a007a23 */ /* 0x002fe200000108a5 */
[----:B---3--:R-:W-:Y:S07]  /*8260*/  F2FP.BF16.PACK_AB R161, R9, R173 ;  /* 0x000000ad09a1723e */ /* 0x008fee00000010ff */
[----:B------:R-:W1:Y:S01]  /*8270*/  MUFU.EX2 R6, R0 ;  /* 0x0000000000067308 */ /* 0x000e620000000800 */
[C---:B----4-:R-:W-:Y:S01]  /*8280*/  FMUL.FTZ R4, R2.reuse, R144 ;  /* 0x0000009002047220 */ /* 0x050fe20000410000 */
[----:B------:R-:W-:Y:S01]  /*8290*/  MOV R144, R19 ;  /* 0x0000001300907202 */ /* 0x000fe20000000f00 */
[C---:B------:R-:W-:Y:S02]  /*82a0*/  FMUL.FTZ R5, R2.reuse, R145 ;  /* 0x0000009102057220 */ /* 0x040fe40000410000 */
[C---:B------:R-:W-:Y:S02]  /*82b0*/  FMUL.FTZ R24, R2.reuse, R112 ;  /* 0x0000007002187220 */ /* 0x040fe40000410000 */
[C---:B------:R-:W-:Y:S02]  /*82c0*/  FMUL.FTZ R25, R2.reuse, R113 ;  /* 0x0000007102197220 */ /* 0x040fe40000410000 */
[C---:B------:R-:W-:Y:S02]  /*82d0*/  FMUL.FTZ R32, R2.reuse, R120 ;  /* 0x0000007802207220 */ /* 0x040fe40000410000 */
[C---:B------:R-:W-:Y:S02]  /*82e0*/  FMUL.FTZ R33, R2.reuse, R121 ;  /* 0x0000007902217220 */ /* 0x040fe40000410000 */
[C---:B------:R-:W-:Y:S01]  /*82f0*/  FMUL.FTZ R40, R2.reuse, R128 ;  /* 0x0000008002287220 */ /* 0x040fe20000410000 */
[----:B------:R-:W-:Y:S01]  /*8300*/  MOV R128, R174 ;  /* 0x000000ae00807202 */ /* 0x000fe20000000f00 */
[----:B-1----:R-:W-:Y:S01]  /*8310*/  IMAD.MOV.U32 R145, RZ, RZ, R6 ;  /* 0x000000ffff917224 */ /* 0x002fe200078e0006 */
[----:B------:R-:W-:Y:S01]  /*8320*/  FSEL R0, R3, RZ, P0 ;  /* 0x000000ff03007208 */ /* 0x000fe20000000000 */
[C---:B------:R-:W-:Y:S01]  /*8330*/  FMUL.FTZ R41, R2.reuse, R129 ;  /* 0x0000008102297220 */ /* 0x040fe20000410000 */
[----:B------:R-:W-:Y:S01]  /*8340*/  F2FP.BF16.PACK_AB R163, R175, R6 ;  /* 0x00000006afa3723e */ /* 0x000fe200000010ff */
[----:B------:R-:W-:Y:S01]  /*8350*/  FMUL.FTZ R48, R2, R136 ;  /* 0x0000008802307220 */ /* 0x000fe20000410000 */
[----:B------:R-:W-:Y:S01]  /*8360*/  PLOP3.LUT P0, PT, PT, PT, UP0, 0x80, 0x0 ;  /* 0x000000000000781c */ /* 0x000fe20003f0f008 */
[----:B------:R-:W-:Y:S01]  /*8370*/  FADD.FTZ R0, -R0, R142 ;  /* 0x0000008e00007221 */ /* 0x000fe20000010100 */
[----:B------:R-:W-:Y:S01]  /*8380*/  IADD3 R142, R143, UR4, RZ ;  /* 0x000000048f8e7c10 */ /* 0x000fe2000fffe0ff */
[----:B------:R-:W-:Y:S02]  /*8390*/  FMUL.FTZ R49, R2, R137 ;  /* 0x0000008902317220 */ /* 0x000fe40000410000 */
[----:B------:R-:W-:Y:S02]  /*83a0*/  FMUL.FTZ R0, R0, c[0x0][0x2d0] ;  /* 0x0000b40000007a20 */ /* 0x000fe40000410000 */
[----:B------:R-:W-:Y:S02]  /*83b0*/  IMAD.IADD R142, R240, 0x1, R142 ;  /* 0x00000001f08e7824 */ /* 0x000fe400078e028e */
[C---:B------:R-:W-:Y:S02]  /*83c0*/  FMUL.FTZ R52, R2.reuse, R52 ;  /* 0x0000003402347220 */ /* 0x040fe40000410000 */
[----:B------:R-:W1:Y:S01]  /*83d0*/  MUFU.EX2 R0, R0 ;  /* 0x0000000000007308 */ /* 0x000e620000000800 */
[----:B------:R-:W3:Y:S01]  /*83e0*/  LDSM.16.MT88.4 R20, [R142+0x100] ;  /* 0x000100008e14783b */ /* 0x000ee20000004200 */
        /* <DEDUP_REMOVED lines=15> */
[----:B------:R-:W-:Y:S01]  /*84e0*/  FMUL.FTZ R27, R0, R115 ;  /* 0x00000073001b7220 */ /* 0x000fe20000410000 */
[C---:B--2---:R-:W-:Y:S01]  /*84f0*/  HMMA.16816.F32.BF16 R4, R160.reuse, R12, R4 ;  /* 0x0000000ca004723c */ /* 0x044fe20000041804 */
[----:B------:R-:W-:Y:S04]  /*8500*/  LDSM.16.MT88.4 R112, [R142+0x900] ;  /* 0x000900008e70783b */ /* 0x000fe80000004200 */
[----:B------:R-:W-:Y:S02]  /*8510*/  IMAD.MOV.U32 R147, RZ, RZ, R8 ;  /* 0x000000ffff937224 */ /* 0x000fe400078e0008 */
[C---:B------:R-:W-:Y:S01]  /*8520*/  FMUL.FTZ R8, R2.reuse, R148 ;  /* 0x0000009402087220 */ /* 0x040fe20000410000 */
[----:B------:R-:W-:Y:S01]  /*8530*/  MOV R148, R9 ;  /* 0x0000000900947202 */ /* 0x000fe20000000f00 */
[----:B------:R-:W-:Y:S03]  /*8540*/  FMUL.FTZ R9, R2, R149 ;  /* 0x0000009502097220 */ /* 0x000fe60000410000 */
[C---:B------:R-:W-:Y:S02]  /*8550*/  FMUL.FTZ R10, R0.reuse, R150 ;  /* 0x00000096000a7220 */ /* 0x040fe40000410000 */
[----:B------:R-:W-:Y:S01]  /*8560*/  FMUL.FTZ R11, R0, R151 ;  /* 0x00000097000b7220 */ /* 0x000fe20000410000 */
[----:B------:R-:W-:Y:S01]  /*8570*/  MOV R151, R16 ;  /* 0x0000001000977202 */ /* 0x000fe20000000f00 */
[C---:B------:R-:W-:Y:S02]  /*8580*/  FMUL.FTZ R12, R2.reuse, R100 ;  /* 0x00000064020c7220 */ /* 0x040fe40000410000 */
[C---:B------:R-:W-:Y:S02]  /*8590*/  FMUL.FTZ R13, R2.reuse, R101 ;  /* 0x00000065020d7220 */ /* 0x040fe40000410000 */
[----:B------:R-:W-:Y:S01]  /*85a0*/  FMUL.FTZ R16, R2, R104 ;  /* 0x0000006802107220 */ /* 0x000fe20000410000 */
[C---:B------:R-:W-:Y:S03]  /*85b0*/  HMMA.16816.F32.BF16 R8, R160.reuse, R14, R8 ;  /* 0x0000000ea008723c */ /* 0x040fe60000041808 */
[----:B------:R-:W-:Y:S02]  /*85c0*/  IMAD.MOV.U32 R149, RZ, RZ, R18 ;  /* 0x000000ffff957224 */ /* 0x000fe400078e0012 */
[C---:B------:R-:W-:Y:S02]  /*85d0*/  FMUL.FTZ R18, R0.reuse, R106 ;  /* 0x0000006a00127220 */ /* 0x040fe40000410000 */
[C---:B------:R-:W-:Y:S02]  /*85e0*/  FMUL.FTZ R14, R0.reuse, R102 ;  /* 0x00000066000e7220 */ /* 0x040fe40000410000 */
[C---:B------:R-:W-:Y:S02]  /*85f0*/  FMUL.FTZ R15, R0.reuse, R103 ;  /* 0x00000067000f7220 */ /* 0x040fe40000410000 */
[----:B------:R-:W1:Y:S01]  /*8600*/  LDSM.16.MT88.4 R100, [R142+0x3100] ;  /* 0x003100008e64783b */ /* 0x000e620000004200 */
[C---:B------:R-:W-:Y:S02]  /*8610*/  FMUL.FTZ R34, R0.reuse, R122 ;  /* 0x0000007a00227220 */ /* 0x040fe40000410000 */
[----:B------:R-:W-:Y:S02]  /*8620*/  FMUL.FTZ R35, R0, R123 ;  /* 0x0000007b00237220 */ /* 0x000fe40000410000 */
[C---:B---3--:R-:W-:Y:S03]  /*8630*/  HMMA.16816.F32.BF16 R12, R160.reuse, R20, R12 ;  /* 0x00000014a00c723c */ /* 0x048fe6000004180c */
[----:B------:R-:W-:Y:S01]  /*8640*/  IMAD.MOV.U32 R150, RZ, RZ, R17 ;  /* 0x000000ffff967224 */ /* 0x000fe200078e0011 */
[----:B------:R-:W-:Y:S01]  /*8650*/  LDSM.16.MT88.4 R120, [R143+UR4+0x3900] ;  /* 0x003900048f78783b */ /* 0x000fe20008004200 */
[C---:B------:R-:W-:Y:S02]  /*8660*/  FMUL.FTZ R17, R2.reuse, R105 ;  /* 0x0000006902117220 */ /* 0x040fe40000410000 */
[C---:B------:R-:W-:Y:S02]  /*8670*/  FMUL.FTZ R20, R2.reuse, R108 ;  /* 0x0000006c02147220 */ /* 0x040fe40000410000 */
[----:B------:R-:W-:Y:S03]  /*8680*/  FMUL.FTZ R21, R2, R109 ;  /* 0x0000006d02157220 */ /* 0x000fe60000410000 */
[C---:B------:R-:W-:Y:S01]  /*8690*/  HMMA.16816.F32.BF16 R16, R160.reuse, R22, R16 ;  /* 0x00000016a010723c */ /* 0x040fe20000041810 */
[----:B------:R-:W2:Y:S02]  /*86a0*/  LDSM.16.MT88.4 R104, [R236+UR4+0x3100] ;  /* 0x00310004ec68783b */ /* 0x000ea40008004200 */
[C---:B------:R-:W-:Y:S02]  /*86b0*/  FMUL.FTZ R42, R0.reuse, R130 ;  /* 0x00000082002a7220 */ /* 0x040fe40000410000 */
[C---:B------:R-:W-:Y:S01]  /*86c0*/  FMUL.FTZ R43, R0.reuse, R131 ;  /* 0x00000083002b7220 */ /* 0x040fe20000410000 */
[----:B------:R-:W-:Y:S01]  /*86d0*/  MOV R131, R145 ;  /* 0x0000009100837202 */ /* 0x000fe20000000f00 */
[C---:B------:R-:W-:Y:S02]  /*86e0*/  FMUL.FTZ R22, R0.reuse, R110 ;  /* 0x0000006e00167220 */ /* 0x040fe40000410000 */
[C---:B------:R-:W-:Y:S02]  /*86f0*/  FMUL.FTZ R23, R0.reuse, R111 ;  /* 0x0000006f00177220 */ /* 0x040fe40000410000 */
[----:B------:R-:W3:Y:S01]  /*8700*/  LDSM.16.MT88.4 R108, [R141+0x3100] ;  /* 0x003100008d6c783b */ /* 0x000ee20000004200 */
[----:B------:R-:W-:Y:S01]  /*8710*/  IMAD.MOV.U32 R130, RZ, RZ, R149 ;  /* 0x000000ffff827224 */ /* 0x000fe200078e0095 */
[----:B------:R-:W-:Y:S01]  /*8720*/  MOV R149, R244 ;  /* 0x000000f400957202 */ /* 0x000fe20000000f00 */
[C---:B------:R-:W-:Y:S02]  /*8730*/  FMUL.FTZ R50, R0.reuse, R138 ;  /* 0x0000008a00327220 */ /* 0x040fe40000410000 */
[C---:B------:R-:W-:Y:S03]  /*8740*/  HMMA.16816.F32.BF16 R20, R160.reuse, R28, R20 ;  /* 0x0000001ca014723c */ /* 0x040fe60000041814 */
        /* <DEDUP_REMOVED lines=8> */
[----:B------:R-:W-:Y:S01]  /*87d0*/  LDSM.16.MT88.4 R116, [R141+0x900] ;  /* 0x000900008d74783b */ /* 0x000fe20000004200 */
[C---:B------:R-:W-:Y:S02]  /*87e0*/  FMUL.FTZ R58, R0.reuse, R58 ;  /* 0x0000003a003a7220 */ /* 0x040fe40000410000 */
        /* <DEDUP_REMOVED lines=21> */
[----:B------:R-:W-:Y:S01]  /*8940*/  FMUL.FTZ R47, R0, R135 ;  /* 0x00000087002f7220 */ /* 0x000fe20000410000 */
[----:B------:R-:W-:Y:S01]  /*8950*/  MOV R135, R148 ;  /* 0x0000009400877202 */ /* 0x000fe20000000f00 */
[----:B------:R-:W-:Y:S02]  /*8960*/  IMAD.MOV.U32 R132, RZ, RZ, R147 ;  /* 0x000000ffff847224 */ /* 0x000fe400078e0093 */
[----:B------:R-:W-:Y:S02]  /*8970*/  IMAD.MOV.U32 R148, RZ, RZ, R243 ;  /* 0x000000ffff947224 */ /* 0x000fe400078e00f3 */
        /* <DEDUP_REMOVED lines=9> */
[C---:B--2---:R-:W-:Y:S04]  /*8a10*/  HMMA.16816.F32.BF16 R52, R160.reuse, R104, R52 ;  /* 0x00000068a034723c */ /* 0x044fe80000041834 */
[C---:B------:R-:W-:Y:S02]  /*8a20*/  FMUL.FTZ R82, R0.reuse, R82 ;  /* 0x0000005200527220 */ /* 0x040fe40000410000 */
[----:B------:R-:W-:Y:S02]  /*8a30*/  FMUL.FTZ R83, R0, R83 ;  /* 0x0000005300537220 */ /* 0x000fe40000410000 */
[C---:B------:R-:W-:Y:S04]  /*8a40*/  HMMA.16816.F32.BF16 R56, R160.reuse, R106, R56 ;  /* 0x0000006aa038723c */ /* 0x040fe80000041838 */
[--C-:B------:R-:W-:Y:S02]  /*8a50*/  FFMA.FTZ R104, R166, c[0x0][0x2d0], -R164.reuse ;  /* 0x0000b400a6687a23 */ /* 0x100fe400000108a4 */
[C---:B------:R-:W-:Y:S02]  /*8a60*/  FMUL.FTZ R84, R2.reuse, R84 ;  /* 0x0000005402547220 */ /* 0x040fe40000410000 */
[C---:B---3--:R-:W-:Y:S01]  /*8a70*/  HMMA.16816.F32.BF16 R60, R160.reuse, R108, R60 ;  /* 0x0000006ca03c723c */ /* 0x048fe2000004183c */
[----:B------:R2:W-:Y:S03]  /*8a80*/  MUFU.EX2 R146, R104 ;  /* 0x0000006800927308 */ /* 0x0005e60000000800 */
[----:B------:R-:W-:Y:S02]  /*8a90*/  FMUL.FTZ R85, R2, R85 ;  /* 0x0000005502557220 */ /* 0x000fe40000410000 */
[C---:B------:R-:W-:Y:S02]  /*8aa0*/  FMUL.FTZ R86, R0.reuse, R86 ;  /* 0x0000005600567220 */ /* 0x040fe40000410000 */
[C---:B------:R-:W-:Y:S04]  /*8ab0*/  HMMA.16816.F32.BF16 R64, R160.reuse, R110, R64 ;  /* 0x0000006ea040723c */ /* 0x040fe80000041840 */
[----:B------:R-:W-:Y:S01]  /*8ac0*/  FFMA.FTZ R108, R167, c[0x0][0x2d0], -R164 ;  /* 0x0000b400a76c7a23 */ /* 0x000fe200000108a4 */
[----:B------:R-:W-:Y:S01]  /*8ad0*/  MOV R167, R150 ;  /* 0x0000009600a77202 */ /* 0x000fe20000000f00 */
[----:B------:R-:W-:Y:S02]  /*8ae0*/  IMAD.MOV.U32 R150, RZ, RZ, R245 ;  /* 0x000000ffff967224 */ /* 0x000fe400078e00f5 */
[----:B------:R3:W-:Y:S01]  /*8af0*/  MUFU.EX2 R133, R108 ;  /* 0x0000006c00857308 */ /* 0x0007e20000000800 */
[C---:B-1----:R-:W-:Y:S03]  /*8b00*/  HMMA.16816.F32.BF16 R68, R160.reuse, R100, R68 ;  /* 0x00000064a044723c */ /* 0x042fe60000041844 */
[----:B------:R-:W-:Y:S02]  /*8b10*/  FMUL.FTZ R87, R0, R87 ;  /* 0x0000005700577220 */ /* 0x000fe40000410000 */
[C---:B------:R-:W-:Y:S02]  /*8b20*/  FMUL.FTZ R88, R2.reuse, R88 ;  /* 0x0000005802587220 */ /* 0x040fe40000410000 */
[----:B------:R-:W-:Y:S01]  /*8b30*/  FFMA.FTZ R100, R177, c[0x0][0x2d0], -R165 ;  /* 0x0000b400b1647a23 */ /* 0x000fe200000108a5 */
[C---:B------:R-:W-:Y:S01]  /*8b40*/  HMMA.16816.F32.BF16 R72, R160.reuse, R102, R72 ;  /* 0x00000066a048723c */ /* 0x040fe20000041848 */
[----:B--2---:R-:W1:Y:S02]  /*8b50*/  LDSM.16.MT88.4 R104, [R142+0x6100] ;  /* 0x006100008e68783b */ /* 0x004e640000004200 */
[----:B------:R2:W-:Y:S01]  /*8b60*/  MUFU.EX2 R136, R100 ;  /* 0x0000006400887308 */ /* 0x0005e20000000800 */
[----:B------:R-:W-:Y:S02]  /*8b70*/  FMUL.FTZ R89, R2, R89 ;  /* 0x0000005902597220 */ /* 0x000fe40000410000 */
[C---:B------:R-:W-:Y:S02]  /*8b80*/  FMUL.FTZ R90, R0.reuse, R90 ;  /* 0x0000005a005a7220 */ /* 0x040fe40000410000 */
[----:B------:R-:W-:Y:S04]  /*8b90*/  FMUL.FTZ R91, R0, R91 ;  /* 0x0000005b005b7220 */ /* 0x000fe80000410000 */
[----:B------:R-:W-:Y:S01]  /*8ba0*/  IMAD.MOV.U32 R166, RZ, RZ, R144 ;  /* 0x000000ffffa67224 */ /* 0x000fe200078e0090 */
[----:B------:R-:W-:Y:S01]  /*8bb0*/  MOV R144, R247 ;  /* 0x000000f700907202 */ /* 0x000fe20000000f00 */
[----:B------:R-:W-:Y:S01]  /*8bc0*/  IMAD.MOV.U32 R147, RZ, RZ, R175 ;  /* 0x000000ffff937224 */ /* 0x000fe200078e00af */
[----:B------:R-:W-:Y:S01]  /*8bd0*/  MOV R175, R235 ;  /* 0x000000eb00af7202 */ /* 0x000fe20000000f00 */
[----:B---3--:R-:W-:Y:S02]  /*8be0*/  FFMA.FTZ R108, R176, c[0x0][0x2d0], -R165 ;  /* 0x0000b400b06c7a23 */ /* 0x008fe400000108a5 */
[----:B------:R-:W-:Y:S02]  /*8bf0*/  IMAD.MOV.U32 R145, RZ, RZ, R173 ;  /* 0x000000ffff917224 */ /* 0x000fe400078e00ad */
[----:B------:R3:W4:Y:S01]  /*8c00*/  MUFU.EX2 R129, R108 ;  /* 0x0000006c00817308 */ /* 0x0007220000000800 */
[----:B------:R-:W-:Y:S02]  /*8c10*/  IMAD.MOV.U32 R173, RZ, RZ, R238 ;  /* 0x000000ffffad7224 */ /* 0x000fe400078e00ee */
[C---:B------:R-:W-:Y:S02]  /*8c20*/  FMUL.FTZ R92, R2.reuse, R92 ;  /* 0x0000005c025c7220 */ /* 0x040fe40000410000 */
[----:B------:R-:W-:Y:S02]  /*8c30*/  FMUL.FTZ R93, R2, R93 ;  /* 0x0000005d025d7220 */ /* 0x000fe40000410000 */
[--C-:B--2---:R-:W-:Y:S02]  /*8c40*/  FFMA.FTZ R100, R178, c[0x0][0x2d0], -R164.reuse ;  /* 0x0000b400b2647a23 */ /* 0x104fe400000108a4 */
[C---:B------:R-:W-:Y:S02]  /*8c50*/  FMUL.FTZ R94, R0.reuse, R94 ;  /* 0x0000005e005e7220 */ /* 0x040fe40000410000 */
[----:B------:R2:W-:Y:S01]  /*8c60*/  MUFU.EX2 R137, R100 ;  /* 0x0000006400897308 */ /* 0x0005e20000000800 */
[----:B------:R-:W-:Y:S02]  /*8c70*/  FMUL.FTZ R95, R0, R95 ;  /* 0x0000005f005f7220 */ /* 0x000fe40000410000 */
[C---:B------:R-:W-:Y:S02]  /*8c80*/  FMUL.FTZ R96, R2.reuse, R96 ;  /* 0x0000006002607220 */ /* 0x040fe40000410000 */
[----:B------:R-:W-:Y:S02]  /*8c90*/  FMUL.FTZ R97, R2, R97 ;  /* 0x0000006102617220 */ /* 0x000fe40000410000 */
[C---:B------:R-:W-:Y:S02]  /*8ca0*/  FMUL.FTZ R98, R0.reuse, R98 ;  /* 0x0000006200627220 */ /* 0x040fe40000410000 */
[----:B------:R-:W-:Y:S01]  /*8cb0*/  FMUL.FTZ R99, R0, R99 ;  /* 0x0000006300637220 */ /* 0x000fe20000410000 */
[C---:B-1----:R-:W-:Y:S01]  /*8cc0*/  HMMA.16816.F32.BF16 R76, R160.reuse, R104, R76 ;  /* 0x00000068a04c723c */ /* 0x042fe2000004184c */
[----:B---3--:R-:W1:Y:S06]  /*8cd0*/  LDSM.16.MT88.4 R108, [R236+UR4+0x6100] ;  /* 0x00610004ec6c783b */ /* 0x008e6c0008004200 */
[--C-:B------:R-:W-:Y:S01]  /*8ce0*/  FFMA.FTZ R104, R179, c[0x0][0x2d0], -R164.reuse ;  /* 0x0000b400b3687a23 */ /* 0x100fe200000108a4 */
[C---:B------:R-:W-:Y:S03]  /*8cf0*/  HMMA.16816.F32.BF16 R80, R160.reuse, R106, R80 ;  /* 0x0000006aa050723c */ /* 0x040fe60000041850 */
[----:B------:R3:W5:Y:S01]  /*8d00*/  MUFU.EX2 R139, R104 ;  /* 0x00000068008b7308 */ /* 0x0007620000000800 */
[----:B--2---:R-:W2:Y:S01]  /*8d10*/  LDSM.16.MT88.4 R100, [R141+0x6100] ;  /* 0x006100008d64783b */ /* 0x004ea20000004200 */
[--C-:B---3--:R-:W-:Y:S08]  /*8d20*/  FFMA.FTZ R104, R180, c[0x0][0x2d0], -R165.reuse ;  /* 0x0000b400b4687a23 */ /* 0x108ff000000108a5 */
[----:B------:R3:W-:Y:S01]  /*8d30*/  MUFU.EX2 R138, R104 ;  /* 0x00000068008a7308 */ /* 0x0007e20000000800 */
[C---:B-1----:R-:W-:Y:S07]  /*8d40*/  HMMA.16816.F32.BF16 R84, R160.reuse, R108, R84 ;  /* 0x0000006ca054723c */ /* 0x042fee0000041854 */
[----:B------:R-:W-:Y:S01]  /*8d50*/  FFMA.FTZ R108, R181, c[0x0][0x2d0], -R165 ;  /* 0x0000b400b56c7a23 */ /* 0x000fe200000108a5 */
        /* <DEDUP_REMOVED lines=8> */
[----:B------:R-:W-:Y:S01]  /*8de0*/  IMAD.MOV.U32 R163, RZ, RZ, R151 ;  /* 0x000000ffffa37224 */ /* 0x000fe200078e0097 */
[----:B------:R-:W-:Y:S01]  /*8df0*/  MOV R151, R246 ;  /* 0x000000f600977202 */ /* 0x000fe20000000f00 */
[----:B-1----:R-:W1:Y:S02]  /*8e00*/  LDSM.16.MT88.4 R108, [R236+UR4+0x900] ;  /* 0x00090004ec6c783b */ /* 0x002e640008004200 */
[----:B------:R-:W-:Y:S02]  /*8e10*/  F2FP.BF16.PACK_AB R103, R134, R138 ;  /* 0x0000008a8667723e */ /* 0x000fe400000010ff */
[----:B------:R-:W-:Y:S05]  /*8e20*/  MOV R162, R242 ;  /* 0x000000f200a27202 */ /* 0x000fea0000000f00 */
        /* <DEDUP_REMOVED lines=80> */
[----:B------:R-:W-:Y:S01]  /*9330*/  FFMA.FTZ R112, R171, c[0x0][0x2d0], -R164 ;  /* 0x0000b400ab707a23 */ /* 0x000fe200000108a4 */
[C---:B------:R-:W-:Y:S03]  /*9340*/  HMMA.16816.F32.BF16 R64, R100.reuse, R114, R64 ;  /* 0x000000726440723c */ /* 0x040fe60000041840 */
[----:B------:R3:W5:Y:S05]  /*9350*/  MUFU.EX2 R215, R112 ;  /* 0x0000007000d77308 */ /* 0x00076a0000000800 */
[C---:B--2---:R-:W-:Y:S07]  /*9360*/  HMMA.16816.F32.BF16 R68, R100.reuse, R104, R68 ;  /* 0x000000686444723c */ /* 0x044fee0000041844 */
[--C-:B------:R-:W-:Y:S01]  /*9370*/  FFMA.FTZ R104, R227, c[0x0][0x2d0], -R165.reuse ;  /* 0x0000b400e3687a23 */ /* 0x100fe200000108a5 */
[C---:B------:R-:W-:Y:S03]  /*9380*/  HMMA.16816.F32.BF16 R72, R100.reuse, R106, R72 ;  /* 0x0000006a6448723c */ /* 0x040fe60000041848 */
[----:B------:R2:W-:Y:S01]  /*9390*/  MUFU.EX2 R213, R104 ;  /* 0x0000006800d57308 */ /* 0x0005e20000000800 */
[----:B------:R-:W-:Y:S04]  /*93a0*/  MOV R227, R139 ;  /* 0x0000008b00e37202 */ /* 0x000fe80000000f00 */
[C---:B-1----:R-:W-:Y:S04]  /*93b0*/  HMMA.16816.F32.BF16 R76, R100.reuse, R108, R76 ;  /* 0x0000006c644c723c */ /* 0x042fe8000004184c */
[--C-:B---3--:R-:W-:Y:S02]  /*93c0*/  FFMA.FTZ R112, R224, c[0x0][0x2d0], -R165.reuse ;  /* 0x0000b400e0707a23 */ /* 0x108fe400000108a5 */
[----:B------:R-:W-:Y:S02]  /*93d0*/  IMAD.MOV.U32 R224, RZ, RZ, R144 ;  /* 0x000000ffffe07224 */ /* 0x000fe400078e0090 */
[C---:B------:R-:W-:Y:S01]  /*93e0*/  HMMA.16816.F32.BF16 R80, R100.reuse, R110, R80 ;  /* 0x0000006e6450723c */ /* 0x040fe20000041850 */
[----:B------:R1:W3:Y:S01]  /*93f0*/  MUFU.EX2 R214, R112 ;  /* 0x0000007000d67308 */ /* 0x0002e20000000800 */
[----:B------:R-:W-:Y:S06]  /*9400*/  LDSM.16.MT88.4 R108, [R142+0x1900] ;  /* 0x001900008e6c783b */ /* 0x000fec0000004200 */
[C---:B----4-:R-:W-:Y:S04]  /*9410*/  HMMA.16816.F32.BF16 R84, R100.reuse, R116, R84 ;  /* 0x000000746454723c */ /* 0x050fe80000041854 */
[----:B--2---:R-:W-:Y:S02]  /*9420*/  FFMA.FTZ R104, R225, c[0x0][0x2d0], -R164 ;  /* 0x0000b400e1687a23 */ /* 0x004fe400000108a4 */
[----:B------:R-:W-:Y:S02]  /*9430*/  IMAD.MOV.U32 R225, RZ, RZ, R138 ;  /* 0x000000ffffe17224 */ /* 0x000fe400078e008a */
[C---:B------:R-:W-:Y:S01]  /*9440*/  HMMA.16816.F32.BF16 R88, R100.reuse, R118, R88 ;  /* 0x000000766458723c */ /* 0x040fe20000041858 */
[----:B------:R2:W-:Y:S03]  /*9450*/  MUFU.EX2 R183, R104 ;  /* 0x0000006800b77308 */ /* 0x0005e60000000800 */
[----:B------:R-:W-:Y:S02]  /*9460*/  FFMA.FTZ R116, R241, c[0x0][0x2d0], -R165 ;  /* 0x0000b400f1747a23 */ /* 0x000fe400000108a5 */
[----:B------:R-:W-:Y:S01]  /*9470*/  IMAD.MOV.U32 R241, RZ, RZ, R133 ;  /* 0x000000fffff17224 */ /* 0x000fe200078e0085 */
[----:B------:R-:W-:Y:S01]  /*9480*/  MOV R133, R145 ;  /* 0x0000009100857202 */ /* 0x000fe20000000f00 */
[----:B-1----:R-:W1:Y:S03]  /*9490*/  LDSM.16.MT88.4 R112, [R141+0x7100] ;  /* 0x007100008d70783b */ /* 0x002e660000004200 */
[----:B------:R4:W-:Y:S01]  /*94a0*/  MUFU.EX2 R181, R116 ;  /* 0x0000007400b57308 */ /* 0x0009e20000000800 */
[----:B--2---:R-:W-:Y:S01]  /*94b0*/  FFMA.FTZ R104, R226, c[0x0][0x2d0], -R164 ;  /* 0x0000b400e2687a23 */ /* 0x004fe200000108a4 */
[----:B------:R-:W-:Y:S08]  /*94c0*/  MOV R226, R137 ;  /* 0x0000008900e27202 */ /* 0x000ff00000000f00 */
[----:B------:R2:W2:Y:S01]  /*94d0*/  MUFU.EX2 R182, R104 ;  /* 0x0000006800b67308 */ /* 0x0004a20000000800 */
[----:B----4-:R-:W-:Y:S01]  /*94e0*/  LDSM.16.MT88.4 R116, [R236+UR4+0x1900] ;  /* 0x00190004ec74783b */ /* 0x010fe20008004200 */
[C---:B-1----:R-:W-:Y:S03]  /*94f0*/  HMMA.16816.F32.BF16 R92, R100.reuse, R112, R92 ;  /* 0x00000070645c723c */ /* 0x042fe6000004185c */
[--C-:B--2---:R-:W-:Y:S02]  /*9500*/  FFMA.FTZ R104, R234, c[0x0][0x2d0], -R165.reuse ;  /* 0x0000b400ea687a23 */ /* 0x104fe400000108a5 */
[----:B------:R-:W-:Y:S03]  /*9510*/  IMAD.MOV.U32 R234, RZ, RZ, R136 ;  /* 0x000000ffffea7224 */ /* 0x000fe600078e0088 */
[----:B------:R-:W-:Y:S01]  /*9520*/  HMMA.16816.F32.BF16 R96, R100, R114, R96 ;  /* 0x000000726460723c */ /* 0x000fe20000041860 */
[----:B------:R1:W2:Y:S01]  /*9530*/  MUFU.EX2 R180, R104 ;  /* 0x0000006800b47308 */ /* 0x0002a20000000800 */
[----:B------:R-:W-:Y:S05]  /*9540*/  LDSM.16.MT88.4 R112, [R142+0x4900] ;  /* 0x004900008e70783b */ /* 0x000fea0000004200 */
[----:B-----5:R-:W-:Y:S02]  /*9550*/  F2FP.BF16.PACK_AB R100, R215, R212 ;  /* 0x000000d4d764723e */ /* 0x020fe400000010ff */
[----:B---3--:R-:W-:Y:S01]  /*9560*/  F2FP.BF16.PACK_AB R101, R213, R214 ;  /* 0x000000d6d565723e */ /* 0x008fe200000010ff */
[----:B------:R-:W-:Y:S02]  /*9570*/  LDSM.16.MT88.4 R136, [R142+0x5900] ;  /* 0x005900008e88783b */ /* 0x000fe40000004200 */
[----:B------:R-:W-:Y:S06]  /*9580*/  F2FP.BF16.PACK_AB R102, R182, R183 ;  /* 0x000000b7b666723e */ /* 0x000fec00000010ff */
        /* <DEDUP_REMOVED lines=16> */
[----:B---3--:R-:W3:Y:S06]  /*9690*/  LDSM.16.MT88.4 R116, [R143+UR4+0x7900] ;  /* 0x007900048f74783b */ /* 0x008eec0008004200 */
[--C-:B------:R-:W-:Y:S01]  /*96a0*/  FFMA.FTZ R124, R162, c[0x0][0x2d0], -R165.reuse ;  /* 0x0000b400a27c7a23 */ /* 0x100fe200000108a5 */
[C---:B------:R-:W-:Y:S04]  /*96b0*/  HMMA.16816.F32.BF16 R40, R100.reuse, R126, R40 ;  /* 0x0000007e6428723c */ /* 0x040fe80000041828 */
[----:B------:R-:W-:Y:S02]  /*96c0*/  IMAD.MOV.U32 R162, RZ, RZ, R172 ;  /* 0x000000ffffa27224 */ /* 0x000fe400078e00ac */
[----:B------:R4:W-:Y:S02]  /*96d0*/  MUFU.EX2 R172, R124 ;  /* 0x0000007c00ac7308 */ /* 0x0009e40000000800 */
[C---:B------:R-:W-:Y:S07]  /*96e0*/  HMMA.16816.F32.BF16 R44, R100.reuse, R112, R44 ;  /* 0x00000070642c723c */ /* 0x040fee000004182c */
[--C-:B------:R-:W-:Y:S01]  /*96f0*/  FFMA.FTZ R112, R249, c[0x0][0x2d0], -R164.reuse ;  /* 0x0000b400f9707a23 */ /* 0x100fe200000108a4 */
[C---:B------:R-:W-:Y:S03]  /*9700*/  HMMA.16816.F32.BF16 R48, R100.reuse, R114, R48 ;  /* 0x000000726430723c */ /* 0x040fe60000041830 */
[----:B------:R5:W3:Y:S05]  /*9710*/  MUFU.EX2 R179, R112 ;  /* 0x0000007000b37308 */ /* 0x000aea0000000800 */
[C---:B-1----:R-:W-:Y:S01]  /*9720*/  HMMA.16816.F32.BF16 R52, R100.reuse, R104, R52 ;  /* 0x000000686434723c */ /* 0x042fe20000041834 */
[----:B----4-:R-:W-:Y:S06]  /*9730*/  LDSM.16.MT88.4 R124, [R236+UR4+0x5100] ;  /* 0x00510004ec7c783b */ /* 0x010fec0008004200 */
[--C-:B------:R-:W-:Y:S01]  /*9740*/  FFMA.FTZ R104, R250, c[0x0][0x2d0], -R165.reuse ;  /* 0x0000b400fa687a23 */ /* 0x100fe200000108a5 */
[C---:B------:R-:W-:Y:S03]  /*9750*/  HMMA.16816.F32.BF16 R56, R100.reuse, R106, R56 ;  /* 0x0000006a6438723c */ /* 0x040fe60000041838 */
[----:B------:R1:W-:Y:S05]  /*9760*/  MUFU.EX2 R176, R104 ;  /* 0x0000006800b07308 */ /* 0x0003ea0000000800 */
[C---:B--2---:R-:W-:Y:S04]  /*9770*/  HMMA.16816.F32.BF16 R60, R100.reuse, R108, R60 ;  /* 0x0000006c643c723c */ /* 0x044fe8000004183c */
[--C-:B-----5:R-:W-:Y:S03]  /*9780*/  FFMA.FTZ R112, R251, c[0x0][0x2d0], -R165.reuse ;  /* 0x0000b400fb707a23 */ /* 0x120fe600000108a5 */
[--C-:B------:R-:W-:Y:S01]  /*9790*/  FFMA.FTZ R108, R175, c[0x0][0x2d0], -R164.reuse ;  /* 0x0000b400af6c7a23 */ /* 0x100fe200000108a4 */
[C---:B------:R-:W-:Y:S01]  /*97a0*/  HMMA.16816.F32.BF16 R64, R100.reuse, R110, R64 ;  /* 0x0000006e6440723c */ /* 0x040fe20000041840 */
[----:B------:R2:W4:Y:S07]  /*97b0*/  MUFU.EX2 R174, R112 ;  /* 0x0000007000ae7308 */ /* 0x00052e0000000800 */
[C---:B---3--:R-:W-:Y:S03]  /*97c0*/  HMMA.16816.F32.BF16 R68, R100.reuse, R116, R68 ;  /* 0x000000746444723c */ /* 0x048fe60000041844 */
[----:B------:R3:W-:Y:S01]  /*97d0*/  MUFU.EX2 R177, R108 ;  /* 0x0000006c00b17308 */ /* 0x0007e20000000800 */
[----:B-1----:R-:W-:Y:S04]  /*97e0*/  LDSM.16.MT88.4 R104, [R236+UR4+0x7900] ;  /* 0x00790004ec68783b */ /* 0x002fe80008004200 */
[C---:B------:R-:W-:Y:S04]  /*97f0*/  HMMA.16816.F32.BF16 R72, R100.reuse, R118, R72 ;  /* 0x000000766448723c */ /* 0x040fe80000041848 */
[----:B------:R-:W-:Y:S08]  /*9800*/  LDSM.16.MT88.4 R116, [R142+0x2100] ;  /* 0x002100008e74783b */ /* 0x000ff00000004200 */
[----:B--2---:R-:W1:Y:S01]  /*9810*/  LDSM.16.MT88.4 R112, [R142+0x7900] ;  /* 0x007900008e70783b */ /* 0x004e620000004200 */
[--C-:B---3--:R-:W-:Y:S04]  /*9820*/  FFMA.FTZ R108, R173, c[0x0][0x2d0], -R164.reuse ;  /* 0x0000b400ad6c7a23 */ /* 0x108fe800000108a4 */
[----:B------:R2:W3:Y:S02]  /*9830*/  MUFU.EX2 R175, R108 ;  /* 0x0000006c00af7308 */ /* 0x0004e40000000800 */
[--C-:B--2---:R-:W-:Y:S01]  /*9840*/  FFMA.FTZ R108, R252, c[0x0][0x2d0], -R165.reuse ;  /* 0x0000b400fc6c7a23 */ /* 0x104fe200000108a5 */
[----:B------:R-:W-:Y:S07]  /*9850*/  MOV R252, R129 ;  /* 0x0000008100fc7202 */ /* 0x000fee0000000f00 */
[----:B------:R2:W5:Y:S01]  /*9860*/  MUFU.EX2 R173, R108 ;  /* 0x0000006c00ad7308 */ /* 0x0005620000000800 */
[C---:B-1----:R-:W-:Y:S08]  /*9870*/  HMMA.16816.F32.BF16 R76, R100.reuse, R112, R76 ;  /* 0x00000070644c723c */ /* 0x042ff0000004184c */
[C---:B------:R-:W-:Y:S01]  /*9880*/  HMMA.16816.F32.BF16 R80, R100.reuse, R114, R80 ;  /* 0x000000726450723c */ /* 0x040fe20000041850 */
[----:B------:R-:W-:Y:S07]  /*9890*/  LDSM.16.MT88.4 R112, [R141+0x2100] ;  /* 0x002100008d70783b */ /* 0x000fee0000004200 */
[C---:B------:R-:W-:Y:S01]  /*98a0*/  HMMA.16816.F32.BF16 R84, R100.reuse, R104, R84 ;  /* 0x000000686454723c */ /* 0x040fe20000041854 */
[----:B--2---:R-:W1:Y:S07]  /*98b0*/  LDSM.16.MT88.4 R108, [R143+UR4+0x2100] ;  /* 0x002100048f6c783b */ /* 0x004e6e0008004200 */
[C---:B------:R-:W-:Y:S01]  /*98c0*/  HMMA.16816.F32.BF16 R88, R100.reuse, R106, R88 ;  /* 0x0000006a6458723c */ /* 0x040fe20000041858 */
[----:B------:R-:W2:Y:S07]  /*98d0*/  LDSM.16.MT88.4 R104, [R236+UR4+0x2100] ;  /* 0x00210004ec68783b */ /* 0x000eae0008004200 */
[C---:B------:R-:W-:Y:S08]  /*98e0*/  HMMA.16816.F32.BF16 R92, R100.reuse, R120, R92 ;  /* 0x00000078645c723c */ /* 0x040ff0000004185c */
[----:B------:R-:W-:Y:S01]  /*98f0*/  HMMA.16816.F32.BF16 R96, R100, R122, R96 ;  /* 0x0000007a6460723c */ /* 0x000fe20000041860 */
[----:B------:R-:W-:Y:S06]  /*9900*/  LDSM.16.MT88.4 R120, [R142+0x5100] ;  /* 0x005100008e78783b */ /* 0x000fec0000004200 */
[----:B------:R-:W-:Y:S02]  /*9910*/  F2FP.BF16.PACK_AB R100, R179, R178 ;  /* 0x000000b2b364723e */ /* 0x000fe400000010ff */
[----:B----4-:R-:W-:Y:S03]  /*9920*/  F2FP.BF16.PACK_AB R101, R176, R174 ;  /* 0x000000aeb065723e */ /* 0x010fe600000010ff */
[----:B---3--:R-:W-:Y:S02]  /*9930*/  F2FP.BF16.PACK_AB R102, R175, R177 ;  /* 0x000000b1af66723e */ /* 0x008fe400000010ff */
[----:B-----5:R-:W-:Y:S07]  /*9940*/  F2FP.BF16.PACK_AB R103, R172, R173 ;  /* 0x000000adac67723e */ /* 0x020fee00000010ff */
        /* <DEDUP_REMOVED lines=22> */
[----:B------:R-:W-:Y:S03]  /*9ab0*/  IMAD.MOV.U32 R125, RZ, RZ, R146 ;  /* 0x000000ffff7d7224 */ /* 0x000fe600078e0092 */
[----:B------:R-:W-:Y:S01]  /*9ac0*/  IMAD.MOV.U32 R126, RZ, RZ, R130 ;  /* 0x000000ffff7e7224 */ /* 0x000fe200078e0082 */
[C---:B---3--:R-:W-:Y:S01]  /*9ad0*/  HMMA.16816.F32.BF16 R60, R100.reuse, R116, R60 ;  /* 0x00000074643c723c */ /* 0x048fe2000004183c */
[----:B----4-:R-:W-:Y:S03]  /*9ae0*/  LDSM.16.MT88.4 R120, [R141+0x2900] ;  /* 0x002900008d78783b */ /* 0x010fe60000004200 */
[----:B------:R-:W-:Y:S03]  /*9af0*/  IMAD.MOV.U32 R127, RZ, RZ, R128 ;  /* 0x000000ffff7f7224 */ /* 0x000fe600078e0080 */
[--C-:B------:R-:W-:Y:S01]  /*9b00*/  FFMA.FTZ R116, R167, c[0x0][0x2d0], -R164.reuse ;  /* 0x0000b400a7747a23 */ /* 0x100fe200000108a4 */
[C---:B------:R-:W-:Y:S03]  /*9b10*/  HMMA.16816.F32.BF16 R64, R100.reuse, R118, R64 ;  /* 0x000000766440723c */ /* 0x040fe60000041840 */
[----:B------:R3:W4:Y:S05]  /*9b20*/  MUFU.EX2 R170, R116 ;  /* 0x0000007400aa7308 */ /* 0x00072a0000000800 */
[C---:B--2---:R-:W-:Y:S07]  /*9b30*/  HMMA.16816.F32.BF16 R68, R100.reuse, R104, R68 ;  /* 0x000000686444723c */ /* 0x044fee0000041844 */
[--C-:B------:R-:W-:Y:S01]  /*9b40*/  FFMA.FTZ R104, R151, c[0x0][0x2d0], -R165.reuse ;  /* 0x0000b40097687a23 */ /* 0x100fe200000108a5 */
[C---:B------:R-:W-:Y:S03]  /*9b50*/  HMMA.16816.F32.BF16 R72, R100.reuse, R106, R72 ;  /* 0x0000006a6448723c */ /* 0x040fe60000041848 */
[----:B------:R2:W-:Y:S05]  /*9b60*/  MUFU.EX2 R168, R104 ;  /* 0x0000006800a87308 */ /* 0x0005ea0000000800 */
[C---:B-1----:R-:W-:Y:S04]  /*9b70*/  HMMA.16816.F32.BF16 R76, R100.reuse, R108, R76 ;  /* 0x0000006c644c723c */ /* 0x042fe8000004184c */
[--C-:B---3--:R-:W-:Y:S01]  /*9b80*/  FFMA.FTZ R116, R166, c[0x0][0x2d0], -R165.reuse ;  /* 0x0000b400a6747a23 */ /* 0x108fe200000108a5 */
[----:B----4-:R-:W-:Y:S02]  /*9b90*/  F2FP.BF16.PACK_AB R160, R170, R171 ;  /* 0x000000abaaa0723e */ /* 0x010fe400000010ff */
[----:B------:R-:W-:Y:S01]  /*9ba0*/  MOV R108, R135 ;  /* 0x00000087006c7202 */ /* 0x000fe20000000f00 */
[C---:B------:R-:W-:Y:S01]  /*9bb0*/  HMMA.16816.F32.BF16 R80, R100.reuse, R110, R80 ;  /* 0x0000006e6450723c */ /* 0x040fe20000041850 */
[----:B------:R-:W1:Y:S01]  /*9bc0*/  MUFU.EX2 R169, R116 ;  /* 0x0000007400a97308 */ /* 0x000e620000000800 */
[----:B------:R-:W3:Y:S02]  /*9bd0*/  LDL.LU R135, [R1+0x4] ;  /* 0x0000040001877983 */ /* 0x000ee40000300800 */
[----:B------:R-:W-:Y:S02]  /*9be0*/  MOV R109, R131 ;  /* 0x00000083006d7202 */ /* 0x000fe40000000f00 */
[----:B------:R-:W4:Y:S02]  /*9bf0*/  LDL.64 R250, [R1+0x18] ;  /* 0x0000180001fa7983 */ /* 0x000f240000100a00 */
[C---:B------:R-:W-:Y:S04]  /*9c00*/  HMMA.16816.F32.BF16 R84, R100.reuse, R112, R84 ;  /* 0x000000706454723c */ /* 0x040fe80000041854 */
[--C-:B--2---:R-:W-:Y:S01]  /*9c10*/  FFMA.FTZ R104, R150, c[0x0][0x2d0], -R164.reuse ;  /* 0x0000b40096687a23 */ /* 0x104fe200000108a4 */
[----:B------:R-:W2:Y:S01]  /*9c20*/  LDL.64 R248, [R1+0x30] ;  /* 0x0000300001f87983 */ /* 0x000ea20000100a00 */
[----:B------:R-:W-:Y:S02]  /*9c30*/  FFMA.FTZ R164, R149, c[0x0][0x2d0], -R164 ;  /* 0x0000b40095a47a23 */ /* 0x000fe400000108a4 */
[C---:B------:R-:W-:Y:S01]  /*9c40*/  HMMA.16816.F32.BF16 R88, R100.reuse, R114, R88 ;  /* 0x000000726458723c */ /* 0x040fe20000041858 */
[----:B------:R5:W-:Y:S02]  /*9c50*/  MUFU.EX2 R167, R104 ;  /* 0x0000006800a77308 */ /* 0x000be40000000800 */
[----:B------:R-:W-:Y:S01]  /*9c60*/  LDSM.16.MT88.4 R112, [R236+UR4+0x2900] ;  /* 0x00290004ec70783b */ /* 0x000fe20008004200 */
[----:B-1----:R-:W-:Y:S07]  /*9c70*/  F2FP.BF16.PACK_AB R161, R168, R169 ;  /* 0x000000a9a8a1723e */ /* 0x002fee00000010ff */
[----:B------:R-:W1:Y:S01]  /*9c80*/  LDSM.16.MT88.4 R116, [R141+0x8100] ;  /* 0x008100008d74783b */ /* 0x000e620000004200 */
[----:B------:R-:W5:Y:S07]  /*9c90*/  MUFU.EX2 R166, R164 ;  /* 0x000000a400a67308 */ /* 0x000f6e0000000800 */
[----:B------:R-:W-:Y:S01]  /*9ca0*/  LDSM.16.MT88.4 R128, [R143+UR4+0x5900] ;  /* 0x005900048f80783b */ /* 0x000fe20008004200 */
[--C-:B-----5:R-:W-:Y:S07]  /*9cb0*/  FFMA.FTZ R104, R148, c[0x0][0x2d0], -R165.reuse ;  /* 0x0000b40094687a23 */ /* 0x120fee00000108a5 */
[----:B------:R-:W5:Y:S01]  /*9cc0*/  LDSM.16.MT88.4 R148, [R143+UR4+0x2900] ;  /* 0x002900048f94783b */ /* 0x000f620008004200 */
[----:B------:R-:W-:Y:S01]  /*9cd0*/  FFMA.FTZ R165, R163, c[0x0][0x2d0], -R165 ;  /* 0x0000b400a3a57a23 */ /* 0x000fe200000108a5 */
[----:B------:R1:W-:Y:S01]  /*9ce0*/  MUFU.EX2 R164, R104 ;  /* 0x0000006800a47308 */ /* 0x0003e20000000800 */
[----:B------:R-:W-:Y:S09]  /*9cf0*/  F2FP.BF16.PACK_AB R162, R166, R167 ;  /* 0x000000a7a6a2723e */ /* 0x000ff200000010ff */
[----:B------:R-:W5:Y:S01]  /*9d00*/  MUFU.EX2 R165, R165 ;  /* 0x000000a500a57308 */ /* 0x000f620000000800 */
[C---:B-1----:R-:W-:Y:S01]  /*9d10*/  HMMA.16816.F32.BF16 R92, R100.reuse, R116, R92 ;  /* 0x00000074645c723c */ /* 0x042fe2000004185c */
[----:B------:R-:W1:Y:S07]  /*9d20*/  LDSM.16.MT88.4 R104, [R142+0x2900] ;  /* 0x002900008e68783b */ /* 0x000e6e0000004200 */
[----:B------:R-:W-:Y:S04]  /*9d30*/  HMMA.16816.F32.BF16 R96, R100, R118, R96 ;  /* 0x000000766460723c */ /* 0x000fe80000041860 */
[----:B-----5:R-:W-:Y:S07]  /*9d40*/  F2FP.BF16.PACK_AB R163, R165, R164 ;  /* 0x000000a4a5a3723e */ /* 0x020fee00000010ff */
[C---:B------:R-:W-:Y:S01]  /*9d50*/  HMMA.16816.F32.BF16 R144, R160.reuse, R148, R4 ;  /* 0x00000094a090723c */ /* 0x040fe20000041804 */
[----:B------:R-:W5:Y:S07]  /*9d60*/  LDSM.16.MT88.4 R4, [R236+UR4+0x5900] ;  /* 0x00590004ec04783b */ /* 0x000f6e0008004200 */
[C---:B------:R-:W-:Y:S01]  /*9d70*/  HMMA.16816.F32.BF16 R148, R160.reuse, R150, R8 ;  /* 0x00000096a094723c */ /* 0x040fe20000041808 */
[----:B------:R-:W2:Y:S07]  /*9d80*/  LDSM.16.MT88.4 R8, [R141+0x5900] ;  /* 0x005900008d08783b */ /* 0x000eae0000004200 */
[C---:B-1----:R-:W-:Y:S07]  /*9d90*/  HMMA.16816.F32.BF16 R100, R160.reuse, R104, R12 ;  /* 0x00000068a064723c */ /* 0x042fee000004180c */
[----:B------:R-:W-:Y:S01]  /*9da0*/  IMAD.MOV.U32 R13, RZ, RZ, R132 ;  /* 0x000000ffff0d7224 */ /* 0x000fe200078e0084 */
[C---:B------:R-:W-:Y:S01]  /*9db0*/  HMMA.16816.F32.BF16 R104, R160.reuse, R106, R16 ;  /* 0x0000006aa068723c */ /* 0x040fe20000041810 */
[----:B------:R-:W2:Y:S03]  /*9dc0*/  LDL.LU R132, [R1+0x8] ;  /* 0x0000080001847983 */ /* 0x000ea60000300800 */
[----:B------:R-:W-:Y:S01]  /*9dd0*/  MOV R12, R108 ;  /* 0x0000006c000c7202 */ /* 0x000fe20000000f00 */
[----:B------:R-:W-:Y:S01]  /*9de0*/  IMAD.MOV.U32 R15, RZ, RZ, R126 ;  /* 0x000000ffff0f7224 */ /* 0x000fe200078e007e */
[----:B------:R-:W-:Y:S01]  /*9df0*/  MOV R14, R109 ;  /* 0x0000006d000e7202 */ /* 0x000fe20000000f00 */
[----:B------:R-:W-:Y:S01]  /*9e00*/  IMAD.MOV.U32 R18, RZ, RZ, R124 ;  /* 0x000000ffff127224 */ /* 0x000fe200078e007c */
[C---:B------:R-:W-:Y:S01]  /*9e10*/  HMMA.16816.F32.BF16 R108, R160.reuse, R112, R20 ;  /* 0x00000070a06c723c */ /* 0x040fe20000041814 */
[----:B------:R-:W4:Y:S03]  /*9e20*/  LDL R21, [R1+0x3c] ;  /* 0x00003c0001157983 */ /* 0x000f260000100800 */
[----:B------:R-:W-:Y:S02]  /*9e30*/  MOV R17, R127 ;  /* 0x0000007f00117202 */ /* 0x000fe40000000f00 */
[----:B------:R-:W-:Y:S02]  /*9e40*/  MOV R19, R125 ;  /* 0x0000007d00137202 */ /* 0x000fe40000000f00 */
[C---:B------:R-:W-:Y:S08]  /*9e50*/  HMMA.16816.F32.BF16 R112, R160.reuse, R114, R24 ;  /* 0x00000072a070723c */ /* 0x040ff00000041818 */
[C---:B------:R-:W-:Y:S08]  /*9e60*/  HMMA.16816.F32.BF16 R116, R160.reuse, R120, R28 ;  /* 0x00000078a074723c */ /* 0x040ff0000004181c */
[C---:B------:R-:W-:Y:S08]  /*9e70*/  HMMA.16816.F32.BF16 R120, R160.reuse, R122, R32 ;  /* 0x0000007aa078723c */ /* 0x040ff00000041820 */
[C---:B------:R-:W-:Y:S08]  /*9e80*/  HMMA.16816.F32.BF16 R124, R160.reuse, R128, R36 ;  /* 0x00000080a07c723c */ /* 0x040ff00000041824 */
[C---:B------:R-:W-:Y:S04]  /*9e90*/  HMMA.16816.F32.BF16 R128, R160.reuse, R130, R40 ;  /* 0x00000082a080723c */ /* 0x040fe80000041828 */
[----:B---3--:R-:W-:Y:S02]  /*9ea0*/  FFMA.FTZ R2, R2, R135, R224 ;  /* 0x0000008702027223 */ /* 0x008fe400000100e0 */
[----:B------:R-:W-:Y:S02]  /*9eb0*/  IMAD.MOV.U32 R224, RZ, RZ, R134 ;  /* 0x000000ffffe07224 */ /* 0x000fe400078e0086 */
[----:B------:R-:W-:Y:S04]  /*9ec0*/  FADD.FTZ R2, R17, R2 ;  /* 0x0000000211027221 */ /* 0x000fe80000010000 */
[----:B------:R-:W-:Y:S02]  /*9ed0*/  FADD.FTZ R2, R13, R2 ;  /* 0x000000020d027221 */ /* 0x000fe40000010000 */
[----:B--2---:R-:W-:Y:S02]  /*9ee0*/  FFMA.FTZ R0, R0, R132, R133 ;  /* 0x0000008400007223 */ /* 0x004fe40000010085 */
[C---:B------:R-:W-:Y:S03]  /*9ef0*/  HMMA.16816.F32.BF16 R132, R160.reuse, R136, R44 ;  /* 0x00000088a084723c */ /* 0x040fe6000004182c */
[----:B------:R-:W-:Y:S04]  /*9f00*/  FADD.FTZ R0, R12, R0 ;  /* 0x000000000c007221 */ /* 0x000fe80000010000 */
[----:B------:R-:W-:Y:S01]  /*9f10*/  FADD.FTZ R16, R14, R0 ;  /* 0x000000000e107221 */ /* 0x000fe20000010000 */
[C---:B------:R-:W-:Y:S04]  /*9f20*/  HMMA.16816.F32.BF16 R136, R160.reuse, R138, R48 ;  /* 0x0000008aa088723c */ /* 0x040fe80000041830 */
[----:B------:R-:W-:Y:S02]  /*9f30*/  FADD.FTZ R0, R15, R2 ;  /* 0x000000020f007221 */ /* 0x000fe40000010000 */
[----:B------:R-:W1:Y:S01]  /*9f40*/  LDSM.16.MT88.4 R12, [R143+UR4+0x8900] ;  /* 0x008900048f0c783b */ /* 0x000e620008004200 */
[----:B------:R-:W-:Y:S01]  /*9f50*/  FADD.FTZ R2, R18, R16 ;  /* 0x0000001012027221 */ /* 0x000fe20000010000 */
[C---:B-----5:R-:W-:Y:S04]  /*9f60*/  HMMA.16816.F32.BF16 R52, R160.reuse, R4, R52 ;  /* 0x00000004a034723c */ /* 0x060fe80000041834 */
[----:B------:R-:W-:Y:S01]  /*9f70*/  @P0 MOV R18, R248 ;  /* 0x000000f800120202 */ /* 0x000fe20000000f00 */
[----:B------:R-:W-:Y:S02]  /*9f80*/  FADD.FTZ R0, R19, R0 ;  /* 0x0000000013007221 */ /* 0x000fe40000010000 */
[----:B------:R-:W-:Y:S01]  /*9f90*/  MOV R4, UR20 ;  /* 0x0000001400047c02 */ /* 0x000fe20008000f00 */
[----:B------:R-:W-:Y:S01]  /*9fa0*/  IMAD.U32 R5, RZ, RZ, UR21 ;  /* 0x00000015ff057e24 */ /* 0x000fe2000f8e00ff */
[C---:B------:R-:W-:Y:S03]  /*9fb0*/  HMMA.16816.F32.BF16 R56, R160.reuse, R6, R56 ;  /* 0x00000006a038723c */ /* 0x040fe60000041838 */
[----:B----4-:R-:W-:Y:S02]  /*9fc0*/  @P0 IMAD.MOV.U32 R19, RZ, RZ, R251 ;  /* 0x000000ffff130224 */ /* 0x010fe400078e00fb */
[----:B------:R-:W-:Y:S02]  /*9fd0*/  FADD.FTZ R2, R252, R2 ;  /* 0x00000002fc027221 */ /* 0x000fe40000010000 */
[----:B------:R-:W-:Y:S01]  /*9fe0*/  @P0 IMAD.WIDE.U32 R18, R4, 0x60, R18 ;  /* 0x0000006004120825 */ /* 0x000fe200078e0012 */
[C---:B------:R-:W-:Y:S01]  /*9ff0*/  HMMA.16816.F32.BF16 R60, R160.reuse, R8, R60 ;  /* 0x00000008a03c723c */ /* 0x040fe2000004183c */
[----:B------:R2:W3:Y:S03]  /*a000*/  LDSM.16.MT88.4 R4, [R142+0x8900] ;  /* 0x008900008e04783b */ /* 0x0004e60000004200 */
[----:B------:R-:W-:Y:S02]  /*a010*/  FADD.FTZ R0, R241, R0 ;  /* 0x00000000f1007221 */ /* 0x000fe40000010000 */
[----:B------:R-:W-:Y:S02]  /*a020*/  FADD.FTZ R2, R234, R2 ;  /* 0x00000002ea027221 */ /* 0x000fe40000010000 */
[----:B------:R-:W-:Y:S01]  /*a030*/  FADD.FTZ R0, R226, R0 ;  /* 0x00000000e2007221 */ /* 0x000fe20000010000 */
[C---:B------:R-:W-:Y:S01]  /*a040*/  HMMA.16816.F32.BF16 R64, R160.reuse, R10, R64 ;  /* 0x0000000aa040723c */ /* 0x040fe20000041840 */
[----:B------:R-:W4:Y:S02]  /*a050*/  LDSM.16.MT88.4 R8, [R236+UR4+0x8900] ;  /* 0x00890004ec08783b */ /* 0x000f240008004200 */
[----:B------:R-:W-:Y:S02]  /*a060*/  FADD.FTZ R2, R225, R2 ;  /* 0x00000002e1027221 */ /* 0x000fe40000010000 */
[----:B------:R-:W-:Y:S02]  /*a070*/  FADD.FTZ R0, R227, R0 ;  /* 0x00000000e3007221 */ /* 0x000fe40000010000 */
[----:B------:R-:W-:Y:S02]  /*a080*/  FADD.FTZ R16, R224, R2 ;  /* 0x00000002e0107221 */ /* 0x000fe40000010000 */
[----:B------:R-:W-:Y:S01]  /*a090*/  FADD.FTZ R2, R247, R0 ;  /* 0x00000000f7027221 */ /* 0x000fe20000010000 */
[C---:B-1----:R-:W-:Y:S03]  /*a0a0*/  HMMA.16816.F32.BF16 R68, R160.reuse, R12, R68 ;  /* 0x0000000ca044723c */ /* 0x042fe60000041844 */
[----:B------:R-:W-:Y:S02]  /*a0b0*/  FADD.FTZ R2, R246, R2 ;  /* 0x00000002f6027221 */ /* 0x000fe40000010000 */
[----:B------:R-:W-:Y:S02]  /*a0c0*/  FADD.FTZ R0, R245, R16 ;  /* 0x00000010f5007221 */ /* 0x000fe40000010000 */
[----:B--2---:R-:W-:Y:S01]  /*a0d0*/  IMAD.MOV.U32 R142, RZ, RZ, R3 ;  /* 0x000000ffff8e7224 */ /* 0x004fe200078e0003 */
[C---:B------:R-:W-:Y:S01]  /*a0e0*/  HMMA.16816.F32.BF16 R72, R160.reuse, R14, R72 ;  /* 0x0000000ea048723c */ /* 0x040fe20000041848 */
[----:B------:R1:W2:Y:S03]  /*a0f0*/  LDSM.16.MT88.4 R12, [R141+0x8900] ;  /* 0x008900008d0c783b */ /* 0x0002a60000004200 */
[----:B------:R-:W-:Y:S02]  /*a100*/  FADD.FTZ R16, R244, R0 ;  /* 0x00000000f4107221 */ /* 0x000fe40000010000 */
[----:B------:R-:W-:Y:S02]  /*a110*/  FADD.FTZ R0, R243, R2 ;  /* 0x00000002f3007221 */ /* 0x000fe40000010000 */
[----:B------:R-:W-:Y:S04]  /*a120*/  @P0 IMAD.SHL.U32 R2, R18, 0x2, RZ ;  /* 0x0000000212020824 */ /* 0x000fe800078e00ff */
[----:B------:R-:W-:Y:S01]  /*a130*/  FADD.FTZ R17, R242, R0 ;  /* 0x00000000f2117221 */ /* 0x000fe20000010000 */
[----:B------:R-:W-:Y:S01]  /*a140*/  MOV R0, UR12 ;  /* 0x0000000c00007c02 */ /* 0x000fe20008000f00 */
[----:B------:R-:W-:Y:S01]  /*a150*/  FADD.FTZ R20, R235, R16 ;  /* 0x00000010eb147221 */ /* 0x000fe20000010000 */
[----:B------:R-:W-:Y:S01]  /*a160*/  @P0 IADD3 R16, R19, UR17, RZ ;  /* 0x0000001113100c10 */ /* 0x000fe2000fffe0ff */
[C---:B---3--:R-:W-:Y:S01]  /*a170*/  HMMA.16816.F32.BF16 R76, R160.reuse, R4, R76 ;  /* 0x00000004a04c723c */ /* 0x048fe2000004184c */
[----:B------:R-:W-:Y:S02]  /*a180*/  @UP0 USHF.L.U32 UR17, UR6, 0x6, URZ ;  /* 0x0000000606110899 */ /* 0x000fe4000800063f */
[----:B------:R-:W-:Y:S01]  /*a190*/  @P0 IMAD R0, R0, 0x4800, R21 ;  /* 0x0000480000000824 */ /* 0x000fe200078e0215 */
[----:B------:R-:W-:Y:S01]  /*a1a0*/  @P0 SHF.L.U64.HI R18, R18, 0x1, R16 ;  /* 0x0000000112120819 */ /* 0x000fe20000010210 */
[----:B------:R-:W-:Y:S01]  /*a1b0*/  FADD.FTZ R22, R212, R17 ;  /* 0x00000011d4167221 */ /* 0x000fe20000010000 */
[----:B------:R-:W-:Y:S01]  /*a1c0*/  @P0 IADD3 R16, P6, R2, c[0x0][0x1c8], RZ ;  /* 0x0000720002100a10 */ /* 0x000fe20007fde0ff */
[----:B------:R-:W-:Y:S01]  /*a1d0*/  FADD.FTZ R19, R238, R20 ;  /* 0x00000014ee137221 */ /* 0x000fe20000010000 */
[----:B------:R-:W-:Y:S01]  /*a1e0*/  @P0 SHF.L.U32 R0, R0, 0x1, RZ ;  /* 0x0000000100000819 */ /* 0x000fe200000006ff */
[C---:B------:R-:W-:Y:S01]  /*a1f0*/  HMMA.16816.F32.BF16 R80, R160.reuse, R6, R80 ;  /* 0x00000006a050723c */ /* 0x040fe20000041850 */
[----:B------:R-:W-:Y:S02]  /*a200*/  UISETP.GT.AND UP0, UPT, UR15, UR13, UPT ;  /* 0x0000000d0f00728c */ /* 0x000fe4000bf04270 */
[----:B------:R-:W-:Y:S01]  /*a210*/  @P0 IADD3.X R17, R18, c[0x0][0x1cc], RZ, P6, !PT ;  /* 0x0000730012110a10 */ /* 0x000fe200037fe4ff */
[----:B------:R-:W-:Y:S01]  /*a220*/  FADD.FTZ R22, R215, R22 ;  /* 0x00000016d7167221 */ /* 0x000fe20000010000 */
[----:B------:R-:W-:Y:S01]  /*a230*/  @P0 IADD3 R20, P5, R2, 0x80, RZ ;  /* 0x0000008002140810 */ /* 0x000fe20007fbe0ff */
[----:B------:R-:W-:Y:S01]  /*a240*/  FADD.FTZ R19, R214, R19 ;  /* 0x00000013d6137221 */ /* 0x000fe20000010000 */
[----:B------:R-:W-:Y:S01]  /*a250*/  UIADD3 UR15, UR5, 0x1, URZ ;  /* 0x00000001050f7890 */ /* 0x000fe2000fffe03f */
[----:B------:R-:W-:Y:S01]  /*a260*/  @!PT LDS RZ, [RZ] ;  /* 0x00000000fffff984 */ /* 0x000fe20000000800 */
[----:B------:R-:W-:Y:S01]  /*a270*/  @!PT LDS RZ, [RZ] ;  /* 0x00000000fffff984 */ /* 0x000fe20000000800 */
[----:B------:R-:W-:Y:S01]  /*a280*/  @!PT LDS RZ, [RZ] ;  /* 0x00000000fffff984 */ /* 0x000fe20000000800 */
[----:B------:R3:W-:Y:S01]  /*a290*/  @P0 LDGSTS.E.BYPASS.LTC128B.128 [R0+0x12100], [R16.64], !P4 ;  /* 0x1210000010000fae */ /* 0x0007e2000e101d58 */
[----:B------:R-:W-:Y:S01]  /*a2a0*/  @P0 IADD3 R20, P1, R20, c[0x0][0x1c8], RZ ;  /* 0x0000720014140a10 */ /* 0x000fe20007f3e0ff */
[C---:B----4-:R-:W-:Y:S01]  /*a2b0*/  HMMA.16816.F32.BF16 R84, R160.reuse, R8, R84 ;  /* 0x00000008a054723c */ /* 0x050fe20000041854 */
[----:B------:R-:W-:Y:S02]  /*a2c0*/  USEL UR5, UR15, URZ, !UP1 ;  /* 0x0000003f0f057287 */ /* 0x000fe4000c800000 */
[----:B------:R-:W-:Y:S01]  /*a2d0*/  @P0 IADD3.X R21, RZ, c[0x0][0x1cc], R18, P1, P5 ;  /* 0x00007300ff150a10 */ /* 0x000fe20000fea412 */
[----:B------:R-:W-:Y:S01]  /*a2e0*/  FADD.FTZ R4, R183, R22 ;  /* 0x00000016b7047221 */ /* 0x000fe20000010000 */
[----:B------:R-:W-:Y:S01]  /*a2f0*/  @P0 IADD3 R2, P5, R2, 0x100, RZ ;  /* 0x0000010002020810 */ /* 0x000fe20007fbe0ff */
[----:B------:R-:W-:Y:S01]  /*a300*/  FADD.FTZ R5, R213, R19 ;  /* 0x00000013d5057221 */ /* 0x000fe20000010000 */
[----:B------:R-:W-:Y:S01]  /*a310*/  UMOV UR15, UR28 ;  /* 0x0000001c000f7c82 */ /* 0x000fe20008000000 */
[----:B------:R3:W-:Y:S01]  /*a320*/  @P0 LDGSTS.E.BYPASS.LTC128B.128 [R0+0x15100], [R20.64], !P3 ;  /* 0x1510000014000fae */ /* 0x0007e2000d901d58 */
[----:B------:R-:W-:Y:S01]  /*a330*/  @P0 IADD3 R6, P1, R2, c[0x0][0x1c8], RZ ;  /* 0x0000720002060a10 */ /* 0x000fe20007f3e0ff */
[C---:B------:R-:W-:Y:S03]  /*a340*/  HMMA.16816.F32.BF16 R88, R160.reuse, R10, R88 ;  /* 0x0000000aa058723c */ /* 0x040fe60000041858 */
[----:B------:R-:W-:Y:S01]  /*a350*/  @P0 IADD3.X R7, RZ, c[0x0][0x1cc], R18, P1, P5 ;  /* 0x00007300ff070a10 */ /* 0x000fe20000fea412 */
[----:B------:R-:W-:Y:S01]  /*a360*/  FADD.FTZ R4, R182, R4 ;  /* 0x00000004b6047221 */ /* 0x000fe20000010000 */
[----:B-1----:R-:W-:Y:S01]  /*a370*/  MOV R141, R140 ;  /* 0x0000008c008d7202 */ /* 0x002fe20000000f00 */
[----:B------:R-:W-:Y:S02]  /*a380*/  FADD.FTZ R5, R180, R5 ;  /* 0x00000005b4057221 */ /* 0x000fe40000010000 */
[----:B------:R1:W-:Y:S01]  /*a390*/  @P0 LDGSTS.E.BYPASS.LTC128B.128 [R0+0x18100], [R6.64], !P2 ;  /* 0x1810000006000fae */ /* 0x0003e2000d101d58 */
[C---:B--2---:R-:W-:Y:S03]  /*a3a0*/  HMMA.16816.F32.BF16 R92, R160.reuse, R12, R92 ;  /* 0x0000000ca05c723c */ /* 0x044fe6000004185c */
[----:B------:R-:W-:Y:S02]  /*a3b0*/  FADD.FTZ R2, R181, R5 ;  /* 0x00000005b5027221 */ /* 0x000fe40000010000 */
[----:B------:R-:W-:Y:S01]  /*a3c0*/  FADD.FTZ R5, R178, R4 ;  /* 0x00000004b2057221 */ /* 0x000fe20000010000 */
[----:B------:R-:W-:Y:S01]  /*a3d0*/  @P0 IADD3 R4, P1, R16, UR17, RZ ;  /* 0x0000001110040c10 */ /* 0x000fe2000ff3e0ff */
[----:B------:R-:W-:Y:S01]  /*a3e0*/  FADD.FTZ R18, R174, R2 ;  /* 0x00000002ae127221 */ /* 0x000fe20000010000 */
[----:B------:R-:W-:Y:S04]  /*a3f0*/  HMMA.16816.F32.BF16 R96, R160, R14, R96 ;  /* 0x0000000ea060723c */ /* 0x000fe80000041860 */
[----:B------:R-:W-:Y:S01]  /*a400*/  FADD.FTZ R2, R179, R5 ;  /* 0x00000005b3027221 */ /* 0x000fe20000010000 */
[----:B------:R-:W-:Y:S01]  /*a410*/  @P0 IADD3.X R5, R17, UR18, RZ, P1, !PT ;  /* 0x0000001211050c10 */ /* 0x000fe20008ffe4ff */
[----:B------:R-:W-:Y:S02]  /*a420*/  FADD.FTZ R8, R176, R18 ;  /* 0x00000012b0087221 */ /* 0x000fe40000010000 */
[----:B------:R-:W-:Y:S02]  /*a430*/  FADD.FTZ R2, R177, R2 ;  /* 0x00000002b1027221 */ /* 0x000fe40000010000 */
[----:B------:R2:W-:Y:S02]  /*a440*/  @P0 LDGSTS.E.BYPASS.LTC128B.128 [R0+0x13100], [R4.64], !P4 ;  /* 0x1310000004000fae */ /* 0x0005e4000e101d58 */
[----:B------:R-:W-:Y:S04]  /*a450*/  FADD.FTZ R2, R175, R2 ;  /* 0x00000002af027221 */ /* 0x000fe80000010000 */
[----:B------:R-:W-:Y:S02]  /*a460*/  FADD.FTZ R2, R171, R2 ;  /* 0x00000002ab027221 */ /* 0x000fe40000010000 */
[----:B------:R2:W-:Y:S01]  /*a470*/  @P0 LDGSTS.E.BYPASS.LTC128B.128 [R0+0x16100], [R4.64+0x80], !P3 ;  /* 0x1610008004000fae */ /* 0x0005e2000d901d58 */
[----:B-1----:R-:W-:Y:S01]  /*a480*/  @P0 IADD3 R6, P1, R4, UR17, RZ ;  /* 0x0000001104060c10 */ /* 0x002fe2000ff3e0ff */
[----:B------:R-:W-:Y:S03]  /*a490*/  FADD.FTZ R2, R170, R2 ;  /* 0x00000002aa027221 */ /* 0x000fe60000010000 */
[----:B------:R-:W-:Y:S01]  /*a4a0*/  @P0 IADD3.X R7, R5, UR18, RZ, P1, !PT ;  /* 0x0000001205070c10 */ /* 0x000fe20008ffe4ff */
[----:B------:R-:W-:Y:S02]  /*a4b0*/  FADD.FTZ R2, R167, R2 ;  /* 0x00000002a7027221 */ /* 0x000fe40000010000 */
[----:B------:R2:W-:Y:S02]  /*a4c0*/  @P0 LDGSTS.E.BYPASS.LTC128B.128 [R0+0x19100], [R4.64+0x100], !P2 ;  /* 0x1910010004000fae */ /* 0x0005e4000d101d58 */
[----:B------:R-:W-:Y:S06]  /*a4d0*/  FADD.FTZ R2, R166, R2 ;  /* 0x00000002a6027221 */ /* 0x000fec0000010000 */
[----:B------:R3:W-:Y:S08]  /*a4e0*/  @P0 LDGSTS.E.BYPASS.LTC128B.128 [R0+0x14100], [R6.64], !P4 ;  /* 0x1410000006000fae */ /* 0x0007f0000e101d58 */
[----:B------:R3:W-:Y:S08]  /*a4f0*/  @P0 LDGSTS.E.BYPASS.LTC128B.128 [R0+0x17100], [R6.64+0x80], !P3 ;  /* 0x1710008006000fae */ /* 0x0007f0000d901d58 */
[----:B------:R3:W-:Y:S01]  /*a500*/  @P0 LDGSTS.E.BYPASS.LTC128B.128 [R0+0x1a100], [R6.64+0x100], !P2 ;  /* 0x1a10010006000fae */ /* 0x0007e2000d101d58 */
[----:B------:R-:W-:Y:S01]  /*a510*/  PLOP3.LUT P0, PT, PT, PT, UP0, 0x80, 0x0 ;  /* 0x000000000000781c */ /* 0x000fe20003f0f008 */
[----:B--2---:R-:W-:Y:S06]  /*a520*/  FADD.FTZ R4, R173, R8 ;  /* 0x00000008ad047221 */ /* 0x004fec0000010000 */
[----:B------:R1:W-:Y:S04]  /*a530*/  STL [R1+0x4], R2 ;  /* 0x0000040201007387 */ /* 0x0003e80000100800 */
[----:B------:R-:W0:Y:S01]  /*a540*/  LDGDEPBAR ;  /* 0x00000000000079af */ /* 0x000e220000000000 */
[----:B---3--:R-:W-:Y:S04]  /*a550*/  FADD.FTZ R0, R172, R4 ;  /* 0x00000004ac007221 */ /* 0x008fe80000010000 */
[----:B------:R-:W-:Y:S04]  /*a560*/  FADD.FTZ R0, R169, R0 ;  /* 0x00000000a9007221 */ /* 0x000fe80000010000 */
[----:B------:R-:W-:Y:S04]  /*a570*/  FADD.FTZ R0, R168, R0 ;  /* 0x00000000a8007221 */ /* 0x000fe80000010000 */
[----:B------:R-:W-:Y:S04]  /*a580*/  FADD.FTZ R0, R164, R0 ;  /* 0x00000000a4007221 */ /* 0x000fe80000010000 */
[----:B------:R-:W-:Y:S05]  /*a590*/  FADD.FTZ R0, R165, R0 ;  /* 0x00000000a5007221 */ /* 0x000fea0000010000 */
[----:B------:R1:W-:Y:S01]  /*a5a0*/  STL [R1+0x8], R0 ;  /* 0x0000080001007387 */ /* 0x0003e20000100800 */
[----:B------:R-:W-:-:S05]  /*a5b0*/  @P0 BRA `(.L_x_2482) ;  /* 0xffffbe2000000947 */ /* 0x000fca000383ffff */
.L_x_2481:
        /* <DEDUP_REMOVED lines=24> */
.L_x_2484:
[----:B------:R-:W2:Y:S01]  /*a740*/  LDL.64 R46, [R1+0x20] ;  /* 0x00002000012e7983 */ /* 0x000ea20000100a00 */
[----:B------:R-:W-:Y:S04]  /*a750*/  DEPBAR.LE SB0, 0x2 ;  /* 0x000080800000791a */ /* 0x000fe80000000000 */
[----:B------:R-:W-:Y:S01]  /*a760*/  UIMAD UR4, UR5, 0x9000, URZ ;  /* 0x00009000050478a4 */ /* 0x000fe2000f8e023f */
[----:B------:R-:W3:Y:S01]  /*a770*/  LDL.64 R44, [R1+0x28] ;  /* 0x00002800012c7983 */ /* 0x000ee20000100a00 */
[----:B------:R-:W-:Y:S02]  /*a780*/  UISETP.NE.AND UP0, UPT, UR28, URZ, UPT ;  /* 0x0000003f1c00728c */ /* 0x000fe4000bf05270 */
[----:B------:R-:W-:Y:S02]  /*a790*/  UIADD3 UR27, UR28, -0x1, URZ ;  /* 0xffffffff1c1b7890 */ /* 0x000fe4000fffe03f */
[----:B------:R-:W-:Y:S01]  /*a7a0*/  IADD3 R3, R237, UR4, RZ ;  /* 0x00000004ed037c10 */ /* 0x000fe2000fffe0ff */
[----:B------:R-:W4:Y:S04]  /*a7b0*/  LDL R170, [R1] ;  /* 0x0000000001aa7983 */ /* 0x000f280000100800 */
[----:B------:R-:W-:Y:S01]  /*a7c0*/  BAR.SYNC.DEFER_BLOCKING 0x0 ;  /* 0x0000000000007b1d */ /* 0x000fe20000010000 */
[-C--:B-1----:R-:W-:Y:S01]  /*a7d0*/  IADD3 R2, R239, R3.reuse, RZ ;  /* 0x00000003ef027210 */ /* 0x082fe20007ffe0ff */
[----:B------:R-:W-:Y:S01]  /*a7e0*/  @UP0 USHF.R.S32.HI UR15, URZ, 0x1f, UR27 ;  /* 0x0000001f3f0f0899 */ /* 0x000fe2000801141b */
[----:B------:R-:W-:Y:S01]  /*a7f0*/  PLOP3.LUT P0, PT, PT, PT, UP0, 0x80, 0x0 ;  /* 0x000000000000781c */ /* 0x000fe20003f0f008 */
[----:B------:R-:W-:Y:S01]  /*a800*/  @UP0 UIMAD.WIDE.U32 UR30, UR27, UR8, URZ ;  /* 0x000000081b1e02a5 */ /* 0x000fe2000f8e003f */
[C---:B------:R-:W-:Y:S01]  /*a810*/  IADD3 R3, R238.reuse, R3, RZ ;  /* 0x00000003ee037210 */ /* 0x040fe20007ffe0ff */
[----:B------:R-:W-:Y:S01]  /*a820*/  @UP0 UIMAD UR15, UR15, UR8, URZ ;  /* 0x000000080f0f02a4 */ /* 0x000fe2000f8e023f */
[----:B------:R-:W-:Y:S03]  /*a830*/  IADD3 R232, R238, R2, RZ ;  /* 0x00000002eee87210 */ /* 0x000fe60007ffe0ff */
[----:B------:R-:W-:Y:S01]  /*a840*/  @UP0 UIMAD UR15, UR27, UR9, UR15 ;  /* 0x000000091b0f02a4 */ /* 0x000fe2000f8e020f */
[----:B------:R-:W-:Y:S03]  /*a850*/  MOV R140, UR30 ;  /* 0x0000001e008c7c02 */ /* 0x000fe60008000f00 */
[----:B------:R-:W-:Y:S04]  /*a860*/  @UP0 UIADD3 UR15, UR31, UR15, URZ ;  /* 0x0000000f1f0f0290 */ /* 0x000fe8000fffe03f */
[----:B------:R-:W-:Y:S02]  /*a870*/  @UP0 UIMAD UR15, UR15, 0x60, URZ ;  /* 0x000000600f0f08a4 */ /* 0x000fe4000f8e023f */
[----:B------:R-:W-:Y:S01]  /*a880*/  UISETP.GE.AND UP0, UPT, UR28, 0x2, UPT ;  /* 0x000000021c00788c */ /* 0x000fe2000bf06270 */
[----:B------:R-:W1:Y:S10]  /*a890*/  LDSM.16.M88.4 R8, [R237+UR4+0x12100] ;  /* 0x01210004ed08783b */ /* 0x000e740008000200 */
[----:B------:R-:W-:Y:S01]  /*a8a0*/  @UP0 UIADD3 UR26, UR28, -0x2, URZ ;  /* 0xfffffffe1c1a0890 */ /* 0x000fe2000fffe03f */
[----:B------:R-:W5:Y:S03]  /*a8b0*/  LDSM.16.M88.4 R16, [R237+UR4+0x12900] ;  /* 0x01290004ed10783b */ /* 0x000f660008000200 */
[----:B------:R-:W-:Y:S05]  /*a8c0*/  @UP0 UIMAD.WIDE.U32 UR30, UR26, UR6, URZ ;  /* 0x000000061a1e02a5 */ /* 0x000fea000f8e003f */
[----:B------:R-:W5:Y:S08]  /*a8d0*/  LDSM.16.M88.4 R24, [R237+UR4+0x13100] ;  /* 0x01310004ed18783b */ /* 0x000f700008000200 */
[----:B------:R-:W4:Y:S04]  /*a8e0*/  LDL.LU R252, [R1+0x4] ;  /* 0x0000040001fc7983 */ /* 0x000f280000300800 */
[----:B------:R-:W5:Y:S08]  /*a8f0*/  LDSM.16.M88.4 R32, [R237+UR4+0x13900] ;  /* 0x01390004ed20783b */ /* 0x000f700008000200 */
[----:B------:R-:W4:Y:S01]  /*a900*/  LDL.LU R247, [R1+0x8] ;  /* 0x0000080001f77983 */ /* 0x000f220000300800 */
[C---:B-1----:R-:W-:Y:S03]  /*a910*/  HMMA.16816.F32.BF16 R4, R152.reuse, R8, RZ ;  /* 0x000000089804723c */ /* 0x042fe600000418ff */
[----:B------:R-:W1:Y:S05]  /*a920*/  LDSM.16.M88.4 R40, [R237+UR4+0x14100] ;  /* 0x01410004ed28783b */ /* 0x000e6a0008000200 */
[C---:B------:R-:W-:Y:S03]  /*a930*/  HMMA.16816.F32.BF16 R8, R152.reuse, R10, RZ ;  /* 0x0000000a9808723c */ /* 0x040fe600000418ff */
[----:B------:R-:W1:Y:S05]  /*a940*/  LDSM.16.M88.4 R48, [R237+UR4+0x14900] ;  /* 0x01490004ed30783b */ /* 0x000e6a0008000200 */
[C---:B-----5:R-:W-:Y:S03]  /*a950*/  HMMA.16816.F32.BF16 R12, R152.reuse, R16, RZ ;  /* 0x00000010980c723c */ /* 0x060fe600000418ff */
[----:B------:R-:W5:Y:S05]  /*a960*/  LDSM.16.M88.4 R160, [R2+0x12100] ;  /* 0x0121000002a0783b */ /* 0x000f6a0000000200 */
[C---:B------:R-:W-:Y:S03]  /*a970*/  HMMA.16816.F32.BF16 R16, R152.reuse, R18, RZ ;  /* 0x000000129810723c */ /* 0x040fe600000418ff */
[----:B------:R-:W2:Y:S05]  /*a980*/  LDSM.16.M88.4 R164, [R2+0x12900] ;  /* 0x0129000002a4783b */ /* 0x000eaa0000000200 */
[C---:B------:R-:W-:Y:S03]  /*a990*/  HMMA.16816.F32.BF16 R20, R152.reuse, R24, RZ ;  /* 0x000000189814723c */ /* 0x040fe600000418ff */
[----:B------:R-:W-:Y:S05]  /*a9a0*/  LDSM.16.M88.4 R172, [R2+0x13900] ;  /* 0x0139000002ac783b */ /* 0x000fea0000000200 */
[C---:B------:R-:W-:Y:S03]  /*a9b0*/  HMMA.16816.F32.BF16 R24, R152.reuse, R26, RZ ;  /* 0x0000001a9818723c */ /* 0x040fe600000418ff */
[----:B------:R-:W-:Y:S05]  /*a9c0*/  LDSM.16.M88.4 R176, [R2+0x14100] ;  /* 0x0141000002b0783b */ /* 0x000fea0000000200 */
[C---:B------:R-:W-:Y:S03]  /*a9d0*/  HMMA.16816.F32.BF16 R28, R152.reuse, R32, RZ ;  /* 0x00000020981c723c */ /* 0x040fe600000418ff */
[----:B------:R-:W-:Y:S05]  /*a9e0*/  LDSM.16.M88.4 R180, [R2+0x14900] ;  /* 0x0149000002b4783b */ /* 0x000fea0000000200 */
[C---:B------:R-:W-:Y:S03]  /*a9f0*/  HMMA.16816.F32.BF16 R32, R152.reuse, R34, RZ ;  /* 0x000000229820723c */ /* 0x040fe600000418ff */
[----:B------:R-:W4:Y:S06]  /*aa00*/  LDL.64 R250, [R1+0x18] ;  /* 0x0000180001fa7983 */ /* 0x000f2c0000100a00 */
[----:B------:R-:W4:Y:S01]  /*aa10*/  LDL.64 R248, [R1+0x30] ;  /* 0x0000300001f87983 */ /* 0x000f220000100a00 */
[C---:B-1----:R-:W-:Y:S08]  /*aa20*/  HMMA.16816.F32.BF16 R36, R152.reuse, R40, RZ ;  /* 0x000000289824723c */ /* 0x042ff000000418ff */
[C---:B------:R-:W-:Y:S01]  /*aa30*/  HMMA.16816.F32.BF16 R40, R152.reuse, R42, RZ ;  /* 0x0000002a9828723c */ /* 0x040fe200000418ff */
[----:B--2---:R-:W-:Y:S03]  /*aa40*/  @P0 MOV R169, R47 ;  /* 0x0000002f00a90202 */ /* 0x004fe60000000f00 */
[----:B---3--:R-:W-:Y:S04]  /*aa50*/  @P0 MOV R168, R44 ;  /* 0x0000002c00a80202 */ /* 0x008fe80000000f00 */
[C---:B------:R-:W-:Y:S01]  /*aa60*/  HMMA.16816.F32.BF16 R44, R152.reuse, R48, RZ ;  /* 0x00000030982c723c */ /* 0x040fe200000418ff */
[----:B------:R-:W-:Y:S07]  /*aa70*/  @P0 IMAD.WIDE.U32 R168, R140, 0x60, R168 ;  /* 0x000000608ca80825 */ /* 0x000fee00078e00a8 */
[----:B------:R-:W-:Y:S01]  /*aa80*/  HMMA.16816.F32.BF16 R48, R152, R50, RZ ;  /* 0x000000329830723c */ /* 0x000fe200000418ff */
[----:B------:R-:W-:Y:S03]  /*aa90*/  @P0 SHF.L.U32 R140, R168, 0x1, RZ ;  /* 0x00000001a88c0819 */ /* 0x000fe600000006ff */
[----:B------:R-:W-:Y:S01]  /*aaa0*/  @P0 IADD3 R142, R169, UR15, RZ ;  /* 0x0000000fa98e0c10 */ /* 0x000fe2000fffe0ff */
[----:B------:R-:W-:Y:S01]  /*aab0*/  @UP0 USHF.R.S32.HI UR15, URZ, 0x1f, UR26 ;  /* 0x0000001f3f0f0899 */ /* 0x000fe2000801141a */
[----:B------:R-:W-:Y:S02]  /*aac0*/  @P0 IADD3 R214, P6, R140, 0x80, RZ ;  /* 0x000000808cd60810 */ /* 0x000fe40007fde0ff */
[C---:B-----5:R-:W-:Y:S01]  /*aad0*/  HMMA.16816.F32.BF16 R4, R156.reuse, R160, R4 ;  /* 0x000000a09c04723c */ /* 0x060fe20000041804 */
[----:B------:R-:W-:Y:S04]  /*aae0*/  @UP0 UIMAD UR15, UR15, UR6, URZ ;  /* 0x000000060f0f02a4 */ /* 0x000fe8000f8e023f */
[----:B------:R-:W-:Y:S01]  /*aaf0*/  @P0 SHF.L.U64.HI R142, R168, 0x1, R142 ;  /* 0x00000001a88e0819 */ /* 0x000fe2000001028e */
[----:B------:R-:W-:Y:S01]  /*ab00*/  @UP0 UIMAD UR15, UR26, UR7, UR15 ;  /* 0x000000071a0f02a4 */ /* 0x000fe2000f8e020f */
[----:B------:R-:W-:Y:S01]  /*ab10*/  MOV R168, UR12 ;  /* 0x0000000c00a87c02 */ /* 0x000fe20008000f00 */
[C---:B------:R-:W-:Y:S01]  /*ab20*/  HMMA.16816.F32.BF16 R8, R156.reuse, R162, R8 ;  /* 0x000000a29c08723c */ /* 0x040fe20000041808 */
[----:B------:R-:W-:Y:S02]  /*ab30*/  UIADD3 UR26, UR12, 0x1, URZ ;  /* 0x000000010c1a7890 */ /* 0x000fe4000fffe03f */
[----:B------:R-:W-:Y:S01]  /*ab40*/  @UP0 UIADD3 UR15, UR31, UR15, URZ ;  /* 0x0000000f1f0f0290 */ /* 0x000fe2000fffe03f */
[----:B------:R-:W-:Y:S02]  /*ab50*/  @P0 IADD3 R214, P5, R214, c[0x0][0x1f8], RZ ;  /* 0x00007e00d6d60a10 */ /* 0x000fe40007fbe0ff */
[C---:B------:R-:W-:Y:S01]  /*ab60*/  @P0 IADD3 R212, P1, R140.reuse, 0x100, RZ ;  /* 0x000001008cd40810 */ /* 0x040fe20007f3e0ff */
[----:B------:R-:W-:Y:S01]  /*ab70*/  @UP0 UIMAD UR15, UR15, 0x60, URZ ;  /* 0x000000600f0f08a4 */ /* 0x000fe2000f8e023f */
[C---:B------:R-:W-:Y:S04]  /*ab80*/  HMMA.16816.F32.BF16 R12, R156.reuse, R164, R12 ;  /* 0x000000a49c0c723c */ /* 0x040fe8000004180c */
[----:B------:R-:W-:Y:S02]  /*ab90*/  @P0 IADD3.X R215, RZ, c[0x0][0x1fc], R142, P5, P6 ;  /* 0x00007f00ffd70a10 */ /* 0x000fe40002fec48e */
[----:B------:R-:W-:Y:S01]  /*aba0*/  @P0 IADD3 R160, P6, R140, c[0x0][0x1f8], RZ ;  /* 0x00007e008ca00a10 */ /* 0x000fe20007fde0ff */
[----:B----4-:R-:W-:Y:S01]  /*abb0*/  @P0 IMAD R140, R168, 0x9000, R170 ;  /* 0x00009000a88c0824 */ /* 0x010fe200078e02aa */
[C---:B------:R-:W-:Y:S01]  /*abc0*/  HMMA.16816.F32.BF16 R16, R156.reuse, R166, R16 ;  /* 0x000000a69c10723c */ /* 0x040fe20000041810 */
[----:B------:R-:W1:Y:S03]  /*abd0*/  LDSM.16.M88.4 R168, [R2+0x13100] ;  /* 0x0131000002a8783b */ /* 0x000e660000000200 */
[----:B------:R-:W-:Y:S02]  /*abe0*/  @P0 IADD3.X R161, R142, c[0x0][0x1fc], RZ, P6, !PT ;  /* 0x00007f008ea10a10 */ /* 0x000fe400037fe4ff */
[----:B------:R-:W-:Y:S03]  /*abf0*/  @P0 IADD3 R212, P5, R212, c[0x0][0x1f8], RZ ;  /* 0x00007e00d4d40a10 */ /* 0x000fe60007fbe0ff */
[----:B------:R-:W-:Y:S01]  /*ac00*/  @!PT LDS RZ, [RZ] ;  /* 0x00000000fffff984 */ /* 0x000fe20000000800 */
[----:B------:R-:W-:Y:S01]  /*ac10*/  @!PT LDS RZ, [RZ] ;  /* 0x00000000fffff984 */ /* 0x000fe20000000800 */
[----:B------:R-:W-:Y:S01]  /*ac20*/  @!PT LDS RZ, [RZ] ;  /* 0x00000000fffff984 */ /* 0x000fe20000000800 */
[----:B------:R2:W-:Y:S03]  /*ac30*/  @P0 LDGSTS.E.BYPASS.LTC128B.128 [R140+0x100], [R160.64], !P4 ;  /* 0x00100000a08c0fae */ /* 0x0005e6000e101d58 */
[----:B------:R-:W-:Y:S05]  /*ac40*/  @P0 IADD3.X R213, RZ, c[0x0][0x1fc], R142, P5, P1 ;  /* 0x00007f00ffd50a10 */ /* 0x000fea0002fe248e */
[----:B------:R3:W-:Y:S08]  /*ac50*/  @P0 LDGSTS.E.BYPASS.LTC128B.128 [R140+0x3100], [R214.64], !P3 ;  /* 0x03100000d68c0fae */ /* 0x0007f0000d901d58 */
[----:B------:R4:W-:Y:S01]  /*ac60*/  @P0 LDGSTS.E.BYPASS.LTC128B.128 [R140+0x6100], [R212.64], !P2 ;  /* 0x06100000d48c0fae */ /* 0x0009e2000d101d58 */
[----:B--2---:R-:W-:Y:S04]  /*ac70*/  @P0 IADD3 R160, P1, R160, UR11, RZ ;  /* 0x0000000ba0a00c10 */ /* 0x004fe8000ff3e0ff */
[----:B------:R-:W-:Y:S01]  /*ac80*/  @P0 IADD3.X R161, R161, UR10, RZ, P1, !PT ;  /* 0x0000000aa1a10c10 */ /* 0x000fe20008ffe4ff */
[C---:B-1----:R-:W-:Y:S03]  /*ac90*/  HMMA.16816.F32.BF16 R20, R156.reuse, R168, R20 ;  /* 0x000000a89c14723c */ /* 0x042fe60000041814 */
[C---:B------:R-:W-:Y:S01]  /*aca0*/  @P0 IADD3 R162, P6, R160.reuse, UR11, RZ ;  /* 0x0000000ba0a20c10 */ /* 0x040fe2000ffde0ff */
[----:B------:R1:W-:Y:S01]  /*acb0*/  @P0 LDGSTS.E.BYPASS.LTC128B.128 [R140+0x1100], [R160.64], !P4 ;  /* 0x01100000a08c0fae */ /* 0x0003e2000e101d58 */
[C---:B---3--:R-:W-:Y:S02]  /*acc0*/  @P0 IADD3 R214, P5, R160.reuse, UR21, RZ ;  /* 0x00000015a0d60c10 */ /* 0x048fe4000ffbe0ff */
[C---:B------:R-:W-:Y:S01]  /*acd0*/  @P0 IADD3.X R163, R161.reuse, UR10, RZ, P6, !PT ;  /* 0x0000000aa1a30c10 */ /* 0x040fe2000b7fe4ff */
[C---:B------:R-:W-:Y:S04]  /*ace0*/  HMMA.16816.F32.BF16 R24, R156.reuse, R170, R24 ;  /* 0x000000aa9c18723c */ /* 0x040fe80000041818 */
[----:B------:R1:W-:Y:S01]  /*acf0*/  @P0 LDGSTS.E.BYPASS.LTC128B.128 [R140+0x4100], [R160.64+0x80], !P3 ;  /* 0x04100080a08c0fae */ /* 0x0003e2000d901d58 */
[C---:B------:R-:W-:Y:S02]  /*ad00*/  @P0 IADD3.X R215, R161.reuse, UR20, RZ, P5, !PT ;  /* 0x00000014a1d70c10 */ /* 0x040fe4000affe4ff */
[----:B----4-:R-:W-:Y:S01]  /*ad10*/  @P0 IADD3 R212, P1, R160, UR23, RZ ;  /* 0x00000017a0d40c10 */ /* 0x010fe2000ff3e0ff */
[C---:B------:R-:W-:Y:S04]  /*ad20*/  HMMA.16816.F32.BF16 R28, R156.reuse, R172, R28 ;  /* 0x000000ac9c1c723c */ /* 0x040fe8000004181c */
[----:B------:R1:W-:Y:S01]  /*ad30*/  @P0 LDGSTS.E.BYPASS.LTC128B.128 [R140+0x7100], [R160.64+0x100], !P2 ;  /* 0x07100100a08c0fae */ /* 0x0003e2000d101d58 */
[----:B------:R-:W-:Y:S03]  /*ad40*/  @P0 IADD3.X R213, R161, UR22, RZ, P1, !PT ;  /* 0x00000016a1d50c10 */ /* 0x000fe60008ffe4ff */
[C---:B------:R-:W-:Y:S04]  /*ad50*/  HMMA.16816.F32.BF16 R32, R156.reuse, R174, R32 ;  /* 0x000000ae9c20723c */ /* 0x040fe80000041820 */
[----:B------:R1:W-:Y:S04]  /*ad60*/  @P0 LDGSTS.E.BYPASS.LTC128B.128 [R140+0x2100], [R162.64], !P4 ;  /* 0x02100000a28c0fae */ /* 0x0003e8000e101d58 */
[C---:B------:R-:W-:Y:S04]  /*ad70*/  HMMA.16816.F32.BF16 R36, R156.reuse, R176, R36 ;  /* 0x000000b09c24723c */ /* 0x040fe80000041824 */
[----:B------:R2:W-:Y:S04]  /*ad80*/  @P0 LDGSTS.E.BYPASS.LTC128B.128 [R140+0x5100], [R214.64], !P3 ;  /* 0x05100000d68c0fae */ /* 0x0005e8000d901d58 */
[C---:B------:R-:W-:Y:S04]  /*ad90*/  HMMA.16816.F32.BF16 R40, R156.reuse, R178, R40 ;  /* 0x000000b29c28723c */ /* 0x040fe80000041828 */
[----:B------:R2:W-:Y:S01]  /*ada0*/  @P0 LDGSTS.E.BYPASS.LTC128B.128 [R140+0x8100], [R212.64], !P2 ;  /* 0x08100000d48c0fae */ /* 0x0005e2000d101d58 */
[----:B------:R-:W-:Y:S01]  /*adb0*/  PLOP3.LUT P0, PT, PT, PT, UP0, 0x80, 0x0 ;  /* 0x000000000000781c */ /* 0x000fe20003f0f008 */
[----:B------:R-:W-:Y:S02]  /*adc0*/  UISETP.GE.AND UP0, UPT, UR12, 0x1, UPT ;  /* 0x000000010c00788c */ /* 0x000fe4000bf06270 */
[C---:B------:R-:W-:Y:S02]  /*add0*/  HMMA.16816.F32.BF16 R44, R156.reuse, R180, R44 ;  /* 0x000000b49c2c723c */ /* 0x040fe4000004182c */
[----:B------:R-:W-:Y:S02]  /*ade0*/  USEL UR12, UR26, URZ, !UP0 ;  /* 0x0000003f1a0c7287 */ /* 0x000fe4000c000000 */
[----:B------:R-:W-:Y:S01]  /*adf0*/  LDSM.16.M88.4 R164, [R3+0x12900] ;  /* 0x0129000003a4783b */ /* 0x000fe20000000200 */
[----:B------:R-:W-:Y:S03]  /*ae00*/  UISETP.GE.AND UP0, UPT, UR5, 0x1, UPT ;  /* 0x000000010500788c */ /* 0x000fe6000bf06270 */
[----:B------:R-:W-:Y:S04]  /*ae10*/  HMMA.16816.F32.BF16 R48, R156, R182, R48 ;  /* 0x000000b69c30723c */ /* 0x000fe80000041830 */
[----:B-1----:R-:W1:Y:S08]  /*ae20*/  LDSM.16.M88.4 R160, [R3+0x12100] ;  /* 0x0121000003a0783b */ /* 0x002e700000000200 */
[----:B------:R-:W3:Y:S01]  /*ae30*/  LDSM.16.M88.4 R168, [R3+0x13100] ;  /* 0x0131000003a8783b */ /* 0x000ee20000000200 */
[----:B--2---:R-:W-:Y:S04]  /*ae40*/  IADD3 R140, R238, UR4, R237 ;  /* 0x00000004ee8c7c10 */ /* 0x004fe8000fffe0ed */
[----:B------:R-:W-:Y:S03]  /*ae50*/  IADD3 R140, R239, R140, RZ ;  /* 0x0000008cef8c7210 */ /* 0x000fe60007ffe0ff */
[----:B------:R-:W0:Y:S08]  /*ae60*/  LDGDEPBAR ;  /* 0x00000000000079af */ /* 0x000e300000000000 */
[----:B------:R-:W2:Y:S08]  /*ae70*/  LDSM.16.M88.4 R172, [R3+0x13900] ;  /* 0x0139000003ac783b */ /* 0x000eb00000000200 */
[----:B------:R-:W4:Y:S01]  /*ae80*/  LDSM.16.M88.4 R176, [R3+0x14100] ;  /* 0x0141000003b0783b */ /* 0x000f220000000200 */
[C---:B-1----:R-:W-:Y:S07]  /*ae90*/  HMMA.16816.F32.BF16 R4, R184.reuse, R160, R4 ;  /* 0x000000a0b804723c */ /* 0x042fee0000041804 */
[----:B------:R-:W1:Y:S01]  /*aea0*/  LDSM.16.M88.4 R180, [R3+0x14900] ;  /* 0x0149000003b4783b */ /* 0x000e620000000200 */
[C---:B------:R-:W-:Y:S07]  /*aeb0*/  HMMA.16816.F32.BF16 R8, R184.reuse, R162, R8 ;  /* 0x000000a2b808723c */ /* 0x040fee0000041808 */
[----:B------:R-:W5:Y:S01]  /*aec0*/  LDSM.16.M88.4 R212, [R232+0x12100] ;  /* 0x01210000e8d4783b */ /* 0x000f620000000200 */
[C---:B------:R-:W-:Y:S07]  /*aed0*/  HMMA.16816.F32.BF16 R12, R184.reuse, R164, R12 ;  /* 0x000000a4b80c723c */ /* 0x040fee000004180c */
[----:B------:R-:W1:Y:S01]  /*aee0*/  LDSM.16.M88.4 R160, [R232+0x12900] ;  /* 0x01290000e8a0783b */ /* 0x000e620000000200 */
[C---:B------:R-:W-:Y:S07]  /*aef0*/  HMMA.16816.F32.BF16 R16, R184.reuse, R166, R16 ;  /* 0x000000a6b810723c */ /* 0x040fee0000041810 */
[----:B------:R-:W1:Y:S01]  /*af00*/  LDSM.16.M88.4 R164, [R232+0x13100] ;  /* 0x01310000e8a4783b */ /* 0x000e620000000200 */
[C---:B---3--:R-:W-:Y:S07]  /*af10*/  HMMA.16816.F32.BF16 R20, R184.reuse, R168, R20 ;  /* 0x000000a8b814723c */ /* 0x048fee0000041814 */
[----:B------:R-:W-:Y:S01]  /*af20*/  LDSM.16.M88.4 R224, [R237+UR4+0x17900] ;  /* 0x01790004ede0783b */ /* 0x000fe20008000200 */
[C---:B------:R-:W-:Y:S07]  /*af30*/  HMMA.16816.F32.BF16 R24, R184.reuse, R170, R24 ;  /* 0x000000aab818723c */ /* 0x040fee0000041818 */
[----:B------:R-:W3:Y:S01]  /*af40*/  LDSM.16.M88.4 R168, [R232+0x13900] ;  /* 0x01390000e8a8783b */ /* 0x000ee20000000200 */
[C---:B--2---:R-:W-:Y:S08]  /*af50*/  HMMA.16816.F32.BF16 R28, R184.reuse, R172, R28 ;  /* 0x000000acb81c723c */ /* 0x044ff0000004181c */
[C---:B------:R-:W-:Y:S01]  /*af60*/  HMMA.16816.F32.BF16 R32, R184.reuse, R174, R32 ;  /* 0x000000aeb820723c */ /* 0x040fe20000041820 */
[----:B------:R-:W2:Y:S07]  /*af70*/  LDSM.16.M88.4 R172, [R232+0x14100] ;  /* 0x01410000e8ac783b */ /* 0x000eae0000000200 */
[C---:B----4-:R-:W-:Y:S08]  /*af80*/  HMMA.16816.F32.BF16 R36, R184.reuse, R176, R36 ;  /* 0x000000b0b824723c */ /* 0x050ff00000041824 */
[C---:B------:R-:W-:Y:S01]  /*af90*/  HMMA.16816.F32.BF16 R40, R184.reuse, R178, R40 ;  /* 0x000000b2b828723c */ /* 0x040fe20000041828 */
[----:B------:R-:W4:Y:S07]  /*afa0*/  LDSM.16.M88.4 R176, [R232+0x14900] ;  /* 0x01490000e8b0783b */ /* 0x000f2e0000000200 */
[C---:B-1----:R-:W-:Y:S08]  /*afb0*/  HMMA.16816.F32.BF16 R44, R184.reuse, R180, R44 ;  /* 0x000000b4b82c723c */ /* 0x042ff0000004182c */
[----:B------:R-:W-:Y:S01]  /*afc0*/  HMMA.16816.F32.BF16 R48, R184, R182, R48 ;  /* 0x000000b6b830723c */ /* 0x000fe20000041830 */
[----:B------:R-:W1:Y:S07]  /*afd0*/  LDSM.16.M88.4 R180, [R237+UR4+0x15100] ;  /* 0x01510004edb4783b */ /* 0x000e6e0008000200 */
[C---:B-----5:R-:W-:Y:S08]  /*afe0*/  HMMA.16816.F32.BF16 R4, R188.reuse, R212, R4 ;  /* 0x000000d4bc04723c */ /* 0x060ff00000041804 */
[C---:B------:R-:W-:Y:S01]  /*aff0*/  HMMA.16816.F32.BF16 R8, R188.reuse, R214, R8 ;  /* 0x000000d6bc08723c */ /* 0x040fe20000041808 */
[----:B------:R-:W5:Y:S07]  /*b000*/  LDSM.16.M88.4 R212, [R237+UR4+0x15900] ;  /* 0x01590004edd4783b */ /* 0x000f6e0008000200 */
[C---:B------:R-:W-:Y:S08]  /*b010*/  HMMA.16816.F32.BF16 R12, R188.reuse, R160, R12 ;  /* 0x000000a0bc0c723c */ /* 0x040ff0000004180c */
[C---:B------:R-:W-:Y:S01]  /*b020*/  HMMA.16816.F32.BF16 R16, R188.reuse, R162, R16 ;  /* 0x000000a2bc10723c */ /* 0x040fe20000041810 */
[----:B------:R-:W1:Y:S07]  /*b030*/  LDSM.16.M88.4 R160, [R237+UR4+0x16100] ;  /* 0x01610004eda0783b */ /* 0x000e6e0008000200 */
[C---:B------:R-:W-:Y:S08]  /*b040*/  HMMA.16816.F32.BF16 R20, R188.reuse, R164, R20 ;  /* 0x000000a4bc14723c */ /* 0x040ff00000041814 */
[C---:B------:R-:W-:Y:S01]  /*b050*/  HMMA.16816.F32.BF16 R24, R188.reuse, R166, R24 ;  /* 0x000000a6bc18723c */ /* 0x040fe20000041818 */
[----:B------:R-:W1:Y:S07]  /*b060*/  LDSM.16.M88.4 R164, [R237+UR4+0x16900] ;  /* 0x01690004eda4783b */ /* 0x000e6e0008000200 */
[C---:B---3--:R-:W-:Y:S08]  /*b070*/  HMMA.16816.F32.BF16 R28, R188.reuse, R168, R28 ;  /* 0x000000a8bc1c723c */ /* 0x048ff0000004181c */
[C---:B------:R-:W-:Y:S01]  /*b080*/  HMMA.16816.F32.BF16 R32, R188.reuse, R170, R32 ;  /* 0x000000aabc20723c */ /* 0x040fe20000041820 */
[----:B------:R-:W3:Y:S07]  /*b090*/  LDSM.16.M88.4 R168, [R237+UR4+0x17100] ;  /* 0x01710004eda8783b */ /* 0x000eee0008000200 */
[C---:B--2---:R-:W-:Y:S08]  /*b0a0*/  HMMA.16816.F32.BF16 R36, R188.reuse, R172, R36 ;  /* 0x000000acbc24723c */ /* 0x044ff00000041824 */
[C---:B------:R-:W-:Y:S01]  /*b0b0*/  HMMA.16816.F32.BF16 R40, R188.reuse, R174, R40 ;  /* 0x000000aebc28723c */ /* 0x040fe20000041828 */
[----:B------:R-:W-:Y:S07]  /*b0c0*/  LDSM.16.M88.4 R172, [R2+0x16900] ;  /* 0x0169000002ac783b */ /* 0x000fee0000000200 */
[C---:B----4-:R-:W-:Y:S08]  /*b0d0*/  HMMA.16816.F32.BF16 R44, R188.reuse, R176, R44 ;  /* 0x000000b0bc2c723c */ /* 0x050ff0000004182c */
[----:B------:R-:W-:Y:S01]  /*b0e0*/  HMMA.16816.F32.BF16 R48, R188, R178, R48 ;  /* 0x000000b2bc30723c */ /* 0x000fe20000041830 */
[----:B------:R-:W-:Y:S07]  /*b0f0*/  LDSM.16.M88.4 R176, [R2+0x17100] ;  /* 0x0171000002b0783b */ /* 0x000fee0000000200 */
        /* <DEDUP_REMOVED lines=8> */
[----:B------:R-:W1:Y:S07]  /*b180*/  LDSM.16.M88.4 R160, [R2+0x15100] ;  /* 0x0151000002a0783b */ /* 0x000e6e0000000200 */
[C---:B------:R-:W-:Y:S08]  /*b190*/  HMMA.16816.F32.BF16 R28, R192.reuse, R164, R28 ;  /* 0x000000a4c01c723c */ /* 0x040ff0000004181c */
        /* <DEDUP_REMOVED lines=22> */
[----:B------:R-:W5:Y:S07]  /*b300*/  LDSM.16.M88.4 R176, [R3+0x17900] ;  /* 0x0179000003b0783b */ /* 0x000f6e0000000200 */
        /* <DEDUP_REMOVED lines=19> */
[C---:B-----5:R-:W-:Y:S08]  /*b440*/  HMMA.16816.F32.BF16 R44, R200.reuse, R176, R44 ;  /* 0x000000b0c82c723c */ /* 0x060ff0000004182c */
[----:B------:R-:W-:Y:S01]  /*b450*/  HMMA.16816.F32.BF16 R48, R200, R178, R48 ;  /* 0x000000b2c830723c */ /* 0x000fe20000041830 */
[----:B------:R-:W-:Y:S07]  /*b460*/  LDSM.16.M88.4 R176, [R237+UR4+0x19100] ;  /* 0x01910004edb0783b */ /* 0x000fee0008000200 */
[C---:B-1----:R-:W-:Y:S08]  /*b470*/  HMMA.16816.F32.BF16 R4, R204.reuse, R160, R4 ;  /* 0x000000a0cc04723c */ /* 0x042ff00000041804 */
[C---:B------:R-:W-:Y:S01]  /*b480*/  HMMA.16816.F32.BF16 R8, R204.reuse, R162, R8 ;  /* 0x000000a2cc08723c */ /* 0x040fe20000041808 */
[----:B------:R-:W1:Y:S07]  /*b490*/  LDSM.16.M88.4 R160, [R237+UR4+0x18900] ;  /* 0x01890004eda0783b */ /* 0x000e6e0008000200 */
        /* <DEDUP_REMOVED lines=62> */
[C---:B-----5:R-:W-:Y:S08]  /*b880*/  HMMA.16816.F32.BF16 R44, R220.reuse, R176, R44 ;  /* 0x000000b0dc2c723c */ /* 0x060ff0000004182c */
        /* <DEDUP_REMOVED lines=27> */
[C---:B------:R-:W-:Y:S01]  /*ba40*/  HMMA.16816.F32.BF16 R40, R228.reuse, R166, R40 ;  /* 0x000000a6e428723c */ /* 0x040fe20000041828 */
[----:B------:R-:W-:Y:S03]  /*ba50*/  LDSM.16.MT88.4 R172, [R143+UR4+0x3900] ;  /* 0x003900048fac783b */ /* 0x000fe60008004200 */
        /* <DEDUP_REMOVED lines=46> */
[----:B------:R-:W-:Y:S01]  /*bd40*/  FADD.FTZ R0, -R140, R0 ;  /* 0x000000008c007221 */ /* 0x000fe20000010100 */
        /* <DEDUP_REMOVED lines=30> */
[C---:B------:R-:W-:Y:S01]  /*bf30*/  FMUL.FTZ R104, R2.reuse, R104 ;  /* 0x0000006802687220 */ /* 0x040fe20000410000 */
[----:B------:R-:W-:Y:S01]  /*bf40*/  LDSM.16.MT88.4 R168, [R141+0x900] ;  /* 0x000900008da8783b */ /* 0x000fe20000004200 */
[C---:B------:R-:W-:Y:S02]  /*bf50*/  FMUL.FTZ R105, R2.reuse, R105 ;  /* 0x0000006902697220 */ /* 0x040fe40000410000 */
[----:B------:R-:W2:Y:S01]  /*bf60*/  MUFU.EX2 R0, R0 ;  /* 0x0000000000007308 */ /* 0x000ea20000000800 */
[C---:B------:R-:W-:Y:S02]  /*bf70*/  FMUL.FTZ R108, R2.reuse, R108 ;  /* 0x0000006c026c7220 */ /* 0x040fe40000410000 */
[C---:B------:R-:W-:Y:S02]  /*bf80*/  FMUL.FTZ R109, R2.reuse, R109 ;  /* 0x0000006d026d7220 */ /* 0x040fe40000410000 */
[C---:B-----5:R-:W-:Y:S02]  /*bf90*/  FMUL.FTZ R9, R2.reuse, R149 ;  /* 0x0000009502097220 */ /* 0x060fe40000410000 */
        /* <DEDUP_REMOVED lines=17> */
[C---:B---3--:R-:W-:Y:S02]  /*c0b0*/  FMUL.FTZ R11, R0.reuse, R151 ;  /* 0x00000097000b7220 */ /* 0x048fe40000410000 */
[----:B------:R-:W3:Y:S01]  /*c0c0*/  LDSM.16.MT88.4 R148, [R236+UR4+0x100] ;  /* 0x00010004ec94783b */ /* 0x000ee20008004200 */
[C---:B------:R-:W-:Y:S02]  /*c0d0*/  FMUL.FTZ R110, R0.reuse, R110 ;  /* 0x0000006e006e7220 */ /* 0x040fe40000410000 */
[----:B------:R5:W-:Y:S01]  /*c0e0*/  MUFU.EX2 R235, R6 ;  /* 0x0000000600eb7308 */ /* 0x000be20000000800 */
[C---:B------:R-:W-:Y:S02]  /*c0f0*/  FMUL.FTZ R111, R0.reuse, R111 ;  /* 0x0000006f006f7220 */ /* 0x040fe40000410000 */
[----:B------:R-:W-:Y:S02]  /*c100*/  FMUL.FTZ R114, R0, R114 ;  /* 0x0000007200727220 */ /* 0x000fe40000410000 */
[----:B----4-:R-:W-:Y:S02]  /*c110*/  FMUL.FTZ R4, R2, R144 ;  /* 0x0000009002047220 */ /* 0x010fe40000410000 */
[C---:B------:R-:W-:Y:S02]  /*c120*/  FMUL.FTZ R115, R0.reuse, R115 ;  /* 0x0000007300737220 */ /* 0x040fe40000410000 */
[C---:B------:R-:W-:Y:S01]  /*c130*/  FMUL.FTZ R118, R0.reuse, R118 ;  /* 0x0000007600767220 */ /* 0x040fe20000410000 */
[----:B------:R-:W4:Y:S01]  /*c140*/  MUFU.EX2 R234, R7 ;  /* 0x0000000700ea7308 */ /* 0x000f220000000800 */
[C---:B------:R-:W-:Y:S02]  /*c150*/  FMUL.FTZ R119, R0.reuse, R119 ;  /* 0x0000007700777220 */ /* 0x040fe40000410000 */
[----:B------:R-:W-:Y:S01]  /*c160*/  FMUL.FTZ R122, R0, R122 ;  /* 0x0000007a007a7220 */ /* 0x000fe20000410000 */
[----:B--2---:R-:W-:Y:S01]  /*c170*/  F2FP.BF16.PACK_AB R144, R242, R243 ;  /* 0x000000f3f290723e */ /* 0x004fe200000010ff */
[----:B------:R-:W-:Y:S02]  /*c180*/  FMUL.FTZ R5, R2, R145 ;  /* 0x0000009102057220 */ /* 0x000fe40000410000 */
[C---:B------:R-:W-:Y:S02]  /*c190*/  FMUL.FTZ R123, R0.reuse, R123 ;  /* 0x0000007b007b7220 */ /* 0x040fe40000410000 */
[C---:B------:R-:W-:Y:S01]  /*c1a0*/  FMUL.FTZ R126, R0.reuse, R126 ;  /* 0x0000007e007e7220 */ /* 0x040fe20000410000 */
[----:B------:R-:W-:Y:S01]  /*c1b0*/  MUFU.EX2 R227, R16 ;  /* 0x0000001000e37308 */ /* 0x000fe20000000800 */
[----:B------:R-:W-:Y:S02]  /*c1c0*/  FMUL.FTZ R127, R0, R127 ;  /* 0x0000007f007f7220 */ /* 0x000fe40000410000 */
[----:B------:R-:W-:Y:S02]  /*c1d0*/  FMUL.FTZ R129, R2, R129 ;  /* 0x0000008102817220 */ /* 0x000fe40000410000 */
[----:B-----5:R-:W-:Y:S01]  /*c1e0*/  FMUL.FTZ R6, R0, R146 ;  /* 0x0000009200067220 */ /* 0x020fe20000410000 */
[----:B------:R-:W-:Y:S01]  /*c1f0*/  F2FP.BF16.PACK_AB R146, R246, R244 ;  /* 0x000000f4f692723e */ /* 0x000fe200000010ff */
[C---:B------:R-:W-:Y:S02]  /*c200*/  FMUL.FTZ R130, R0.reuse, R130 ;  /* 0x0000008200827220 */ /* 0x040fe40000410000 */
[----:B------:R-:W-:Y:S01]  /*c210*/  FMUL.FTZ R131, R0, R131 ;  /* 0x0000008300837220 */ /* 0x000fe20000410000 */
[----:B------:R-:W-:Y:S01]  /*c220*/  MUFU.EX2 R226, R17 ;  /* 0x0000001100e27308 */ /* 0x000fe20000000800 */
[C---:B------:R-:W-:Y:S02]  /*c230*/  FMUL.FTZ R132, R2.reuse, R132 ;  /* 0x0000008402847220 */ /* 0x040fe40000410000 */
[----:B------:R-:W-:Y:S01]  /*c240*/  FMUL.FTZ R133, R2, R133 ;  /* 0x0000008502857220 */ /* 0x000fe20000410000 */
[----:B----4-:R-:W-:Y:S01]  /*c250*/  F2FP.BF16.PACK_AB R145, R234, R235 ;  /* 0x000000ebea91723e */ /* 0x010fe200000010ff */
[----:B------:R-:W-:Y:S01]  /*c260*/  FMUL.FTZ R7, R0, R147 ;  /* 0x0000009300077220 */ /* 0x000fe20000410000 */
[----:B------:R-:W-:Y:S01]  /*c270*/  F2FP.BF16.PACK_AB R147, R245, R241 ;  /* 0x000000f1f593723e */ /* 0x000fe200000010ff */
[--C-:B------:R-:W-:Y:S02]  /*c280*/  FFMA.FTZ R20, R20, c[0x0][0x2d0], -R180.reuse ;  /* 0x0000b40014147a23 */ /* 0x100fe400000108b4 */
[--C-:B------:R-:W-:Y:S01]  /*c290*/  FFMA.FTZ R21, R21, c[0x0][0x2d0], -R180.reuse ;  /* 0x0000b40015157a23 */ /* 0x100fe200000108b4 */
[----:B------:R-:W-:Y:S01]  /*c2a0*/  MUFU.EX2 R215, R18 ;  /* 0x0000001200d77308 */ /* 0x000fe20000000800 */
[--C-:B------:R-:W-:Y:S02]  /*c2b0*/  FFMA.FTZ R22, R22, c[0x0][0x2d0], -R181.reuse ;  /* 0x0000b40016167a23 */ /* 0x100fe400000108b5 */
[C---:B------:R-:W-:Y:S05]  /*c2c0*/  HMMA.16816.F32.BF16 R4, R144.reuse, R160, R4 ;  /* 0x000000a09004723c */ /* 0x040fea0000041804 */
[--C-:B------:R-:W-:Y:S02]  /*c2d0*/  FFMA.FTZ R23, R23, c[0x0][0x2d0], -R181.reuse ;  /* 0x0000b40017177a23 */ /* 0x100fe400000108b5 */
[----:B------:R2:W-:Y:S01]  /*c2e0*/  MUFU.EX2 R214, R19 ;  /* 0x0000001300d67308 */ /* 0x0005e20000000800 */
[C---:B------:R-:W-:Y:S01]  /*c2f0*/  HMMA.16816.F32.BF16 R8, R144.reuse, R162, R8 ;  /* 0x000000a29008723c */ /* 0x040fe20000041808 */
[----:B------:R-:W4:Y:S03]  /*c300*/  LDSM.16.MT88.4 R160, [R141+0x100] ;  /* 0x000100008da0783b */ /* 0x000f260000004200 */
[--C-:B------:R-:W-:Y:S02]  /*c310*/  FFMA.FTZ R24, R24, c[0x0][0x2d0], -R180.reuse ;  /* 0x0000b40018187a23 */ /* 0x100fe400000108b4 */
[--C-:B------:R-:W-:Y:S02]  /*c320*/  FFMA.FTZ R25, R25, c[0x0][0x2d0], -R180.reuse ;  /* 0x0000b40019197a23 */ /* 0x100fe400000108b4 */
[C---:B-1----:R-:W-:Y:S01]  /*c330*/  HMMA.16816.F32.BF16 R100, R144.reuse, R164, R100 ;  /* 0x000000a49064723c */ /* 0x042fe20000041864 */
[----:B------:R-:W-:Y:S03]  /*c340*/  MUFU.EX2 R182, R20 ;  /* 0x0000001400b67308 */ /* 0x000fe60000000800 */
[--C-:B------:R-:W-:Y:S02]  /*c350*/  FFMA.FTZ R26, R26, c[0x0][0x2d0], -R181.reuse ;  /* 0x0000b4001a1a7a23 */ /* 0x100fe400000108b5 */
[--C-:B------:R-:W-:Y:S02]  /*c360*/  FFMA.FTZ R27, R27, c[0x0][0x2d0], -R181.reuse ;  /* 0x0000b4001b1b7a23 */ /* 0x100fe400000108b5 */
[C---:B------:R-:W-:Y:S01]  /*c370*/  HMMA.16816.F32.BF16 R104, R144.reuse, R166, R104 ;  /* 0x000000a69068723c */ /* 0x040fe20000041868 */
[----:B------:R-:W1:Y:S02]  /*c380*/  LDSM.16.MT88.4 R164, [R143+UR4+0x3100] ;  /* 0x003100048fa4783b */ /* 0x000e640008004200 */
[----:B------:R-:W-:Y:S01]  /*c390*/  MUFU.EX2 R213, R21 ;  /* 0x0000001500d57308 */ /* 0x000fe20000000800 */
[--C-:B------:R-:W-:Y:S02]  /*c3a0*/  FFMA.FTZ R28, R28, c[0x0][0x2d0], -R180.reuse ;  /* 0x0000b4001c1c7a23 */ /* 0x100fe400000108b4 */
[--C-:B------:R-:W-:Y:S02]  /*c3b0*/  FFMA.FTZ R29, R29, c[0x0][0x2d0], -R180.reuse ;  /* 0x0000b4001d1d7a23 */ /* 0x100fe400000108b4 */
[C---:B---3--:R-:W-:Y:S01]  /*c3c0*/  HMMA.16816.F32.BF16 R108, R144.reuse, R148, R108 ;  /* 0x00000094906c723c */ /* 0x048fe2000004186c */
[----:B--2---:R-:W-:Y:S03]  /*c3d0*/  LDSM.16.MT88.4 R16, [R142+0x900] ;  /* 0x000900008e10783b */ /* 0x004fe60000004200 */
[--C-:B------:R-:W-:Y:S01]  /*c3e0*/  FFMA.FTZ R30, R30, c[0x0][0x2d0], -R181.reuse ;  /* 0x0000b4001e1e7a23 */ /* 0x100fe200000108b5 */
[----:B------:R-:W-:Y:S01]  /*c3f0*/  MUFU.EX2 R212, R24 ;  /* 0x0000001800d47308 */ /* 0x000fe20000000800 */
[--C-:B------:R-:W-:Y:S02]  /*c400*/  FFMA.FTZ R31, R31, c[0x0][0x2d0], -R181.reuse ;  /* 0x0000b4001f1f7a23 */ /* 0x100fe400000108b5 */
[C---:B------:R-:W-:Y:S01]  /*c410*/  HMMA.16816.F32.BF16 R112, R144.reuse, R150, R112 ;  /* 0x000000969070723c */ /* 0x040fe20000041870 */
[----:B------:R-:W2:Y:S03]  /*c420*/  LDSM.16.MT88.4 R148, [R142+0x3100] ;  /* 0x003100008e94783b */ /* 0x000ea60000004200 */
[--C-:B------:R-:W-:Y:S02]  /*c430*/  FFMA.FTZ R32, R32, c[0x0][0x2d0], -R180.reuse ;  /* 0x0000b40020207a23 */ /* 0x100fe400000108b4 */
[--C-:B------:R-:W-:Y:S01]  /*c440*/  FFMA.FTZ R33, R33, c[0x0][0x2d0], -R180.reuse ;  /* 0x0000b40021217a23 */ /* 0x100fe200000108b4 */
[----:B------:R-:W-:Y:S01]  /*c450*/  MUFU.EX2 R183, R25 ;  /* 0x0000001900b77308 */ /* 0x000fe20000000800 */
[--C-:B------:R-:W-:Y:S01]  /*c460*/  FFMA.FTZ R34, R34, c[0x0][0x2d0], -R181.reuse ;  /* 0x0000b40022227a23 */ /* 0x100fe200000108b5 */
[C---:B----4-:R-:W-:Y:S03]  /*c470*/  HMMA.16816.F32.BF16 R116, R144.reuse, R160, R116 ;  /* 0x000000a09074723c */ /* 0x050fe60000041874 */
[--C-:B------:R-:W-:Y:S02]  /*c480*/  FFMA.FTZ R35, R35, c[0x0][0x2d0], -R181.reuse ;  /* 0x0000b40023237a23 */ /* 0x100fe400000108b5 */
[--C-:B------:R-:W-:Y:S02]  /*c490*/  FFMA.FTZ R36, R36, c[0x0][0x2d0], -R180.reuse ;  /* 0x0000b40024247a23 */ /* 0x100fe400000108b4 */
[--C-:B------:R-:W-:Y:S01]  /*c4a0*/  FFMA.FTZ R37, R37, c[0x0][0x2d0], -R180.reuse ;  /* 0x0000b40025257a23 */ /* 0x100fe200000108b4 */
        /* <DEDUP_REMOVED lines=9> */
[C---:B------:R-:W-:Y:S02]  /*c540*/  FMUL.FTZ R134, R0.reuse, R134 ;  /* 0x0000008600867220 */ /* 0x040fe40000410000 */
[----:B------:R-:W-:Y:S02]  /*c550*/  FMUL.FTZ R135, R0, R135 ;  /* 0x0000008700877220 */ /* 0x000fe40000410000 */
[--C-:B------:R-:W-:Y:S04]  /*c560*/  FFMA.FTZ R42, R42, c[0x0][0x2d0], -R181.reuse ;  /* 0x0000b4002a2a7a23 */ /* 0x100fe800000108b5 */
[--C-:B------:R-:W-:Y:S01]  /*c570*/  FFMA.FTZ R43, R43, c[0x0][0x2d0], -R181.reuse ;  /* 0x0000b4002b2b7a23 */ /* 0x100fe200000108b5 */
[C---:B--2---:R-:W-:Y:S03]  /*c580*/  HMMA.16816.F32.BF16 R132, R144.reuse, R148, R132 ;  /* 0x000000949084723c */ /* 0x044fe60000041884 */
[C---:B------:R-:W-:Y:S02]  /*c590*/  FMUL.FTZ R136, R2.reuse, R136 ;  /* 0x0000008802887220 */ /* 0x040fe40000410000 */
[----:B------:R-:W-:Y:S02]  /*c5a0*/  FMUL.FTZ R137, R2, R137 ;  /* 0x0000008902897220 */ /* 0x000fe40000410000 */
[C---:B------:R-:W-:Y:S02]  /*c5b0*/  FMUL.FTZ R138, R0.reuse, R138 ;  /* 0x0000008a008a7220 */ /* 0x040fe40000410000 */
[----:B------:R-:W-:Y:S03]  /*c5c0*/  FMUL.FTZ R139, R0, R139 ;  /* 0x0000008b008b7220 */ /* 0x000fe60000410000 */
[C---:B------:R-:W-:Y:S02]  /*c5d0*/  FMUL.FTZ R52, R2.reuse, R52 ;  /* 0x0000003402347220 */ /* 0x040fe40000410000 */
[----:B------:R-:W-:Y:S02]  /*c5e0*/  FMUL.FTZ R53, R2, R53 ;  /* 0x0000003502357220 */ /* 0x000fe40000410000 */
[C---:B------:R-:W-:Y:S01]  /*c5f0*/  HMMA.16816.F32.BF16 R136, R144.reuse, R150, R136 ;  /* 0x000000969088723c */ /* 0x040fe20000041888 */
[----:B------:R-:W2:Y:S02]  /*c600*/  LDSM.16.MT88.4 R148, [R143+UR4+0x6100] ;  /* 0x006100048f94783b */ /* 0x000ea40008004200 */
[C---:B------:R-:W-:Y:S02]  /*c610*/  FMUL.FTZ R54, R0.reuse, R54 ;  /* 0x0000003600367220 */ /* 0x040fe40000410000 */
[----:B------:R-:W-:Y:S02]  /*c620*/  FMUL.FTZ R55, R0, R55 ;  /* 0x0000003700377220 */ /* 0x000fe40000410000 */
[C---:B------:R-:W-:Y:S02]  /*c630*/  FMUL.FTZ R56, R2.reuse, R56 ;  /* 0x0000003802387220 */ /* 0x040fe40000410000 */
[----:B------:R-:W-:Y:S03]  /*c640*/  FMUL.FTZ R57, R2, R57 ;  /* 0x0000003902397220 */ /* 0x000fe60000410000 */
[C---:B---3--:R-:W-:Y:S03]  /*c650*/  HMMA.16816.F32.BF16 R52, R144.reuse, R160, R52 ;  /* 0x000000a09034723c */ /* 0x048fe60000041834 */
[C---:B------:R-:W-:Y:S02]  /*c660*/  FMUL.FTZ R58, R0.reuse, R58 ;  /* 0x0000003a003a7220 */ /* 0x040fe40000410000 */
[----:B------:R-:W-:Y:S02]  /*c670*/  FMUL.FTZ R59, R0, R59 ;  /* 0x0000003b003b7220 */ /* 0x000fe40000410000 */
[C---:B------:R-:W-:Y:S02]  /*c680*/  FMUL.FTZ R60, R2.reuse, R60 ;  /* 0x0000003c023c7220 */ /* 0x040fe40000410000 */
[----:B------:R-:W-:Y:S03]  /*c690*/  FMUL.FTZ R61, R2, R61 ;  /* 0x0000003d023d7220 */ /* 0x000fe60000410000 */
[C---:B------:R-:W-:Y:S01]  /*c6a0*/  HMMA.16816.F32.BF16 R56, R144.reuse, R162, R56 ;  /* 0x000000a29038723c */ /* 0x040fe20000041838 */
[----:B------:R-:W3:Y:S02]  /*c6b0*/  LDSM.16.MT88.4 R160, [R142+0x6100] ;  /* 0x006100008ea0783b */ /* 0x000ee40000004200 */
        /* <DEDUP_REMOVED lines=10> */
[----:B------:R-:W1:Y:S02]  /*c760*/  LDSM.16.MT88.4 R164, [R236+UR4+0x6100] ;  /* 0x00610004eca4783b */ /* 0x000e640008004200 */
[C---:B------:R-:W-:Y:S02]  /*c770*/  FMUL.FTZ R70, R0.reuse, R70 ;  /* 0x0000004600467220 */ /* 0x040fe40000410000 */
[----:B------:R-:W-:Y:S02]  /*c780*/  FMUL.FTZ R71, R0, R71 ;  /* 0x0000004700477220 */ /* 0x000fe40000410000 */
[C---:B------:R-:W-:Y:S02]  /*c790*/  FMUL.FTZ R72, R2.reuse, R72 ;  /* 0x0000004802487220 */ /* 0x040fe40000410000 */
[----:B------:R-:W-:Y:S03]  /*c7a0*/  FMUL.FTZ R73, R2, R73 ;  /* 0x0000004902497220 */ /* 0x000fe60000410000 */
[C---:B--2---:R-:W-:Y:S03]  /*c7b0*/  HMMA.16816.F32.BF16 R68, R144.reuse, R148, R68 ;  /* 0x000000949044723c */ /* 0x044fe60000041844 */
[C---:B------:R-:W-:Y:S02]  /*c7c0*/  FMUL.FTZ R74, R0.reuse, R74 ;  /* 0x0000004a004a7220 */ /* 0x040fe40000410000 */
[----:B------:R-:W-:Y:S02]  /*c7d0*/  FMUL.FTZ R75, R0, R75 ;  /* 0x0000004b004b7220 */ /* 0x000fe40000410000 */
[C---:B------:R-:W-:Y:S02]  /*c7e0*/  FMUL.FTZ R76, R2.reuse, R76 ;  /* 0x0000004c024c7220 */ /* 0x040fe40000410000 */
[----:B------:R-:W-:Y:S03]  /*c7f0*/  FMUL.FTZ R77, R2, R77 ;  /* 0x0000004d024d7220 */ /* 0x000fe60000410000 */
[C---:B------:R-:W-:Y:S01]  /*c800*/  HMMA.16816.F32.BF16 R72, R144.reuse, R150, R72 ;  /* 0x000000969048723c */ /* 0x040fe20000041848 */
[----:B------:R-:W2:Y:S02]  /*c810*/  LDSM.16.MT88.4 R148, [R141+0x6100] ;  /* 0x006100008d94783b */ /* 0x000ea40000004200 */
        /* <DEDUP_REMOVED lines=15> */
[----:B------:R-:W-:Y:S01]  /*c910*/  MUFU.EX2 R233, R12 ;  /* 0x0000000c00e97308 */ /* 0x000fe20000000800 */
[C---:B-1----:R-:W-:Y:S03]  /*c920*/  HMMA.16816.F32.BF16 R84, R144.reuse, R164, R84 ;  /* 0x000000a49054723c */ /* 0x042fe60000041854 */
[--C-:B------:R-:W-:Y:S02]  /*c930*/  FFMA.FTZ R14, R14, c[0x0][0x2d0], -R181.reuse ;  /* 0x0000b4000e0e7a23 */ /* 0x100fe400000108b5 */
[--C-:B------:R-:W-:Y:S02]  /*c940*/  FFMA.FTZ R15, R15, c[0x0][0x2d0], -R181.reuse ;  /* 0x0000b4000f0f7a23 */ /* 0x100fe400000108b5 */
[C---:B------:R-:W-:Y:S02]  /*c950*/  FMUL.FTZ R88, R2.reuse, R88 ;  /* 0x0000005802587220 */ /* 0x040fe40000410000 */
[----:B------:R-:W1:Y:S03]  /*c960*/  MUFU.EX2 R232, R13 ;  /* 0x0000000d00e87308 */ /* 0x000e660000000800 */
        /* <DEDUP_REMOVED lines=8> */
[----:B------:R-:W5:Y:S02]  /*c9f0*/  LDSM.16.MT88.4 R164, [R236+UR4+0x900] ;  /* 0x00090004eca4783b */ /* 0x000f640008004200 */
[----:B------:R-:W-:Y:S02]  /*ca00*/  FMUL.FTZ R95, R0, R95 ;  /* 0x0000005f005f7220 */ /* 0x000fe40000410000 */
[C---:B------:R-:W-:Y:S01]  /*ca10*/  FMUL.FTZ R96, R2.reuse, R96 ;  /* 0x0000006002607220 */ /* 0x040fe20000410000 */
[----:B------:R-:W3:Y:S01]  /*ca20*/  MUFU.EX2 R224, R15 ;  /* 0x0000000f00e07308 */ /* 0x000ee20000000800 */
[----:B------:R-:W-:Y:S02]  /*ca30*/  FMUL.FTZ R97, R2, R97 ;  /* 0x0000006102617220 */ /* 0x000fe40000410000 */
[C---:B------:R-:W-:Y:S01]  /*ca40*/  FMUL.FTZ R98, R0.reuse, R98 ;  /* 0x0000006200627220 */ /* 0x040fe20000410000 */
[C---:B--2---:R-:W-:Y:S03]  /*ca50*/  HMMA.16816.F32.BF16 R92, R144.reuse, R148, R92 ;  /* 0x00000094905c723c */ /* 0x044fe6000004185c */
[----:B------:R-:W-:Y:S01]  /*ca60*/  FMUL.FTZ R99, R0, R99 ;  /* 0x0000006300637220 */ /* 0x000fe20000410000 */
[----:B-1----:R-:W-:Y:S01]  /*ca70*/  F2FP.BF16.PACK_AB R12, R232, R233 ;  /* 0x000000e9e80c723e */ /* 0x002fe200000010ff */
[--C-:B------:R-:W-:Y:S02]  /*ca80*/  FFMA.FTZ R49, R49, c[0x0][0x2d0], -R180.reuse ;  /* 0x0000b40031317a23 */ /* 0x100fe400000108b4 */
[--C-:B------:R-:W-:Y:S02]  /*ca90*/  FFMA.FTZ R51, R51, c[0x0][0x2d0], -R181.reuse ;  /* 0x0000b40033337a23 */ /* 0x100fe400000108b5 */
[--C-:B------:R-:W-:Y:S01]  /*caa0*/  FFMA.FTZ R44, R44, c[0x0][0x2d0], -R180.reuse ;  /* 0x0000b4002c2c7a23 */ /* 0x100fe200000108b4 */
[----:B------:R-:W-:Y:S01]  /*cab0*/  HMMA.16816.F32.BF16 R96, R144, R150, R96 ;  /* 0x000000969060723c */ /* 0x000fe20000041860 */
[----:B------:R-:W1:Y:S01]  /*cac0*/  LDSM.16.MT88.4 R144, [R236+UR4+0x3900] ;  /* 0x00390004ec90783b */ /* 0x000e620008004200 */
[----:B------:R-:W-:Y:S01]  /*cad0*/  MUFU.EX2 R49, R49 ;  /* 0x0000003100317308 */ /* 0x000fe20000000800 */
[----:B----4-:R-:W-:Y:S01]  /*cae0*/  F2FP.BF16.PACK_AB R14, R226, R227 ;  /* 0x000000e3e20e723e */ /* 0x010fe200000010ff */
[--C-:B------:R-:W-:Y:S02]  /*caf0*/  FFMA.FTZ R45, R45, c[0x0][0x2d0], -R180.reuse ;  /* 0x0000b4002d2d7a23 */ /* 0x100fe400000108b4 */
[--C-:B------:R-:W-:Y:S02]  /*cb00*/  FFMA.FTZ R46, R46, c[0x0][0x2d0], -R181.reuse ;  /* 0x0000b4002e2e7a23 */ /* 0x100fe400000108b5 */
[--C-:B------:R-:W-:Y:S01]  /*cb10*/  FFMA.FTZ R47, R47, c[0x0][0x2d0], -R181.reuse ;  /* 0x0000b4002f2f7a23 */ /* 0x100fe200000108b5 */
[----:B------:R-:W2:Y:S03]  /*cb20*/  LDSM.16.MT88.4 R148, [R141+0x3900] ;  /* 0x003900008d94783b */ /* 0x000ea60000004200 */
[----:B---3--:R-:W-:Y:S01]  /*cb30*/  F2FP.BF16.PACK_AB R13, R224, R225 ;  /* 0x000000e1e00d723e */ /* 0x008fe200000010ff */
[----:B------:R-:W-:Y:S01]  /*cb40*/  MUFU.EX2 R51, R51 ;  /* 0x0000003300337308 */ /* 0x000fe20000000800 */
[----:B------:R-:W-:Y:S01]  /*cb50*/  F2FP.BF16.PACK_AB R15, R214, R215 ;  /* 0x000000d7d60f723e */ /* 0x000fe200000010ff */
[----:B------:R-:W-:Y:S02]  /*cb60*/  FFMA.FTZ R48, R48, c[0x0][0x2d0], -R180 ;  /* 0x0000b40030307a23 */ /* 0x000fe400000108b4 */
[----:B------:R-:W-:Y:S02]  /*cb70*/  FFMA.FTZ R50, R50, c[0x0][0x2d0], -R181 ;  /* 0x0000b40032327a23 */ /* 0x000fe400000108b5 */
[----:B------:R-:W-:Y:S02]  /*cb80*/  FFMA.FTZ R2, R2, R252, R243 ;  /* 0x000000fc02027223 */ /* 0x000fe400000100f3 */
[C---:B------:R-:W-:Y:S02]  /*cb90*/  HMMA.16816.F32.BF16 R4, R12.reuse, R160, R4 ;  /* 0x000000a00c04723c */ /* 0x040fe40000041804 */
[----:B------:R-:W-:Y:S03]  /*cba0*/  MUFU.EX2 R44, R44 ;  /* 0x0000002c002c7308 */ /* 0x000fe60000000800 */
[----:B------:R-:W-:Y:S02]  /*cbb0*/  FADD.FTZ R2, R242, R2 ;  /* 0x00000002f2027221 */ /* 0x000fe40000010000 */
[----:B------:R-:W-:Y:S01]  /*cbc0*/  FFMA.FTZ R0, R0, R247, R235 ;  /* 0x000000f700007223 */ /* 0x000fe200000100eb */
[C---:B------:R-:W-:Y:S01]  /*cbd0*/  HMMA.16816.F32.BF16 R8, R12.reuse, R162, R8 ;  /* 0x000000a20c08723c */ /* 0x040fe20000041808 */
[----:B------:R-:W-:Y:S03]  /*cbe0*/  LDSM.16.MT88.4 R160, [R142+0x6900] ;  /* 0x006900008ea0783b */ /* 0x000fe60000004200 */
[----:B------:R-:W-:Y:S04]  /*cbf0*/  MUFU.EX2 R45, R45 ;  /* 0x0000002d002d7308 */ /* 0x000fe80000000800 */
[C---:B------:R-:W-:Y:S06]  /*cc00*/  HMMA.16816.F32.BF16 R100, R12.reuse, R16, R100 ;  /* 0x000000100c64723c */ /* 0x040fec0000041864 */
[----:B------:R-:W-:Y:S02]  /*cc10*/  MUFU.EX2 R46, R46 ;  /* 0x0000002e002e7308 */ /* 0x000fe40000000800 */
[C---:B------:R-:W-:Y:S01]  /*cc20*/  HMMA.16816.F32.BF16 R104, R12.reuse, R18, R104 ;  /* 0x000000120c68723c */ /* 0x040fe20000041868 */
[----:B------:R-:W3:Y:S07]  /*cc30*/  LDSM.16.MT88.4 R16, [R143+UR4+0x6900] ;  /* 0x006900048f10783b */ /* 0x000eee0008004200 */
[C---:B-----5:R-:W-:Y:S01]  /*cc40*/  HMMA.16816.F32.BF16 R108, R12.reuse, R164, R108 ;  /* 0x000000a40c6c723c */ /* 0x060fe2000004186c */
[----:B------:R-:W-:Y:S07]  /*cc50*/  MUFU.EX2 R47, R47 ;  /* 0x0000002f002f7308 */ /* 0x000fee0000000800 */
[C---:B------:R-:W-:Y:S01]  /*cc60*/  HMMA.16816.F32.BF16 R112, R12.reuse, R166, R112 ;  /* 0x000000a60c70723c */ /* 0x040fe20000041870 */
[----:B------:R-:W-:Y:S02]  /*cc70*/  LDSM.16.MT88.4 R164, [R143+UR4+0x4100] ;  /* 0x004100048fa4783b */ /* 0x000fe40008004200 */
[----:B------:R-:W-:Y:S05]  /*cc80*/  MUFU.EX2 R48, R48 ;  /* 0x0000003000307308 */ /* 0x000fea0000000800 */
[C---:B------:R-:W-:Y:S05]  /*cc90*/  HMMA.16816.F32.BF16 R116, R12.reuse, R168, R116 ;  /* 0x000000a80c74723c */ /* 0x040fea0000041874 */
[----:B------:R-:W-:Y:S03]  /*cca0*/  MUFU.EX2 R169, R34 ;  /* 0x0000002200a97308 */ /* 0x000fe60000000800 */
[C---:B------:R-:W-:Y:S07]  /*ccb0*/  HMMA.16816.F32.BF16 R120, R12.reuse, R170, R120 ;  /* 0x000000aa0c78723c */ /* 0x040fee0000041878 */
[----:B------:R-:W-:Y:S01]  /*ccc0*/  MUFU.EX2 R171, R32 ;  /* 0x0000002000ab7308 */ /* 0x000fe20000000800 */
[C---:B------:R-:W-:Y:S08]  /*ccd0*/  HMMA.16816.F32.BF16 R124, R12.reuse, R172, R124 ;  /* 0x000000ac0c7c723c */ /* 0x040ff0000004187c */
[C---:B------:R-:W-:Y:S01]  /*cce0*/  HMMA.16816.F32.BF16 R128, R12.reuse, R174, R128 ;  /* 0x000000ae0c80723c */ /* 0x040fe20000041880 */
[----:B------:R-:W-:Y:S07]  /*ccf0*/  MUFU.EX2 R175, R28 ;  /* 0x0000001c00af7308 */ /* 0x000fee0000000800 */
[C---:B------:R-:W-:Y:S03]  /*cd00*/  HMMA.16816.F32.BF16 R132, R12.reuse, R176, R132 ;  /* 0x000000b00c84723c */ /* 0x040fe60000041884 */
[----:B------:R-:W-:Y:S05]  /*cd10*/  MUFU.EX2 R177, R22 ;  /* 0x0000001600b17308 */ /* 0x000fea0000000800 */
[C---:B------:R-:W-:Y:S05]  /*cd20*/  HMMA.16816.F32.BF16 R136, R12.reuse, R178, R136 ;  /* 0x000000b20c88723c */ /* 0x040fea0000041888 */
[----:B------:R4:W5:Y:S03]  /*cd30*/  MUFU.EX2 R179, R23 ;  /* 0x0000001700b37308 */ /* 0x0009660000000800 */
[C---:B-1----:R-:W-:Y:S07]  /*cd40*/  HMMA.16816.F32.BF16 R52, R12.reuse, R144, R52 ;  /* 0x000000900c34723c */ /* 0x042fee0000041834 */
[----:B------:R-:W-:Y:S01]  /*cd50*/  MUFU.EX2 R178, R26 ;  /* 0x0000001a00b27308 */ /* 0x000fe20000000800 */
[C---:B------:R-:W-:Y:S01]  /*cd60*/  HMMA.16816.F32.BF16 R56, R12.reuse, R146, R56 ;  /* 0x000000920c38723c */ /* 0x040fe20000041838 */
[----:B------:R-:W1:Y:S07]  /*cd70*/  LDSM.16.MT88.4 R144, [R236+UR4+0x6900] ;  /* 0x00690004ec90783b */ /* 0x000e6e0008004200 */
[C---:B--2---:R-:W-:Y:S01]  /*cd80*/  HMMA.16816.F32.BF16 R60, R12.reuse, R148, R60 ;  /* 0x000000940c3c723c */ /* 0x044fe2000004183c */
[----:B------:R2:W1:Y:S01]  /*cd90*/  MUFU.EX2 R176, R27 ;  /* 0x0000001b00b07308 */ /* 0x0004620000000800 */
[----:B----4-:R-:W-:Y:S06]  /*cda0*/  LDSM.16.MT88.4 R20, [R143+UR4+0x1100] ;  /* 0x001100048f14783b */ /* 0x010fec0008004200 */
[C---:B------:R-:W-:Y:S03]  /*cdb0*/  HMMA.16816.F32.BF16 R64, R12.reuse, R150, R64 ;  /* 0x000000960c40723c */ /* 0x040fe60000041840 */
[----:B------:R-:W4:Y:S01]  /*cdc0*/  MUFU.EX2 R174, R29 ;  /* 0x0000001d00ae7308 */ /* 0x000f220000000800 */
[----:B------:R-:W-:Y:S04]  /*cdd0*/  LDSM.16.MT88.4 R148, [R142+0x1100] ;  /* 0x001100008e94783b */ /* 0x000fe80000004200 */
[C---:B---3--:R-:W-:Y:S05]  /*cde0*/  HMMA.16816.F32.BF16 R68, R12.reuse, R16, R68 ;  /* 0x000000100c44723c */ /* 0x048fea0000041844 */
[----:B------:R-:W-:Y:S03]  /*cdf0*/  MUFU.EX2 R173, R30 ;  /* 0x0000001e00ad7308 */ /* 0x000fe60000000800 */
[C---:B------:R-:W-:Y:S01]  /*ce00*/  HMMA.16816.F32.BF16 R72, R12.reuse, R18, R72 ;  /* 0x000000120c48723c */ /* 0x040fe20000041848 */
[----:B------:R-:W3:Y:S06]  /*ce10*/  LDSM.16.MT88.4 R16, [R141+0x6900] ;  /* 0x006900008d10783b */ /* 0x000eec0000004200 */
[----:B------:R4:W3:Y:S01]  /*ce20*/  MUFU.EX2 R172, R31 ;  /* 0x0000001f00ac7308 */ /* 0x0008e20000000800 */
[C---:B------:R-:W-:Y:S01]  /*ce30*/  HMMA.16816.F32.BF16 R76, R12.reuse, R160, R76 ;  /* 0x000000a00c4c723c */ /* 0x040fe2000004184c */
[----:B--2---:R-:W2:Y:S07]  /*ce40*/  LDSM.16.MT88.4 R24, [R236+UR4+0x1100] ;  /* 0x00110004ec18783b */ /* 0x004eae0008004200 */
[C---:B------:R-:W-:Y:S01]  /*ce50*/  HMMA.16816.F32.BF16 R80, R12.reuse, R162, R80 ;  /* 0x000000a20c50723c */ /* 0x040fe20000041850 */
[----:B------:R-:W2:Y:S01]  /*ce60*/  LDSM.16.MT88.4 R160, [R141+0x1100] ;  /* 0x001100008da0783b */ /* 0x000ea20000004200 */
[----:B------:R-:W2:Y:S06]  /*ce70*/  MUFU.EX2 R170, R33 ;  /* 0x0000002100aa7308 */ /* 0x000eac0000000800 */
[C---:B-1----:R-:W-:Y:S04]  /*ce80*/  HMMA.16816.F32.BF16 R84, R12.reuse, R144, R84 ;  /* 0x000000900c54723c */ /* 0x042fe80000041854 */
[----:B------:R1:W1:Y:S01]  /*ce90*/  MUFU.EX2 R168, R35 ;  /* 0x0000002300a87308 */ /* 0x0002620000000800 */
[----:B----4-:R-:W-:Y:S03]  /*cea0*/  LDSM.16.MT88.4 R28, [R142+0x1900] ;  /* 0x001900008e1c783b */ /* 0x010fe60000004200 */
[C---:B------:R-:W-:Y:S06]  /*ceb0*/  HMMA.16816.F32.BF16 R88, R12.reuse, R146, R88 ;  /* 0x000000920c58723c */ /* 0x040fec0000041858 */
[----:B------:R-:W-:Y:S01]  /*cec0*/  MUFU.EX2 R50, R50 ;  /* 0x0000003200327308 */ /* 0x000fe20000000800 */
[----:B------:R-:W4:Y:S01]  /*ced0*/  LDSM.16.MT88.4 R144, [R142+0x4100] ;  /* 0x004100008e90783b */ /* 0x000f220000004200 */
[C---:B---3--:R-:W-:Y:S08]  /*cee0*/  HMMA.16816.F32.BF16 R92, R12.reuse, R16, R92 ;  /* 0x000000100c5c723c */ /* 0x048ff0000004185c */
[----:B------:R-:W-:Y:S01]  /*cef0*/  HMMA.16816.F32.BF16 R96, R12, R18, R96 ;  /* 0x000000120c60723c */ /* 0x000fe20000041860 */
[----:B------:R-:W3:Y:S06]  /*cf00*/  LDSM.16.MT88.4 R16, [R236+UR4+0x4100] ;  /* 0x00410004ec10783b */ /* 0x000eec0008004200 */
[----:B------:R-:W-:Y:S02]  /*cf10*/  F2FP.BF16.PACK_AB R12, R213, R182 ;  /* 0x000000b6d50c723e */ /* 0x000fe400000010ff */
[----:B------:R-:W-:Y:S01]  /*cf20*/  F2FP.BF16.PACK_AB R14, R183, R212 ;  /* 0x000000d4b70e723e */ /* 0x000fe200000010ff */
[----:B-1----:R-:W-:Y:S02]  /*cf30*/  LDSM.16.MT88.4 R32, [R141+0x1900] ;  /* 0x001900008d20783b */ /* 0x002fe40000004200 */
[----:B-----5:R-:W-:Y:S02]  /*cf40*/  F2FP.BF16.PACK_AB R13, R179, R177 ;  /* 0x000000b1b30d723e */ /* 0x020fe400000010ff */
[----:B------:R-:W-:Y:S07]  /*cf50*/  F2FP.BF16.PACK_AB R15, R176, R178 ;  /* 0x000000b2b00f723e */ /* 0x000fee00000010ff */
[C---:B------:R-:W-:Y:S08]  /*cf60*/  HMMA.16816.F32.BF16 R4, R12.reuse, R20, R4 ;  /* 0x000000140c04723c */ /* 0x040ff00000041804 */
[C---:B------:R-:W-:Y:S01]  /*cf70*/  HMMA.16816.F32.BF16 R8, R12.reuse, R22, R8 ;  /* 0x000000160c08723c */ /* 0x040fe20000041808 */
[----:B------:R-:W1:Y:S07]  /*cf80*/  LDSM.16.MT88.4 R20, [R141+0x4100] ;  /* 0x004100008d14783b */ /* 0x000e6e0000004200 */
[C---:B------:R-:W-:Y:S08]  /*cf90*/  HMMA.16816.F32.BF16 R100, R12.reuse, R148, R100 ;  /* 0x000000940c64723c */ /* 0x040ff00000041864 */
[C---:B------:R-:W-:Y:S01]  /*cfa0*/  HMMA.16816.F32.BF16 R104, R12.reuse, R150, R104 ;  /* 0x000000960c68723c */ /* 0x040fe20000041868 */
[----:B------:R-:W-:Y:S07]  /*cfb0*/  LDSM.16.MT88.4 R148, [R236+UR4+0x1900] ;  /* 0x00190004ec94783b */ /* 0x000fee0008004200 */
[C---:B--2---:R-:W-:Y:S08]  /*cfc0*/  HMMA.16816.F32.BF16 R108, R12.reuse, R24, R108 ;  /* 0x000000180c6c723c */ /* 0x044ff0000004186c */
[C---:B------:R-:W-:Y:S01]  /*cfd0*/  HMMA.16816.F32.BF16 R112, R12.reuse, R26, R112 ;  /* 0x0000001a0c70723c */ /* 0x040fe20000041870 */
[----:B------:R-:W2:Y:S07]  /*cfe0*/  LDSM.16.MT88.4 R24, [R143+UR4+0x7100] ;  /* 0x007100048f18783b */ /* 0x000eae0008004200 */
[C---:B------:R-:W-:Y:S01]  /*cff0*/  HMMA.16816.F32.BF16 R116, R12.reuse, R160, R116 ;  /* 0x000000a00c74723c */ /* 0x040fe20000041874 */
[----:B------:R-:W-:Y:S07]  /*d000*/  MUFU.EX2 R161, R42 ;  /* 0x0000002a00a17308 */ /* 0x000fee0000000800 */
[C---:B------:R-:W-:Y:S03]  /*d010*/  HMMA.16816.F32.BF16 R120, R12.reuse, R162, R120 ;  /* 0x000000a20c78723c */ /* 0x040fe60000041878 */
[----:B------:R-:W-:Y:S05]  /*d020*/  MUFU.EX2 R163, R40 ;  /* 0x0000002800a37308 */ /* 0x000fea0000000800 */
[C---:B------:R-:W-:Y:S05]  /*d030*/  HMMA.16816.F32.BF16 R124, R12.reuse, R164, R124 ;  /* 0x000000a40c7c723c */ /* 0x040fea000004187c */
[----:B------:R-:W-:Y:S03]  /*d040*/  MUFU.EX2 R165, R38 ;  /* 0x0000002600a57308 */ /* 0x000fe60000000800 */
[C---:B------:R-:W-:Y:S07]  /*d050*/  HMMA.16816.F32.BF16 R128, R12.reuse, R166, R128 ;  /* 0x000000a60c80723c */ /* 0x040fee0000041880 */
[----:B------:R-:W-:Y:S01]  /*d060*/  MUFU.EX2 R167, R36 ;  /* 0x0000002400a77308 */ /* 0x000fe20000000800 */
[C---:B----4-:R-:W-:Y:S08]  /*d070*/  HMMA.16816.F32.BF16 R132, R12.reuse, R144, R132 ;  /* 0x000000900c84723c */ /* 0x050ff00000041884 */
[C---:B------:R-:W-:Y:S01]  /*d080*/  HMMA.16816.F32.BF16 R136, R12.reuse, R146, R136 ;  /* 0x000000920c88723c */ /* 0x040fe20000041888 */
[----:B------:R-:W4:Y:S01]  /*d090*/  LDSM.16.MT88.4 R144, [R142+0x7100] ;  /* 0x007100008e90783b */ /* 0x000f220000004200 */
[----:B------:R-:W5:Y:S06]  /*d0a0*/  MUFU.EX2 R166, R37 ;  /* 0x0000002500a67308 */ /* 0x000f6c0000000800 */
[C---:B---3--:R-:W-:Y:S04]  /*d0b0*/  HMMA.16816.F32.BF16 R52, R12.reuse, R16, R52 ;  /* 0x000000100c34723c */ /* 0x048fe80000041834 */
[----:B------:R3:W2:Y:S04]  /*d0c0*/  MUFU.EX2 R164, R39 ;  /* 0x0000002700a47308 */ /* 0x0006a80000000800 */
[C---:B------:R-:W-:Y:S01]  /*d0d0*/  HMMA.16816.F32.BF16 R56, R12.reuse, R18, R56 ;  /* 0x000000120c38723c */ /* 0x040fe20000041838 */
[----:B------:R-:W5:Y:S05]  /*d0e0*/  LDSM.16.MT88.4 R16, [R236+UR4+0x7100] ;  /* 0x00710004ec10783b */ /* 0x000f6a0008004200 */
[----:B------:R-:W4:Y:S02]  /*d0f0*/  MUFU.EX2 R162, R41 ;  /* 0x0000002900a27308 */ /* 0x000f240000000800 */
[C---:B-1----:R-:W-:Y:S08]  /*d100*/  HMMA.16816.F32.BF16 R60, R12.reuse, R20, R60 ;  /* 0x000000140c3c723c */ /* 0x042ff0000004183c */
[C---:B------:R-:W-:Y:S01]  /*d110*/  HMMA.16816.F32.BF16 R64, R12.reuse, R22, R64 ;  /* 0x000000160c40723c */ /* 0x040fe20000041840 */
[----:B------:R-:W1:Y:S01]  /*d120*/  LDSM.16.MT88.4 R20, [R141+0x7100] ;  /* 0x007100008d14783b */ /* 0x000e620000004200 */
[----:B------:R5:W1:Y:S06]  /*d130*/  MUFU.EX2 R160, R43 ;  /* 0x0000002b00a07308 */ /* 0x000a6c0000000800 */
[C---:B--2---:R-:W-:Y:S01]  /*d140*/  HMMA.16816.F32.BF16 R68, R12.reuse, R24, R68 ;  /* 0x000000180c44723c */ /* 0x044fe20000041844 */
[----:B---3--:R-:W-:Y:S07]  /*d150*/  LDSM.16.MT88.4 R36, [R141+0x2100] ;  /* 0x002100008d24783b */ /* 0x008fee0000004200 */
[C---:B------:R-:W-:Y:S01]  /*d160*/  HMMA.16816.F32.BF16 R72, R12.reuse, R26, R72 ;  /* 0x0000001a0c48723c */ /* 0x040fe20000041848 */
[----:B------:R-:W2:Y:S07]  /*d170*/  LDSM.16.MT88.4 R24, [R143+UR4+0x1900] ;  /* 0x001900048f18783b */ /* 0x000eae0008004200 */
[C---:B----4-:R-:W-:Y:S01]  /*d180*/  HMMA.16816.F32.BF16 R76, R12.reuse, R144, R76 ;  /* 0x000000900c4c723c */ /* 0x050fe2000004184c */
[----:B-----5:R-:W-:Y:S07]  /*d190*/  LDSM.16.MT88.4 R40, [R142+0x5100] ;  /* 0x005100008e28783b */ /* 0x020fee0000004200 */
[C---:B------:R-:W-:Y:S08]  /*d1a0*/  HMMA.16816.F32.BF16 R80, R12.reuse, R146, R80 ;  /* 0x000000920c50723c */ /* 0x040ff00000041850 */
[C---:B------:R-:W-:Y:S08]  /*d1b0*/  HMMA.16816.F32.BF16 R84, R12.reuse, R16, R84 ;  /* 0x000000100c54723c */ /* 0x040ff00000041854 */
[C---:B------:R-:W-:Y:S01]  /*d1c0*/  HMMA.16816.F32.BF16 R88, R12.reuse, R18, R88 ;  /* 0x000000120c58723c */ /* 0x040fe20000041858 */
[----:B------:R-:W3:Y:S07]  /*d1d0*/  LDSM.16.MT88.4 R16, [R143+UR4+0x4900] ;  /* 0x004900048f10783b */ /* 0x000eee0008004200 */
        /* <DEDUP_REMOVED lines=9> */
[----:B------:R-:W2:Y:S07]  /*d270*/  LDSM.16.MT88.4 R24, [R236+UR4+0x4900] ;  /* 0x00490004ec18783b */ /* 0x000eae0008004200 */
        /* <DEDUP_REMOVED lines=8> */
[----:B------:R-:W-:Y:S07]  /*d300*/  LDSM.16.MT88.4 R32, [R236+UR4+0x2100] ;  /* 0x00210004ec20783b */ /* 0x000fee0008004200 */
[C---:B---3--:R-:W-:Y:S08]  /*d310*/  HMMA.16816.F32.BF16 R124, R12.reuse, R16, R124 ;  /* 0x000000100c7c723c */ /* 0x048ff0000004187c */
[C---:B------:R-:W-:Y:S01]  /*d320*/  HMMA.16816.F32.BF16 R128, R12.reuse, R18, R128 ;  /* 0x000000120c80723c */ /* 0x040fe20000041880 */
[----:B------:R-:W3:Y:S07]  /*d330*/  LDSM.16.MT88.4 R16, [R143+UR4+0x7900] ;  /* 0x007900048f10783b */ /* 0x000eee0008004200 */
[C---:B-1----:R-:W-:Y:S08]  /*d340*/  HMMA.16816.F32.BF16 R132, R12.reuse, R20, R132 ;  /* 0x000000140c84723c */ /* 0x042ff00000041884 */
[C---:B------:R-:W-:Y:S01]  /*d350*/  HMMA.16816.F32.BF16 R136, R12.reuse, R22, R136 ;  /* 0x000000160c88723c */ /* 0x040fe20000041888 */
[----:B------:R-:W1:Y:S07]  /*d360*/  LDSM.16.MT88.4 R20, [R142+0x7900] ;  /* 0x007900008e14783b */ /* 0x000e6e0000004200 */
[C---:B--2---:R-:W-:Y:S08]  /*d370*/  HMMA.16816.F32.BF16 R52, R12.reuse, R24, R52 ;  /* 0x000000180c34723c */ /* 0x044ff00000041834 */
[C---:B------:R-:W-:Y:S01]  /*d380*/  HMMA.16816.F32.BF16 R56, R12.reuse, R26, R56 ;  /* 0x0000001a0c38723c */ /* 0x040fe20000041838 */
[----:B------:R-:W2:Y:S07]  /*d390*/  LDSM.16.MT88.4 R24, [R236+UR4+0x7900] ;  /* 0x00790004ec18783b */ /* 0x000eae0008004200 */
[C---:B----4-:R-:W-:Y:S08]  /*d3a0*/  HMMA.16816.F32.BF16 R60, R12.reuse, R28, R60 ;  /* 0x0000001c0c3c723c */ /* 0x050ff0000004183c */
[C---:B------:R-:W-:Y:S01]  /*d3b0*/  HMMA.16816.F32.BF16 R64, R12.reuse, R30, R64 ;  /* 0x0000001e0c40723c */ /* 0x040fe20000041840 */
[----:B------:R-:W4:Y:S07]  /*d3c0*/  LDSM.16.MT88.4 R28, [R141+0x7900] ;  /* 0x007900008d1c783b */ /* 0x000f2e0000004200 */
        /* <DEDUP_REMOVED lines=10> */
[----:B------:R-:W-:Y:S01]  /*d470*/  HMMA.16816.F32.BF16 R96, R12, R30, R96 ;  /* 0x0000001e0c60723c */ /* 0x000fe20000041860 */
[----:B------:R-:W4:Y:S06]  /*d480*/  LDSM.16.MT88.4 R28, [R236+UR4+0x5100] ;  /* 0x00510004ec1c783b */ /* 0x000f2c0008004200 */
[----:B------:R-:W-:Y:S02]  /*d490*/  F2FP.BF16.PACK_AB R12, R166, R167 ;  /* 0x000000a7a60c723e */ /* 0x000fe400000010ff */
[----:B------:R-:W-:Y:S03]  /*d4a0*/  F2FP.BF16.PACK_AB R13, R164, R165 ;  /* 0x000000a5a40d723e */ /* 0x000fe600000010ff */
[----:B------:R-:W-:Y:S02]  /*d4b0*/  F2FP.BF16.PACK_AB R14, R162, R163 ;  /* 0x000000a3a20e723e */ /* 0x000fe400000010ff */
[----:B------:R-:W-:Y:S07]  /*d4c0*/  F2FP.BF16.PACK_AB R15, R160, R161 ;  /* 0x000000a1a00f723e */ /* 0x000fee00000010ff */
[C---:B---3--:R-:W-:Y:S08]  /*d4d0*/  HMMA.16816.F32.BF16 R4, R12.reuse, R16, R4 ;  /* 0x000000100c04723c */ /* 0x048ff00000041804 */
        /* <DEDUP_REMOVED lines=15> */
[C---:B------:R-:W-:Y:S08]  /*d5d0*/  HMMA.16816.F32.BF16 R136, R12.reuse, R42, R136 ;  /* 0x0000002a0c88723c */ /* 0x040ff00000041888 */
[C---:B----4-:R-:W-:Y:S08]  /*d5e0*/  HMMA.16816.F32.BF16 R52, R12.reuse, R28, R52 ;  /* 0x0000001c0c34723c */ /* 0x050ff00000041834 */
[C---:B------:R-:W-:Y:S01]  /*d5f0*/  HMMA.16816.F32.BF16 R56, R12.reuse, R30, R56 ;  /* 0x0000001e0c38723c */ /* 0x040fe20000041838 */
[----:B------:R-:W4:Y:S07]  /*d600*/  LDSM.16.MT88.4 R28, [R236+UR4+0x8100] ;  /* 0x00810004ec1c783b */ /* 0x000f2e0008004200 */
        /* <DEDUP_REMOVED lines=13> */
[----:B------:R-:W-:Y:S01]  /*d6e0*/  HMMA.16816.F32.BF16 R96, R12, R18, R96 ;  /* 0x000000120c60723c */ /* 0x000fe20000041860 */
[----:B------:R-:W3:Y:S06]  /*d6f0*/  LDSM.16.MT88.4 R16, [R236+UR4+0x5900] ;  /* 0x00590004ec10783b */ /* 0x000eec0008004200 */
[----:B------:R-:W-:Y:S02]  /*d700*/  F2FP.BF16.PACK_AB R12, R45, R44 ;  /* 0x0000002c2d0c723e */ /* 0x000fe400000010ff */
[----:B------:R-:W-:Y:S03]  /*d710*/  F2FP.BF16.PACK_AB R13, R47, R46 ;  /* 0x0000002e2f0d723e */ /* 0x000fe600000010ff */
[----:B------:R-:W-:Y:S02]  /*d720*/  F2FP.BF16.PACK_AB R14, R49, R48 ;  /* 0x00000030310e723e */ /* 0x000fe400000010ff */
[----:B------:R-:W-:Y:S07]  /*d730*/  F2FP.BF16.PACK_AB R15, R51, R50 ;  /* 0x00000032330f723e */ /* 0x000fee00000010ff */
[C---:B------:R-:W-:Y:S01]  /*d740*/  HMMA.16816.F32.BF16 R144, R12.reuse, R148, R4 ;  /* 0x000000940c90723c */ /* 0x040fe20000041804 */
[----:B------:R-:W5:Y:S07]  /*d750*/  LDSM.16.MT88.4 R4, [R141+0x5900] ;  /* 0x005900008d04783b */ /* 0x000f6e0000004200 */
[C---:B------:R-:W-:Y:S01]  /*d760*/  HMMA.16816.F32.BF16 R148, R12.reuse, R150, R8 ;  /* 0x000000960c94723c */ /* 0x040fe20000041808 */
[----:B------:R-:W3:Y:S07]  /*d770*/  LDSM.16.MT88.4 R8, [R143+UR4+0x8900] ;  /* 0x008900048f08783b */ /* 0x000eee0008004200 */
[C---:B-1----:R-:W-:Y:S07]  /*d780*/  HMMA.16816.F32.BF16 R100, R12.reuse, R20, R100 ;  /* 0x000000140c64723c */ /* 0x042fee0000041864 */
[----:B------:R-:W-:Y:S01]  /*d790*/  @P0 MOV R20, R248 ;  /* 0x000000f800140202 */ /* 0x000fe20000000f00 */
[C---:B------:R-:W-:Y:S04]  /*d7a0*/  HMMA.16816.F32.BF16 R104, R12.reuse, R22, R104 ;  /* 0x000000160c68723c */ /* 0x040fe80000041868 */
[----:B------:R-:W-:Y:S03]  /*d7b0*/  @P0 MOV R21, R251 ;  /* 0x000000fb00150202 */ /* 0x000fe60000000f00 */
[----:B------:R-:W-:Y:S01]  /*d7c0*/  FADD.FTZ R22, R234, R0 ;  /* 0x00000000ea167221 */ /* 0x000fe20000010000 */
[C---:B--2---:R-:W-:Y:S01]  /*d7d0*/  HMMA.16816.F32.BF16 R108, R12.reuse, R24, R108 ;  /* 0x000000180c6c723c */ /* 0x044fe2000004186c */
[----:B------:R-:W2:Y:S03]  /*d7e0*/  LDL R25, [R1+0x3c] ;  /* 0x00003c0001197983 */ /* 0x000ea60000100800 */
        /* <DEDUP_REMOVED lines=11> */
[----:B------:R-:W-:Y:S04]  /*d8a0*/  FADD.FTZ R0, R215, R0 ;  /* 0x00000000d7007221 */ /* 0x000fe80000010000 */
[C---:B------:R-:W-:Y:S04]  /*d8b0*/  HMMA.16816.F32.BF16 R128, R12.reuse, R38, R128 ;  /* 0x000000260c80723c */ /* 0x040fe80000041880 */
[----:B------:R-:W-:Y:S04]  /*d8c0*/  FADD.FTZ R23, R214, R0 ;  /* 0x00000000d6177221 */ /* 0x000fe80000010000 */
[C---:B----4-:R-:W-:Y:S08]  /*d8d0*/  HMMA.16816.F32.BF16 R132, R12.reuse, R28, R132 ;  /* 0x0000001c0c84723c */ /* 0x050ff00000041884 */
[C---:B------:R-:W-:Y:S08]  /*d8e0*/  HMMA.16816.F32.BF16 R136, R12.reuse, R30, R136 ;  /* 0x0000001e0c88723c */ /* 0x040ff00000041888 */
[C---:B---3--:R-:W-:Y:S07]  /*d8f0*/  HMMA.16816.F32.BF16 R52, R12.reuse, R16, R52 ;  /* 0x000000100c34723c */ /* 0x048fee0000041834 */
[----:B------:R-:W-:Y:S01]  /*d900*/  MOV R16, UR30 ;  /* 0x0000001e00107c02 */ /* 0x000fe20008000f00 */
[C---:B------:R-:W-:Y:S01]  /*d910*/  HMMA.16816.F32.BF16 R56, R12.reuse, R18, R56 ;  /* 0x000000120c38723c */ /* 0x040fe20000041838 */
[----:B------:R-:W-:Y:S03]  /*d920*/  MOV R17, UR31 ;  /* 0x0000001f00117c02 */ /* 0x000fe60008000f00 */
[----:B------:R-:W-:Y:S03]  /*d930*/  @P0 IMAD.WIDE.U32 R20, R16, 0x60, R20 ;  /* 0x0000006010140825 */ /* 0x000fe600078e0014 */
[----:B------:R-:W1:Y:S01]  /*d940*/  LDSM.16.MT88.4 R16, [R142+0x8900] ;  /* 0x008900008e10783b */ /* 0x000e620000004200 */
[C---:B-----5:R-:W-:Y:S04]  /*d950*/  HMMA.16816.F32.BF16 R60, R12.reuse, R4, R60 ;  /* 0x000000040c3c723c */ /* 0x060fe8000004183c */
[----:B------:R-:W-:Y:S01]  /*d960*/  @P0 IADD3 R22, R21, UR15, RZ ;  /* 0x0000000f15160c10 */ /* 0x000fe2000fffe0ff */
[----:B------:R-:W-:Y:S01]  /*d970*/  UIADD3 UR15, UR5, 0x1, URZ ;  /* 0x00000001050f7890 */ /* 0x000fe2000fffe03f */
[----:B------:R-:W-:Y:S01]  /*d980*/  MOV R21, UR12 ;  /* 0x0000000c00157c02 */ /* 0x000fe20008000f00 */
[----:B------:R-:W-:Y:S01]  /*d990*/  FADD.FTZ R4, R232, R2 ;  /* 0x00000002e8047221 */ /* 0x000fe20000010000 */
[C---:B------:R-:W-:Y:S01]  /*d9a0*/  HMMA.16816.F32.BF16 R64, R12.reuse, R6, R64 ;  /* 0x000000060c40723c */ /* 0x040fe20000041840 */
[----:B------:R-:W-:Y:S03]  /*d9b0*/  USEL UR5, UR15, URZ, !UP0 ;  /* 0x0000003f0f057287 */ /* 0x000fe6000c000000 */
[C---:B------:R-:W-:Y:S02]  /*d9c0*/  @P0 SHF.L.U32 R2, R20.reuse, 0x1, RZ ;  /* 0x0000000114020819 */ /* 0x040fe400000006ff */
[----:B------:R-:W-:Y:S01]  /*d9d0*/  @P0 SHF.L.U64.HI R22, R20, 0x1, R22 ;  /* 0x0000000114160819 */ /* 0x000fe20000010216 */
[----:B------:R-:W-:Y:S01]  /*d9e0*/  FADD.FTZ R20, R227, R4 ;  /* 0x00000004e3147221 */ /* 0x000fe20000010000 */
[C---:B------:R-:W-:Y:S01]  /*d9f0*/  HMMA.16816.F32.BF16 R68, R12.reuse, R8, R68 ;  /* 0x000000080c44723c */ /* 0x040fe20000041844 */
[----:B------:R-:W3:Y:S03]  /*da00*/  LDSM.16.MT88.4 R4, [R236+UR4+0x8900] ;  /* 0x00890004ec04783b */ /* 0x000ee60008004200 */
[----:B------:R-:W-:Y:S01]  /*da10*/  FADD.FTZ R24, R226, R20 ;  /* 0x00000014e2187221 */ /* 0x000fe20000010000 */
[C---:B------:R-:W-:Y:S02]  /*da20*/  @P0 IADD3 R20, P1, R2.reuse, c[0x0][0x1c8], RZ ;  /* 0x0000720002140a10 */ /* 0x040fe40007f3e0ff */
[----:B------:R-:W-:Y:S01]  /*da30*/  @P0 IADD3 R26, P6, R2, 0x80, RZ ;  /* 0x00000080021a0810 */ /* 0x000fe20007fde0ff */
[C---:B------:R-:W-:Y:S01]  /*da40*/  HMMA.16816.F32.BF16 R72, R12.reuse, R10, R72 ;  /* 0x0000000a0c48723c */ /* 0x040fe20000041848 */
[----:B------:R4:W5:Y:S03]  /*da50*/  LDSM.16.MT88.4 R8, [R141+0x8900] ;  /* 0x008900008d08783b */ /* 0x0009660000004200 */
[----:B------:R-:W-:Y:S01]  /*da60*/  @P0 IADD3 R26, P5, R26, c[0x0][0x1c8], RZ ;  /* 0x000072001a1a0a10 */ /* 0x000fe20007fbe0ff */
[----:B------:R-:W-:Y:S03]  /*da70*/  FADD.FTZ R24, R182, R24 ;  /* 0x00000018b6187221 */ /* 0x000fe60000010000 */
[----:B------:R-:W-:Y:S01]  /*da80*/  @P0 IADD3.X R27, RZ, c[0x0][0x1cc], R22, P5, P6 ;  /* 0x00007300ff1b0a10 */ /* 0x000fe20002fec416 */
[C---:B-1----:R-:W-:Y:S08]  /*da90*/  HMMA.16816.F32.BF16 R76, R12.reuse, R16, R76 ;  /* 0x000000100c4c723c */ /* 0x042ff0000004184c */
[C---:B------:R-:W-:Y:S04]  /*daa0*/  HMMA.16816.F32.BF16 R80, R12.reuse, R18, R80 ;  /* 0x000000120c50723c */ /* 0x040fe80000041850 */
[----:B----4-:R-:W-:Y:S04]  /*dab0*/  MOV R141, R3 ;  /* 0x00000003008d7202 */ /* 0x010fe80000000f00 */
[C---:B---3--:R-:W-:Y:S08]  /*dac0*/  HMMA.16816.F32.BF16 R84, R12.reuse, R4, R84 ;  /* 0x000000040c54723c */ /* 0x048ff00000041854 */
[C---:B------:R-:W-:Y:S08]  /*dad0*/  HMMA.16816.F32.BF16 R88, R12.reuse, R6, R88 ;  /* 0x000000060c58723c */ /* 0x040ff00000041858 */
[C---:B-----5:R-:W-:Y:S08]  /*dae0*/  HMMA.16816.F32.BF16 R92, R12.reuse, R8, R92 ;  /* 0x000000080c5c723c */ /* 0x060ff0000004185c */
        /* <DEDUP_REMOVED lines=65> */
.L_x_2483:
        /* <DEDUP_REMOVED lines=125> */
.L_x_2477:
        /* <DEDUP_REMOVED lines=152> */
.L_x_2486:
        /* <DEDUP_REMOVED lines=139> */
.L_x_2488:
[----:B---3--:R-:W-:Y:S05]  /*f900*/  BSYNC B0 ;  /* 0x0000000000007941 */ /* 0x008fea0003800000 */
.L_x_2487:
        /* <DEDUP_REMOVED lines=23> */
.L_x_2490:
[----:B------:R-:W-:Y:S05]  /*fa80*/  BSYNC B0 ;  /* 0x0000000000007941 */ /* 0x000fea0003800000 */
.L_x_2489:
        /* <DEDUP_REMOVED lines=23> */
.L_x_2492:
[----:B------:R-:W-:Y:S05]  /*fc00*/  BSYNC B0 ;  /* 0x0000000000007941 */ /* 0x000fea0003800000 */
.L_x_2491:
        /* <DEDUP_REMOVED lines=24> */
.L_x_2485:
        /* <DEDUP_REMOVED lines=19> */
.L_x_2493:
        /* <DEDUP_REMOVED lines=42> */
.L_x_2495:
[----:B------:R-:W-:Y:S05]  /*10160*/  BSYNC B0 ;  /* 0x0000000000007941 */ /* 0x000fea0003800000 */
.L_x_2494:
        /* <DEDUP_REMOVED lines=66> */
.L_x_2497:
[----:B------:R-:W-:Y:S05]  /*10590*/  BSYNC B0 ;  /* 0x0000000000007941 */ /* 0x000fea0003800000 */
.L_x_2496:
        /* <DEDUP_REMOVED lines=21> */
.L_x_2499:
[----:B------:R-:W-:Y:S05]  /*106f0*/  BSYNC B0 ;  /* 0x0000000000007941 */ /* 0x000fea0003800000 */
.L_x_2498:
        /* <DEDUP_REMOVED lines=21> */
.L_x_2501:
[----:B------:R-:W-:Y:S05]  /*10850*/  BSYNC B0 ;  /* 0x0000000000007941 */ /* 0x000fea0003800000 */
.L_x_2500:
        /* <DEDUP_REMOVED lines=22> */
.L_x_2502:
        /* <DEDUP_REMOVED lines=12> */
.L_x_2659:


//--------------------- .text._ZN7cutlass13device_kernelIN5flash19enable_sm80_to_sm89INS1_16FlashAttnFwdSm80INS1_25CollectiveMainloopFwdSm80ILi8ELi2ELb0EN4cute5tupleIJNS5_1CILi128EEENS7_ILi64EEENS7_ILi192EEEEEELi192ENS_10bfloat16_tEfNS_4arch4Sm80ELb1ELb0ELb0ELb1ELb0ELb1ELb1ELb0EEENS1_21CollectiveEpilogueFwdINS6_IJS8_SA_S9_EEENS6_IJNS7_ILi1EEESI_SI_EEESC_SE_Li256ELb1ELb1ELb0ELb0EEENS1_19SingleTileSchedulerILb1ELb0ELb1ELi128EEEEEEEEEvNT_6ParamsE --------------------------
	.section	.text._ZN7cutlass13device_kernelIN5flash19enable_sm80_to_sm89INS1_16FlashAttnFwdSm80INS1_25CollectiveMainloopFwdSm80ILi8ELi2ELb0EN4cute5tupleIJNS5_1CILi128EEENS7_ILi64EEENS7_ILi192EEEEEELi192ENS_10bfloat16_tEfNS_4arch4Sm80ELb1ELb0ELb0ELb1ELb0ELb1ELb1ELb0EEENS1_21CollectiveEpilogueFwdINS6_IJS8_SA_S9_EEENS6_IJNS7_ILi1EEESI_SI_EEESC_SE_Li256ELb1ELb1ELb0ELb0EEENS1_19SingleTileSchedulerILb1ELb0ELb1ELi128EEEEEEEEEvNT_6ParamsE,"ax",@progbits
	.sectioninfo	@"SHI_REGISTERS=255"
	.align	128
.text._ZN7cutlass13device_kernelIN5flash19enable_sm80_to_sm89INS1_16FlashAttnFwdSm80INS1_25CollectiveMainloopFwdSm80ILi8ELi2ELb0EN4cute5tupleIJNS5_1CILi128EEENS7_ILi64EEENS7_ILi192EEEEEELi192ENS_10bfloat16_tEfNS_4arch4Sm80ELb1ELb0ELb0ELb1ELb0ELb1ELb1ELb0EEENS1_21CollectiveEpilogueFwdINS6_IJS8_SA_S9_EEENS6_IJNS7_ILi1EEESI_SI_EEESC_SE_Li256ELb1ELb1ELb0ELb0EEENS1_19SingleTileSchedulerILb1ELb0ELb1ELi128EEEEEEEEEvNT_6ParamsE:
        .type           _ZN7cutlass13device_kernelIN5flash19enable_sm80_to_sm89INS1_16FlashAttnFwdSm80INS1_25CollectiveMainloopFwdSm80ILi8ELi2ELb0EN4cute5tupleIJNS5_1CILi128EEENS7_ILi64EEENS7_ILi192EEEEEELi192ENS_10bfloat16_tEfNS_4arch4Sm80ELb1ELb0ELb0ELb1ELb0ELb1ELb1ELb0EEENS1_21CollectiveEpilogueFwdINS6_IJS8_SA_S9_EEENS6_IJNS7_ILi1EEESI_SI_EEESC_SE_Li256ELb1ELb1ELb0ELb0EEENS1_19SingleTileSchedulerILb1ELb0ELb1ELi128EEEEEEEEEvNT_6ParamsE,@function
        .size           _ZN7cutlass13device_kernelIN5flash19enable_sm80_to_sm89INS1_16FlashAttnFwdSm80INS1_25CollectiveMainloopFwdSm80ILi8ELi2ELb0EN4cute5tupleIJNS5_1CILi128EEENS7_ILi64EEENS7_ILi192EEEEEELi192ENS_10bfloat16_tEfNS_4arch4Sm80ELb1ELb0ELb0ELb1ELb0ELb1ELb1ELb0EEENS1_21CollectiveEpilogueFwdINS6_IJS8_SA_S9_EEENS6_IJNS7_ILi1EEESI_SI_EEESC_SE_Li256ELb1ELb1ELb0ELb0EEENS1_19SingleTileSchedulerILb1ELb0ELb1ELi128EEEEEEEEEvNT_6ParamsE,(.L_x_2660 - _ZN7cutlass13device_kernelIN5flash19enable_sm80_to_sm89INS1_16FlashAttnFwdSm80INS1_25CollectiveMainloopFwdSm80ILi8ELi2ELb0EN4cute5tupleIJNS5_1CILi128EEENS7_ILi64EEENS7_ILi192EEEEEELi192ENS_10bfloat16_tEfNS_4arch4Sm80ELb1ELb0ELb0ELb1ELb0ELb1ELb1ELb0EEENS1_21CollectiveEpilogueFwdINS6_IJS8_SA_S9_EEENS6_IJNS7_ILi1EEESI_SI_EEESC_SE_Li256ELb1ELb1ELb0ELb0EEENS1_19SingleTileSchedulerILb1ELb0ELb1ELi128EEEEEEEEEvNT_6ParamsE)
        .other          _ZN7cutlass13device_kernelIN5flash19enable_sm80_to_sm89INS1_16FlashAttnFwdSm80INS1_25CollectiveMainloopFwdSm80ILi8ELi2ELb0EN4cute5tupleIJNS5_1CILi128EEENS7_ILi64EEENS7_ILi192EEEEEELi192ENS_10bfloat16_tEfNS_4arch4Sm80ELb1ELb0ELb0ELb1ELb0ELb1ELb1ELb0EEENS1_21CollectiveEpilogueFwdINS6_IJS8_SA_S9_EEENS6_IJNS7_ILi1EEESI_SI_EEESC_SE_Li256ELb1ELb1ELb0ELb0EEENS1_19SingleTileSchedulerILb1ELb0ELb1ELi128EEEEEEEEEvNT_6ParamsE,@"STO_CUDA_ENTRY STV_DEFAULT"
_ZN7cutlass13device_kernelIN5flash19enable_sm80_to_sm89INS1_16FlashAttnFwdSm80INS1_25CollectiveMainloopFwdSm80ILi8ELi2ELb0EN4cute5tupleIJNS5_1CILi128EEENS7_ILi64EEENS7_ILi192EEEEEELi192ENS_10bfloat16_tEfNS_4arch4Sm80ELb1ELb0ELb0ELb1ELb0ELb1ELb1ELb0EEENS1_21CollectiveEpilogueFwdINS6_IJS8_SA_S9_EEENS6_IJNS7_ILi1EEESI_SI_EEESC_SE_Li256ELb1ELb1ELb0ELb0EEENS1_19SingleTileSchedulerILb1ELb0ELb1ELi128EEEEEEEEEvNT_6ParamsE:
        /* <DEDUP_REMOVED lines=16> */
.L_x_2504:
        /* <DEDUP_REMOVED lines=8> */
.L_x_2506:
[----:B------:R-:W-:-:S04]  /*0180*/  MOV R5, c[0x0][0x54c] ;  /* 0x0001530000057a02 */ /* 0x000fc80000000f00 */
.L_x_2505:
[----:B------:R-:W-:Y:S01]  /*0190*/  USHF.L.U32 UR4, UR4, 0x7, URZ ;  /* 0x0000000704047899 */ /* 0x000fe2000800063f */
[----:B-----5:R-:W-:-:S05]  /*01a0*/  IMAD R5, R5, c[0x0][0x548], RZ ;  /* 0x0001520005057a24 */ /* 0x020fca00078e02ff */
[----:B------:R-:W-:-:S04]  /*01b0*/  MOV R92, UR4 ;  /* 0x00000004005c7c02 */ /* 0x000fc80008000f00 */
[----:B------:R-:W-:-:S04]  /*01c0*/  ISETP.GE.AND P0, PT, R92, R5, PT ;  /* 0x000000055c00720c */ /* 0x000fc80003f06270 */
[----:B------:R-:W-:Y:S01]  /*01d0*/  SEL R190, R190, 0xffffffff, !P0 ;  /* 0xffffffffbebe7807 */ /* 0x000fe20004000000 */
[----:B------:R-:W-:Y:S05]  /*01e0*/  BRA `(.L_x_2507) ;  /* 0x0000013000007947 */ /* 0x000fea0003800000 */
.L_x_2503:
[----:B------:R-:W-:-:S04]  /*01f0*/  ISETP.NE.U32.AND P0, PT, RZ, c[0x0][0x568], PT ;  /* 0x00015a00ff007a0c */ /* 0x000fc80003f05070 */
[----:B------:R-:W-:-:S13]  /*0200*/  ISETP.NE.AND.EX P0, PT, RZ, c[0x0][0x56c], PT, P0 ;  /* 0x00015b00ff007a0c */ /* 0x000fda0003f05300 */
[----:B------:R-:W-:Y:S05]  /*0210*/  @!P0 BRA `(.L_x_2508) ;  /* 0x0000002000008947 */ /* 0x000fea0003800000 */
[----:B------:R1:W5:Y:S01]  /*0220*/  LDG.E R5, [R4.64] ;  /* 0x0000000604057981 */ /* 0x000362000c1e1900 */
[----:B------:R-:W-:Y:S05]  /*0230*/  BRA `(.L_x_2509) ;  /* 0x0000009000007947 */ /* 0x000fea0003800000 */
.L_x_2508:
        /* <DEDUP_REMOVED lines=8> */
.L_x_2510:
[----:B------:R-:W-:-:S04]  /*02c0*/  MOV R5, c[0x0][0x54c] ;  /* 0x0001530000057a02 */ /* 0x000fc80000000f00 */
.L_x_2509:
[----:B------:R-:W-:Y:S01]  /*02d0*/  USHF.L.U32 UR4, UR4, 0x7, URZ ;  /* 0x0000000704047899 */ /* 0x000fe2000800063f */
[----:B-----5:R-:W-:-:S05]  /*02e0*/  IMAD R5, R5, c[0x0][0x548], RZ ;  /* 0x0001520005057a24 */ /* 0x020fca00078e02ff */
[----:B------:R-:W-:-:S04]  /*02f0*/  MOV R92, UR4 ;  /* 0x00000004005c7c02 */ /* 0x000fc80008000f00 */
[----:B------:R-:W-:-:S04]  /*0300*/  ISETP.GE.AND P0, PT, R92, R5, PT ;  /* 0x000000055c00720c */ /* 0x000fc80003f06270 */
[----:B------:R-:W-:-:S04]  /*0310*/  SEL R190, R190, 0xffffffff, !P0 ;  /* 0xffffffffbebe7807 */ /* 0x000fc80004000000 */
.L_x_2507:
        /* <DEDUP_REMOVED lines=35> */
.L_x_2511:
[----:B--2---:R-:W-:-:S04]  /*0550*/  ISETP.NE.U32.AND P0, PT, RZ, c[0x0][0x368], PT ;  /* 0x0000da00ff007a0c */ /* 0x004fc80003f05070 */
[----:B------:R-:W-:-:S13]  /*0560*/  ISETP.NE.AND.EX P0, PT, RZ, c[0x0][0x36c], PT, P0 ;  /* 0x0000db00ff007a0c */ /* 0x000fda0003f05300 */
[----:B------:R-:W-:Y:S05]  /*0570*/  @!P0 BRA `(.L_x_2512) ;  /* 0x0000003000008947 */ /* 0x000fea0003800000 */
[----:B-1----:R-:W-:-:S06]  /*0580*/  IMAD.WIDE R4, R190, R3, c[0x0][0x368] ;  /* 0x0000da00be047625 */ /* 0x002fcc00078e0203 */
[----:B------:R1:W5:Y:S01]  /*0590*/  LDG.E R5, [R4.64] ;  /* 0x0000000604057981 */ /* 0x000362000c1e1900 */
[----:B------:R-:W-:Y:S05]  /*05a0*/  BRA `(.L_x_2513) ;  /* 0x0000004000007947 */ /* 0x000fea0003800000 */
.L_x_2512:
[----:B------:R-:W-:Y:S05]  /*05b0*/  @!P5 BRA `(.L_x_2513) ;  /* 0x000000300000d947 */ /* 0x000fea0003800000 */
[----:B------:R-:W2:Y:S04]  /*05c0*/  LDG.E R5, [R6.64] ;  /* 0x0000000606057981 */ /* 0x000ea8000c1e1900 */
[----:B------:R-:W2:Y:S02]  /*05d0*/  LDG.E R0, [R6.64+0x4] ;  /* 0x0000040606007981 */ /* 0x000ea4000c1e1900 */
[----:B--2---:R-:W-:Y:S02]  /*05e0*/  IADD3 R5, -R5, R0, RZ ;  /* 0x0000000005057210 */ /* 0x004fe40007ffe1ff */
.L_x_2513:
        /* <DEDUP_REMOVED lines=70> */
[----:B------:R-:W-:Y:S01]  /*0a50*/  IMAD R12, R15, c[0x0][0x23c], R12 ;  /* 0x00008f000f0c7a24 */ /* 0x000fe200078e020c */
[----:B------:R-:W-:Y:S01]  /*0a60*/  LOP3.LUT R191, R191, 0xfffffffd, RZ, 0xc0, !PT ;  /* 0xfffffffdbfbf7812 */ /* 0x000fe200078ec0ff */
[C---:B------:R-:W-:Y:S01]  /*0a70*/  IMAD R20, R15.reuse, c[0x0][0x25c], R20 ;  /* 0x000097000f147a24 */ /* 0x040fe200078e0214 */
[----:B------:R-:W-:Y:S01]  /*0a80*/  ULDC.U8 UR4, c[0x0][0x298] ;  /* 0x0000a60000047ab9 */ /* 0x000fe20000000000 */
[----:B-1----:R-:W-:Y:S01]  /*0a90*/  IMAD.WIDE.U32 R16, R15, c[0x0][0x238], R8 ;  /* 0x00008e000f107a25 */ /* 0x002fe200078e0008 */
[----:B-----5:R-:W-:-:S03]  /*0aa0*/  SHF.R.S32.HI R121, RZ, 0x1f, R90 ;  /* 0x0000001fff797819 */ /* 0x020fc6000001145a */
        /* <DEDUP_REMOVED lines=137> */
[----:B------:R-:W-:Y:S01]  /*1340*/  @P1 LOP3.LUT R191, R191, 0x2, RZ, 0xfc, !PT ;  /* 0x00000002bfbf1812 */ /* 0x000fe200078efcff */
[----:B------:R-:W-:Y:S01]  /*1350*/  IMAD.WIDE.U32 R12, R189, c[0x0][0x1e8], R12 ;  /* 0x00007a00bd0c7a25 */ /* 0x000fe200078e000c */
[----:B------:R-:W-:Y:S01]  /*1360*/  @P0 LEA R14, P1, R105, R24, 0x1 ;  /* 0x00000018690e0211 */ /* 0x000fe200078208ff */
[----:B------:R2:W-:Y:S01]  /*1370*/  @P0 LDGSTS.E.BYPASS.LTC128B.128 [R7+0x16100], [R24.64+0x100], !P3 ;  /* 0x1610010018070fae */ /* 0x0005e2000d901d46 */
[----:B------:R-:W-:Y:S01]  /*1380*/  LEA.HI R0, R0, R117, RZ, 0x3 ;  /* 0x0000007500007211 */ /* 0x000fe200078f18ff */
[----:B------:R-:W-:Y:S01]  /*1390*/  IMAD.IADD R157, R13, 0x1, R156 ;  /* 0x000000010d9d7824 */ /* 0x000fe200078e029c */
[----:B------:R-:W-:Y:S01]  /*13a0*/  @P0 LEA.HI.X R15, R105, R25, R102, 0x1, P1 ;  /* 0x00000019690f0211 */ /* 0x000fe200008f0c66 */
[----:B------:R-:W-:Y:S01]  /*13b0*/  IMAD.MOV.U32 R156, RZ, RZ, R12 ;  /* 0x000000ffff9c7224 */ /* 0x000fe200078e000c */
[----:B------:R-:W-:Y:S01]  /*13c0*/  LOP3.LUT R0, R0, 0xfffffff8, RZ, 0xc0, !PT ;  /* 0xfffffff800007812 */ /* 0x000fe200078ec0ff */
[----:B------:R-:W-:Y:S01]  /*13d0*/  IMAD.WIDE.U32 R160, R117, c[0x0][0x1e0], RZ ;  /* 0x0000780075a07a25 */ /* 0x000fe200078e00ff */
[----:B------:R-:W-:Y:S01]  /*13e0*/  LOP3.LUT R2, R2, 0xfffffe00, RZ, 0xc0, !PT ;  /* 0xfffffe0002027812 */ /* 0x000fe200078ec0ff */
[----:B------:R3:W-:Y:S01]  /*13f0*/  @P0 LDGSTS.E.BYPASS.LTC128B.128 [R7+0x13100], [R14.64], !P5 ;  /* 0x131000000e070fae */ /* 0x0007e2000e901d46 */
[----:B-1----:R-:W-:Y:S01]  /*1400*/  IADD3 R3, -R6, c[0x0][0x1d4], RZ ;  /* 0x0000750006037a10 */ /* 0x002fe20007ffe1ff */
[----:B------:R-:W-:Y:S01]  /*1410*/  IMAD.IADD R20, R89, 0x1, -R8 ;  /* 0x0000000159147824 */ /* 0x000fe200078e0a08 */
[----:B------:R-:W-:Y:S01]  /*1420*/  LOP3.LUT R191, R191, 0xfffffffe, RZ, 0xc0, !PT ;  /* 0xfffffffebfbf7812 */ /* 0x000fe200078ec0ff */
[----:B------:R3:W-:Y:S01]  /*1430*/  @P0 LDGSTS.E.BYPASS.LTC128B.128 [R7+0x15100], [R14.64+0x80], !P4 ;  /* 0x151000800e070fae */ /* 0x0007e2000e101d46 */
[----:B------:R-:W-:-:S03]  /*1440*/  IMAD.WIDE.U32 R156, R170, c[0x0][0x1f0], R156 ;  /* 0x00007c00aa9c7a25 */ /* 0x000fc600078e009c */
[----:B------:R3:W-:Y:S01]  /*1450*/  @P0 LDGSTS.E.BYPASS.LTC128B.128 [R7+0x17100], [R14.64+0x100], !P3 ;  /* 0x171001000e070fae */ /* 0x0007e2000d901d46 */
[C---:B------:R-:W-:Y:S02]  /*1460*/  IMAD.SHL.U32 R22, R20.reuse, 0x8, RZ ;  /* 0x0000000814167824 */ /* 0x040fe400078e00ff */
[----:B------:R-:W-:Y:S01]  /*1470*/  IMAD.SHL.U32 R20, R20, 0x4, RZ ;  /* 0x0000000414147824 */ /* 0x000fe200078e00ff */
[----:B------:R-:W0:Y:S01]  /*1480*/  LDGDEPBAR ;  /* 0x00000000000079af */ /* 0x000e220000000000 */
[----:B------:R-:W-:Y:S01]  /*1490*/  IMAD.IADD R107, R157, 0x1, R107 ;  /* 0x000000019d6b7824 */ /* 0x000fe200078e026b */
[----:B------:R-:W-:Y:S01]  /*14a0*/  ISETP.GE.AND P0, PT, R22, c[0x0][0x27c], PT ;  /* 0x00009f0016007a0c */ /* 0x000fe20003f06270 */
[----:B------:R-:W-:Y:S01]  /*14b0*/  IMAD R12, R91, c[0x0][0x210], RZ ;  /* 0x000084005b0c7a24 */ /* 0x000fe200078e02ff */
[C---:B------:R-:W-:Y:S02]  /*14c0*/  IADD3 R19, R20.reuse, 0x20, RZ ;  /* 0x0000002014137810 */ /* 0x040fe40007ffe0ff */
[----:B------:R-:W-:Y:S01]  /*14d0*/  IADD3 R17, R20, 0x40, RZ ;  /* 0x0000004014117810 */ /* 0x000fe20007ffe0ff */
[----:B------:R-:W-:Y:S01]  /*14e0*/  IMAD R12, R189, c[0x0][0x214], R12 ;  /* 0x00008500bd0c7a24 */ /* 0x000fe200078e020c */
[----:B------:R-:W-:-:S02]  /*14f0*/  SEL R9, R6, R3, !P0 ;  /* 0x0000000306097207 */ /* 0x000fc40004000000 */
[----:B------:R-:W-:Y:S01]  /*1500*/  SHF.R.S32.HI R21, RZ, 0x1f, R20 ;  /* 0x0000001fff157819 */ /* 0x000fe20000011414 */
[----:B------:R-:W-:Y:S01]  /*1510*/  IMAD.IADD R16, R20, 0x1, R17 ;  /* 0x0000000114107824 */ /* 0x000fe200078e0211 */
[----:B------:R-:W-:Y:S02]  /*1520*/  SHF.R.S32.HI R112, RZ, 0x1f, R9 ;  /* 0x0000001fff707819 */ /* 0x000fe40000011409 */
[----:B------:R-:W-:Y:S01]  /*1530*/  SHF.R.S32.HI R23, RZ, 0x1f, R22 ;  /* 0x0000001fff177819 */ /* 0x000fe20000011416 */
[C---:B------:R-:W-:Y:S01]  /*1540*/  IMAD.WIDE.U32 R28, R117.reuse, c[0x0][0x290], R20 ;  /* 0x0000a400751c7a25 */ /* 0x040fe200078e0014 */
[----:B------:R-:W-:Y:S02]  /*1550*/  LEA.HI R112, R112, R9, RZ, 0x4 ;  /* 0x0000000970707211 */ /* 0x000fe400078f20ff */
[----:B------:R-:W-:Y:S01]  /*1560*/  IADD3 R144, R22, 0x60, RZ ;  /* 0x0000006016907810 */ /* 0x000fe20007ffe0ff */
[----:B------:R-:W-:Y:S01]  /*1570*/  IMAD.WIDE.U32 R166, R117, c[0x0][0x280], R22 ;  /* 0x0000a00075a67a25 */ /* 0x000fe200078e0016 */
[----:B------:R-:W-:-:S02]  /*1580*/  SHF.R.S32.HI R112, RZ, 0x4, R112 ;  /* 0x00000004ff707819 */ /* 0x000fc40000011470 */
[----:B------:R-:W-:Y:S01]  /*1590*/  IADD3 R143, R22, 0x80, RZ ;  /* 0x00000080168f7810 */ /* 0x000fe20007ffe0ff */
[----:B---3--:R-:W-:Y:S01]  /*15a0*/  IMAD.IADD R15, R20, 0x1, R19 ;  /* 0x00000001140f7824 */ /* 0x008fe200078e0213 */
[----:B------:R-:W-:Y:S01]  /*15b0*/  SHF.R.S32.HI R14, RZ, 0x1f, R117 ;  /* 0x0000001fff0e7819 */ /* 0x000fe20000011475 */
[----:B------:R-:W-:Y:S01]  /*15c0*/  IMAD.WIDE.U32 R8, R117, c[0x0][0x280], R20 ;  /* 0x0000a00075087a25 */ /* 0x000fe200078e0014 */
[----:B--2---:R-:W-:Y:S02]  /*15d0*/  SEL R7, RZ, c[0x0][0x27c], !P0 ;  /* 0x00009f00ff077a07 */ /* 0x004fe40004000000 */
[----:B------:R-:W-:Y:S01]  /*15e0*/  ISETP.GE.AND P1, PT, R15, c[0x0][0x27c], PT ;  /* 0x00009f000f007a0c */ /* 0x000fe20003f26270 */
[----:B------:R-:W-:Y:S01]  /*15f0*/  IMAD R162, R14, c[0x0][0x280], RZ ;  /* 0x0000a0000ea27a24 */ /* 0x000fe200078e02ff */
[----:B------:R-:W-:Y:S01]  /*1600*/  ISETP.GE.AND P0, PT, R16, c[0x0][0x27c], PT ;  /* 0x00009f0010007a0c */ /* 0x000fe20003f06270 */
        /* <DEDUP_REMOVED lines=14> */
[C---:B------:R-:W-:Y:S01]  /*16f0*/  IMAD R164, R117.reuse, c[0x0][0x294], R164 ;  /* 0x0000a50075a47a24 */ /* 0x040fe200078e02a4 */
        /* <DEDUP_REMOVED lines=18> */
[----:B------:R-:W-:Y:S01]  /*1820*/  IMAD.WIDE.U32 R26, R189, c[0x0][0x210], R22 ;  /* 0x00008400bd1a7a25 */ /* 0x000fe200078e0016 */
[----:B------:R-:W-:-:S02]  /*1830*/  LOP3.LUT R9, R9, 0x1c0, RZ, 0xc0, !PT ;  /* 0x000001c009097812 */ /* 0x000fc400078ec0ff */
[-C--:B------:R-:W-:Y:S01]  /*1840*/  LEA.HI R139, R0, R3.reuse, RZ, 0x3 ;  /* 0x00000003008b7211 */ /* 0x080fe200078f18ff */
[----:B------:R-:W-:Y:S01]  /*1850*/  IMAD.SHL.U32 R114, R114, 0x40, RZ ;  /* 0x0000004072727824 */ /* 0x000fe200078e00ff */
[----:B------:R-:W-:Y:S01]  /*1860*/  LEA.HI R0, R0, R3, RZ, 0x6 ;  /* 0x0000000300007211 */ /* 0x000fe200078f30ff */
[----:B------:R-:W-:Y:S01]  /*1870*/  IMAD.IADD R111, R161, 0x1, R111 ;  /* 0x00000001a16f7824 */ /* 0x000fe200078e026f */
[----:B------:R-:W-:Y:S01]  /*1880*/  SHF.R.U32.HI R3, RZ, 0x3, R9 ;  /* 0x00000003ff037819 */ /* 0x000fe20000011609 */
[----:B------:R-:W-:Y:S01]  /*1890*/  IMAD.IADD R169, R169, 0x1, R164 ;  /* 0x00000001a9a97824 */ /* 0x000fe200078e02a4 */
[----:B------:R-:W-:Y:S01]  /*18a0*/  LOP3.LUT R14, R9, 0x38, R140, 0xf8, !PT ;  /* 0x00000038090e7812 */ /* 0x000fe200078ef88c */
[----:B------:R-:W-:Y:S01]  /*18b0*/  IMAD.SHL.U32 R0, R0, 0x40, RZ ;  /* 0x0000004000007824 */ /* 0x000fe200078e00ff */
[----:B------:R-:W-:Y:S01]  /*18c0*/  LEA.HI R7, R7, R24, RZ, 0x4 ;  /* 0x0000001807077211 */ /* 0x000fe200078f20ff */
[----:B------:R-:W-:Y:S01]  /*18d0*/  IMAD.IADD R165, R164, 0x1, R29 ;  /* 0x00000001a4a57824 */ /* 0x000fe200078e021d */
[----:B------:R-:W-:Y:S01]  /*18e0*/  LOP3.LUT R114, R114, 0xfffff000, RZ, 0xc0, !PT ;  /* 0xfffff00072727812 */ /* 0x000fe200078ec0ff */
[----:B------:R-:W-:Y:S01]  /*18f0*/  IMAD.IADD R13, R27, 0x1, R12 ;  /* 0x000000011b0d7824 */ /* 0x000fe200078e020c */
[----:B------:R-:W-:Y:S01]  /*1900*/  LOP3.LUT R5, R14, R3, RZ, 0x3c, !PT ;  /* 0x000000030e057212 */ /* 0x000fe200078e3cff */
[----:B------:R-:W-:Y:S01]  /*1910*/  IMAD.MOV.U32 R164, RZ, RZ, R28 ;  /* 0x000000ffffa47224 */ /* 0x000fe200078e001c */
[----:B------:R-:W-:Y:S01]  /*1920*/  SHF.R.S32.HI R7, RZ, 0x4, R7 ;  /* 0x00000004ff077819 */ /* 0x000fe20000011407 */
[----:B------:R-:W-:Y:S01]  /*1930*/  IMAD.MOV.U32 R12, RZ, RZ, R26 ;  /* 0x000000ffff0c7224 */ /* 0x000fe200078e001a */
[----:B------:R-:W-:Y:S01]  /*1940*/  SHF.R.S32.HI R116, RZ, 0x4, R116 ;  /* 0x00000004ff747819 */ /* 0x000fe20000011474 */
[----:B------:R-:W-:Y:S01]  /*1950*/  IMAD.WIDE.U32 R166, R90, c[0x0][0x280], R166 ;  /* 0x0000a0005aa67a25 */ /* 0x000fe200078e00a6 */
[----:B------:R-:W-:-:S02]  /*1960*/  IADD3 R114, R5, R114, R2 ;  /* 0x0000007205727210 */ /* 0x000fc40007ffe002 */
[----:B------:R-:W-:Y:S01]  /*1970*/  SHF.R.S32.HI R5, RZ, 0x1f, R112 ;  /* 0x0000001fff057819 */ /* 0x000fe20000011470 */
[----:B------:R-:W-:Y:S01]  /*1980*/  IMAD.WIDE.U32 R170, R170, c[0x0][0x218], R12 ;  /* 0x00008600aaaa7a25 */ /* 0x000fe200078e000c */
[----:B------:R-:W-:Y:S02]  /*1990*/  LOP3.LUT R8, R9, 0x38, R141, 0xf8, !PT ;  /* 0x0000003809087812 */ /* 0x000fe400078ef88d */
[----:B------:R-:W-:Y:S01]  /*19a0*/  LEA.HI.SX32 R118, R140, R7, 0x1d ;  /* 0x000000078c767211 */ /* 0x000fe200078feaff */
[----:B------:R-:W-:Y:S01]  /*19b0*/  IMAD.WIDE.U32 R168, R90, c[0x0][0x290], R168 ;  /* 0x0000a4005aa87a25 */ /* 0x000fe200078e00a8 */
[----:B------:R-:W-:Y:S02]  /*19c0*/  LEA.HI.SX32 R116, R139, R116, 0x1d ;  /* 0x000000748b747211 */ /* 0x000fe400078feaff */
[----:B------:R-:W-:Y:S01]  /*19d0*/  LEA.HI R120, R5, R112, RZ, 0x3 ;  /* 0x0000007005787211 */ /* 0x000fe200078f18ff */
[----:B------:R-:W-:Y:S01]  /*19e0*/  IMAD.SHL.U32 R112, R112, 0x8, RZ ;  /* 0x0000000870707824 */ /* 0x000fe200078e00ff */
[----:B------:R-:W-:Y:S01]  /*19f0*/  LOP3.LUT R115, R8, R3, RZ, 0x3c, !PT ;  /* 0x0000000308737212 */ /* 0x000fe200078e3cff */
[----:B------:R-:W-:Y:S01]  /*1a00*/  IMAD.WIDE.U32 R164, R90, c[0x0][0x290], R164 ;  /* 0x0000a4005aa47a25 */ /* 0x000fe200078e00a4 */
[----:B------:R-:W-:-:S02]  /*1a10*/  SHF.R.S32.HI R5, RZ, 0x1f, R118 ;  /* 0x0000001fff057819 */ /* 0x000fc40000011476 */
[----:B------:R-:W-:Y:S01]  /*1a20*/  LOP3.LUT R6, R6, 0xfffff000, RZ, 0xc0, !PT ;  /* 0xfffff00006067812 */ /* 0x000fe200078ec0ff */
[----:B------:R-:W-:Y:S01]  /*1a30*/  IMAD.SHL.U32 R120, R120, 0x200, RZ ;  /* 0x0000020078787824 */ /* 0x000fe200078e00ff */
[----:B------:R-:W-:Y:S01]  /*1a40*/  LOP3.LUT R8, R9, 0x38, R139, 0xf8, !PT ;  /* 0x0000003809087812 */ /* 0x000fe200078ef88b */
[----:B------:R-:W-:Y:S01]  /*1a50*/  IMAD.WIDE.U32 R162, R90, c[0x0][0x280], R162 ;  /* 0x0000a0005aa27a25 */ /* 0x000fe200078e00a2 */
[----:B------:R-:W-:Y:S02]  /*1a60*/  SHF.R.S32.HI R7, RZ, 0x1f, R116 ;  /* 0x0000001fff077819 */ /* 0x000fe40000011474 */
[----:B------:R-:W-:Y:S01]  /*1a70*/  LEA.HI R5, R5, R118, RZ, 0x3 ;  /* 0x0000007605057211 */ /* 0x000fe200078f18ff */
[----:B------:R-:W-:Y:S01]  /*1a80*/  IMAD.SHL.U32 R118, R118, 0x8, RZ ;  /* 0x0000000876767824 */ /* 0x000fe200078e00ff */
[----:B------:R-:W-:Y:S01]  /*1a90*/  LOP3.LUT R0, R0, 0xfffff000, RZ, 0xc0, !PT ;  /* 0xfffff00000007812 */ /* 0x000fe200078ec0ff */
[----:B------:R-:W-:Y:S01]  /*1aa0*/  IMAD.IADD R125, R171, 0x1, R125 ;  /* 0x00000001ab7d7824 */ /* 0x000fe200078e027d */
        /* <DEDUP_REMOVED lines=12> */
[----:B------:R-:W-:Y:S02]  /*1b70*/  IADD3 R106, P1, P0, R156, R160, R22 ;  /* 0x000000a09c6a7210 */ /* 0x000fe4000783e016 */
[----:B------:R-:W-:Y:S02]  /*1b80*/  LOP3.LUT R0, R2, R0, R3, 0xf6, !PT ;  /* 0x0000000002007212 */ /* 0x000fe400078ef603 */
[-C--:B------:R-:W-:Y:S02]  /*1b90*/  LOP3.LUT R119, R8, R3.reuse, RZ, 0x3c, !PT ;  /* 0x0000000308777212 */ /* 0x080fe400078e3cff */
[----:B------:R-:W-:Y:S01]  /*1ba0*/  LOP3.LUT R3, R6, R3, RZ, 0x3c, !PT ;  /* 0x0000000306037212 */ /* 0x000fe200078e3cff */
[----:B------:R-:W-:Y:S01]  /*1bb0*/  IMAD.MOV.U32 R6, RZ, RZ, c[0x0][0x290] ;  /* 0x0000a400ff067624 */ /* 0x000fe200078e00ff */
[----:B------:R-:W-:-:S02]  /*1bc0*/  LOP3.LUT R138, R138, 0xfffff000, RZ, 0xc0, !PT ;  /* 0xfffff0008a8a7812 */ /* 0x000fc400078ec0ff */
[----:B------:R-:W-:Y:S01]  /*1bd0*/  IADD3.X R104, R107, R111, R23, P1, P0 ;  /* 0x0000006f6b687210 */ /* 0x000fe20000fe0417 */
[----:B------:R-:W-:Y:S01]  /*1be0*/  IMAD.SHL.U32 R129, R6, 0x40, RZ ;  /* 0x0000004006817824 */ /* 0x000fe200078e00ff */
[----:B------:R-:W-:Y:S02]  /*1bf0*/  ISETP.NE.AND P0, PT, RZ, UR4, PT ;  /* 0x00000004ff007c0c */ /* 0x000fe4000bf05270 */
[--C-:B------:R-:W-:Y:S01]  /*1c00*/  IADD3 R138, R3, R138, R2.reuse ;  /* 0x0000008a038a7210 */ /* 0x100fe20007ffe002 */
[C---:B------:R-:W-:Y:S01]  /*1c10*/  IMAD R3, R121.reuse, c[0x0][0x290], RZ ;  /* 0x0000a40079037a24 */ /* 0x040fe200078e02ff */
[----:B------:R-:W-:Y:S01]  /*1c20*/  LOP3.LUT R120, R120, 0xfffff000, RZ, 0xc0, !PT ;  /* 0xfffff00078787812 */ /* 0x000fe200078ec0ff */
[----:B------:R-:W-:Y:S01]  /*1c30*/  IMAD R121, R121, c[0x0][0x280], RZ ;  /* 0x0000a00079797a24 */ /* 0x000fe200078e02ff */
[----:B------:R-:W-:Y:S01]  /*1c40*/  LOP3.LUT R5, R5, 0xfffff000, RZ, 0xc0, !PT ;  /* 0xfffff00005057812 */ /* 0x000fe200078ec0ff */
[C---:B------:R-:W-:Y:S01]  /*1c50*/  IMAD R3, R90.reuse, c[0x0][0x294], R3 ;  /* 0x0000a5005a037a24 */ /* 0x040fe200078e0203 */
[--C-:B------:R-:W-:Y:S01]  /*1c60*/  IADD3 R120, R7, R120, R2.reuse ;  /* 0x0000007807787210 */ /* 0x100fe20007ffe002 */
[----:B------:R-:W-:Y:S01]  /*1c70*/  IMAD R121, R90, c[0x0][0x284], R121 ;  /* 0x0000a1005a797a24 */ /* 0x000fe200078e0279 */
[----:B------:R-:W-:Y:S01]  /*1c80*/  IADD3 R119, R119, R5, R2 ;  /* 0x0000000577777210 */ /* 0x000fe20007ffe002 */
[----:B------:R-:W-:Y:S01]  /*1c90*/  IMAD.MOV.U32 R2, RZ, RZ, c[0x0][0x1e0] ;  /* 0x00007800ff027624 */ /* 0x000fe200078e00ff */
[----:B------:R-:W-:Y:S01]  /*1ca0*/  LOP3.LUT R141, R141, 0xfffffff8, RZ, 0xc0, !PT ;  /* 0xfffffff88d8d7812 */ /* 0x000fe200078ec0ff */
[----:B------:R-:W-:Y:S01]  /*1cb0*/  IMAD.IADD R123, R167, 0x1, R121 ;  /* 0x00000001a77b7824 */ /* 0x000fe200078e0279 */
[----:B------:R-:W-:Y:S01]  /*1cc0*/  LOP3.LUT R140, R140, 0xfffffff8, RZ, 0xc0, !PT ;  /* 0xfffffff88c8c7812 */ /* 0x000fe200078ec0ff */
[----:B------:R-:W-:Y:S01]  /*1cd0*/  IMAD.SHL.U32 R137, R2, 0x40, RZ ;  /* 0x0000004002897824 */ /* 0x000fe200078e00ff */
[----:B------:R-:W-:Y:S01]  /*1ce0*/  LOP3.LUT R139, R139, 0xfffffff8, RZ, 0xc0, !PT ;  /* 0xfffffff88b8b7812 */ /* 0x000fe200078ec0ff */
[----:B------:R-:W-:Y:S01]  /*1cf0*/  IMAD.IADD R124, R169, 0x1, R3 ;  /* 0x00000001a97c7824 */ /* 0x000fe200078e0203 */
[-C--:B------:R-:W-:Y:S01]  /*1d00*/  SHF.L.U64.HI R127, R6, R135.reuse, c[0x0][0x294] ;  /* 0x0000a500067f7619 */ /* 0x080fe20000010287 */
[----:B------:R-:W-:Y:S01]  /*1d10*/  IMAD.IADD R122, R3, 0x1, R165 ;  /* 0x00000001037a7824 */ /* 0x000fe200078e02a5 */
[----:B------:R-:W-:Y:S01]  /*1d20*/  SHF.L.U64.HI R135, R2, R135, c[0x0][0x1e4] ;  /* 0x0000790002877619 */ /* 0x000fe20000010287 */
[----:B------:R-:W-:Y:S01]  /*1d30*/  IMAD.IADD R121, R121, 0x1, R163 ;  /* 0x0000000179797824 */ /* 0x000fe200078e02a3 */
[----:B------:R-:W-:-:S02]  /*1d40*/  @P0 LOP3.LUT R191, R191, 0x1, RZ, 0xfc, !PT ;  /* 0x00000001bfbf0812 */ /* 0x000fc400078efcff */
[----:B------:R-:W-:Y:S02]  /*1d50*/  IADD3 R142, R22, 0xa0, RZ ;  /* 0x000000a0168e7810 */ /* 0x000fe40007ffe0ff */
[C---:B------:R-:W-:Y:S02]  /*1d60*/  IADD3 R14, R20.reuse, 0x10, RZ ;  /* 0x00000010140e7810 */ /* 0x040fe40007ffe0ff */
        /* <DEDUP_REMOVED lines=8> */
.L_x_2539:
        /* <DEDUP_REMOVED lines=90> */
.L_x_2519:
[----:B------:R-:W-:Y:S05]  /*2390*/  BSYNC B0 ;  /* 0x0000000000007941 */ /* 0x000fea0003800000 */
.L_x_2518:
        /* <DEDUP_REMOVED lines=99> */
.L_x_2522:
[----:B------:R-:W-:Y:S05]  /*29d0*/  BSYNC B0 ;  /* 0x0000000000007941 */ /* 0x000fea0003800000 */
.L_x_2521:
        /* <DEDUP_REMOVED lines=56> */
.L_x_2524:
[----:B------:R-:W-:Y:S05]  /*2d60*/  BSYNC B0 ;  /* 0x0000000000007941 */ /* 0x000fea0003800000 */
.L_x_2523:
        /* <DEDUP_REMOVED lines=56> */
.L_x_2526:
[----:B------:R-:W-:Y:S05]  /*30f0*/  BSYNC B0 ;  /* 0x0000000000007941 */ /* 0x000fea0003800000 */
.L_x_2525:
        /* <DEDUP_REMOVED lines=56> */
.L_x_2528:
[----:B------:R-:W-:Y:S05]  /*3480*/  BSYNC B0 ;  /* 0x0000000000007941 */ /* 0x000fea0003800000 */
.L_x_2527:
        /* <DEDUP_REMOVED lines=56> */
.L_x_2530:
[----:B------:R-:W-:Y:S05]  /*3810*/  BSYNC B0 ;  /* 0x0000000000007941 */ /* 0x000fea0003800000 */
.L_x_2529:
        /* <DEDUP_REMOVED lines=56> */
.L_x_2517:
        /* <DEDUP_REMOVED lines=47> */
.L_x_2532:
[----:B------:R-:W-:Y:S05]  /*3e90*/  BSYNC B0 ;  /* 0x0000000000007941 */ /* 0x000fea0003800000 */
.L_x_2531:
        /* <DEDUP_REMOVED lines=45> */
[CC--:B------:R-:W-:Y:S01]  /*4170*/  IADD3.X R176, R107.reuse, R172.reuse, R136, P1, P0 ;  /* 0x000000ac6bb07210 */ /* 0x0c0fe20000fe0488 */
        /* <DEDUP_REMOVED lines=8> */
[----:B------:R-:W-:Y:S02]  /*4200*/  LEA.HI.X R179, R177, c[0x0][0x1cc], R176, 0x1, P0 ;  /* 0x00007300b1b37a11 */ /* 0x000fe400000f0cb0 */
[C---:B------:R-:W-:Y:S04]  /*4210*/  @!P2 LEA R176, P0, R180.reuse, c[0x0][0x1c8], 0x1 ;  /* 0x00007200b4b0aa11 */ /* 0x040fe800078008ff */
[----:B------:R-:W-:Y:S01]  /*4220*/  @!P2 LEA.HI.X R177, R180, c[0x0][0x1cc], R175, 0x1, P0 ;  /* 0x00007300b4b1aa11 */ /* 0x000fe200000f0caf */
[----:B------:R-:W-:Y:S01]  /*4230*/  IMAD.SHL.U32 R180, R182, 0x2, RZ ;  /* 0x00000002b6b47824 */ /* 0x000fe200078e00ff */
[----:B------:R-:W-:Y:S02]  /*4240*/  SHF.L.U32 R175, R181, 0x1, RZ ;  /* 0x00000001b5af7819 */ /* 0x000fe400000006ff */
[----:B------:R-:W-:Y:S02]  /*4250*/  ISETP.GE.AND P0, PT, R22, c[0x0][0x27c], PT ;  /* 0x00009f0016007a0c */ /* 0x000fe40003f06270 */
[----:B------:R-:W1:Y:S08]  /*4260*/  LDS.128 R28, [R180+0xc100] ;  /* 0x00c10000b41c7984 */ /* 0x000e700000000c00 */
[----:B------:R-:W2:Y:S03]  /*4270*/  LDS.128 R80, [R175+0xc100] ;  /* 0x00c10000af507984 */ /* 0x000ea60000000c00 */
        /* <DEDUP_REMOVED lines=17> */
[----:B-1----:R-:W-:Y:S01]  /*4390*/  @!P0 IMAD.U32 R51, R29, 0x10000, RZ ;  /* 0x000100001d338824 */ /* 0x002fe200078e00ff */
[----:B------:R-:W-:Y:S02]  /*43a0*/  @!P0 SHF.R.U64 R40, R40, 0x10, R41 ;  /* 0x0000001028288819 */ /* 0x000fe40000001229 */
[----:B------:R-:W-:Y:S01]  /*43b0*/  MOV R41, R43 ;  /* 0x0000002b00297202 */ /* 0x000fe20000000f00 */
[----:B------:R-:W-:Y:S01]  /*43c0*/  @!P0 FMUL.FTZ R180, R51, R54 ;  /* 0x0000003633b48220 */ /* 0x000fe20000410000 */
[----:B------:R-:W-:Y:S01]  /*43d0*/  @!P0 PRMT R43, R50, 0x5410, R53 ;  /* 0x00005410322b8816 */ /* 0x000fe20000000035 */
[----:B------:R-:W-:Y:S01]  /*43e0*/  @!P0 IMAD.U32 R50, R28, 0x10000, RZ ;  /* 0x000100001c328824 */ /* 0x000fe200078e00ff */
[----:B------:R-:W-:Y:S01]  /*43f0*/  @!P0 PRMT R40, R49, 0x5410, R40 ;  /* 0x0000541031288816 */ /* 0x000fe20000000028 */
[----:B--2---:R-:W-:Y:S01]  /*4400*/  @!P0 IMAD.U32 R52, R80, 0x10000, RZ ;  /* 0x0001000050348824 */ /* 0x004fe200078e00ff */
[C---:B------:R-:W-:Y:S01]  /*4410*/  @!P0 SHF.L.U32 R59, R81.reuse, 0x10, RZ ;  /* 0x00000010513b8819 */ /* 0x040fe200000006ff */
[----:B------:R-:W-:Y:S01]  /*4420*/  @!P0 FMUL.FTZ R175, R50, R57 ;  /* 0x0000003932af8220 */ /* 0x000fe20000410000 */
[----:B------:R-:W-:Y:S01]  /*4430*/  @!P0 LOP3.LUT R61, R81, 0xffff0000, RZ, 0xc0, !PT ;  /* 0xffff0000513d8812 */ /* 0x000fe200078ec0ff */
[----:B------:R-:W-:Y:S01]  /*4440*/  @!P0 IMAD.U32 R49, R40, 0x10000, RZ ;  /* 0x0001000028318824 */ /* 0x000fe200078e00ff */
[C---:B------:R-:W-:Y:S01]  /*4450*/  @!P0 LOP3.LUT R62, R82.reuse, 0xffff0000, RZ, 0xc0, !PT ;  /* 0xffff0000523e8812 */ /* 0x040fe200078ec0ff */
[----:B------:R-:W-:Y:S01]  /*4460*/  @!P0 IMAD.U32 R63, R82, 0x10000, RZ ;  /* 0x00010000523f8824 */ /* 0x000fe200078e00ff */
[----:B------:R-:W-:Y:S01]  /*4470*/  @!P0 LOP3.LUT R68, R83, 0xffff0000, RZ, 0xc0, !PT ;  /* 0xffff000053448812 */ /* 0x000fe200078ec0ff */
[-C--:B------:R-:W-:Y:S01]  /*4480*/  @!P0 FMUL.FTZ R2, R50, R49.reuse ;  /* 0x0000003132028220 */ /* 0x080fe20000410000 */
[----:B------:R-:W-:Y:S01]  /*4490*/  @!P0 LOP3.LUT R40, R40, 0xffff0000, RZ, 0xc0, !PT ;  /* 0xffff000028288812 */ /* 0x000fe200078ec0ff */
[----:B------:R-:W-:Y:S01]  /*44a0*/  @!P0 FFMA.FTZ R175, R52, R49, -R175 ;  /* 0x0000003134af8223 */ /* 0x000fe200000108af */
[----:B------:R-:W-:Y:S01]  /*44b0*/  @!P0 LOP3.LUT R49, R29, 0xffff0000, RZ, 0xc0, !PT ;  /* 0xffff00001d318812 */ /* 0x000fe200078ec0ff */
[----:B------:R-:W-:Y:S01]  /*44c0*/  @!P0 FFMA.FTZ R2, R57, R52, R2 ;  /* 0x0000003439028223 */ /* 0x000fe20000010002 */
[----:B------:R-:W-:Y:S01]  /*44d0*/  @!P0 LOP3.LUT R57, R80, 0xffff0000, RZ, 0xc0, !PT ;  /* 0xffff000050398812 */ /* 0x000fe200078ec0ff */
[----:B------:R-:W-:Y:S01]  /*44e0*/  @!P0 IMAD.U32 R65, R83, 0x10000, RZ ;  /* 0x0001000053418824 */ /* 0x000fe200078e00ff */
[----:B------:R-:W-:Y:S01]  /*44f0*/  @!P0 PRMT R41, R41, 0x5410, R42 ;  /* 0x0000541029298816 */ /* 0x000fe2000000002a */
[----:B------:R-:W-:Y:S01]  /*4500*/  @!P0 IMAD.U32 R42, R48, 0x10000, RZ ;  /* 0x00010000302a8824 */ /* 0x000fe200078e00ff */
[----:B------:R-:W-:Y:S01]  /*4510*/  @!P0 LOP3.LUT R52, R58, 0xffff0000, RZ, 0xc0, !PT ;  /* 0xffff00003a348812 */ /* 0x000fe200078ec0ff */
[----:B------:R-:W-:Y:S02]  /*4520*/  @!P0 FMUL.FTZ R181, R49, R56 ;  /* 0x0000003831b58220 */ /* 0x000fe40000410000 */
[-C--:B------:R-:W-:Y:S01]  /*4530*/  @!P0 FMUL.FTZ R4, R51, R42.reuse ;  /* 0x0000002a33048220 */ /* 0x080fe20000410000 */
[----:B------:R-:W-:Y:S01]  /*4540*/  @!P0 LOP3.LUT R51, R28, 0xffff0000, RZ, 0xc0, !PT ;  /* 0xffff00001c338812 */ /* 0x000fe200078ec0ff */
[----:B------:R-:W-:Y:S01]  /*4550*/  @!P0 FFMA.FTZ R180, R59, R42, -R180 ;  /* 0x0000002a3bb48223 */ /* 0x000fe200000108b4 */
[----:B------:R-:W-:Y:S01]  /*4560*/  @!P0 LOP3.LUT R42, R48, 0xffff0000, RZ, 0xc0, !PT ;  /* 0xffff0000302a8812 */ /* 0x000fe200078ec0ff */
[C---:B------:R-:W-:Y:S01]  /*4570*/  @!P0 IMAD.U32 R58, R60.reuse, 0x10000, RZ ;  /* 0x000100003c3a8824 */ /* 0x040fe200078e00ff */
[----:B------:R-:W-:Y:S01]  /*4580*/  @!P0 LOP3.LUT R60, R60, 0xffff0000, RZ, 0xc0, !PT ;  /* 0xffff00003c3c8812 */ /* 0x000fe200078ec0ff */
[----:B------:R-:W-:Y:S02]  /*4590*/  @!P0 FMUL.FTZ R182, R51, R52 ;  /* 0x0000003433b68220 */ /* 0x000fe40000410000 */
[-C--:B------:R-:W-:Y:S02]  /*45a0*/  @!P0 FMUL.FTZ R5, R49, R42.reuse ;  /* 0x0000002a31058220 */ /* 0x080fe40000410000 */
        /* <DEDUP_REMOVED lines=48> */
.L_x_2534:
[----:B------:R-:W-:Y:S05]  /*48b0*/  BSYNC B0 ;  /* 0x0000000000007941 */ /* 0x000fea0003800000 */
.L_x_2533:
[----:B------:R-:W-:Y:S01]  /*48c0*/  ISETP.GE.AND P0, PT, R15, c[0x0][0x1d4], PT ;  /* 0x000075000f007a0c */ /* 0x000fe20003f06270 */
[----:B------:R-:W-:Y:S01]  /*48d0*/  @!UPT UIADD3 URZ, URZ, URZ, URZ ;  /* 0x0000003f3f3ff290 */ /* 0x000fe2000fffe03f */
[----:B------:R-:W-:Y:S11]  /*48e0*/  BSSY B0, `(.L_x_2535) ;  /* 0x0000074000007945 */ /* 0x000ff60003800000 */
[----:B------:R-:W-:-:S05]  /*48f0*/  @P0 BRA `(.L_x_2536) ;  /* 0x0000072000000947 */ /* 0x000fca0003800000 */
[----:B------:R-:W-:Y:S01]  /*4900*/  ISETP.GE.AND P2, PT, R118, c[0x0][0x1d4], PT ;  /* 0x0000750076007a0c */ /* 0x000fe20003f46270 */
[----:B------:R-:W-:Y:S01]  /*4910*/  IMAD.IADD R68, R119, 0x1, R174 ;  /* 0x0000000177447824 */ /* 0x000fe200078e02ae */
[-C--:B------:R-:W-:Y:S03]  /*4920*/  IADD3 R65, P1, P0, R156, R173.reuse, R140 ;  /* 0x000000ad9c417210 */ /* 0x080fe6000783e08c */
[----:B------:R-:W-:Y:S01]  /*4930*/  IMAD.SHL.U32 R66, R68, 0x2, RZ ;  /* 0x0000000244427824 */ /* 0x000fe200078e00ff */
[CC--:B------:R-:W-:Y:S04]  /*4940*/  IADD3.X R58, R107.reuse, R172.reuse, R134, P1, P0 ;  /* 0x000000ac6b3a7210 */ /* 0x0c0fe80000fe0486 */
        /* <DEDUP_REMOVED lines=109> */
.L_x_2536:
[----:B------:R-:W-:Y:S05]  /*5020*/  BSYNC B0 ;  /* 0x0000000000007941 */ /* 0x000fea0003800000 */
.L_x_2535:
        /* <DEDUP_REMOVED lines=120> */
.L_x_2516:
        /* <DEDUP_REMOVED lines=29> */
.L_x_2520:
[----:B------:R-:W-:Y:S05]  /*5980*/  BSYNC B1 ;  /* 0x0000000000017941 */ /* 0x000fea0003800000 */
.L_x_2515:
[C---:B------:R-:W-:Y:S01]  /*5990*/  ISETP.GT.AND P0, PT, R18.reuse, R11, PT ;  /* 0x0000000b1200720c */ /* 0x040fe20003f04270 */
[----:B------:R-:W-:Y:S01]  /*59a0*/  BSSY B0, `(.L_x_2537) ;  /* 0x0000042000007945 */ /* 0x000fe20003800000 */
[C---:B------:R-:W-:Y:S02]  /*59b0*/  ISETP.GE.AND P1, PT, R67.reuse, 0x1, PT ;  /* 0x000000014300780c */ /* 0x040fe40003f26270 */
[C---:B-12---:R-:W-:Y:S09]  /*59c0*/  IADD3 R3, R67.reuse, 0x1, RZ ;  /* 0x0000000143037810 */ /* 0x046ff20007ffe0ff */
[----:B------:R-:W-:Y:S01]  /*59d0*/  @P0 IADD3 R5, R18, -0x1, RZ ;  /* 0xffffffff12050810 */ /* 0x000fe20007ffe0ff */
        /* <DEDUP_REMOVED lines=62> */
.L_x_2538:
[----:B-1----:R-:W-:Y:S05]  /*5dc0*/  BSYNC B0 ;  /* 0x0000000000007941 */ /* 0x002fea0003800000 */
.L_x_2537:
        /* <DEDUP_REMOVED lines=33> */
.L_x_2514:
        /* <DEDUP_REMOVED lines=75> */
[CC--:B------:R-:W-:Y:S02]  /*6490*/  LEA.HI R4, R6.reuse, R89.reuse, RZ, 0x3 ;  /* 0x0000005906047211 */ /* 0x0c0fe400078f18ff */
        /* <DEDUP_REMOVED lines=10> */
[----:B------:R-:W-:Y:S01]  /*6540*/  IMAD.IADD R17, R17, 0x1, R5 ;  /* 0x0000000111117824 */ /* 0x000fe200078e0205 */
[----:B------:R-:W-:Y:S01]  /*6550*/  LOP3.LUT R197, R197, 0x1c0, RZ, 0xc0, !PT ;  /* 0x000001c0c5c57812 */ /* 0x000fe200078ec0ff */
[----:B------:R-:W-:Y:S01]  /*6560*/  IMAD.SHL.U32 R20, R188, 0x8, RZ ;  /* 0x00000008bc147824 */ /* 0x000fe200078e00ff */
[----:B------:R-:W-:Y:S01]  /*6570*/  LOP3.LUT R2, R2, 0xfffffffe, RZ, 0xc0, !PT ;  /* 0xfffffffe02027812 */ /* 0x000fe200078ec0ff */
[C---:B------:R-:W-:Y:S01]  /*6580*/  IMAD R11, R188.reuse, 0x20, R7 ;  /* 0x00000020bc0b7824 */ /* 0x040fe200078e0207 */
[----:B------:R-:W-:Y:S01]  /*6590*/  ISETP.NE.AND.EX P2, PT, RZ, c[0x0][0x34c], PT, P2 ;  /* 0x0000d300ff007a0c */ /* 0x000fe20003f45320 */
[----:B------:R-:W-:Y:S01]  /*65a0*/  IMAD.SHL.U32 R5, R188, 0x40, RZ ;  /* 0x00000040bc057824 */ /* 0x000fe200078e00ff */
[----:B------:R-:W-:Y:S01]  /*65b0*/  LOP3.LUT R10, R197, 0x38, R20, 0xf8, !PT ;  /* 0x00000038c50a7812 */ /* 0x000fe200078ef814 */
[----:B------:R-:W-:Y:S01]  /*65c0*/  IMAD.IADD R2, R3, 0x1, -R2 ;  /* 0x0000000103027824 */ /* 0x000fe200078e0a02 */
[----:B------:R-:W-:Y:S01]  /*65d0*/  SHF.R.U32.HI R197, RZ, 0x3, R197 ;  /* 0x00000003ffc57819 */ /* 0x000fe200000116c5 */
[----:B------:R-:W-:Y:S01]  /*65e0*/  IMAD.WIDE.U32 R16, R189, c[0x0][0x1b8], R16 ;  /* 0x00006e00bd107a25 */ /* 0x000fe200078e0010 */
[----:B------:R-:W-:-:S02]  /*65f0*/  IADD3 R3, R20, 0x80, RZ ;  /* 0x0000008014037810 */ /* 0x000fc40007ffe0ff */
[----:B------:R-:W-:Y:S01]  /*6600*/  LOP3.LUT R197, R10, R197, RZ, 0x3c, !PT ;  /* 0x000000c50ac57212 */ /* 0x000fe200078e3cff */
[----:B------:R-:W-:Y:S01]  /*6610*/  IMAD R10, R91, c[0x0][0x1b8], RZ ;  /* 0x00006e005b0a7a24 */ /* 0x000fe200078e02ff */
[C---:B------:R-:W-:Y:S01]  /*6620*/  ISETP.GE.AND P1, PT, R3.reuse, c[0x0][0x1d4], PT ;  /* 0x0000750003007a0c */ /* 0x040fe20003f26270 */
[----:B------:R-:W-:Y:S01]  /*6630*/  IMAD.IADD R11, R92, 0x1, R11 ;  /* 0x000000015c0b7824 */ /* 0x000fe200078e020b */
[----:B------:R-:W-:Y:S01]  /*6640*/  ISETP.GE.AND P4, PT, R3, c[0x0][0x198], PT ;  /* 0x0000660003007a0c */ /* 0x000fe20003f86270 */
[----:B------:R-:W-:Y:S01]  /*6650*/  IMAD R3, R189, c[0x0][0x1bc], R10 ;  /* 0x00006f00bd037a24 */ /* 0x000fe200078e020a */
[----:B-1----:R-:W-:Y:S01]  /*6660*/  SHF.R.S32.HI R9, RZ, 0x1f, R190 ;  /* 0x0000001fff097819 */ /* 0x002fe200000114be */
[----:B------:R-:W-:Y:S01]  /*6670*/  IMAD.MOV.U32 R24, RZ, RZ, R11 ;  /* 0x000000ffff187224 */ /* 0x000fe200078e000b */
[----:B------:R-:W-:Y:S01]  /*6680*/  LOP3.LUT R5, R5, 0x1c0, RZ, 0xc0, !PT ;  /* 0x000001c005057812 */ /* 0x000fe200078ec0ff */
[----:B------:R-:W-:Y:S01]  /*6690*/  IMAD.IADD R17, R17, 0x1, R3 ;  /* 0x0000000111117824 */ /* 0x000fe200078e0203 */
[----:B------:R-:W-:Y:S01]  /*66a0*/  SEL R13, R9, RZ, !P2 ;  /* 0x000000ff090d7207 */ /* 0x000fe20005000000 */
[----:B------:R-:W-:Y:S01]  /*66b0*/  @P3 IMAD.HI.U32 R3, R11, c[0x0][0x2c8], RZ ;  /* 0x0000b2000b033a27 */ /* 0x000fe200078e00ff */
[----:B------:R-:W-:-:S02]  /*66c0*/  SEL R14, R190, RZ, !P2 ;  /* 0x000000ffbe0e7207 */ /* 0x000fc40005000000 */
[----:B------:R-:W-:Y:S01]  /*66d0*/  LOP3.LUT R4, R5, 0x8, R4, 0xf8, !PT ;  /* 0x0000000805047812 */ /* 0x000fe200078ef804 */
[----:B------:R-:W-:Y:S01]  /*66e0*/  IMAD R13, R13, c[0x0][0x1c0], RZ ;  /* 0x000070000d0d7a24 */ /* 0x000fe200078e02ff */
[----:B------:R-:W-:Y:S02]  /*66f0*/  SHF.R.U32.HI R5, RZ, 0x3, R5 ;  /* 0x00000003ff057819 */ /* 0x000fe40000011605 */
[----:B------:R-:W-:Y:S01]  /*6700*/  @P3 SHF.R.U32.HI R24, RZ, c[0x0][0x2cc], R3 ;  /* 0x0000b300ff183a19 */ /* 0x000fe20000011603 */
[----:B------:R-:W-:Y:S01]  /*6710*/  IMAD R13, R14, c[0x0][0x1c4], R13 ;  /* 0x000071000e0d7a24 */ /* 0x000fe200078e020d */
[----:B------:R-:W-:Y:S01]  /*6720*/  LOP3.LUT R22, R22, 0xfffffff0, RZ, 0xc0, !PT ;  /* 0xfffffff016167812 */ /* 0x000fe200078ec0ff */
[----:B------:R-:W-:Y:S01]  /*6730*/  IMAD.WIDE.U32 R14, R14, c[0x0][0x1c0], R16 ;  /* 0x000070000e0e7a25 */ /* 0x000fe200078e0010 */
[----:B------:R-:W-:Y:S02]  /*6740*/  LOP3.LUT R5, R4, R5, RZ, 0x3c, !PT ;  /* 0x0000000504057212 */ /* 0x000fe400078e3cff */
[----:B------:R-:W-:Y:S01]  /*6750*/  SHF.R.S32.HI R4, RZ, 0x1f, R0 ;  /* 0x0000001fff047819 */ /* 0x000fe20000011400 */
[----:B------:R-:W-:Y:S01]  /*6760*/  IMAD.MOV R12, RZ, RZ, -R24 ;  /* 0x000000ffff0c7224 */ /* 0x000fe200078e0a18 */
[----:B------:R-:W-:Y:S01]  /*6770*/  IADD3 R17, P2, R7, R0, RZ ;  /* 0x0000000007117210 */ /* 0x000fe20007f5e0ff */
[----:B------:R-:W-:Y:S01]  /*6780*/  IMAD.IADD R22, R89, 0x1, -R22 ;  /* 0x0000000159167824 */ /* 0x000fe200078e0a16 */
[----:B------:R-:W-:Y:S01]  /*6790*/  SHF.R.S32.HI R3, RZ, 0x1f, R24 ;  /* 0x0000001fff037819 */ /* 0x000fe20000011418 */
[----:B------:R-:W-:Y:S01]  /*67a0*/  IMAD R12, R12, c[0x0][0x2c4], R11 ;  /* 0x0000b1000c0c7a24 */ /* 0x000fe200078e020b */
[----:B------:R-:W-:Y:S01]  /*67b0*/  LEA.HI.X.SX32 R4, R7, R4, 0x1, P2 ;  /* 0x0000000407047211 */ /* 0x000fe200010f0eff */
[----:B------:R-:W-:Y:S01]  /*67c0*/  IMAD.IADD R15, R15, 0x1, R13 ;  /* 0x000000010f0f7824 */ /* 0x000fe200078e020d */
[----:B------:R-:W-:Y:S01]  /*67d0*/  SHF.R.S32.HI R11, RZ, 0x1f, R22 ;  /* 0x0000001fff0b7819 */ /* 0x000fe20000011416 */
[----:B------:R-:W-:Y:S01]  /*67e0*/  IMAD R3, R3, c[0x0][0x1b0], RZ ;  /* 0x00006c0003037a24 */ /* 0x000fe200078e02ff */
[----:B------:R-:W-:Y:S01]  /*67f0*/  SHF.R.S32.HI R13, RZ, 0x1f, R12 ;  /* 0x0000001fff0d7819 */ /* 0x000fe2000001140c */
[C---:B------:R-:W-:Y:S01]  /*6800*/  IMAD R16, R4.reuse, c[0x0][0x1e0], RZ ;  /* 0x0000780004107a24 */ /* 0x040fe200078e02ff */
[----:B------:R-:W-:Y:S01]  /*6810*/  SHF.R.S32.HI R21, RZ, 0x1f, R20 ;  /* 0x0000001fff157819 */ /* 0x000fe20000011414 */
[----:B------:R-:W-:Y:S01]  /*6820*/  IMAD R0, R4, c[0x0][0x208], RZ ;  /* 0x0000820004007a24 */ /* 0x000fe200078e02ff */
[----:B------:R-:W-:Y:S01]  /*6830*/  LEA.HI R4, R11, R22, RZ, 0x3 ;  /* 0x000000160b047211 */ /* 0x000fe200078f18ff */
[C---:B------:R-:W-:Y:S01]  /*6840*/  IMAD R3, R24.reuse, c[0x0][0x1b4], R3 ;  /* 0x00006d0018037a24 */ /* 0x040fe200078e0203 */
[----:B------:R-:W-:Y:S01]  /*6850*/  ISETP.NE.U32.AND P2, PT, RZ, c[0x0][0x350], PT ;  /* 0x0000d400ff007a0c */ /* 0x000fe20003f45070 */
[----:B------:R-:W-:Y:S01]  /*6860*/  IMAD.WIDE.U32 R24, R24, c[0x0][0x1b0], R14 ;  /* 0x00006c0018187a25 */ /* 0x000fe200078e000e */
[----:B------:R-:W-:-:S02]  /*6870*/  LOP3.LUT R15, R4, 0xfffffff8, RZ, 0xc0, !PT ;  /* 0xfffffff8040f7812 */ /* 0x000fc400078ec0ff */
[-C--:B------:R-:W-:Y:S01]  /*6880*/  LEA.HI R14, R6, R89.reuse, RZ, 0x6 ;  /* 0x00000059060e7211 */ /* 0x080fe200078f30ff */
[----:B------:R-:W-:Y:S01]  /*6890*/  IMAD.IADD R25, R25, 0x1, R3 ;  /* 0x0000000119197824 */ /* 0x000fe200078e0203 */
[----:B------:R-:W-:Y:S01]  /*68a0*/  ISETP.NE.AND.EX P2, PT, RZ, c[0x0][0x354], PT, P2 ;  /* 0x0000d500ff007a0c */ /* 0x000fe20003f45320 */
[----:B------:R-:W-:Y:S01]  /*68b0*/  IMAD.IADD R3, R22, 0x1, -R15 ;  /* 0x0000000116037824 */ /* 0x000fe200078e0a0f */
[----:B------:R-:W-:Y:S01]  /*68c0*/  LOP3.LUT P5, RZ, R188, 0x2, RZ, 0xc0, !PT ;  /* 0x00000002bcff7812 */ /* 0x000fe200078ac0ff */
[----:B------:R-:W-:Y:S01]  /*68d0*/  IMAD R13, R13, c[0x0][0x1a8], RZ ;  /* 0x00006a000d0d7a24 */ /* 0x000fe200078e02ff */
[----:B------:R-:W-:Y:S01]  /*68e0*/  LOP3.LUT R191, R191, 0xfffffffe, RZ, 0xc0, !PT ;  /* 0xfffffffebfbf7812 */ /* 0x000fe200078ec0ff */
[----:B------:R-:W-:Y:S01]  /*68f0*/  IMAD.SHL.U32 R14, R14, 0x8, RZ ;  /* 0x000000080e0e7824 */ /* 0x000fe200078e00ff */
[----:B------:R-:W-:Y:S01]  /*6900*/  LEA.HI R80, R6, R89, RZ, 0x5 ;  /* 0x0000005906507211 */ /* 0x000fe200078f28ff */
[C---:B------:R-:W-:Y:S01]  /*6910*/  IMAD R13, R12.reuse, c[0x0][0x1ac], R13 ;  /* 0x00006b000c0d7a24 */ /* 0x040fe200078e020d */
[----:B------:R-:W-:Y:S01]  /*6920*/  @P1 LOP3.LUT R191, R191, 0x1, RZ, 0xfc, !PT ;  /* 0x00000001bfbf1812 */ /* 0x000fe200078efcff */
[----:B------:R-:W-:Y:S01]  /*6930*/  IMAD.WIDE.U32 R24, R12, c[0x0][0x1a8], R24 ;  /* 0x00006a000c187a25 */ /* 0x000fe200078e0018 */
[----:B------:R-:W-:-:S02]  /*6940*/  LOP3.LUT R197, R197, 0xfffffe00, R14, 0xf8, !PT ;  /* 0xfffffe00c5c57812 */ /* 0x000fc400078ef80e */
[----:B------:R-:W-:Y:S01]  /*6950*/  LOP3.LUT R191, R191, 0xfffffffb, RZ, 0xc0, !PT ;  /* 0xfffffffbbfbf7812 */ /* 0x000fe200078ec0ff */
[C---:B------:R-:W-:Y:S01]  /*6960*/  IMAD R5, R2.reuse, 0x200, R5 ;  /* 0x0000020002057824 */ /* 0x040fe200078e0205 */
[----:B------:R-:W-:Y:S01]  /*6970*/  P2R R10, PR, RZ, 0x10 ;  /* 0x00000010ff0a7803 */ /* 0x000fe20000000000 */
[----:B------:R-:W-:Y:S01]  /*6980*/  IMAD.SHL.U32 R2, R2, 0x8, RZ ;  /* 0x0000000802027824 */ /* 0x000fe200078e00ff */
[----:B------:R-:W-:Y:S01]  /*6990*/  @P5 LOP3.LUT R191, R191, 0x4, RZ, 0xfc, !PT ;  /* 0x00000004bfbf5812 */ /* 0x000fe200078efcff */
[C---:B------:R-:W-:Y:S01]  /*69a0*/  IMAD R11, R17.reuse, c[0x0][0x1e4], R16 ;  /* 0x00007900110b7a24 */ /* 0x040fe200078e0210 */
[----:B------:R-:W-:Y:S01]  /*69b0*/  LOP3.LUT P1, RZ, R188, 0x4, RZ, 0xc0, !PT ;  /* 0x00000004bcff7812 */ /* 0x000fe2000782c0ff */
[C---:B------:R-:W-:Y:S01]  /*69c0*/  IMAD R0, R17.reuse, c[0x0][0x20c], R0 ;  /* 0x0000830011007a24 */ /* 0x040fe200078e0200 */
[----:B------:R-:W-:Y:S01]  /*69d0*/  SHF.R.S32.HI R82, RZ, 0x5, R80 ;  /* 0x00000005ff527819 */ /* 0x000fe20000011450 */
[----:B------:R-:W-:Y:S01]  /*69e0*/  IMAD.WIDE.U32 R18, R17, c[0x0][0x1e0], R20 ;  /* 0x0000780011127a25 */ /* 0x000fe200078e0014 */
[----:B------:R-:W-:-:S03]  /*69f0*/  ISETP.GE.AND P6, PT, R20, c[0x0][0x1d4], PT ;  /* 0x0000750014007a0c */ /* 0x000fc60003fc6270 */
        /* <DEDUP_REMOVED lines=72> */
.L_x_2542:
[----:B------:R-:W-:Y:S05]  /*6e80*/  BSYNC B0 ;  /* 0x0000000000007941 */ /* 0x000fea0003800000 */
.L_x_2541:
        /* <DEDUP_REMOVED lines=22> */
.L_x_2544:
[----:B------:R-:W-:Y:S05]  /*6ff0*/  BSYNC B0 ;  /* 0x0000000000007941 */ /* 0x000fea0003800000 */
.L_x_2543:
        /* <DEDUP_REMOVED lines=22> */
.L_x_2546:
[----:B------:R-:W-:Y:S05]  /*7160*/  BSYNC B0 ;  /* 0x0000000000007941 */ /* 0x000fea0003800000 */
.L_x_2545:
        /* <DEDUP_REMOVED lines=110> */
.L_x_2547:
[----:B------:R-:W-:Y:S01]  /*7850*/  ISETP.LT.AND P0, PT, RZ, c[0x0][0x27c], PT ;  /* 0x00009f00ff007a0c */ /* 0x000fe20003f01270 */
[----:B------:R-:W0:Y:S01]  /*7860*/  LDGDEPBAR ;  /* 0x00000000000079af */ /* 0x000e220000000000 */
[----:B------:R-:W-:Y:S01]  /*7870*/  IMAD R0, R82, 0x400, R3 ;  /* 0x0000040052007824 */ /* 0x000fe200078e0203 */
[----:B------:R-:W-:-:S10]  /*7880*/  ISETP.NE.AND P3, PT, R187, 0x1, PT ;  /* 0x00000001bb00780c */ /* 0x000fd40003f65270 */
[----:B------:R-:W-:Y:S05]  /*7890*/  @P0 BRA `(.L_x_2548) ;  /* 0x0000002000000947 */ /* 0x000fea0003800000 */
[----:B------:R-:W-:-:S04]  /*78a0*/  DEPBAR.LE SB0, 0x3 ;  /* 0x000080c00000791a */ /* 0x000fc80000000000 */
[----:B------:R-:W-:Y:S05]  /*78b0*/  BRA `(.L_x_2549) ;  /* 0x0000763000007947 */ /* 0x000fea0003800000 */
.L_x_2548:
        /* <DEDUP_REMOVED lines=120> */
.L_x_2552:
[----:B--2---:R-:W-:Y:S05]  /*8040*/  BSYNC B0 ;  /* 0x0000000000007941 */ /* 0x004fea0003800000 */
.L_x_2551:
        /* <DEDUP_REMOVED lines=129> */
.L_x_2554:
[----:B---3--:R-:W-:Y:S05]  /*8860*/  BSYNC B0 ;  /* 0x0000000000007941 */ /* 0x008fea0003800000 */
.L_x_2553:
        /* <DEDUP_REMOVED lines=118> */
.L_x_2558:
[----:B------:R-:W-:Y:S05]  /*8fd0*/  BSYNC B0 ;  /* 0x0000000000007941 */ /* 0x000fea0003800000 */
.L_x_2557:
        /* <DEDUP_REMOVED lines=50> */
.L_x_2560:
[----:B------:R-:W-:Y:S05]  /*9300*/  BSYNC B0 ;  /* 0x0000000000007941 */ /* 0x000fea0003800000 */
.L_x_2559:
        /* <DEDUP_REMOVED lines=50> */
.L_x_2562:
[----:B------:R-:W-:Y:S05]  /*9630*/  BSYNC B0 ;  /* 0x0000000000007941 */ /* 0x000fea0003800000 */
.L_x_2561:
        /* <DEDUP_REMOVED lines=50> */
.L_x_2564:
[----:B------:R-:W-:Y:S05]  /*9960*/  BSYNC B0 ;  /* 0x0000000000007941 */ /* 0x000fea0003800000 */
.L_x_2563:
        /* <DEDUP_REMOVED lines=50> */
.L_x_2566:
[----:B------:R-:W-:Y:S05]  /*9c90*/  BSYNC B0 ;  /* 0x0000000000007941 */ /* 0x000fea0003800000 */
.L_x_2565:
        /* <DEDUP_REMOVED lines=49> */
.L_x_2556:
[----:B------:R-:W-:Y:S05]  /*9fb0*/  BSYNC B1 ;  /* 0x0000000000017941 */ /* 0x000fea0003800000 */
.L_x_2555:
        /* <DEDUP_REMOVED lines=52> */
.L_x_2569:
[----:B------:R-:W-:Y:S05]  /*a300*/  BSYNC B0 ;  /* 0x0000000000007941 */ /* 0x000fea0003800000 */
.L_x_2568:
        /* <DEDUP_REMOVED lines=50> */
.L_x_2571:
[----:B------:R-:W-:Y:S05]  /*a630*/  BSYNC B0 ;  /* 0x0000000000007941 */ /* 0x000fea0003800000 */
.L_x_2570:
        /* <DEDUP_REMOVED lines=50> */
.L_x_2573:
[----:B------:R-:W-:Y:S05]  /*a960*/  BSYNC B0 ;  /* 0x0000000000007941 */ /* 0x000fea0003800000 */
.L_x_2572:
        /* <DEDUP_REMOVED lines=50> */
.L_x_2575:
[----:B------:R-:W-:Y:S05]  /*ac90*/  BSYNC B0 ;  /* 0x0000000000007941 */ /* 0x000fea0003800000 */
.L_x_2574:
        /* <DEDUP_REMOVED lines=50> */
.L_x_2577:
[----:B------:R-:W-:Y:S05]  /*afc0*/  BSYNC B0 ;  /* 0x0000000000007941 */ /* 0x000fea0003800000 */
.L_x_2576:
        /* <DEDUP_REMOVED lines=50> */
.L_x_2550:
        /* <DEDUP_REMOVED lines=73> */
.L_x_2579:
[----:B--2---:R-:W-:Y:S05]  /*b780*/  BSYNC B0 ;  /* 0x0000000000007941 */ /* 0x004fea0003800000 */
.L_x_2578:
        /* <DEDUP_REMOVED lines=102> */
.L_x_2581:
[----:B--2-4-:R-:W-:Y:S05]  /*bdf0*/  BSYNC B0 ;  /* 0x0000000000007941 */ /* 0x014fea0003800000 */
.L_x_2580:
        /* <DEDUP_REMOVED lines=168> */
.L_x_2585:
[----:B------:R-:W-:Y:S05]  /*c880*/  BSYNC B0 ;  /* 0x0000000000007941 */ /* 0x000fea0003800000 */
.L_x_2584:
        /* <DEDUP_REMOVED lines=122> */
.L_x_2587:
[----:B------:R-:W-:Y:S05]  /*d030*/  BSYNC B0 ;  /* 0x0000000000007941 */ /* 0x000fea0003800000 */
.L_x_2586:
        /* <DEDUP_REMOVED lines=121> */
.L_x_2583:
[----:B------:R-:W-:Y:S05]  /*d7d0*/  BSYNC B1 ;  /* 0x0000000000017941 */ /* 0x000fea0003800000 */
.L_x_2582:
        /* <DEDUP_REMOVED lines=119> */
.L_x_2589:
[----:B------:R-:W-:Y:S05]  /*df50*/  BSYNC B0 ;  /* 0x0000000000007941 */ /* 0x000fea0003800000 */
.L_x_2588:
        /* <DEDUP_REMOVED lines=37> */
[----:B------:R-:W-:Y:S01]  /*e1b0*/  PRMT R79, R79, 0x5410, R28 ;  /* 0x000054104f4f7816 */ /* 0x000fe2000000001c */
[----:B------:R-:W2:Y:S01]  /*e1c0*/  LDS.128 R8, [R36+0x18100] ;  /* 0x0181000024087984 */ /* 0x000ea20000000c00 */
[----:B------:R-:W-:-:S02]  /*e1d0*/  PRMT R78, R78, 0x5410, R29 ;  /* 0x000054104e4e7816 */ /* 0x000fc4000000001d */
[----:B------:R-:W-:Y:S02]  /*e1e0*/  SHF.R.U64 R34, R34, 0x10, R35 ;  /* 0x0000001022227819 */ /* 0x000fe40000001223 */
[--C-:B------:R-:W-:Y:S01]  /*e1f0*/  SHF.R.U64 R30, R30, 0x10, R31.reuse ;  /* 0x000000101e1e7819 */ /* 0x100fe2000000121f */
[----:B------:R-:W-:Y:S01]  /*e200*/  IMAD.U32 R41, R78, 0x10000, RZ ;  /* 0x000100004e297824 */ /* 0x000fe200078e00ff */
[----:B------:R-:W-:Y:S02]  /*e210*/  SHF.R.U32.HI R38, RZ, 0x10, R31 ;  /* 0x00000010ff267819 */ /* 0x000fe4000001161f */
[----:B------:R-:W-:Y:S02]  /*e220*/  SHF.R.U32.HI R35, RZ, 0x10, R35 ;  /* 0x00000010ff237819 */ /* 0x000fe40000011623 */
[----:B------:R-:W-:Y:S02]  /*e230*/  PRMT R85, R85, 0x5410, R32 ;  /* 0x0000541055557816 */ /* 0x000fe40000000020 */
[----:B------:R-:W-:-:S02]  /*e240*/  PRMT R84, R84, 0x5410, R33 ;  /* 0x0000541054547816 */ /* 0x000fc40000000021 */
[----:B------:R-:W-:Y:S01]  /*e250*/  PRMT R86, R86, 0x5410, R35 ;  /* 0x0000541056567816 */ /* 0x000fe20000000023 */
        /* <DEDUP_REMOVED lines=33> */
[----:B------:R-:W-:Y:S02]  /*e470*/  IMAD.U32 R42, R81, 0x10000, RZ ;  /* 0x00010000512a7824 */ /* 0x000fe400078e00ff */
[----:B------:R-:W-:-:S02]  /*e480*/  FFMA.FTZ R15, R28, R79, R15 ;  /* 0x0000004f1c0f7223 */ /* 0x000fc4000001000f */
[----:B------:R-:W-:Y:S02]  /*e490*/  FFMA.FTZ R29, R12, R9, -R29 ;  /* 0x000000090c1d7223 */ /* 0x000fe4000001081d */
[C---:B------:R-:W-:Y:S01]  /*e4a0*/  IMAD.U32 R28, R86.reuse, 0x10000, RZ ;  /* 0x00010000561c7824 */ /* 0x040fe200078e00ff */
[----:B------:R-:W-:Y:S01]  /*e4b0*/  LOP3.LUT R86, R86, 0xffff0000, RZ, 0xc0, !PT ;  /* 0xffff000056567812 */ /* 0x000fe200078ec0ff */
[----:B------:R-:W-:Y:S02]  /*e4c0*/  FFMA.FTZ R9, R12, R41, R8 ;  /* 0x000000290c097223 */ /* 0x000fe40000010008 */
[C---:B------:R-:W-:Y:S02]  /*e4d0*/  FMUL.FTZ R8, R34.reuse, R42 ;  /* 0x0000002a22087220 */ /* 0x040fe40000410000 */
[-C--:B------:R-:W-:Y:S02]  /*e4e0*/  FMUL.FTZ R34, R34, R28.reuse ;  /* 0x0000001c22227220 */ /* 0x080fe40000410000 */
[----:B------:R-:W-:-:S02]  /*e4f0*/  FFMA.FTZ R28, R13, R28, -R8 ;  /* 0x0000001c0d1c7223 */ /* 0x000fc40000010808 */
[C---:B------:R-:W-:Y:S01]  /*e500*/  IMAD.U32 R12, R83.reuse, 0x10000, RZ ;  /* 0x00010000530c7824 */ /* 0x040fe200078e00ff */
[----:B------:R-:W-:Y:S01]  /*e510*/  LOP3.LUT R83, R83, 0xffff0000, RZ, 0xc0, !PT ;  /* 0xffff000053537812 */ /* 0x000fe200078ec0ff */
[C---:B------:R-:W-:Y:S02]  /*e520*/  FMUL.FTZ R8, R40.reuse, R78 ;  /* 0x0000004e28087220 */ /* 0x040fe40000410000 */
[C---:B------:R-:W-:Y:S01]  /*e530*/  IMAD.U32 R41, R87.reuse, 0x10000, RZ ;  /* 0x0001000057297824 */ /* 0x040fe200078e00ff */
[----:B------:R-:W-:Y:S01]  /*e540*/  LOP3.LUT R87, R87, 0xffff0000, RZ, 0xc0, !PT ;  /* 0xffff000057577812 */ /* 0x000fe200078ec0ff */
[----:B------:R-:W-:Y:S02]  /*e550*/  FMUL.FTZ R40, R40, R84 ;  /* 0x0000005428287220 */ /* 0x000fe40000410000 */
[----:B------:R-:W-:Y:S02]  /*e560*/  FFMA.FTZ R42, R13, R42, R34 ;  /* 0x0000002a0d2a7223 */ /* 0x000fe40000010022 */
[----:B------:R-:W-:-:S02]  /*e570*/  FMUL.FTZ R13, R39, R12 ;  /* 0x0000000c270d7220 */ /* 0x000fc40000410000 */
[----:B------:R-:W-:Y:S01]  /*e580*/  FFMA.FTZ R84, R31, R84, -R8 ;  /* 0x000000541f547223 */ /* 0x000fe20000010808 */
[----:B------:R-:W-:Y:S01]  /*e590*/  LOP3.LUT R8, R81, 0xffff0000, RZ, 0xc0, !PT ;  /* 0xffff000051087812 */ /* 0x000fe200078ec0ff */
[C---:B------:R-:W-:Y:S01]  /*e5a0*/  IMAD.U32 R30, R14.reuse, 0x10000, RZ ;  /* 0x000100000e1e7824 */ /* 0x040fe200078e00ff */
        /* <DEDUP_REMOVED lines=11> */
[----:B------:R-:W-:-:S02]  /*e660*/  FFMA.FTZ R40, R31, R78, R40 ;  /* 0x0000004e1f287223 */ /* 0x000fc40000010028 */
[----:B------:R-:W-:Y:S01]  /*e670*/  FFMA.FTZ R34, R14, R83, R34 ;  /* 0x000000530e227223 */ /* 0x000fe20000010022 */
[----:B------:R-:W-:Y:S01]  /*e680*/  F2FP.BF16.PACK_AB R14, R30, R41 ;  /* 0x000000291e0e723e */ /* 0x000fe200000010ff */
[----:B------:R-:W-:Y:S01]  /*e690*/  FFMA.FTZ R33, R33, R8, R12 ;  /* 0x0000000821217223 */ /* 0x000fe2000001000c */
[----:B------:R-:W-:Y:S02]  /*e6a0*/  F2FP.BF16.PACK_AB R8, R15, R32 ;  /* 0x000000200f08723e */ /* 0x000fe400000010ff */
[----:B------:R-:W-:Y:S02]  /*e6b0*/  F2FP.BF16.PACK_AB R12, R35, R10 ;  /* 0x0000000a230c723e */ /* 0x000fe400000010ff */
[----:B------:R-:W-:Y:S02]  /*e6c0*/  F2FP.BF16.PACK_AB R15, R11, R28 ;  /* 0x0000001c0b0f723e */ /* 0x000fe400000010ff */
[----:B------:R-:W-:Y:S02]  /*e6d0*/  F2FP.BF16.PACK_AB R9, R40, R9 ;  /* 0x000000092809723e */ /* 0x000fe400000010ff */
[----:B------:R-:W-:Y:S01]  /*e6e0*/  F2FP.BF16.PACK_AB R10, R34, R39 ;  /* 0x00000027220a723e */ /* 0x000fe200000010ff */
[----:B------:R1:W-:Y:S01]  /*e6f0*/  STS.128 [R37+0x18100], R12 ;  /* 0x0181000c25007388 */ /* 0x0003e20000000c00 */
[----:B------:R-:W-:-:S05]  /*e700*/  F2FP.BF16.PACK_AB R11, R33, R42 ;  /* 0x0000002a210b723e */ /* 0x000fca00000010ff */
[----:B------:R1:W-:Y:S02]  /*e710*/  STS.128 [R36+0x18100], R8 ;  /* 0x0181000824007388 */ /* 0x0003e40000000c00 */
.L_x_2591:
[----:B------:R-:W-:Y:S05]  /*e720*/  BSYNC B0 ;  /* 0x0000000000007941 */ /* 0x000fea0003800000 */
.L_x_2590:
        /* <DEDUP_REMOVED lines=123> */
.L_x_2567:
[----:B------:R-:W-:Y:S05]  /*eee0*/  BSYNC B2 ;  /* 0x0000000000027941 */ /* 0x000fea0003800000 */
.L_x_2549:
[----:B------:R-:W-:Y:S01]  /*eef0*/  IADD3 R211, R95, -0x2, RZ ;  /* 0xfffffffe5fd37810 */ /* 0x000fe20007ffe0ff */
[----:B------:R-:W-:-:S04]  /*ef00*/  DEPBAR.LE SB0, 0x2 ;  /* 0x000080800000791a */ /* 0x000fc80000000000 */
[----:B-1----:R-:W-:Y:S01]  /*ef10*/  @P2 SHF.R.S32.HI R8, RZ, 0x1f, R211 ;  /* 0x0000001fff082819 */ /* 0x002fe200000114d3 */
[----:B------:R-:W-:Y:S01]  /*ef20*/  @P2 IMAD R26, R26, R211, RZ ;  /* 0x000000d31a1a2224 */ /* 0x000fe200078e02ff */
[----:B------:R-:W-:Y:S01]  /*ef30*/  LEA R185, R0, 0x18100, 0x1 ;  /* 0x0001810000b97811 */ /* 0x000fe200078e08ff */
[----:B------:R-:W-:Y:S01]  /*ef40*/  @P2 IMAD.WIDE.U32 R10, R211, R27, R202 ;  /* 0x0000001bd30a2225 */ /* 0x000fe200078e00ca */
[----:B------:R-:W-:Y:S01]  /*ef50*/  LEA.HI R6, R6, R89, RZ, 0x2 ;  /* 0x0000005906067211 */ /* 0x000fe200078f10ff */
[----:B------:R-:W-:Y:S02]  /*ef60*/  UMOV UR5, 0x1 ;  /* 0x0000000100057882 */ /* 0x000fe40000000000 */
[----:B------:R-:W-:Y:S01]  /*ef70*/  @P2 IMAD R8, R8, R27, R26 ;  /* 0x0000001b08082224 */ /* 0x000fe200078e021a */
[----:B------:R-:W-:Y:S01]  /*ef80*/  @P2 LEA R46, P0, R10, c[0x0][0x1f8], 0x1 ;  /* 0x00007e000a2e2a11 */ /* 0x000fe200078008ff */
[----:B------:R-:W-:Y:S01]  /*ef90*/  IMAD.SHL.U32 R52, R0, 0x2, RZ ;  /* 0x0000000200347824 */ /* 0x000fe200078e00ff */
[----:B------:R-:W-:Y:S01]  /*efa0*/  BAR.SYNC.DEFER_BLOCKING 0x0 ;  /* 0x0000000000007b1d */ /* 0x000fe20000010000 */
[----:B------:R-:W-:Y:S01]  /*efb0*/  @P2 IMAD.IADD R8, R11, 0x1, R8 ;  /* 0x000000010b082824 */ /* 0x000fe200078e0208 */
[----:B------:R-:W-:Y:S01]  /*efc0*/  LOP3.LUT R6, R6, 0xfffffffc, RZ, 0xc0, !PT ;  /* 0xfffffffc06067812 */ /* 0x000fe200078ec0ff */
[----:B------:R-:W-:-:S02]  /*efd0*/  IMAD.SHL.U32 R183, R5, 0x2, RZ ;  /* 0x0000000205b77824 */ /* 0x000fc400078e00ff */
[----:B------:R-:W-:Y:S01]  /*efe0*/  IMAD.MOV.U32 R184, RZ, RZ, 0x20 ;  /* 0x00000020ffb87424 */ /* 0x000fe200078e00ff */
[----:B------:R-:W-:Y:S01]  /*eff0*/  @P2 LEA.HI.X R47, R10, c[0x0][0x1fc], R8, 0x1, P0 ;  /* 0x00007f000a2f2a11 */ /* 0x000fe200000f0c08 */
[----:B------:R-:W-:Y:S01]  /*f000*/  IMAD.SHL.U32 R182, R2, 0x2, RZ ;  /* 0x0000000202b67824 */ /* 0x000fe200078e00ff */
[----:B------:R-:W-:Y:S01]  /*f010*/  @P2 IADD3 R44, P0, R25, R46, RZ ;  /* 0x0000002e192c2210 */ /* 0x000fe20007f1e0ff */
[----:B------:R-:W-:Y:S02]  /*f020*/  IMAD.MOV.U32 R0, RZ, RZ, 0x40 ;  /* 0x00000040ff007424 */ /* 0x000fe400078e00ff */
[----:B------:R-:W-:Y:S02]  /*f030*/  IMAD.IADD R5, R185, 0x1, R182 ;  /* 0x00000001b9057824 */ /* 0x000fe400078e02b6 */
[----:B------:R-:W-:Y:S01]  /*f040*/  @P2 IMAD.X R45, R24, 0x1, R47, P0 ;  /* 0x00000001182d2824 */ /* 0x000fe200000e062f */
[----:B------:R-:W-:Y:S01]  /*f050*/  LOP3.LUT P0, RZ, R188, 0x2, RZ, 0xc0, !PT ;  /* 0x00000002bcff7812 */ /* 0x000fe2000780c0ff */
[----:B------:R-:W-:Y:S01]  /*f060*/  IMAD R181, R4, 0x2, R185 ;  /* 0x0000000204b57824 */ /* 0x000fe200078e02b9 */
[----:B------:R-:W-:Y:S01]  /*f070*/  SEL R177, R0, 0xffffffc0, !P1 ;  /* 0xffffffc000b17807 */ /* 0x000fe20004800000 */
[----:B------:R-:W-:Y:S01]  /*f080*/  IMAD R180, R4, 0x2, R5 ;  /* 0x0000000204b47824 */ /* 0x000fe200078e0205 */
[----:B------:R-:W-:Y:S01]  /*f090*/  SEL R184, R184, 0xffffffe0, !P0 ;  /* 0xffffffe0b8b87807 */ /* 0x000fe20004000000 */
[----:B------:R-:W-:-:S02]  /*f0a0*/  IMAD.SHL.U32 R135, R3, 0x2, RZ ;  /* 0x0000000203877824 */ /* 0x000fc400078e00ff */
[C---:B------:R-:W-:Y:S02]  /*f0b0*/  IMAD.IADD R2, R183.reuse, 0x1, R177 ;  /* 0x00000001b7027824 */ /* 0x040fe400078e02b1 */
[----:B------:R-:W-:Y:S01]  /*f0c0*/  IMAD.IADD R84, R183, 0x1, R184 ;  /* 0x00000001b7547824 */ /* 0x000fe200078e02b8 */
[----:B------:R-:W-:Y:S01]  /*f0d0*/  LDSM.16.M88.4 R52, [R52+0x18100] ;  /* 0x018100003434783b */ /* 0x000fe20000000200 */
[--C-:B------:R-:W-:Y:S02]  /*f0e0*/  IMAD R134, R4, 0x2, R135.reuse ;  /* 0x0000000204867824 */ /* 0x100fe400078e0287 */
[----:B------:R-:W-:Y:S01]  /*f0f0*/  IMAD.IADD R0, R177, 0x1, R84 ;  /* 0x00000001b1007824 */ /* 0x000fe200078e0254 */
[----:B------:R-:W1:Y:S01]  /*f100*/  LDSM.16.M88.4 R24, [R183+0xc100] ;  /* 0x00c10000b718783b */ /* 0x000e620000000200 */
[C---:B------:R-:W-:Y:S02]  /*f110*/  IMAD.IADD R165, R182.reuse, 0x1, R134 ;  /* 0x00000001b6a57824 */ /* 0x040fe400078e0286 */
[----:B------:R-:W-:Y:S01]  /*f120*/  IMAD.IADD R173, R182, 0x1, R135 ;  /* 0x00000001b6ad7824 */ /* 0x000fe200078e0287 */
[----:B------:R-:W2:Y:S03]  /*f130*/  LDSM.16.M88.4 R16, [R183+0xc900] ;  /* 0x00c90000b710783b */ /* 0x000ea60000000200 */
[----:B------:R-:W-:Y:S01]  /*f140*/  IMAD R4, R4, 0x2, R173 ;  /* 0x0000000204047824 */ /* 0x000fe200078e02ad */
[----:B------:R-:W3:Y:S04]  /*f150*/  LDSM.16.M88.4 R60, [R183+0xd100] ;  /* 0x00d10000b73c783b */ /* 0x000ee80000000200 */
[----:B------:R-:W5:Y:S04]  /*f160*/  LDSM.16.M88.4 R32, [R183+0xd900] ;  /* 0x00d90000b720783b */ /* 0x000f680000000200 */
[----:B------:R-:W-:Y:S04]  /*f170*/  LDSM.16.M88.4 R8, [R5] ;  /* 0x000000000508783b */ /* 0x000fe80000000200 */
[----:B------:R-:W4:Y:S04]  /*f180*/  LDSM.16.M88.4 R36, [R84+0xc100] ;  /* 0x00c100005424783b */ /* 0x000f280000000200 */
[----:B------:R-:W3:Y:S04]  /*f190*/  LDSM.16.M88.4 R12, [R84+0xc900] ;  /* 0x00c90000540c783b */ /* 0x000ee80000000200 */
[----:B------:R-:W4:Y:S01]  /*f1a0*/  LDSM.16.M88.4 R40, [R84+0xd100] ;  /* 0x00d100005428783b */ /* 0x000f220000000200 */
[C---:B-1----:R-:W-:Y:S08]  /*f1b0*/  HMMA.16816.F32.BF16 R28, R52.reuse, R24, RZ ;  /* 0x00000018341c723c */ /* 0x042ff000000418ff */
[C---:B------:R-:W-:Y:S08]  /*f1c0*/  HMMA.16816.F32.BF16 R24, R52.reuse, R26, RZ ;  /* 0x0000001a3418723c */ /* 0x040ff000000418ff */
[C---:B--2-4-:R-:W-:Y:S08]  /*f1d0*/  HMMA.16816.F32.BF16 R20, R52.reuse, R16, RZ ;  /* 0x000000103414723c */ /* 0x054ff000000418ff */
[C---:B---3--:R-:W-:Y:S08]  /*f1e0*/  HMMA.16816.F32.BF16 R64, R52.reuse, R60, RZ ;  /* 0x0000003c3440723c */ /* 0x048ff000000418ff */
[C---:B------:R-:W-:Y:S08]  /*f1f0*/  HMMA.16816.F32.BF16 R16, R52.reuse, R18, RZ ;  /* 0x000000123410723c */ /* 0x040ff000000418ff */
[C---:B------:R-:W-:Y:S08]  /*f200*/  HMMA.16816.F32.BF16 R60, R52.reuse, R62, RZ ;  /* 0x0000003e343c723c */ /* 0x040ff000000418ff */
[C---:B-----5:R-:W-:Y:S08]  /*f210*/  HMMA.16816.F32.BF16 R56, R52.reuse, R32, RZ ;  /* 0x000000203438723c */ /* 0x060ff000000418ff */
[----:B------:R-:W-:Y:S01]  /*f220*/  HMMA.16816.F32.BF16 R52, R52, R34, RZ ;  /* 0x000000223434723c */ /* 0x000fe200000418ff */
[----:B------:R-:W1:Y:S04]  /*f230*/  LDSM.16.M88.4 R32, [R84+0xd900] ;  /* 0x00d900005420783b */ /* 0x000e680000000200 */
        /* <DEDUP_REMOVED lines=12> */
[----:B------:R-:W-:Y:S03]  /*f300*/  LDSM.16.M88.4 R48, [R181] ;  /* 0x00000000b530783b */ /* 0x000fe60000000200 */
[C---:B------:R-:W-:Y:S01]  /*f310*/  HMMA.16816.F32.BF16 R16, R8.reuse, R14, R16 ;  /* 0x0000000e0810723c */ /* 0x040fe20000041810 */
[----:B------:R-:W3:Y:S04]  /*f320*/  LDSM.16.M88.4 R36, [R2+0xc100] ;  /* 0x00c100000224783b */ /* 0x000ee80000000200 */
[----:B------:R-:W4:Y:S03]  /*f330*/  LDSM.16.M88.4 R72, [R2+0xc900] ;  /* 0x00c900000248783b */ /* 0x000f260000000200 */
[C---:B------:R-:W-:Y:S01]  /*f340*/  HMMA.16816.F32.BF16 R64, R8.reuse, R40, R64 ;  /* 0x000000280840723c */ /* 0x040fe20000041840 */
[----:B------:R-:W5:Y:S04]  /*f350*/  LDSM.16.M88.4 R12, [R2+0xd100] ;  /* 0x00d10000020c783b */ /* 0x000f680000000200 */
[----:B------:R-:W-:Y:S03]  /*f360*/  LDSM.16.M88.4 R68, [R2+0xd900] ;  /* 0x00d900000244783b */ /* 0x000fe60000000200 */
[C---:B------:R-:W-:Y:S01]  /*f370*/  HMMA.16816.F32.BF16 R60, R8.reuse, R42, R60 ;  /* 0x0000002a083c723c */ /* 0x040fe2000004183c */
[----:B------:R-:W-:Y:S04]  /*f380*/  LDSM.16.M88.4 R40, [R0+0xd100] ;  /* 0x00d100000028783b */ /* 0x000fe80000000200 */
[----:B--2---:R-:W-:Y:S03]  /*f390*/  LDSM.16.M88.4 R44, [R0+0xc900] ;  /* 0x00c90000002c783b */ /* 0x004fe60000000200 */
[C---:B-1----:R-:W-:Y:S01]  /*f3a0*/  HMMA.16816.F32.BF16 R56, R8.reuse, R32, R56 ;  /* 0x000000200838723c */ /* 0x042fe20000041838 */
[----:B------:R-:W-:Y:S04]  /*f3b0*/  LDSM.16.M88.4 R76, [R185+0x4000] ;  /* 0x00400000b94c783b */ /* 0x000fe80000000200 */
[----:B------:R-:W0:Y:S03]  /*f3c0*/  LDGDEPBAR ;  /* 0x00000000000079af */ /* 0x000e260000000000 */
[----:B------:R-:W-:Y:S01]  /*f3d0*/  HMMA.16816.F32.BF16 R52, R8, R34, R52 ;  /* 0x000000220834723c */ /* 0x000fe20000041834 */
[----:B------:R-:W-:Y:S04]  /*f3e0*/  LDSM.16.M88.4 R32, [R180] ;  /* 0x00000000b420783b */ /* 0x000fe80000000200 */
[----:B------:R-:W1:Y:S03]  /*f3f0*/  LDSM.16.M88.4 R8, [R0+0xc100] ;  /* 0x00c100000008783b */ /* 0x000e660000000200 */
[C---:B---3--:R-:W-:Y:S08]  /*f400*/  HMMA.16816.F32.BF16 R28, R48.reuse, R36, R28 ;  /* 0x00000024301c723c */ /* 0x048ff0000004181c */
[C---:B------:R-:W-:Y:S01]  /*f410*/  HMMA.16816.F32.BF16 R24, R48.reuse, R38, R24 ;  /* 0x000000263018723c */ /* 0x040fe20000041818 */
[----:B------:R-:W2:Y:S07]  /*f420*/  LDSM.16.M88.4 R36, [R0+0xd900] ;  /* 0x00d900000024783b */ /* 0x000eae0000000200 */
[C---:B----4-:R-:W-:Y:S08]  /*f430*/  HMMA.16816.F32.BF16 R20, R48.reuse, R72, R20 ;  /* 0x000000483014723c */ /* 0x050ff00000041814 */
[C---:B------:R-:W-:Y:S01]  /*f440*/  HMMA.16816.F32.BF16 R16, R48.reuse, R74, R16 ;  /* 0x0000004a3010723c */ /* 0x040fe20000041810 */
[----:B------:R-:W-:Y:S07]  /*f450*/  LDSM.16.M88.4 R72, [R183+0xf100] ;  /* 0x00f10000b748783b */ /* 0x000fee0000000200 */
[C---:B-----5:R-:W-:Y:S08]  /*f460*/  HMMA.16816.F32.BF16 R64, R48.reuse, R12, R64 ;  /* 0x0000000c3040723c */ /* 0x060ff00000041840 */
[----:B------:R-:W-:Y:S01]  /*f470*/  HMMA.16816.F32.BF16 R60, R48, R14, R60 ;  /* 0x0000000e303c723c */ /* 0x000fe2000004183c */
[----:B------:R-:W3:Y:S07]  /*f480*/  LDSM.16.M88.4 R12, [R183+0xe100] ;  /* 0x00e10000b70c783b */ /* 0x000eee0000000200 */
        /* <DEDUP_REMOVED lines=15> */
[----:B------:R-:W2:Y:S04]  /*f580*/  LDSM.16.M88.4 R36, [R84+0xf100] ;  /* 0x00f100005424783b */ /* 0x000ea80000000200 */
[----:B------:R-:W2:Y:S03]  /*f590*/  LDSM.16.M88.4 R32, [R84+0xf900] ;  /* 0x00f900005420783b */ /* 0x000ea60000000200 */
[C---:B---3--:R-:W-:Y:S08]  /*f5a0*/  HMMA.16816.F32.BF16 R28, R76.reuse, R12, R28 ;  /* 0x0000000c4c1c723c */ /* 0x048ff0000004181c */
[C---:B------:R-:W-:Y:S01]  /*f5b0*/  HMMA.16816.F32.BF16 R24, R76.reuse, R14, R24 ;  /* 0x0000000e4c18723c */ /* 0x040fe20000041818 */
[----:B------:R-:W-:Y:S07]  /*f5c0*/  LDSM.16.M88.4 R12, [R181+0x4000] ;  /* 0x00400000b50c783b */ /* 0x000fee0000000200 */
[C---:B-1----:R-:W-:Y:S08]  /*f5d0*/  HMMA.16816.F32.BF16 R20, R76.reuse, R8, R20 ;  /* 0x000000084c14723c */ /* 0x042ff00000041814 */
[C---:B------:R-:W-:Y:S01]  /*f5e0*/  HMMA.16816.F32.BF16 R16, R76.reuse, R10, R16 ;  /* 0x0000000a4c10723c */ /* 0x040fe20000041810 */
[----:B------:R-:W1:Y:S07]  /*f5f0*/  LDSM.16.M88.4 R8, [R2+0xe100] ;  /* 0x00e100000208783b */ /* 0x000e6e0000000200 */
[C---:B------:R-:W-:Y:S08]  /*f600*/  HMMA.16816.F32.BF16 R64, R76.reuse, R72, R64 ;  /* 0x000000484c40723c */ /* 0x040ff00000041840 */
[C---:B------:R-:W-:Y:S08]  /*f610*/  HMMA.16816.F32.BF16 R60, R76.reuse, R74, R60 ;  /* 0x0000004a4c3c723c */ /* 0x040ff0000004183c */
[C---:B----4-:R-:W-:Y:S08]  /*f620*/  HMMA.16816.F32.BF16 R56, R76.reuse, R68, R56 ;  /* 0x000000444c38723c */ /* 0x050ff00000041838 */
[----:B------:R-:W-:Y:S01]  /*f630*/  HMMA.16816.F32.BF16 R52, R76, R70, R52 ;  /* 0x000000464c34723c */ /* 0x000fe20000041834 */
[----:B------:R-:W3:Y:S07]  /*f640*/  LDSM.16.M88.4 R68, [R2+0xf100] ;  /* 0x00f100000244783b */ /* 0x000eee0000000200 */
[C---:B-----5:R-:W-:Y:S08]  /*f650*/  HMMA.16816.F32.BF16 R28, R48.reuse, R44, R28 ;  /* 0x0000002c301c723c */ /* 0x060ff0000004181c */
[C---:B------:R-:W-:Y:S01]  /*f660*/  HMMA.16816.F32.BF16 R24, R48.reuse, R46, R24 ;  /* 0x0000002e3018723c */ /* 0x040fe20000041818 */
[----:B------:R-:W4:Y:S07]  /*f670*/  LDSM.16.M88.4 R44, [R2+0xe900] ;  /* 0x00e90000022c783b */ /* 0x000f2e0000000200 */
[C---:B------:R-:W-:Y:S08]  /*f680*/  HMMA.16816.F32.BF16 R20, R48.reuse, R40, R20 ;  /* 0x000000283014723c */ /* 0x040ff00000041814 */
[C---:B------:R-:W-:Y:S01]  /*f690*/  HMMA.16816.F32.BF16 R16, R48.reuse, R42, R16 ;  /* 0x0000002a3010723c */ /* 0x040fe20000041810 */
[----:B------:R-:W5:Y:S07]  /*f6a0*/  LDSM.16.M88.4 R40, [R2+0xf900] ;  /* 0x00f900000228783b */ /* 0x000f6e0000000200 */
[C---:B--2---:R-:W-:Y:S08]  /*f6b0*/  HMMA.16816.F32.BF16 R64, R48.reuse, R36, R64 ;  /* 0x000000243040723c */ /* 0x044ff00000041840 */
[C---:B------:R-:W-:Y:S01]  /*f6c0*/  HMMA.16816.F32.BF16 R60, R48.reuse, R38, R60 ;  /* 0x00000026303c723c */ /* 0x040fe2000004183c */
[----:B------:R-:W-:Y:S07]  /*f6d0*/  LDSM.16.M88.4 R36, [R0+0xe100] ;  /* 0x00e100000024783b */ /* 0x000fee0000000200 */
        /* <DEDUP_REMOVED lines=9> */
[----:B------:R-:W-:Y:S07]  /*f770*/  LDSM.16.M88.4 R68, [R185+0x8000] ;  /* 0x00800000b944783b */ /* 0x000fee0000000200 */
[C---:B----4-:R-:W-:Y:S08]  /*f780*/  HMMA.16816.F32.BF16 R20, R12.reuse, R44, R20 ;  /* 0x0000002c0c14723c */ /* 0x050ff00000041814 */
[C---:B------:R-:W-:Y:S01]  /*f790*/  HMMA.16816.F32.BF16 R16, R12.reuse, R46, R16 ;  /* 0x0000002e0c10723c */ /* 0x040fe20000041810 */
[----:B------:R-:W-:Y:S07]  /*f7a0*/  LDSM.16.M88.4 R44, [R0+0xf900] ;  /* 0x00f90000002c783b */ /* 0x000fee0000000200 */
[C---:B-----5:R-:W-:Y:S01]  /*f7b0*/  HMMA.16816.F32.BF16 R72, R12.reuse, R40, R56 ;  /* 0x000000280c48723c */ /* 0x060fe20000041838 */
[----:B------:R-:W2:Y:S07]  /*f7c0*/  LDSM.16.M88.4 R56, [R183+0x10100] ;  /* 0x01010000b738783b */ /* 0x000eae0000000200 */
[----:B------:R-:W-:Y:S01]  /*f7d0*/  HMMA.16816.F32.BF16 R52, R12, R42, R52 ;  /* 0x0000002a0c34723c */ /* 0x000fe20000041834 */
[----:B------:R-:W3:Y:S04]  /*f7e0*/  LDSM.16.M88.4 R12, [R183+0x10900] ;  /* 0x01090000b70c783b */ /* 0x000ee80000000200 */
[----:B------:R4:W-:Y:S03]  /*f7f0*/  LDSM.16.M88.4 R40, [R5+0x8000] ;  /* 0x008000000528783b */ /* 0x0009e60000000200 */
[C---:B-1----:R-:W-:Y:S08]  /*f800*/  HMMA.16816.F32.BF16 R64, R48.reuse, R8, R64 ;  /* 0x000000083040723c */ /* 0x042ff00000041840 */
[C---:B------:R-:W-:Y:S01]  /*f810*/  HMMA.16816.F32.BF16 R60, R48.reuse, R10, R60 ;  /* 0x0000000a303c723c */ /* 0x040fe2000004183c */
[----:B------:R-:W1:Y:S07]  /*f820*/  LDSM.16.M88.4 R8, [R183+0x11100] ;  /* 0x01110000b708783b */ /* 0x000e6e0000000200 */
[----:B------:R-:W-:Y:S01]  /*f830*/  HMMA.16816.F32.BF16 R28, R48, R36, R28 ;  /* 0x00000024301c723c */ /* 0x000fe2000004181c */
[----:B----4-:R-:W-:-:S07]  /*f840*/  SHF.R.S32.HI R5, RZ, 0x1f, R82 ;  /* 0x0000001fff057819 */ /* 0x010fce0000011452 */
[C---:B------:R-:W-:Y:S01]  /*f850*/  HMMA.16816.F32.BF16 R24, R48.reuse, R38, R24 ;  /* 0x000000263018723c */ /* 0x040fe20000041818 */
[----:B------:R-:W4:Y:S07]  /*f860*/  LDSM.16.M88.4 R36, [R84+0x10100] ;  /* 0x010100005424783b */ /* 0x000f2e0000000200 */
[C---:B------:R-:W-:Y:S08]  /*f870*/  HMMA.16816.F32.BF16 R20, R48.reuse, R32, R20 ;  /* 0x000000203014723c */ /* 0x040ff00000041814 */
[----:B------:R-:W-:Y:S01]  /*f880*/  HMMA.16816.F32.BF16 R16, R48, R34, R16 ;  /* 0x000000223010723c */ /* 0x000fe20000041810 */
[----:B------:R-:W5:Y:S07]  /*f890*/  LDSM.16.M88.4 R32, [R183+0x11900] ;  /* 0x01190000b720783b */ /* 0x000f6e0000000200 */
[C---:B--2---:R-:W-:Y:S08]  /*f8a0*/  HMMA.16816.F32.BF16 R28, R68.reuse, R56, R28 ;  /* 0x00000038441c723c */ /* 0x044ff0000004181c */
        /* <DEDUP_REMOVED lines=8> */
[----:B------:R-:W2:Y:S07]  /*f930*/  LDSM.16.M88.4 R12, [R84+0x11100] ;  /* 0x01110000540c783b */ /* 0x000eae0000000200 */
[C---:B-1----:R-:W-:Y:S08]  /*f940*/  HMMA.16816.F32.BF16 R64, R68.reuse, R8, R64 ;  /* 0x000000084440723c */ /* 0x042ff00000041840 */
[----:B------:R-:W-:Y:S01]  /*f950*/  HMMA.16816.F32.BF16 R60, R68, R10, R60 ;  /* 0x0000000a443c723c */ /* 0x000fe2000004183c */
[----:B------:R-:W1:Y:S07]  /*f960*/  LDSM.16.M88.4 R8, [R2+0x10100] ;  /* 0x010100000208783b */ /* 0x000e6e0000000200 */
[C---:B----4-:R-:W-:Y:S08]  /*f970*/  HMMA.16816.F32.BF16 R28, R40.reuse, R36, R28 ;  /* 0x00000024281c723c */ /* 0x050ff0000004181c */
[----:B------:R-:W-:Y:S01]  /*f980*/  HMMA.16816.F32.BF16 R24, R40, R38, R24 ;  /* 0x000000262818723c */ /* 0x000fe20000041818 */
[----:B------:R-:W-:Y:S07]  /*f990*/  LDSM.16.M88.4 R36, [R2+0x11900] ;  /* 0x011900000224783b */ /* 0x000fee0000000200 */
[C---:B-----5:R-:W-:Y:S01]  /*f9a0*/  HMMA.16816.F32.BF16 R76, R68.reuse, R32, R72 ;  /* 0x00000020444c723c */ /* 0x060fe20000041848 */
[----:B------:R-:W-:Y:S07]  /*f9b0*/  LDSM.16.M88.4 R72, [R2+0x10900] ;  /* 0x010900000248783b */ /* 0x000fee0000000200 */
[----:B------:R-:W-:Y:S01]  /*f9c0*/  HMMA.16816.F32.BF16 R52, R68, R34, R52 ;  /* 0x000000224434723c */ /* 0x000fe20000041834 */
[----:B------:R3:W4:Y:S07]  /*f9d0*/  LDSM.16.M88.4 R32, [R2+0x11100] ;  /* 0x011100000220783b */ /* 0x00072e0000000200 */
[C---:B--2---:R-:W-:Y:S08]  /*f9e0*/  HMMA.16816.F32.BF16 R64, R40.reuse, R12, R64 ;  /* 0x0000000c2840723c */ /* 0x044ff00000041840 */
[----:B------:R-:W-:Y:S01]  /*f9f0*/  HMMA.16816.F32.BF16 R60, R40, R14, R60 ;  /* 0x0000000e283c723c */ /* 0x000fe2000004183c */
[----:B------:R-:W-:Y:S07]  /*fa00*/  LDSM.16.M88.4 R12, [R0+0x10100] ;  /* 0x01010000000c783b */ /* 0x000fee0000000200 */
[----:B-1----:R-:W-:Y:S01]  /*fa10*/  HMMA.16816.F32.BF16 R28, R48, R8, R28 ;  /* 0x00000008301c723c */ /* 0x002fe2000004181c */
[----:B---3--:R-:W-:-:S05]  /*fa20*/  LOP3.LUT R2, R80, 0xffffffe0, RZ, 0xc0, !PT ;  /* 0xffffffe050027812 */ /* 0x008fca00078ec0ff */
[----:B------:R-:W-:Y:S02]  /*fa30*/  IMAD.IADD R2, R89, 0x1, -R2 ;  /* 0x0000000159027824 */ /* 0x000fe400078e0a02 */
[----:B------:R-:W-:Y:S01]  /*fa40*/  HMMA.16816.F32.BF16 R24, R48, R10, R24 ;  /* 0x0000000a3018723c */ /* 0x000fe20000041818 */
[----:B------:R-:W1:Y:S07]  /*fa50*/  LDSM.16.M88.4 R8, [R180+0x8000] ;  /* 0x00800000b408783b */ /* 0x000e6e0000000200 */
[C---:B------:R-:W-:Y:S08]  /*fa60*/  HMMA.16816.F32.BF16 R20, R40.reuse, R44, R20 ;  /* 0x0000002c2814723c */ /* 0x040ff00000041814 */
[C---:B------:R-:W-:Y:S08]  /*fa70*/  HMMA.16816.F32.BF16 R16, R40.reuse, R46, R16 ;  /* 0x0000002e2810723c */ /* 0x040ff00000041810 */
[C---:B------:R-:W-:Y:S08]  /*fa80*/  HMMA.16816.F32.BF16 R76, R40.reuse, R56, R76 ;  /* 0x00000038284c723c */ /* 0x040ff0000004184c */
[----:B------:R-:W-:Y:S07]  /*fa90*/  HMMA.16816.F32.BF16 R52, R40, R58, R52 ;  /* 0x0000003a2834723c */ /* 0x000fee0000041834 */
[----:B------:R-:W-:Y:S01]  /*faa0*/  LEA.HI R43, R5, R82, RZ, 0x3 ;  /* 0x00000052052b7211 */ /* 0x000fe200078f18ff */
[----:B------:R-:W-:Y:S01]  /*fab0*/  IMAD.IADD R41, R89, 0x1, -R6 ;  /* 0x0000000159297824 */ /* 0x000fe200078e0a06 */
[----:B------:R-:W-:Y:S01]  /*fac0*/  SHF.R.S32.HI R5, RZ, 0x1f, R2 ;  /* 0x0000001fff057819 */ /* 0x000fe20000011402 */
[----:B----4-:R-:W-:Y:S01]  /*fad0*/  HMMA.16816.F32.BF16 R64, R48, R32, R64 ;  /* 0x000000203040723c */ /* 0x010fe20000041840 */
[----:B------:R-:W-:Y:S01]  /*fae0*/  LOP3.LUT R43, R43, 0xffffff8, RZ, 0xc0, !PT ;  /* 0x0ffffff82b2b7812 */ /* 0x000fe200078ec0ff */
[----:B------:R-:W-:Y:S01]  /*faf0*/  IMAD.MOV.U32 R42, RZ, RZ, -0x40 ;  /* 0xffffffc0ff2a7424 */ /* 0x000fe200078e00ff */
[----:B------:R-:W-:-:S02]  /*fb00*/  LEA.HI R5, R5, R2, RZ, 0x2 ;  /* 0x0000000205057211 */ /* 0x000fc400078f10ff */
[----:B------:R-:W-:Y:S01]  /*fb10*/  LEA.HI R6, R41, R41, RZ, 0x1 ;  /* 0x0000002929067211 */ /* 0x000fe200078f08ff */
[----:B------:R-:W-:Y:S01]  /*fb20*/  IMAD.IADD R43, R82, 0x1, -R43 ;  /* 0x00000001522b7824 */ /* 0x000fe200078e0a2b */
[C---:B------:R-:W-:Y:S01]  /*fb30*/  LEA.HI.SX32 R210, R5.reuse, R92, 0x1e ;  /* 0x0000005c05d27211 */ /* 0x040fe200078ff2ff */
[----:B------:R-:W-:Y:S01]  /*fb40*/  HMMA.16816.F32.BF16 R60, R48, R34, R60 ;  /* 0x00000022303c723c */ /* 0x000fe2000004183c */
[----:B------:R-:W-:Y:S01]  /*fb50*/  LOP3.LUT R6, R6, 0x1ffffffe, RZ, 0xc0, !PT ;  /* 0x1ffffffe06067812 */ /* 0x000fe200078ec0ff */
[----:B------:R-:W-:Y:S01]  /*fb60*/  LDSM.16.M88.4 R32, [R0+0x10900] ;  /* 0x010900000020783b */ /* 0x000fe20000000200 */
[----:B------:R-:W-:Y:S01]  /*fb70*/  LOP3.LUT R5, R5, 0x7ffffffc, RZ, 0xc0, !PT ;  /* 0x7ffffffc05057812 */ /* 0x000fe200078ec0ff */
[----:B------:R-:W-:Y:S02]  /*fb80*/  IMAD R210, R43, 0x10, R210 ;  /* 0x000000102bd27824 */ /* 0x000fe400078e02d2 */
[----:B------:R-:W-:Y:S02]  /*fb90*/  IMAD.IADD R41, R41, 0x1, -R6 ;  /* 0x0000000129297824 */ /* 0x000fe400078e0a06 */
[----:B-1----:R-:W-:Y:S01]  /*fba0*/  HMMA.16816.F32.BF16 R28, R8, R12, R28 ;  /* 0x0000000c081c723c */ /* 0x002fe2000004181c */
[----:B------:R-:W-:-:S02]  /*fbb0*/  IMAD.IADD R5, R2, 0x1, -R5 ;  /* 0x0000000102057824 */ /* 0x000fc400078e0a05 */
[----:B------:R-:W-:Y:S02]  /*fbc0*/  IMAD R210, R41, 0x8, R210 ;  /* 0x0000000829d27824 */ /* 0x000fe400078e02d2 */
[----:B------:R-:W-:Y:S02]  /*fbd0*/  IMAD R42, R7, R42, 0x1 ;  /* 0x00000001072a7424 */ /* 0x000fe400078e022a */
[----:B------:R-:W-:Y:S01]  /*fbe0*/  @P3 IMAD.HI.U32 R12, R210, c[0x0][0x2c8], RZ ;  /* 0x0000b200d20c3a27 */ /* 0x000fe200078e00ff */
[----:B------:R-:W-:Y:S03]  /*fbf0*/  HMMA.16816.F32.BF16 R76, R48, R36, R76 ;  /* 0x00000024304c723c */ /* 0x000fe6000004184c */
[----:B------:R-:W-:Y:S01]  /*fc00*/  IMAD.MOV.U32 R6, RZ, RZ, R210 ;  /* 0x000000ffff067224 */ /* 0x000fe200078e00d2 */
[----:B------:R-:W-:Y:S01]  /*fc10*/  @P3 SHF.R.U32.HI R6, RZ, c[0x0][0x2cc], R12 ;  /* 0x0000b300ff063a19 */ /* 0x000fe2000001160c */
[----:B------:R-:W-:-:S02]  /*fc20*/  IMAD.SHL.U32 R213, R5, 0x2, RZ ;  /* 0x0000000205d57824 */ /* 0x000fc400078e00ff */
[--C-:B------:R-:W-:Y:S01]  /*fc30*/  IMAD R2, R7, -0x40, R186.reuse ;  /* 0xffffffc007027824 */ /* 0x100fe200078e02ba */
[C---:B------:R-:W-:Y:S01]  /*fc40*/  HMMA.16816.F32.BF16 R52, R48.reuse, R38, R52 ;  /* 0x000000263034723c */ /* 0x040fe20000041834 */
[----:B------:R-:W-:Y:S01]  /*fc50*/  LDSM.16.M88.4 R36, [R0+0x11100] ;  /* 0x011100000024783b */ /* 0x000fe20000000200 */
[----:B------:R-:W-:Y:S01]  /*fc60*/  IADD3 R42, -R213, R42, R186 ;  /* 0x0000002ad52a7210 */ /* 0x000fe20007ffe1ba */
[----:B------:R-:W-:Y:S02]  /*fc70*/  IMAD.IADD R7, R2, 0x1, -R213 ;  /* 0x0000000102077824 */ /* 0x000fe400078e0ad5 */
[----:B------:R-:W1:Y:S02]  /*fc80*/  SHFL.IDX PT, R40, R6, RZ, 0x1c1f ;  /* 0x001c1fff06287589 */ /* 0x000e6400000e0000 */
[----:B------:R-:W-:Y:S01]  /*fc90*/  IMAD.IADD R5, R42, 0x1, -R209 ;  /* 0x000000012a057824 */ /* 0x000fe200078e0ad1 */
[----:B------:R-:W-:Y:S08]  /*fca0*/  HMMA.16816.F32.BF16 R20, R48, R72, R20 ;  /* 0x000000483014723c */ /* 0x000ff00000041814 */
[----:B------:R-:W-:Y:S01]  /*fcb0*/  HMMA.16816.F32.BF16 R24, R8, R14, R24 ;  /* 0x0000000e0818723c */ /* 0x000fe20000041818 */
[----:B------:R2:W3:Y:S01]  /*fcc0*/  LDSM.16.M88.4 R12, [R0+0x11900] ;  /* 0x01190000000c783b */ /* 0x0004e20000000200 */
[----:B------:R-:W-:-:S04]  /*fcd0*/  DEPBAR.LE SB0, 0x2 ;  /* 0x000080800000791a */ /* 0x000fc80000000000 */
[----:B------:R-:W-:Y:S02]  /*fce0*/  BAR.SYNC.DEFER_BLOCKING 0x0 ;  /* 0x0000000000007b1d */ /* 0x000fe40000010000 */
[----:B------:R-:W-:Y:S01]  /*fcf0*/  HMMA.16816.F32.BF16 R16, R48, R74, R16 ;  /* 0x0000004a3010723c */ /* 0x000fe20000041810 */
[----:B-1----:R-:W-:-:S07]  /*fd00*/  IMAD.IADD R2, R5, 0x1, R40 ;  /* 0x0000000105027824 */ /* 0x002fce00078e0228 */
[----:B------:R-:W-:Y:S01]  /*fd10*/  HMMA.16816.F32.BF16 R20, R8, R32, R20 ;  /* 0x000000200814723c */ /* 0x000fe20000041814 */
[----:B------:R-:W-:-:S04]  /*fd20*/  IMNMX R2, R7, R2, PT ;  /* 0x0000000207027217 */ /* 0x000fc80003800200 */
[C---:B------:R-:W-:Y:S02]  /*fd30*/  ISETP.GT.AND P0, PT, R2.reuse, RZ, PT ;  /* 0x000000ff0200720c */ /* 0x040fe40003f04270 */
[----:B------:R-:W-:Y:S01]  /*fd40*/  ISETP.GT.AND P1, PT, R2, 0x1, PT ;  /* 0x000000010200780c */ /* 0x000fe20003f24270 */
[C---:B------:R-:W-:Y:S01]  /*fd50*/  HMMA.16816.F32.BF16 R64, R8.reuse, R36, R64 ;  /* 0x000000240840723c */ /* 0x040fe20000041840 */
[----:B--2---:R-:W-:Y:S02]  /*fd60*/  FSEL R0, R28, -INF , P0 ;  /* 0xff8000001c007808 */ /* 0x004fe40000000000 */
[C---:B------:R-:W-:Y:S02]  /*fd70*/  ISETP.GT.AND P0, PT, R2.reuse, 0x8, PT ;  /* 0x000000080200780c */ /* 0x040fe40003f04270 */
[----:B------:R-:W-:Y:S01]  /*fd80*/  FSEL R28, R29, -INF , P1 ;  /* 0xff8000001d1c7808 */ /* 0x000fe20000800000 */
[----:B------:R-:W-:Y:S01]  /*fd90*/  LDSM.16.MT88.4 R124, [R135+0x100] ;  /* 0x00010000877c783b */ /* 0x000fe20000004200 */
[----:B------:R-:W-:Y:S01]  /*fda0*/  ISETP.GT.AND P1, PT, R2, 0x9, PT ;  /* 0x000000090200780c */ /* 0x000fe20003f24270 */
[----:B------:R-:W-:Y:S01]  /*fdb0*/  HMMA.16816.F32.BF16 R16, R8, R34, R16 ;  /* 0x000000220810723c */ /* 0x000fe20000041810 */
[----:B------:R-:W-:Y:S01]  /*fdc0*/  FSEL R32, R24, -INF , P0 ;  /* 0xff80000018207808 */ /* 0x000fe20000000000 */
[----:B------:R1:W2:Y:S01]  /*fdd0*/  SHFL.IDX PT, R34, R6, 0x1, 0x1c1f ;  /* 0x003c1f0006227f89 */ /* 0x0002a200000e0000 */
[----:B------:R-:W-:-:S02]  /*fde0*/  ISETP.GT.AND P0, PT, R2, 0x10, PT ;  /* 0x000000100200780c */ /* 0x000fc40003f04270 */
[----:B------:R-:W-:Y:S01]  /*fdf0*/  FSEL R24, R25, -INF , P1 ;  /* 0xff80000019187808 */ /* 0x000fe20000800000 */
[----:B------:R-:W-:Y:S01]  /*fe00*/  LDSM.16.MT88.4 R104, [R173+0x100] ;  /* 0x00010000ad68783b */ /* 0x000fe20000004200 */
[----:B------:R-:W-:Y:S01]  /*fe10*/  ISETP.GT.AND P1, PT, R2, 0x11, PT ;  /* 0x000000110200780c */ /* 0x000fe20003f24270 */
[----:B------:R-:W-:Y:S01]  /*fe20*/  HMMA.16816.F32.BF16 R60, R8, R38, R60 ;  /* 0x00000026083c723c */ /* 0x000fe2000004183c */
[----:B------:R-:W-:Y:S01]  /*fe30*/  FSEL R20, R20, -INF , P0 ;  /* 0xff80000014147808 */ /* 0x000fe20000000000 */
[----:B------:R-:W-:Y:S01]  /*fe40*/  LDSM.16.MT88.4 R112, [R134+0x100] ;  /* 0x000100008670783b */ /* 0x000fe20000004200 */
[----:B------:R-:W-:-:S03]  /*fe50*/  ISETP.GT.AND P0, PT, R2, 0x18, PT ;  /* 0x000000180200780c */ /* 0x000fc60003f04270 */
[----:B------:R-:W-:Y:S02]  /*fe60*/  LDSM.16.MT88.4 R120, [R4+0x100] ;  /* 0x000100000478783b */ /* 0x000fe40000004200 */
[C---:B---3--:R-:W-:Y:S02]  /*fe70*/  HMMA.16816.F32.BF16 R76, R8.reuse, R12, R76 ;  /* 0x0000000c084c723c */ /* 0x048fe4000004184c */
[----:B------:R-:W-:Y:S04]  /*fe80*/  LDSM.16.MT88.4 R40, [R135+0x2100] ;  /* 0x002100008728783b */ /* 0x000fe80000004200 */
[----:B------:R-:W-:Y:S02]  /*fe90*/  LDSM.16.MT88.4 R48, [R173+0x2100] ;  /* 0x00210000ad30783b */ /* 0x000fe40000004200 */
[----:B------:R-:W-:Y:S01]  /*fea0*/  FSEL R16, R16, -INF , P0 ;  /* 0xff80000010107808 */ /* 0x000fe20000000000 */
[----:B------:R-:W-:Y:S01]  /*feb0*/  HMMA.16816.F32.BF16 R52, R8, R14, R52 ;  /* 0x0000000e0834723c */ /* 0x000fe20000041834 */
[----:B-1----:R-:W-:Y:S01]  /*fec0*/  FSEL R6, R21, -INF , P1 ;  /* 0xff80000015067808 */ /* 0x002fe20000800000 */
[----:B--2---:R-:W-:Y:S01]  /*fed0*/  IMAD.IADD R34, R5, 0x1, R34 ;  /* 0x0000000105227824 */ /* 0x004fe200078e0222 */
[C---:B------:R-:W-:Y:S01]  /*fee0*/  ISETP.GT.AND P1, PT, R2.reuse, 0x19, PT ;  /* 0x000000190200780c */ /* 0x040fe20003f24270 */
[----:B------:R-:W-:Y:S01]  /*fef0*/  LDSM.16.MT88.4 R56, [R134+0x2100] ;  /* 0x002100008638783b */ /* 0x000fe20000004200 */
[----:B------:R-:W-:-:S02]  /*ff00*/  ISETP.GT.AND P0, PT, R2, 0x20, PT ;  /* 0x000000200200780c */ /* 0x000fc40003f04270 */
[----:B------:R-:W-:Y:S01]  /*ff10*/  FSEL R12, R17, -INF , P1 ;  /* 0xff800000110c7808 */ /* 0x000fe20000800000 */
[----:B------:R-:W-:Y:S01]  /*ff20*/  LDSM.16.MT88.4 R72, [R135+0x4100] ;  /* 0x004100008748783b */ /* 0x000fe20000004200 */
[----:B------:R-:W-:Y:S02]  /*ff30*/  ISETP.GT.AND P1, PT, R2, 0x21, PT ;  /* 0x000000210200780c */ /* 0x000fe40003f24270 */
[----:B------:R-:W-:Y:S01]  /*ff40*/  FSEL R170, R64, -INF , P0 ;  /* 0xff80000040aa7808 */ /* 0x000fe20000000000 */
[----:B------:R-:W-:Y:S01]  /*ff50*/  LDSM.16.MT88.4 R80, [R173+0x4100] ;  /* 0x00410000ad50783b */ /* 0x000fe20000004200 */
[----:B------:R-:W-:Y:S02]  /*ff60*/  ISETP.GT.AND P0, PT, R2, 0x28, PT ;  /* 0x000000280200780c */ /* 0x000fe40003f04270 */
[----:B------:R-:W-:Y:S01]  /*ff70*/  FMNMX.FTZ R9, R0, R28, !PT ;  /* 0x0000001c00097209 */ /* 0x000fe20007810000 */
[----:B------:R-:W-:Y:S01]  /*ff80*/  LDSM.16.MT88.4 R88, [R134+0x4100] ;  /* 0x004100008658783b */ /* 0x000fe20000004200 */
[----:B------:R-:W-:-:S02]  /*ff90*/  FSEL R168, R65, -INF , P1 ;  /* 0xff80000041a87808 */ /* 0x000fc40000800000 */
[----:B------:R-:W-:Y:S01]  /*ffa0*/  ISETP.GT.AND P1, PT, R2, 0x29, PT ;  /* 0x000000290200780c */ /* 0x000fe20003f24270 */
[----:B------:R-:W-:Y:S01]  /*ffb0*/  LDSM.16.MT88.4 R144, [R135+0x900] ;  /* 0x000900008790783b */ /* 0x000fe20000004200 */
[----:B------:R-:W-:Y:S02]  /*ffc0*/  FSEL R222, R60, -INF , P0 ;  /* 0xff8000003cde7808 */ /* 0x000fe40000000000 */
[----:B------:R-:W-:Y:S01]  /*ffd0*/  IMNMX R5, R7, R34, PT ;  /* 0x0000002207057217 */ /* 0x000fe20003800200 */
[----:B------:R-:W-:Y:S01]  /*ffe0*/  LDSM.16.MT88.4 R140, [R173+0x900] ;  /* 0x00090000ad8c783b */ /* 0x000fe20000004200 */
[----:B------:R-:W-:Y:S02]  /*fff0*/  ISETP.GT.AND P0, PT, R2, 0x30, PT ;  /* 0x000000300200780c */ /* 0x000fe40003f04270 */
[----:B------:R-:W-:Y:S01]  /*10000*/  FMNMX.FTZ R9, R32, R9, !PT ;  /* 0x0000000920097209 */ /* 0x000fe20007810000 */
[----:B------:R-:W-:Y:S01]  /*10010*/  LDSM.16.MT88.4 R136, [R134+0x900] ;  /* 0x000900008688783b */ /* 0x000fe20000004200 */
[----:B------:R-:W-:-:S02]  /*10020*/  FSEL R220, R61, -INF , P1 ;  /* 0xff8000003ddc7808 */ /* 0x000fc40000800000 */
[C---:B------:R-:W-:Y:S02]  /*10030*/  ISETP.GT.AND P1, PT, R5.reuse, RZ, PT ;  /* 0x000000ff0500720c */ /* 0x040fe40003f24270 */
[----:B------:R-:W-:Y:S02]  /*10040*/  FSEL R214, R76, -INF , P0 ;  /* 0xff8000004cd67808 */ /* 0x000fe40000000000 */
[C---:B------:R-:W-:Y:S02]  /*10050*/  ISETP.GT.AND P0, PT, R5.reuse, 0x1, PT ;  /* 0x000000010500780c */ /* 0x040fe40003f04270 */
        /* <DEDUP_REMOVED lines=17> */
[----:B------:R-:W-:Y:S02]  /*10170*/  FSEL R10, R23, -INF , P0 ;  /* 0xff800000170a7808 */ /* 0x000fe40000000000 */
[----:B------:R-:W-:Y:S02]  /*10180*/  ISETP.GT.AND P0, PT, R5, 0x18, PT ;  /* 0x000000180500780c */ /* 0x000fe40003f04270 */
[----:B------:R-:W-:Y:S02]  /*10190*/  ISETP.GT.AND P1, PT, R2, 0x31, PT ;  /* 0x000000310200780c */ /* 0x000fe40003f24270 */
[----:B------:R-:W-:-:S02]  /*101a0*/  FMNMX.FTZ R9, R170, R9, !PT ;  /* 0x00000009aa097209 */ /* 0x000fc40007810000 */
[----:B------:R-:W-:Y:S02]  /*101b0*/  FMNMX.FTZ R11, R22, R11, !PT ;  /* 0x0000000b160b7209 */ /* 0x000fe40007810000 */
[----:B------:R-:W-:Y:S02]  /*101c0*/  FSEL R18, R18, -INF , P0 ;  /* 0xff80000012127808 */ /* 0x000fe40000000000 */
        /* <DEDUP_REMOVED lines=18> */
[----:B------:R-:W-:Y:S02]  /*102f0*/  ISETP.GT.AND P1, PT, R5, 0x28, PT ;  /* 0x000000280500780c */ /* 0x000fe40003f24270 */
[----:B------:R-:W-:Y:S02]  /*10300*/  FMNMX.FTZ R11, R174, R11, !PT ;  /* 0x0000000bae0b7209 */ /* 0x000fe40007810000 */
[----:B------:R-:W-:Y:S02]  /*10310*/  FSEL R206, R53, -INF , P0 ;  /* 0xff80000035ce7808 */ /* 0x000fe40000000000 */
[----:B------:R-:W-:Y:S02]  /*10320*/  FMNMX.FTZ R9, R212, R9, !PT ;  /* 0x00000009d4097209 */ /* 0x000fe40007810000 */
        /* <DEDUP_REMOVED lines=8> */
[----:B------:R-:W-:Y:S02]  /*103b0*/  ISETP.GT.AND P0, PT, R5, 0x31, PT ;  /* 0x000000310500780c */ /* 0x000fe40003f04270 */
[----:B------:R-:W-:Y:S01]  /*103c0*/  FSEL R150, R78, -INF , P1 ;  /* 0xff8000004e967808 */ /* 0x000fe20000800000 */
[----:B------:R-:W1:Y:S01]  /*103d0*/  SHFL.BFLY PT, R9, R2, 0x2, 0x1f ;  /* 0x0c401f0002097f89 */ /* 0x000e6200000e0000 */
[----:B------:R-:W-:Y:S02]  /*103e0*/  FMNMX.FTZ R11, R216, R11, !PT ;  /* 0x0000000bd80b7209 */ /* 0x000fe40007810000 */
[----:B------:R-:W-:Y:S02]  /*103f0*/  FSEL R148, R79, -INF , P0 ;  /* 0xff8000004f947808 */ /* 0x000fe40000000000 */
[----:B------:R-:W-:-:S02]  /*10400*/  ISETP.GT.AND P1, PT, R5, 0x38, PT ;  /* 0x000000380500780c */ /* 0x000fc40003f24270 */
[----:B------:R-:W-:Y:S02]  /*10410*/  FMNMX.FTZ R11, R150, R11, !PT ;  /* 0x0000000b960b7209 */ /* 0x000fe40007810000 */
[----:B------:R-:W-:Y:S02]  /*10420*/  ISETP.GT.AND P0, PT, R5, 0x39, PT ;  /* 0x000000390500780c */ /* 0x000fe40003f04270 */
[----:B------:R-:W-:Y:S02]  /*10430*/  FSEL R176, R54, -INF , P1 ;  /* 0xff80000036b07808 */ /* 0x000fe40000800000 */
[----:B------:R-:W-:Y:S02]  /*10440*/  FMNMX.FTZ R11, R148, R11, !PT ;  /* 0x0000000b940b7209 */ /* 0x000fe40007810000 */
        /* <DEDUP_REMOVED lines=19> */
[--C-:B------:R-:W-:Y:S01]  /*10580*/  FFMA.FTZ R3, R12, c[0x0][0x2d0], -R149.reuse ;  /* 0x0000b4000c037a23 */ /* 0x100fe20000010895 */
[----:B------:R-:W-:Y:S01]  /*10590*/  LDSM.16.MT88.4 R32, [R165+0x900] ;  /* 0x00090000a520783b */ /* 0x000fe20000004200 */
[--C-:B------:R-:W-:Y:S01]  /*105a0*/  FFMA.FTZ R160, R20, c[0x0][0x2d0], -R149.reuse ;  /* 0x0000b40014a07a23 */ /* 0x100fe20000010895 */
[C---:B------:R-:W-:Y:S01]  /*105b0*/  FSETP.NEU.FTZ.AND P0, PT, R0.reuse, -INF , PT ;  /* 0xff8000000000780b */ /* 0x040fe20003f1d000 */
[----:B------:R-:W-:Y:S01]  /*105c0*/  FMUL.FTZ R171, R0, c[0x0][0x2d0] ;  /* 0x0000b40000ab7a20 */ /* 0x000fe20000410000 */
[----:B------:R-:W1:Y:S01]  /*105d0*/  MUFU.EX2 R161, R161 ;  /* 0x000000a100a17308 */ /* 0x000e620000000800 */
[----:B------:R-:W-:-:S02]  /*105e0*/  FFMA.FTZ R152, R16, c[0x0][0x2d0], -R149 ;  /* 0x0000b40010987a23 */ /* 0x000fc40000010895 */
[--C-:B------:R-:W-:Y:S01]  /*105f0*/  FFMA.FTZ R167, R170, c[0x0][0x2d0], -R149.reuse ;  /* 0x0000b400aaa77a23 */ /* 0x100fe20000010895 */
[----:B------:R-:W-:Y:S01]  /*10600*/  FSEL R171, R171, RZ, P0 ;  /* 0x000000ffabab7208 */ /* 0x000fe20000000000 */
[--C-:B------:R-:W-:Y:S01]  /*10610*/  FFMA.FTZ R168, R168, c[0x0][0x2d0], -R149.reuse ;  /* 0x0000b400a8a87a23 */ /* 0x100fe20000010895 */
[----:B------:R-:W-:Y:S01]  /*10620*/  ISETP.GE.AND P0, PT, R95, 0x3, PT ;  /* 0x000000035f00780c */ /* 0x000fe20003f06270 */
[----:B------:R-:W-:Y:S01]  /*10630*/  FFMA.FTZ R170, R222, c[0x0][0x2d0], -R149 ;  /* 0x0000b400deaa7a23 */ /* 0x000fe20000010895 */
[----:B------:R-:W-:Y:S01]  /*10640*/  MUFU.EX2 R162, R162 ;  /* 0x000000a200a27308 */ /* 0x000fe20000000800 */
[--C-:B------:R-:W-:Y:S02]  /*10650*/  FFMA.FTZ R166, R7, c[0x0][0x2d0], -R171.reuse ;  /* 0x0000b40007a67a23 */ /* 0x100fe400000108ab */
[--C-:B------:R-:W-:Y:S01]  /*10660*/  FFMA.FTZ R163, R30, c[0x0][0x2d0], -R171.reuse ;  /* 0x0000b4001ea37a23 */ /* 0x100fe200000108ab */
[----:B------:R-:W2:Y:S01]  /*10670*/  LDSM.16.MT88.4 R4, [R4+0x4100] ;  /* 0x004100000404783b */ /* 0x000ea20000004200 */
[----:B------:R-:W-:-:S02]  /*10680*/  FFMA.FTZ R158, R26, c[0x0][0x2d0], -R171 ;  /* 0x0000b4001a9e7a23 */ /* 0x000fc400000108ab */
[--C-:B------:R-:W-:Y:S01]  /*10690*/  FFMA.FTZ R159, R14, c[0x0][0x2d0], -R171.reuse ;  /* 0x0000b4000e9f7a23 */ /* 0x100fe200000108ab */
[----:B------:R-:W3:Y:S01]  /*106a0*/  MUFU.EX2 R157, R157 ;  /* 0x0000009d009d7308 */ /* 0x000ee20000000800 */
[----:B------:R-:W4:Y:S01]  /*106b0*/  LDSM.16.MT88.4 R12, [R165+0x2900] ;  /* 0x00290000a50c783b */ /* 0x000f220000004200 */
[----:B-1----:R-:W-:Y:S01]  /*106c0*/  F2FP.BF16.PACK_AB R96, R161, R164 ;  /* 0x000000a4a160723e */ /* 0x002fe200000010ff */
[--C-:B------:R-:W-:Y:S01]  /*106d0*/  FFMA.FTZ R156, R22, c[0x0][0x2d0], -R171.reuse ;  /* 0x0000b400169c7a23 */ /* 0x100fe200000108ab */
[----:B------:R-:W-:Y:S01]  /*106e0*/  @P0 IADD3 R95, R95, -0x3, RZ ;  /* 0xfffffffd5f5f0810 */ /* 0x000fe20007ffe0ff */
[--C-:B------:R-:W-:Y:S01]  /*106f0*/  FFMA.FTZ R153, R10, c[0x0][0x2d0], -R171.reuse ;  /* 0x0000b4000a997a23 */ /* 0x100fe200000108ab */
[----:B------:R-:W1:Y:S01]  /*10700*/  LDSM.16.MT88.4 R20, [R135+0x2900] ;  /* 0x002900008714783b */ /* 0x000e620000004200 */
[--C-:B------:R-:W-:Y:S01]  /*10710*/  FFMA.FTZ R133, R18, c[0x0][0x2d0], -R171.reuse ;  /* 0x0000b40012857a23 */ /* 0x100fe200000108ab */
[----:B------:R-:W-:Y:S01]  /*10720*/  MUFU.EX2 R166, R166 ;  /* 0x000000a600a67308 */ /* 0x000fe20000000800 */
[----:B------:R-:W-:Y:S01]  /*10730*/  FFMA.FTZ R154, R8, c[0x0][0x2d0], -R171 ;  /* 0x0000b400089a7a23 */ /* 0x000fe200000108ab */
[----:B------:R-:W5:Y:S01]  /*10740*/  LDSM.16.MT88.4 R16, [R135+0x4900] ;  /* 0x004900008710783b */ /* 0x000f620000004200 */
[----:B------:R-:W-:-:S02]  /*10750*/  FFMA.FTZ R169, R220, c[0x0][0x2d0], -R149 ;  /* 0x0000b400dca97a23 */ /* 0x000fc40000010895 */
[--C-:B------:R-:W-:Y:S01]  /*10760*/  FFMA.FTZ R174, R174, c[0x0][0x2d0], -R171.reuse ;  /* 0x0000b400aeae7a23 */ /* 0x100fe200000108ab */
[----:B------:R-:W-:Y:S01]  /*10770*/  LDSM.16.MT88.4 R28, [R173+0x2900] ;  /* 0x00290000ad1c783b */ /* 0x000fe20000004200 */
[--C-:B------:R-:W-:Y:S01]  /*10780*/  FFMA.FTZ R175, R218, c[0x0][0x2d0], -R171.reuse ;  /* 0x0000b400daaf7a23 */ /* 0x100fe200000108ab */
[----:B------:R-:W2:Y:S01]  /*10790*/  MUFU.EX2 R163, R163 ;  /* 0x000000a300a37308 */ /* 0x000ea20000000800 */
[----:B---3--:R-:W-:Y:S01]  /*107a0*/  F2FP.BF16.PACK_AB R98, R157, R162 ;  /* 0x000000a29d62723e */ /* 0x008fe200000010ff */
[----:B------:R-:W-:Y:S01]  /*107b0*/  LDSM.16.MT88.4 R24, [R134+0x2900] ;  /* 0x002900008618783b */ /* 0x000fe20000004200 */
[--C-:B------:R-:W-:Y:S02]  /*107c0*/  FFMA.FTZ R178, R178, c[0x0][0x2d0], -R171.reuse ;  /* 0x0000b400b2b27a23 */ /* 0x100fe400000108ab */
[----:B------:R-:W-:Y:S02]  /*107d0*/  FFMA.FTZ R179, R216, c[0x0][0x2d0], -R171 ;  /* 0x0000b400d8b37a23 */ /* 0x000fe400000108ab */
[----:B------:R-:W-:Y:S01]  /*107e0*/  FFMA.FTZ R215, R206, c[0x0][0x2d0], -R149 ;  /* 0x0000b400ced77a23 */ /* 0x000fe20000010895 */
[----:B------:R-:W-:Y:S01]  /*107f0*/  MUFU.EX2 R158, R158 ;  /* 0x0000009e009e7308 */ /* 0x000fe20000000800 */
[----:B------:R-:W-:-:S02]  /*10800*/  FFMA.FTZ R206, R150, c[0x0][0x2d0], -R171 ;  /* 0x0000b40096ce7a23 */ /* 0x000fc400000108ab */
[--C-:B------:R-:W-:Y:S02]  /*10810*/  FFMA.FTZ R217, R148, c[0x0][0x2d0], -R171.reuse ;  /* 0x0000b40094d97a23 */ /* 0x100fe400000108ab */
[----:B------:R-:W-:Y:S02]  /*10820*/  FFMA.FTZ R176, R176, c[0x0][0x2d0], -R171 ;  /* 0x0000b400b0b07a23 */ /* 0x000fe400000108ab */
[--C-:B------:R-:W-:Y:S01]  /*10830*/  FFMA.FTZ R207, R214, c[0x0][0x2d0], -R149.reuse ;  /* 0x0000b400d6cf7a23 */ /* 0x100fe20000010895 */
[----:B------:R-:W3:Y:S01]  /*10840*/  MUFU.EX2 R159, R159 ;  /* 0x0000009f009f7308 */ /* 0x000ee20000000800 */
[----:B--2---:R-:W-:Y:S01]  /*10850*/  F2FP.BF16.PACK_AB R97, R163, R166 ;  /* 0x000000a6a361723e */ /* 0x004fe200000010ff */
[--C-:B------:R-:W-:Y:S02]  /*10860*/  FFMA.FTZ R212, R212, c[0x0][0x2d0], -R149.reuse ;  /* 0x0000b400d4d47a23 */ /* 0x100fe40000010895 */
[----:B------:R-:W-:Y:S02]  /*10870*/  FFMA.FTZ R208, R208, c[0x0][0x2d0], -R149 ;  /* 0x0000b400d0d07a23 */ /* 0x000fe40000010895 */
[----:B------:R-:W-:Y:S01]  /*10880*/  FFMA.FTZ R171, R172, c[0x0][0x2d0], -R171 ;  /* 0x0000b400acab7a23 */ /* 0x000fe200000108ab */
[----:B------:R-:W-:Y:S01]  /*10890*/  LDSM.16.MT88.4 R148, [R173+0x3900] ;  /* 0x00390000ad94783b */ /* 0x000fe20000004200 */
[----:B------:R-:W-:Y:S01]  /*108a0*/  MUFU.EX2 R160, R160 ;  /* 0x000000a000a07308 */ /* 0x000fe20000000800 */
[----:B------:R-:W-:-:S02]  /*108b0*/  FADD.FTZ R161, R164, R161 ;  /* 0x000000a1a4a17221 */ /* 0x000fc40000010000 */
[----:B------:R-:W-:Y:S02]  /*108c0*/  FADD.FTZ R163, R166, R163 ;  /* 0x000000a3a6a37221 */ /* 0x000fe40000010000 */
[----:B------:R-:W-:Y:S02]  /*108d0*/  FADD.FTZ R162, R162, R161 ;  /* 0x000000a1a2a27221 */ /* 0x000fe40000010000 */
[----:B------:R-:W-:Y:S01]  /*108e0*/  @P0 IMAD R94, R94, R95, RZ ;  /* 0x0000005f5e5e0224 */ /* 0x000fe200078e02ff */
[----:B---3--:R-:W-:Y:S01]  /*108f0*/  F2FP.BF16.PACK_AB R99, R159, R158 ;  /* 0x0000009e9f63723e */ /* 0x008fe200000010ff */
[----:B------:R-:W2:Y:S01]  /*10900*/  MUFU.EX2 R155, R155 ;  /* 0x0000009b009b7308 */ /* 0x000ea20000000800 */
        /* <DEDUP_REMOVED lines=67> */
[C---:B-----5:R-:W-:Y:S08]  /*10d40*/  HMMA.16816.F32.BF16 R68, R4.reuse, R16, R68 ;  /* 0x000000100444723c */ /* 0x060ff00000041844 */
        /* <DEDUP_REMOVED lines=89> */
[----:B------:R-:W-:Y:S02]  /*112e0*/  FADD.FTZ R208, R171, R176 ;  /* 0x000000b0abd07221 */ /* 0x000fe40000010000 */
[----:B------:R-:W-:-:S03]  /*112f0*/  IMAD.MOV.U32 R206, RZ, RZ, RZ ;  /* 0x000000ffffce7224 */ /* 0x000fc600078e00ff */
        /* <DEDUP_REMOVED lines=71> */
.L_x_2593:
[----:B------:R-:W-:Y:S04]  /*11770*/  DEPBAR.LE SB0, 0x2 ;  /* 0x000080800000791a */ /* 0x000fe80000000000 */
[----:B------:R-:W-:Y:S01]  /*11780*/  BAR.SYNC.DEFER_BLOCKING 0x0 ;  /* 0x0000000000007b1d */ /* 0x000fe20000010000 */
[----:B------:R-:W-:Y:S01]  /*11790*/  IMAD.U32 R179, RZ, RZ, UR5 ;  /* 0x00000005ffb37e24 */ /* 0x000fe2000f8e00ff */
[C---:B------:R-:W-:Y:S01]  /*117a0*/  ISETP.GE.AND P0, PT, R211.reuse, 0x1, PT ;  /* 0x00000001d300780c */ /* 0x040fe20003f06270 */
[----:B------:R-:W-:Y:S01]  /*117b0*/  UIMAD UR4, UR5, 0x6000, URZ ;  /* 0x00006000050478a4 */ /* 0x000fe2000f8e023f */
[----:B------:R-:W-:Y:S01]  /*117c0*/  IADD3 R9, R211, -0x1, RZ ;  /* 0xffffffffd3097810 */ /* 0x000fe20007ffe0ff */
[C---:B------:R-:W-:Y:S01]  /*117d0*/  IMAD R152, R179.reuse, 0x6000, R183 ;  /* 0x00006000b3987824 */ /* 0x040fe200078e02b7 */
[----:B------:R-:W-:Y:S01]  /*117e0*/  LOP3.LUT P2, RZ, R188, 0x2, RZ, 0xc0, !PT ;  /* 0x00000002bcff7812 */ /* 0x000fe2000784c0ff */
[----:B------:R-:W-:Y:S01]  /*117f0*/  IMAD R179, R179, 0x6000, R176 ;  /* 0x00006000b3b37824 */ /* 0x000fe200078e02b0 */
[----:B------:R-:W-:Y:S01]  /*11800*/  LOP3.LUT P3, RZ, R191, 0x1, RZ, 0xc0, !PT ;  /* 0x00000001bfff7812 */ /* 0x000fe2000786c0ff */
[----:B------:R-:W-:Y:S01]  /*11810*/  UIADD3 UR8, UR5, 0x1, URZ ;  /* 0x0000000105087890 */ /* 0x000fe2000fffe03f */
[----:B------:R-:W-:Y:S01]  /*11820*/  SEL R184, R221, 0xffffffe0, !P2 ;  /* 0xffffffe0ddb87807 */ /* 0x000fe20005000000 */
[----:B------:R-:W-:Y:S01]  /*11830*/  UISETP.GE.AND UP0, UPT, UR5, 0x1, UPT ;  /* 0x000000010500788c */ /* 0x000fe2000bf06270 */
[----:B------:R-:W-:Y:S03]  /*11840*/  ISETP.NE.AND P2, PT, R187, 0x1, PT ;  /* 0x00000001bb00780c */ /* 0x000fe60003f45270 */
[----:B------:R-:W-:Y:S01]  /*11850*/  @P0 SHF.R.S32.HI R0, RZ, 0x1f, R9 ;  /* 0x0000001fff000819 */ /* 0x000fe20000011409 */
[----:B------:R-:W-:Y:S01]  /*11860*/  @P0 IMAD R169, R206, 0x6000, R196 ;  /* 0x00006000cea90824 */ /* 0x000fe200078e02c4 */
[----:B------:R-:W-:Y:S03]  /*11870*/  USEL UR5, UR8, URZ, !UP0 ;  /* 0x0000003f08057287 */ /* 0x000fe6000c000000 */
[----:B------:R-:W-:Y:S01]  /*11880*/  @P0 IMAD R0, R0, c[0x0][0x208], RZ ;  /* 0x0000820000000a24 */ /* 0x000fe200078e02ff */
[----:B------:R-:W-:Y:S03]  /*11890*/  LDSM.16.M88.4 R136, [R185] ;  /* 0x00000000b988783b */ /* 0x000fe60000000200 */
[C---:B------:R-:W-:Y:S02]  /*118a0*/  @P0 IMAD R0, R9.reuse, c[0x0][0x20c], R0 ;  /* 0x0000830009000a24 */ /* 0x040fe400078e0200 */
[----:B------:R-:W-:Y:S04]  /*118b0*/  @P0 IMAD.WIDE.U32 R8, R9, c[0x0][0x208], RZ ;  /* 0x0000820009080a25 */ /* 0x000fe800078e00ff */
[----:B------:R-:W-:Y:S01]  /*118c0*/  @P0 IMAD.IADD R0, R9, 0x1, R0 ;  /* 0x0000000109000824 */ /* 0x000fe200078e0200 */
[----:B------:R-:W1:Y:S01]  /*118d0*/  LDSM.16.M88.4 R140, [R152+0xc100] ;  /* 0x00c10000988c783b */ /* 0x000e620000000200 */
[C---:B------:R-:W-:Y:S03]  /*118e0*/  @P0 SHF.L.U32 R157, R8.reuse, 0x6, RZ ;  /* 0x00000006089d0819 */ /* 0x040fe600000006ff */
[----:B------:R-:W-:Y:S02]  /*118f0*/  @P0 SHF.L.U64.HI R0, R8, 0x6, R0 ;  /* 0x0000000608000819 */ /* 0x000fe40000010200 */
[C---:B------:R-:W-:Y:S02]  /*11900*/  @P0 IADD3 R2, P1, R157.reuse, R198, RZ ;  /* 0x000000c69d020210 */ /* 0x040fe40007f3e0ff */
[----:B------:R-:W2:Y:S03]  /*11910*/  LDSM.16.M88.4 R144, [R152+0xc900] ;  /* 0x00c900009890783b */ /* 0x000ea60000000200 */
[----:B------:R-:W-:Y:S01]  /*11920*/  @P0 IMAD.X R9, R0, 0x1, R203, P1 ;  /* 0x0000000100090824 */ /* 0x000fe200008e06cb */
[C---:B------:R-:W-:Y:S04]  /*11930*/  @P0 LEA R160, P1, R2.reuse, c[0x0][0x1f8], 0x1 ;  /* 0x00007e0002a00a11 */ /* 0x040fe800078208ff */
[----:B------:R-:W3:Y:S01]  /*11940*/  LDSM.16.M88.4 R148, [R152+0xd100] ;  /* 0x00d100009894783b */ /* 0x000ee20000000200 */
[----:B------:R-:W-:Y:S02]  /*11950*/  @P0 LEA.HI.X R161, R2, c[0x0][0x1fc], R9, 0x1, P1 ;  /* 0x00007f0002a10a11 */ /* 0x000fe400008f0c09 */
[----:B------:R-:W-:Y:S02]  /*11960*/  IADD3 R2, R184, R179, RZ ;  /* 0x000000b3b8027210 */ /* 0x000fe40007ffe0ff */
[----:B------:R-:W-:Y:S02]  /*11970*/  @P0 IADD3 R12, P1, R157, R216, RZ ;  /* 0x000000d89d0c0210 */ /* 0x000fe40007f3e0ff */
[----:B------:R-:W-:Y:S01]  /*11980*/  IADD3 R178, R177, R2, RZ ;  /* 0x00000002b1b27210 */ /* 0x000fe20007ffe0ff */
[----:B------:R-:W4:Y:S02]  /*11990*/  LDSM.16.M88.4 R32, [R152+0xd900] ;  /* 0x00d900009820783b */ /* 0x000f240000000200 */
[----:B------:R-:W-:Y:S01]  /*119a0*/  @P0 IMAD.X R13, R0, 0x1, R215, P1 ;  /* 0x00000001000d0824 */ /* 0x000fe200008e06d7 */
[C---:B------:R-:W-:Y:S04]  /*119b0*/  @P0 LEA R162, P1, R12.reuse, c[0x0][0x1f8], 0x1 ;  /* 0x00007e000ca20a11 */ /* 0x040fe800078208ff */
[----:B------:R-:W-:Y:S01]  /*119c0*/  @P0 LEA.HI.X R163, R12, c[0x0][0x1fc], R13, 0x1, P1 ;  /* 0x00007f000ca30a11 */ /* 0x000fe200008f0c0d */
[----:B------:R-:W-:Y:S01]  /*119d0*/  LDSM.16.M88.4 R152, [R2] ;  /* 0x000000000298783b */ /* 0x000fe20000000200 */
[----:B------:R-:W-:Y:S05]  /*119e0*/  @P0 IADD3 R20, P1, R157, R218, RZ ;  /* 0x000000da9d140210 */ /* 0x000fea0007f3e0ff */
[----:B------:R-:W-:Y:S01]  /*119f0*/  @P0 IMAD.X R21, R0, 0x1, R217, P1 ;  /* 0x0000000100150824 */ /* 0x000fe200008e06d9 */
[C---:B------:R-:W-:Y:S01]  /*11a00*/  @P0 LEA R164, P1, R20.reuse, c[0x0][0x1f8], 0x1 ;  /* 0x00007e0014a40a11 */ /* 0x040fe200078208ff */
[C---:B-1----:R-:W-:Y:S03]  /*11a10*/  HMMA.16816.F32.BF16 R4, R136.reuse, R140, RZ ;  /* 0x0000008c8804723c */ /* 0x042fe600000418ff */
[----:B------:R-:W-:Y:S02]  /*11a20*/  @P0 LEA.HI.X R165, R20, c[0x0][0x1fc], R21, 0x1, P1 ;  /* 0x00007f0014a50a11 */ /* 0x000fe400008f0c15 */
[----:B------:R-:W-:Y:S03]  /*11a30*/  @P0 IADD3 R157, P1, R195, R157, RZ ;  /* 0x0000009dc39d0210 */ /* 0x000fe60007f3e0ff */
[C---:B------:R-:W-:Y:S01]  /*11a40*/  HMMA.16816.F32.BF16 R8, R136.reuse, R142, RZ ;  /* 0x0000008e8808723c */ /* 0x040fe200000418ff */
[----:B------:R-:W1:Y:S03]  /*11a50*/  LDSM.16.M88.4 R140, [R133] ;  /* 0x00000000858c783b */ /* 0x000e660000000200 */
[----:B------:R-:W-:Y:S01]  /*11a60*/  @P0 IMAD.X R0, R194, 0x1, R0, P1 ;  /* 0x00000001c2000824 */ /* 0x000fe200008e0600 */
[----:B------:R-:W-:Y:S03]  /*11a70*/  @P0 IADD3 R29, P1, R157, R198, RZ ;  /* 0x000000c69d1d0210 */ /* 0x000fe60007f3e0ff */
[C---:B--2---:R-:W-:Y:S01]  /*11a80*/  HMMA.16816.F32.BF16 R12, R136.reuse, R144, RZ ;  /* 0x00000090880c723c */ /* 0x044fe200000418ff */
[C---:B------:R-:W-:Y:S03]  /*11a90*/  @P0 IADD3.X R28, R0.reuse, R203, RZ, P1, !PT ;  /* 0x000000cb001c0210 */ /* 0x040fe60000ffe4ff */
[C---:B------:R-:W-:Y:S04]  /*11aa0*/  @P0 LEA R166, P1, R29.reuse, c[0x0][0x1f8], 0x1 ;  /* 0x00007e001da60a11 */ /* 0x040fe800078208ff */
[C---:B------:R-:W-:Y:S01]  /*11ab0*/  HMMA.16816.F32.BF16 R16, R136.reuse, R146, RZ ;  /* 0x000000928810723c */ /* 0x040fe200000418ff */
[----:B------:R-:W2:Y:S03]  /*11ac0*/  LDSM.16.M88.4 R144, [R2+0x800] ;  /* 0x000800000290783b */ /* 0x000ea60000000200 */
[----:B------:R-:W-:Y:S02]  /*11ad0*/  @P0 LEA.HI.X R167, R29, c[0x0][0x1fc], R28, 0x1, P1 ;  /* 0x00007f001da70a11 */ /* 0x000fe400008f0c1c */
[C---:B------:R-:W-:Y:S02]  /*11ae0*/  @P0 IADD3 R156, P1, R157.reuse, R216, RZ ;  /* 0x000000d89d9c0210 */ /* 0x040fe40007f3e0ff */
[C---:B---3--:R-:W-:Y:S08]  /*11af0*/  HMMA.16816.F32.BF16 R20, R136.reuse, R148, RZ ;  /* 0x000000948814723c */ /* 0x048ff000000418ff */
[C---:B------:R-:W-:Y:S01]  /*11b00*/  HMMA.16816.F32.BF16 R24, R136.reuse, R150, RZ ;  /* 0x000000968818723c */ /* 0x040fe200000418ff */
[----:B------:R-:W3:Y:S07]  /*11b10*/  LDSM.16.M88.4 R148, [R2+0x1000] ;  /* 0x001000000294783b */ /* 0x000eee0000000200 */
[C---:B----4-:R-:W-:Y:S07]  /*11b20*/  HMMA.16816.F32.BF16 R28, R136.reuse, R32, RZ ;  /* 0x00000020881c723c */ /* 0x050fee00000418ff */
[----:B------:R-:W-:Y:S01]  /*11b30*/  @P0 IMAD.X R33, R0, 0x1, R215, P1 ;  /* 0x0000000100210824 */ /* 0x000fe200008e06d7 */
[C---:B------:R-:W-:Y:S04]  /*11b40*/  @P0 LEA R170, P1, R156.reuse, c[0x0][0x1f8], 0x1 ;  /* 0x00007e009caa0a11 */ /* 0x040fe800078208ff */
[----:B------:R-:W-:Y:S02]  /*11b50*/  @P0 LEA.HI.X R171, R156, c[0x0][0x1fc], R33, 0x1, P1 ;  /* 0x00007f009cab0a11 */ /* 0x000fe400008f0c21 */
[----:B------:R-:W-:Y:S01]  /*11b60*/  HMMA.16816.F32.BF16 R32, R136, R34, RZ ;  /* 0x000000228820723c */ /* 0x000fe200000418ff */
[----:B------:R-:W4:Y:S01]  /*11b70*/  LDSM.16.M88.4 R136, [R2+0x1800] ;  /* 0x001800000288783b */ /* 0x000f220000000200 */
[----:B------:R-:W-:Y:S04]  /*11b80*/  @P0 IADD3 R157, P1, R157, R218, RZ ;  /* 0x000000da9d9d0210 */ /* 0x000fe80007f3e0ff */
[----:B------:R-:W-:Y:S02]  /*11b90*/  @P0 IADD3.X R0, R0, R217, RZ, P1, !PT ;  /* 0x000000d900000210 */ /* 0x000fe40000ffe4ff */
[C---:B-1----:R-:W-:Y:S01]  /*11ba0*/  HMMA.16816.F32.BF16 R4, R140.reuse, R152, R4 ;  /* 0x000000988c04723c */ /* 0x042fe20000041804 */
[----:B------:R-:W-:Y:S01]  /*11bb0*/  @!PT LDS RZ, [RZ] ;  /* 0x00000000fffff984 */ /* 0x000fe20000000800 */
[----:B------:R-:W-:Y:S01]  /*11bc0*/  @!PT LDS RZ, [RZ] ;  /* 0x00000000fffff984 */ /* 0x000fe20000000800 */
[----:B------:R-:W-:Y:S01]  /*11bd0*/  @!PT LDS RZ, [RZ] ;  /* 0x00000000fffff984 */ /* 0x000fe20000000800 */
[----:B------:R1:W-:Y:S04]  /*11be0*/  @P0 LDGSTS.E.BYPASS.LTC128B.128 [R169], [R160.64], !P6 ;  /* 0x00000000a0a90fae */ /* 0x0003e8000f101d46 */
[C---:B------:R-:W-:Y:S03]  /*11bf0*/  @P0 LEA R172, P1, R157.reuse, c[0x0][0x1f8], 0x1 ;  /* 0x00007e009dac0a11 */ /* 0x040fe600078208ff */
[C---:B------:R-:W-:Y:S01]  /*11c00*/  HMMA.16816.F32.BF16 R8, R140.reuse, R154, R8 ;  /* 0x0000009a8c08723c */ /* 0x040fe20000041808 */
[----:B------:R1:W-:Y:S03]  /*11c10*/  @P0 LDGSTS.E.BYPASS.LTC128B.128 [R169+0x2000], [R162.64], !P5 ;  /* 0x02000000a2a90fae */ /* 0x0003e6000e901d46 */
[----:B------:R-:W-:Y:S01]  /*11c20*/  @P0 LEA.HI.X R173, R157, c[0x0][0x1fc], R0, 0x1, P1 ;  /* 0x00007f009dad0a11 */ /* 0x000fe200008f0c00 */
[----:B------:R-:W-:Y:S03]  /*11c30*/  IMAD.IADD R0, R177, 0x1, R179 ;  /* 0x00000001b1007824 */ /* 0x000fe600078e02b3 */
[C---:B--2---:R-:W-:Y:S01]  /*11c40*/  HMMA.16816.F32.BF16 R12, R140.reuse, R144, R12 ;  /* 0x000000908c0c723c */ /* 0x044fe2000004180c */
[----:B------:R2:W-:Y:S07]  /*11c50*/  @P0 LDGSTS.E.BYPASS.LTC128B.128 [R169+0x4000], [R164.64], !P3 ;  /* 0x04000000a4a90fae */ /* 0x0005ee000d901d46 */
[C---:B------:R-:W-:Y:S01]  /*11c60*/  HMMA.16816.F32.BF16 R16, R140.reuse, R146, R16 ;  /* 0x000000928c10723c */ /* 0x040fe20000041810 */
[----:B------:R2:W-:Y:S07]  /*11c70*/  @P0 LDGSTS.E.BYPASS.LTC128B.128 [R169+0x1000], [R166.64], !P6 ;  /* 0x01000000a6a90fae */ /* 0x0005ee000f101d46 */
[C---:B---3--:R-:W-:Y:S01]  /*11c80*/  HMMA.16816.F32.BF16 R20, R140.reuse, R148, R20 ;  /* 0x000000948c14723c */ /* 0x048fe20000041814 */
[----:B------:R3:W-:Y:S07]  /*11c90*/  @P0 LDGSTS.E.BYPASS.LTC128B.128 [R169+0x3000], [R170.64], !P5 ;  /* 0x03000000aaa90fae */ /* 0x0007ee000e901d46 */
[C---:B------:R-:W-:Y:S01]  /*11ca0*/  HMMA.16816.F32.BF16 R24, R140.reuse, R150, R24 ;  /* 0x000000968c18723c */ /* 0x040fe20000041818 */
[----:B------:R3:W-:Y:S07]  /*11cb0*/  @P0 LDGSTS.E.BYPASS.LTC128B.128 [R169+0x5000], [R172.64], !P3 ;  /* 0x05000000aca90fae */ /* 0x0007ee000d901d46 */
[C---:B----4-:R-:W-:Y:S01]  /*11cc0*/  HMMA.16816.F32.BF16 R28, R140.reuse, R136, R28 ;  /* 0x000000888c1c723c */ /* 0x050fe2000004181c */
[----:B------:R-:W-:Y:S07]  /*11cd0*/  LDSM.16.M88.4 R152, [R181] ;  /* 0x00000000b598783b */ /* 0x000fee0000000200 */
[----:B------:R-:W-:Y:S01]  /*11ce0*/  HMMA.16816.F32.BF16 R32, R140, R138, R32 ;  /* 0x0000008a8c20723c */ /* 0x000fe20000041820 */
[----:B------:R-:W4:Y:S08]  /*11cf0*/  LDSM.16.M88.4 R156, [R0] ;  /* 0x00000000009c783b */ /* 0x000f300000000200 */
[----:B------:R-:W5:Y:S08]  /*11d00*/  LDSM.16.M88.4 R144, [R0+0x800] ;  /* 0x000800000090783b */ /* 0x000f700000000200 */
[----:B-1----:R-:W1:Y:S08]  /*11d10*/  LDSM.16.M88.4 R160, [R0+0x1000] ;  /* 0x0010000000a0783b */ /* 0x002e700000000200 */
[----:B------:R-:W0:Y:S08]  /*11d20*/  LDGDEPBAR ;  /* 0x00000000000079af */ /* 0x000e300000000000 */
[----:B--2---:R-:W2:Y:S01]  /*11d30*/  LDSM.16.M88.4 R164, [R0+0x1800] ;  /* 0x0018000000a4783b */ /* 0x004ea20000000200 */
[C---:B----4-:R-:W-:Y:S07]  /*11d40*/  HMMA.16816.F32.BF16 R4, R152.reuse, R156, R4 ;  /* 0x0000009c9804723c */ /* 0x050fee0000041804 */
[----:B------:R-:W-:Y:S01]  /*11d50*/  LDSM.16.M88.4 R148, [R180] ;  /* 0x00000000b494783b */ /* 0x000fe20000000200 */
[C---:B------:R-:W-:Y:S07]  /*11d60*/  HMMA.16816.F32.BF16 R8, R152.reuse, R158, R8 ;  /* 0x0000009e9808723c */ /* 0x040fee0000041808 */
[----:B---3--:R-:W3:Y:S01]  /*11d70*/  LDSM.16.M88.4 R168, [R178] ;  /* 0x00000000b2a8783b */ /* 0x008ee20000000200 */
[C---:B-----5:R-:W-:Y:S07]  /*11d80*/  HMMA.16816.F32.BF16 R12, R152.reuse, R144, R12 ;  /* 0x00000090980c723c */ /* 0x060fee000004180c */
[----:B------:R-:W4:Y:S01]  /*11d90*/  LDSM.16.M88.4 R136, [R178+0x800] ;  /* 0x00080000b288783b */ /* 0x000f220000000200 */
[C---:B------:R-:W-:Y:S07]  /*11da0*/  HMMA.16816.F32.BF16 R16, R152.reuse, R146, R16 ;  /* 0x000000929810723c */ /* 0x040fee0000041810 */
[----:B------:R-:W5:Y:S01]  /*11db0*/  LDSM.16.M88.4 R140, [R178+0x1000] ;  /* 0x00100000b28c783b */ /* 0x000f620000000200 */
[C---:B-1----:R-:W-:Y:S07]  /*11dc0*/  HMMA.16816.F32.BF16 R20, R152.reuse, R160, R20 ;  /* 0x000000a09814723c */ /* 0x042fee0000041814 */
[----:B------:R-:W1:Y:S01]  /*11dd0*/  LDSM.16.M88.4 R172, [R178+0x1800] ;  /* 0x00180000b2ac783b */ /* 0x000e620000000200 */
[C---:B------:R-:W-:Y:S07]  /*11de0*/  HMMA.16816.F32.BF16 R24, R152.reuse, R162, R24 ;  /* 0x000000a29818723c */ /* 0x040fee0000041818 */
[----:B------:R-:W-:Y:S01]  /*11df0*/  LDSM.16.M88.4 R144, [R185+0x4000] ;  /* 0x00400000b990783b */ /* 0x000fe20000000200 */
[C---:B--2---:R-:W-:Y:S07]  /*11e00*/  HMMA.16816.F32.BF16 R28, R152.reuse, R164, R28 ;  /* 0x000000a4981c723c */ /* 0x044fee000004181c */
[----:B------:R-:W-:Y:S01]  /*11e10*/  LDSM.16.M88.4 R156, [R179+0x2800] ;  /* 0x00280000b39c783b */ /* 0x000fe20000000200 */
[----:B------:R-:W-:Y:S07]  /*11e20*/  HMMA.16816.F32.BF16 R32, R152, R166, R32 ;  /* 0x000000a69820723c */ /* 0x000fee0000041820 */
[----:B------:R-:W2:Y:S01]  /*11e30*/  LDSM.16.M88.4 R152, [R179+0x2000] ;  /* 0x00200000b398783b */ /* 0x000ea20000000200 */
[C---:B---3--:R-:W-:Y:S07]  /*11e40*/  HMMA.16816.F32.BF16 R4, R148.reuse, R168, R4 ;  /* 0x000000a89404723c */ /* 0x048fee0000041804 */
[----:B------:R-:W3:Y:S01]  /*11e50*/  LDSM.16.M88.4 R160, [R179+0x3000] ;  /* 0x00300000b3a0783b */ /* 0x000ee20000000200 */
[C---:B------:R-:W-:Y:S07]  /*11e60*/  HMMA.16816.F32.BF16 R8, R148.reuse, R170, R8 ;  /* 0x000000aa9408723c */ /* 0x040fee0000041808 */
[----:B------:R-:W2:Y:S01]  /*11e70*/  LDSM.16.M88.4 R164, [R179+0x3800] ;  /* 0x00380000b3a4783b */ /* 0x000ea20000000200 */
[C---:B----4-:R-:W-:Y:S07]  /*11e80*/  HMMA.16816.F32.BF16 R12, R148.reuse, R136, R12 ;  /* 0x00000088940c723c */ /* 0x050fee000004180c */
[----:B------:R-:W-:Y:S01]  /*11e90*/  LDSM.16.M88.4 R168, [R2+0x2800] ;  /* 0x0028000002a8783b */ /* 0x000fe20000000200 */
[C---:B------:R-:W-:Y:S07]  /*11ea0*/  HMMA.16816.F32.BF16 R16, R148.reuse, R138, R16 ;  /* 0x0000008a9410723c */ /* 0x040fee0000041810 */
[----:B------:R-:W-:Y:S01]  /*11eb0*/  LDSM.16.M88.4 R136, [R133+0x4000] ;  /* 0x004000008588783b */ /* 0x000fe20000000200 */
[C---:B-----5:R-:W-:Y:S08]  /*11ec0*/  HMMA.16816.F32.BF16 R20, R148.reuse, R140, R20 ;  /* 0x0000008c9414723c */ /* 0x060ff00000041814 */
[C---:B------:R-:W-:Y:S01]  /*11ed0*/  HMMA.16816.F32.BF16 R24, R148.reuse, R142, R24 ;  /* 0x0000008e9418723c */ /* 0x040fe20000041818 */
[----:B------:R-:W4:Y:S07]  /*11ee0*/  LDSM.16.M88.4 R140, [R2+0x2000] ;  /* 0x00200000028c783b */ /* 0x000f2e0000000200 */
[C---:B-1----:R-:W-:Y:S07]  /*11ef0*/  HMMA.16816.F32.BF16 R28, R148.reuse, R172, R28 ;  /* 0x000000ac941c723c */ /* 0x042fee000004181c */
[----:B------:R-:W-:Y:S01]  /*11f00*/  IADD3 R172, R184, R179, R177 ;  /* 0x000000b3b8ac7210 */ /* 0x000fe20007ffe0b1 */
[----:B------:R-:W-:Y:S01]  /*11f10*/  HMMA.16816.F32.BF16 R32, R148, R174, R32 ;  /* 0x000000ae9420723c */ /* 0x000fe20000041820 */
        /* <DEDUP_REMOVED lines=10> */
[C---:B------:R-:W-:Y:S08]  /*11fc0*/  HMMA.16816.F32.BF16 R28, R144.reuse, R164, R28 ;  /* 0x000000a4901c723c */ /* 0x040ff0000004181c */
        /* <DEDUP_REMOVED lines=19> */
[C---:B----4-:R-:W-:Y:S08]  /*12100*/  HMMA.16816.F32.BF16 R12, R144.reuse, R140, R12 ;  /* 0x0000008c900c723c */ /* 0x050ff0000004180c */
        /* <DEDUP_REMOVED lines=8> */
[C---:B-1----:R-:W-:Y:S01]  /*12190*/  HMMA.16816.F32.BF16 R4, R136.reuse, R148, R4 ;  /* 0x000000948804723c */ /* 0x042fe20000041804 */
[----:B------:R-:W-:Y:S07]  /*121a0*/  LDSM.16.M88.4 R164, [R133+0x8000] ;  /* 0x0080000085a4783b */ /* 0x000fee0000000200 */
[C---:B------:R-:W-:Y:S01]  /*121b0*/  HMMA.16816.F32.BF16 R8, R136.reuse, R150, R8 ;  /* 0x000000968808723c */ /* 0x040fe20000041808 */
[----:B------:R-:W1:Y:S07]  /*121c0*/  LDSM.16.M88.4 R148, [R179+0x5000] ;  /* 0x00500000b394783b */ /* 0x000e6e0000000200 */
        /* <DEDUP_REMOVED lines=19> */
[C---:B--2---:R-:W-:Y:S08]  /*12300*/  HMMA.16816.F32.BF16 R28, R156.reuse, R152, R28 ;  /* 0x000000989c1c723c */ /* 0x044ff0000004181c */
[----:B------:R-:W-:Y:S01]  /*12310*/  HMMA.16816.F32.BF16 R32, R156, R154, R32 ;  /* 0x0000009a9c20723c */ /* 0x000fe20000041820 */
[----:B------:R-:W1:Y:S07]  /*12320*/  LDSM.16.M88.4 R152, [R0+0x4000] ;  /* 0x004000000098783b */ /* 0x000e6e0000000200 */
[C---:B------:R-:W-:Y:S01]  /*12330*/  HMMA.16816.F32.BF16 R4, R164.reuse, R168, R4 ;  /* 0x000000a8a404723c */ /* 0x040fe20000041804 */
        /* <DEDUP_REMOVED lines=9> */
[C---:B-----5:R-:W-:Y:S08]  /*123d0*/  HMMA.16816.F32.BF16 R28, R164.reuse, R144, R28 ;  /* 0x00000090a41c723c */ /* 0x060ff0000004181c */
[----:B------:R-:W-:Y:S01]  /*123e0*/  HMMA.16816.F32.BF16 R32, R164, R146, R32 ;  /* 0x00000092a420723c */ /* 0x000fe20000041820 */
[----:B------:R-:W-:Y:S07]  /*123f0*/  LDSM.16.M88.4 R144, [R172+0x5000] ;  /* 0x00500000ac90783b */ /* 0x000fee0000000200 */
[C---:B-1----:R-:W-:Y:S07]  /*12400*/  HMMA.16816.F32.BF16 R4, R148.reuse, R152, R4 ;  /* 0x000000989404723c */ /* 0x042fee0000041804 */
[----:B------:R-:W-:Y:S01]  /*12410*/  IMAD.MOV.U32 R153, RZ, RZ, R210 ;  /* 0x000000ffff997224 */ /* 0x000fe200078e00d2 */
[C---:B------:R-:W-:Y:S04]  /*12420*/  HMMA.16816.F32.BF16 R8, R148.reuse, R154, R8 ;  /* 0x0000009a9408723c */ /* 0x040fe80000041808 */
[----:B------:R-:W-:Y:S03]  /*12430*/  @P2 SHF.R.U32.HI R153, RZ, c[0x0][0x2cc], R219 ;  /* 0x0000b300ff992a19 */ /* 0x000fe600000116db */
[----:B------:R-:W-:Y:S01]  /*12440*/  IMAD R154, R211, R220, 0x1 ;  /* 0x00000001d39a7424 */ /* 0x000fe200078e02dc */
[C---:B--2---:R-:W-:Y:S01]  /*12450*/  HMMA.16816.F32.BF16 R12, R148.reuse, R156, R12 ;  /* 0x0000009c940c723c */ /* 0x044fe2000004180c */
[----:B------:R-:W1:Y:S03]  /*12460*/  SHFL.IDX PT, R2, R153, RZ, 0x1c1f ;  /* 0x001c1fff99027589 */ /* 0x000e6600000e0000 */
[----:B------:R-:W-:Y:S04]  /*12470*/  IADD3 R154, R186, R154, -R213 ;  /* 0x0000009aba9a7210 */ /* 0x000fe80007ffe8d5 */
[C---:B------:R-:W-:Y:S01]  /*12480*/  HMMA.16816.F32.BF16 R16, R148.reuse, R158, R16 ;  /* 0x0000009e9410723c */ /* 0x040fe20000041810 */
[----:B------:R-:W2:Y:S03]  /*12490*/  SHFL.IDX PT, R0, R153, 0x1, 0x1c1f ;  /* 0x003c1f0099007f89 */ /* 0x000ea600000e0000 */
[----:B------:R-:W-:Y:S04]  /*124a0*/  IADD3 R155, R154, -R209, RZ ;  /* 0x800000d19a9b7210 */ /* 0x000fe80007ffe0ff */
[C---:B---3--:R-:W-:Y:S08]  /*124b0*/  HMMA.16816.F32.BF16 R20, R148.reuse, R136, R20 ;  /* 0x000000889414723c */ /* 0x048ff00000041814 */
[C---:B------:R-:W-:Y:S01]  /*124c0*/  HMMA.16816.F32.BF16 R24, R148.reuse, R138, R24 ;  /* 0x0000008a9418723c */ /* 0x040fe20000041818 */
[----:B------:R-:W3:Y:S03]  /*124d0*/  LDSM.16.M88.4 R136, [R172+0x4800] ;  /* 0x00480000ac88783b */ /* 0x000ee60000000200 */
[C---:B-1----:R-:W-:Y:S04]  /*124e0*/  IMAD.IADD R2, R155.reuse, 0x1, R2 ;  /* 0x000000019b027824 */ /* 0x042fe800078e0202 */
[C---:B------:R-:W-:Y:S03]  /*124f0*/  HMMA.16816.F32.BF16 R28, R148.reuse, R160, R28 ;  /* 0x000000a0941c723c */ /* 0x040fe6000004181c */
[C---:B------:R-:W-:Y:S02]  /*12500*/  ISETP.GT.AND P0, PT, R2.reuse, RZ, PT ;  /* 0x000000ff0200720c */ /* 0x040fe40003f04270 */
[----:B--2---:R-:W-:Y:S02]  /*12510*/  IADD3 R0, R155, R0, RZ ;  /* 0x000000009b007210 */ /* 0x004fe40007ffe0ff */
[----:B------:R-:W-:Y:S01]  /*12520*/  ISETP.GT.AND P2, PT, R2, 0x1, PT ;  /* 0x000000010200780c */ /* 0x000fe20003f44270 */
[----:B------:R-:W-:Y:S01]  /*12530*/  HMMA.16816.F32.BF16 R32, R148, R162, R32 ;  /* 0x000000a29420723c */ /* 0x000fe20000041820 */
[----:B------:R-:W1:Y:S01]  /*12540*/  LDSM.16.M88.4 R148, [R172+0x5800] ;  /* 0x00580000ac94783b */ /* 0x000e620000000200 */
[----:B------:R-:W-:Y:S07]  /*12550*/  DEPBAR.LE SB0, 0x2 ;  /* 0x000080800000791a */ /* 0x000fee0000000000 */
[----:B------:R-:W-:Y:S01]  /*12560*/  BAR.SYNC.DEFER_BLOCKING 0x0 ;  /* 0x0000000000007b1d */ /* 0x000fe20000010000 */
[C---:B------:R-:W-:Y:S05]  /*12570*/  HMMA.16816.F32.BF16 R4, R140.reuse, R168, R4 ;  /* 0x000000a88c04723c */ /* 0x040fea0000041804 */
[----:B------:R-:W-:Y:S03]  /*12580*/  ISETP.GT.AND P1, PT, R0, RZ, PT ;  /* 0x000000ff0000720c */ /* 0x000fe60003f24270 */
[C---:B------:R-:W-:Y:S08]  /*12590*/  HMMA.16816.F32.BF16 R8, R140.reuse, R170, R8 ;  /* 0x000000aa8c08723c */ /* 0x040ff00000041808 */
[C---:B---3--:R-:W-:Y:S08]  /*125a0*/  HMMA.16816.F32.BF16 R12, R140.reuse, R136, R12 ;  /* 0x000000888c0c723c */ /* 0x048ff0000004180c */
[C---:B------:R-:W-:Y:S04]  /*125b0*/  HMMA.16816.F32.BF16 R16, R140.reuse, R138, R16 ;  /* 0x0000008a8c10723c */ /* 0x040fe80000041810 */
[----:B------:R-:W-:Y:S02]  /*125c0*/  FSEL R158, R4, -INF , P0 ;  /* 0xff800000049e7808 */ /* 0x000fe40000000000 */
[----:B------:R-:W-:Y:S02]  /*125d0*/  ISETP.GT.AND P0, PT, R0, 0x1, PT ;  /* 0x000000010000780c */ /* 0x000fe40003f04270 */
[C---:B------:R-:W-:Y:S04]  /*125e0*/  HMMA.16816.F32.BF16 R20, R140.reuse, R144, R20 ;  /* 0x000000908c14723c */ /* 0x040fe80000041814 */
[----:B------:R-:W-:Y:S02]  /*125f0*/  FSEL R153, R6, -INF , P1 ;  /* 0xff80000006997808 */ /* 0x000fe40000800000 */
[C---:B------:R-:W-:Y:S02]  /*12600*/  ISETP.GT.AND P1, PT, R2.reuse, 0x8, PT ;  /* 0x000000080200780c */ /* 0x040fe40003f24270 */
[C---:B------:R-:W-:Y:S04]  /*12610*/  HMMA.16816.F32.BF16 R24, R140.reuse, R146, R24 ;  /* 0x000000928c18723c */ /* 0x040fe80000041818 */
[----:B------:R-:W-:Y:S02]  /*12620*/  FSEL R154, R7, -INF , P0 ;  /* 0xff800000079a7808 */ /* 0x000fe40000000000 */
[----:B------:R-:W-:Y:S02]  /*12630*/  ISETP.GT.AND P0, PT, R2, 0x9, PT ;  /* 0x000000090200780c */ /* 0x000fe40003f04270 */
[C---:B-1----:R-:W-:Y:S04]  /*12640*/  HMMA.16816.F32.BF16 R28, R140.reuse, R148, R28 ;  /* 0x000000948c1c723c */ /* 0x042fe8000004181c */
[----:B------:R-:W-:Y:S02]  /*12650*/  FSEL R155, R8, -INF , P1 ;  /* 0xff800000089b7808 */ /* 0x000fe40000800000 */
[C---:B------:R-:W-:Y:S02]  /*12660*/  ISETP.GT.AND P1, PT, R0.reuse, 0x8, PT ;  /* 0x000000080000780c */ /* 0x040fe40003f24270 */
[----:B------:R-:W-:Y:S04]  /*12670*/  HMMA.16816.F32.BF16 R32, R140, R150, R32 ;  /* 0x000000968c20723c */ /* 0x000fe80000041820 */
[----:B------:R-:W-:Y:S02]  /*12680*/  FSEL R9, R9, -INF , P0 ;  /* 0xff80000009097808 */ /* 0x000fe40000000000 */
[----:B------:R-:W-:Y:S02]  /*12690*/  ISETP.GT.AND P0, PT, R0, 0x9, PT ;  /* 0x000000090000780c */ /* 0x000fe40003f04270 */
[----:B------:R-:W-:Y:S02]  /*126a0*/  FSEL R10, R10, -INF , P1 ;  /* 0xff8000000a0a7808 */ /* 0x000fe40000800000 */
[----:B------:R-:W-:Y:S02]  /*126b0*/  ISETP.GT.AND P1, PT, R2, 0x10, PT ;  /* 0x000000100200780c */ /* 0x000fe40003f24270 */
[----:B------:R-:W-:Y:S02]  /*126c0*/  FSEL R8, R11, -INF , P0 ;  /* 0xff8000000b087808 */ /* 0x000fe40000000000 */
[----:B------:R-:W-:Y:S02]  /*126d0*/  FSEL R156, R5, -INF , P2 ;  /* 0xff800000059c7808 */ /* 0x000fe40001000000 */
[----:B------:R-:W-:Y:S02]  /*126e0*/  FMNMX.FTZ R11, R158, R3, !PT ;  /* 0x000000039e0b7209 */ /* 0x000fe40007810000 */
[----:B------:R-:W-:Y:S02]  /*126f0*/  FSEL R163, R12, -INF , P1 ;  /* 0xff8000000ca37808 */ /* 0x000fe40000800000 */
[----:B------:R-:W-:Y:S02]  /*12700*/  FMNMX.FTZ R12, R156, R11, !PT ;  /* 0x0000000b9c0c7209 */ /* 0x000fe40007810000 */
[----:B------:R-:W-:Y:S02]  /*12710*/  ISETP.GT.AND P0, PT, R2, 0x11, PT ;  /* 0x000000110200780c */ /* 0x000fe40003f04270 */
[----:B------:R-:W-:Y:S02]  /*12720*/  FMNMX.FTZ R12, R155, R12, !PT ;  /* 0x0000000c9b0c7209 */ /* 0x000fe40007810000 */
[----:B------:R-:W-:Y:S02]  /*12730*/  FSEL R168, R13, -INF , P0 ;  /* 0xff8000000da87808 */ /* 0x000fe40000000000 */
[----:B------:R-:W-:Y:S02]  /*12740*/  ISETP.GT.AND P0, PT, R0, 0x11, PT ;  /* 0x000000110000780c */ /* 0x000fe40003f04270 */
[----:B------:R-:W-:Y:S02]  /*12750*/  FMNMX.FTZ R12, R9, R12, !PT ;  /* 0x0000000c090c7209 */ /* 0x000fe40007810000 */
[----:B------:R-:W-:Y:S02]  /*12760*/  FSEL R172, R15, -INF , P0 ;  /* 0xff8000000fac7808 */ /* 0x000fe40000000000 */
[----:B------:R-:W-:Y:S02]  /*12770*/  ISETP.GT.AND P0, PT, R2, 0x18, PT ;  /* 0x000000180200780c */ /* 0x000fe40003f04270 */
[----:B------:R-:W-:Y:S02]  /*12780*/  FMNMX.FTZ R11, R163, R12, !PT ;  /* 0x0000000ca30b7209 */ /* 0x000fe40007810000 */
[----:B------:R-:W-:Y:S02]  /*12790*/  FSEL R252, R16, -INF , P0 ;  /* 0xff80000010fc7808 */ /* 0x000fe40000000000 */
[----:B------:R-:W-:Y:S02]  /*127a0*/  ISETP.GT.AND P2, PT, R2, 0x19, PT ;  /* 0x000000190200780c */ /* 0x000fe40003f44270 */
[----:B------:R-:W-:Y:S02]  /*127b0*/  ISETP.GT.AND P0, PT, R0, 0x19, PT ;  /* 0x000000190000780c */ /* 0x000fe40003f04270 */
[----:B------:R-:W-:Y:S02]  /*127c0*/  FMNMX.FTZ R13, R168, R11, !PT ;  /* 0x0000000ba80d7209 */ /* 0x000fe40007810000 */
[----:B------:R-:W-:Y:S02]  /*127d0*/  FMNMX.FTZ R11, R153, R132, !PT ;  /* 0x00000084990b7209 */ /* 0x000fe40007810000 */
[----:B------:R-:W-:Y:S02]  /*127e0*/  ISETP.GT.AND P1, PT, R0, 0x10, PT ;  /* 0x000000100000780c */ /* 0x000fe40003f24270 */
[----:B------:R-:W-:Y:S02]  /*127f0*/  FSEL R232, R19, -INF , P0 ;  /* 0xff80000013e87808 */ /* 0x000fe40000000000 */
[----:B------:R-:W-:Y:S02]  /*12800*/  ISETP.GT.AND P0, PT, R2, 0x20, PT ;  /* 0x000000200200780c */ /* 0x000fe40003f04270 */
[----:B------:R-:W-:Y:S02]  /*12810*/  FSEL R178, R17, -INF , P2 ;  /* 0xff80000011b27808 */ /* 0x000fe40001000000 */
[----:B------:R-:W-:Y:S02]  /*12820*/  FMNMX.FTZ R11, R154, R11, !PT ;  /* 0x0000000b9a0b7209 */ /* 0x000fe40007810000 */
[----:B------:R-:W-:Y:S02]  /*12830*/  FMNMX.FTZ R13, R252, R13, !PT ;  /* 0x0000000dfc0d7209 */ /* 0x000fe40007810000 */
        /* <DEDUP_REMOVED lines=10> */
[----:B------:R-:W-:Y:S02]  /*128e0*/  ISETP.GT.AND P1, PT, R0, 0x20, PT ;  /* 0x000000200000780c */ /* 0x000fe40003f24270 */
        /* <DEDUP_REMOVED lines=8> */
[----:B------:R-:W-:Y:S02]  /*12970*/  ISETP.GT.AND P0, PT, R2, 0x30, PT ;  /* 0x000000300200780c */ /* 0x000fe40003f04270 */
[----:B------:R-:W-:Y:S02]  /*12980*/  FSEL R238, R25, -INF , P1 ;  /* 0xff80000019ee7808 */ /* 0x000fe40000800000 */
        /* <DEDUP_REMOVED lines=24> */
[----:B------:R-:W-:Y:S01]  /*12b10*/  ISETP.GT.AND P1, PT, R0, 0x38, PT ;  /* 0x000000380000780c */ /* 0x000fe20003f24270 */
[----:B------:R-:W-:Y:S01]  /*12b20*/  LDSM.16.MT88.4 R28, [R134+UR4+0x100] ;  /* 0x00010004861c783b */ /* 0x000fe20008004200 */
[----:B------:R-:W-:Y:S02]  /*12b30*/  FMNMX.FTZ R13, R228, R13, !PT ;  /* 0x0000000de40d7209 */ /* 0x000fe40007810000 */
[----:B------:R-:W-:Y:S02]  /*12b40*/  ISETP.GT.AND P2, PT, R2, 0x39, PT ;  /* 0x000000390200780c */ /* 0x000fe40003f44270 */
[----:B------:R-:W-:Y:S02]  /*12b50*/  FSEL R166, R34, -INF , P1 ;  /* 0xff80000022a67808 */ /* 0x000fe40000800000 */
[----:B------:R-:W-:Y:S01]  /*12b60*/  ISETP.GT.AND P0, PT, R0, 0x39, PT ;  /* 0x000000390000780c */ /* 0x000fe20003f04270 */
[----:B------:R-:W-:Y:S01]  /*12b70*/  LDSM.16.MT88.4 R140, [R134+UR4+0x1900] ;  /* 0x00190004868c783b */ /* 0x000fe20008004200 */
[----:B------:R-:W-:Y:S02]  /*12b80*/  FMNMX.FTZ R13, R174, R13, !PT ;  /* 0x0000000dae0d7209 */ /* 0x000fe40007810000 */
[----:B------:R-:W-:Y:S02]  /*12b90*/  FSEL R164, R33, -INF , P2 ;  /* 0xff80000021a47808 */ /* 0x000fe40001000000 */
[----:B------:R-:W-:Y:S02]  /*12ba0*/  FMNMX.FTZ R11, R170, R11, !PT ;  /* 0x0000000baa0b7209 */ /* 0x000fe40007810000 */
[----:B------:R-:W-:Y:S02]  /*12bb0*/  FSEL R162, R35, -INF , P0 ;  /* 0xff80000023a27808 */ /* 0x000fe40000000000 */
[----:B------:R-:W-:Y:S02]  /*12bc0*/  FMNMX.FTZ R13, R166, R13, !PT ;  /* 0x0000000da60d7209 */ /* 0x000fe40007810000 */
[----:B------:R-:W-:Y:S02]  /*12bd0*/  FMNMX.FTZ R2, R164, R11, !PT ;  /* 0x0000000ba4027209 */ /* 0x000fe40007810000 */
[----:B------:R-:W-:Y:S02]  /*12be0*/  FMNMX.FTZ R12, R162, R13, !PT ;  /* 0x0000000da20c7209 */ /* 0x000fe40007810000 */
[----:B------:R-:W-:Y:S01]  /*12bf0*/  IADD3 R17, R134, UR4, RZ ;  /* 0x0000000486117c10 */ /* 0x000fe2000fffe0ff */
[----:B------:R-:W1:Y:S03]  /*12c00*/  SHFL.BFLY PT, R11, R2, 0x2, 0x1f ;  /* 0x0c401f00020b7f89 */ /* 0x000e6600000e0000 */
[----:B------:R-:W-:Y:S05]  /*12c10*/  IADD3 R145, R182, R17, RZ ;  /* 0x00000011b6917210 */ /* 0x000fea0007ffe0ff */
[----:B------:R-:W2:Y:S01]  /*12c20*/  SHFL.BFLY PT, R13, R12, 0x2, 0x1f ;  /* 0x0c401f000c0d7f89 */ /* 0x000ea200000e0000 */
[----:B-1----:R-:W-:Y:S07]  /*12c30*/  FMNMX.FTZ R15, R2, R11, !PT ;  /* 0x0000000b020f7209 */ /* 0x002fee0007810000 */
[----:B------:R-:W1:Y:S01]  /*12c40*/  SHFL.BFLY PT, R2, R15, 0x1, 0x1f ;  /* 0x0c201f000f027f89 */ /* 0x000e6200000e0000 */
[----:B--2---:R-:W-:Y:S07]  /*12c50*/  FMNMX.FTZ R11, R12, R13, !PT ;  /* 0x0000000d0c0b7209 */ /* 0x004fee0007810000 */
[----:B------:R-:W2:Y:S01]  /*12c60*/  SHFL.BFLY PT, R0, R11, 0x1, 0x1f ;  /* 0x0c201f000b007f89 */ /* 0x000ea200000e0000 */
[----:B-1----:R-:W-:Y:S07]  /*12c70*/  FMNMX.FTZ R2, R15, R2, !PT ;  /* 0x000000020f027209 */ /* 0x002fee0007810000 */
[----:B------:R-:W1:Y:S01]  /*12c80*/  LDSM.16.MT88.4 R12, [R135+UR4+0x100] ;  /* 0x00010004870c783b */ /* 0x000e620008004200 */
[C---:B------:R-:W-:Y:S01]  /*12c90*/  FSETP.NEU.FTZ.AND P1, PT, R2.reuse, -INF , PT ;  /* 0xff8000000200780b */ /* 0x040fe20003f3d000 */
[C---:B------:R-:W-:Y:S01]  /*12ca0*/  FMUL.FTZ R165, R2.reuse, c[0x0][0x2d0] ;  /* 0x0000b40002a57a20 */ /* 0x040fe20000410000 */
[----:B--2---:R-:W-:Y:S02]  /*12cb0*/  FMNMX.FTZ R0, R11, R0, !PT ;  /* 0x000000000b007209 */ /* 0x004fe40007810000 */
[----:B------:R-:W-:Y:S02]  /*12cc0*/  FSEL R4, R2, RZ, P1 ;  /* 0x000000ff02047208 */ /* 0x000fe40000800000 */
[C---:B------:R-:W-:Y:S01]  /*12cd0*/  FSETP.NEU.FTZ.AND P0, PT, R0.reuse, -INF , PT ;  /* 0xff8000000000780b */ /* 0x040fe20003f1d000 */
[----:B------:R-:W-:Y:S01]  /*12ce0*/  FMUL.FTZ R161, R0, c[0x0][0x2d0] ;  /* 0x0000b40000a17a20 */ /* 0x000fe20000410000 */
[----:B------:R-:W-:Y:S01]  /*12cf0*/  FSEL R165, R165, RZ, P1 ;  /* 0x000000ffa5a57208 */ /* 0x000fe20000800000 */
[----:B------:R-:W-:Y:S01]  /*12d00*/  FADD.FTZ R4, -R4, R3 ;  /* 0x0000000304047221 */ /* 0x000fe20000010100 */
[----:B------:R-:W-:Y:S02]  /*12d10*/  FSEL R5, R0, RZ, P0 ;  /* 0x000000ff00057208 */ /* 0x000fe40000000000 */
[----:B------:R-:W-:Y:S01]  /*12d20*/  FSEL R161, R161, RZ, P0 ;  /* 0x000000ffa1a17208 */ /* 0x000fe20000000000 */
[----:B------:R-:W-:Y:S01]  /*12d30*/  FFMA.FTZ R160, R158, c[0x0][0x2d0], -R165 ;  /* 0x0000b4009ea07a23 */ /* 0x000fe200000108a5 */
[----:B------:R-:W-:Y:S01]  /*12d40*/  ISETP.GE.AND P0, PT, R211, 0x2, PT ;  /* 0x00000002d300780c */ /* 0x000fe20003f06270 */
[----:B------:R-:W-:Y:S02]  /*12d50*/  FADD.FTZ R3, -R5, R132 ;  /* 0x0000008405037221 */ /* 0x000fe40000010100 */
[----:B------:R-:W-:Y:S02]  /*12d60*/  FMUL.FTZ R132, R4, c[0x0][0x2d0] ;  /* 0x0000b40004847a20 */ /* 0x000fe40000410000 */
[--C-:B------:R-:W-:Y:S01]  /*12d70*/  FFMA.FTZ R157, R153, c[0x0][0x2d0], -R161.reuse ;  /* 0x0000b400999d7a23 */ /* 0x100fe200000108a1 */
[----:B------:R-:W-:Y:S01]  /*12d80*/  MUFU.EX2 R160, R160 ;  /* 0x000000a000a07308 */ /* 0x000fe20000000800 */
[----:B------:R-:W-:Y:S02]  /*12d90*/  FFMA.FTZ R153, R8, c[0x0][0x2d0], -R161 ;  /* 0x0000b40008997a23 */ /* 0x000fe400000108a1 */
[----:B------:R-:W-:Y:S02]  /*12da0*/  FFMA.FTZ R159, R156, c[0x0][0x2d0], -R165 ;  /* 0x0000b4009c9f7a23 */ /* 0x000fe400000108a5 */
[--C-:B------:R-:W-:Y:S02]  /*12db0*/  FFMA.FTZ R156, R154, c[0x0][0x2d0], -R161.reuse ;  /* 0x0000b4009a9c7a23 */ /* 0x100fe400000108a1 */
[----:B------:R-:W-:Y:S02]  /*12dc0*/  FFMA.FTZ R154, R10, c[0x0][0x2d0], -R161 ;  /* 0x0000b4000a9a7a23 */ /* 0x000fe400000108a1 */
[--C-:B------:R-:W-:Y:S01]  /*12dd0*/  FFMA.FTZ R158, R155, c[0x0][0x2d0], -R165.reuse ;  /* 0x0000b4009b9e7a23 */ /* 0x100fe200000108a5 */
[----:B------:R-:W2:Y:S01]  /*12de0*/  MUFU.EX2 R132, R132 ;  /* 0x0000008400847308 */ /* 0x000ea20000000800 */
[--C-:B------:R-:W-:Y:S01]  /*12df0*/  FFMA.FTZ R155, R9, c[0x0][0x2d0], -R165.reuse ;  /* 0x0000b400099b7a23 */ /* 0x100fe200000108a5 */
[----:B------:R-:W-:Y:S01]  /*12e00*/  IADD3 R9, R135, UR4, RZ ;  /* 0x0000000487097c10 */ /* 0x000fe2000fffe0ff */
[----:B------:R-:W-:Y:S02]  /*12e10*/  FMUL.FTZ R7, R3, c[0x0][0x2d0] ;  /* 0x0000b40003077a20 */ /* 0x000fe40000410000 */
[----:B------:R-:W-:Y:S02]  /*12e20*/  FFMA.FTZ R163, R163, c[0x0][0x2d0], -R165 ;  /* 0x0000b400a3a37a23 */ /* 0x000fe400000108a5 */
[----:B------:R-:W-:Y:S02]  /*12e30*/  IMAD.IADD R144, R182, 0x1, R9 ;  /* 0x00000001b6907824 */ /* 0x000fe400078e0209 */
[----:B------:R-:W-:Y:S01]  /*12e40*/  FFMA.FTZ R168, R168, c[0x0][0x2d0], -R165 ;  /* 0x0000b400a8a87a23 */ /* 0x000fe200000108a5 */
[----:B------:R-:W3:Y:S01]  /*12e50*/  MUFU.EX2 R3, R7 ;  /* 0x0000000700037308 */ /* 0x000ee20000000800 */
[--C-:B------:R-:W-:Y:S01]  /*12e60*/  FFMA.FTZ R167, R167, c[0x0][0x2d0], -R161.reuse ;  /* 0x0000b400a7a77a23 */ /* 0x100fe200000108a1 */
[----:B------:R-:W4:Y:S01]  /*12e70*/  LDSM.16.MT88.4 R20, [R144+0x100] ;  /* 0x000100009014783b */ /* 0x000f220000004200 */
[----:B------:R-:W-:Y:S02]  /*12e80*/  FFMA.FTZ R172, R172, c[0x0][0x2d0], -R161 ;  /* 0x0000b400acac7a23 */ /* 0x000fe400000108a1 */
[--C-:B------:R-:W-:Y:S02]  /*12e90*/  FFMA.FTZ R169, R252, c[0x0][0x2d0], -R165.reuse ;  /* 0x0000b400fca97a23 */ /* 0x100fe400000108a5 */
[----:B------:R-:W-:Y:S02]  /*12ea0*/  FFMA.FTZ R178, R178, c[0x0][0x2d0], -R165 ;  /* 0x0000b400b2b27a23 */ /* 0x000fe400000108a5 */
[--C-:B------:R-:W-:Y:S01]  /*12eb0*/  FFMA.FTZ R171, R250, c[0x0][0x2d0], -R161.reuse ;  /* 0x0000b400faab7a23 */ /* 0x100fe200000108a1 */
[----:B------:R-:W5:Y:S01]  /*12ec0*/  MUFU.EX2 R159, R159 ;  /* 0x0000009f009f7308 */ /* 0x000f620000000800 */
[----:B------:R-:W-:Y:S02]  /*12ed0*/  FFMA.FTZ R232, R232, c[0x0][0x2d0], -R161 ;  /* 0x0000b400e8e87a23 */ /* 0x000fe400000108a1 */
[----:B------:R-:W-:Y:S02]  /*12ee0*/  FFMA.FTZ R173, R248, c[0x0][0x2d0], -R165 ;  /* 0x0000b400f8ad7a23 */ /* 0x000fe400000108a5 */
[C---:B--2---:R-:W-:Y:S02]  /*12ef0*/  FMUL.FTZ R4, R132.reuse, R128 ;  /* 0x0000008084047220 */ /* 0x044fe40000410000 */
[C---:B------:R-:W-:Y:S02]  /*12f00*/  FMUL.FTZ R5, R132.reuse, R129 ;  /* 0x0000008184057220 */ /* 0x040fe40000410000 */
[C---:B------:R-:W-:Y:S01]  /*12f10*/  FMUL.FTZ R8, R132.reuse, R124 ;  /* 0x0000007c84087220 */ /* 0x040fe20000410000 */
[----:B------:R-:W-:Y:S01]  /*12f20*/  MUFU.EX2 R157, R157 ;  /* 0x0000009d009d7308 */ /* 0x000fe20000000800 */
[C---:B------:R-:W-:Y:S02]  /*12f30*/  FMUL.FTZ R9, R132.reuse, R125 ;  /* 0x0000007d84097220 */ /* 0x040fe40000410000 */
[C---:B------:R-:W-:Y:S02]  /*12f40*/  FMUL.FTZ R16, R132.reuse, R104 ;  /* 0x0000006884107220 */ /* 0x040fe40000410000 */
[C---:B---3--:R-:W-:Y:S02]  /*12f50*/  FMUL.FTZ R6, R3.reuse, R130 ;  /* 0x0000008203067220 */ /* 0x048fe40000410000 */
[C---:B------:R-:W-:Y:S02]  /*12f60*/  FMUL.FTZ R7, R3.reuse, R131 ;  /* 0x0000008303077220 */ /* 0x040fe40000410000 */
[C---:B------:R-:W-:Y:S01]  /*12f70*/  FMUL.FTZ R10, R3.reuse, R126 ;  /* 0x0000007e030a7220 */ /* 0x040fe20000410000 */
[----:B------:R-:W-:Y:S01]  /*12f80*/  MUFU.EX2 R158, R158 ;  /* 0x0000009e009e7308 */ /* 0x000fe20000000800 */
[----:B------:R-:W-:Y:S01]  /*12f90*/  FMUL.FTZ R11, R3, R127 ;  /* 0x0000007f030b7220 */ /* 0x000fe20000410000 */
[----:B------:R-:W-:Y:S01]  /*12fa0*/  LDSM.16.MT88.4 R128, [R134+UR4+0x1100] ;  /* 0x001100048680783b */ /* 0x000fe20008004200 */
[C---:B------:R-:W-:Y:S01]  /*12fb0*/  FMUL.FTZ R17, R132.reuse, R105 ;  /* 0x0000006984117220 */ /* 0x040fe20000410000 */
[----:B-----5:R-:W-:Y:S01]  /*12fc0*/  F2FP.BF16.PACK_AB R136, R159, R160 ;  /* 0x000000a09f88723e */ /* 0x020fe200000010ff */
[C---:B------:R-:W-:Y:S02]  /*12fd0*/  FMUL.FTZ R18, R3.reuse, R106 ;  /* 0x0000006a03127220 */ /* 0x040fe40000410000 */
[C---:B------:R-:W-:Y:S02]  /*12fe0*/  FMUL.FTZ R19, R3.reuse, R107 ;  /* 0x0000006b03137220 */ /* 0x040fe40000410000 */
[C---:B------:R-:W-:Y:S01]  /*12ff0*/  FMUL.FTZ R24, R132.reuse, R112 ;  /* 0x0000007084187220 */ /* 0x040fe20000410000 */
[----:B------:R-:W2:Y:S01]  /*13000*/  MUFU.EX2 R155, R155 ;  /* 0x0000009b009b7308 */ /* 0x000ea20000000800 */
[----:B------:R-:W-:Y:S01]  /*13010*/  LDSM.16.MT88.4 R104, [R135+UR4+0x2100] ;  /* 0x002100048768783b */ /* 0x000fe20008004200 */
[C---:B------:R-:W-:Y:S02]  /*13020*/  FMUL.FTZ R25, R132.reuse, R113 ;  /* 0x0000007184197220 */ /* 0x040fe40000410000 */
[C---:B------:R-:W-:Y:S02]  /*13030*/  FMUL.FTZ R26, R3.reuse, R114 ;  /* 0x00000072031a7220 */ /* 0x040fe40000410000 */
[C---:B------:R-:W-:Y:S02]  /*13040*/  FMUL.FTZ R27, R3.reuse, R115 ;  /* 0x00000073031b7220 */ /* 0x040fe40000410000 */
[C---:B------:R-:W-:Y:S01]  /*13050*/  FMUL.FTZ R32, R132.reuse, R120 ;  /* 0x0000007884207220 */ /* 0x040fe20000410000 */
[----:B------:R-:W-:Y:S01]  /*13060*/  LDSM.16.MT88.4 R112, [R135+UR4+0x900] ;  /* 0x000900048770783b */ /* 0x000fe20008004200 */
[----:B------:R-:W3:Y:S01]  /*13070*/  MUFU.EX2 R156, R156 ;  /* 0x0000009c009c7308 */ /* 0x000ee20000000800 */
[C---:B------:R-:W-:Y:S02]  /*13080*/  FMUL.FTZ R33, R132.reuse, R121 ;  /* 0x0000007984217220 */ /* 0x040fe40000410000 */
[C---:B------:R-:W-:Y:S02]  /*13090*/  FMUL.FTZ R34, R3.reuse, R122 ;  /* 0x0000007a03227220 */ /* 0x040fe40000410000 */
[C---:B------:R-:W-:Y:S02]  /*130a0*/  FMUL.FTZ R35, R3.reuse, R123 ;  /* 0x0000007b03237220 */ /* 0x040fe40000410000 */
[----:B------:R-:W-:Y:S01]  /*130b0*/  LDSM.16.MT88.4 R120, [R145+0x900] ;  /* 0x000900009178783b */ /* 0x000fe20000004200 */
[C---:B------:R-:W-:Y:S02]  /*130c0*/  FMUL.FTZ R38, R3.reuse, R38 ;  /* 0x0000002603267220 */ /* 0x040fe40000410000 */
[----:B------:R-:W-:Y:S01]  /*130d0*/  MUFU.EX2 R154, R154 ;  /* 0x0000009a009a7308 */ /* 0x000fe20000000800 */
[C---:B------:R-:W-:Y:S02]  /*130e0*/  FMUL.FTZ R36, R132.reuse, R36 ;  /* 0x0000002484247220 */ /* 0x040fe40000410000 */
[----:B------:R-:W-:Y:S01]  /*130f0*/  FMUL.FTZ R39, R3, R39 ;  /* 0x0000002703277220 */ /* 0x000fe20000410000 */
[----:B--2---:R-:W-:Y:S01]  /*13100*/  F2FP.BF16.PACK_AB R138, R155, R158 ;  /* 0x0000009e9b8a723e */ /* 0x004fe200000010ff */
[----:B------:R-:W-:Y:S01]  /*13110*/  LDSM.16.MT88.4 R124, [R135+UR4+0x2900] ;  /* 0x00290004877c783b */ /* 0x000fe20008004200 */
[C---:B------:R-:W-:Y:S02]  /*13120*/  FMUL.FTZ R37, R132.reuse, R37 ;  /* 0x0000002584257220 */ /* 0x040fe40000410000 */
[C---:B------:R-:W-:Y:S02]  /*13130*/  FMUL.FTZ R42, R3.reuse, R42 ;  /* 0x0000002a032a7220 */ /* 0x040fe40000410000 */
[----:B------:R-:W2:Y:S01]  /*13140*/  MUFU.EX2 R153, R153 ;  /* 0x0000009900997308 */ /* 0x000ea20000000800 */
        /* <DEDUP_REMOVED lines=24> */
[----:B------:R-:W1:Y:S03]  /*132d0*/  MUFU.EX2 R172, R172 ;  /* 0x000000ac00ac7308 */ /* 0x000e660000000800 */
        /* <DEDUP_REMOVED lines=9> */
[----:B------:R-:W4:Y:S01]  /*13370*/  MUFU.EX2 R178, R178 ;  /* 0x000000b200b27308 */ /* 0x000f220000000800 */
[C---:B------:R-:W-:Y:S02]  /*13380*/  FMUL.FTZ R63, R3.reuse, R63 ;  /* 0x0000003f033f7220 */ /* 0x040fe40000410000 */
[C---:B------:R-:W-:Y:S02]  /*13390*/  FMUL.FTZ R57, R132.reuse, R57 ;  /* 0x0000003984397220 */ /* 0x040fe40000410000 */
[C---:B------:R-:W-:Y:S01]  /*133a0*/  FMUL.FTZ R20, R132.reuse, R108 ;  /* 0x0000006c84147220 */ /* 0x040fe20000410000 */
[C---:B------:R-:W-:Y:S04]  /*133b0*/  HMMA.16816.F32.BF16 R16, R136.reuse, R22, R16 ;  /* 0x000000168810723c */ /* 0x040fe80000041810 */
[C---:B------:R-:W-:Y:S01]  /*133c0*/  FMUL.FTZ R21, R132.reuse, R109 ;  /* 0x0000006d84157220 */ /* 0x040fe20000410000 */
[----:B------:R-:W-:Y:S01]  /*133d0*/  MUFU.EX2 R171, R171 ;  /* 0x000000ab00ab7308 */ /* 0x000fe20000000800 */
[C---:B------:R-:W-:Y:S02]  /*133e0*/  FMUL.FTZ R66, R3.reuse, R66 ;  /* 0x0000004203427220 */ /* 0x040fe40000410000 */
[C---:B------:R-:W-:Y:S04]  /*133f0*/  FMUL.FTZ R22, R3.reuse, R110 ;  /* 0x0000006e03167220 */ /* 0x040fe80000410000 */
[C---:B------:R-:W-:Y:S02]  /*13400*/  FMUL.FTZ R23, R3.reuse, R111 ;  /* 0x0000006f03177220 */ /* 0x040fe40000410000 */
[----:B------:R-:W5:Y:S01]  /*13410*/  LDSM.16.MT88.4 R108, [R144+0x2100] ;  /* 0x00210000906c783b */ /* 0x000f620000004200 */
[C---:B------:R-:W-:Y:S01]  /*13420*/  FMUL.FTZ R67, R3.reuse, R67 ;  /* 0x0000004303437220 */ /* 0x040fe20000410000 */
[----:B------:R-:W1:Y:S01]  /*13430*/  MUFU.EX2 R232, R232 ;  /* 0x000000e800e87308 */ /* 0x000e620000000800 */
[C---:B------:R-:W-:Y:S02]  /*13440*/  FMUL.FTZ R60, R132.reuse, R60 ;  /* 0x0000003c843c7220 */ /* 0x040fe40000410000 */
        /* <DEDUP_REMOVED lines=8> */
[C---:B------:R-:W-:Y:S04]  /*134d0*/  FMUL.FTZ R30, R3.reuse, R118 ;  /* 0x00000076031e7220 */ /* 0x040fe80000410000 */
[C---:B------:R-:W-:Y:S02]  /*134e0*/  FMUL.FTZ R31, R3.reuse, R119 ;  /* 0x00000077031f7220 */ /* 0x040fe40000410000 */
[----:B------:R-:W-:Y:S01]  /*134f0*/  LDSM.16.MT88.4 R116, [R134+UR4+0x900] ;  /* 0x000900048674783b */ /* 0x000fe20008004200 */
[C---:B------:R-:W-:Y:S02]  /*13500*/  FMUL.FTZ R74, R3.reuse, R74 ;  /* 0x0000004a034a7220 */ /* 0x040fe40000410000 */
[C---:B------:R-:W-:Y:S02]  /*13510*/  FMUL.FTZ R64, R132.reuse, R64 ;  /* 0x0000004084407220 */ /* 0x040fe40000410000 */
        /* <DEDUP_REMOVED lines=8> */
[C---:B------:R-:W-:Y:S04]  /*135a0*/  HMMA.16816.F32.BF16 R36, R136.reuse, R104, R36 ;  /* 0x000000688824723c */ /* 0x040fe80000041824 */
[C---:B------:R-:W-:Y:S02]  /*135b0*/  FMUL.FTZ R69, R132.reuse, R69 ;  /* 0x0000004584457220 */ /* 0x040fe40000410000 */
[C---:B------:R-:W-:Y:S02]  /*135c0*/  FMUL.FTZ R82, R3.reuse, R82 ;  /* 0x0000005203527220 */ /* 0x040fe40000410000 */
[C---:B------:R-:W-:Y:S01]  /*135d0*/  HMMA.16816.F32.BF16 R40, R136.reuse, R106, R40 ;  /* 0x0000006a8828723c */ /* 0x040fe20000041828 */
[----:B------:R-:W1:Y:S03]  /*135e0*/  LDSM.16.MT88.4 R104, [R145+0x2100] ;  /* 0x002100009168783b */ /* 0x000e660000004200 */
        /* <DEDUP_REMOVED lines=32> */
[C---:B------:R-:W-:Y:S04]  /*137f0*/  FMUL.FTZ R97, R132.reuse, R97 ;  /* 0x0000006184617220 */ /* 0x040fe80000410000 */
[----:B------:R-:W-:Y:S01]  /*13800*/  FFMA.FTZ R157, R3, R208, R157 ;  /* 0x000000d0039d7223 */ /* 0x000fe2000001009d */
[C---:B--2---:R-:W-:Y:S03]  /*13810*/  HMMA.16816.F32.BF16 R76, R136.reuse, R100, R76 ;  /* 0x00000064884c723c */ /* 0x044fe6000004184c */
[C---:B------:R-:W-:Y:S02]  /*13820*/  FMUL.FTZ R80, R132.reuse, R80 ;  /* 0x0000005084507220 */ /* 0x040fe40000410000 */
[----:B------:R-:W-:Y:S02]  /*13830*/  FMUL.FTZ R81, R132, R81 ;  /* 0x0000005184517220 */ /* 0x000fe40000410000 */
[----:B---3--:R-:W-:Y:S01]  /*13840*/  F2FP.BF16.PACK_AB R100, R168, R163 ;  /* 0x000000a3a864723e */ /* 0x008fe200000010ff */
[----:B------:R-:W-:Y:S01]  /*13850*/  FFMA.FTZ R236, R236, c[0x0][0x2d0], -R165 ;  /* 0x0000b400ecec7a23 */ /* 0x000fe200000108a5 */
[----:B------:R-:W-:Y:S03]  /*13860*/  F2FP.BF16.PACK_AB R101, R172, R167 ;  /* 0x000000a7ac65723e */ /* 0x000fe600000010ff */
[C---:B------:R-:W-:Y:S02]  /*13870*/  HMMA.16816.F32.BF16 R80, R136.reuse, R102, R80 ;  /* 0x000000668850723c */ /* 0x040fe40000041850 */
[----:B------:R-:W-:Y:S01]  /*13880*/  MUFU.EX2 R236, R236 ;  /* 0x000000ec00ec7308 */ /* 0x000fe20000000800 */
[--C-:B------:R-:W-:Y:S02]  /*13890*/  FFMA.FTZ R175, R246, c[0x0][0x2d0], -R161.reuse ;  /* 0x0000b400f6af7a23 */ /* 0x100fe400000108a1 */
[----:B------:R-:W-:Y:S02]  /*138a0*/  FFMA.FTZ R244, R244, c[0x0][0x2d0], -R161 ;  /* 0x0000b400f4f47a23 */ /* 0x000fe400000108a1 */
[----:B----4-:R-:W-:Y:S01]  /*138b0*/  F2FP.BF16.PACK_AB R102, R178, R169 ;  /* 0x000000a9b266723e */ /* 0x010fe200000010ff */
[C---:B-1----:R-:W-:Y:S04]  /*138c0*/  HMMA.16816.F32.BF16 R84, R136.reuse, R104, R84 ;  /* 0x000000688854723c */ /* 0x042fe80000041854 */
[----:B------:R-:W-:Y:S01]  /*138d0*/  F2FP.BF16.PACK_AB R103, R232, R171 ;  /* 0x000000abe867723e */ /* 0x000fe200000010ff */
[----:B------:R-:W-:Y:S01]  /*138e0*/  MUFU.EX2 R175, R175 ;  /* 0x000000af00af7308 */ /* 0x000fe20000000800 */
[--C-:B------:R-:W-:Y:S02]  /*138f0*/  FFMA.FTZ R225, R242, c[0x0][0x2d0], -R165.reuse ;  /* 0x0000b400f2e17a23 */ /* 0x100fe400000108a5 */
[C---:B------:R-:W-:Y:S01]  /*13900*/  HMMA.16816.F32.BF16 R88, R136.reuse, R106, R88 ;  /* 0x0000006a8858723c */ /* 0x040fe20000041858 */
[----:B------:R-:W1:Y:S03]  /*13910*/  LDSM.16.MT88.4 R104, [R144+0x900] ;  /* 0x000900009068783b */ /* 0x000e660000004200 */
[----:B------:R-:W-:Y:S02]  /*13920*/  FFMA.FTZ R238, R238, c[0x0][0x2d0], -R165 ;  /* 0x0000b400eeee7a23 */ /* 0x000fe400000108a5 */
[--C-:B------:R-:W-:Y:S01]  /*13930*/  FFMA.FTZ R227, R240, c[0x0][0x2d0], -R161.reuse ;  /* 0x0000b400f0e37a23 */ /* 0x100fe200000108a1 */
[----:B------:R-:W-:Y:S01]  /*13940*/  MUFU.EX2 R244, R244 ;  /* 0x000000f400f47308 */ /* 0x000fe20000000800 */
[C---:B-----5:R-:W-:Y:S04]  /*13950*/  HMMA.16816.F32.BF16 R92, R136.reuse, R108, R92 ;  /* 0x0000006c885c723c */ /* 0x060fe8000004185c */
[----:B------:R-:W-:Y:S02]  /*13960*/  FFMA.FTZ R234, R234, c[0x0][0x2d0], -R161 ;  /* 0x0000b400eaea7a23 */ /* 0x000fe400000108a1 */
[--C-:B------:R-:W-:Y:S02]  /*13970*/  FFMA.FTZ R229, R230, c[0x0][0x2d0], -R165.reuse ;  /* 0x0000b400e6e57a23 */ /* 0x100fe400000108a5 */
[----:B------:R-:W-:Y:S01]  /*13980*/  HMMA.16816.F32.BF16 R96, R136, R110, R96 ;  /* 0x0000006e8860723c */ /* 0x000fe20000041860 */
[----:B------:R-:W2:Y:S01]  /*13990*/  LDSM.16.MT88.4 R108, [R144+0x2900] ;  /* 0x00290000906c783b */ /* 0x000ea20000004200 */
[----:B------:R-:W-:Y:S02]  /*139a0*/  MUFU.EX2 R225, R225 ;  /* 0x000000e100e17308 */ /* 0x000fe40000000800 */
[----:B------:R-:W-:Y:S02]  /*139b0*/  FFMA.FTZ R226, R226, c[0x0][0x2d0], -R165 ;  /* 0x0000b400e2e27a23 */ /* 0x000fe400000108a5 */
[--C-:B------:R-:W-:Y:S02]  /*139c0*/  FFMA.FTZ R228, R228, c[0x0][0x2d0], -R161.reuse ;  /* 0x0000b400e4e47a23 */ /* 0x100fe400000108a1 */
[C---:B------:R-:W-:Y:S04]  /*139d0*/  HMMA.16816.F32.BF16 R4, R100.reuse, R112, R4 ;  /* 0x000000706404723c */ /* 0x040fe80000041804 */
[----:B------:R-:W-:Y:S01]  /*139e0*/  MUFU.EX2 R238, R238 ;  /* 0x000000ee00ee7308 */ /* 0x000fe20000000800 */
[----:B------:R-:W-:Y:S02]  /*139f0*/  FFMA.FTZ R231, R174, c[0x0][0x2d0], -R161 ;  /* 0x0000b400aee77a23 */ /* 0x000fe400000108a1 */
[--C-:B------:R-:W-:Y:S01]  /*13a00*/  FFMA.FTZ R170, R170, c[0x0][0x2d0], -R165.reuse ;  /* 0x0000b400aaaa7a23 */ /* 0x100fe200000108a5 */
[C---:B------:R-:W-:Y:S01]  /*13a10*/  HMMA.16816.F32.BF16 R8, R100.reuse, R114, R8 ;  /* 0x000000726408723c */ /* 0x040fe20000041808 */
[----:B------:R-:W3:Y:S03]  /*13a20*/  LDSM.16.MT88.4 R112, [R134+UR4+0x2900] ;  /* 0x002900048670783b */ /* 0x000ee60008004200 */
[----:B------:R-:W-:Y:S02]  /*13a30*/  FFMA.FTZ R165, R164, c[0x0][0x2d0], -R165 ;  /* 0x0000b400a4a57a23 */ /* 0x000fe400000108a5 */
[----:B------:R-:W-:Y:S01]  /*13a40*/  MUFU.EX2 R227, R227 ;  /* 0x000000e300e37308 */ /* 0x000fe20000000800 */
[--C-:B------:R-:W-:Y:S01]  /*13a50*/  FFMA.FTZ R164, R166, c[0x0][0x2d0], -R161.reuse ;  /* 0x0000b400a6a47a23 */ /* 0x100fe200000108a1 */
[C---:B-1----:R-:W-:Y:S04]  /*13a60*/  HMMA.16816.F32.BF16 R12, R100.reuse, R104, R12 ;  /* 0x00000068640c723c */ /* 0x042fe8000004180c */
[----:B------:R-:W-:Y:S02]  /*13a70*/  FFMA.FTZ R161, R162, c[0x0][0x2d0], -R161 ;  /* 0x0000b400a2a17a23 */ /* 0x000fe400000108a1 */
[----:B------:R-:W-:Y:S02]  /*13a80*/  FFMA.FTZ R160, R132, R207, R160 ;  /* 0x000000cf84a07223 */ /* 0x000fe400000100a0 */
[----:B------:R-:W-:Y:S01]  /*13a90*/  MUFU.EX2 R234, R234 ;  /* 0x000000ea00ea7308 */ /* 0x000fe20000000800 */
[C---:B------:R-:W-:Y:S01]  /*13aa0*/  HMMA.16816.F32.BF16 R16, R100.reuse, R106, R16 ;  /* 0x0000006a6410723c */ /* 0x040fe20000041810 */
[----:B------:R-:W1:Y:S02]  /*13ab0*/  LDSM.16.MT88.4 R104, [R145+0x2900] ;  /* 0x002900009168783b */ /* 0x000e640000004200 */
[----:B------:R-:W-:Y:S02]  /*13ac0*/  FADD.FTZ R159, R159, R160 ;  /* 0x000000a09f9f7221 */ /* 0x000fe40000010000 */
[----:B------:R-:W-:Y:S03]  /*13ad0*/  FADD.FTZ R157, R156, R157 ;  /* 0x0000009d9c9d7221 */ /* 0x000fe60000010000 */
[C---:B------:R-:W-:Y:S01]  /*13ae0*/  HMMA.16816.F32.BF16 R20, R100.reuse, R116, R20 ;  /* 0x000000746414723c */ /* 0x040fe20000041814 */
[----:B------:R-:W-:Y:S03]  /*13af0*/  MUFU.EX2 R229, R229 ;  /* 0x000000e500e57308 */ /* 0x000fe60000000800 */
[----:B------:R-:W-:Y:S02]  /*13b00*/  FADD.FTZ R158, R158, R159 ;  /* 0x0000009f9e9e7221 */ /* 0x000fe40000010000 */
[----:B------:R-:W-:Y:S02]  /*13b10*/  IMAD.MOV.U32 R132, RZ, RZ, R0 ;  /* 0x000000ffff847224 */ /* 0x000fe400078e0000 */
[C---:B------:R-:W-:Y:S01]  /*13b20*/  HMMA.16816.F32.BF16 R24, R100.reuse, R118, R24 ;  /* 0x000000766418723c */ /* 0x040fe20000041818 */
[----:B------:R-:W4:Y:S02]  /*13b30*/  LDSM.16.MT88.4 R116, [R135+UR4+0x4900] ;  /* 0x004900048774783b */ /* 0x000f240008004200 */
[----:B------:R-:W5:Y:S01]  /*13b40*/  MUFU.EX2 R226, R226 ;  /* 0x000000e200e27308 */ /* 0x000f620000000800 */
[----:B------:R-:W-:Y:S04]  /*13b50*/  FADD.FTZ R158, R155, R158 ;  /* 0x0000009e9b9e7221 */ /* 0x000fe80000010000 */
[C---:B------:R-:W-:Y:S04]  /*13b60*/  HMMA.16816.F32.BF16 R28, R100.reuse, R120, R28 ;  /* 0x00000078641c723c */ /* 0x040fe8000004181c */
[----:B------:R-:W-:Y:S01]  /*13b70*/  FADD.FTZ R163, R163, R158 ;  /* 0x0000009ea3a37221 */ /* 0x000fe20000010000 */
[----:B------:R-:W-:Y:S03]  /*13b80*/  MUFU.EX2 R228, R228 ;  /* 0x000000e400e47308 */ /* 0x000fe60000000800 */
[C---:B------:R-:W-:Y:S01]  /*13b90*/  HMMA.16816.F32.BF16 R32, R100.reuse, R122, R32 ;  /* 0x0000007a6420723c */ /* 0x040fe20000041820 */
[----:B------:R-:W-:Y:S03]  /*13ba0*/  LDSM.16.MT88.4 R120, [R145+0x4900] ;  /* 0x004900009178783b */ /* 0x000fe60000004200 */
[----:B------:R-:W-:Y:S03]  /*13bb0*/  FADD.FTZ R168, R168, R163 ;  /* 0x000000a3a8a87221 */ /* 0x000fe60000010000 */
[----:B------:R-:W1:Y:S01]  /*13bc0*/  MUFU.EX2 R231, R231 ;  /* 0x000000e700e77308 */ /* 0x000e620000000800 */
[C---:B------:R-:W-:Y:S04]  /*13bd0*/  HMMA.16816.F32.BF16 R36, R100.reuse, R124, R36 ;  /* 0x0000007c6424723c */ /* 0x040fe80000041824 */
[----:B-----5:R-:W-:Y:S01]  /*13be0*/  F2FP.BF16.PACK_AB R136, R226, R229 ;  /* 0x000000e5e288723e */ /* 0x020fe200000010ff */
[----:B------:R-:W-:Y:S03]  /*13bf0*/  FADD.FTZ R169, R169, R168 ;  /* 0x000000a8a9a97221 */ /* 0x000fe60000010000 */
[C---:B------:R-:W-:Y:S01]  /*13c00*/  HMMA.16816.F32.BF16 R40, R100.reuse, R126, R40 ;  /* 0x0000007e6428723c */ /* 0x040fe20000041828 */
[----:B------:R-:W-:Y:S01]  /*13c10*/  LDSM.16.MT88.4 R124, [R144+0x1100] ;  /* 0x00110000907c783b */ /* 0x000fe20000004200 */
[----:B------:R-:W-:Y:S02]  /*13c20*/  MUFU.EX2 R170, R170 ;  /* 0x000000aa00aa7308 */ /* 0x000fe40000000800 */
[----:B------:R-:W-:Y:S04]  /*13c30*/  FADD.FTZ R178, R178, R169 ;  /* 0x000000a9b2b27221 */ /* 0x000fe80000010000 */
[C---:B--2---:R-:W-:Y:S04]  /*13c40*/  HMMA.16816.F32.BF16 R44, R100.reuse, R108, R44 ;  /* 0x0000006c642c723c */ /* 0x044fe8000004182c */
[----:B------:R-:W2:Y:S01]  /*13c50*/  MUFU.EX2 R165, R165 ;  /* 0x000000a500a57308 */ /* 0x000ea20000000800 */
[----:B-1----:R-:W-:Y:S03]  /*13c60*/  F2FP.BF16.PACK_AB R137, R231, R228 ;  /* 0x000000e4e789723e */ /* 0x002fe600000010ff */
[C---:B------:R-:W-:Y:S01]  /*13c70*/  HMMA.16816.F32.BF16 R48, R100.reuse, R110, R48 ;  /* 0x0000006e6430723c */ /* 0x040fe20000041830 */
[----:B------:R-:W1:Y:S05]  /*13c80*/  LDSM.16.MT88.4 R108, [R144+0x4900] ;  /* 0x00490000906c783b */ /* 0x000e6a0000004200 */
[----:B------:R-:W-:Y:S02]  /*13c90*/  MUFU.EX2 R164, R164 ;  /* 0x000000a400a47308 */ /* 0x000fe40000000800 */
[C---:B---3--:R-:W-:Y:S08]  /*13ca0*/  HMMA.16816.F32.BF16 R52, R100.reuse, R112, R52 ;  /* 0x000000706434723c */ /* 0x048ff00000041834 */
[C---:B------:R-:W-:Y:S01]  /*13cb0*/  HMMA.16816.F32.BF16 R56, R100.reuse, R114, R56 ;  /* 0x000000726438723c */ /* 0x040fe20000041838 */
[----:B------:R-:W3:Y:S01]  /*13cc0*/  LDSM.16.MT88.4 R112, [R134+UR4+0x4900] ;  /* 0x004900048670783b */ /* 0x000ee20008004200 */
[----:B------:R-:W5:Y:S02]  /*13cd0*/  MUFU.EX2 R161, R161 ;  /* 0x000000a100a17308 */ /* 0x000f640000000800 */
[----:B--2---:R-:W-:Y:S04]  /*13ce0*/  F2FP.BF16.PACK_AB R138, R165, R170 ;  /* 0x000000aaa58a723e */ /* 0x004fe800000010ff */
[C---:B------:R-:W-:Y:S08]  /*13cf0*/  HMMA.16816.F32.BF16 R60, R100.reuse, R104, R60 ;  /* 0x00000068643c723c */ /* 0x040ff0000004183c */
[C---:B------:R-:W-:Y:S01]  /*13d00*/  HMMA.16816.F32.BF16 R64, R100.reuse, R106, R64 ;  /* 0x0000006a6440723c */ /* 0x040fe20000041840 */
[----:B------:R-:W2:Y:S07]  /*13d10*/  LDSM.16.MT88.4 R104, [R135+UR4+0x1100] ;  /* 0x001100048768783b */ /* 0x000eae0008004200 */
[C---:B----4-:R-:W-:Y:S04]  /*13d20*/  HMMA.16816.F32.BF16 R68, R100.reuse, R116, R68 ;  /* 0x000000746444723c */ /* 0x050fe80000041844 */
[----:B-----5:R-:W-:Y:S04]  /*13d30*/  F2FP.BF16.PACK_AB R139, R161, R164 ;  /* 0x000000a4a18b723e */ /* 0x020fe800000010ff */
[C---:B------:R-:W-:Y:S01]  /*13d40*/  HMMA.16816.F32.BF16 R72, R100.reuse, R118, R72 ;  /* 0x000000766448723c */ /* 0x040fe20000041848 */
[----:B------:R-:W4:Y:S07]  /*13d50*/  LDSM.16.MT88.4 R116, [R145+0x1100] ;  /* 0x001100009174783b */ /* 0x000f2e0000004200 */
[C---:B-1----:R-:W-:Y:S08]  /*13d60*/  HMMA.16816.F32.BF16 R76, R100.reuse, R108, R76 ;  /* 0x0000006c644c723c */ /* 0x042ff0000004184c */
[C---:B------:R-:W-:Y:S01]  /*13d70*/  HMMA.16816.F32.BF16 R80, R100.reuse, R110, R80 ;  /* 0x0000006e6450723c */ /* 0x040fe20000041850 */
[----:B------:R-:W1:Y:S07]  /*13d80*/  LDSM.16.MT88.4 R108, [R135+UR4+0x3100] ;  /* 0x00310004876c783b */ /* 0x000e6e0008004200 */
        /* <DEDUP_REMOVED lines=44> */
[C---:B------:R-:W-:Y:S01]  /*14050*/  HMMA.16816.F32.BF16 R80, R100.reuse, R122, R80 ;  /* 0x0000007a6450723c */ /* 0x040fe20000041850 */
[----:B------:R-:W1:Y:S07]  /*14060*/  LDSM.16.MT88.4 R120, [R145+0x1900] ;  /* 0x001900009178783b */ /* 0x000e6e0000004200 */
[C---:B------:R-:W-:Y:S08]  /*14070*/  HMMA.16816.F32.BF16 R84, R100.reuse, R124, R84 ;  /* 0x0000007c6454723c */ /* 0x040ff00000041854 */
[C---:B------:R-:W-:Y:S08]  /*14080*/  HMMA.16816.F32.BF16 R88, R100.reuse, R126, R88 ;  /* 0x0000007e6458723c */ /* 0x040ff00000041858 */
[C---:B------:R-:W-:Y:S08]  /*14090*/  HMMA.16816.F32.BF16 R92, R100.reuse, R128, R92 ;  /* 0x00000080645c723c */ /* 0x040ff0000004185c */
[----:B------:R-:W-:Y:S08]  /*140a0*/  HMMA.16816.F32.BF16 R96, R100, R130, R96 ;  /* 0x000000826460723c */ /* 0x000ff00000041860 */
[C---:B--2---:R-:W-:Y:S08]  /*140b0*/  HMMA.16816.F32.BF16 R128, R136.reuse, R104, R4 ;  /* 0x000000688880723c */ /* 0x044ff00000041804 */
[C---:B------:R-:W-:Y:S01]  /*140c0*/  HMMA.16816.F32.BF16 R124, R136.reuse, R106, R8 ;  /* 0x0000006a887c723c */ /* 0x040fe20000041808 */
[----:B------:R-:W2:Y:S07]  /*140d0*/  LDSM.16.MT88.4 R8, [R135+UR4+0x3900] ;  /* 0x003900048708783b */ /* 0x000eae0008004200 */
[C---:B----4-:R-:W-:Y:S01]  /*140e0*/  HMMA.16816.F32.BF16 R100, R136.reuse, R112, R12 ;  /* 0x000000708864723c */ /* 0x050fe2000004180c */
[----:B------:R-:W3:Y:S07]  /*140f0*/  LDSM.16.MT88.4 R12, [R144+0x3900] ;  /* 0x00390000900c783b */ /* 0x000eee0000004200 */
[C---:B------:R-:W-:Y:S01]  /*14100*/  HMMA.16816.F32.BF16 R104, R136.reuse, R114, R16 ;  /* 0x000000728868723c */ /* 0x040fe20000041810 */
[----:B------:R-:W4:Y:S07]  /*14110*/  LDSM.16.MT88.4 R16, [R134+UR4+0x3900] ;  /* 0x003900048610783b */ /* 0x000f2e0008004200 */
[C---:B------:R-:W-:Y:S08]  /*14120*/  HMMA.16816.F32.BF16 R108, R136.reuse, R140, R20 ;  /* 0x0000008c886c723c */ /* 0x040ff00000041814 */
[C---:B------:R-:W-:Y:S07]  /*14130*/  HMMA.16816.F32.BF16 R112, R136.reuse, R142, R24 ;  /* 0x0000008e8870723c */ /* 0x040fee0000041818 */
[----:B------:R-:W-:Y:S01]  /*14140*/  @P0 IADD3 R24, R211, -0x2, RZ ;  /* 0xfffffffed3180810 */ /* 0x000fe20007ffe0ff */
[C---:B-1----:R-:W-:Y:S04]  /*14150*/  HMMA.16816.F32.BF16 R116, R136.reuse, R120, R28 ;  /* 0x000000788874723c */ /* 0x042fe8000004181c */
[----:B------:R-:W-:Y:S04]  /*14160*/  @P0 SHF.R.S32.HI R20, RZ, 0x1f, R24 ;  /* 0x0000001fff140819 */ /* 0x000fe80000011418 */
[C---:B------:R-:W-:Y:S08]  /*14170*/  HMMA.16816.F32.BF16 R120, R136.reuse, R122, R32 ;  /* 0x0000007a8878723c */ /* 0x040ff00000041820 */
[C---:B--2---:R-:W-:Y:S07]  /*14180*/  HMMA.16816.F32.BF16 R36, R136.reuse, R8, R36 ;  /* 0x000000088824723c */ /* 0x044fee0000041824 */
[----:B------:R-:W-:Y:S01]  /*14190*/  @P0 IMAD R9, R20, c[0x0][0x1e0], RZ ;  /* 0x0000780014090a24 */ /* 0x000fe200078e02ff */
[C---:B------:R-:W-:Y:S01]  /*141a0*/  HMMA.16816.F32.BF16 R40, R136.reuse, R10, R40 ;  /* 0x0000000a8828723c */ /* 0x040fe20000041828 */
[----:B------:R-:W1:Y:S03]  /*141b0*/  LDSM.16.MT88.4 R20, [R145+0x3900] ;  /* 0x003900009114783b */ /* 0x000e660000004200 */
[C---:B------:R-:W-:Y:S02]  /*141c0*/  @P0 IMAD R9, R24.reuse, c[0x0][0x1e4], R9 ;  /* 0x0000790018090a24 */ /* 0x040fe400078e0209 */
[----:B------:R-:W-:Y:S02]  /*141d0*/  @P0 IMAD.WIDE.U32 R24, R24, c[0x0][0x1e0], RZ ;  /* 0x0000780018180a25 */ /* 0x000fe400078e00ff */
[C---:B---3--:R-:W-:Y:S04]  /*141e0*/  HMMA.16816.F32.BF16 R44, R136.reuse, R12, R44 ;  /* 0x0000000c882c723c */ /* 0x048fe8000004182c */
[----:B------:R-:W-:Y:S01]  /*141f0*/  @P0 IMAD.IADD R9, R25, 0x1, R9 ;  /* 0x0000000119090824 */ /* 0x000fe200078e0209 */
[C---:B------:R-:W-:Y:S03]  /*14200*/  @P0 SHF.L.U32 R31, R24.reuse, 0x6, RZ ;  /* 0x00000006181f0819 */ /* 0x040fe600000006ff */
[C---:B------:R-:W-:Y:S04]  /*14210*/  HMMA.16816.F32.BF16 R48, R136.reuse, R14, R48 ;  /* 0x0000000e8830723c */ /* 0x040fe80000041830 */
[----:B------:R-:W-:Y:S02]  /*14220*/  @P0 SHF.L.U64.HI R29, R24, 0x6, R9 ;  /* 0x00000006181d0819 */ /* 0x000fe40000010209 */
[----:B------:R-:W2:Y:S01]  /*14230*/  LDSM.16.MT88.4 R8, [R135+UR4+0x5900] ;  /* 0x005900048708783b */ /* 0x000ea20008004200 */
[----:B------:R-:W-:Y:S01]  /*14240*/  @P0 IADD3 R12, P1, R31, R200, RZ ;  /* 0x000000c81f0c0210 */ /* 0x000fe20007f3e0ff */
[C---:B----4-:R-:W-:Y:S04]  /*14250*/  HMMA.16816.F32.BF16 R52, R136.reuse, R16, R52 ;  /* 0x000000108834723c */ /* 0x050fe80000041834 */
[----:B------:R-:W-:Y:S01]  /*14260*/  @P0 IMAD.X R13, R29, 0x1, R205, P1 ;  /* 0x000000011d0d0824 */ /* 0x000fe200008e06cd */
[C---:B------:R-:W-:Y:S03]  /*14270*/  @P0 LEA R24, P1, R12.reuse, c[0x0][0x1c8], 0x1 ;  /* 0x000072000c180a11 */ /* 0x040fe600078208ff */
[C---:B------:R-:W-:Y:S04]  /*14280*/  HMMA.16816.F32.BF16 R56, R136.reuse, R18, R56 ;  /* 0x000000128838723c */ /* 0x040fe80000041838 */
[----:B------:R-:W-:Y:S02]  /*14290*/  @P0 LEA.HI.X R25, R12, c[0x0][0x1cc], R13, 0x1, P1 ;  /* 0x000073000c190a11 */ /* 0x000fe400008f0c0d */
[----:B------:R-:W-:Y:S02]  /*142a0*/  @P0 IADD3 R13, P1, R31, R214, RZ ;  /* 0x000000d61f0d0210 */ /* 0x000fe40007f3e0ff */
[C---:B-1----:R-:W-:Y:S04]  /*142b0*/  HMMA.16816.F32.BF16 R60, R136.reuse, R20, R60 ;  /* 0x00000014883c723c */ /* 0x042fe8000004183c */
[----:B------:R-:W-:Y:S02]  /*142c0*/  @P0 IADD3.X R12, R29, R223, RZ, P1, !PT ;  /* 0x000000df1d0c0210 */ /* 0x000fe40000ffe4ff */
[C---:B------:R-:W-:Y:S02]  /*142d0*/  @P0 LEA R26, P1, R13.reuse, c[0x0][0x1c8], 0x1 ;  /* 0x000072000d1a0a11 */ /* 0x040fe400078208ff */
[C---:B------:R-:W-:Y:S04]  /*142e0*/  HMMA.16816.F32.BF16 R64, R136.reuse, R22, R64 ;  /* 0x000000168840723c */ /* 0x040fe80000041840 */
[----:B------:R-:W-:Y:S02]  /*142f0*/  @P0 LEA.HI.X R27, R13, c[0x0][0x1cc], R12, 0x1, P1 ;  /* 0x000073000d1b0a11 */ /* 0x000fe400008f0c0c */
[----:B------:R-:W1:Y:S01]  /*14300*/  LDSM.16.MT88.4 R12, [R144+0x5900] ;  /* 0x00590000900c783b */ /* 0x000e620000004200 */
[----:B------:R-:W-:Y:S05]  /*14310*/  @P0 IADD3 R16, P1, R31, R212, RZ ;  /* 0x000000d41f100210 */ /* 0x000fea0007f3e0ff */
[----:B------:R-:W-:Y:S01]  /*14320*/  @P0 IMAD.X R17, R29, 0x1, R222, P1 ;  /* 0x000000011d110824 */ /* 0x000fe200008e06de */
        /* <DEDUP_REMOVED lines=8> */
[----:B------:R-:W-:Y:S01]  /*143b0*/  @P0 IMAD.X R8, R29, 0x1, R205, P1 ;  /* 0x000000011d080824 */ /* 0x000fe200008e06cd */
[C---:B------:R-:W-:Y:S04]  /*143c0*/  @P0 LEA R22, P1, R23.reuse, c[0x0][0x1c8], 0x1 ;  /* 0x0000720017160a11 */ /* 0x040fe800078208ff */
[----:B------:R-:W-:Y:S02]  /*143d0*/  @P0 LEA.HI.X R23, R23, c[0x0][0x1cc], R8, 0x1, P1 ;  /* 0x0000730017170a11 */ /* 0x000fe400008f0c08 */
[----:B------:R-:W-:Y:S04]  /*143e0*/  @P0 IADD3 R8, P1, R31, R214, RZ ;  /* 0x000000d61f080210 */ /* 0x000fe80007f3e0ff */
[----:B------:R-:W-:Y:S01]  /*143f0*/  @P0 IADD3.X R9, R29, R223, RZ, P1, !PT ;  /* 0x000000df1d090210 */ /* 0x000fe20000ffe4ff */
[C---:B-1----:R-:W-:Y:S03]  /*14400*/  HMMA.16816.F32.BF16 R76, R136.reuse, R12, R76 ;  /* 0x0000000c884c723c */ /* 0x042fe6000004184c */
[C---:B------:R-:W-:Y:S04]  /*14410*/  @P0 LEA R32, P1, R8.reuse, c[0x0][0x1c8], 0x1 ;  /* 0x0000720008200a11 */ /* 0x040fe800078208ff */
[----:B------:R-:W-:Y:S01]  /*14420*/  @P0 LEA.HI.X R33, R8, c[0x0][0x1cc], R9, 0x1, P1 ;  /* 0x0000730008210a11 */ /* 0x000fe200008f0c09 */
[C---:B------:R-:W-:Y:S01]  /*14430*/  HMMA.16816.F32.BF16 R80, R136.reuse, R14, R80 ;  /* 0x0000000e8850723c */ /* 0x040fe20000041850 */
[----:B------:R-:W1:Y:S02]  /*14440*/  LDSM.16.MT88.4 R8, [R145+0x5900] ;  /* 0x005900009108783b */ /* 0x000e640000004200 */
[----:B------:R-:W-:Y:S01]  /*14450*/  ISETP.GE.AND P1, PT, R206, 0x1, PT ;  /* 0x00000001ce00780c */ /* 0x000fe20003f26270 */
[----:B------:R-:W-:Y:S01]  /*14460*/  FADD.FTZ R12, R154, R157 ;  /* 0x0000009d9a0c7221 */ /* 0x000fe20000010000 */
[----:B------:R-:W-:Y:S03]  /*14470*/  IADD3 R206, R206, 0x1, RZ ;  /* 0x00000001cece7810 */ /* 0x000fe60007ffe0ff */
[----:B------:R-:W-:Y:S01]  /*14480*/  FADD.FTZ R12, R153, R12 ;  /* 0x0000000c990c7221 */ /* 0x000fe20000010000 */
[----:B------:R-:W-:Y:S01]  /*14490*/  SEL R206, R206, RZ, !P1 ;  /* 0x000000ffcece7207 */ /* 0x000fe20004800000 */
[C---:B--2---:R-:W-:Y:S03]  /*144a0*/  HMMA.16816.F32.BF16 R84, R136.reuse, R16, R84 ;  /* 0x000000108854723c */ /* 0x044fe60000041854 */
[----:B------:R-:W-:Y:S01]  /*144b0*/  @P0 IADD3 R31, P1, R31, R212, RZ ;  /* 0x000000d41f1f0210 */ /* 0x000fe20007f3e0ff */
[----:B------:R-:W-:Y:S02]  /*144c0*/  @P0 IMAD R13, R206, 0x3000, R197 ;  /* 0x00003000ce0d0824 */ /* 0x000fe400078e02c5 */
[----:B------:R-:W-:Y:S02]  /*144d0*/  FADD.FTZ R167, R167, R12 ;  /* 0x0000000ca7a77221 */ /* 0x000fe40000010000 */
[----:B------:R-:W-:Y:S01]  /*144e0*/  @P0 IMAD.X R28, R29, 0x1, R222, P1 ;  /* 0x000000011d1c0824 */ /* 0x000fe200008e06de */
[----:B------:R-:W-:Y:S01]  /*144f0*/  @P0 SHF.L.U32 R3, R13, 0x1, RZ ;  /* 0x000000010d030819 */ /* 0x000fe200000006ff */
[C---:B------:R-:W-:Y:S03]  /*14500*/  HMMA.16816.F32.BF16 R88, R136.reuse, R18, R88 ;  /* 0x000000128858723c */ /* 0x040fe60000041858 */
[C---:B------:R-:W-:Y:S01]  /*14510*/  @P0 LEA R14, P1, R31.reuse, c[0x0][0x1c8], 0x1 ;  /* 0x000072001f0e0a11 */ /* 0x040fe200078208ff */
[----:B------:R-:W-:Y:S01]  /*14520*/  @!PT LDS RZ, [RZ] ;  /* 0x00000000fffff984 */ /* 0x000fe20000000800 */
[----:B------:R-:W-:Y:S01]  /*14530*/  @!PT LDS RZ, [RZ] ;  /* 0x00000000fffff984 */ /* 0x000fe20000000800 */
[----:B------:R-:W-:Y:S01]  /*14540*/  @!PT LDS RZ, [RZ] ;  /* 0x00000000fffff984 */ /* 0x000fe20000000800 */
[----:B------:R2:W-:Y:S01]  /*14550*/  @P0 LDGSTS.E.BYPASS.LTC128B.128 [R3+0xc100], [R24.64], !P6 ;  /* 0x0c10000018030fae */ /* 0x0005e2000f101d46 */
[----:B------:R-:W-:Y:S02]  /*14560*/  FADD.FTZ R172, R172, R167 ;  /* 0x000000a7acac7221 */ /* 0x000fe40000010000 */
[----:B------:R-:W-:Y:S02]  /*14570*/  @P0 LEA.HI.X R15, R31, c[0x0][0x1cc], R28, 0x1, P1 ;  /* 0x000073001f0f0a11 */ /* 0x000fe400008f0c1c */
[----:B------:R-:W-:Y:S03]  /*14580*/  FADD.FTZ R171, R171, R172 ;  /* 0x000000acabab7221 */ /* 0x000fe60000010000 */
[----:B------:R2:W-:Y:S01]  /*14590*/  @P0 LDGSTS.E.BYPASS.LTC128B.128 [R3+0xe100], [R26.64], !P5 ;  /* 0x0e1000001a030fae */ /* 0x0005e2000e901d46 */
[----:B------:R-:W-:Y:S04]  /*145a0*/  FADD.FTZ R232, R232, R171 ;  /* 0x000000abe8e87221 */ /* 0x000fe80000010000 */
[----:B------:R-:W-:Y:S03]  /*145b0*/  FADD.FTZ R175, R175, R232 ;  /* 0x000000e8afaf7221 */ /* 0x000fe60000010000 */
[----:B------:R2:W-:Y:S01]  /*145c0*/  @P0 LDGSTS.E.BYPASS.LTC128B.128 [R3+0x10100], [R20.64], !P3 ;  /* 0x1010000014030fae */ /* 0x0005e2000d901d46 */
[C---:B-1----:R-:W-:Y:S03]  /*145d0*/  HMMA.16816.F32.BF16 R92, R136.reuse, R8, R92 ;  /* 0x00000008885c723c */ /* 0x042fe6000004185c */
[----:B------:R-:W-:Y:S04]  /*145e0*/  FADD.FTZ R244, R244, R175 ;  /* 0x000000aff4f47221 */ /* 0x000fe80000010000 */
[----:B------:R2:W-:Y:S01]  /*145f0*/  @P0 LDGSTS.E.BYPASS.LTC128B.128 [R3+0xd100], [R22.64], !P6 ;  /* 0x0d10000016030fae */ /* 0x0005e2000f101d46 */
[----:B------:R-:W-:Y:S01]  /*14600*/  FADD.FTZ R227, R227, R244 ;  /* 0x000000f4e3e37221 */ /* 0x000fe20000010000 */
[----:B------:R-:W-:Y:S03]  /*14610*/  HMMA.16816.F32.BF16 R96, R136, R10, R96 ;  /* 0x0000000a8860723c */ /* 0x000fe60000041860 */
[----:B------:R-:W-:Y:S03]  /*14620*/  FADD.FTZ R227, R234, R227 ;  /* 0x000000e3eae37221 */ /* 0x000fe60000010000 */
[----:B------:R2:W-:Y:S01]  /*14630*/  @P0 LDGSTS.E.BYPASS.LTC128B.128 [R3+0xf100], [R32.64], !P5 ;  /* 0x0f10000020030fae */ /* 0x0005e2000e901d46 */
[----:B------:R-:W-:Y:S05]  /*14640*/  FADD.FTZ R228, R228, R227 ;  /* 0x000000e3e4e47221 */ /* 0x000fea0000010000 */
[----:B------:R-:W-:Y:S02]  /*14650*/  FADD.FTZ R231, R231, R228 ;  /* 0x000000e4e7e77221 */ /* 0x000fe40000010000 */
[----:B------:R2:W-:Y:S01]  /*14660*/  @P0 LDGSTS.E.BYPASS.LTC128B.128 [R3+0x11100], [R14.64], !P3 ;  /* 0x111000000e030fae */ /* 0x0005e2000d901d46 */
[C---:B------:R-:W-:Y:S01]  /*14670*/  ISETP.GT.AND P0, PT, R211.reuse, R224, PT ;  /* 0x000000e0d300720c */ /* 0x040fe20003f04270 */
[----:B------:R-:W-:Y:S01]  /*14680*/  FADD.FTZ R164, R164, R231 ;  /* 0x000000e7a4a47221 */ /* 0x000fe20000010000 */
[----:B------:R-:W-:Y:S03]  /*14690*/  IADD3 R211, R211, -0x1, RZ ;  /* 0xffffffffd3d37810 */ /* 0x000fe60007ffe0ff */
[----:B------:R-:W-:Y:S02]  /*146a0*/  FADD.FTZ R208, R161, R164 ;  /* 0x000000a4a1d07221 */ /* 0x000fe40000010000 */
[----:B------:R-:W0:Y:S01]  /*146b0*/  LDGDEPBAR ;  /* 0x00000000000079af */ /* 0x000e220000000000 */
[----:B--2---:R-:W-:Y:S05]  /*146c0*/  MOV R3, R2 ;  /* 0x0000000200037202 */ /* 0x004fea0000000f00 */
[----:B------:R-:W-:-:S05]  /*146d0*/  @P0 BRA `(.L_x_2593) ;  /* 0xffffd09000000947 */ /* 0x000fca000383ffff */
.L_x_2592:
        /* <DEDUP_REMOVED lines=22> */
.L_x_2595:
        /* <DEDUP_REMOVED lines=19> */
[----:B------:R-:W1:Y:S01]  /*14970*/  LDSM.16.M88.4 R8, [R183+UR4+0xc100] ;  /* 0x00c10004b708783b */ /* 0x000e620008000200 */
[----:B------:R-:W-:Y:S02]  /*14980*/  @P0 LEA R178, P4, R2, c[0x0][0x1f8], 0x1 ;  /* 0x00007e0002b20a11 */ /* 0x000fe400078808ff */
[----:B------:R-:W-:Y:S02]  /*14990*/  @P0 SHF.L.U64.HI R31, R4, 0x6, R31 ;  /* 0x00000006041f0819 */ /* 0x000fe4000001021f */
[----:B------:R-:W-:Y:S02]  /*149a0*/  @P0 IADD3 R0, P3, R20, R215, RZ ;  /* 0x000000d714000210 */ /* 0x000fe40007f7e0ff */
[C---:B------:R-:W-:Y:S01]  /*149b0*/  @P0 IADD3.X R13, R31.reuse, R216, RZ, P2, !PT ;  /* 0x000000d81f0d0210 */ /* 0x040fe200017fe4ff */
[----:B------:R-:W2:Y:S01]  /*149c0*/  LDSM.16.M88.4 R16, [R183+UR4+0xc900] ;  /* 0x00c90004b710783b */ /* 0x000ea20008000200 */
[----:B------:R-:W-:Y:S07]  /*149d0*/  @P0 LEA R168, P2, R0, c[0x0][0x1f8], 0x1 ;  /* 0x00007e0000a80a11 */ /* 0x000fee00078408ff */
[----:B------:R-:W3:Y:S08]  /*149e0*/  LDSM.16.M88.4 R24, [R183+UR4+0xd100] ;  /* 0x00d10004b718783b */ /* 0x000ef00008000200 */
[----:B------:R-:W4:Y:S08]  /*149f0*/  LDSM.16.M88.4 R136, [R183+UR4+0xd900] ;  /* 0x00d90004b788783b */ /* 0x000f300008000200 */
[----:B------:R-:W-:Y:S01]  /*14a00*/  LDSM.16.M88.4 R140, [R186] ;  /* 0x00000000ba8c783b */ /* 0x000fe20000000200 */
[C---:B-1----:R-:W-:Y:S07]  /*14a10*/  HMMA.16816.F32.BF16 R4, R32.reuse, R8, RZ ;  /* 0x000000082004723c */ /* 0x042fee00000418ff */
[----:B------:R-:W1:Y:S01]  /*14a20*/  LDSM.16.M88.4 R144, [R187+0xc100] ;  /* 0x00c10000bb90783b */ /* 0x000e620000000200 */
[C---:B------:R-:W-:Y:S04]  /*14a30*/  @P0 IADD3.X R9, R31.reuse, R203, RZ, P1, !PT ;  /* 0x000000cb1f090210 */ /* 0x040fe80000ffe4ff */
[----:B------:R-:W-:Y:S03]  /*14a40*/  @P0 LEA R176, P1, R12, c[0x0][0x1f8], 0x1 ;  /* 0x00007e000cb00a11 */ /* 0x000fe600078208ff */
[----:B------:R-:W5:Y:S01]  /*14a50*/  LDSM.16.M88.4 R148, [R187+0xc900] ;  /* 0x00c90000bb94783b */ /* 0x000f620000000200 */
[----:B------:R-:W-:Y:S02]  /*14a60*/  @P0 LEA.HI.X R179, R2, c[0x0][0x1fc], R9, 0x1, P4 ;  /* 0x00007f0002b30a11 */ /* 0x000fe400020f0c09 */
[C---:B------:R-:W-:Y:S01]  /*14a70*/  HMMA.16816.F32.BF16 R8, R32.reuse, R10, RZ ;  /* 0x0000000a2008723c */ /* 0x040fe200000418ff */
[----:B------:R-:W-:Y:S02]  /*14a80*/  @P0 LEA.HI.X R177, R12, c[0x0][0x1fc], R13, 0x1, P1 ;  /* 0x00007f000cb10a11 */ /* 0x000fe400008f0c0d */
[----:B------:R-:W-:Y:S02]  /*14a90*/  @P0 IADD3.X R13, R31, R214, RZ, P3, !PT ;  /* 0x000000d61f0d0210 */ /* 0x000fe40001ffe4ff */
[----:B------:R-:W1:Y:S01]  /*14aa0*/  LDSM.16.M88.4 R152, [R187+0xd100] ;  /* 0x00d10000bb98783b */ /* 0x000e620000000200 */
[----:B------:R-:W-:Y:S02]  /*14ab0*/  @P0 IADD3 R20, P1, R195, R20, RZ ;  /* 0x00000014c3140210 */ /* 0x000fe40007f3e0ff */
[----:B------:R-:W-:Y:S02]  /*14ac0*/  @P0 LEA.HI.X R169, R0, c[0x0][0x1fc], R13, 0x1, P2 ;  /* 0x00007f0000a90a11 */ /* 0x000fe400010f0c0d */
[C---:B--2---:R-:W-:Y:S01]  /*14ad0*/  HMMA.16816.F32.BF16 R12, R32.reuse, R16, RZ ;  /* 0x00000010200c723c */ /* 0x044fe200000418ff */
[----:B------:R-:W-:Y:S02]  /*14ae0*/  LOP3.LUT P4, RZ, R191, 0x1, RZ, 0xc0, !PT ;  /* 0x00000001bfff7812 */ /* 0x000fe4000788c0ff */
[----:B------:R-:W-:Y:S01]  /*14af0*/  @P0 IADD3 R0, P3, R20, R198, RZ ;  /* 0x000000c614000210 */ /* 0x000fe20007f7e0ff */
[----:B------:R-:W2:Y:S01]  /*14b00*/  LDSM.16.M88.4 R156, [R187+0xd900] ;  /* 0x00d90000bb9c783b */ /* 0x000ea20000000200 */
[----:B------:R-:W-:Y:S02]  /*14b10*/  @P0 IADD3.X R31, R194, R31, RZ, P1, !PT ;  /* 0x0000001fc21f0210 */ /* 0x000fe40000ffe4ff */
[C---:B------:R-:W-:Y:S01]  /*14b20*/  @P0 IADD3 R23, P2, R20.reuse, R217, RZ ;  /* 0x000000d914170210 */ /* 0x040fe20007f5e0ff */
[C---:B------:R-:W-:Y:S01]  /*14b30*/  HMMA.16816.F32.BF16 R16, R32.reuse, R18, RZ ;  /* 0x000000122010723c */ /* 0x040fe200000418ff */
[----:B------:R-:W-:Y:S03]  /*14b40*/  @P0 IADD3 R20, P1, R20, R215, RZ ;  /* 0x000000d714140210 */ /* 0x000fe60007f3e0ff */
[C---:B------:R-:W-:Y:S02]  /*14b50*/  @P0 IADD3.X R21, R31.reuse, R203, RZ, P3, !PT ;  /* 0x000000cb1f150210 */ /* 0x040fe40001ffe4ff */
[----:B------:R-:W-:Y:S02]  /*14b60*/  @P0 LEA R174, P3, R0, c[0x0][0x1f8], 0x1 ;  /* 0x00007e0000ae0a11 */ /* 0x000fe400078608ff */
[----:B------:R-:W-:Y:S04]  /*14b70*/  @P0 IADD3.X R2, R31, R216, RZ, P2, !PT ;  /* 0x000000d81f020210 */ /* 0x000fe800017fe4ff */
[----:B------:R-:W-:Y:S02]  /*14b80*/  @P0 LEA R172, P2, R23, c[0x0][0x1f8], 0x1 ;  /* 0x00007e0017ac0a11 */ /* 0x000fe400078408ff */
[----:B------:R-:W-:Y:S02]  /*14b90*/  @P0 IADD3.X R31, R31, R214, RZ, P1, !PT ;  /* 0x000000d61f1f0210 */ /* 0x000fe40000ffe4ff */
[----:B------:R-:W-:Y:S02]  /*14ba0*/  @P0 LEA R170, P1, R20, c[0x0][0x1f8], 0x1 ;  /* 0x00007e0014aa0a11 */ /* 0x000fe400078208ff */
[----:B------:R-:W-:Y:S02]  /*14bb0*/  @P0 LEA.HI.X R175, R0, c[0x0][0x1fc], R21, 0x1, P3 ;  /* 0x00007f0000af0a11 */ /* 0x000fe400018f0c15 */
[----:B------:R-:W-:Y:S01]  /*14bc0*/  @P0 LEA.HI.X R173, R23, c[0x0][0x1fc], R2, 0x1, P2 ;  /* 0x00007f0017ad0a11 */ /* 0x000fe200010f0c02 */
[----:B------:R-:W-:Y:S01]  /*14bd0*/  @P0 IMAD R2, R206, 0x6000, R196 ;  /* 0x00006000ce020824 */ /* 0x000fe200078e02c4 */
[----:B------:R-:W-:Y:S02]  /*14be0*/  @P0 LEA.HI.X R171, R20, c[0x0][0x1fc], R31, 0x1, P1 ;  /* 0x00007f0014ab0a11 */ /* 0x000fe400008f0c1f */
[C---:B---3--:R-:W-:Y:S01]  /*14bf0*/  HMMA.16816.F32.BF16 R20, R32.reuse, R24, RZ ;  /* 0x000000182014723c */ /* 0x048fe200000418ff */
[C---:B------:R-:W-:Y:S01]  /*14c00*/  IADD3 R0, R188.reuse, R29, RZ ;  /* 0x0000001dbc007210 */ /* 0x040fe20007ffe0ff */
[----:B------:R-:W-:Y:S01]  /*14c10*/  @!PT LDS RZ, [RZ] ;  /* 0x00000000fffff984 */ /* 0x000fe20000000800 */
[----:B------:R-:W-:Y:S01]  /*14c20*/  @!PT LDS RZ, [RZ] ;  /* 0x00000000fffff984 */ /* 0x000fe20000000800 */
[----:B------:R-:W-:Y:S01]  /*14c30*/  @!PT LDS RZ, [RZ] ;  /* 0x00000000fffff984 */ /* 0x000fe20000000800 */
[----:B------:R3:W-:Y:S06]  /*14c40*/  @P0 LDGSTS.E.BYPASS.LTC128B.128 [R2], [R178.64], !P6 ;  /* 0x00000000b2020fae */ /* 0x0007ec000f101d46 */
[C---:B------:R-:W-:Y:S02]  /*14c50*/  HMMA.16816.F32.BF16 R24, R32.reuse, R26, RZ ;  /* 0x0000001a2018723c */ /* 0x040fe400000418ff */
[----:B------:R3:W-:Y:S06]  /*14c60*/  @P0 LDGSTS.E.BYPASS.LTC128B.128 [R2+0x2000], [R176.64], !P5 ;  /* 0x02000000b0020fae */ /* 0x0007ec000e901d46 */
[C---:B----4-:R-:W-:Y:S02]  /*14c70*/  HMMA.16816.F32.BF16 R28, R32.reuse, R136, RZ ;  /* 0x00000088201c723c */ /* 0x050fe400000418ff */
[----:B------:R3:W-:Y:S06]  /*14c80*/  @P0 LDGSTS.E.BYPASS.LTC128B.128 [R2+0x4000], [R168.64], !P4 ;  /* 0x04000000a8020fae */ /* 0x0007ec000e101d46 */
[----:B------:R-:W-:Y:S02]  /*14c90*/  HMMA.16816.F32.BF16 R32, R32, R138, RZ ;  /* 0x0000008a2020723c */ /* 0x000fe400000418ff */
[----:B------:R3:W-:Y:S06]  /*14ca0*/  @P0 LDGSTS.E.BYPASS.LTC128B.128 [R2+0x1000], [R174.64], !P6 ;  /* 0x01000000ae020fae */ /* 0x0007ec000f101d46 */
[C---:B-1----:R-:W-:Y:S02]  /*14cb0*/  HMMA.16816.F32.BF16 R4, R140.reuse, R144, R4 ;  /* 0x000000908c04723c */ /* 0x042fe40000041804 */
[----:B------:R3:W-:Y:S06]  /*14cc0*/  @P0 LDGSTS.E.BYPASS.LTC128B.128 [R2+0x3000], [R172.64], !P5 ;  /* 0x03000000ac020fae */ /* 0x0007ec000e901d46 */
[C---:B------:R-:W-:Y:S02]  /*14cd0*/  HMMA.16816.F32.BF16 R8, R140.reuse, R146, R8 ;  /* 0x000000928c08723c */ /* 0x040fe40000041808 */
[----:B------:R3:W-:Y:S01]  /*14ce0*/  @P0 LDGSTS.E.BYPASS.LTC128B.128 [R2+0x5000], [R170.64], !P4 ;  /* 0x05000000aa020fae */ /* 0x0007e2000e101d46 */
[----:B------:R-:W-:Y:S05]  /*14cf0*/  ISETP.GE.AND P0, PT, R211, 0x2, PT ;  /* 0x00000002d300780c */ /* 0x000fea0003f06270 */
[C---:B-----5:R-:W-:Y:S02]  /*14d00*/  HMMA.16816.F32.BF16 R12, R140.reuse, R148, R12 ;  /* 0x000000948c0c723c */ /* 0x060fe4000004180c */
[----:B------:R-:W-:Y:S06]  /*14d10*/  LDSM.16.M88.4 R160, [R181] ;  /* 0x00000000b5a0783b */ /* 0x000fec0000000200 */
[C---:B------:R-:W-:Y:S02]  /*14d20*/  HMMA.16816.F32.BF16 R16, R140.reuse, R150, R16 ;  /* 0x000000968c10723c */ /* 0x040fe40000041810 */
[----:B------:R-:W1:Y:S06]  /*14d30*/  LDSM.16.M88.4 R164, [R0+0xc100] ;  /* 0x00c1000000a4783b */ /* 0x000e6c0000000200 */
[C---:B------:R-:W-:Y:S02]  /*14d40*/  HMMA.16816.F32.BF16 R20, R140.reuse, R152, R20 ;  /* 0x000000988c14723c */ /* 0x040fe40000041814 */
[----:B------:R-:W0:Y:S02]  /*14d50*/  LDGDEPBAR ;  /* 0x00000000000079af */ /* 0x000e240000000000 */
[C---:B---3--:R-:W-:Y:S04]  /*14d60*/  IADD3 R2, R188.reuse, R187, RZ ;  /* 0x000000bbbc027210 */ /* 0x048fe80007ffe0ff */
[C---:B------:R-:W-:Y:S02]  /*14d70*/  HMMA.16816.F32.BF16 R24, R140.reuse, R154, R24 ;  /* 0x0000009a8c18723c */ /* 0x040fe40000041818 */
[----:B------:R-:W3:Y:S06]  /*14d80*/  LDSM.16.M88.4 R136, [R0+0xc900] ;  /* 0x00c900000088783b */ /* 0x000eec0000000200 */
[C---:B--2---:R-:W-:Y:S02]  /*14d90*/  HMMA.16816.F32.BF16 R28, R140.reuse, R156, R28 ;  /* 0x0000009c8c1c723c */ /* 0x044fe4000004181c */
[----:B------:R-:W2:Y:S06]  /*14da0*/  LDSM.16.M88.4 R144, [R0+0xd100] ;  /* 0x00d100000090783b */ /* 0x000eac0000000200 */
[----:B------:R-:W-:Y:S02]  /*14db0*/  HMMA.16816.F32.BF16 R32, R140, R158, R32 ;  /* 0x0000009e8c20723c */ /* 0x000fe40000041820 */
[----:B------:R-:W4:Y:S06]  /*14dc0*/  LDSM.16.M88.4 R140, [R0+0xd900] ;  /* 0x00d90000008c783b */ /* 0x000f2c0000000200 */
[C---:B-1----:R-:W-:Y:S02]  /*14dd0*/  HMMA.16816.F32.BF16 R4, R160.reuse, R164, R4 ;  /* 0x000000a4a004723c */ /* 0x042fe40000041804 */
[----:B------:R-:W-:Y:S06]  /*14de0*/  LDSM.16.M88.4 R148, [R180] ;  /* 0x00000000b494783b */ /* 0x000fec0000000200 */
[C---:B------:R-:W-:Y:S02]  /*14df0*/  HMMA.16816.F32.BF16 R8, R160.reuse, R166, R8 ;  /* 0x000000a6a008723c */ /* 0x040fe40000041808 */
[----:B------:R-:W1:Y:S06]  /*14e00*/  LDSM.16.M88.4 R152, [R2+0xc100] ;  /* 0x00c100000298783b */ /* 0x000e6c0000000200 */
[C---:B---3--:R-:W-:Y:S02]  /*14e10*/  HMMA.16816.F32.BF16 R12, R160.reuse, R136, R12 ;  /* 0x00000088a00c723c */ /* 0x048fe4000004180c */
[----:B------:R-:W3:Y:S06]  /*14e20*/  LDSM.16.M88.4 R156, [R2+0xc900] ;  /* 0x00c90000029c783b */ /* 0x000eec0000000200 */
[C---:B------:R-:W-:Y:S02]  /*14e30*/  HMMA.16816.F32.BF16 R16, R160.reuse, R138, R16 ;  /* 0x0000008aa010723c */ /* 0x040fe40000041810 */
[----:B------:R-:W5:Y:S06]  /*14e40*/  LDSM.16.M88.4 R164, [R2+0xd100] ;  /* 0x00d1000002a4783b */ /* 0x000f6c0000000200 */
[C---:B--2---:R-:W-:Y:S02]  /*14e50*/  HMMA.16816.F32.BF16 R20, R160.reuse, R144, R20 ;  /* 0x00000090a014723c */ /* 0x044fe40000041814 */
[----:B------:R-:W2:Y:S06]  /*14e60*/  LDSM.16.M88.4 R168, [R2+0xd900] ;  /* 0x00d9000002a8783b */ /* 0x000eac0000000200 */
[C---:B------:R-:W-:Y:S02]  /*14e70*/  HMMA.16816.F32.BF16 R24, R160.reuse, R146, R24 ;  /* 0x00000092a018723c */ /* 0x040fe40000041818 */
[----:B------:R-:W-:Y:S06]  /*14e80*/  LDSM.16.M88.4 R172, [R185+0x4000] ;  /* 0x00400000b9ac783b */ /* 0x000fec0000000200 */
[C---:B----4-:R-:W-:Y:S02]  /*14e90*/  HMMA.16816.F32.BF16 R28, R160.reuse, R140, R28 ;  /* 0x0000008ca01c723c */ /* 0x050fe4000004181c */
[----:B------:R-:W4:Y:S06]  /*14ea0*/  LDSM.16.M88.4 R176, [R183+UR4+0xe100] ;  /* 0x00e10004b7b0783b */ /* 0x000f2c0008000200 */
[----:B------:R-:W-:Y:S02]  /*14eb0*/  HMMA.16816.F32.BF16 R32, R160, R142, R32 ;  /* 0x0000008ea020723c */ /* 0x000fe40000041820 */
[----:B------:R-:W2:Y:S06]  /*14ec0*/  LDSM.16.M88.4 R136, [R183+UR4+0xe900] ;  /* 0x00e90004b788783b */ /* 0x000eac0008000200 */
[C---:B-1----:R-:W-:Y:S02]  /*14ed0*/  HMMA.16816.F32.BF16 R4, R148.reuse, R152, R4 ;  /* 0x000000989404723c */ /* 0x042fe40000041804 */
[----:B------:R-:W1:Y:S06]  /*14ee0*/  LDSM.16.M88.4 R140, [R183+UR4+0xf100] ;  /* 0x00f10004b78c783b */ /* 0x000e6c0008000200 */
[C---:B------:R-:W-:Y:S02]  /*14ef0*/  HMMA.16816.F32.BF16 R8, R148.reuse, R154, R8 ;  /* 0x0000009a9408723c */ /* 0x040fe40000041808 */
[----:B------:R-:W1:Y:S06]  /*14f00*/  LDSM.16.M88.4 R144, [R183+UR4+0xf900] ;  /* 0x00f90004b790783b */ /* 0x000e6c0008000200 */
[C---:B---3--:R-:W-:Y:S02]  /*14f10*/  HMMA.16816.F32.BF16 R12, R148.reuse, R156, R12 ;  /* 0x0000009c940c723c */ /* 0x048fe4000004180c */
[----:B------:R-:W-:Y:S06]  /*14f20*/  LDSM.16.M88.4 R152, [R187+0xe100] ;  /* 0x00e10000bb98783b */ /* 0x000fec0000000200 */
[C---:B------:R-:W-:Y:S02]  /*14f30*/  HMMA.16816.F32.BF16 R16, R148.reuse, R158, R16 ;  /* 0x0000009e9410723c */ /* 0x040fe40000041810 */
[----:B------:R-:W-:Y:S06]  /*14f40*/  LDSM.16.M88.4 R156, [R187+0xe900] ;  /* 0x00e90000bb9c783b */ /* 0x000fec0000000200 */
[C---:B-----5:R-:W-:Y:S02]  /*14f50*/  HMMA.16816.F32.BF16 R20, R148.reuse, R164, R20 ;  /* 0x000000a49414723c */ /* 0x060fe40000041814 */
[----:B------:R-:W-:Y:S06]  /*14f60*/  LDSM.16.M88.4 R160, [R187+0xf100] ;  /* 0x00f10000bba0783b */ /* 0x000fec0000000200 */
[C---:B------:R-:W-:Y:S02]  /*14f70*/  HMMA.16816.F32.BF16 R24, R148.reuse, R166, R24 ;  /* 0x000000a69418723c */ /* 0x040fe40000041818 */
[----:B------:R-:W-:Y:S06]  /*14f80*/  LDSM.16.M88.4 R164, [R0+0xe100] ;  /* 0x00e1000000a4783b */ /* 0x000fec0000000200 */
[C---:B--2---:R-:W-:Y:S08]  /*14f90*/  HMMA.16816.F32.BF16 R28, R148.reuse, R168, R28 ;  /* 0x000000a8941c723c */ /* 0x044ff0000004181c */
[----:B------:R-:W-:Y:S01]  /*14fa0*/  HMMA.16816.F32.BF16 R32, R148, R170, R32 ;  /* 0x000000aa9420723c */ /* 0x000fe20000041820 */
[----:B------:R-:W2:Y:S07]  /*14fb0*/  LDSM.16.M88.4 R148, [R186+0x4000] ;  /* 0x00400000ba94783b */ /* 0x000eae0000000200 */
[C---:B----4-:R-:W-:Y:S01]  /*14fc0*/  HMMA.16816.F32.BF16 R4, R172.reuse, R176, R4 ;  /* 0x000000b0ac04723c */ /* 0x050fe20000041804 */
[----:B------:R-:W-:Y:S07]  /*14fd0*/  LDSM.16.M88.4 R168, [R187+0x10100] ;  /* 0x01010000bba8783b */ /* 0x000fee0000000200 */
[C---:B------:R-:W-:Y:S08]  /*14fe0*/  HMMA.16816.F32.BF16 R8, R172.reuse, R178, R8 ;  /* 0x000000b2ac08723c */ /* 0x040ff00000041808 */
[C---:B------:R-:W-:Y:S08]  /*14ff0*/  HMMA.16816.F32.BF16 R12, R172.reuse, R136, R12 ;  /* 0x00000088ac0c723c */ /* 0x040ff0000004180c */
        /* <DEDUP_REMOVED lines=8> */
[C---:B--2---:R-:W-:Y:S01]  /*15080*/  HMMA.16816.F32.BF16 R4, R148.reuse, R152, R4 ;  /* 0x000000989404723c */ /* 0x044fe20000041804 */
[----:B------:R-:W-:Y:S07]  /*15090*/  LDSM.16.M88.4 R172, [R2+0x10100] ;  /* 0x0101000002ac783b */ /* 0x000fee0000000200 */
[C---:B------:R-:W-:Y:S01]  /*150a0*/  HMMA.16816.F32.BF16 R8, R148.reuse, R154, R8 ;  /* 0x0000009a9408723c */ /* 0x040fe20000041808 */
[----:B------:R-:W2:Y:S07]  /*150b0*/  LDSM.16.M88.4 R152, [R0+0xf100] ;  /* 0x00f100000098783b */ /* 0x000eae0000000200 */
[C---:B------:R-:W-:Y:S08]  /*150c0*/  HMMA.16816.F32.BF16 R12, R148.reuse, R156, R12 ;  /* 0x0000009c940c723c */ /* 0x040ff0000004180c */
[C---:B------:R-:W-:Y:S01]  /*150d0*/  HMMA.16816.F32.BF16 R16, R148.reuse, R158, R16 ;  /* 0x0000009e9410723c */ /* 0x040fe20000041810 */
[----:B------:R-:W-:Y:S07]  /*150e0*/  LDSM.16.M88.4 R156, [R2+0xe100] ;  /* 0x00e10000029c783b */ /* 0x000fee0000000200 */
[C---:B------:R-:W-:Y:S07]  /*150f0*/  HMMA.16816.F32.BF16 R20, R148.reuse, R160, R20 ;  /* 0x000000a09414723c */ /* 0x040fee0000041814 */
[----:B------:R-:W-:Y:S01]  /*15100*/  IADD3 R161, R188, UR4, R183 ;  /* 0x00000004bca17c10 */ /* 0x000fe2000fffe0b7 */
[C---:B------:R-:W-:Y:S04]  /*15110*/  HMMA.16816.F32.BF16 R24, R148.reuse, R162, R24 ;  /* 0x000000a29418723c */ /* 0x040fe80000041818 */
[----:B------:R-:W-:Y:S04]  /*15120*/  IADD3 R132, R184, R161, RZ ;  /* 0x000000a1b8847210 */ /* 0x000fe80007ffe0ff */
[C---:B---3--:R-:W-:Y:S01]  /*15130*/  HMMA.16816.F32.BF16 R28, R148.reuse, R136, R28 ;  /* 0x00000088941c723c */ /* 0x048fe2000004181c */
[----:B------:R-:W-:Y:S07]  /*15140*/  LDSM.16.M88.4 R160, [R132+0xe900] ;  /* 0x00e9000084a0783b */ /* 0x000fee0000000200 */
[----:B------:R-:W-:Y:S01]  /*15150*/  HMMA.16816.F32.BF16 R32, R148, R138, R32 ;  /* 0x0000008a9420723c */ /* 0x000fe20000041820 */
[----:B------:R-:W3:Y:S07]  /*15160*/  LDSM.16.M88.4 R136, [R0+0xf900] ;  /* 0x00f900000088783b */ /* 0x000eee0000000200 */
[C---:B-1----:R-:W-:Y:S01]  /*15170*/  HMMA.16816.F32.BF16 R4, R140.reuse, R164, R4 ;  /* 0x000000a48c04723c */ /* 0x042fe20000041804 */
[----:B------:R-:W1:Y:S07]  /*15180*/  LDSM.16.M88.4 R148, [R180+0x4000] ;  /* 0x00400000b494783b */ /* 0x000e6e0000000200 */
[C---:B------:R-:W-:Y:S01]  /*15190*/  HMMA.16816.F32.BF16 R8, R140.reuse, R166, R8 ;  /* 0x000000a68c08723c */ /* 0x040fe20000041808 */
[----:B------:R-:W-:Y:S07]  /*151a0*/  LDSM.16.M88.4 R164, [R183+UR4+0x11100] ;  /* 0x01110004b7a4783b */ /* 0x000fee0008000200 */
        /* <DEDUP_REMOVED lines=8> */
[----:B------:R-:W-:Y:S07]  /*15230*/  LDSM.16.M88.4 R136, [R185+0x8000] ;  /* 0x00800000b988783b */ /* 0x000fee0000000200 */
[C---:B-1----:R-:W-:Y:S01]  /*15240*/  HMMA.16816.F32.BF16 R4, R148.reuse, R156, R4 ;  /* 0x0000009c9404723c */ /* 0x042fe20000041804 */
[----:B------:R-:W1:Y:S07]  /*15250*/  LDSM.16.M88.4 R140, [R183+UR4+0x10100] ;  /* 0x01010004b78c783b */ /* 0x000e6e0008000200 */
[C---:B------:R-:W-:Y:S01]  /*15260*/  HMMA.16816.F32.BF16 R8, R148.reuse, R158, R8 ;  /* 0x0000009e9408723c */ /* 0x040fe20000041808 */
[----:B------:R-:W3:Y:S07]  /*15270*/  LDSM.16.M88.4 R156, [R183+UR4+0x10900] ;  /* 0x01090004b79c783b */ /* 0x000eee0008000200 */
[C---:B------:R-:W-:Y:S08]  /*15280*/  HMMA.16816.F32.BF16 R12, R148.reuse, R160, R12 ;  /* 0x000000a0940c723c */ /* 0x040ff0000004180c */
[C---:B------:R-:W-:Y:S01]  /*15290*/  HMMA.16816.F32.BF16 R16, R148.reuse, R162, R16 ;  /* 0x000000a29410723c */ /* 0x040fe20000041810 */
[----:B------:R-:W5:Y:S07]  /*152a0*/  LDSM.16.M88.4 R160, [R183+UR4+0x11900] ;  /* 0x01190004b7a0783b */ /* 0x000f6e0008000200 */
[C---:B----4-:R-:W-:Y:S08]  /*152b0*/  HMMA.16816.F32.BF16 R20, R148.reuse, R144, R20 ;  /* 0x000000909414723c */ /* 0x050ff00000041814 */
[C---:B------:R-:W-:Y:S01]  /*152c0*/  HMMA.16816.F32.BF16 R24, R148.reuse, R146, R24 ;  /* 0x000000929418723c */ /* 0x040fe20000041818 */
[----:B------:R-:W4:Y:S07]  /*152d0*/  LDSM.16.M88.4 R144, [R186+0x8000] ;  /* 0x00800000ba90783b */ /* 0x000f2e0000000200 */
[C---:B--2---:R-:W-:Y:S08]  /*152e0*/  HMMA.16816.F32.BF16 R28, R148.reuse, R152, R28 ;  /* 0x00000098941c723c */ /* 0x044ff0000004181c */
[----:B------:R-:W-:Y:S01]  /*152f0*/  HMMA.16816.F32.BF16 R32, R148, R154, R32 ;  /* 0x0000009a9420723c */ /* 0x000fe20000041820 */
[----:B------:R-:W2:Y:S07]  /*15300*/  LDSM.16.M88.4 R148, [R187+0x10900] ;  /* 0x01090000bb94783b */ /* 0x000eae0000000200 */
        /* <DEDUP_REMOVED lines=9> */
[----:B------:R-:W3:Y:S07]  /*153a0*/  LDSM.16.M88.4 R164, [R0+0x10100] ;  /* 0x0101000000a4783b */ /* 0x000eee0000000200 */
[C---:B-----5:R-:W-:Y:S08]  /*153b0*/  HMMA.16816.F32.BF16 R28, R136.reuse, R160, R28 ;  /* 0x000000a0881c723c */ /* 0x060ff0000004181c */
[----:B------:R-:W-:Y:S01]  /*153c0*/  HMMA.16816.F32.BF16 R32, R136, R162, R32 ;  /* 0x000000a28820723c */ /* 0x000fe20000041820 */
[----:B------:R-:W5:Y:S07]  /*153d0*/  LDSM.16.M88.4 R136, [R0+0x10900] ;  /* 0x010900000088783b */ /* 0x000f6e0000000200 */
[C---:B----4-:R-:W-:Y:S01]  /*153e0*/  HMMA.16816.F32.BF16 R4, R144.reuse, R168, R4 ;  /* 0x000000a89004723c */ /* 0x050fe20000041804 */
[----:B------:R-:W4:Y:S07]  /*153f0*/  LDSM.16.M88.4 R160, [R0+0x11100] ;  /* 0x0111000000a0783b */ /* 0x000f2e0000000200 */
        /* <DEDUP_REMOVED lines=11> */
[C---:B---3--:R-:W-:Y:S08]  /*154b0*/  HMMA.16816.F32.BF16 R4, R156.reuse, R164, R4 ;  /* 0x000000a49c04723c */ /* 0x048ff00000041804 */
[C---:B------:R-:W-:Y:S08]  /*154c0*/  HMMA.16816.F32.BF16 R8, R156.reuse, R166, R8 ;  /* 0x000000a69c08723c */ /* 0x040ff00000041808 */
[C---:B-----5:R-:W-:Y:S08]  /*154d0*/  HMMA.16816.F32.BF16 R12, R156.reuse, R136, R12 ;  /* 0x000000889c0c723c */ /* 0x060ff0000004180c */
[C---:B------:R-:W-:Y:S01]  /*154e0*/  HMMA.16816.F32.BF16 R16, R156.reuse, R138, R16 ;  /* 0x0000008a9c10723c */ /* 0x040fe20000041810 */
[----:B------:R-:W3:Y:S01]  /*154f0*/  LDSM.16.M88.4 R136, [R132+0x11100] ;  /* 0x011100008488783b */ /* 0x000ee20000000200 */
[----:B------:R-:W-:Y:S06]  /*15500*/  DEPBAR.LE SB0, 0x2 ;  /* 0x000080800000791a */ /* 0x000fec0000000000 */
[C---:B----4-:R-:W-:Y:S01]  /*15510*/  HMMA.16816.F32.BF16 R20, R156.reuse, R160, R20 ;  /* 0x000000a09c14723c */ /* 0x050fe20000041814 */
[----:B------:R-:W-:Y:S07]  /*15520*/  BAR.SYNC.DEFER_BLOCKING 0x0 ;  /* 0x0000000000007b1d */ /* 0x000fee0000010000 */
[C---:B------:R-:W-:Y:S08]  /*15530*/  HMMA.16816.F32.BF16 R24, R156.reuse, R162, R24 ;  /* 0x000000a29c18723c */ /* 0x040ff00000041818 */
[C---:B--2---:R-:W-:Y:S08]  /*15540*/  HMMA.16816.F32.BF16 R28, R156.reuse, R148, R28 ;  /* 0x000000949c1c723c */ /* 0x044ff0000004181c */
[----:B------:R-:W-:Y:S01]  /*15550*/  HMMA.16816.F32.BF16 R32, R156, R150, R32 ;  /* 0x000000969c20723c */ /* 0x000fe20000041820 */
[----:B------:R-:W-:Y:S07]  /*15560*/  LDSM.16.MT88.4 R148, [R135+UR4+0x2900] ;  /* 0x002900048794783b */ /* 0x000fee0008004200 */
[C---:B------:R-:W-:Y:S01]  /*15570*/  HMMA.16816.F32.BF16 R4, R168.reuse, R172, R4 ;  /* 0x000000aca804723c */ /* 0x040fe20000041804 */
[----:B------:R-:W-:Y:S07]  /*15580*/  LDSM.16.MT88.4 R156, [R134+UR4+0x2900] ;  /* 0x00290004869c783b */ /* 0x000fee0008004200 */
[C---:B------:R-:W-:Y:S08]  /*15590*/  HMMA.16816.F32.BF16 R8, R168.reuse, R174, R8 ;  /* 0x000000aea808723c */ /* 0x040ff00000041808 */
[C---:B-1----:R-:W-:Y:S08]  /*155a0*/  HMMA.16816.F32.BF16 R12, R168.reuse, R140, R12 ;  /* 0x0000008ca80c723c */ /* 0x042ff0000004180c */
[C---:B------:R-:W-:Y:S04]  /*155b0*/  HMMA.16816.F32.BF16 R16, R168.reuse, R142, R16 ;  /* 0x0000008ea810723c */ /* 0x040fe80000041810 */
[----:B------:R-:W-:Y:S02]  /*155c0*/  FMNMX.FTZ R0, R4, R133, !PT ;  /* 0x0000008504007209 */ /* 0x000fe40007810000 */
[----:B------:R-:W-:Y:S02]  /*155d0*/  FMNMX.FTZ R2, R6, R3, !PT ;  /* 0x0000000306027209 */ /* 0x000fe40007810000 */
[C---:B---3--:R-:W-:Y:S04]  /*155e0*/  HMMA.16816.F32.BF16 R20, R168.reuse, R136, R20 ;  /* 0x00000088a814723c */ /* 0x048fe80000041814 */
[----:B------:R-:W-:Y:S04]  /*155f0*/  FMNMX.FTZ R141, R5, R0, !PT ;  /* 0x00000000058d7209 */ /* 0x000fe80007810000 */
        /* <DEDUP_REMOVED lines=44> */
[--C-:B------:R-:W-:Y:S02]  /*158c0*/  FFMA.FTZ R162, R4, c[0x0][0x2d0], -R172.reuse ;  /* 0x0000b40004a27a23 */ /* 0x100fe400000108ac */
[C---:B------:R-:W-:Y:S02]  /*158d0*/  FADD.FTZ R133, -R0.reuse, R3 ;  /* 0x0000000300857221 */ /* 0x040fe40000010100 */
[----:B------:R-:W-:Y:S01]  /*158e0*/  FMUL.FTZ R169, R0, c[0x0][0x2d0] ;  /* 0x0000b40000a97a20 */ /* 0x000fe20000410000 */
[----:B------:R-:W2:Y:S01]  /*158f0*/  MUFU.EX2 R132, R132 ;  /* 0x0000008400847308 */ /* 0x000ea20000000800 */
[----:B------:R-:W-:Y:S02]  /*15900*/  FMUL.FTZ R3, R133, c[0x0][0x2d0] ;  /* 0x0000b40085037a20 */ /* 0x000fe40000410000 */
[--C-:B------:R-:W-:Y:S01]  /*15910*/  FFMA.FTZ R163, R5, c[0x0][0x2d0], -R172.reuse ;  /* 0x0000b40005a37a23 */ /* 0x100fe200000108ac */
[----:B------:R-:W-:Y:S01]  /*15920*/  IADD3 R5, R135, UR4, RZ ;  /* 0x0000000487057c10 */ /* 0x000fe2000fffe0ff */
[--C-:B------:R-:W-:Y:S02]  /*15930*/  FFMA.FTZ R166, R8, c[0x0][0x2d0], -R172.reuse ;  /* 0x0000b40008a67a23 */ /* 0x100fe400000108ac */
[--C-:B------:R-:W-:Y:S01]  /*15940*/  FFMA.FTZ R161, R9, c[0x0][0x2d0], -R172.reuse ;  /* 0x0000b40009a17a23 */ /* 0x100fe200000108ac */
[----:B------:R-:W-:Y:S01]  /*15950*/  IADD3 R133, R182, R5, RZ ;  /* 0x00000005b6857210 */ /* 0x000fe20007ffe0ff */
[--C-:B------:R-:W-:Y:S01]  /*15960*/  FFMA.FTZ R167, R6, c[0x0][0x2d0], -R169.reuse ;  /* 0x0000b40006a77a23 */ /* 0x100fe200000108a9 */
[----:B------:R-:W3:Y:S01]  /*15970*/  MUFU.EX2 R3, R3 ;  /* 0x0000000300037308 */ /* 0x000ee20000000800 */
[--C-:B------:R-:W-:Y:S02]  /*15980*/  FFMA.FTZ R168, R7, c[0x0][0x2d0], -R169.reuse ;  /* 0x0000b40007a87a23 */ /* 0x100fe400000108a9 */
[--C-:B------:R-:W-:Y:S01]  /*15990*/  FFMA.FTZ R164, R10, c[0x0][0x2d0], -R169.reuse ;  /* 0x0000b4000aa47a23 */ /* 0x100fe200000108a9 */
[----:B------:R-:W4:Y:S01]  /*159a0*/  LDSM.16.MT88.4 R140, [R133+0x100] ;  /* 0x00010000858c783b */ /* 0x000f220000004200 */
[--C-:B------:R-:W-:Y:S02]  /*159b0*/  FFMA.FTZ R165, R11, c[0x0][0x2d0], -R169.reuse ;  /* 0x0000b4000ba57a23 */ /* 0x100fe400000108a9 */
[--C-:B------:R-:W-:Y:S02]  /*159c0*/  FFMA.FTZ R173, R16, c[0x0][0x2d0], -R172.reuse ;  /* 0x0000b40010ad7a23 */ /* 0x100fe400000108ac */
[--C-:B------:R-:W-:Y:S01]  /*159d0*/  FFMA.FTZ R174, R17, c[0x0][0x2d0], -R172.reuse ;  /* 0x0000b40011ae7a23 */ /* 0x100fe200000108ac */
[----:B------:R-:W-:Y:S01]  /*159e0*/  MUFU.EX2 R162, R162 ;  /* 0x000000a200a27308 */ /* 0x000fe20000000800 */
[--C-:B------:R-:W-:Y:S01]  /*159f0*/  FFMA.FTZ R177, R18, c[0x0][0x2d0], -R169.reuse ;  /* 0x0000b40012b17a23 */ /* 0x100fe200000108a9 */
[----:B------:R-:W-:Y:S01]  /*15a00*/  LDSM.16.MT88.4 R152, [R133+0x2900] ;  /* 0x002900008598783b */ /* 0x000fe20000004200 */
[--C-:B------:R-:W-:Y:S02]  /*15a10*/  FFMA.FTZ R178, R19, c[0x0][0x2d0], -R169.reuse ;  /* 0x0000b40013b27a23 */ /* 0x100fe400000108a9 */
[C---:B--2---:R-:W-:Y:S02]  /*15a20*/  FMUL.FTZ R4, R132.reuse, R128 ;  /* 0x0000008084047220 */ /* 0x044fe40000410000 */
[C---:B------:R-:W-:Y:S02]  /*15a30*/  FMUL.FTZ R5, R132.reuse, R129 ;  /* 0x0000008184057220 */ /* 0x040fe40000410000 */
[C---:B------:R-:W-:Y:S01]  /*15a40*/  FMUL.FTZ R8, R132.reuse, R124 ;  /* 0x0000007c84087220 */ /* 0x040fe20000410000 */
[----:B------:R-:W2:Y:S01]  /*15a50*/  MUFU.EX2 R163, R163 ;  /* 0x000000a300a37308 */ /* 0x000ea20000000800 */
[C---:B------:R-:W-:Y:S01]  /*15a60*/  FMUL.FTZ R9, R132.reuse, R125 ;  /* 0x0000007d84097220 */ /* 0x040fe20000410000 */
[----:B------:R-:W-:Y:S01]  /*15a70*/  LDSM.16.MT88.4 R16, [R133+0x900] ;  /* 0x000900008510783b */ /* 0x000fe20000004200 */
        /* <DEDUP_REMOVED lines=9> */
[----:B------:R-:W-:Y:S02]  /*15b10*/  FMUL.FTZ R103, R3, R103 ;  /* 0x0000006703677220 */ /* 0x000fe40000410000 */
[----:B------:R-:W5:Y:S01]  /*15b20*/  MUFU.EX2 R161, R161 ;  /* 0x000000a100a17308 */ /* 0x000f620000000800 */
        /* <DEDUP_REMOVED lines=43> */
[----:B------:R-:W-:Y:S02]  /*15de0*/  FMUL.FTZ R49, R132, R49 ;  /* 0x0000003184317220 */ /* 0x000fe40000410000 */
[C---:B------:R-:W-:Y:S01]  /*15df0*/  FMUL.FTZ R50, R3.reuse, R50 ;  /* 0x0000003203327220 */ /* 0x040fe20000410000 */
[----:B------:R-:W-:Y:S01]  /*15e00*/  MUFU.EX2 R177, R177 ;  /* 0x000000b100b17308 */ /* 0x000fe20000000800 */
[C---:B-1----:R-:W-:Y:S05]  /*15e10*/  HMMA.16816.F32.BF16 R4, R128.reuse, R136, R4 ;  /* 0x000000888004723c */ /* 0x042fea0000041804 */
[C---:B------:R-:W-:Y:S02]  /*15e20*/  FMUL.FTZ R51, R3.reuse, R51 ;  /* 0x0000003303337220 */ /* 0x040fe40000410000 */
[----:B------:R-:W-:Y:S01]  /*15e30*/  IADD3 R137, R134, UR4, RZ ;  /* 0x0000000486897c10 */ /* 0x000fe2000fffe0ff */
[C---:B------:R-:W-:Y:S01]  /*15e40*/  HMMA.16816.F32.BF16 R8, R128.reuse, R138, R8 ;  /* 0x0000008a8008723c */ /* 0x040fe20000041808 */
[----:B------:R-:W1:Y:S03]  /*15e50*/  MUFU.EX2 R178, R178 ;  /* 0x000000b200b27308 */ /* 0x000e660000000800 */
[----:B------:R-:W-:Y:S01]  /*15e60*/  IADD3 R160, R182, R137, RZ ;  /* 0x00000089b6a07210 */ /* 0x000fe20007ffe0ff */
[C---:B------:R-:W-:Y:S02]  /*15e70*/  FMUL.FTZ R52, R132.reuse, R52 ;  /* 0x0000003484347220 */ /* 0x040fe40000410000 */
[C---:B------:R-:W-:Y:S01]  /*15e80*/  FMUL.FTZ R53, R132.reuse, R53 ;  /* 0x0000003584357220 */ /* 0x040fe20000410000 */
[C---:B----4-:R-:W-:Y:S01]  /*15e90*/  HMMA.16816.F32.BF16 R100, R128.reuse, R140, R100 ;  /* 0x0000008c8064723c */ /* 0x050fe20000041864 */
[----:B------:R-:W4:Y:S03]  /*15ea0*/  LDSM.16.MT88.4 R136, [R160+0x100] ;  /* 0x00010000a088783b */ /* 0x000f260000004200 */
[C---:B------:R-:W-:Y:S02]  /*15eb0*/  FMUL.FTZ R54, R3.reuse, R54 ;  /* 0x0000003603367220 */ /* 0x040fe40000410000 */
[C---:B------:R-:W-:Y:S02]  /*15ec0*/  FMUL.FTZ R55, R3.reuse, R55 ;  /* 0x0000003703377220 */ /* 0x040fe40000410000 */
[C---:B------:R-:W-:Y:S01]  /*15ed0*/  HMMA.16816.F32.BF16 R104, R128.reuse, R142, R104 ;  /* 0x0000008e8068723c */ /* 0x040fe20000041868 */
[----:B------:R-:W5:Y:S03]  /*15ee0*/  LDSM.16.MT88.4 R140, [R135+UR4+0x2100] ;  /* 0x00210004878c783b */ /* 0x000f660008004200 */
[C---:B------:R-:W-:Y:S02]  /*15ef0*/  FMUL.FTZ R56, R132.reuse, R56 ;  /* 0x0000003884387220 */ /* 0x040fe40000410000 */
[C---:B------:R-:W-:Y:S02]  /*15f00*/  FMUL.FTZ R57, R132.reuse, R57 ;  /* 0x0000003984397220 */ /* 0x040fe40000410000 */
[C---:B---3--:R-:W-:Y:S01]  /*15f10*/  HMMA.16816.F32.BF16 R108, R128.reuse, R124, R108 ;  /* 0x0000007c806c723c */ /* 0x048fe2000004186c */
[----:B------:R-:W-:Y:S03]  /*15f20*/  LDSM.16.MT88.4 R144, [R160+0x900] ;  /* 0x00090000a090783b */ /* 0x000fe60000004200 */
[C---:B------:R-:W-:Y:S02]  /*15f30*/  FMUL.FTZ R58, R3.reuse, R58 ;  /* 0x0000003a033a7220 */ /* 0x040fe40000410000 */
[C---:B------:R-:W-:Y:S02]  /*15f40*/  FMUL.FTZ R59, R3.reuse, R59 ;  /* 0x0000003b033b7220 */ /* 0x040fe40000410000 */
[C---:B------:R-:W-:Y:S01]  /*15f50*/  HMMA.16816.F32.BF16 R112, R128.reuse, R126, R112 ;  /* 0x0000007e8070723c */ /* 0x040fe20000041870 */
[----:B------:R-:W3:Y:S03]  /*15f60*/  LDSM.16.MT88.4 R124, [R133+0x2100] ;  /* 0x00210000857c783b */ /* 0x000ee60000004200 */
[C---:B------:R-:W-:Y:S02]  /*15f70*/  FMUL.FTZ R60, R132.reuse, R60 ;  /* 0x0000003c843c7220 */ /* 0x040fe40000410000 */
[C---:B------:R-:W-:Y:S02]  /*15f80*/  FMUL.FTZ R61, R132.reuse, R61 ;  /* 0x0000003d843d7220 */ /* 0x040fe40000410000 */
[C---:B------:R-:W-:Y:S04]  /*15f90*/  FMUL.FTZ R62, R3.reuse, R62 ;  /* 0x0000003e033e7220 */ /* 0x040fe80000410000 */
        /* <DEDUP_REMOVED lines=35> */
[----:B------:R-:W-:Y:S02]  /*161d0*/  FMUL.FTZ R85, R132, R85 ;  /* 0x0000005584557220 */ /* 0x000fe40000410000 */
[C---:B------:R-:W-:Y:S02]  /*161e0*/  FMUL.FTZ R86, R3.reuse, R86 ;  /* 0x0000005603567220 */ /* 0x040fe40000410000 */
[C---:B------:R-:W-:Y:S01]  /*161f0*/  HMMA.16816.F32.BF16 R64, R128.reuse, R142, R64 ;  /* 0x0000008e8040723c */ /* 0x040fe20000041840 */
[----:B------:R-:W5:Y:S03]  /*16200*/  LDSM.16.MT88.4 R140, [R134+UR4+0x4100] ;  /* 0x00410004868c783b */ /* 0x000f660008004200 */
[----:B------:R-:W-:Y:S02]  /*16210*/  FMUL.FTZ R87, R3, R87 ;  /* 0x0000005703577220 */ /* 0x000fe40000410000 */
[--C-:B------:R-:W-:Y:S02]  /*16220*/  FFMA.FTZ R170, R12, c[0x0][0x2d0], -R172.reuse ;  /* 0x0000b4000caa7a23 */ /* 0x100fe400000108ac */
[C---:B---3--:R-:W-:Y:S04]  /*16230*/  HMMA.16816.F32.BF16 R68, R128.reuse, R124, R68 ;  /* 0x0000007c8044723c */ /* 0x048fe80000041844 */
[----:B------:R-:W-:Y:S01]  /*16240*/  FFMA.FTZ R171, R13, c[0x0][0x2d0], -R172 ;  /* 0x0000b4000dab7a23 */ /* 0x000fe200000108ac */
[----:B------:R-:W-:Y:S01]  /*16250*/  MUFU.EX2 R170, R170 ;  /* 0x000000aa00aa7308 */ /* 0x000fe20000000800 */
[--C-:B------:R-:W-:Y:S01]  /*16260*/  FFMA.FTZ R175, R14, c[0x0][0x2d0], -R169.reuse ;  /* 0x0000b4000eaf7a23 */ /* 0x100fe200000108a9 */
[----:B--2---:R-:W-:Y:S01]  /*16270*/  F2FP.BF16.PACK_AB R14, R174, R173 ;  /* 0x000000adae0e723e */ /* 0x004fe200000010ff */
[C---:B------:R-:W-:Y:S01]  /*16280*/  HMMA.16816.F32.BF16 R72, R128.reuse, R126, R72 ;  /* 0x0000007e8048723c */ /* 0x040fe20000041848 */
[----:B------:R-:W2:Y:S03]  /*16290*/  LDSM.16.MT88.4 R124, [R160+0x4100] ;  /* 0x00410000a07c783b */ /* 0x000ea60000004200 */
[----:B------:R-:W-:Y:S01]  /*162a0*/  FFMA.FTZ R176, R15, c[0x0][0x2d0], -R169 ;  /* 0x0000b4000fb07a23 */ /* 0x000fe200000108a9 */
[----:B-1----:R-:W-:Y:S01]  /*162b0*/  F2FP.BF16.PACK_AB R15, R178, R177 ;  /* 0x000000b1b20f723e */ /* 0x002fe200000010ff */
[C---:B------:R-:W-:Y:S01]  /*162c0*/  FMUL.FTZ R88, R132.reuse, R88 ;  /* 0x0000005884587220 */ /* 0x040fe20000410000 */
[----:B------:R-:W1:Y:S01]  /*162d0*/  MUFU.EX2 R171, R171 ;  /* 0x000000ab00ab7308 */ /* 0x000e620000000800 */
[C---:B------:R-:W-:Y:S01]  /*162e0*/  FMUL.FTZ R89, R132.reuse, R89 ;  /* 0x0000005984597220 */ /* 0x040fe20000410000 */
[C---:B----4-:R-:W-:Y:S03]  /*162f0*/  HMMA.16816.F32.BF16 R76, R128.reuse, R136, R76 ;  /* 0x00000088804c723c */ /* 0x050fe6000004184c */
        /* <DEDUP_REMOVED lines=8> */
[C---:B-----5:R-:W-:Y:S04]  /*16380*/  HMMA.16816.F32.BF16 R84, R128.reuse, R140, R84 ;  /* 0x0000008c8054723c */ /* 0x060fe80000041854 */
[----:B------:R-:W4:Y:S01]  /*16390*/  MUFU.EX2 R176, R176 ;  /* 0x000000b000b07308 */ /* 0x000f220000000800 */
[----:B------:R-:W-:Y:S01]  /*163a0*/  FMUL.FTZ R95, R3, R95 ;  /* 0x0000005f035f7220 */ /* 0x000fe20000410000 */
[----:B-1----:R-:W-:Y:S01]  /*163b0*/  F2FP.BF16.PACK_AB R12, R171, R170 ;  /* 0x000000aaab0c723e */ /* 0x002fe200000010ff */
[C---:B------:R-:W-:Y:S01]  /*163c0*/  FMUL.FTZ R96, R132.reuse, R96 ;  /* 0x0000006084607220 */ /* 0x040fe20000410000 */
[C---:B------:R-:W-:Y:S01]  /*163d0*/  HMMA.16816.F32.BF16 R88, R128.reuse, R142, R88 ;  /* 0x0000008e8058723c */ /* 0x040fe20000041858 */
[----:B------:R-:W1:Y:S03]  /*163e0*/  LDSM.16.MT88.4 R140, [R134+UR4+0x900] ;  /* 0x00090004868c783b */ /* 0x000e660008004200 */
[C---:B------:R-:W-:Y:S02]  /*163f0*/  FMUL.FTZ R97, R132.reuse, R97 ;  /* 0x0000006184617220 */ /* 0x040fe40000410000 */
[C---:B------:R-:W-:Y:S02]  /*16400*/  FMUL.FTZ R98, R3.reuse, R98 ;  /* 0x0000006203627220 */ /* 0x040fe40000410000 */
[C---:B--2---:R-:W-:Y:S04]  /*16410*/  HMMA.16816.F32.BF16 R92, R128.reuse, R124, R92 ;  /* 0x0000007c805c723c */ /* 0x044fe8000004185c */
[C---:B------:R-:W-:Y:S02]  /*16420*/  FMUL.FTZ R99, R3.reuse, R99 ;  /* 0x0000006303637220 */ /* 0x040fe40000410000 */
[----:B------:R-:W-:Y:S02]  /*16430*/  FFMA.FTZ R167, R3, R208, R167 ;  /* 0x000000d003a77223 */ /* 0x000fe400000100a7 */
[----:B------:R-:W-:Y:S03]  /*16440*/  FFMA.FTZ R162, R132, R207, R162 ;  /* 0x000000cf84a27223 */ /* 0x000fe600000100a2 */
[----:B------:R-:W-:Y:S01]  /*16450*/  HMMA.16816.F32.BF16 R96, R128, R126, R96 ;  /* 0x0000007e8060723c */ /* 0x000fe20000041860 */
[----:B------:R-:W2:Y:S02]  /*16460*/  LDSM.16.MT88.4 R124, [R160+0x2900] ;  /* 0x00290000a07c783b */ /* 0x000ea40000004200 */
[----:B----4-:R-:W-:Y:S01]  /*16470*/  F2FP.BF16.PACK_AB R13, R176, R175 ;  /* 0x000000afb00d723e */ /* 0x010fe200000010ff */
[----:B------:R-:W-:Y:S02]  /*16480*/  FADD.FTZ R163, R163, R162 ;  /* 0x000000a2a3a37221 */ /* 0x000fe40000010000 */
[----:B------:R-:W-:Y:S02]  /*16490*/  FADD.FTZ R167, R168, R167 ;  /* 0x000000a7a8a77221 */ /* 0x000fe40000010000 */
[----:B------:R-:W-:Y:S01]  /*164a0*/  FADD.FTZ R166, R166, R163 ;  /* 0x000000a3a6a67221 */ /* 0x000fe20000010000 */
[----:B------:R-:W-:Y:S01]  /*164b0*/  LDSM.16.MT88.4 R128, [R133+0x4900] ;  /* 0x004900008580783b */ /* 0x000fe20000004200 */
[C---:B---3--:R-:W-:Y:S05]  /*164c0*/  HMMA.16816.F32.BF16 R4, R12.reuse, R136, R4 ;  /* 0x000000880c04723c */ /* 0x048fea0000041804 */
[----:B------:R-:W-:Y:S03]  /*164d0*/  FADD.FTZ R161, R161, R166 ;  /* 0x000000a6a1a17221 */ /* 0x000fe60000010000 */
[C---:B------:R-:W-:Y:S01]  /*164e0*/  HMMA.16816.F32.BF16 R8, R12.reuse, R138, R8 ;  /* 0x0000008a0c08723c */ /* 0x040fe20000041808 */
[----:B------:R-:W-:Y:S03]  /*164f0*/  LDSM.16.MT88.4 R136, [R134+UR4+0x4900] ;  /* 0x004900048688783b */ /* 0x000fe60008004200 */
[----:B------:R-:W-:Y:S04]  /*16500*/  FADD.FTZ R170, R170, R161 ;  /* 0x000000a1aaaa7221 */ /* 0x000fe80000010000 */
[C---:B------:R-:W-:Y:S04]  /*16510*/  HMMA.16816.F32.BF16 R100, R12.reuse, R16, R100 ;  /* 0x000000100c64723c */ /* 0x040fe80000041864 */
[----:B------:R-:W-:Y:S04]  /*16520*/  FADD.FTZ R170, R171, R170 ;  /* 0x000000aaabaa7221 */ /* 0x000fe80000010000 */
[C---:B------:R-:W-:Y:S01]  /*16530*/  HMMA.16816.F32.BF16 R104, R12.reuse, R18, R104 ;  /* 0x000000120c68723c */ /* 0x040fe20000041868 */
[----:B------:R-:W3:Y:S03]  /*16540*/  LDSM.16.MT88.4 R16, [R135+UR4+0x4900] ;  /* 0x004900048710783b */ /* 0x000ee60008004200 */
[----:B------:R-:W-:Y:S04]  /*16550*/  FADD.FTZ R173, R173, R170 ;  /* 0x000000aaadad7221 */ /* 0x000fe80000010000 */
[C---:B-1----:R-:W-:Y:S04]  /*16560*/  HMMA.16816.F32.BF16 R108, R12.reuse, R140, R108 ;  /* 0x0000008c0c6c723c */ /* 0x042fe8000004186c */
[----:B------:R-:W-:Y:S03]  /*16570*/  FADD.FTZ R173, R174, R173 ;  /* 0x000000adaead7221 */ /* 0x000fe60000010000 */
[--C-:B------:R-:W-:Y:S01]  /*16580*/  FFMA.FTZ R140, R20, c[0x0][0x2d0], -R172.reuse ;  /* 0x0000b400148c7a23 */ /* 0x100fe200000108ac */
[C---:B------:R-:W-:Y:S04]  /*16590*/  HMMA.16816.F32.BF16 R112, R12.reuse, R142, R112 ;  /* 0x0000008e0c70723c */ /* 0x040fe80000041870 */
[--C-:B------:R-:W-:Y:S01]  /*165a0*/  FFMA.FTZ R141, R21, c[0x0][0x2d0], -R172.reuse ;  /* 0x0000b400158d7a23 */ /* 0x100fe200000108ac */
[----:B------:R-:W-:Y:S02]  /*165b0*/  MUFU.EX2 R140, R140 ;  /* 0x0000008c008c7308 */ /* 0x000fe40000000800 */
[--C-:B------:R-:W-:Y:S01]  /*165c0*/  FFMA.FTZ R142, R24, c[0x0][0x2d0], -R172.reuse ;  /* 0x0000b400188e7a23 */ /* 0x100fe200000108ac */
[C---:B------:R-:W-:Y:S04]  /*165d0*/  HMMA.16816.F32.BF16 R116, R12.reuse, R144, R116 ;  /* 0x000000900c74723c */ /* 0x040fe80000041874 */
[--C-:B------:R-:W-:Y:S03]  /*165e0*/  FFMA.FTZ R143, R25, c[0x0][0x2d0], -R172.reuse ;  /* 0x0000b400198f7a23 */ /* 0x100fe600000108ac */
[--C-:B------:R-:W-:Y:S01]  /*165f0*/  FFMA.FTZ R144, R22, c[0x0][0x2d0], -R169.reuse ;  /* 0x0000b40016907a23 */ /* 0x100fe200000108a9 */
[C---:B------:R-:W-:Y:S01]  /*16600*/  HMMA.16816.F32.BF16 R120, R12.reuse, R146, R120 ;  /* 0x000000920c78723c */ /* 0x040fe20000041878 */
[----:B------:R-:W1:Y:S03]  /*16610*/  MUFU.EX2 R141, R141 ;  /* 0x0000008d008d7308 */ /* 0x000e660000000800 */
[--C-:B------:R-:W-:Y:S02]  /*16620*/  FFMA.FTZ R145, R23, c[0x0][0x2d0], -R169.reuse ;  /* 0x0000b40017917a23 */ /* 0x100fe400000108a9 */
[----:B------:R-:W-:Y:S01]  /*16630*/  LDSM.16.MT88.4 R20, [R133+0x1100] ;  /* 0x001100008514783b */ /* 0x000fe20000004200 */
[--C-:B------:R-:W-:Y:S01]  /*16640*/  FFMA.FTZ R146, R26, c[0x0][0x2d0], -R169.reuse ;  /* 0x0000b4001a927a23 */ /* 0x100fe200000108a9 */
[C---:B------:R-:W-:Y:S03]  /*16650*/  HMMA.16816.F32.BF16 R36, R12.reuse, R148, R36 ;  /* 0x000000940c24723c */ /* 0x040fe60000041824 */
[----:B------:R-:W-:Y:S01]  /*16660*/  MUFU.EX2 R142, R142 ;  /* 0x0000008e008e7308 */ /* 0x000fe20000000800 */
[--C-:B------:R-:W-:Y:S02]  /*16670*/  FFMA.FTZ R147, R27, c[0x0][0x2d0], -R169.reuse ;  /* 0x0000b4001b937a23 */ /* 0x100fe400000108a9 */
[----:B------:R-:W-:Y:S01]  /*16680*/  LDSM.16.MT88.4 R24, [R134+UR4+0x1100] ;  /* 0x001100048618783b */ /* 0x000fe20008004200 */
[--C-:B------:R-:W-:Y:S01]  /*16690*/  FFMA.FTZ R148, R28, c[0x0][0x2d0], -R172.reuse ;  /* 0x0000b4001c947a23 */ /* 0x100fe200000108ac */
[C---:B------:R-:W-:Y:S04]  /*166a0*/  HMMA.16816.F32.BF16 R40, R12.reuse, R150, R40 ;  /* 0x000000960c28723c */ /* 0x040fe80000041828 */
[--C-:B------:R-:W-:Y:S01]  /*166b0*/  FFMA.FTZ R149, R29, c[0x0][0x2d0], -R172.reuse ;  /* 0x0000b4001d957a23 */ /* 0x100fe200000108ac */
[----:B------:R-:W4:Y:S02]  /*166c0*/  MUFU.EX2 R143, R143 ;  /* 0x0000008f008f7308 */ /* 0x000f240000000800 */
[--C-:B------:R-:W-:Y:S01]  /*166d0*/  FFMA.FTZ R150, R32, c[0x0][0x2d0], -R172.reuse ;  /* 0x0000b40020967a23 */ /* 0x100fe200000108ac */
[C---:B------:R-:W-:Y:S04]  /*166e0*/  HMMA.16816.F32.BF16 R44, R12.reuse, R152, R44 ;  /* 0x000000980c2c723c */ /* 0x040fe8000004182c */
[----:B------:R-:W-:Y:S03]  /*166f0*/  FFMA.FTZ R172, R33, c[0x0][0x2d0], -R172 ;  /* 0x0000b40021ac7a23 */ /* 0x000fe600000108ac */
[--C-:B------:R-:W-:Y:S01]  /*16700*/  FFMA.FTZ R152, R30, c[0x0][0x2d0], -R169.reuse ;  /* 0x0000b4001e987a23 */ /* 0x100fe200000108a9 */
[C---:B------:R-:W-:Y:S01]  /*16710*/  HMMA.16816.F32.BF16 R48, R12.reuse, R154, R48 ;  /* 0x0000009a0c30723c */ /* 0x040fe20000041830 */
[----:B------:R-:W-:Y:S03]  /*16720*/  MUFU.EX2 R144, R144 ;  /* 0x0000009000907308 */ /* 0x000fe60000000800 */
[--C-:B------:R-:W-:Y:S02]  /*16730*/  FFMA.FTZ R153, R31, c[0x0][0x2d0], -R169.reuse ;  /* 0x0000b4001f997a23 */ /* 0x100fe400000108a9 */
[----:B------:R-:W-:Y:S01]  /*16740*/  LDSM.16.MT88.4 R28, [R134+UR4+0x1900] ;  /* 0x00190004861c783b */ /* 0x000fe20008004200 */
[--C-:B------:R-:W-:Y:S01]  /*16750*/  FFMA.FTZ R154, R34, c[0x0][0x2d0], -R169.reuse ;  /* 0x0000b400229a7a23 */ /* 0x100fe200000108a9 */
[C---:B------:R-:W-:Y:S03]  /*16760*/  HMMA.16816.F32.BF16 R52, R12.reuse, R156, R52 ;  /* 0x0000009c0c34723c */ /* 0x040fe60000041834 */
[----:B------:R-:W5:Y:S01]  /*16770*/  MUFU.EX2 R145, R145 ;  /* 0x0000009100917308 */ /* 0x000f620000000800 */
[----:B------:R-:W-:Y:S02]  /*16780*/  FFMA.FTZ R169, R35, c[0x0][0x2d0], -R169 ;  /* 0x0000b40023a97a23 */ /* 0x000fe400000108a9 */
[----:B------:R-:W-:Y:S02]  /*16790*/  LDSM.16.MT88.4 R32, [R160+0x1900] ;  /* 0x00190000a020783b */ /* 0x000fe40000004200 */
[C---:B------:R-:W-:Y:S05]  /*167a0*/  HMMA.16816.F32.BF16 R56, R12.reuse, R158, R56 ;  /* 0x0000009e0c38723c */ /* 0x040fea0000041838 */
[----:B------:R-:W-:Y:S03]  /*167b0*/  MUFU.EX2 R146, R146 ;  /* 0x0000009200927308 */ /* 0x000fe60000000800 */
[C---:B--2---:R-:W-:Y:S07]  /*167c0*/  HMMA.16816.F32.BF16 R60, R12.reuse, R124, R60 ;  /* 0x0000007c0c3c723c */ /* 0x044fee000004183c */
[----:B------:R-:W2:Y:S01]  /*167d0*/  MUFU.EX2 R147, R147 ;  /* 0x0000009300937308 */ /* 0x000ea20000000800 */
[C---:B------:R-:W-:Y:S01]  /*167e0*/  HMMA.16816.F32.BF16 R64, R12.reuse, R126, R64 ;  /* 0x0000007e0c40723c */ /* 0x040fe20000041840 */
[----:B------:R-:W1:Y:S07]  /*167f0*/  LDSM.16.MT88.4 R124, [R160+0x4900] ;  /* 0x00490000a07c783b */ /* 0x000e6e0000004200 */
[C---:B---3--:R-:W-:Y:S01]  /*16800*/  HMMA.16816.F32.BF16 R68, R12.reuse, R16, R68 ;  /* 0x000000100c44723c */ /* 0x048fe20000041844 */
[----:B------:R-:W-:Y:S07]  /*16810*/  MUFU.EX2 R148, R148 ;  /* 0x0000009400947308 */ /* 0x000fee0000000800 */
[C---:B------:R-:W-:Y:S01]  /*16820*/  HMMA.16816.F32.BF16 R72, R12.reuse, R18, R72 ;  /* 0x000000120c48723c */ /* 0x040fe20000041848 */
[----:B------:R-:W3:Y:S02]  /*16830*/  LDSM.16.MT88.4 R16, [R135+UR4+0x1100] ;  /* 0x001100048710783b */ /* 0x000ee40008004200 */
[----:B------:R-:W1:Y:S05]  /*16840*/  MUFU.EX2 R149, R149 ;  /* 0x0000009500957308 */ /* 0x000e6a0000000800 */
[C---:B------:R-:W-:Y:S05]  /*16850*/  HMMA.16816.F32.BF16 R76, R12.reuse, R128, R76 ;  /* 0x000000800c4c723c */ /* 0x040fea000004184c */
[----:B------:R-:W-:Y:S03]  /*16860*/  MUFU.EX2 R150, R150 ;  /* 0x0000009600967308 */ /* 0x000fe60000000800 */
[C---:B------:R-:W-:Y:S01]  /*16870*/  HMMA.16816.F32.BF16 R80, R12.reuse, R130, R80 ;  /* 0x000000820c50723c */ /* 0x040fe20000041850 */
[----:B------:R-:W2:Y:S06]  /*16880*/  LDSM.16.MT88.4 R128, [R160+0x1100] ;  /* 0x00110000a080783b */ /* 0x000eac0000004200 */
[----:B------:R-:W2:Y:S01]  /*16890*/  MUFU.EX2 R151, R172 ;  /* 0x000000ac00977308 */ /* 0x000ea20000000800 */
[C---:B------:R-:W-:Y:S08]  /*168a0*/  HMMA.16816.F32.BF16 R84, R12.reuse, R136, R84 ;  /* 0x000000880c54723c */ /* 0x040ff00000041854 */
[C---:B------:R-:W-:Y:S01]  /*168b0*/  HMMA.16816.F32.BF16 R88, R12.reuse, R138, R88 ;  /* 0x0000008a0c58723c */ /* 0x040fe20000041858 */
[----:B------:R-:W3:Y:S01]  /*168c0*/  LDSM.16.MT88.4 R136, [R135+UR4+0x3100] ;  /* 0x003100048788783b */ /* 0x000ee20008004200 */
[----:B------:R-:W-:Y:S06]  /*168d0*/  MUFU.EX2 R152, R152 ;  /* 0x0000009800987308 */ /* 0x000fec0000000800 */
[C---:B-1----:R-:W-:Y:S04]  /*168e0*/  HMMA.16816.F32.BF16 R92, R12.reuse, R124, R92 ;  /* 0x0000007c0c5c723c */ /* 0x042fe8000004185c */
[----:B------:R-:W1:Y:S04]  /*168f0*/  MUFU.EX2 R153, R153 ;  /* 0x0000009900997308 */ /* 0x000e680000000800 */
[----:B------:R-:W-:Y:S01]  /*16900*/  HMMA.16816.F32.BF16 R96, R12, R126, R96 ;  /* 0x0000007e0c60723c */ /* 0x000fe20000041860 */
[----:B------:R-:W1:Y:S05]  /*16910*/  LDSM.16.MT88.4 R124, [R133+0x3100] ;  /* 0x00310000857c783b */ /* 0x000e6a0000004200 */
[----:B------:R-:W-:Y:S01]  /*16920*/  MUFU.EX2 R154, R154 ;  /* 0x0000009a009a7308 */ /* 0x000fe20000000800 */
[----:B------:R-:W-:Y:S01]  /*16930*/  F2FP.BF16.PACK_AB R12, R141, R140 ;  /* 0x0000008c8d0c723e */ /* 0x000fe200000010ff */
[----:B------:R-:W-:Y:S01]  /*16940*/  FADD.FTZ R140, R140, R173 ;  /* 0x000000ad8c8c7221 */ /* 0x000fe20000010000 */
[----:B----4-:R-:W-:Y:S03]  /*16950*/  F2FP.BF16.PACK_AB R14, R143, R142 ;  /* 0x0000008e8f0e723e */ /* 0x010fe600000010ff */
[----:B-----5:R-:W-:Y:S01]  /*16960*/  F2FP.BF16.PACK_AB R13, R145, R144 ;  /* 0x00000090910d723e */ /* 0x020fe200000010ff */
[----:B------:R-:W-:Y:S01]  /*16970*/  FADD.FTZ R141, R141, R140 ;  /* 0x0000008c8d8d7221 */ /* 0x000fe20000010000 */
[----:B--2---:R-:W-:Y:S02]  /*16980*/  F2FP.BF16.PACK_AB R15, R147, R146 ;  /* 0x00000092930f723e */ /* 0x004fe400000010ff */
[----:B------:R-:W2:Y:S01]  /*16990*/  MUFU.EX2 R169, R169 ;  /* 0x000000a900a97308 */ /* 0x000ea20000000800 */
[----:B------:R-:W-:Y:S04]  /*169a0*/  FADD.FTZ R142, R142, R141 ;  /* 0x0000008d8e8e7221 */ /* 0x000fe80000010000 */
[C---:B---3--:R-:W-:Y:S03]  /*169b0*/  HMMA.16816.F32.BF16 R4, R12.reuse, R16, R4 ;  /* 0x000000100c04723c */ /* 0x048fe60000041804 */
[----:B------:R-:W-:Y:S05]  /*169c0*/  FADD.FTZ R143, R143, R142 ;  /* 0x0000008e8f8f7221 */ /* 0x000fea0000010000 */
[C---:B------:R-:W-:Y:S01]  /*169d0*/  HMMA.16816.F32.BF16 R8, R12.reuse, R18, R8 ;  /* 0x000000120c08723c */ /* 0x040fe20000041808 */
[----:B------:R-:W3:Y:S07]  /*169e0*/  LDSM.16.MT88.4 R16, [R134+UR4+0x3100] ;  /* 0x003100048610783b */ /* 0x000eee0008004200 */
[C---:B------:R-:W-:Y:S08]  /*169f0*/  HMMA.16816.F32.BF16 R100, R12.reuse, R20, R100 ;  /* 0x000000140c64723c */ /* 0x040ff00000041864 */
[C---:B------:R-:W-:Y:S01]  /*16a00*/  HMMA.16816.F32.BF16 R104, R12.reuse, R22, R104 ;  /* 0x000000160c68723c */ /* 0x040fe20000041868 */
[----:B------:R-:W4:Y:S07]  /*16a10*/  LDSM.16.MT88.4 R20, [R160+0x3100] ;  /* 0x00310000a014783b */ /* 0x000f2e0000004200 */
[C---:B------:R-:W-:Y:S08]  /*16a20*/  HMMA.16816.F32.BF16 R108, R12.reuse, R24, R108 ;  /* 0x000000180c6c723c */ /* 0x040ff0000004186c */
[C---:B------:R-:W-:Y:S01]  /*16a30*/  HMMA.16816.F32.BF16 R112, R12.reuse, R26, R112 ;  /* 0x0000001a0c70723c */ /* 0x040fe20000041870 */
[----:B------:R-:W5:Y:S07]  /*16a40*/  LDSM.16.MT88.4 R24, [R135+UR4+0x5100] ;  /* 0x005100048718783b */ /* 0x000f6e0008004200 */
        /* <DEDUP_REMOVED lines=14> */
[----:B------:R-:W4:Y:S07]  /*16b30*/  LDSM.16.MT88.4 R20, [R135+UR4+0x1900] ;  /* 0x001900048714783b */ /* 0x000f2e0008004200 */
[C---:B-----5:R-:W-:Y:S08]  /*16b40*/  HMMA.16816.F32.BF16 R68, R12.reuse, R24, R68 ;  /* 0x000000180c44723c */ /* 0x060ff00000041844 */
[C---:B------:R-:W-:Y:S01]  /*16b50*/  HMMA.16816.F32.BF16 R72, R12.reuse, R26, R72 ;  /* 0x0000001a0c48723c */ /* 0x040fe20000041848 */
[----:B------:R-:W5:Y:S07]  /*16b60*/  LDSM.16.MT88.4 R24, [R133+0x1900] ;  /* 0x001900008518783b */ /* 0x000f6e0000004200 */
[C---:B-1----:R-:W-:Y:S08]  /*16b70*/  HMMA.16816.F32.BF16 R76, R12.reuse, R124, R76 ;  /* 0x0000007c0c4c723c */ /* 0x042ff0000004184c */
[C---:B------:R-:W-:Y:S08]  /*16b80*/  HMMA.16816.F32.BF16 R80, R12.reuse, R126, R80 ;  /* 0x0000007e0c50723c */ /* 0x040ff00000041850 */
[C---:B---3--:R-:W-:Y:S08]  /*16b90*/  HMMA.16816.F32.BF16 R84, R12.reuse, R16, R84 ;  /* 0x000000100c54723c */ /* 0x048ff00000041854 */
[C---:B------:R-:W-:Y:S01]  /*16ba0*/  HMMA.16816.F32.BF16 R88, R12.reuse, R18, R88 ;  /* 0x000000120c58723c */ /* 0x040fe20000041858 */
[----:B------:R-:W1:Y:S07]  /*16bb0*/  LDSM.16.MT88.4 R16, [R133+0x3900] ;  /* 0x003900008510783b */ /* 0x000e6e0000004200 */
[C---:B------:R-:W-:Y:S08]  /*16bc0*/  HMMA.16816.F32.BF16 R92, R12.reuse, R128, R92 ;  /* 0x000000800c5c723c */ /* 0x040ff0000004185c */
[----:B------:R-:W-:Y:S07]  /*16bd0*/  HMMA.16816.F32.BF16 R96, R12, R130, R96 ;  /* 0x000000820c60723c */ /* 0x000fee0000041860 */
[----:B------:R-:W-:Y:S01]  /*16be0*/  F2FP.BF16.PACK_AB R12, R149, R148 ;  /* 0x00000094950c723e */ /* 0x000fe200000010ff */
[----:B------:R-:W-:Y:S01]  /*16bf0*/  FADD.FTZ R148, R148, R143 ;  /* 0x0000008f94947221 */ /* 0x000fe20000010000 */
[----:B------:R-:W-:Y:S03]  /*16c00*/  F2FP.BF16.PACK_AB R14, R151, R150 ;  /* 0x00000096970e723e */ /* 0x000fe600000010ff */
[----:B------:R-:W-:Y:S01]  /*16c10*/  F2FP.BF16.PACK_AB R13, R153, R152 ;  /* 0x00000098990d723e */ /* 0x000fe200000010ff */
[----:B------:R-:W-:Y:S01]  /*16c20*/  FADD.FTZ R149, R149, R148 ;  /* 0x0000009495957221 */ /* 0x000fe20000010000 */
[----:B--2---:R-:W-:Y:S03]  /*16c30*/  F2FP.BF16.PACK_AB R15, R169, R154 ;  /* 0x0000009aa90f723e */ /* 0x004fe600000010ff */
[----:B------:R-:W-:Y:S04]  /*16c40*/  FADD.FTZ R150, R150, R149 ;  /* 0x0000009596967221 */ /* 0x000fe80000010000 */
[C---:B----4-:R-:W-:Y:S01]  /*16c50*/  HMMA.16816.F32.BF16 R128, R12.reuse, R20, R4 ;  /* 0x000000140c80723c */ /* 0x050fe20000041804 */
[----:B------:R-:W2:Y:S02]  /*16c60*/  LDSM.16.MT88.4 R4, [R134+UR4+0x3900] ;  /* 0x003900048604783b */ /* 0x000ea40008004200 */
[----:B------:R-:W-:Y:S05]  /*16c70*/  FADD.FTZ R207, R151, R150 ;  /* 0x0000009697cf7221 */ /* 0x000fea0000010000 */
[C---:B------:R-:W-:Y:S01]  /*16c80*/  HMMA.16816.F32.BF16 R124, R12.reuse, R22, R8 ;  /* 0x000000160c7c723c */ /* 0x040fe20000041808 */
[----:B------:R-:W3:Y:S07]  /*16c90*/  LDSM.16.MT88.4 R8, [R160+0x3900] ;  /* 0x00390000a008783b */ /* 0x000eee0000004200 */
[C---:B-----5:R-:W-:Y:S01]  /*16ca0*/  HMMA.16816.F32.BF16 R100, R12.reuse, R24, R100 ;  /* 0x000000180c64723c */ /* 0x060fe20000041864 */
[----:B------:R-:W4:Y:S07]  /*16cb0*/  LDSM.16.MT88.4 R20, [R135+UR4+0x5900] ;  /* 0x005900048714783b */ /* 0x000f2e0008004200 */
        /* <DEDUP_REMOVED lines=8> */
[----:B------:R-:W-:Y:S01]  /*16d40*/  @P0 IADD3 R16, R211, -0x2, RZ ;  /* 0xfffffffed3100810 */ /* 0x000fe20007ffe0ff */
[C---:B------:R-:W-:Y:S04]  /*16d50*/  HMMA.16816.F32.BF16 R48, R12.reuse, R18, R48 ;  /* 0x000000120c30723c */ /* 0x040fe80000041830 */
[----:B------:R-:W-:Y:S03]  /*16d60*/  @P0 SHF.R.S32.HI R17, RZ, 0x1f, R16 ;  /* 0x0000001fff110819 */ /* 0x000fe60000011410 */
[C---:B------:R-:W-:Y:S01]  /*16d70*/  @P0 IMAD.WIDE.U32 R18, R16.reuse, c[0x0][0x1e0], RZ ;  /* 0x0000780010120a25 */ /* 0x040fe200078e00ff */
[C---:B--2---:R-:W-:Y:S04]  /*16d80*/  HMMA.16816.F32.BF16 R52, R12.reuse, R4, R52 ;  /* 0x000000040c34723c */ /* 0x044fe80000041834 */
[----:B------:R-:W-:Y:S04]  /*16d90*/  @P0 IMAD R17, R17, c[0x0][0x1e0], RZ ;  /* 0x0000780011110a24 */ /* 0x000fe800078e02ff */
[C---:B------:R-:W-:Y:S01]  /*16da0*/  HMMA.16816.F32.BF16 R56, R12.reuse, R6, R56 ;  /* 0x000000060c38723c */ /* 0x040fe20000041838 */
[----:B------:R-:W1:Y:S03]  /*16db0*/  LDSM.16.MT88.4 R4, [R133+0x5900] ;  /* 0x005900008504783b */ /* 0x000e660000004200 */
[----:B------:R-:W-:Y:S01]  /*16dc0*/  @P0 IMAD R17, R16, c[0x0][0x1e4], R17 ;  /* 0x0000790010110a24 */ /* 0x000fe200078e0211 */
[----:B------:R-:W-:Y:S03]  /*16dd0*/  @P0 SHF.L.U32 R16, R18, 0x6, RZ ;  /* 0x0000000612100819 */ /* 0x000fe600000006ff */
[C---:B---3--:R-:W-:Y:S04]  /*16de0*/  HMMA.16816.F32.BF16 R60, R12.reuse, R8, R60 ;  /* 0x000000080c3c723c */ /* 0x048fe8000004183c */
[----:B------:R-:W-:Y:S03]  /*16df0*/  @P0 IADD3 R17, R19, R17, RZ ;  /* 0x0000001113110210 */ /* 0x000fe60007ffe0ff */
[----:B------:R-:W-:Y:S01]  /*16e00*/  @P0 IADD3 R8, P1, R16, R200, RZ ;  /* 0x000000c810080210 */ /* 0x000fe20007f3e0ff */
[C---:B------:R-:W-:Y:S04]  /*16e10*/  HMMA.16816.F32.BF16 R64, R12.reuse, R10, R64 ;  /* 0x0000000a0c40723c */ /* 0x040fe80000041840 */
[----:B------:R-:W-:Y:S02]  /*16e20*/  @P0 SHF.L.U64.HI R17, R18, 0x6, R17 ;  /* 0x0000000612110819 */ /* 0x000fe40000010211 */
[----:B------:R-:W-:Y:S02]  /*16e30*/  @P0 LEA R26, P3, R8, c[0x0][0x1c8], 0x1 ;  /* 0x00007200081a0a11 */ /* 0x000fe400078608ff */
[----:B------:R-:W-:Y:S01]  /*16e40*/  @P0 IADD3 R11, P2, R16, R213, RZ ;  /* 0x000000d5100b0210 */ /* 0x000fe20007f5e0ff */
[C---:B----4-:R-:W-:Y:S03]  /*16e50*/  HMMA.16816.F32.BF16 R68, R12.reuse, R20, R68 ;  /* 0x000000140c44723c */ /* 0x050fe60000041844 */
[----:B------:R-:W-:Y:S02]  /*16e60*/  @P0 IADD3.X R9, R17, R205, RZ, P1, !PT ;  /* 0x000000cd11090210 */ /* 0x000fe40000ffe4ff */
[----:B------:R-:W-:Y:S02]  /*16e70*/  @P0 LEA R24, P1, R11, c[0x0][0x1c8], 0x1 ;  /* 0x000072000b180a11 */ /* 0x000fe400078208ff */
[----:B------:R-:W-:Y:S01]  /*16e80*/  @P0 IADD3.X R10, R17, R212, RZ, P2, !PT ;  /* 0x000000d4110a0210 */ /* 0x000fe200017fe4ff */
[C---:B------:R-:W-:Y:S04]  /*16e90*/  HMMA.16816.F32.BF16 R72, R12.reuse, R22, R72 ;  /* 0x000000160c48723c */ /* 0x040fe80000041848 */
[----:B------:R-:W-:Y:S02]  /*16ea0*/  @P0 LEA.HI.X R25, R11, c[0x0][0x1cc], R10, 0x1, P1 ;  /* 0x000073000b190a11 */ /* 0x000fe400008f0c0a */
[----:B------:R-:W-:Y:S02]  /*16eb0*/  @P0 IADD3 R21, P1, R193, R16, RZ ;  /* 0x00000010c1150210 */ /* 0x000fe40007f3e0ff */
        /* <DEDUP_REMOVED lines=8> */
[----:B------:R-:W-:Y:S02]  /*16f40*/  @P0 LEA.HI.X R27, R8, c[0x0][0x1cc], R9, 0x1, P3 ;  /* 0x00007300081b0a11 */ /* 0x000fe400018f0c09 */
[----:B------:R-:W1:Y:S01]  /*16f50*/  LDSM.16.MT88.4 R8, [R134+UR4+0x5900] ;  /* 0x005900048608783b */ /* 0x000e620008004200 */
[----:B------:R-:W-:Y:S01]  /*16f60*/  @P0 LEA.HI.X R31, R18, c[0x0][0x1cc], R19, 0x1, P1 ;  /* 0x00007300121f0a11 */ /* 0x000fe200008f0c13 */
[----:B------:R-:W-:Y:S01]  /*16f70*/  FADD.FTZ R175, R175, R4 ;  /* 0x00000004afaf7221 */ /* 0x000fe20000010000 */
[C---:B------:R-:W-:Y:S02]  /*16f80*/  ISETP.GE.AND P1, PT, R206.reuse, 0x1, PT ;  /* 0x00000001ce00780c */ /* 0x040fe40003f26270 */
[----:B------:R-:W-:Y:S01]  /*16f90*/  IADD3 R206, R206, 0x1, RZ ;  /* 0x00000001cece7810 */ /* 0x000fe20007ffe0ff */
[----:B------:R-:W-:Y:S01]  /*16fa0*/  FADD.FTZ R176, R176, R175 ;  /* 0x000000afb0b07221 */ /* 0x000fe20000010000 */
[----:B------:R-:W-:Y:S02]  /*16fb0*/  @P0 IADD3 R16, P3, R16, R210, RZ ;  /* 0x000000d210100210 */ /* 0x000fe40007f7e0ff */
[----:B------:R-:W-:Y:S01]  /*16fc0*/  SEL R206, R206, RZ, !P1 ;  /* 0x000000ffcece7207 */ /* 0x000fe20004800000 */
[----:B------:R-:W-:Y:S01]  /*16fd0*/  FADD.FTZ R177, R177, R176 ;  /* 0x000000b0b1b17221 */ /* 0x000fe20000010000 */
[----:B------:R-:W-:Y:S02]  /*16fe0*/  @P0 IADD3.X R17, R17, R209, RZ, P3, !PT ;  /* 0x000000d111110210 */ /* 0x000fe40001ffe4ff */
[----:B------:R-:W-:Y:S01]  /*16ff0*/  @P0 LEA R22, P2, R16, c[0x0][0x1c8], 0x1 ;  /* 0x0000720010160a11 */ /* 0x000fe200078408ff */
[----:B------:R-:W-:Y:S01]  /*17000*/  @P0 IMAD R5, R206, 0x3000, R197 ;  /* 0x00003000ce050824 */ /* 0x000fe200078e02c5 */
[----:B------:R-:W-:Y:S01]  /*17010*/  @P0 IADD3 R3, P4, R21, R213, RZ ;  /* 0x000000d515030210 */ /* 0x000fe20007f9e0ff */
[----:B------:R-:W-:Y:S01]  /*17020*/  FADD.FTZ R177, R178, R177 ;  /* 0x000000b1b2b17221 */ /* 0x000fe20000010000 */
[----:B------:R-:W-:Y:S02]  /*17030*/  @P0 LEA.HI.X R23, R16, c[0x0][0x1cc], R17, 0x1, P2 ;  /* 0x0000730010170a11 */ /* 0x000fe400010f0c11 */
[----:B------:R-:W2:Y:S01]  /*17040*/  LDSM.16.MT88.4 R16, [R160+0x5900] ;  /* 0x00590000a010783b */ /* 0x000ea20000004200 */
[----:B------:R-:W-:Y:S01]  /*17050*/  @P0 LEA R20, P3, R3, c[0x0][0x1c8], 0x1 ;  /* 0x0000720003140a11 */ /* 0x000fe200078608ff */
[----:B------:R-:W-:Y:S01]  /*17060*/  FADD.FTZ R144, R144, R177 ;  /* 0x000000b190907221 */ /* 0x000fe20000010000 */
[----:B------:R-:W-:Y:S02]  /*17070*/  @P0 IADD3.X R28, R29, R212, RZ, P4, !PT ;  /* 0x000000d41d1c0210 */ /* 0x000fe400027fe4ff */
[----:B------:R-:W-:Y:S01]  /*17080*/  @P0 IADD3 R7, P2, R21, R210, RZ ;  /* 0x000000d215070210 */ /* 0x000fe20007f5e0ff */
[----:B------:R-:W-:Y:S01]  /*17090*/  FADD.FTZ R145, R145, R144 ;  /* 0x0000009091917221 */ /* 0x000fe20000010000 */
[----:B------:R-:W-:Y:S02]  /*170a0*/  @P0 LEA.HI.X R21, R3, c[0x0][0x1cc], R28, 0x1, P3 ;  /* 0x0000730003150a11 */ /* 0x000fe400018f0c1c */
[----:B------:R-:W-:Y:S01]  /*170b0*/  @P0 SHF.L.U32 R3, R5, 0x1, RZ ;  /* 0x0000000105030819 */ /* 0x000fe200000006ff */
[----:B------:R-:W-:Y:S01]  /*170c0*/  FADD.FTZ R146, R146, R145 ;  /* 0x0000009192927221 */ /* 0x000fe20000010000 */
[----:B------:R-:W-:Y:S02]  /*170d0*/  LOP3.LUT P4, RZ, R191, 0x1, RZ, 0xc0, !PT ;  /* 0x00000001bfff7812 */ /* 0x000fe4000788c0ff */
[----:B------:R-:W-:Y:S01]  /*170e0*/  @P0 LEA R6, P1, R7, c[0x0][0x1c8], 0x1 ;  /* 0x0000720007060a11 */ /* 0x000fe200078208ff */
[----:B------:R-:W-:Y:S01]  /*170f0*/  @!PT LDS RZ, [RZ] ;  /* 0x00000000fffff984 */ /* 0x000fe20000000800 */
[----:B------:R-:W-:Y:S01]  /*17100*/  @!PT LDS RZ, [RZ] ;  /* 0x00000000fffff984 */ /* 0x000fe20000000800 */
[----:B------:R-:W-:Y:S01]  /*17110*/  @!PT LDS RZ, [RZ] ;  /* 0x00000000fffff984 */ /* 0x000fe20000000800 */
[----:B------:R3:W-:Y:S01]  /*17120*/  @P0 LDGSTS.E.BYPASS.LTC128B.128 [R3+0xc100], [R26.64], !P6 ;  /* 0x0c1000001a030fae */ /* 0x0007e2000f101d46 */
[----:B------:R-:W-:Y:S01]  /*17130*/  @P0 IADD3.X R32, R29, R209, RZ, P2, !PT ;  /* 0x000000d11d200210 */ /* 0x000fe200017fe4ff */
[----:B------:R-:W-:Y:S01]  /*17140*/  FADD.FTZ R147, R147, R146 ;  /* 0x0000009293937221 */ /* 0x000fe20000010000 */
[----:B------:R-:W-:Y:S02]  /*17150*/  MOV R133, R2 ;  /* 0x0000000200857202 */ /* 0x000fe40000000f00 */
[----:B------:R-:W-:Y:S01]  /*17160*/  @P0 LEA.HI.X R7, R7, c[0x0][0x1cc], R32, 0x1, P1 ;  /* 0x0000730007070a11 */ /* 0x000fe200008f0c20 */
[----:B------:R-:W-:Y:S01]  /*17170*/  FADD.FTZ R152, R152, R147 ;  /* 0x0000009398987221 */ /* 0x000fe20000010000 */
[C---:B-1----:R-:W-:Y:S01]  /*17180*/  HMMA.16816.F32.BF16 R84, R12.reuse, R8, R84 ;  /* 0x000000080c54723c */ /* 0x042fe20000041854 */
[----:B------:R3:W-:Y:S02]  /*17190*/  @P0 LDGSTS.E.BYPASS.LTC128B.128 [R3+0xe100], [R24.64], !P5 ;  /* 0x0e10000018030fae */ /* 0x0007e4000e901d46 */
[----:B------:R-:W-:Y:S04]  /*171a0*/  FADD.FTZ R153, R153, R152 ;  /* 0x0000009899997221 */ /* 0x000fe80000010000 */
[----:B------:R-:W-:Y:S01]  /*171b0*/  FADD.FTZ R154, R154, R153 ;  /* 0x000000999a9a7221 */ /* 0x000fe20000010000 */
[C---:B------:R-:W-:Y:S01]  /*171c0*/  HMMA.16816.F32.BF16 R88, R12.reuse, R10, R88 ;  /* 0x0000000a0c58723c */ /* 0x040fe20000041858 */
[----:B------:R3:W-:Y:S03]  /*171d0*/  @P0 LDGSTS.E.BYPASS.LTC128B.128 [R3+0x10100], [R22.64], !P4 ;  /* 0x1010000016030fae */ /* 0x0007e6000e101d46 */
[----:B------:R-:W-:Y:S05]  /*171e0*/  FADD.FTZ R208, R169, R154 ;  /* 0x0000009aa9d07221 */ /* 0x000fea0000010000 */
[----:B------:R3:W-:Y:S01]  /*171f0*/  @P0 LDGSTS.E.BYPASS.LTC128B.128 [R3+0xd100], [R30.64], !P6 ;  /* 0x0d1000001e030fae */ /* 0x0007e2000f101d46 */
[C---:B--2---:R-:W-:Y:S07]  /*17200*/  HMMA.16816.F32.BF16 R92, R12.reuse, R16, R92 ;  /* 0x000000100c5c723c */ /* 0x044fee000004185c */
[----:B------:R3:W-:Y:S01]  /*17210*/  @P0 LDGSTS.E.BYPASS.LTC128B.128 [R3+0xf100], [R20.64], !P5 ;  /* 0x0f10000014030fae */ /* 0x0007e2000e901d46 */
[----:B------:R-:W-:Y:S07]  /*17220*/  HMMA.16816.F32.BF16 R96, R12, R18, R96 ;  /* 0x000000120c60723c */ /* 0x000fee0000041860 */
[----:B------:R3:W-:Y:S01]  /*17230*/  @P0 LDGSTS.E.BYPASS.LTC128B.128 [R3+0x11100], [R6.64], !P4 ;  /* 0x1110000006030fae */ /* 0x0007e2000e101d46 */
[----:B------:R-:W-:Y:S04]  /*17240*/  ISETP.GT.AND P0, PT, R211, RZ, PT ;  /* 0x000000ffd300720c */ /* 0x000fe80003f04270 */
[----:B------:R-:W-:Y:S03]  /*17250*/  MOV R211, R218 ;  /* 0x000000da00d37202 */ /* 0x000fe60000000f00 */
[----:B------:R-:W0:Y:S01]  /*17260*/  LDGDEPBAR ;  /* 0x00000000000079af */ /* 0x000e220000000000 */
[----:B---3--:R-:W-:Y:S05]  /*17270*/  MOV R3, R0 ;  /* 0x0000000000037202 */ /* 0x008fea0000000f00 */
[----:B------:R-:W-:-:S05]  /*17280*/  @P0 BRA `(.L_x_2595) ;  /* 0xffffd5b000000947 */ /* 0x000fca000383ffff */
.L_x_2594:
        /* <DEDUP_REMOVED lines=122> */
.L_x_2540:
        /* <DEDUP_REMOVED lines=152> */
.L_x_2597:
        /* <DEDUP_REMOVED lines=137> */
.L_x_2599:
[----:B--2---:R-:W-:Y:S05]  /*18c40*/  BSYNC B0 ;  /* 0x0000000000007941 */ /* 0x004fea0003800000 */
.L_x_2598:
        /* <DEDUP_REMOVED lines=23> */
.L_x_2601:
[----:B------:R-:W-:Y:S05]  /*18dc0*/  BSYNC B0 ;  /* 0x0000000000007941 */ /* 0x000fea0003800000 */
.L_x_2600:
        /* <DEDUP_REMOVED lines=23> */
.L_x_2603:
[----:B------:R-:W-:Y:S05]  /*18f40*/  BSYNC B0 ;  /* 0x0000000000007941 */ /* 0x000fea0003800000 */
.L_x_2602:
        /* <DEDUP_REMOVED lines=24> */
.L_x_2596:
        /* <DEDUP_REMOVED lines=18> */
.L_x_2604:
        /* <DEDUP_REMOVED lines=41> */
.L_x_2606:
[----:B------:R-:W-:Y:S05]  /*19480*/  BSYNC B0 ;  /* 0x0000000000007941 */ /* 0x000fea0003800000 */
.L_x_2605:
        /* <DEDUP_REMOVED lines=64> */
.L_x_2608:
[----:B------:R-:W-:Y:S05]  /*19890*/  BSYNC B0 ;  /* 0x0000000000007941 */ /* 0x000fea0003800000 */
.L_x_2607:
        /* <DEDUP_REMOVED lines=21> */
.L_x_2610:
[----:B------:R-:W-:Y:S05]  /*199f0*/  BSYNC B0 ;  /* 0x0000000000007941 */ /* 0x000fea0003800000 */
.L_x_2609:
        /* <DEDUP_REMOVED lines=21> */
.L_x_2612:
[----:B------:R-:W-:Y:S05]  /*19b50*/  BSYNC B0 ;  /* 0x0000000000007941 */ /* 0x000fea0003800000 */
.L_x_2611:
        /* <DEDUP_REMOVED lines=22> */
.L_x_2613:
        /* <DEDUP_REMOVED lines=12> */
.L_x_2660:


//--------------------- .nv.shared._ZN7cutlass13device_kernelIN5flash19enable_sm80_to_sm89INS1_16FlashAttnFwdSm80INS1_25CollectiveMainloopFwdSm80ILi8ELi1ELb1EN4cute5tupleIJNS5_1CILi128EEENS7_ILi96EEENS7_ILi192EEEEEELi192ENS_10bfloat16_tEfNS_4arch4Sm80ELb0ELb0ELb1ELb0ELb0ELb0ELb1ELb0EEENS1_21CollectiveEpilogueFwdINS6_IJS8_SA_S9_EEENS6_IJNS7_ILi1EEESI_SI_EEESC_SE_Li256ELb0ELb1ELb0ELb0EEENS1_19SingleTileSchedulerILb0ELb0ELb1ELi128EEEEEEEEEvNT_6ParamsE --------------------------
	.section	.nv.shared._ZN7cutlass13device_kernelIN5flash19enable_sm80_to_sm89INS1_16FlashAttnFwdSm80INS1_25CollectiveMainloopFwdSm80ILi8ELi1ELb1EN4cute5tupleIJNS5_1CILi128EEENS7_ILi96EEENS7_ILi192EEEEEELi192ENS_10bfloat16_tEfNS_4arch4Sm80ELb0ELb0ELb1ELb0ELb0ELb0ELb1ELb0EEENS1_21CollectiveEpilogueFwdINS6_IJS8_SA_S9_EEENS6_IJNS7_ILi1EEESI_SI_EEESC_SE_Li256ELb0ELb1ELb0ELb0EEENS1_19SingleTileSchedulerILb0ELb0ELb1ELi128EEEEEEEEEvNT_6ParamsE,"aw",@nobits
	.sectionflags	@""
	.align	16


//--------------------- .nv.global                --------------------------
	.section	.nv.global,"aw",@nobits
.nv.global:
	.type		_ZN77_INTERNAL_591b084b_41_flash_fwd_hdim192_bf16_softcapall_sm80_cu_9d2915ae_31584cute1_E,@object
	.size		_ZN77_INTERNAL_591b084b_41_flash_fwd_hdim192_bf16_softcapall_sm80_cu_9d2915ae_31584cute1_E,(_ZN77_INTERNAL_591b084b_41_flash_fwd_hdim192_bf16_softcapall_sm80_cu_9d2915ae_31584cuda3std3__45__cpo6cbeginE - _ZN77_INTERNAL_591b084b_41_flash_fwd_hdim192_bf16_softcapall_sm80_cu_9d2915ae_31584cute1_E)
_ZN77_INTERNAL_591b084b_41_flash_fwd_hdim192_bf16_softcapall_sm80_cu_9d2915ae_31584cute1_E:
	.zero		1
	.type		_ZN77_INTERNAL_591b084b_41_flash_fwd_hdim192_bf16_softcapall_sm80_cu_9d2915ae_31584cuda3std3__45__cpo6cbeginE,@object
	.size		_ZN77_INTERNAL_591b084b_41_flash_fwd_hdim192_bf16_softcapall_sm80_cu_9d2915ae_31584cuda3std3__45__cpo6cbeginE,(_ZN77_INTERNAL_591b084b_41_flash_fwd_hdim192_bf16_softcapall_sm80_cu_9d2915ae_31584cuda3std3__48in_placeE - _ZN77_INTERNAL_591b084b_41_flash_fwd_hdim192_bf16_softcapall_sm80_cu_9d2915ae_31584cuda3std3__45__cpo6cbeginE)
_ZN77_INTERNAL_591b084b_41_flash_fwd_hdim192_bf16_softcapall_sm80_cu_9d2915ae_31584cuda3std3__45__cpo6cbeginE:
	.zero		1
	.type		_ZN77_INTERNAL_591b084b_41_flash_fwd_hdim192_bf16_softcapall_sm80_cu_9d2915ae_31584cuda3std3__48in_placeE,@object
	.size		_ZN77_INTERNAL_591b084b_41_flash_fwd_hdim192_bf16_softcapall_sm80_cu_9d2915ae_31584cuda3std3__48in_placeE,(_ZN77_INTERNAL_591b084b_41_flash_fwd_hdim192_bf16_softcapall_sm80_cu_9d2915ae_31584cuda3std6ranges3__45__cpo9iter_moveE - _ZN77_INTERNAL_591b084b_41_flash_fwd_hdim192_bf16_softcapall_sm80_cu_9d2915ae_31584cuda3std3__48in_placeE)
_ZN77_INTERNAL_591b084b_41_flash_fwd_hdim192_bf16_softcapall_sm80_cu_9d2915ae_31584cuda3std3__48in_placeE:
	.zero		1
	.type		_ZN77_INTERNAL_591b084b_41_flash_fwd_hdim192_bf16_softcapall_sm80_cu_9d2915ae_31584cuda3std6ranges3__45__cpo9iter_moveE,@object
	.size		_ZN77_INTERNAL_591b084b_41_flash_fwd_hdim192_bf16_softcapall_sm80_cu_9d2915ae_31584cuda3std6ranges3__45__cpo9iter_moveE,(_ZN77_INTERNAL_591b084b_41_flash_fwd_hdim192_bf16_softcapall_sm80_cu_9d2915ae_31584cuda3std3__45__cpo5beginE - _ZN77_INTERNAL_591b084b_41_flash_fwd_hdim192_bf16_softcapall_sm80_cu_9d2915ae_31584cuda3std6ranges3__45__cpo9iter_moveE)
_ZN77_INTERNAL_591b084b_41_flash_fwd_hdim192_bf16_softcapall_sm80_cu_9d2915ae_31584cuda3std6ranges3__45__cpo9iter_moveE:
	.zero		1
	.type		_ZN77_INTERNAL_591b084b_41_flash_fwd_hdim192_bf16_softcapall_sm80_cu_9d2915ae_31584cuda3std3__45__cpo5beginE,@object
	.size		_ZN77_INTERNAL_591b084b_41_flash_fwd_hdim192_bf16_softcapall_sm80_cu_9d2915ae_31584cuda3std3__45__cpo5beginE,(_ZN77_INTERNAL_591b084b_41_flash_fwd_hdim192_bf16_softcapall_sm80_cu_9d2915ae_31584cuda3std3__479_GLOBAL__N__591b084b_41_flash_fwd_hdim192_bf16_softcapall_sm80_cu_9d2915ae_31586ignoreE - _ZN77_INTERNAL_591b084b_41_flash_fwd_hdim192_bf16_softcapall_sm80_cu_9d2915ae_31584cuda3std3__45__cpo5beginE)
_ZN77_INTERNAL_591b084b_41_flash_fwd_hdim192_bf16_softcapall_sm80_cu_9d2915ae_31584cuda3std3__45__cpo5beginE:
	.zero		1
	.type		_ZN77_INTERNAL_591b084b_41_flash_fwd_hdim192_bf16_softcapall_sm80_cu_9d2915ae_31584cuda3std3__479_GLOBAL__N__591b084b_41_flash_fwd_hdim192_bf16_softcapall_sm80_cu_9d2915ae_31586ignoreE,@object
	.size		_ZN77_INTERNAL_591b084b_41_flash_fwd_hdim192_bf16_softcapall_sm80_cu_9d2915ae_31584cuda3std3__479_GLOBAL__N__591b084b_41_flash_fwd_hdim192_bf16_softcapall_sm80_cu_9d2915ae_31586ignoreE,(_ZN77_INTERNAL_591b084b_41_flash_fwd_hdim192_bf16_softcapall_sm80_cu_9d2915ae_31584cute7productE - _ZN77_INTERNAL_591b084b_41_flash_fwd_hdim192_bf16_softcapall_sm80_cu_9d2915ae_31584cuda3std3__479_GLOBAL__N__591b084b_41_flash_fwd_hdim192_bf16_softcapall_sm80_cu_9d2915ae_31586ignoreE)
_ZN77_INTERNAL_591b084b_41_flash_fwd_hdim192_bf16_softcapall_sm80_cu_9d2915ae_31584cuda3std3__479_GLOBAL__N__591b084b_41_flash_fwd_hdim192_bf16_softcapall_sm80_cu_9d2915ae_31586ignoreE:
	.zero		1
	.type		_ZN77_INTERNAL_591b084b_41_flash_fwd_hdim192_bf16_softcapall_sm80_cu_9d2915ae_31584cute7productE,@object
	.size		_ZN77_INTERNAL_591b084b_41_flash_fwd_hdim192_bf16_softcapall_sm80_cu_9d2915ae_31584cute7productE,(_ZN77_INTERNAL_591b084b_41_flash_fwd_hdim192_bf16_softcapall_sm80_cu_9d2915ae_31584cuda3std3__45__cpo3endE - _ZN77_INTERNAL_591b084b_41_flash_fwd_hdim192_bf16_softcapall_sm80_cu_9d2915ae_31584cute7productE)
_ZN77_INTERNAL_591b084b_41_flash_fwd_hdim192_bf16_softcapall_sm80_cu_9d2915ae_31584cute7productE:
	.zero		1
	.type		_ZN77_INTERNAL_591b084b_41_flash_fwd_hdim192_bf16_softcapall_sm80_cu_9d2915ae_31584cuda3std3__45__cpo3endE,@object
	.size		_ZN77_INTERNAL_591b084b_41_flash_fwd_hdim192_bf16_softcapall_sm80_cu_9d2915ae_31584cuda3std3__45__cpo3endE,(_ZN77_INTERNAL_591b084b_41_flash_fwd_hdim192_bf16_softcapall_sm80_cu_9d2915ae_31584cuda3std3__419piecewise_constructE - _ZN77_INTERNAL_591b084b_41_flash_fwd_hdim192_bf16_softcapall_sm80_cu_9d2915ae_31584cuda3std3__45__cpo3endE)
_ZN77_INTERNAL_591b084b_41_flash_fwd_hdim192_bf16_softcapall_sm80_cu_9d2915ae_31584cuda3std3__45__cpo3endE:
	.zero		1
	.type		_ZN77_INTERNAL_591b084b_41_flash_fwd_hdim192_bf16_softcapall_sm80_cu_9d2915ae_31584cuda3std3__419piecewise_constructE,@object
	.size		_ZN77_INTERNAL_591b084b_41_flash_fwd_hdim192_bf16_softcapall_sm80_cu_9d2915ae_31584cuda3std3__419piecewise_constructE,(_ZN77_INTERNAL_591b084b_41_flash_fwd_hdim192_bf16_softcapall_sm80_cu_9d2915ae_31584cuda3std3__45__cpo4cendE - _ZN77_INTERNAL_591b084b_41_flash_fwd_hdim192_bf16_softcapall_sm80_cu_9d2915ae_31584cuda3std3__419piecewise_constructE)
_ZN77_INTERNAL_591b084b_41_flash_fwd_hdim192_bf16_softcapall_sm80_cu_9d2915ae_31584cuda3std3__419piecewise_constructE:
	.zero		1
	.type		_ZN77_INTERNAL_591b084b_41_flash_fwd_hdim192_bf16_softcapall_sm80_cu_9d2915ae_31584cuda3std3__45__cpo4cendE,@object
	.size		_ZN77_INTERNAL_591b084b_41_flash_fwd_hdim192_bf16_softcapall_sm80_cu_9d2915ae_31584cuda3std3__45__cpo4cendE,(_ZN77_INTERNAL_591b084b_41_flash_fwd_hdim192_bf16_softcapall_sm80_cu_9d2915ae_31584cuda3std6ranges3__45__cpo4swapE - _ZN77_INTERNAL_591b084b_41_flash_fwd_hdim192_bf16_softcapall_sm80_cu_9d2915ae_31584cuda3std3__45__cpo4cendE)
_ZN77_INTERNAL_591b084b_41_flash_fwd_hdim192_bf16_softcapall_sm80_cu_9d2915ae_31584cuda3std3__45__cpo4cendE:
	.zero		1
	.type		_ZN77_INTERNAL_591b084b_41_flash_fwd_hdim192_bf16_softcapall_sm80_cu_9d2915ae_31584cuda3std6ranges3__45__cpo4swapE,@object
	.size		_ZN77_INTERNAL_591b084b_41_flash_fwd_hdim192_bf16_softcapall_sm80_cu_9d2915ae_31584cuda3std6ranges3__45__cpo4swapE,(.L_7 - _ZN77_INTERNAL_591b084b_41_flash_fwd_hdim192_bf16_softcapall_sm80_cu_9d2915ae_31584cuda3std6ranges3__45__cpo4swapE)
_ZN77_INTERNAL_591b084b_41_flash_fwd_hdim192_bf16_softcapall_sm80_cu_9d2915ae_31584cuda3std6ranges3__45__cpo4swapE:
	.zero		1
.L_7:


//--------------------- .nv.shared._ZN7cutlass13device_kernelIN5flash19enable_sm80_to_sm89INS1_16FlashAttnFwdSm80INS1_25CollectiveMainloopFwdSm80ILi8ELi1ELb1EN4cute5tupleIJNS5_1CILi128EEENS7_ILi96EEENS7_ILi192EEEEEELi192ENS_10bfloat16_tEfNS_4arch4Sm80ELb0ELb0ELb1ELb1ELb0ELb0ELb1ELb0EEENS1_21CollectiveEpilogueFwdINS6_IJS8_SA_S9_EEENS6_IJNS7_ILi1EEESI_SI_EEESC_SE_Li256ELb1ELb1ELb0ELb0EEENS1_19SingleTileSchedulerILb1ELb0ELb1ELi128EEEEEEEEEvNT_6ParamsE --------------------------
	.section	.nv.shared._ZN7cutlass13device_kernelIN5flash19enable_sm80_to_sm89INS1_16FlashAttnFwdSm80INS1_25CollectiveMainloopFwdSm80ILi8ELi1ELb1EN4cute5tupleIJNS5_1CILi128EEENS7_ILi96EEENS7_ILi192EEEEEELi192ENS_10bfloat16_tEfNS_4arch4Sm80ELb0ELb0ELb1ELb1ELb0ELb0ELb1ELb0EEENS1_21CollectiveEpilogueFwdINS6_IJS8_SA_S9_EEENS6_IJNS7_ILi1EEESI_SI_EEESC_SE_Li256ELb1ELb1ELb0ELb0EEENS1_19SingleTileSchedulerILb1ELb0ELb1ELi128EEEEEEEEEvNT_6ParamsE,"aw",@nobits
	.sectionflags	@""
	.align	16


//--------------------- .nv.shared._ZN7cutlass13device_kernelIN5flash19enable_sm80_to_sm89INS1_16FlashAttnFwdSm80INS1_25CollectiveMainloopFwdSm80ILi8ELi1ELb0EN4cute5tupleIJNS5_1CILi128EEENS7_ILi64EEENS7_ILi192EEEEEELi192ENS_10bfloat16_tEfNS_4arch4Sm80ELb0ELb0ELb1ELb1ELb0ELb1ELb1ELb0EEENS1_21CollectiveEpilogueFwdINS6_IJS8_SA_S9_EEENS6_IJNS7_ILi1EEESI_SI_EEESC_SE_Li256ELb1ELb1ELb0ELb0EEENS1_19SingleTileSchedulerILb1ELb0ELb1ELi128EEEEEEEEEvNT_6ParamsE --------------------------
	.section	.nv.shared._ZN7cutlass13device_kernelIN5flash19enable_sm80_to_sm89INS1_16FlashAttnFwdSm80INS1_25CollectiveMainloopFwdSm80ILi8ELi1ELb0EN4cute5tupleIJNS5_1CILi128EEENS7_ILi64EEENS7_ILi192EEEEEELi192ENS_10bfloat16_tEfNS_4arch4Sm80ELb0ELb0ELb1ELb1ELb0ELb1ELb1ELb0EEENS1_21CollectiveEpilogueFwdINS6_IJS8_SA_S9_EEENS6_IJNS7_ILi1EEESI_SI_EEESC_SE_Li256ELb1ELb1ELb0ELb0EEENS1_19SingleTileSchedulerILb1ELb0ELb1ELi128EEEEEEEEEvNT_6ParamsE,"aw",@nobits
	.sectionflags	@""
	.align	16


//--------------------- .nv.shared._ZN7cutlass13device_kernelIN5flash19enable_sm80_to_sm89INS1_16FlashAttnFwdSm80INS1_25CollectiveMainloopFwdSm80ILi8ELi1ELb0EN4cute5tupleIJNS5_1CILi128EEENS7_ILi64EEENS7_ILi192EEEEEELi192ENS_10bfloat16_tEfNS_4arch4Sm80ELb0ELb1ELb1ELb0ELb0ELb0ELb1ELb0EEENS1_21CollectiveEpilogueFwdINS6_IJS8_SA_S9_EEENS6_IJNS7_ILi1EEESI_SI_EEESC_SE_Li256ELb0ELb1ELb0ELb0EEENS1_19SingleTileSchedulerILb0ELb0ELb1ELi128EEEEEEEEEvNT_6ParamsE --------------------------
	.section	.nv.shared._ZN7cutlass13device_kernelIN5flash19enable_sm80_to_sm89INS1_16FlashAttnFwdSm80INS1_25CollectiveMainloopFwdSm80ILi8ELi1ELb0EN4cute5tupleIJNS5_1CILi128EEENS7_ILi64EEENS7_ILi192EEEEEELi192ENS_10bfloat16_tEfNS_4arch4Sm80ELb0ELb1ELb1ELb0ELb0ELb0ELb1ELb0EEENS1_21CollectiveEpilogueFwdINS6_IJS8_SA_S9_EEENS6_IJNS7_ILi1EEESI_SI_EEESC_SE_Li256ELb0ELb1ELb0ELb0EEENS1_19SingleTileSchedulerILb0ELb0ELb1ELi128EEEEEEEEEvNT_6ParamsE,"aw",@nobits
	.sectionflags	@""
	.align	16


//--------------------- .nv.shared._ZN7cutlass13device_kernelIN5flash19enable_sm80_to_sm89INS1_16FlashAttnFwdSm80INS1_25CollectiveMainloopFwdSm80ILi8ELi1ELb0EN4cute5tupleIJNS5_1CILi128EEENS7_ILi64EEENS7_ILi192EEEEEELi192ENS_10bfloat16_tEfNS_4arch4Sm80ELb0ELb1ELb1ELb1ELb0ELb0ELb1ELb0EEENS1_21CollectiveEpilogueFwdINS6_IJS8_SA_S9_EEENS6_IJNS7_ILi1EEESI_SI_EEESC_SE_Li256ELb1ELb1ELb0ELb0EEENS1_19SingleTileSchedulerILb1ELb0ELb1ELi128EEEEEEEEEvNT_6ParamsE --------------------------
	.section	.nv.shared._ZN7cutlass13device_kernelIN5flash19enable_sm80_to_sm89INS1_16FlashAttnFwdSm80INS1_25CollectiveMainloopFwdSm80ILi8ELi1ELb0EN4cute5tupleIJNS5_1CILi128EEENS7_ILi64EEENS7_ILi192EEEEEELi192ENS_10bfloat16_tEfNS_4arch4Sm80ELb0ELb1ELb1ELb1ELb0ELb0ELb1ELb0EEENS1_21CollectiveEpilogueFwdINS6_IJS8_SA_S9_EEENS6_IJNS7_ILi1EEESI_SI_EEESC_SE_Li256ELb1ELb1ELb0ELb0EEENS1_19SingleTileSchedulerILb1ELb0ELb1ELi128EEEEEEEEEvNT_6ParamsE,"aw",@nobits
	.sectionflags	@""
	.align	16


//--------------------- .nv.shared._ZN7cutlass13device_kernelIN5flash19enable_sm80_to_sm89INS1_16FlashAttnFwdSm80INS1_25CollectiveMainloopFwdSm80ILi8ELi1ELb0EN4cute5tupleIJNS5_1CILi128EEENS7_ILi64EEENS7_ILi192EEEEEELi192ENS_10bfloat16_tEfNS_4arch4Sm80ELb0ELb1ELb1ELb1ELb0ELb1ELb1ELb0EEENS1_21CollectiveEpilogueFwdINS6_IJS8_SA_S9_EEENS6_IJNS7_ILi1EEESI_SI_EEESC_SE_Li256ELb1ELb1ELb0ELb0EEENS1_19SingleTileSchedulerILb1ELb0ELb1ELi128EEEEEEEEEvNT_6ParamsE --------------------------
	.section	.nv.shared._ZN7cutlass13device_kernelIN5flash19enable_sm80_to_sm89INS1_16FlashAttnFwdSm80INS1_25CollectiveMainloopFwdSm80ILi8ELi1ELb0EN4cute5tupleIJNS5_1CILi128EEENS7_ILi64EEENS7_ILi192EEEEEELi192ENS_10bfloat16_tEfNS_4arch4Sm80ELb0ELb1ELb1ELb1ELb0ELb1ELb1ELb0EEENS1_21CollectiveEpilogueFwdINS6_IJS8_SA_S9_EEENS6_IJNS7_ILi1EEESI_SI_EEESC_SE_Li256ELb1ELb1ELb0ELb0EEENS1_19SingleTileSchedulerILb1ELb0ELb1ELi128EEEEEEEEEvNT_6ParamsE,"aw",@nobits
	.sectionflags	@""
	.align	16


//--------------------- .nv.shared._ZN7cutlass13device_kernelIN5flash19enable_sm80_to_sm89INS1_16FlashAttnFwdSm80INS1_25CollectiveMainloopFwdSm80ILi8ELi1ELb1EN4cute5tupleIJNS5_1CILi128EEENS7_ILi96EEENS7_ILi192EEEEEELi192ENS_10bfloat16_tEfNS_4arch4Sm80ELb1ELb0ELb1ELb0ELb0ELb0ELb1ELb0EEENS1_21CollectiveEpilogueFwdINS6_IJS8_SA_S9_EEENS6_IJNS7_ILi1EEESI_SI_EEESC_SE_Li256ELb0ELb1ELb0ELb0EEENS1_30DynamicPersistentTileSchedulerILi256ELi256ELb0ELb1ELb0EEEEEEEEEvNT_6ParamsE --------------------------
	.section	.nv.shared._ZN7cutlass13device_kernelIN5flash19enable_sm80_to_sm89INS1_16FlashAttnFwdSm80INS1_25CollectiveMainloopFwdSm80ILi8ELi1ELb1EN4cute5tupleIJNS5_1CILi128EEENS7_ILi96EEENS7_ILi192EEEEEELi192ENS_10bfloat16_tEfNS_4arch4Sm80ELb1ELb0ELb1ELb0ELb0ELb0ELb1ELb0EEENS1_21CollectiveEpilogueFwdINS6_IJS8_SA_S9_EEENS6_IJNS7_ILi1EEESI_SI_EEESC_SE_Li256ELb0ELb1ELb0ELb0EEENS1_30DynamicPersistentTileSchedulerILi256ELi256ELb0ELb1ELb0EEEEEEEEEvNT_6ParamsE,"aw",@nobits
	.sectionflags	@""
	.align	16


//--------------------- .nv.shared._ZN7cutlass13device_kernelIN5flash19enable_sm80_to_sm89INS1_16FlashAttnFwdSm80INS1_25CollectiveMainloopFwdSm80ILi8ELi1ELb1EN4cute5tupleIJNS5_1CILi128EEENS7_ILi96EEENS7_ILi192EEEEEELi192ENS_10bfloat16_tEfNS_4arch4Sm80ELb1ELb0ELb1ELb1ELb0ELb0ELb1ELb0EEENS1_21CollectiveEpilogueFwdINS6_IJS8_SA_S9_EEENS6_IJNS7_ILi1EEESI_SI_EEESC_SE_Li256ELb1ELb1ELb0ELb0EEENS1_19SingleTileSchedulerILb1ELb0ELb1ELi128EEEEEEEEEvNT_6ParamsE --------------------------
	.section	.nv.shared._ZN7cutlass13device_kernelIN5flash19enable_sm80_to_sm89INS1_16FlashAttnFwdSm80INS1_25CollectiveMainloopFwdSm80ILi8ELi1ELb1EN4cute5tupleIJNS5_1CILi128EEENS7_ILi96EEENS7_ILi192EEEEEELi192ENS_10bfloat16_tEfNS_4arch4Sm80ELb1ELb0ELb1ELb1ELb0ELb0ELb1ELb0EEENS1_21CollectiveEpilogueFwdINS6_IJS8_SA_S9_EEENS6_IJNS7_ILi1EEESI_SI_EEESC_SE_Li256ELb1ELb1ELb0ELb0EEENS1_19SingleTileSchedulerILb1ELb0ELb1ELi128EEEEEEEEEvNT_6ParamsE,"aw",@nobits
	.sectionflags	@""
	.align	16


//--------------------- .nv.shared._ZN7cutlass13device_kernelIN5flash19enable_sm80_to_sm89INS1_16FlashAttnFwdSm80INS1_25CollectiveMainloopFwdSm80ILi8ELi1ELb0EN4cute5tupleIJNS5_1CILi128EEENS7_ILi64EEENS7_ILi192EEEEEELi192ENS_10bfloat16_tEfNS_4arch4Sm80ELb1ELb0ELb1ELb1ELb0ELb1ELb1ELb0EEENS1_21CollectiveEpilogueFwdINS6_IJS8_SA_S9_EEENS6_IJNS7_ILi1EEESI_SI_EEESC_SE_Li256ELb1ELb1ELb0ELb0EEENS1_19SingleTileSchedulerILb1ELb0ELb1ELi128EEEEEEEEEvNT_6ParamsE --------------------------
	.section	.nv.shared._ZN7cutlass13device_kernelIN5flash19enable_sm80_to_sm89INS1_16FlashAttnFwdSm80INS1_25CollectiveMainloopFwdSm80ILi8ELi1ELb0EN4cute5tupleIJNS5_1CILi128EEENS7_ILi64EEENS7_ILi192EEEEEELi192ENS_10bfloat16_tEfNS_4arch4Sm80ELb1ELb0ELb1ELb1ELb0ELb1ELb1ELb0EEENS1_21CollectiveEpilogueFwdINS6_IJS8_SA_S9_EEENS6_IJNS7_ILi1EEESI_SI_EEESC_SE_Li256ELb1ELb1ELb0ELb0EEENS1_19SingleTileSchedulerILb1ELb0ELb1ELi128EEEEEEEEEvNT_6ParamsE,"aw",@nobits
	.sectionflags	@""
	.align	16


//--------------------- .nv.shared._ZN7cutlass13device_kernelIN5flash19enable_sm80_to_sm89INS1_16FlashAttnFwdSm80INS1_25CollectiveMainloopFwdSm80ILi8ELi2ELb1EN4cute5tupleIJNS5_1CILi128EEENS7_ILi96EEENS7_ILi192EEEEEELi192ENS_10bfloat16_tEfNS_4arch4Sm80ELb0ELb0ELb1ELb0ELb0ELb0ELb1ELb0EEENS1_21CollectiveEpilogueFwdINS6_IJS8_SA_S9_EEENS6_IJNS7_ILi1EEESI_SI_EEESC_SE_Li256ELb0ELb1ELb0ELb0EEENS1_19SingleTileSchedulerILb0ELb0ELb1ELi128EEEEEEEEEvNT_6ParamsE --------------------------
	.section	.nv.shared._ZN7cutlass13device_kernelIN5flash19enable_sm80_to_sm89INS1_16FlashAttnFwdSm80INS1_25CollectiveMainloopFwdSm80ILi8ELi2ELb1EN4cute5tupleIJNS5_1CILi128EEENS7_ILi96EEENS7_ILi192EEEEEELi192ENS_10bfloat16_tEfNS_4arch4Sm80ELb0ELb0ELb1ELb0ELb0ELb0ELb1ELb0EEENS1_21CollectiveEpilogueFwdINS6_IJS8_SA_S9_EEENS6_IJNS7_ILi1EEESI_SI_EEESC_SE_Li256ELb0ELb1ELb0ELb0EEENS1_19SingleTileSchedulerILb0ELb0ELb1ELi128EEEEEEEEEvNT_6ParamsE,"aw",@nobits
	.sectionflags	@""
	.align	16


//--------------------- .nv.shared._ZN7cutlass13device_kernelIN5flash19enable_sm80_to_sm89INS1_16FlashAttnFwdSm80INS1_25CollectiveMainloopFwdSm80ILi8ELi2ELb1EN4cute5tupleIJNS5_1CILi128EEENS7_ILi96EEENS7_ILi192EEEEEELi192ENS_10bfloat16_tEfNS_4arch4Sm80ELb0ELb0ELb1ELb1ELb0ELb0ELb1ELb0EEENS1_21CollectiveEpilogueFwdINS6_IJS8_SA_S9_EEENS6_IJNS7_ILi1EEESI_SI_EEESC_SE_Li256ELb1ELb1ELb0ELb0EEENS1_19SingleTileSchedulerILb1ELb0ELb1ELi128EEEEEEEEEvNT_6ParamsE --------------------------
	.section	.nv.shared._ZN7cutlass13device_kernelIN5flash19enable_sm80_to_sm89INS1_16FlashAttnFwdSm80INS1_25CollectiveMainloopFwdSm80ILi8ELi2ELb1EN4cute5tupleIJNS5_1CILi128EEENS7_ILi96EEENS7_ILi192EEEEEELi192ENS_10bfloat16_tEfNS_4arch4Sm80ELb0ELb0ELb1ELb1ELb0ELb0ELb1ELb0EEENS1_21CollectiveEpilogueFwdINS6_IJS8_SA_S9_EEENS6_IJNS7_ILi1EEESI_SI_EEESC_SE_Li256ELb1ELb1ELb0ELb0EEENS1_19SingleTileSchedulerILb1ELb0ELb1ELi128EEEEEEEEEvNT_6ParamsE,"aw",@nobits
	.sectionflags	@""
	.align	16


//--------------------- .nv.shared._ZN7cutlass13device_kernelIN5flash19enable_sm80_to_sm89INS1_16FlashAttnFwdSm80INS1_25CollectiveMainloopFwdSm80ILi8ELi2ELb0EN4cute5tupleIJNS5_1CILi128EEENS7_ILi64EEENS7_ILi192EEEEEELi192ENS_10bfloat16_tEfNS_4arch4Sm80ELb0ELb0ELb1ELb1ELb0ELb1ELb1ELb0EEENS1_21CollectiveEpilogueFwdINS6_IJS8_SA_S9_EEENS6_IJNS7_ILi1EEESI_SI_EEESC_SE_Li256ELb1ELb1ELb0ELb0EEENS1_19SingleTileSchedulerILb1ELb0ELb1ELi128EEEEEEEEEvNT_6ParamsE --------------------------
	.section	.nv.shared._ZN7cutlass13device_kernelIN5flash19enable_sm80_to_sm89INS1_16FlashAttnFwdSm80INS1_25CollectiveMainloopFwdSm80ILi8ELi2ELb0EN4cute5tupleIJNS5_1CILi128EEENS7_ILi64EEENS7_ILi192EEEEEELi192ENS_10bfloat16_tEfNS_4arch4Sm80ELb0ELb0ELb1ELb1ELb0ELb1ELb1ELb0EEENS1_21CollectiveEpilogueFwdINS6_IJS8_SA_S9_EEENS6_IJNS7_ILi1EEESI_SI_EEESC_SE_Li256ELb1ELb1ELb0ELb0EEENS1_19SingleTileSchedulerILb1ELb0ELb1ELi128EEEEEEEEEvNT_6ParamsE,"aw",@nobits
	.sectionflags	@""
	.align	16


//--------------------- .nv.shared._ZN7cutlass13device_kernelIN5flash19enable_sm80_to_sm89INS1_16FlashAttnFwdSm80INS1_25CollectiveMainloopFwdSm80ILi8ELi2ELb0EN4cute5tupleIJNS5_1CILi128EEENS7_ILi64EEENS7_ILi192EEEEEELi192ENS_10bfloat16_tEfNS_4arch4Sm80ELb0ELb1ELb1ELb0ELb0ELb0ELb1ELb0EEENS1_21CollectiveEpilogueFwdINS6_IJS8_SA_S9_EEENS6_IJNS7_ILi1EEESI_SI_EEESC_SE_Li256ELb0ELb1ELb0ELb0EEENS1_19SingleTileSchedulerILb0ELb0ELb1ELi128EEEEEEEEEvNT_6ParamsE --------------------------
	.section	.nv.shared._ZN7cutlass13device_kernelIN5flash19enable_sm80_to_sm89INS1_16FlashAttnFwdSm80INS1_25CollectiveMainloopFwdSm80ILi8ELi2ELb0EN4cute5tupleIJNS5_1CILi128EEENS7_ILi64EEENS7_ILi192EEEEEELi192ENS_10bfloat16_tEfNS_4arch4Sm80ELb0ELb1ELb1ELb0ELb0ELb0ELb1ELb0EEENS1_21CollectiveEpilogueFwdINS6_IJS8_SA_S9_EEENS6_IJNS7_ILi1EEESI_SI_EEESC_SE_Li256ELb0ELb1ELb0ELb0EEENS1_19SingleTileSchedulerILb0ELb0ELb1ELi128EEEEEEEEEvNT_6ParamsE,"aw",@nobits
	.sectionflags	@""
	.align	16


//--------------------- .nv.shared._ZN7cutlass13device_kernelIN5flash19enable_sm80_to_sm89INS1_16FlashAttnFwdSm80INS1_25CollectiveMainloopFwdSm80ILi8ELi2ELb0EN4cute5tupleIJNS5_1CILi128EEENS7_ILi64EEENS7_ILi192EEEEEELi192ENS_10bfloat16_tEfNS_4arch4Sm80ELb0ELb1ELb1ELb1ELb0ELb0ELb1ELb0EEENS1_21CollectiveEpilogueFwdINS6_IJS8_SA_S9_EEENS6_IJNS7_ILi1EEESI_SI_EEESC_SE_Li256ELb1ELb1ELb0ELb0EEENS1_19SingleTileSchedulerILb1ELb0ELb1ELi128EEEEEEEEEvNT_6ParamsE --------------------------
	.section	.nv.shared._ZN7cutlass13device_kernelIN5flash19enable_sm80_to_sm89INS1_16FlashAttnFwdSm80INS1_25CollectiveMainloopFwdSm80ILi8ELi2ELb0EN4cute5tupleIJNS5_1CILi128EEENS7_ILi64EEENS7_ILi192EEEEEELi192ENS_10bfloat16_tEfNS_4arch4Sm80ELb0ELb1ELb1ELb1ELb0ELb0ELb1ELb0EEENS1_21CollectiveEpilogueFwdINS6_IJS8_SA_S9_EEENS6_IJNS7_ILi1EEESI_SI_EEESC_SE_Li256ELb1ELb1ELb0ELb0EEENS1_19SingleTileSchedulerILb1ELb0ELb1ELi128EEEEEEEEEvNT_6ParamsE,"aw",@nobits
	.sectionflags	@""
	.align	16


//--------------------- .nv.shared._ZN7cutlass13device_kernelIN5flash19enable_sm80_to_sm89INS1_16FlashAttnFwdSm80INS1_25CollectiveMainloopFwdSm80ILi8ELi2ELb0EN4cute5tupleIJNS5_1CILi128EEENS7_ILi64EEENS7_ILi192EEEEEELi192ENS_10bfloat16_tEfNS_4arch4Sm80ELb0ELb1ELb1ELb1ELb0ELb1ELb1ELb0EEENS1_21CollectiveEpilogueFwdINS6_IJS8_SA_S9_EEENS6_IJNS7_ILi1EEESI_SI_EEESC_SE_Li256ELb1ELb1ELb0ELb0EEENS1_19SingleTileSchedulerILb1ELb0ELb1ELi128EEEEEEEEEvNT_6ParamsE --------------------------
	.section	.nv.shared._ZN7cutlass13device_kernelIN5flash19enable_sm80_to_sm89INS1_16FlashAttnFwdSm80INS1_25CollectiveMainloopFwdSm80ILi8ELi2ELb0EN4cute5tupleIJNS5_1CILi128EEENS7_ILi64EEENS7_ILi192EEEEEELi192ENS_10bfloat16_tEfNS_4arch4Sm80ELb0ELb1ELb1ELb1ELb0ELb1ELb1ELb0EEENS1_21CollectiveEpilogueFwdINS6_IJS8_SA_S9_EEENS6_IJNS7_ILi1EEESI_SI_EEESC_SE_Li256ELb1ELb1ELb0ELb0EEENS1_19SingleTileSchedulerILb1ELb0ELb1ELi128EEEEEEEEEvNT_6ParamsE,"aw",@nobits
	.sectionflags	@""
	.align	16


//--------------------- .nv.shared._ZN7cutlass13device_kernelIN5flash19enable_sm80_to_sm89INS1_16FlashAttnFwdSm80INS1_25CollectiveMainloopFwdSm80ILi8ELi2ELb1EN4cute5tupleIJNS5_1CILi128EEENS7_ILi96EEENS7_ILi192EEEEEELi192ENS_10bfloat16_tEfNS_4arch4Sm80ELb1ELb0ELb1ELb0ELb0ELb0ELb1ELb0EEENS1_21CollectiveEpilogueFwdINS6_IJS8_SA_S9_EEENS6_IJNS7_ILi1EEESI_SI_EEESC_SE_Li256ELb0ELb1ELb0ELb0EEENS1_30DynamicPersistentTileSchedulerILi256ELi256ELb0ELb1ELb0EEEEEEEEEvNT_6ParamsE --------------------------
	.section	.nv.shared._ZN7cutlass13device_kernelIN5flash19enable_sm80_to_sm89INS1_16FlashAttnFwdSm80INS1_25CollectiveMainloopFwdSm80ILi8ELi2ELb1EN4cute5tupleIJNS5_1CILi128EEENS7_ILi96EEENS7_ILi192EEEEEELi192ENS_10bfloat16_tEfNS_4arch4Sm80ELb1ELb0ELb1ELb0ELb0ELb0ELb1ELb0EEENS1_21CollectiveEpilogueFwdINS6_IJS8_SA_S9_EEENS6_IJNS7_ILi1EEESI_SI_EEESC_SE_Li256ELb0ELb1ELb0ELb0EEENS1_30DynamicPersistentTileSchedulerILi256ELi256ELb0ELb1ELb0EEEEEEEEEvNT_6ParamsE,"aw",@nobits
	.sectionflags	@""
	.align	16


//--------------------- .nv.shared._ZN7cutlass13device_kernelIN5flash19enable_sm80_to_sm89INS1_16FlashAttnFwdSm80INS1_25CollectiveMainloopFwdSm80ILi8ELi2ELb1EN4cute5tupleIJNS5_1CILi128EEENS7_ILi96EEENS7_ILi192EEEEEELi192ENS_10bfloat16_tEfNS_4arch4Sm80ELb1ELb0ELb1ELb1ELb0ELb0ELb1ELb0EEENS1_21CollectiveEpilogueFwdINS6_IJS8_SA_S9_EEENS6_IJNS7_ILi1EEESI_SI_EEESC_SE_Li256ELb1ELb1ELb0ELb0EEENS1_19SingleTileSchedulerILb1ELb0ELb1ELi128EEEEEEEEEvNT_6ParamsE --------------------------
	.section	.nv.shared._ZN7cutlass13device_kernelIN5flash19enable_sm80_to_sm89INS1_16FlashAttnFwdSm80INS1_25CollectiveMainloopFwdSm80ILi8ELi2ELb1EN4cute5tupleIJNS5_1CILi128EEENS7_ILi96EEENS7_ILi192EEEEEELi192ENS_10bfloat16_tEfNS_4arch4Sm80ELb1ELb0ELb1ELb1ELb0ELb0ELb1ELb0EEENS1_21CollectiveEpilogueFwdINS6_IJS8_SA_S9_EEENS6_IJNS7_ILi1EEESI_SI_EEESC_SE_Li256ELb1ELb1ELb0ELb0EEENS1_19SingleTileSchedulerILb1ELb0ELb1ELi128EEEEEEEEEvNT_6ParamsE,"aw",@nobits
	.sectionflags	@""
	.align	16


//--------------------- .nv.shared._ZN7cutlass13device_kernelIN5flash19enable_sm80_to_sm89INS1_16FlashAttnFwdSm80INS1_25CollectiveMainloopFwdSm80ILi8ELi2ELb0EN4cute5tupleIJNS5_1CILi128EEENS7_ILi64EEENS7_ILi192EEEEEELi192ENS_10bfloat16_tEfNS_4arch4Sm80ELb1ELb0ELb1ELb1ELb0ELb1ELb1ELb0EEENS1_21CollectiveEpilogueFwdINS6_IJS8_SA_S9_EEENS6_IJNS7_ILi1EEESI_SI_EEESC_SE_Li256ELb1ELb1ELb0ELb0EEENS1_19SingleTileSchedulerILb1ELb0ELb1ELi128EEEEEEEEEvNT_6ParamsE --------------------------
	.section	.nv.shared._ZN7cutlass13device_kernelIN5flash19enable_sm80_to_sm89INS1_16FlashAttnFwdSm80INS1_25CollectiveMainloopFwdSm80ILi8ELi2ELb0EN4cute5tupleIJNS5_1CILi128EEENS7_ILi64EEENS7_ILi192EEEEEELi192ENS_10bfloat16_tEfNS_4arch4Sm80ELb1ELb0ELb1ELb1ELb0ELb1ELb1ELb0EEENS1_21CollectiveEpilogueFwdINS6_IJS8_SA_S9_EEENS6_IJNS7_ILi1EEESI_SI_EEESC_SE_Li256ELb1ELb1ELb0ELb0EEENS1_19SingleTileSchedulerILb1ELb0ELb1ELi128EEEEEEEEEvNT_6ParamsE,"aw",@nobits
	.sectionflags	@""
	.align	16


//--------------------- .nv.shared._ZN7cutlass13device_kernelIN5flash19enable_sm80_to_sm89INS1_16FlashAttnFwdSm80INS1_25CollectiveMainloopFwdSm80ILi8ELi1ELb1EN4cute5tupleIJNS5_1CILi128EEENS7_ILi96EEENS7_ILi192EEEEEELi192ENS_10bfloat16_tEfNS_4arch4Sm80ELb0ELb0ELb0ELb0ELb0ELb0ELb1ELb0EEENS1_21CollectiveEpilogueFwdINS6_IJS8_SA_S9_EEENS6_IJNS7_ILi1EEESI_SI_EEESC_SE_Li256ELb0ELb1ELb0ELb0EEENS1_19SingleTileSchedulerILb0ELb0ELb1ELi128EEEEEEEEEvNT_6ParamsE --------------------------
	.section	.nv.shared._ZN7cutlass13device_kernelIN5flash19enable_sm80_to_sm89INS1_16FlashAttnFwdSm80INS1_25CollectiveMainloopFwdSm80ILi8ELi1ELb1EN4cute5tupleIJNS5_1CILi128EEENS7_ILi96EEENS7_ILi192EEEEEELi192ENS_10bfloat16_tEfNS_4arch4Sm80ELb0ELb0ELb0ELb0ELb0ELb0ELb1ELb0EEENS1_21CollectiveEpilogueFwdINS6_IJS8_SA_S9_EEENS6_IJNS7_ILi1EEESI_SI_EEESC_SE_Li256ELb0ELb1ELb0ELb0EEENS1_19SingleTileSchedulerILb0ELb0ELb1ELi128EEEEEEEEEvNT_6ParamsE,"aw",@nobits
	.sectionflags	@""
	.align	16


//--------------------- .nv.shared._ZN7cutlass13device_kernelIN5flash19enable_sm80_to_sm89INS1_16FlashAttnFwdSm80INS1_25CollectiveMainloopFwdSm80ILi8ELi1ELb1EN4cute5tupleIJNS5_1CILi128EEENS7_ILi96EEENS7_ILi192EEEEEELi192ENS_10bfloat16_tEfNS_4arch4Sm80ELb0ELb0ELb0ELb1ELb0ELb0ELb1ELb0EEENS1_21CollectiveEpilogueFwdINS6_IJS8_SA_S9_EEENS6_IJNS7_ILi1EEESI_SI_EEESC_SE_Li256ELb1ELb1ELb0ELb0EEENS1_19SingleTileSchedulerILb1ELb0ELb1ELi128EEEEEEEEEvNT_6ParamsE --------------------------
	.section	.nv.shared._ZN7cutlass13device_kernelIN5flash19enable_sm80_to_sm89INS1_16FlashAttnFwdSm80INS1_25CollectiveMainloopFwdSm80ILi8ELi1ELb1EN4cute5tupleIJNS5_1CILi128EEENS7_ILi96EEENS7_ILi192EEEEEELi192ENS_10bfloat16_tEfNS_4arch4Sm80ELb0ELb0ELb0ELb1ELb0ELb0ELb1ELb0EEENS1_21CollectiveEpilogueFwdINS6_IJS8_SA_S9_EEENS6_IJNS7_ILi1EEESI_SI_EEESC_SE_Li256ELb1ELb1ELb0ELb0EEENS1_19SingleTileSchedulerILb1ELb0ELb1ELi128EEEEEEEEEvNT_6ParamsE,"aw",@nobits
	.sectionflags	@""
	.align	16


//--------------------- .nv.shared._ZN7cutlass13device_kernelIN5flash19enable_sm80_to_sm89INS1_16FlashAttnFwdSm80INS1_25CollectiveMainloopFwdSm80ILi8ELi1ELb0EN4cute5tupleIJNS5_1CILi128EEENS7_ILi64EEENS7_ILi192EEEEEELi192ENS_10bfloat16_tEfNS_4arch4Sm80ELb0ELb0ELb0ELb1ELb0ELb1ELb1ELb0EEENS1_21CollectiveEpilogueFwdINS6_IJS8_SA_S9_EEENS6_IJNS7_ILi1EEESI_SI_EEESC_SE_Li256ELb1ELb1ELb0ELb0EEENS1_19SingleTileSchedulerILb1ELb0ELb1ELi128EEEEEEEEEvNT_6ParamsE --------------------------
	.section	.nv.shared._ZN7cutlass13device_kernelIN5flash19enable_sm80_to_sm89INS1_16FlashAttnFwdSm80INS1_25CollectiveMainloopFwdSm80ILi8ELi1ELb0EN4cute5tupleIJNS5_1CILi128EEENS7_ILi64EEENS7_ILi192EEEEEELi192ENS_10bfloat16_tEfNS_4arch4Sm80ELb0ELb0ELb0ELb1ELb0ELb1ELb1ELb0EEENS1_21CollectiveEpilogueFwdINS6_IJS8_SA_S9_EEENS6_IJNS7_ILi1EEESI_SI_EEESC_SE_Li256ELb1ELb1ELb0ELb0EEENS1_19SingleTileSchedulerILb1ELb0ELb1ELi128EEEEEEEEEvNT_6ParamsE,"aw",@nobits
	.sectionflags	@""
	.align	16


//--------------------- .nv.shared._ZN7cutlass13device_kernelIN5flash19enable_sm80_to_sm89INS1_16FlashAttnFwdSm80INS1_25CollectiveMainloopFwdSm80ILi8ELi1ELb0EN4cute5tupleIJNS5_1CILi128EEENS7_ILi64EEENS7_ILi192EEEEEELi192ENS_10bfloat16_tEfNS_4arch4Sm80ELb0ELb1ELb0ELb0ELb0ELb0ELb1ELb0EEENS1_21CollectiveEpilogueFwdINS6_IJS8_SA_S9_EEENS6_IJNS7_ILi1EEESI_SI_EEESC_SE_Li256ELb0ELb1ELb0ELb0EEENS1_19SingleTileSchedulerILb0ELb0ELb1ELi128EEEEEEEEEvNT_6ParamsE --------------------------
	.section	.nv.shared._ZN7cutlass13device_kernelIN5flash19enable_sm80_to_sm89INS1_16FlashAttnFwdSm80INS1_25CollectiveMainloopFwdSm80ILi8ELi1ELb0EN4cute5tupleIJNS5_1CILi128EEENS7_ILi64EEENS7_ILi192EEEEEELi192ENS_10bfloat16_tEfNS_4arch4Sm80ELb0ELb1ELb0ELb0ELb0ELb0ELb1ELb0EEENS1_21CollectiveEpilogueFwdINS6_IJS8_SA_S9_EEENS6_IJNS7_ILi1EEESI_SI_EEESC_SE_Li256ELb0ELb1ELb0ELb0EEENS1_19SingleTileSchedulerILb0ELb0ELb1ELi128EEEEEEEEEvNT_6ParamsE,"aw",@nobits
	.sectionflags	@""
	.align	16


//--------------------- .nv.shared._ZN7cutlass13device_kernelIN5flash19enable_sm80_to_sm89INS1_16FlashAttnFwdSm80INS1_25CollectiveMainloopFwdSm80ILi8ELi1ELb0EN4cute5tupleIJNS5_1CILi128EEENS7_ILi64EEENS7_ILi192EEEEEELi192ENS_10bfloat16_tEfNS_4arch4Sm80ELb0ELb1ELb0ELb1ELb0ELb0ELb1ELb0EEENS1_21CollectiveEpilogueFwdINS6_IJS8_SA_S9_EEENS6_IJNS7_ILi1EEESI_SI_EEESC_SE_Li256ELb1ELb1ELb0ELb0EEENS1_19SingleTileSchedulerILb1ELb0ELb1ELi128EEEEEEEEEvNT_6ParamsE --------------------------
	.section	.nv.shared._ZN7cutlass13device_kernelIN5flash19enable_sm80_to_sm89INS1_16FlashAttnFwdSm80INS1_25CollectiveMainloopFwdSm80ILi8ELi1ELb0EN4cute5tupleIJNS5_1CILi128EEENS7_ILi64EEENS7_ILi192EEEEEELi192ENS_10bfloat16_tEfNS_4arch4Sm80ELb0ELb1ELb0ELb1ELb0ELb0ELb1ELb0EEENS1_21CollectiveEpilogueFwdINS6_IJS8_SA_S9_EEENS6_IJNS7_ILi1EEESI_SI_EEESC_SE_Li256ELb1ELb1ELb0ELb0EEENS1_19SingleTileSchedulerILb1ELb0ELb1ELi128EEEEEEEEEvNT_6ParamsE,"aw",@nobits
	.sectionflags	@""
	.align	16


//--------------------- .nv.shared._ZN7cutlass13device_kernelIN5flash19enable_sm80_to_sm89INS1_16FlashAttnFwdSm80INS1_25CollectiveMainloopFwdSm80ILi8ELi1ELb0EN4cute5tupleIJNS5_1CILi128EEENS7_ILi64EEENS7_ILi192EEEEEELi192ENS_10bfloat16_tEfNS_4arch4Sm80ELb0ELb1ELb0ELb1ELb0ELb1ELb1ELb0EEENS1_21CollectiveEpilogueFwdINS6_IJS8_SA_S9_EEENS6_IJNS7_ILi1EEESI_SI_EEESC_SE_Li256ELb1ELb1ELb0ELb0EEENS1_19SingleTileSchedulerILb1ELb0ELb1ELi128EEEEEEEEEvNT_6ParamsE --------------------------
	.section	.nv.shared._ZN7cutlass13device_kernelIN5flash19enable_sm80_to_sm89INS1_16FlashAttnFwdSm80INS1_25CollectiveMainloopFwdSm80ILi8ELi1ELb0EN4cute5tupleIJNS5_1CILi128EEENS7_ILi64EEENS7_ILi192EEEEEELi192ENS_10bfloat16_tEfNS_4arch4Sm80ELb0ELb1ELb0ELb1ELb0ELb1ELb1ELb0EEENS1_21CollectiveEpilogueFwdINS6_IJS8_SA_S9_EEENS6_IJNS7_ILi1EEESI_SI_EEESC_SE_Li256ELb1ELb1ELb0ELb0EEENS1_19SingleTileSchedulerILb1ELb0ELb1ELi128EEEEEEEEEvNT_6ParamsE,"aw",@nobits
	.sectionflags	@""
	.align	16


//--------------------- .nv.shared._ZN7cutlass13device_kernelIN5flash19enable_sm80_to_sm89INS1_16FlashAttnFwdSm80INS1_25CollectiveMainloopFwdSm80ILi8ELi1ELb1EN4cute5tupleIJNS5_1CILi128EEENS7_ILi96EEENS7_ILi192EEEEEELi192ENS_10bfloat16_tEfNS_4arch4Sm80ELb1ELb0ELb0ELb0ELb0ELb0ELb1ELb0EEENS1_21CollectiveEpilogueFwdINS6_IJS8_SA_S9_EEENS6_IJNS7_ILi1EEESI_SI_EEESC_SE_Li256ELb0ELb1ELb0ELb0EEENS1_30DynamicPersistentTileSchedulerILi256ELi256ELb0ELb1ELb0EEEEEEEEEvNT_6ParamsE --------------------------
	.section	.nv.shared._ZN7cutlass13device_kernelIN5flash19enable_sm80_to_sm89INS1_16FlashAttnFwdSm80INS1_25CollectiveMainloopFwdSm80ILi8ELi1ELb1EN4cute5tupleIJNS5_1CILi128EEENS7_ILi96EEENS7_ILi192EEEEEELi192ENS_10bfloat16_tEfNS_4arch4Sm80ELb1ELb0ELb0ELb0ELb0ELb0ELb1ELb0EEENS1_21CollectiveEpilogueFwdINS6_IJS8_SA_S9_EEENS6_IJNS7_ILi1EEESI_SI_EEESC_SE_Li256ELb0ELb1ELb0ELb0EEENS1_30DynamicPersistentTileSchedulerILi256ELi256ELb0ELb1ELb0EEEEEEEEEvNT_6ParamsE,"aw",@nobits
	.sectionflags	@""
	.align	16


//--------------------- .nv.shared._ZN7cutlass13device_kernelIN5flash19enable_sm80_to_sm89INS1_16FlashAttnFwdSm80INS1_25CollectiveMainloopFwdSm80ILi8ELi1ELb1EN4cute5tupleIJNS5_1CILi128EEENS7_ILi96EEENS7_ILi192EEEEEELi192ENS_10bfloat16_tEfNS_4arch4Sm80ELb1ELb0ELb0ELb1ELb0ELb0ELb1ELb0EEENS1_21CollectiveEpilogueFwdINS6_IJS8_SA_S9_EEENS6_IJNS7_ILi1EEESI_SI_EEESC_SE_Li256ELb1ELb1ELb0ELb0EEENS1_19SingleTileSchedulerILb1ELb0ELb1ELi128EEEEEEEEEvNT_6ParamsE --------------------------
	.section	.nv.shared._ZN7cutlass13device_kernelIN5flash19enable_sm80_to_sm89INS1_16FlashAttnFwdSm80INS1_25CollectiveMainloopFwdSm80ILi8ELi1ELb1EN4cute5tupleIJNS5_1CILi128EEENS7_ILi96EEENS7_ILi192EEEEEELi192ENS_10bfloat16_tEfNS_4arch4Sm80ELb1ELb0ELb0ELb1ELb0ELb0ELb1ELb0EEENS1_21CollectiveEpilogueFwdINS6_IJS8_SA_S9_EEENS6_IJNS7_ILi1EEESI_SI_EEESC_SE_Li256ELb1ELb1ELb0ELb0EEENS1_19SingleTileSchedulerILb1ELb0ELb1ELi128EEEEEEEEEvNT_6ParamsE,"aw",@nobits
	.sectionflags	@""
	.align	16


//--------------------- .nv.shared._ZN7cutlass13device_kernelIN5flash19enable_sm80_to_sm89INS1_16FlashAttnFwdSm80INS1_25CollectiveMainloopFwdSm80ILi8ELi1ELb0EN4cute5tupleIJNS5_1CILi128EEENS7_ILi64EEENS7_ILi192EEEEEELi192ENS_10bfloat16_tEfNS_4arch4Sm80ELb1ELb0ELb0ELb1ELb0ELb1ELb1ELb0EEENS1_21CollectiveEpilogueFwdINS6_IJS8_SA_S9_EEENS6_IJNS7_ILi1EEESI_SI_EEESC_SE_Li256ELb1ELb1ELb0ELb0EEENS1_19SingleTileSchedulerILb1ELb0ELb1ELi128EEEEEEEEEvNT_6ParamsE --------------------------
	.section	.nv.shared._ZN7cutlass13device_kernelIN5flash19enable_sm80_to_sm89INS1_16FlashAttnFwdSm80INS1_25CollectiveMainloopFwdSm80ILi8ELi1ELb0EN4cute5tupleIJNS5_1CILi128EEENS7_ILi64EEENS7_ILi192EEEEEELi192ENS_10bfloat16_tEfNS_4arch4Sm80ELb1ELb0ELb0ELb1ELb0ELb1ELb1ELb0EEENS1_21CollectiveEpilogueFwdINS6_IJS8_SA_S9_EEENS6_IJNS7_ILi1EEESI_SI_EEESC_SE_Li256ELb1ELb1ELb0ELb0EEENS1_19SingleTileSchedulerILb1ELb0ELb1ELi128EEEEEEEEEvNT_6ParamsE,"aw",@nobits
	.sectionflags	@""
	.align	16


//--------------------- .nv.shared._ZN7cutlass13device_kernelIN5flash19enable_sm80_to_sm89INS1_16FlashAttnFwdSm80INS1_25CollectiveMainloopFwdSm80ILi8ELi2ELb1EN4cute5tupleIJNS5_1CILi128EEENS7_ILi96EEENS7_ILi192EEEEEELi192ENS_10bfloat16_tEfNS_4arch4Sm80ELb0ELb0ELb0ELb0ELb0ELb0ELb1ELb0EEENS1_21CollectiveEpilogueFwdINS6_IJS8_SA_S9_EEENS6_IJNS7_ILi1EEESI_SI_EEESC_SE_Li256ELb0ELb1ELb0ELb0EEENS1_19SingleTileSchedulerILb0ELb0ELb1ELi128EEEEEEEEEvNT_6ParamsE --------------------------
	.section	.nv.shared._ZN7cutlass13device_kernelIN5flash19enable_sm80_to_sm89INS1_16FlashAttnFwdSm80INS1_25CollectiveMainloopFwdSm80ILi8ELi2ELb1EN4cute5tupleIJNS5_1CILi128EEENS7_ILi96EEENS7_ILi192EEEEEELi192ENS_10bfloat16_tEfNS_4arch4Sm80ELb0ELb0ELb0ELb0ELb0ELb0ELb1ELb0EEENS1_21CollectiveEpilogueFwdINS6_IJS8_SA_S9_EEENS6_IJNS7_ILi1EEESI_SI_EEESC_SE_Li256ELb0ELb1ELb0ELb0EEENS1_19SingleTileSchedulerILb0ELb0ELb1ELi128EEEEEEEEEvNT_6ParamsE,"aw",@nobits
	.sectionflags	@""
	.align	16


//--------------------- .nv.shared._ZN7cutlass13device_kernelIN5flash19enable_sm80_to_sm89INS1_16FlashAttnFwdSm80INS1_25CollectiveMainloopFwdSm80ILi8ELi2ELb1EN4cute5tupleIJNS5_1CILi128EEENS7_ILi96EEENS7_ILi192EEEEEELi192ENS_10bfloat16_tEfNS_4arch4Sm80ELb0ELb0ELb0ELb1ELb0ELb0ELb1ELb0EEENS1_21CollectiveEpilogueFwdINS6_IJS8_SA_S9_EEENS6_IJNS7_ILi1EEESI_SI_EEESC_SE_Li256ELb1ELb1ELb0ELb0EEENS1_19SingleTileSchedulerILb1ELb0ELb1ELi128EEEEEEEEEvNT_6ParamsE --------------------------
	.section	.nv.shared._ZN7cutlass13device_kernelIN5flash19enable_sm80_to_sm89INS1_16FlashAttnFwdSm80INS1_25CollectiveMainloopFwdSm80ILi8ELi2ELb1EN4cute5tupleIJNS5_1CILi128EEENS7_ILi96EEENS7_ILi192EEEEEELi192ENS_10bfloat16_tEfNS_4arch4Sm80ELb0ELb0ELb0ELb1ELb0ELb0ELb1ELb0EEENS1_21CollectiveEpilogueFwdINS6_IJS8_SA_S9_EEENS6_IJNS7_ILi1EEESI_SI_EEESC_SE_Li256ELb1ELb1ELb0ELb0EEENS1_19SingleTileSchedulerILb1ELb0ELb1ELi128EEEEEEEEEvNT_6ParamsE,"aw",@nobits
	.sectionflags	@""
	.align	16


//--------------------- .nv.shared._ZN7cutlass13device_kernelIN5flash19enable_sm80_to_sm89INS1_16FlashAttnFwdSm80INS1_25CollectiveMainloopFwdSm80ILi8ELi2ELb0EN4cute5tupleIJNS5_1CILi128EEENS7_ILi64EEENS7_ILi192EEEEEELi192ENS_10bfloat16_tEfNS_4arch4Sm80ELb0ELb0ELb0ELb1ELb0ELb1ELb1ELb0EEENS1_21CollectiveEpilogueFwdINS6_IJS8_SA_S9_EEENS6_IJNS7_ILi1EEESI_SI_EEESC_SE_Li256ELb1ELb1ELb0ELb0EEENS1_19SingleTileSchedulerILb1ELb0ELb1ELi128EEEEEEEEEvNT_6ParamsE --------------------------
	.section	.nv.shared._ZN7cutlass13device_kernelIN5flash19enable_sm80_to_sm89INS1_16FlashAttnFwdSm80INS1_25CollectiveMainloopFwdSm80ILi8ELi2ELb0EN4cute5tupleIJNS5_1CILi128EEENS7_ILi64EEENS7_ILi192EEEEEELi192ENS_10bfloat16_tEfNS_4arch4Sm80ELb0ELb0ELb0ELb1ELb0ELb1ELb1ELb0EEENS1_21CollectiveEpilogueFwdINS6_IJS8_SA_S9_EEENS6_IJNS7_ILi1EEESI_SI_EEESC_SE_Li256ELb1ELb1ELb0ELb0EEENS1_19SingleTileSchedulerILb1ELb0ELb1ELi128EEEEEEEEEvNT_6ParamsE,"aw",@nobits
	.sectionflags	@""
	.align	16


//--------------------- .nv.shared._ZN7cutlass13device_kernelIN5flash19enable_sm80_to_sm89INS1_16FlashAttnFwdSm80INS1_25CollectiveMainloopFwdSm80ILi8ELi2ELb0EN4cute5tupleIJNS5_1CILi128EEENS7_ILi64EEENS7_ILi192EEEEEELi192ENS_10bfloat16_tEfNS_4arch4Sm80ELb0ELb1ELb0ELb0ELb0ELb0ELb1ELb0EEENS1_21CollectiveEpilogueFwdINS6_IJS8_SA_S9_EEENS6_IJNS7_ILi1EEESI_SI_EEESC_SE_Li256ELb0ELb1ELb0ELb0EEENS1_19SingleTileSchedulerILb0ELb0ELb1ELi128EEEEEEEEEvNT_6ParamsE --------------------------
	.section	.nv.shared._ZN7cutlass13device_kernelIN5flash19enable_sm80_to_sm89INS1_16FlashAttnFwdSm80INS1_25CollectiveMainloopFwdSm80ILi8ELi2ELb0EN4cute5tupleIJNS5_1CILi128EEENS7_ILi64EEENS7_ILi192EEEEEELi192ENS_10bfloat16_tEfNS_4arch4Sm80ELb0ELb1ELb0ELb0ELb0ELb0ELb1ELb0EEENS1_21CollectiveEpilogueFwdINS6_IJS8_SA_S9_EEENS6_IJNS7_ILi1EEESI_SI_EEESC_SE_Li256ELb0ELb1ELb0ELb0EEENS1_19SingleTileSchedulerILb0ELb0ELb1ELi128EEEEEEEEEvNT_6ParamsE,"aw",@nobits
	.sectionflags	@""
	.align	16


//--------------------- .nv.shared._ZN7cutlass13device_kernelIN5flash19enable_sm80_to_sm89INS1_16FlashAttnFwdSm80INS1_25CollectiveMainloopFwdSm80ILi8ELi2ELb0EN4cute5tupleIJNS5_1CILi128EEENS7_ILi64EEENS7_ILi192EEEEEELi192ENS_10bfloat16_tEfNS_4arch4Sm80ELb0ELb1ELb0ELb1ELb0ELb0ELb1ELb0EEENS1_21CollectiveEpilogueFwdINS6_IJS8_SA_S9_EEENS6_IJNS7_ILi1EEESI_SI_EEESC_SE_Li256ELb1ELb1ELb0ELb0EEENS1_19SingleTileSchedulerILb1ELb0ELb1ELi128EEEEEEEEEvNT_6ParamsE --------------------------
	.section	.nv.shared._ZN7cutlass13device_kernelIN5flash19enable_sm80_to_sm89INS1_16FlashAttnFwdSm80INS1_25CollectiveMainloopFwdSm80ILi8ELi2ELb0EN4cute5tupleIJNS5_1CILi128EEENS7_ILi64EEENS7_ILi192EEEEEELi192ENS_10bfloat16_tEfNS_4arch4Sm80ELb0ELb1ELb0ELb1ELb0ELb0ELb1ELb0EEENS1_21CollectiveEpilogueFwdINS6_IJS8_SA_S9_EEENS6_IJNS7_ILi1EEESI_SI_EEESC_SE_Li256ELb1ELb1ELb0ELb0EEENS1_19SingleTileSchedulerILb1ELb0ELb1ELi128EEEEEEEEEvNT_6ParamsE,"aw",@nobits
	.sectionflags	@""
	.align	16


//--------------------- .nv.shared._ZN7cutlass13device_kernelIN5flash19enable_sm80_to_sm89INS1_16FlashAttnFwdSm80INS1_25CollectiveMainloopFwdSm80ILi8ELi2ELb0EN4cute5tupleIJNS5_1CILi128EEENS7_ILi64EEENS7_ILi192EEEEEELi192ENS_10bfloat16_tEfNS_4arch4Sm80ELb0ELb1ELb0ELb1ELb0ELb1ELb1ELb0EEENS1_21CollectiveEpilogueFwdINS6_IJS8_SA_S9_EEENS6_IJNS7_ILi1EEESI_SI_EEESC_SE_Li256ELb1ELb1ELb0ELb0EEENS1_19SingleTileSchedulerILb1ELb0ELb1ELi128EEEEEEEEEvNT_6ParamsE --------------------------
	.section	.nv.shared._ZN7cutlass13device_kernelIN5flash19enable_sm80_to_sm89INS1_16FlashAttnFwdSm80INS1_25CollectiveMainloopFwdSm80ILi8ELi2ELb0EN4cute5tupleIJNS5_1CILi128EEENS7_ILi64EEENS7_ILi192EEEEEELi192ENS_10bfloat16_tEfNS_4arch4Sm80ELb0ELb1ELb0ELb1ELb0ELb1ELb1ELb0EEENS1_21CollectiveEpilogueFwdINS6_IJS8_SA_S9_EEENS6_IJNS7_ILi1EEESI_SI_EEESC_SE_Li256ELb1ELb1ELb0ELb0EEENS1_19SingleTileSchedulerILb1ELb0ELb1ELi128EEEEEEEEEvNT_6ParamsE,"aw",@nobits
	.sectionflags	@""
	.align	16


//--------------------- .nv.shared._ZN7cutlass13device_kernelIN5flash19enable_sm80_to_sm89INS1_16FlashAttnFwdSm80INS1_25CollectiveMainloopFwdSm80ILi8ELi2ELb1EN4cute5tupleIJNS5_1CILi128EEENS7_ILi96EEENS7_ILi192EEEEEELi192ENS_10bfloat16_tEfNS_4arch4Sm80ELb1ELb0ELb0ELb0ELb0ELb0ELb1ELb0EEENS1_21CollectiveEpilogueFwdINS6_IJS8_SA_S9_EEENS6_IJNS7_ILi1EEESI_SI_EEESC_SE_Li256ELb0ELb1ELb0ELb0EEENS1_30DynamicPersistentTileSchedulerILi256ELi256ELb0ELb1ELb0EEEEEEEEEvNT_6ParamsE --------------------------
	.section	.nv.shared._ZN7cutlass13device_kernelIN5flash19enable_sm80_to_sm89INS1_16FlashAttnFwdSm80INS1_25CollectiveMainloopFwdSm80ILi8ELi2ELb1EN4cute5tupleIJNS5_1CILi128EEENS7_ILi96EEENS7_ILi192EEEEEELi192ENS_10bfloat16_tEfNS_4arch4Sm80ELb1ELb0ELb0ELb0ELb0ELb0ELb1ELb0EEENS1_21CollectiveEpilogueFwdINS6_IJS8_SA_S9_EEENS6_IJNS7_ILi1EEESI_SI_EEESC_SE_Li256ELb0ELb1ELb0ELb0EEENS1_30DynamicPersistentTileSchedulerILi256ELi256ELb0ELb1ELb0EEEEEEEEEvNT_6ParamsE,"aw",@nobits
	.sectionflags	@""
	.align	16


//--------------------- .nv.shared._ZN7cutlass13device_kernelIN5flash19enable_sm80_to_sm89INS1_16FlashAttnFwdSm80INS1_25CollectiveMainloopFwdSm80ILi8ELi2ELb1EN4cute5tupleIJNS5_1CILi128EEENS7_ILi96EEENS7_ILi192EEEEEELi192ENS_10bfloat16_tEfNS_4arch4Sm80ELb1ELb0ELb0ELb1ELb0ELb0ELb1ELb0EEENS1_21CollectiveEpilogueFwdINS6_IJS8_SA_S9_EEENS6_IJNS7_ILi1EEESI_SI_EEESC_SE_Li256ELb1ELb1ELb0ELb0EEENS1_19SingleTileSchedulerILb1ELb0ELb1ELi128EEEEEEEEEvNT_6ParamsE --------------------------
	.section	.nv.shared._ZN7cutlass13device_kernelIN5flash19enable_sm80_to_sm89INS1_16FlashAttnFwdSm80INS1_25CollectiveMainloopFwdSm80ILi8ELi2ELb1EN4cute5tupleIJNS5_1CILi128EEENS7_ILi96EEENS7_ILi192EEEEEELi192ENS_10bfloat16_tEfNS_4arch4Sm80ELb1ELb0ELb0ELb1ELb0ELb0ELb1ELb0EEENS1_21CollectiveEpilogueFwdINS6_IJS8_SA_S9_EEENS6_IJNS7_ILi1EEESI_SI_EEESC_SE_Li256ELb1ELb1ELb0ELb0EEENS1_19SingleTileSchedulerILb1ELb0ELb1ELi128EEEEEEEEEvNT_6ParamsE,"aw",@nobits
	.sectionflags	@""
	.align	16


//--------------------- .nv.shared._ZN7cutlass13device_kernelIN5flash19enable_sm80_to_sm89INS1_16FlashAttnFwdSm80INS1_25CollectiveMainloopFwdSm80ILi8ELi2ELb0EN4cute5tupleIJNS5_1CILi128EEENS7_ILi64EEENS7_ILi192EEEEEELi192ENS_10bfloat16_tEfNS_4arch4Sm80ELb1ELb0ELb0ELb1ELb0ELb1ELb1ELb0EEENS1_21CollectiveEpilogueFwdINS6_IJS8_SA_S9_EEENS6_IJNS7_ILi1EEESI_SI_EEESC_SE_Li256ELb1ELb1ELb0ELb0EEENS1_19SingleTileSchedulerILb1ELb0ELb1ELi128EEEEEEEEEvNT_6ParamsE --------------------------
	.section	.nv.shared._ZN7cutlass13device_kernelIN5flash19enable_sm80_to_sm89INS1_16FlashAttnFwdSm80INS1_25CollectiveMainloopFwdSm80ILi8ELi2ELb0EN4cute5tupleIJNS5_1CILi128EEENS7_ILi64EEENS7_ILi192EEEEEELi192ENS_10bfloat16_tEfNS_4arch4Sm80ELb1ELb0ELb0ELb1ELb0ELb1ELb1ELb0EEENS1_21CollectiveEpilogueFwdINS6_IJS8_SA_S9_EEENS6_IJNS7_ILi1EEESI_SI_EEESC_SE_Li256ELb1ELb1ELb0ELb0EEENS1_19SingleTileSchedulerILb1ELb0ELb1ELi128EEEEEEEEEvNT_6ParamsE,"aw",@nobits
	.sectionflags	@""
	.align	16
